//
// Generated by NVIDIA NVVM Compiler
//
// Compiler Build ID: CL-36424714
// Cuda compilation tools, release 13.0, V13.0.88
// Based on NVVM 20.0.0
//

.version 9.0
.target sm_100
.address_size 64

	// .globl	_Z17radix_sort_kernelPmPiS0_ii
// _ZZN3cub18CUB_300001_SM_10006detail10radix_sort31DeviceRadixSortSingleTileKernelINS1_5radix10policy_hubImPmyE10Policy1000ELNS0_9SortOrderE0EmS6_yNS1_21identity_decomposer_tEEEvPKT1_PSB_PKT2_PSF_T3_iiT4_E12temp_storage has been demoted
// _ZZN3cub18CUB_300001_SM_10006detail10radix_sort30DeviceRadixSortHistogramKernelINS1_5radix10policy_hubImPmyE10Policy1000ELNS0_9SortOrderE0EmyNS1_21identity_decomposer_tEEEvPT2_PKT1_SB_iiT3_E12temp_storage has been demoted
// _ZZN3cub18CUB_300001_SM_10006detail10radix_sort33DeviceRadixSortExclusiveSumKernelINS1_5radix10policy_hubImPmyE10Policy1000EyEEvPT0_E12temp_storage has been demoted
// _ZZN3cub18CUB_300001_SM_10006detail10radix_sort29DeviceRadixSortOnesweepKernelINS1_5radix10policy_hubImPmyE10Policy1000ELNS0_9SortOrderE0EmS6_yiiNS1_21identity_decomposer_tEEEvPT5_SC_PT3_PKSD_PT1_PKSH_PT2_PKSL_T4_iiT6_E1s has been demoted
// _ZZN3cub18CUB_300001_SM_10006detail10radix_sort31DeviceRadixSortSingleTileKernelINS1_5radix10policy_hubImmyE10Policy1000ELNS0_9SortOrderE0EmmyNS1_21identity_decomposer_tEEEvPKT1_PSA_PKT2_PSE_T3_iiT4_E12temp_storage has been demoted
// _ZZN3cub18CUB_300001_SM_10006detail10radix_sort30DeviceRadixSortHistogramKernelINS1_5radix10policy_hubImmyE10Policy1000ELNS0_9SortOrderE0EmyNS1_21identity_decomposer_tEEEvPT2_PKT1_SA_iiT3_E12temp_storage has been demoted
// _ZZN3cub18CUB_300001_SM_10006detail10radix_sort33DeviceRadixSortExclusiveSumKernelINS1_5radix10policy_hubImmyE10Policy1000EyEEvPT0_E12temp_storage has been demoted
// _ZZN3cub18CUB_300001_SM_10006detail10radix_sort29DeviceRadixSortOnesweepKernelINS1_5radix10policy_hubImmyE10Policy1000ELNS0_9SortOrderE0EmmyiiNS1_21identity_decomposer_tEEEvPT5_SB_PT3_PKSC_PT1_PKSG_PT2_PKSK_T4_iiT6_E1s has been demoted
// _ZZN3cub18CUB_300001_SM_10006detail10merge_sort30DeviceMergeSortBlockSortKernelINS2_10policy_hubIPPmE9Policy600ES6_PNS0_8NullTypeES6_SA_j18tuple_indexed_lessS5_S9_EEvbT0_T1_T2_T3_T4_PT6_PT7_T5_NS1_7vsmem_tEE19static_temp_storage has been demoted
// _ZZN3cub18CUB_300001_SM_10006detail10merge_sort26DeviceMergeSortMergeKernelINS2_10policy_hubIPPmE9Policy600ES6_PNS0_8NullTypeES6_SA_j18tuple_indexed_lessS5_S9_EEvbT2_T3_T4_PT6_PT7_T5_PSE_SE_NS1_7vsmem_tEE19static_temp_storage has been demoted
// _ZZN3cub18CUB_300001_SM_10006detail10merge_sort30DeviceMergeSortBlockSortKernelINS2_10policy_hubIPPmE9Policy600ES6_PNS0_8NullTypeES6_SA_m18tuple_indexed_lessS5_S9_EEvbT0_T1_T2_T3_T4_PT6_PT7_T5_NS1_7vsmem_tEE19static_temp_storage has been demoted
// _ZZN3cub18CUB_300001_SM_10006detail10merge_sort26DeviceMergeSortMergeKernelINS2_10policy_hubIPPmE9Policy600ES6_PNS0_8NullTypeES6_SA_m18tuple_indexed_lessS5_S9_EEvbT2_T3_T4_PT6_PT7_T5_PSE_SE_NS1_7vsmem_tEE19static_temp_storage has been demoted
.global .align 1 .b8 _ZN34_INTERNAL_56b26f5a_4_k_cu_147401bc4cuda3std3__45__cpo5beginE[1];
.global .align 1 .b8 _ZN34_INTERNAL_56b26f5a_4_k_cu_147401bc4cuda3std3__45__cpo3endE[1];
.global .align 1 .b8 _ZN34_INTERNAL_56b26f5a_4_k_cu_147401bc4cuda3std3__45__cpo6cbeginE[1];
.global .align 1 .b8 _ZN34_INTERNAL_56b26f5a_4_k_cu_147401bc4cuda3std3__45__cpo4cendE[1];
.global .align 1 .b8 _ZN34_INTERNAL_56b26f5a_4_k_cu_147401bc4cuda3std3__45__cpo6rbeginE[1];
.global .align 1 .b8 _ZN34_INTERNAL_56b26f5a_4_k_cu_147401bc4cuda3std3__45__cpo4rendE[1];
.global .align 1 .b8 _ZN34_INTERNAL_56b26f5a_4_k_cu_147401bc4cuda3std3__45__cpo7crbeginE[1];
.global .align 1 .b8 _ZN34_INTERNAL_56b26f5a_4_k_cu_147401bc4cuda3std3__45__cpo5crendE[1];
.global .align 1 .b8 _ZN34_INTERNAL_56b26f5a_4_k_cu_147401bc4cuda3std3__436_GLOBAL__N__56b26f5a_4_k_cu_147401bc6ignoreE[1];
.global .align 1 .b8 _ZN34_INTERNAL_56b26f5a_4_k_cu_147401bc4cuda3std3__419piecewise_constructE[1];
.global .align 1 .b8 _ZN34_INTERNAL_56b26f5a_4_k_cu_147401bc4cuda3std3__48in_placeE[1];
.global .align 1 .b8 _ZN34_INTERNAL_56b26f5a_4_k_cu_147401bc4cuda3std3__420unreachable_sentinelE[1];
.global .align 1 .b8 _ZN34_INTERNAL_56b26f5a_4_k_cu_147401bc4cuda3std3__47nulloptE[1];
.global .align 1 .b8 _ZN34_INTERNAL_56b26f5a_4_k_cu_147401bc4cuda3std3__48unexpectE[1];
.global .align 1 .b8 _ZN34_INTERNAL_56b26f5a_4_k_cu_147401bc4cuda3std6ranges3__45__cpo4swapE[1];
.global .align 1 .b8 _ZN34_INTERNAL_56b26f5a_4_k_cu_147401bc4cuda3std6ranges3__45__cpo9iter_moveE[1];
.global .align 1 .b8 _ZN34_INTERNAL_56b26f5a_4_k_cu_147401bc4cuda3std6ranges3__45__cpo5beginE[1];
.global .align 1 .b8 _ZN34_INTERNAL_56b26f5a_4_k_cu_147401bc4cuda3std6ranges3__45__cpo3endE[1];
.global .align 1 .b8 _ZN34_INTERNAL_56b26f5a_4_k_cu_147401bc4cuda3std6ranges3__45__cpo6cbeginE[1];
.global .align 1 .b8 _ZN34_INTERNAL_56b26f5a_4_k_cu_147401bc4cuda3std6ranges3__45__cpo4cendE[1];
.global .align 1 .b8 _ZN34_INTERNAL_56b26f5a_4_k_cu_147401bc4cuda3std6ranges3__45__cpo7advanceE[1];
.global .align 1 .b8 _ZN34_INTERNAL_56b26f5a_4_k_cu_147401bc4cuda3std6ranges3__45__cpo9iter_swapE[1];
.global .align 1 .b8 _ZN34_INTERNAL_56b26f5a_4_k_cu_147401bc4cuda3std6ranges3__45__cpo4nextE[1];
.global .align 1 .b8 _ZN34_INTERNAL_56b26f5a_4_k_cu_147401bc4cuda3std6ranges3__45__cpo4prevE[1];
.global .align 1 .b8 _ZN34_INTERNAL_56b26f5a_4_k_cu_147401bc4cuda3std6ranges3__45__cpo4dataE[1];
.global .align 1 .b8 _ZN34_INTERNAL_56b26f5a_4_k_cu_147401bc4cuda3std6ranges3__45__cpo5cdataE[1];
.global .align 1 .b8 _ZN34_INTERNAL_56b26f5a_4_k_cu_147401bc4cuda3std6ranges3__45__cpo4sizeE[1];
.global .align 1 .b8 _ZN34_INTERNAL_56b26f5a_4_k_cu_147401bc4cuda3std6ranges3__45__cpo5ssizeE[1];
.global .align 1 .b8 _ZN34_INTERNAL_56b26f5a_4_k_cu_147401bc4cuda3std6ranges3__45__cpo8distanceE[1];
.global .align 1 .b8 _ZN34_INTERNAL_56b26f5a_4_k_cu_147401bc6thrust24THRUST_300001_SM_1000_NS8cuda_cub3parE[1];
.global .align 1 .b8 _ZN34_INTERNAL_56b26f5a_4_k_cu_147401bc6thrust24THRUST_300001_SM_1000_NS8cuda_cub10par_nosyncE[1];
.global .align 1 .b8 _ZN34_INTERNAL_56b26f5a_4_k_cu_147401bc6thrust24THRUST_300001_SM_1000_NS6system6detail10sequential3seqE[1];
.global .align 1 .b8 _ZN34_INTERNAL_56b26f5a_4_k_cu_147401bc6thrust24THRUST_300001_SM_1000_NS6system3cpp3parE[1];
.global .align 1 .b8 _ZN34_INTERNAL_56b26f5a_4_k_cu_147401bc6thrust24THRUST_300001_SM_1000_NS12placeholders2_1E[1];
.global .align 1 .b8 _ZN34_INTERNAL_56b26f5a_4_k_cu_147401bc6thrust24THRUST_300001_SM_1000_NS12placeholders2_2E[1];
.global .align 1 .b8 _ZN34_INTERNAL_56b26f5a_4_k_cu_147401bc6thrust24THRUST_300001_SM_1000_NS12placeholders2_3E[1];
.global .align 1 .b8 _ZN34_INTERNAL_56b26f5a_4_k_cu_147401bc6thrust24THRUST_300001_SM_1000_NS12placeholders2_4E[1];
.global .align 1 .b8 _ZN34_INTERNAL_56b26f5a_4_k_cu_147401bc6thrust24THRUST_300001_SM_1000_NS12placeholders2_5E[1];
.global .align 1 .b8 _ZN34_INTERNAL_56b26f5a_4_k_cu_147401bc6thrust24THRUST_300001_SM_1000_NS12placeholders2_6E[1];
.global .align 1 .b8 _ZN34_INTERNAL_56b26f5a_4_k_cu_147401bc6thrust24THRUST_300001_SM_1000_NS12placeholders2_7E[1];
.global .align 1 .b8 _ZN34_INTERNAL_56b26f5a_4_k_cu_147401bc6thrust24THRUST_300001_SM_1000_NS12placeholders2_8E[1];
.global .align 1 .b8 _ZN34_INTERNAL_56b26f5a_4_k_cu_147401bc6thrust24THRUST_300001_SM_1000_NS12placeholders2_9E[1];
.global .align 1 .b8 _ZN34_INTERNAL_56b26f5a_4_k_cu_147401bc6thrust24THRUST_300001_SM_1000_NS12placeholders3_10E[1];
.global .align 1 .b8 _ZN34_INTERNAL_56b26f5a_4_k_cu_147401bc6thrust24THRUST_300001_SM_1000_NS3seqE[1];
.global .align 1 .b8 _ZN34_INTERNAL_56b26f5a_4_k_cu_147401bc6thrust24THRUST_300001_SM_1000_NS6deviceE[1];

.visible .entry _Z17radix_sort_kernelPmPiS0_ii(
	.param .u64 .ptr .align 1 _Z17radix_sort_kernelPmPiS0_ii_param_0,
	.param .u64 .ptr .align 1 _Z17radix_sort_kernelPmPiS0_ii_param_1,
	.param .u64 .ptr .align 1 _Z17radix_sort_kernelPmPiS0_ii_param_2,
	.param .u32 _Z17radix_sort_kernelPmPiS0_ii_param_3,
	.param .u32 _Z17radix_sort_kernelPmPiS0_ii_param_4
)
{
	.reg .b32 	%r<16>;
	.reg .b64 	%rd<21>;

	ld.param.u64 	%rd1, [_Z17radix_sort_kernelPmPiS0_ii_param_0];
	ld.param.u64 	%rd2, [_Z17radix_sort_kernelPmPiS0_ii_param_1];
	ld.param.u64 	%rd3, [_Z17radix_sort_kernelPmPiS0_ii_param_2];
	ld.param.u32 	%r1, [_Z17radix_sort_kernelPmPiS0_ii_param_4];
	cvta.to.global.u64 	%rd4, %rd2;
	cvta.to.global.u64 	%rd5, %rd3;
	cvta.to.global.u64 	%rd6, %rd1;
	mov.u32 	%r2, %ctaid.x;
	mov.u32 	%r3, %ntid.x;
	mov.u32 	%r4, %tid.x;
	mad.lo.s32 	%r5, %r2, %r3, %r4;
	and.b32  	%r6, %r4, 31;
	mul.wide.s32 	%rd7, %r5, 8;
	add.s64 	%rd8, %rd6, %rd7;
	ld.global.u64 	%rd9, [%rd8];
	shl.b32 	%r7, %r1, 2;
	shr.u64 	%rd10, %rd9, %r7;
	cvt.u32.u64 	%r8, %rd10;
	and.b32  	%r9, %r8, 15;
	mad.lo.s32 	%r10, %r9, %r3, %r6;
	mul.wide.u32 	%rd11, %r10, 4;
	add.s64 	%rd12, %rd5, %rd11;
	ld.global.u32 	%r11, [%rd12];
	add.s32 	%r12, %r11, %r6;
	mul.wide.s32 	%rd13, %r12, 4;
	add.s64 	%rd14, %rd4, %rd13;
	st.global.u32 	[%rd14], %rd9;
	atom.global.add.u32 	%r13, [%rd12], 1;
	bar.sync 	0;
	ld.global.u32 	%r14, [%rd12];
	ld.global.u64 	%rd15, [%rd8];
	add.s32 	%r15, %r14, %r6;
	mul.wide.s32 	%rd16, %r15, 4;
	add.s64 	%rd17, %rd4, %rd16;
	st.global.u32 	[%rd17], %rd15;
	bar.sync 	0;
	mul.wide.s32 	%rd18, %r5, 4;
	add.s64 	%rd19, %rd4, %rd18;
	ld.global.s32 	%rd20, [%rd19];
	st.global.u64 	[%rd8], %rd20;
	ret;

}
	// .globl	_Z20init_tuples_unsortedPPmS_iy
.visible .entry _Z20init_tuples_unsortedPPmS_iy(
	.param .u64 .ptr .align 1 _Z20init_tuples_unsortedPPmS_iy_param_0,
	.param .u64 .ptr .align 1 _Z20init_tuples_unsortedPPmS_iy_param_1,
	.param .u32 _Z20init_tuples_unsortedPPmS_iy_param_2,
	.param .u64 _Z20init_tuples_unsortedPPmS_iy_param_3
)
{
	.reg .pred 	%p<3>;
	.reg .b32 	%r<8>;
	.reg .b64 	%rd<16>;

	ld.param.u64 	%rd7, [_Z20init_tuples_unsortedPPmS_iy_param_0];
	ld.param.u64 	%rd8, [_Z20init_tuples_unsortedPPmS_iy_param_1];
	ld.param.u32 	%r2, [_Z20init_tuples_unsortedPPmS_iy_param_2];
	ld.param.u64 	%rd9, [_Z20init_tuples_unsortedPPmS_iy_param_3];
	mov.u32 	%r3, %ctaid.x;
	mov.u32 	%r1, %ntid.x;
	mov.u32 	%r4, %tid.x;
	mad.lo.s32 	%r5, %r3, %r1, %r4;
	cvt.s64.s32 	%rd15, %r5;
	setp.le.u64 	%p1, %rd9, %rd15;
	@%p1 bra 	$L__BB1_3;
	mov.u32 	%r6, %nctaid.x;
	mul.lo.s32 	%r7, %r1, %r6;
	cvt.s64.s32 	%rd2, %r2;
	cvt.s64.s32 	%rd3, %r7;
	cvta.to.global.u64 	%rd4, %rd7;
$L__BB1_2:
	mul.lo.s64 	%rd10, %rd15, %rd2;
	shl.b64 	%rd11, %rd10, 3;
	add.s64 	%rd12, %rd8, %rd11;
	shl.b64 	%rd13, %rd15, 3;
	add.s64 	%rd14, %rd4, %rd13;
	st.global.u64 	[%rd14], %rd12;
	add.s64 	%rd15, %rd15, %rd3;
	setp.lt.u64 	%p2, %rd15, %rd9;
	@%p2 bra 	$L__BB1_2;
$L__BB1_3:
	ret;

}
	// .globl	_Z12compute_hashPPmyyS_
.visible .entry _Z12compute_hashPPmyyS_(
	.param .u64 .ptr .align 1 _Z12compute_hashPPmyyS__param_0,
	.param .u64 _Z12compute_hashPPmyyS__param_1,
	.param .u64 _Z12compute_hashPPmyyS__param_2,
	.param .u64 .ptr .align 1 _Z12compute_hashPPmyyS__param_3
)
{
	.reg .pred 	%p<12>;
	.reg .b32 	%r<7>;
	.reg .b64 	%rd<251>;

	ld.param.u64 	%rd36, [_Z12compute_hashPPmyyS__param_0];
	ld.param.u64 	%rd37, [_Z12compute_hashPPmyyS__param_1];
	ld.param.u64 	%rd38, [_Z12compute_hashPPmyyS__param_2];
	ld.param.u64 	%rd39, [_Z12compute_hashPPmyyS__param_3];
	cvta.to.global.u64 	%rd1, %rd39;
	mov.u32 	%r2, %ctaid.x;
	mov.u32 	%r1, %ntid.x;
	mov.u32 	%r3, %tid.x;
	mad.lo.s32 	%r4, %r2, %r1, %r3;
	cvt.s64.s32 	%rd236, %r4;
	setp.le.u64 	%p1, %rd37, %rd236;
	@%p1 bra 	$L__BB2_16;
	mov.u32 	%r5, %nctaid.x;
	mul.lo.s32 	%r6, %r1, %r5;
	setp.ne.s64 	%p2, %rd38, 0;
	cvt.s64.s32 	%rd3, %r6;
	@%p2 bra 	$L__BB2_3;
$L__BB2_2:
	shl.b64 	%rd233, %rd236, 3;
	add.s64 	%rd234, %rd1, %rd233;
	mov.b64 	%rd235, 0;
	st.global.u64 	[%rd234], %rd235;
	add.s64 	%rd236, %rd236, %rd3;
	setp.lt.u64 	%p11, %rd236, %rd37;
	@%p11 bra 	$L__BB2_2;
	bra.uni 	$L__BB2_16;
$L__BB2_3:
	and.b64  	%rd6, %rd38, 7;
	and.b64  	%rd7, %rd38, 3;
	and.b64  	%rd8, %rd38, -8;
	and.b64  	%rd9, %rd38, 1;
	cvta.to.global.u64 	%rd10, %rd36;
$L__BB2_4:
	setp.lt.u64 	%p3, %rd38, 8;
	shl.b64 	%rd42, %rd236, 3;
	add.s64 	%rd43, %rd10, %rd42;
	ld.global.u64 	%rd44, [%rd43];
	cvta.to.global.u64 	%rd12, %rd44;
	mov.b64 	%rd245, 0;
	mov.u64 	%rd250, %rd245;
	@%p3 bra 	$L__BB2_7;
	add.s64 	%rd238, %rd12, 32;
	mov.b64 	%rd250, 0;
	mov.u64 	%rd239, %rd8;
$L__BB2_6:
	.pragma "nounroll";
	ld.global.u64 	%rd46, [%rd238+-32];
	mad.lo.s64 	%rd47, %rd46, 2654435761, %rd250;
	shl.b64 	%rd48, %rd47, 13;
	add.s64 	%rd49, %rd48, %rd47;
	shr.u64 	%rd50, %rd49, 7;
	xor.b64  	%rd51, %rd50, %rd49;
	shl.b64 	%rd52, %rd51, 3;
	add.s64 	%rd53, %rd52, %rd51;
	shr.u64 	%rd54, %rd53, 17;
	xor.b64  	%rd55, %rd54, %rd53;
	shl.b64 	%rd56, %rd55, 5;
	add.s64 	%rd57, %rd56, %rd55;
	ld.global.u64 	%rd58, [%rd238+-24];
	mad.lo.s64 	%rd59, %rd58, 2654435761, %rd57;
	shl.b64 	%rd60, %rd59, 13;
	add.s64 	%rd61, %rd60, %rd59;
	shr.u64 	%rd62, %rd61, 7;
	xor.b64  	%rd63, %rd62, %rd61;
	shl.b64 	%rd64, %rd63, 3;
	add.s64 	%rd65, %rd64, %rd63;
	shr.u64 	%rd66, %rd65, 17;
	xor.b64  	%rd67, %rd66, %rd65;
	shl.b64 	%rd68, %rd67, 5;
	add.s64 	%rd69, %rd68, %rd67;
	ld.global.u64 	%rd70, [%rd238+-16];
	mad.lo.s64 	%rd71, %rd70, 2654435761, %rd69;
	shl.b64 	%rd72, %rd71, 13;
	add.s64 	%rd73, %rd72, %rd71;
	shr.u64 	%rd74, %rd73, 7;
	xor.b64  	%rd75, %rd74, %rd73;
	shl.b64 	%rd76, %rd75, 3;
	add.s64 	%rd77, %rd76, %rd75;
	shr.u64 	%rd78, %rd77, 17;
	xor.b64  	%rd79, %rd78, %rd77;
	shl.b64 	%rd80, %rd79, 5;
	add.s64 	%rd81, %rd80, %rd79;
	ld.global.u64 	%rd82, [%rd238+-8];
	mad.lo.s64 	%rd83, %rd82, 2654435761, %rd81;
	shl.b64 	%rd84, %rd83, 13;
	add.s64 	%rd85, %rd84, %rd83;
	shr.u64 	%rd86, %rd85, 7;
	xor.b64  	%rd87, %rd86, %rd85;
	shl.b64 	%rd88, %rd87, 3;
	add.s64 	%rd89, %rd88, %rd87;
	shr.u64 	%rd90, %rd89, 17;
	xor.b64  	%rd91, %rd90, %rd89;
	shl.b64 	%rd92, %rd91, 5;
	add.s64 	%rd93, %rd92, %rd91;
	ld.global.u64 	%rd94, [%rd238];
	mad.lo.s64 	%rd95, %rd94, 2654435761, %rd93;
	shl.b64 	%rd96, %rd95, 13;
	add.s64 	%rd97, %rd96, %rd95;
	shr.u64 	%rd98, %rd97, 7;
	xor.b64  	%rd99, %rd98, %rd97;
	shl.b64 	%rd100, %rd99, 3;
	add.s64 	%rd101, %rd100, %rd99;
	shr.u64 	%rd102, %rd101, 17;
	xor.b64  	%rd103, %rd102, %rd101;
	shl.b64 	%rd104, %rd103, 5;
	add.s64 	%rd105, %rd104, %rd103;
	ld.global.u64 	%rd106, [%rd238+8];
	mad.lo.s64 	%rd107, %rd106, 2654435761, %rd105;
	shl.b64 	%rd108, %rd107, 13;
	add.s64 	%rd109, %rd108, %rd107;
	shr.u64 	%rd110, %rd109, 7;
	xor.b64  	%rd111, %rd110, %rd109;
	shl.b64 	%rd112, %rd111, 3;
	add.s64 	%rd113, %rd112, %rd111;
	shr.u64 	%rd114, %rd113, 17;
	xor.b64  	%rd115, %rd114, %rd113;
	shl.b64 	%rd116, %rd115, 5;
	add.s64 	%rd117, %rd116, %rd115;
	ld.global.u64 	%rd118, [%rd238+16];
	mad.lo.s64 	%rd119, %rd118, 2654435761, %rd117;
	shl.b64 	%rd120, %rd119, 13;
	add.s64 	%rd121, %rd120, %rd119;
	shr.u64 	%rd122, %rd121, 7;
	xor.b64  	%rd123, %rd122, %rd121;
	shl.b64 	%rd124, %rd123, 3;
	add.s64 	%rd125, %rd124, %rd123;
	shr.u64 	%rd126, %rd125, 17;
	xor.b64  	%rd127, %rd126, %rd125;
	shl.b64 	%rd128, %rd127, 5;
	add.s64 	%rd129, %rd128, %rd127;
	ld.global.u64 	%rd130, [%rd238+24];
	mad.lo.s64 	%rd131, %rd130, 2654435761, %rd129;
	shl.b64 	%rd132, %rd131, 13;
	add.s64 	%rd133, %rd132, %rd131;
	shr.u64 	%rd134, %rd133, 7;
	xor.b64  	%rd135, %rd134, %rd133;
	shl.b64 	%rd136, %rd135, 3;
	add.s64 	%rd137, %rd136, %rd135;
	shr.u64 	%rd138, %rd137, 17;
	xor.b64  	%rd139, %rd138, %rd137;
	shl.b64 	%rd140, %rd139, 5;
	add.s64 	%rd250, %rd140, %rd139;
	add.s64 	%rd239, %rd239, -8;
	add.s64 	%rd238, %rd238, 64;
	setp.ne.s64 	%p4, %rd239, 0;
	mov.u64 	%rd245, %rd8;
	@%p4 bra 	$L__BB2_6;
$L__BB2_7:
	setp.eq.s64 	%p5, %rd6, 0;
	@%p5 bra 	$L__BB2_15;
	add.s64 	%rd142, %rd6, -1;
	setp.lt.u64 	%p6, %rd142, 3;
	@%p6 bra 	$L__BB2_10;
	shl.b64 	%rd143, %rd245, 3;
	add.s64 	%rd144, %rd12, %rd143;
	ld.global.u64 	%rd145, [%rd144];
	mad.lo.s64 	%rd146, %rd145, 2654435761, %rd250;
	shl.b64 	%rd147, %rd146, 13;
	add.s64 	%rd148, %rd147, %rd146;
	shr.u64 	%rd149, %rd148, 7;
	xor.b64  	%rd150, %rd149, %rd148;
	shl.b64 	%rd151, %rd150, 3;
	add.s64 	%rd152, %rd151, %rd150;
	shr.u64 	%rd153, %rd152, 17;
	xor.b64  	%rd154, %rd153, %rd152;
	shl.b64 	%rd155, %rd154, 5;
	add.s64 	%rd156, %rd155, %rd154;
	ld.global.u64 	%rd157, [%rd144+8];
	mad.lo.s64 	%rd158, %rd157, 2654435761, %rd156;
	shl.b64 	%rd159, %rd158, 13;
	add.s64 	%rd160, %rd159, %rd158;
	shr.u64 	%rd161, %rd160, 7;
	xor.b64  	%rd162, %rd161, %rd160;
	shl.b64 	%rd163, %rd162, 3;
	add.s64 	%rd164, %rd163, %rd162;
	shr.u64 	%rd165, %rd164, 17;
	xor.b64  	%rd166, %rd165, %rd164;
	shl.b64 	%rd167, %rd166, 5;
	add.s64 	%rd168, %rd167, %rd166;
	ld.global.u64 	%rd169, [%rd144+16];
	mad.lo.s64 	%rd170, %rd169, 2654435761, %rd168;
	shl.b64 	%rd171, %rd170, 13;
	add.s64 	%rd172, %rd171, %rd170;
	shr.u64 	%rd173, %rd172, 7;
	xor.b64  	%rd174, %rd173, %rd172;
	shl.b64 	%rd175, %rd174, 3;
	add.s64 	%rd176, %rd175, %rd174;
	shr.u64 	%rd177, %rd176, 17;
	xor.b64  	%rd178, %rd177, %rd176;
	shl.b64 	%rd179, %rd178, 5;
	add.s64 	%rd180, %rd179, %rd178;
	ld.global.u64 	%rd181, [%rd144+24];
	mad.lo.s64 	%rd182, %rd181, 2654435761, %rd180;
	shl.b64 	%rd183, %rd182, 13;
	add.s64 	%rd184, %rd183, %rd182;
	shr.u64 	%rd185, %rd184, 7;
	xor.b64  	%rd186, %rd185, %rd184;
	shl.b64 	%rd187, %rd186, 3;
	add.s64 	%rd188, %rd187, %rd186;
	shr.u64 	%rd189, %rd188, 17;
	xor.b64  	%rd190, %rd189, %rd188;
	shl.b64 	%rd191, %rd190, 5;
	add.s64 	%rd250, %rd191, %rd190;
	add.s64 	%rd245, %rd245, 4;
$L__BB2_10:
	setp.eq.s64 	%p7, %rd7, 0;
	@%p7 bra 	$L__BB2_15;
	setp.eq.s64 	%p8, %rd7, 1;
	@%p8 bra 	$L__BB2_13;
	shl.b64 	%rd193, %rd245, 3;
	add.s64 	%rd194, %rd12, %rd193;
	ld.global.u64 	%rd195, [%rd194];
	mad.lo.s64 	%rd196, %rd195, 2654435761, %rd250;
	shl.b64 	%rd197, %rd196, 13;
	add.s64 	%rd198, %rd197, %rd196;
	shr.u64 	%rd199, %rd198, 7;
	xor.b64  	%rd200, %rd199, %rd198;
	shl.b64 	%rd201, %rd200, 3;
	add.s64 	%rd202, %rd201, %rd200;
	shr.u64 	%rd203, %rd202, 17;
	xor.b64  	%rd204, %rd203, %rd202;
	shl.b64 	%rd205, %rd204, 5;
	add.s64 	%rd206, %rd205, %rd204;
	ld.global.u64 	%rd207, [%rd194+8];
	mad.lo.s64 	%rd208, %rd207, 2654435761, %rd206;
	shl.b64 	%rd209, %rd208, 13;
	add.s64 	%rd210, %rd209, %rd208;
	shr.u64 	%rd211, %rd210, 7;
	xor.b64  	%rd212, %rd211, %rd210;
	shl.b64 	%rd213, %rd212, 3;
	add.s64 	%rd214, %rd213, %rd212;
	shr.u64 	%rd215, %rd214, 17;
	xor.b64  	%rd216, %rd215, %rd214;
	shl.b64 	%rd217, %rd216, 5;
	add.s64 	%rd250, %rd217, %rd216;
	add.s64 	%rd245, %rd245, 2;
$L__BB2_13:
	setp.eq.s64 	%p9, %rd9, 0;
	@%p9 bra 	$L__BB2_15;
	shl.b64 	%rd218, %rd245, 3;
	add.s64 	%rd219, %rd12, %rd218;
	ld.global.u64 	%rd220, [%rd219];
	mad.lo.s64 	%rd221, %rd220, 2654435761, %rd250;
	shl.b64 	%rd222, %rd221, 13;
	add.s64 	%rd223, %rd222, %rd221;
	shr.u64 	%rd224, %rd223, 7;
	xor.b64  	%rd225, %rd224, %rd223;
	shl.b64 	%rd226, %rd225, 3;
	add.s64 	%rd227, %rd226, %rd225;
	shr.u64 	%rd228, %rd227, 17;
	xor.b64  	%rd229, %rd228, %rd227;
	shl.b64 	%rd230, %rd229, 5;
	add.s64 	%rd250, %rd230, %rd229;
$L__BB2_15:
	shl.b64 	%rd231, %rd236, 3;
	add.s64 	%rd232, %rd1, %rd231;
	st.global.u64 	[%rd232], %rd250;
	add.s64 	%rd236, %rd236, %rd3;
	setp.lt.u64 	%p10, %rd236, %rd37;
	@%p10 bra 	$L__BB2_4;
$L__BB2_16:
	ret;

}
	// .globl	_Z14extract_columnPPmyyS_
.visible .entry _Z14extract_columnPPmyyS_(
	.param .u64 .ptr .align 1 _Z14extract_columnPPmyyS__param_0,
	.param .u64 _Z14extract_columnPPmyyS__param_1,
	.param .u64 _Z14extract_columnPPmyyS__param_2,
	.param .u64 .ptr .align 1 _Z14extract_columnPPmyyS__param_3
)
{
	.reg .pred 	%p<3>;
	.reg .b32 	%r<7>;
	.reg .b64 	%rd<20>;

	ld.param.u64 	%rd7, [_Z14extract_columnPPmyyS__param_0];
	ld.param.u64 	%rd8, [_Z14extract_columnPPmyyS__param_1];
	ld.param.u64 	%rd9, [_Z14extract_columnPPmyyS__param_2];
	ld.param.u64 	%rd10, [_Z14extract_columnPPmyyS__param_3];
	mov.u32 	%r2, %ctaid.x;
	mov.u32 	%r1, %ntid.x;
	mov.u32 	%r3, %tid.x;
	mad.lo.s32 	%r4, %r2, %r1, %r3;
	cvt.s64.s32 	%rd19, %r4;
	setp.le.u64 	%p1, %rd8, %rd19;
	@%p1 bra 	$L__BB3_3;
	mov.u32 	%r5, %nctaid.x;
	mul.lo.s32 	%r6, %r1, %r5;
	cvt.s64.s32 	%rd2, %r6;
	cvta.to.global.u64 	%rd3, %rd7;
	cvta.to.global.u64 	%rd4, %rd10;
	shl.b64 	%rd15, %rd9, 3;
$L__BB3_2:
	shl.b64 	%rd11, %rd19, 3;
	add.s64 	%rd12, %rd3, %rd11;
	ld.global.u64 	%rd13, [%rd12];
	cvta.to.global.u64 	%rd14, %rd13;
	add.s64 	%rd16, %rd14, %rd15;
	ld.global.u64 	%rd17, [%rd16];
	add.s64 	%rd18, %rd4, %rd11;
	st.global.u64 	[%rd18], %rd17;
	add.s64 	%rd19, %rd19, %rd2;
	setp.lt.u64 	%p2, %rd19, %rd8;
	@%p2 bra 	$L__BB3_2;
$L__BB3_3:
	ret;

}
	// .globl	_ZN3cub18CUB_300001_SM_10006detail11EmptyKernelIvEEvv
.visible .entry _ZN3cub18CUB_300001_SM_10006detail11EmptyKernelIvEEvv()
{


	ret;

}
	// .globl	_ZN3cub18CUB_300001_SM_10006detail10merge_sort30DeviceMergeSortBlockSortKernelINS2_10policy_hubIPPmE9Policy600ES6_PNS0_8NullTypeES6_SA_j18tuple_indexed_lessS5_S9_EEvbT0_T1_T2_T3_T4_PT6_PT7_T5_NS1_7vsmem_tE
.visible .entry _ZN3cub18CUB_300001_SM_10006detail10merge_sort30DeviceMergeSortBlockSortKernelINS2_10policy_hubIPPmE9Policy600ES6_PNS0_8NullTypeES6_SA_j18tuple_indexed_lessS5_S9_EEvbT0_T1_T2_T3_T4_PT6_PT7_T5_NS1_7vsmem_tE(
	.param .u8 _ZN3cub18CUB_300001_SM_10006detail10merge_sort30DeviceMergeSortBlockSortKernelINS2_10policy_hubIPPmE9Policy600ES6_PNS0_8NullTypeES6_SA_j18tuple_indexed_lessS5_S9_EEvbT0_T1_T2_T3_T4_PT6_PT7_T5_NS1_7vsmem_tE_param_0,
	.param .u64 .ptr .align 1 _ZN3cub18CUB_300001_SM_10006detail10merge_sort30DeviceMergeSortBlockSortKernelINS2_10policy_hubIPPmE9Policy600ES6_PNS0_8NullTypeES6_SA_j18tuple_indexed_lessS5_S9_EEvbT0_T1_T2_T3_T4_PT6_PT7_T5_NS1_7vsmem_tE_param_1,
	.param .u64 .ptr .align 1 _ZN3cub18CUB_300001_SM_10006detail10merge_sort30DeviceMergeSortBlockSortKernelINS2_10policy_hubIPPmE9Policy600ES6_PNS0_8NullTypeES6_SA_j18tuple_indexed_lessS5_S9_EEvbT0_T1_T2_T3_T4_PT6_PT7_T5_NS1_7vsmem_tE_param_2,
	.param .u64 .ptr .align 1 _ZN3cub18CUB_300001_SM_10006detail10merge_sort30DeviceMergeSortBlockSortKernelINS2_10policy_hubIPPmE9Policy600ES6_PNS0_8NullTypeES6_SA_j18tuple_indexed_lessS5_S9_EEvbT0_T1_T2_T3_T4_PT6_PT7_T5_NS1_7vsmem_tE_param_3,
	.param .u64 .ptr .align 1 _ZN3cub18CUB_300001_SM_10006detail10merge_sort30DeviceMergeSortBlockSortKernelINS2_10policy_hubIPPmE9Policy600ES6_PNS0_8NullTypeES6_SA_j18tuple_indexed_lessS5_S9_EEvbT0_T1_T2_T3_T4_PT6_PT7_T5_NS1_7vsmem_tE_param_4,
	.param .u32 _ZN3cub18CUB_300001_SM_10006detail10merge_sort30DeviceMergeSortBlockSortKernelINS2_10policy_hubIPPmE9Policy600ES6_PNS0_8NullTypeES6_SA_j18tuple_indexed_lessS5_S9_EEvbT0_T1_T2_T3_T4_PT6_PT7_T5_NS1_7vsmem_tE_param_5,
	.param .u64 .ptr .align 1 _ZN3cub18CUB_300001_SM_10006detail10merge_sort30DeviceMergeSortBlockSortKernelINS2_10policy_hubIPPmE9Policy600ES6_PNS0_8NullTypeES6_SA_j18tuple_indexed_lessS5_S9_EEvbT0_T1_T2_T3_T4_PT6_PT7_T5_NS1_7vsmem_tE_param_6,
	.param .u64 .ptr .align 1 _ZN3cub18CUB_300001_SM_10006detail10merge_sort30DeviceMergeSortBlockSortKernelINS2_10policy_hubIPPmE9Policy600ES6_PNS0_8NullTypeES6_SA_j18tuple_indexed_lessS5_S9_EEvbT0_T1_T2_T3_T4_PT6_PT7_T5_NS1_7vsmem_tE_param_7,
	.param .align 8 .b8 _ZN3cub18CUB_300001_SM_10006detail10merge_sort30DeviceMergeSortBlockSortKernelINS2_10policy_hubIPPmE9Policy600ES6_PNS0_8NullTypeES6_SA_j18tuple_indexed_lessS5_S9_EEvbT0_T1_T2_T3_T4_PT6_PT7_T5_NS1_7vsmem_tE_param_8[16],
	.param .align 8 .b8 _ZN3cub18CUB_300001_SM_10006detail10merge_sort30DeviceMergeSortBlockSortKernelINS2_10policy_hubIPPmE9Policy600ES6_PNS0_8NullTypeES6_SA_j18tuple_indexed_lessS5_S9_EEvbT0_T1_T2_T3_T4_PT6_PT7_T5_NS1_7vsmem_tE_param_9[8]
)
.maxntid 256
{
	.reg .pred 	%p<2714>;
	.reg .b16 	%rs<4>;
	.reg .b32 	%r<470>;
	.reg .b64 	%rd<57154>;
	// demoted variable
	.shared .align 16 .b8 _ZZN3cub18CUB_300001_SM_10006detail10merge_sort30DeviceMergeSortBlockSortKernelINS2_10policy_hubIPPmE9Policy600ES6_PNS0_8NullTypeES6_SA_j18tuple_indexed_lessS5_S9_EEvbT0_T1_T2_T3_T4_PT6_PT7_T5_NS1_7vsmem_tEE19static_temp_storage[16912];
	ld.param.u64 	%rd2, [_ZN3cub18CUB_300001_SM_10006detail10merge_sort30DeviceMergeSortBlockSortKernelINS2_10policy_hubIPPmE9Policy600ES6_PNS0_8NullTypeES6_SA_j18tuple_indexed_lessS5_S9_EEvbT0_T1_T2_T3_T4_PT6_PT7_T5_NS1_7vsmem_tE_param_8];
	ld.param.u32 	%r1, [_ZN3cub18CUB_300001_SM_10006detail10merge_sort30DeviceMergeSortBlockSortKernelINS2_10policy_hubIPPmE9Policy600ES6_PNS0_8NullTypeES6_SA_j18tuple_indexed_lessS5_S9_EEvbT0_T1_T2_T3_T4_PT6_PT7_T5_NS1_7vsmem_tE_param_8+8];
	ld.param.u64 	%rd6336, [_ZN3cub18CUB_300001_SM_10006detail10merge_sort30DeviceMergeSortBlockSortKernelINS2_10policy_hubIPPmE9Policy600ES6_PNS0_8NullTypeES6_SA_j18tuple_indexed_lessS5_S9_EEvbT0_T1_T2_T3_T4_PT6_PT7_T5_NS1_7vsmem_tE_param_1];
	ld.param.u32 	%r107, [_ZN3cub18CUB_300001_SM_10006detail10merge_sort30DeviceMergeSortBlockSortKernelINS2_10policy_hubIPPmE9Policy600ES6_PNS0_8NullTypeES6_SA_j18tuple_indexed_lessS5_S9_EEvbT0_T1_T2_T3_T4_PT6_PT7_T5_NS1_7vsmem_tE_param_5];
	cvta.to.global.u64 	%rd1, %rd6336;
	mov.u32 	%r108, %ctaid.x;
	mov.u32 	%r109, %nctaid.x;
	shl.b32 	%r2, %r108, 11;
	add.s32 	%r110, %r109, -1;
	setp.ge.u32 	%p33, %r108, %r110;
	@%p33 bra 	$L__BB5_1602;
	// begin inline asm
	griddepcontrol.wait;
	// end inline asm
	cvt.u64.u32 	%rd31730, %r2;
	mov.u32 	%r300, %tid.x;
	and.b32  	%r301, %r300, 31;
	shl.b32 	%r302, %r300, 3;
	and.b32  	%r303, %r302, 7936;
	or.b32  	%r304, %r303, %r301;
	cvt.u64.u32 	%rd31731, %r304;
	add.s64 	%rd3, %rd31731, %rd31730;
	shl.b64 	%rd31732, %rd3, 3;
	add.s64 	%rd31733, %rd1, %rd31732;
	ld.global.u64 	%rd31734, [%rd31733];
	ld.global.u64 	%rd31735, [%rd31733+256];
	ld.global.u64 	%rd31736, [%rd31733+512];
	ld.global.u64 	%rd31737, [%rd31733+768];
	ld.global.u64 	%rd31738, [%rd31733+1024];
	ld.global.u64 	%rd31739, [%rd31733+1280];
	ld.global.u64 	%rd31740, [%rd31733+1536];
	ld.global.u64 	%rd31741, [%rd31733+1792];
	// begin inline asm
	mov.u32 %r299, %laneid;
	// end inline asm
	add.s32 	%r305, %r299, %r303;
	shr.s32 	%r306, %r305, 5;
	add.s32 	%r307, %r306, %r305;
	shl.b32 	%r308, %r307, 3;
	mov.u32 	%r309, _ZZN3cub18CUB_300001_SM_10006detail10merge_sort30DeviceMergeSortBlockSortKernelINS2_10policy_hubIPPmE9Policy600ES6_PNS0_8NullTypeES6_SA_j18tuple_indexed_lessS5_S9_EEvbT0_T1_T2_T3_T4_PT6_PT7_T5_NS1_7vsmem_tEE19static_temp_storage;
	add.s32 	%r3, %r309, %r308;
	st.shared.u64 	[%r3], %rd31734;
	add.s32 	%r310, %r305, 32;
	shr.s32 	%r311, %r310, 5;
	add.s32 	%r312, %r311, %r305;
	shl.b32 	%r313, %r312, 3;
	add.s32 	%r4, %r309, %r313;
	st.shared.u64 	[%r4+256], %rd31735;
	add.s32 	%r314, %r305, 64;
	shr.s32 	%r315, %r314, 5;
	add.s32 	%r316, %r315, %r305;
	shl.b32 	%r317, %r316, 3;
	add.s32 	%r5, %r309, %r317;
	st.shared.u64 	[%r5+512], %rd31736;
	add.s32 	%r318, %r305, 96;
	shr.s32 	%r319, %r318, 5;
	add.s32 	%r320, %r319, %r305;
	shl.b32 	%r321, %r320, 3;
	add.s32 	%r6, %r309, %r321;
	st.shared.u64 	[%r6+768], %rd31737;
	add.s32 	%r322, %r305, 128;
	shr.s32 	%r323, %r322, 5;
	add.s32 	%r324, %r323, %r305;
	shl.b32 	%r325, %r324, 3;
	add.s32 	%r7, %r309, %r325;
	st.shared.u64 	[%r7+1024], %rd31738;
	add.s32 	%r326, %r305, 160;
	shr.s32 	%r327, %r326, 5;
	add.s32 	%r328, %r327, %r305;
	shl.b32 	%r329, %r328, 3;
	add.s32 	%r8, %r309, %r329;
	st.shared.u64 	[%r8+1280], %rd31739;
	add.s32 	%r330, %r305, 192;
	shr.s32 	%r331, %r330, 5;
	add.s32 	%r332, %r331, %r305;
	shl.b32 	%r333, %r332, 3;
	add.s32 	%r9, %r309, %r333;
	st.shared.u64 	[%r9+1536], %rd31740;
	add.s32 	%r334, %r305, 224;
	shr.s32 	%r335, %r334, 5;
	add.s32 	%r336, %r335, %r305;
	shl.b32 	%r337, %r336, 3;
	add.s32 	%r10, %r309, %r337;
	st.shared.u64 	[%r10+1792], %rd31741;
	bar.warp.sync 	-1;
	mad.lo.s32 	%r338, %r299, 7, %r305;
	shr.s32 	%r339, %r338, 5;
	add.s32 	%r340, %r339, %r338;
	shl.b32 	%r341, %r340, 3;
	add.s32 	%r11, %r309, %r341;
	ld.shared.u64 	%rd53648, [%r11];
	add.s32 	%r342, %r338, 1;
	shr.s32 	%r343, %r342, 5;
	add.s32 	%r344, %r343, %r338;
	shl.b32 	%r345, %r344, 3;
	add.s32 	%r12, %r309, %r345;
	ld.shared.u64 	%rd54822, [%r12+8];
	add.s32 	%r346, %r338, 2;
	shr.s32 	%r347, %r346, 5;
	add.s32 	%r348, %r347, %r338;
	shl.b32 	%r349, %r348, 3;
	add.s32 	%r13, %r309, %r349;
	ld.shared.u64 	%rd54821, [%r13+16];
	add.s32 	%r350, %r338, 3;
	shr.s32 	%r351, %r350, 5;
	add.s32 	%r352, %r351, %r338;
	shl.b32 	%r353, %r352, 3;
	add.s32 	%r14, %r309, %r353;
	ld.shared.u64 	%rd54820, [%r14+24];
	add.s32 	%r354, %r338, 4;
	shr.s32 	%r355, %r354, 5;
	add.s32 	%r356, %r355, %r338;
	shl.b32 	%r357, %r356, 3;
	add.s32 	%r15, %r309, %r357;
	ld.shared.u64 	%rd54819, [%r15+32];
	add.s32 	%r358, %r338, 5;
	shr.s32 	%r359, %r358, 5;
	add.s32 	%r360, %r359, %r338;
	shl.b32 	%r361, %r360, 3;
	add.s32 	%r16, %r309, %r361;
	ld.shared.u64 	%rd54810, [%r16+40];
	add.s32 	%r362, %r338, 6;
	shr.s32 	%r363, %r362, 5;
	add.s32 	%r364, %r363, %r338;
	shl.b32 	%r365, %r364, 3;
	add.s32 	%r17, %r309, %r365;
	ld.shared.u64 	%rd54809, [%r17+48];
	add.s32 	%r366, %r338, 7;
	shr.s32 	%r367, %r366, 5;
	add.s32 	%r368, %r367, %r338;
	shl.b32 	%r369, %r368, 3;
	add.s32 	%r18, %r309, %r369;
	ld.shared.u64 	%rd55204, [%r18+56];
	bar.sync 	0;
	// begin inline asm
	griddepcontrol.launch_dependents;
	// end inline asm
	setp.eq.s64 	%p1491, %rd2, 0;
	cvt.s64.s32 	%rd12, %r1;
	@%p1491 bra 	$L__BB5_2;
	bra.uni 	$L__BB5_87;
$L__BB5_2:
	setp.eq.s32 	%p2248, %r1, 0;
	@%p2248 bra 	$L__BB5_1179;
	mov.b64 	%rd53594, 0;
$L__BB5_4:
	shl.b64 	%rd48067, %rd53594, 3;
	add.s64 	%rd48068, %rd54822, %rd48067;
	ld.u64 	%rd156, [%rd48068];
	add.s64 	%rd48069, %rd53648, %rd48067;
	ld.u64 	%rd157, [%rd48069];
	setp.lt.u64 	%p2249, %rd156, %rd157;
	mov.u64 	%rd53595, %rd53648;
	mov.u64 	%rd53596, %rd54822;
	@%p2249 bra 	$L__BB5_6;
	setp.le.u64 	%p2250, %rd156, %rd157;
	add.s64 	%rd53594, %rd53594, 1;
	setp.lt.u64 	%p2251, %rd53594, %rd12;
	and.pred  	%p2252, %p2250, %p2251;
	mov.u64 	%rd53595, %rd54822;
	mov.u64 	%rd53596, %rd53648;
	@%p2252 bra 	$L__BB5_4;
$L__BB5_6:
	mov.b64 	%rd53597, 0;
$L__BB5_7:
	shl.b64 	%rd48072, %rd53597, 3;
	add.s64 	%rd48073, %rd54820, %rd48072;
	ld.u64 	%rd162, [%rd48073];
	add.s64 	%rd48074, %rd54821, %rd48072;
	ld.u64 	%rd163, [%rd48074];
	setp.lt.u64 	%p2253, %rd162, %rd163;
	mov.u64 	%rd53598, %rd54821;
	mov.u64 	%rd53599, %rd54820;
	@%p2253 bra 	$L__BB5_9;
	setp.le.u64 	%p2254, %rd162, %rd163;
	add.s64 	%rd53597, %rd53597, 1;
	setp.lt.u64 	%p2255, %rd53597, %rd12;
	and.pred  	%p2256, %p2254, %p2255;
	mov.u64 	%rd53598, %rd54820;
	mov.u64 	%rd53599, %rd54821;
	@%p2256 bra 	$L__BB5_7;
$L__BB5_9:
	mov.b64 	%rd53600, 0;
$L__BB5_10:
	shl.b64 	%rd48077, %rd53600, 3;
	add.s64 	%rd48078, %rd54810, %rd48077;
	ld.u64 	%rd168, [%rd48078];
	add.s64 	%rd48079, %rd54819, %rd48077;
	ld.u64 	%rd169, [%rd48079];
	setp.lt.u64 	%p2257, %rd168, %rd169;
	mov.u64 	%rd53601, %rd54819;
	mov.u64 	%rd53602, %rd54810;
	@%p2257 bra 	$L__BB5_12;
	setp.le.u64 	%p2258, %rd168, %rd169;
	add.s64 	%rd53600, %rd53600, 1;
	setp.lt.u64 	%p2259, %rd53600, %rd12;
	and.pred  	%p2260, %p2258, %p2259;
	mov.u64 	%rd53601, %rd54810;
	mov.u64 	%rd53602, %rd54819;
	@%p2260 bra 	$L__BB5_10;
$L__BB5_12:
	mov.b64 	%rd53603, 0;
$L__BB5_13:
	shl.b64 	%rd48082, %rd53603, 3;
	add.s64 	%rd48083, %rd55204, %rd48082;
	ld.u64 	%rd174, [%rd48083];
	add.s64 	%rd48084, %rd54809, %rd48082;
	ld.u64 	%rd175, [%rd48084];
	setp.lt.u64 	%p2261, %rd174, %rd175;
	mov.u64 	%rd53604, %rd54809;
	mov.u64 	%rd53605, %rd55204;
	@%p2261 bra 	$L__BB5_15;
	setp.le.u64 	%p2262, %rd174, %rd175;
	add.s64 	%rd53603, %rd53603, 1;
	setp.lt.u64 	%p2263, %rd53603, %rd12;
	and.pred  	%p2264, %p2262, %p2263;
	mov.u64 	%rd53604, %rd55204;
	mov.u64 	%rd53605, %rd54809;
	@%p2264 bra 	$L__BB5_13;
$L__BB5_15:
	mov.b64 	%rd53524, 0;
$L__BB5_16:
	shl.b64 	%rd48087, %rd53524, 3;
	add.s64 	%rd48088, %rd53599, %rd48087;
	ld.u64 	%rd14, [%rd48088];
	add.s64 	%rd48089, %rd53595, %rd48087;
	ld.u64 	%rd15, [%rd48089];
	setp.lt.u64 	%p2265, %rd14, %rd15;
	mov.u64 	%rd53525, %rd53595;
	mov.u64 	%rd53526, %rd53599;
	@%p2265 bra 	$L__BB5_18;
	setp.le.u64 	%p2266, %rd14, %rd15;
	add.s64 	%rd53524, %rd53524, 1;
	setp.lt.u64 	%p2267, %rd53524, %rd12;
	and.pred  	%p2268, %p2266, %p2267;
	mov.u64 	%rd53525, %rd53599;
	mov.u64 	%rd53526, %rd53595;
	@%p2268 bra 	$L__BB5_16;
$L__BB5_18:
	mov.b64 	%rd53527, 0;
$L__BB5_19:
	shl.b64 	%rd48092, %rd53527, 3;
	add.s64 	%rd48093, %rd53602, %rd48092;
	ld.u64 	%rd20, [%rd48093];
	add.s64 	%rd48094, %rd53598, %rd48092;
	ld.u64 	%rd21, [%rd48094];
	setp.lt.u64 	%p2269, %rd20, %rd21;
	mov.u64 	%rd53528, %rd53598;
	mov.u64 	%rd53529, %rd53602;
	@%p2269 bra 	$L__BB5_21;
	setp.le.u64 	%p2270, %rd20, %rd21;
	add.s64 	%rd53527, %rd53527, 1;
	setp.lt.u64 	%p2271, %rd53527, %rd12;
	and.pred  	%p2272, %p2270, %p2271;
	mov.u64 	%rd53528, %rd53602;
	mov.u64 	%rd53529, %rd53598;
	@%p2272 bra 	$L__BB5_19;
$L__BB5_21:
	mov.b64 	%rd53530, 0;
$L__BB5_22:
	shl.b64 	%rd48097, %rd53530, 3;
	add.s64 	%rd48098, %rd53605, %rd48097;
	ld.u64 	%rd26, [%rd48098];
	add.s64 	%rd48099, %rd53601, %rd48097;
	ld.u64 	%rd27, [%rd48099];
	setp.lt.u64 	%p2273, %rd26, %rd27;
	mov.u64 	%rd53531, %rd53601;
	mov.u64 	%rd53532, %rd53605;
	@%p2273 bra 	$L__BB5_24;
	setp.le.u64 	%p2274, %rd26, %rd27;
	add.s64 	%rd53530, %rd53530, 1;
	setp.lt.u64 	%p2275, %rd53530, %rd12;
	and.pred  	%p2276, %p2274, %p2275;
	mov.u64 	%rd53531, %rd53605;
	mov.u64 	%rd53532, %rd53601;
	@%p2276 bra 	$L__BB5_22;
$L__BB5_24:
	mov.b64 	%rd53533, 0;
$L__BB5_25:
	shl.b64 	%rd48102, %rd53533, 3;
	add.s64 	%rd48103, %rd53526, %rd48102;
	ld.u64 	%rd32, [%rd48103];
	add.s64 	%rd48104, %rd53596, %rd48102;
	ld.u64 	%rd33, [%rd48104];
	setp.lt.u64 	%p2277, %rd32, %rd33;
	mov.u64 	%rd53534, %rd53596;
	mov.u64 	%rd53535, %rd53526;
	@%p2277 bra 	$L__BB5_27;
	setp.le.u64 	%p2278, %rd32, %rd33;
	add.s64 	%rd53533, %rd53533, 1;
	setp.lt.u64 	%p2279, %rd53533, %rd12;
	and.pred  	%p2280, %p2278, %p2279;
	mov.u64 	%rd53534, %rd53526;
	mov.u64 	%rd53535, %rd53596;
	@%p2280 bra 	$L__BB5_25;
$L__BB5_27:
	mov.b64 	%rd53536, 0;
$L__BB5_28:
	shl.b64 	%rd48107, %rd53536, 3;
	add.s64 	%rd48108, %rd53529, %rd48107;
	ld.u64 	%rd38, [%rd48108];
	add.s64 	%rd48109, %rd53525, %rd48107;
	ld.u64 	%rd39, [%rd48109];
	setp.lt.u64 	%p2281, %rd38, %rd39;
	mov.u64 	%rd53537, %rd53525;
	mov.u64 	%rd53538, %rd53529;
	@%p2281 bra 	$L__BB5_30;
	setp.le.u64 	%p2282, %rd38, %rd39;
	add.s64 	%rd53536, %rd53536, 1;
	setp.lt.u64 	%p2283, %rd53536, %rd12;
	and.pred  	%p2284, %p2282, %p2283;
	mov.u64 	%rd53537, %rd53529;
	mov.u64 	%rd53538, %rd53525;
	@%p2284 bra 	$L__BB5_28;
$L__BB5_30:
	mov.b64 	%rd53539, 0;
$L__BB5_31:
	shl.b64 	%rd48112, %rd53539, 3;
	add.s64 	%rd48113, %rd53532, %rd48112;
	ld.u64 	%rd44, [%rd48113];
	add.s64 	%rd48114, %rd53528, %rd48112;
	ld.u64 	%rd45, [%rd48114];
	setp.lt.u64 	%p2285, %rd44, %rd45;
	mov.u64 	%rd53540, %rd53528;
	mov.u64 	%rd53541, %rd53532;
	@%p2285 bra 	$L__BB5_33;
	setp.le.u64 	%p2286, %rd44, %rd45;
	add.s64 	%rd53539, %rd53539, 1;
	setp.lt.u64 	%p2287, %rd53539, %rd12;
	and.pred  	%p2288, %p2286, %p2287;
	mov.u64 	%rd53540, %rd53532;
	mov.u64 	%rd53541, %rd53528;
	@%p2288 bra 	$L__BB5_31;
$L__BB5_33:
	mov.b64 	%rd53542, 0;
$L__BB5_34:
	shl.b64 	%rd48117, %rd53542, 3;
	add.s64 	%rd48118, %rd53604, %rd48117;
	ld.u64 	%rd50, [%rd48118];
	add.s64 	%rd48119, %rd53531, %rd48117;
	ld.u64 	%rd51, [%rd48119];
	setp.lt.u64 	%p2289, %rd50, %rd51;
	mov.u64 	%rd53543, %rd53531;
	mov.u64 	%rd53544, %rd53604;
	@%p2289 bra 	$L__BB5_36;
	setp.le.u64 	%p2290, %rd50, %rd51;
	add.s64 	%rd53542, %rd53542, 1;
	setp.lt.u64 	%p2291, %rd53542, %rd12;
	and.pred  	%p2292, %p2290, %p2291;
	mov.u64 	%rd53543, %rd53604;
	mov.u64 	%rd53544, %rd53531;
	@%p2292 bra 	$L__BB5_34;
$L__BB5_36:
	mov.b64 	%rd53545, 0;
$L__BB5_37:
	shl.b64 	%rd48122, %rd53545, 3;
	add.s64 	%rd48123, %rd53538, %rd48122;
	ld.u64 	%rd56, [%rd48123];
	add.s64 	%rd48124, %rd53534, %rd48122;
	ld.u64 	%rd57, [%rd48124];
	setp.lt.u64 	%p2293, %rd56, %rd57;
	mov.u64 	%rd53546, %rd53534;
	mov.u64 	%rd53547, %rd53538;
	@%p2293 bra 	$L__BB5_39;
	setp.le.u64 	%p2294, %rd56, %rd57;
	add.s64 	%rd53545, %rd53545, 1;
	setp.lt.u64 	%p2295, %rd53545, %rd12;
	and.pred  	%p2296, %p2294, %p2295;
	mov.u64 	%rd53546, %rd53538;
	mov.u64 	%rd53547, %rd53534;
	@%p2296 bra 	$L__BB5_37;
$L__BB5_39:
	mov.b64 	%rd53548, 0;
$L__BB5_40:
	shl.b64 	%rd48127, %rd53548, 3;
	add.s64 	%rd48128, %rd53541, %rd48127;
	ld.u64 	%rd62, [%rd48128];
	add.s64 	%rd48129, %rd53537, %rd48127;
	ld.u64 	%rd63, [%rd48129];
	setp.lt.u64 	%p2297, %rd62, %rd63;
	mov.u64 	%rd53549, %rd53537;
	mov.u64 	%rd53550, %rd53541;
	@%p2297 bra 	$L__BB5_42;
	setp.le.u64 	%p2298, %rd62, %rd63;
	add.s64 	%rd53548, %rd53548, 1;
	setp.lt.u64 	%p2299, %rd53548, %rd12;
	and.pred  	%p2300, %p2298, %p2299;
	mov.u64 	%rd53549, %rd53541;
	mov.u64 	%rd53550, %rd53537;
	@%p2300 bra 	$L__BB5_40;
$L__BB5_42:
	mov.b64 	%rd53551, 0;
$L__BB5_43:
	shl.b64 	%rd48132, %rd53551, 3;
	add.s64 	%rd48133, %rd53544, %rd48132;
	ld.u64 	%rd68, [%rd48133];
	add.s64 	%rd48134, %rd53540, %rd48132;
	ld.u64 	%rd69, [%rd48134];
	setp.lt.u64 	%p2301, %rd68, %rd69;
	mov.u64 	%rd53552, %rd53540;
	mov.u64 	%rd53553, %rd53544;
	@%p2301 bra 	$L__BB5_45;
	setp.le.u64 	%p2302, %rd68, %rd69;
	add.s64 	%rd53551, %rd53551, 1;
	setp.lt.u64 	%p2303, %rd53551, %rd12;
	and.pred  	%p2304, %p2302, %p2303;
	mov.u64 	%rd53552, %rd53544;
	mov.u64 	%rd53553, %rd53540;
	@%p2304 bra 	$L__BB5_43;
$L__BB5_45:
	mov.b64 	%rd53554, 0;
$L__BB5_46:
	shl.b64 	%rd48137, %rd53554, 3;
	add.s64 	%rd48138, %rd53547, %rd48137;
	ld.u64 	%rd74, [%rd48138];
	add.s64 	%rd48139, %rd53535, %rd48137;
	ld.u64 	%rd75, [%rd48139];
	setp.lt.u64 	%p2305, %rd74, %rd75;
	mov.u64 	%rd53555, %rd53535;
	mov.u64 	%rd53556, %rd53547;
	@%p2305 bra 	$L__BB5_48;
	setp.le.u64 	%p2306, %rd74, %rd75;
	add.s64 	%rd53554, %rd53554, 1;
	setp.lt.u64 	%p2307, %rd53554, %rd12;
	and.pred  	%p2308, %p2306, %p2307;
	mov.u64 	%rd53555, %rd53547;
	mov.u64 	%rd53556, %rd53535;
	@%p2308 bra 	$L__BB5_46;
$L__BB5_48:
	mov.b64 	%rd53557, 0;
$L__BB5_49:
	shl.b64 	%rd48142, %rd53557, 3;
	add.s64 	%rd48143, %rd53550, %rd48142;
	ld.u64 	%rd80, [%rd48143];
	add.s64 	%rd48144, %rd53546, %rd48142;
	ld.u64 	%rd81, [%rd48144];
	setp.lt.u64 	%p2309, %rd80, %rd81;
	mov.u64 	%rd53558, %rd53546;
	mov.u64 	%rd53559, %rd53550;
	@%p2309 bra 	$L__BB5_51;
	setp.le.u64 	%p2310, %rd80, %rd81;
	add.s64 	%rd53557, %rd53557, 1;
	setp.lt.u64 	%p2311, %rd53557, %rd12;
	and.pred  	%p2312, %p2310, %p2311;
	mov.u64 	%rd53558, %rd53550;
	mov.u64 	%rd53559, %rd53546;
	@%p2312 bra 	$L__BB5_49;
$L__BB5_51:
	mov.b64 	%rd53560, 0;
$L__BB5_52:
	shl.b64 	%rd48147, %rd53560, 3;
	add.s64 	%rd48148, %rd53553, %rd48147;
	ld.u64 	%rd86, [%rd48148];
	add.s64 	%rd48149, %rd53549, %rd48147;
	ld.u64 	%rd87, [%rd48149];
	setp.lt.u64 	%p2313, %rd86, %rd87;
	mov.u64 	%rd53561, %rd53549;
	mov.u64 	%rd53562, %rd53553;
	@%p2313 bra 	$L__BB5_54;
	setp.le.u64 	%p2314, %rd86, %rd87;
	add.s64 	%rd53560, %rd53560, 1;
	setp.lt.u64 	%p2315, %rd53560, %rd12;
	and.pred  	%p2316, %p2314, %p2315;
	mov.u64 	%rd53561, %rd53553;
	mov.u64 	%rd53562, %rd53549;
	@%p2316 bra 	$L__BB5_52;
$L__BB5_54:
	mov.b64 	%rd53563, 0;
$L__BB5_55:
	shl.b64 	%rd48152, %rd53563, 3;
	add.s64 	%rd48153, %rd53543, %rd48152;
	ld.u64 	%rd92, [%rd48153];
	add.s64 	%rd48154, %rd53552, %rd48152;
	ld.u64 	%rd93, [%rd48154];
	setp.lt.u64 	%p2317, %rd92, %rd93;
	mov.u64 	%rd53564, %rd53552;
	mov.u64 	%rd53565, %rd53543;
	@%p2317 bra 	$L__BB5_57;
	setp.le.u64 	%p2318, %rd92, %rd93;
	add.s64 	%rd53563, %rd53563, 1;
	setp.lt.u64 	%p2319, %rd53563, %rd12;
	and.pred  	%p2320, %p2318, %p2319;
	mov.u64 	%rd53564, %rd53543;
	mov.u64 	%rd53565, %rd53552;
	@%p2320 bra 	$L__BB5_55;
$L__BB5_57:
	mov.b64 	%rd53566, 0;
$L__BB5_58:
	shl.b64 	%rd48157, %rd53566, 3;
	add.s64 	%rd48158, %rd53559, %rd48157;
	ld.u64 	%rd98, [%rd48158];
	add.s64 	%rd48159, %rd53555, %rd48157;
	ld.u64 	%rd99, [%rd48159];
	setp.lt.u64 	%p2321, %rd98, %rd99;
	mov.u64 	%rd53567, %rd53555;
	mov.u64 	%rd53568, %rd53559;
	@%p2321 bra 	$L__BB5_60;
	setp.le.u64 	%p2322, %rd98, %rd99;
	add.s64 	%rd53566, %rd53566, 1;
	setp.lt.u64 	%p2323, %rd53566, %rd12;
	and.pred  	%p2324, %p2322, %p2323;
	mov.u64 	%rd53567, %rd53559;
	mov.u64 	%rd53568, %rd53555;
	@%p2324 bra 	$L__BB5_58;
$L__BB5_60:
	mov.b64 	%rd53569, 0;
$L__BB5_61:
	shl.b64 	%rd48162, %rd53569, 3;
	add.s64 	%rd48163, %rd53562, %rd48162;
	ld.u64 	%rd104, [%rd48163];
	add.s64 	%rd48164, %rd53558, %rd48162;
	ld.u64 	%rd105, [%rd48164];
	setp.lt.u64 	%p2325, %rd104, %rd105;
	mov.u64 	%rd53570, %rd53558;
	mov.u64 	%rd53571, %rd53562;
	@%p2325 bra 	$L__BB5_63;
	setp.le.u64 	%p2326, %rd104, %rd105;
	add.s64 	%rd53569, %rd53569, 1;
	setp.lt.u64 	%p2327, %rd53569, %rd12;
	and.pred  	%p2328, %p2326, %p2327;
	mov.u64 	%rd53570, %rd53562;
	mov.u64 	%rd53571, %rd53558;
	@%p2328 bra 	$L__BB5_61;
$L__BB5_63:
	mov.b64 	%rd53572, 0;
$L__BB5_64:
	shl.b64 	%rd48167, %rd53572, 3;
	add.s64 	%rd48168, %rd53565, %rd48167;
	ld.u64 	%rd110, [%rd48168];
	add.s64 	%rd48169, %rd53561, %rd48167;
	ld.u64 	%rd111, [%rd48169];
	setp.lt.u64 	%p2329, %rd110, %rd111;
	mov.u64 	%rd53573, %rd53561;
	mov.u64 	%rd53574, %rd53565;
	@%p2329 bra 	$L__BB5_66;
	setp.le.u64 	%p2330, %rd110, %rd111;
	add.s64 	%rd53572, %rd53572, 1;
	setp.lt.u64 	%p2331, %rd53572, %rd12;
	and.pred  	%p2332, %p2330, %p2331;
	mov.u64 	%rd53573, %rd53565;
	mov.u64 	%rd53574, %rd53561;
	@%p2332 bra 	$L__BB5_64;
$L__BB5_66:
	mov.b64 	%rd53575, 0;
$L__BB5_67:
	shl.b64 	%rd48172, %rd53575, 3;
	add.s64 	%rd48173, %rd53568, %rd48172;
	ld.u64 	%rd116, [%rd48173];
	add.s64 	%rd48174, %rd53556, %rd48172;
	ld.u64 	%rd117, [%rd48174];
	setp.lt.u64 	%p2333, %rd116, %rd117;
	mov.u64 	%rd53576, %rd53556;
	mov.u64 	%rd53648, %rd53568;
	@%p2333 bra 	$L__BB5_69;
	setp.le.u64 	%p2334, %rd116, %rd117;
	add.s64 	%rd53575, %rd53575, 1;
	setp.lt.u64 	%p2335, %rd53575, %rd12;
	and.pred  	%p2336, %p2334, %p2335;
	mov.u64 	%rd53576, %rd53568;
	mov.u64 	%rd53648, %rd53556;
	@%p2336 bra 	$L__BB5_67;
$L__BB5_69:
	mov.b64 	%rd53578, 0;
$L__BB5_70:
	shl.b64 	%rd48177, %rd53578, 3;
	add.s64 	%rd48178, %rd53571, %rd48177;
	ld.u64 	%rd122, [%rd48178];
	add.s64 	%rd48179, %rd53567, %rd48177;
	ld.u64 	%rd123, [%rd48179];
	setp.lt.u64 	%p2337, %rd122, %rd123;
	mov.u64 	%rd53579, %rd53567;
	mov.u64 	%rd53580, %rd53571;
	@%p2337 bra 	$L__BB5_72;
	setp.le.u64 	%p2338, %rd122, %rd123;
	add.s64 	%rd53578, %rd53578, 1;
	setp.lt.u64 	%p2339, %rd53578, %rd12;
	and.pred  	%p2340, %p2338, %p2339;
	mov.u64 	%rd53579, %rd53571;
	mov.u64 	%rd53580, %rd53567;
	@%p2340 bra 	$L__BB5_70;
$L__BB5_72:
	mov.b64 	%rd53581, 0;
$L__BB5_73:
	shl.b64 	%rd48182, %rd53581, 3;
	add.s64 	%rd48183, %rd53574, %rd48182;
	ld.u64 	%rd128, [%rd48183];
	add.s64 	%rd48184, %rd53570, %rd48182;
	ld.u64 	%rd129, [%rd48184];
	setp.lt.u64 	%p2341, %rd128, %rd129;
	mov.u64 	%rd53582, %rd53570;
	mov.u64 	%rd53583, %rd53574;
	@%p2341 bra 	$L__BB5_75;
	setp.le.u64 	%p2342, %rd128, %rd129;
	add.s64 	%rd53581, %rd53581, 1;
	setp.lt.u64 	%p2343, %rd53581, %rd12;
	and.pred  	%p2344, %p2342, %p2343;
	mov.u64 	%rd53582, %rd53574;
	mov.u64 	%rd53583, %rd53570;
	@%p2344 bra 	$L__BB5_73;
$L__BB5_75:
	mov.b64 	%rd53584, 0;
$L__BB5_76:
	shl.b64 	%rd48187, %rd53584, 3;
	add.s64 	%rd48188, %rd53564, %rd48187;
	ld.u64 	%rd134, [%rd48188];
	add.s64 	%rd48189, %rd53573, %rd48187;
	ld.u64 	%rd135, [%rd48189];
	setp.lt.u64 	%p2345, %rd134, %rd135;
	mov.u64 	%rd55204, %rd53573;
	mov.u64 	%rd53586, %rd53564;
	@%p2345 bra 	$L__BB5_78;
	setp.le.u64 	%p2346, %rd134, %rd135;
	add.s64 	%rd53584, %rd53584, 1;
	setp.lt.u64 	%p2347, %rd53584, %rd12;
	and.pred  	%p2348, %p2346, %p2347;
	mov.u64 	%rd55204, %rd53564;
	mov.u64 	%rd53586, %rd53573;
	@%p2348 bra 	$L__BB5_76;
$L__BB5_78:
	mov.b64 	%rd53587, 0;
$L__BB5_79:
	shl.b64 	%rd48192, %rd53587, 3;
	add.s64 	%rd48193, %rd53580, %rd48192;
	ld.u64 	%rd140, [%rd48193];
	add.s64 	%rd48194, %rd53576, %rd48192;
	ld.u64 	%rd141, [%rd48194];
	setp.lt.u64 	%p2349, %rd140, %rd141;
	mov.u64 	%rd54821, %rd53576;
	mov.u64 	%rd54822, %rd53580;
	@%p2349 bra 	$L__BB5_81;
	setp.le.u64 	%p2350, %rd140, %rd141;
	add.s64 	%rd53587, %rd53587, 1;
	setp.lt.u64 	%p2351, %rd53587, %rd12;
	and.pred  	%p2352, %p2350, %p2351;
	mov.u64 	%rd54821, %rd53580;
	mov.u64 	%rd54822, %rd53576;
	@%p2352 bra 	$L__BB5_79;
$L__BB5_81:
	mov.b64 	%rd53590, 0;
$L__BB5_82:
	shl.b64 	%rd48197, %rd53590, 3;
	add.s64 	%rd48198, %rd53583, %rd48197;
	ld.u64 	%rd146, [%rd48198];
	add.s64 	%rd48199, %rd53579, %rd48197;
	ld.u64 	%rd147, [%rd48199];
	setp.lt.u64 	%p2353, %rd146, %rd147;
	mov.u64 	%rd54819, %rd53579;
	mov.u64 	%rd54820, %rd53583;
	@%p2353 bra 	$L__BB5_84;
	setp.le.u64 	%p2354, %rd146, %rd147;
	add.s64 	%rd53590, %rd53590, 1;
	setp.lt.u64 	%p2355, %rd53590, %rd12;
	and.pred  	%p2356, %p2354, %p2355;
	mov.u64 	%rd54819, %rd53583;
	mov.u64 	%rd54820, %rd53579;
	@%p2356 bra 	$L__BB5_82;
$L__BB5_84:
	mov.b64 	%rd53593, 0;
$L__BB5_85:
	shl.b64 	%rd48202, %rd53593, 3;
	add.s64 	%rd48203, %rd53586, %rd48202;
	ld.u64 	%rd152, [%rd48203];
	add.s64 	%rd48204, %rd53582, %rd48202;
	ld.u64 	%rd153, [%rd48204];
	setp.lt.u64 	%p2357, %rd152, %rd153;
	mov.u64 	%rd54809, %rd53582;
	mov.u64 	%rd54810, %rd53586;
	@%p2357 bra 	$L__BB5_1179;
	setp.le.u64 	%p2358, %rd152, %rd153;
	add.s64 	%rd53593, %rd53593, 1;
	setp.lt.u64 	%p2359, %rd53593, %rd12;
	and.pred  	%p2360, %p2358, %p2359;
	mov.u64 	%rd54809, %rd53586;
	mov.u64 	%rd54810, %rd53582;
	@%p2360 bra 	$L__BB5_85;
	bra.uni 	$L__BB5_1179;
$L__BB5_87:
	add.s64 	%rd179, %rd2, -1;
	and.b64  	%rd180, %rd2, 7;
	add.s64 	%rd181, %rd180, -1;
	and.b64  	%rd182, %rd2, 3;
	add.s64 	%rd183, %rd182, -1;
	and.b64  	%rd184, %rd2, 1;
	setp.eq.s64 	%p1492, %rd179, 0;
	mov.b64 	%rd53609, -3750763034362895579;
	mov.b64 	%rd53610, 0;
	@%p1492 bra 	$L__BB5_90;
	and.b64  	%rd185, %rd2, -2;
	mov.b64 	%rd53609, -3750763034362895579;
	mov.b64 	%rd53610, 0;
	mov.u64 	%rd53608, %rd53610;
$L__BB5_89:
	shl.b64 	%rd31747, %rd53610, 3;
	add.s64 	%rd31748, %rd54822, %rd31747;
	ld.u64 	%rd31749, [%rd31748];
	and.b64  	%rd31750, %rd31749, 255;
	xor.b64  	%rd31751, %rd31750, %rd53609;
	mul.lo.s64 	%rd31752, %rd31751, 1099511628211;
	shr.u64 	%rd31753, %rd31749, 8;
	and.b64  	%rd31754, %rd31753, 255;
	xor.b64  	%rd31755, %rd31754, %rd31752;
	mul.lo.s64 	%rd31756, %rd31755, 1099511628211;
	shr.u64 	%rd31757, %rd31749, 16;
	and.b64  	%rd31758, %rd31757, 255;
	xor.b64  	%rd31759, %rd31758, %rd31756;
	mul.lo.s64 	%rd31760, %rd31759, 1099511628211;
	shr.u64 	%rd31761, %rd31749, 24;
	and.b64  	%rd31762, %rd31761, 255;
	xor.b64  	%rd31763, %rd31762, %rd31760;
	mul.lo.s64 	%rd31764, %rd31763, 1099511628211;
	shr.u64 	%rd31765, %rd31749, 32;
	and.b64  	%rd31766, %rd31765, 255;
	xor.b64  	%rd31767, %rd31766, %rd31764;
	mul.lo.s64 	%rd31768, %rd31767, 1099511628211;
	shr.u64 	%rd31769, %rd31749, 40;
	and.b64  	%rd31770, %rd31769, 255;
	xor.b64  	%rd31771, %rd31770, %rd31768;
	mul.lo.s64 	%rd31772, %rd31771, 1099511628211;
	shr.u64 	%rd31773, %rd31749, 48;
	and.b64  	%rd31774, %rd31773, 255;
	xor.b64  	%rd31775, %rd31774, %rd31772;
	mul.lo.s64 	%rd31776, %rd31775, 1099511628211;
	shr.u64 	%rd31777, %rd31749, 56;
	xor.b64  	%rd31778, %rd31777, %rd31776;
	mul.lo.s64 	%rd31779, %rd31778, 1099511628211;
	ld.u64 	%rd31780, [%rd31748+8];
	and.b64  	%rd31781, %rd31780, 255;
	xor.b64  	%rd31782, %rd31781, %rd31779;
	mul.lo.s64 	%rd31783, %rd31782, 1099511628211;
	shr.u64 	%rd31784, %rd31780, 8;
	and.b64  	%rd31785, %rd31784, 255;
	xor.b64  	%rd31786, %rd31785, %rd31783;
	mul.lo.s64 	%rd31787, %rd31786, 1099511628211;
	shr.u64 	%rd31788, %rd31780, 16;
	and.b64  	%rd31789, %rd31788, 255;
	xor.b64  	%rd31790, %rd31789, %rd31787;
	mul.lo.s64 	%rd31791, %rd31790, 1099511628211;
	shr.u64 	%rd31792, %rd31780, 24;
	and.b64  	%rd31793, %rd31792, 255;
	xor.b64  	%rd31794, %rd31793, %rd31791;
	mul.lo.s64 	%rd31795, %rd31794, 1099511628211;
	shr.u64 	%rd31796, %rd31780, 32;
	and.b64  	%rd31797, %rd31796, 255;
	xor.b64  	%rd31798, %rd31797, %rd31795;
	mul.lo.s64 	%rd31799, %rd31798, 1099511628211;
	shr.u64 	%rd31800, %rd31780, 40;
	and.b64  	%rd31801, %rd31800, 255;
	xor.b64  	%rd31802, %rd31801, %rd31799;
	mul.lo.s64 	%rd31803, %rd31802, 1099511628211;
	shr.u64 	%rd31804, %rd31780, 48;
	and.b64  	%rd31805, %rd31804, 255;
	xor.b64  	%rd31806, %rd31805, %rd31803;
	mul.lo.s64 	%rd31807, %rd31806, 1099511628211;
	shr.u64 	%rd31808, %rd31780, 56;
	xor.b64  	%rd31809, %rd31808, %rd31807;
	mul.lo.s64 	%rd53609, %rd31809, 1099511628211;
	add.s64 	%rd53610, %rd53610, 2;
	add.s64 	%rd53608, %rd53608, 2;
	setp.ne.s64 	%p1493, %rd53608, %rd185;
	@%p1493 bra 	$L__BB5_89;
$L__BB5_90:
	setp.eq.s64 	%p1494, %rd184, 0;
	@%p1494 bra 	$L__BB5_92;
	shl.b64 	%rd31810, %rd53610, 3;
	add.s64 	%rd31811, %rd54822, %rd31810;
	ld.u64 	%rd31812, [%rd31811];
	and.b64  	%rd31813, %rd31812, 255;
	xor.b64  	%rd31814, %rd31813, %rd53609;
	mul.lo.s64 	%rd31815, %rd31814, 1099511628211;
	shr.u64 	%rd31816, %rd31812, 8;
	and.b64  	%rd31817, %rd31816, 255;
	xor.b64  	%rd31818, %rd31817, %rd31815;
	mul.lo.s64 	%rd31819, %rd31818, 1099511628211;
	shr.u64 	%rd31820, %rd31812, 16;
	and.b64  	%rd31821, %rd31820, 255;
	xor.b64  	%rd31822, %rd31821, %rd31819;
	mul.lo.s64 	%rd31823, %rd31822, 1099511628211;
	shr.u64 	%rd31824, %rd31812, 24;
	and.b64  	%rd31825, %rd31824, 255;
	xor.b64  	%rd31826, %rd31825, %rd31823;
	mul.lo.s64 	%rd31827, %rd31826, 1099511628211;
	shr.u64 	%rd31828, %rd31812, 32;
	and.b64  	%rd31829, %rd31828, 255;
	xor.b64  	%rd31830, %rd31829, %rd31827;
	mul.lo.s64 	%rd31831, %rd31830, 1099511628211;
	shr.u64 	%rd31832, %rd31812, 40;
	and.b64  	%rd31833, %rd31832, 255;
	xor.b64  	%rd31834, %rd31833, %rd31831;
	mul.lo.s64 	%rd31835, %rd31834, 1099511628211;
	shr.u64 	%rd31836, %rd31812, 48;
	and.b64  	%rd31837, %rd31836, 255;
	xor.b64  	%rd31838, %rd31837, %rd31835;
	mul.lo.s64 	%rd31839, %rd31838, 1099511628211;
	shr.u64 	%rd31840, %rd31812, 56;
	xor.b64  	%rd31841, %rd31840, %rd31839;
	mul.lo.s64 	%rd53609, %rd31841, 1099511628211;
$L__BB5_92:
	mov.b64 	%rd53616, -3750763034362895579;
	mov.b64 	%rd53617, 0;
	@%p1492 bra 	$L__BB5_95;
	and.b64  	%rd197, %rd2, -2;
	mov.b64 	%rd53616, -3750763034362895579;
	mov.b64 	%rd53617, 0;
	mov.u64 	%rd53615, %rd53617;
$L__BB5_94:
	shl.b64 	%rd31847, %rd53617, 3;
	add.s64 	%rd31848, %rd53648, %rd31847;
	ld.u64 	%rd31849, [%rd31848];
	and.b64  	%rd31850, %rd31849, 255;
	xor.b64  	%rd31851, %rd31850, %rd53616;
	mul.lo.s64 	%rd31852, %rd31851, 1099511628211;
	shr.u64 	%rd31853, %rd31849, 8;
	and.b64  	%rd31854, %rd31853, 255;
	xor.b64  	%rd31855, %rd31854, %rd31852;
	mul.lo.s64 	%rd31856, %rd31855, 1099511628211;
	shr.u64 	%rd31857, %rd31849, 16;
	and.b64  	%rd31858, %rd31857, 255;
	xor.b64  	%rd31859, %rd31858, %rd31856;
	mul.lo.s64 	%rd31860, %rd31859, 1099511628211;
	shr.u64 	%rd31861, %rd31849, 24;
	and.b64  	%rd31862, %rd31861, 255;
	xor.b64  	%rd31863, %rd31862, %rd31860;
	mul.lo.s64 	%rd31864, %rd31863, 1099511628211;
	shr.u64 	%rd31865, %rd31849, 32;
	and.b64  	%rd31866, %rd31865, 255;
	xor.b64  	%rd31867, %rd31866, %rd31864;
	mul.lo.s64 	%rd31868, %rd31867, 1099511628211;
	shr.u64 	%rd31869, %rd31849, 40;
	and.b64  	%rd31870, %rd31869, 255;
	xor.b64  	%rd31871, %rd31870, %rd31868;
	mul.lo.s64 	%rd31872, %rd31871, 1099511628211;
	shr.u64 	%rd31873, %rd31849, 48;
	and.b64  	%rd31874, %rd31873, 255;
	xor.b64  	%rd31875, %rd31874, %rd31872;
	mul.lo.s64 	%rd31876, %rd31875, 1099511628211;
	shr.u64 	%rd31877, %rd31849, 56;
	xor.b64  	%rd31878, %rd31877, %rd31876;
	mul.lo.s64 	%rd31879, %rd31878, 1099511628211;
	ld.u64 	%rd31880, [%rd31848+8];
	and.b64  	%rd31881, %rd31880, 255;
	xor.b64  	%rd31882, %rd31881, %rd31879;
	mul.lo.s64 	%rd31883, %rd31882, 1099511628211;
	shr.u64 	%rd31884, %rd31880, 8;
	and.b64  	%rd31885, %rd31884, 255;
	xor.b64  	%rd31886, %rd31885, %rd31883;
	mul.lo.s64 	%rd31887, %rd31886, 1099511628211;
	shr.u64 	%rd31888, %rd31880, 16;
	and.b64  	%rd31889, %rd31888, 255;
	xor.b64  	%rd31890, %rd31889, %rd31887;
	mul.lo.s64 	%rd31891, %rd31890, 1099511628211;
	shr.u64 	%rd31892, %rd31880, 24;
	and.b64  	%rd31893, %rd31892, 255;
	xor.b64  	%rd31894, %rd31893, %rd31891;
	mul.lo.s64 	%rd31895, %rd31894, 1099511628211;
	shr.u64 	%rd31896, %rd31880, 32;
	and.b64  	%rd31897, %rd31896, 255;
	xor.b64  	%rd31898, %rd31897, %rd31895;
	mul.lo.s64 	%rd31899, %rd31898, 1099511628211;
	shr.u64 	%rd31900, %rd31880, 40;
	and.b64  	%rd31901, %rd31900, 255;
	xor.b64  	%rd31902, %rd31901, %rd31899;
	mul.lo.s64 	%rd31903, %rd31902, 1099511628211;
	shr.u64 	%rd31904, %rd31880, 48;
	and.b64  	%rd31905, %rd31904, 255;
	xor.b64  	%rd31906, %rd31905, %rd31903;
	mul.lo.s64 	%rd31907, %rd31906, 1099511628211;
	shr.u64 	%rd31908, %rd31880, 56;
	xor.b64  	%rd31909, %rd31908, %rd31907;
	mul.lo.s64 	%rd53616, %rd31909, 1099511628211;
	add.s64 	%rd53617, %rd53617, 2;
	add.s64 	%rd53615, %rd53615, 2;
	setp.ne.s64 	%p1496, %rd53615, %rd197;
	@%p1496 bra 	$L__BB5_94;
$L__BB5_95:
	@%p1494 bra 	$L__BB5_97;
	shl.b64 	%rd31910, %rd53617, 3;
	add.s64 	%rd31911, %rd53648, %rd31910;
	ld.u64 	%rd31912, [%rd31911];
	and.b64  	%rd31913, %rd31912, 255;
	xor.b64  	%rd31914, %rd31913, %rd53616;
	mul.lo.s64 	%rd31915, %rd31914, 1099511628211;
	shr.u64 	%rd31916, %rd31912, 8;
	and.b64  	%rd31917, %rd31916, 255;
	xor.b64  	%rd31918, %rd31917, %rd31915;
	mul.lo.s64 	%rd31919, %rd31918, 1099511628211;
	shr.u64 	%rd31920, %rd31912, 16;
	and.b64  	%rd31921, %rd31920, 255;
	xor.b64  	%rd31922, %rd31921, %rd31919;
	mul.lo.s64 	%rd31923, %rd31922, 1099511628211;
	shr.u64 	%rd31924, %rd31912, 24;
	and.b64  	%rd31925, %rd31924, 255;
	xor.b64  	%rd31926, %rd31925, %rd31923;
	mul.lo.s64 	%rd31927, %rd31926, 1099511628211;
	shr.u64 	%rd31928, %rd31912, 32;
	and.b64  	%rd31929, %rd31928, 255;
	xor.b64  	%rd31930, %rd31929, %rd31927;
	mul.lo.s64 	%rd31931, %rd31930, 1099511628211;
	shr.u64 	%rd31932, %rd31912, 40;
	and.b64  	%rd31933, %rd31932, 255;
	xor.b64  	%rd31934, %rd31933, %rd31931;
	mul.lo.s64 	%rd31935, %rd31934, 1099511628211;
	shr.u64 	%rd31936, %rd31912, 48;
	and.b64  	%rd31937, %rd31936, 255;
	xor.b64  	%rd31938, %rd31937, %rd31935;
	mul.lo.s64 	%rd31939, %rd31938, 1099511628211;
	shr.u64 	%rd31940, %rd31912, 56;
	xor.b64  	%rd31941, %rd31940, %rd31939;
	mul.lo.s64 	%rd53616, %rd31941, 1099511628211;
$L__BB5_97:
	setp.ne.s64 	%p1498, %rd53609, %rd53616;
	@%p1498 bra 	$L__BB5_102;
	setp.eq.s32 	%p1514, %r1, 0;
	mov.u64 	%rd53647, %rd54822;
	@%p1514 bra 	$L__BB5_126;
	mov.b64 	%rd53620, 0;
$L__BB5_100:
	shl.b64 	%rd32321, %rd53620, 3;
	add.s64 	%rd32322, %rd54822, %rd32321;
	ld.u64 	%rd210, [%rd32322];
	add.s64 	%rd32323, %rd53648, %rd32321;
	ld.u64 	%rd211, [%rd32323];
	setp.lt.u64 	%p1515, %rd210, %rd211;
	@%p1515 bra 	$L__BB5_125;
	setp.le.u64 	%p1516, %rd210, %rd211;
	add.s64 	%rd53620, %rd53620, 1;
	setp.lt.u64 	%p1517, %rd53620, %rd12;
	and.pred  	%p1518, %p1516, %p1517;
	mov.u64 	%rd53647, %rd54822;
	@%p1518 bra 	$L__BB5_100;
	bra.uni 	$L__BB5_126;
$L__BB5_102:
	setp.lt.u64 	%p1499, %rd179, 7;
	mov.b64 	%rd53625, 0;
	mov.u64 	%rd53633, %rd53625;
	@%p1499 bra 	$L__BB5_105;
	and.b64  	%rd213, %rd2, -8;
	mov.b64 	%rd53625, 0;
	mov.u64 	%rd53623, %rd53625;
$L__BB5_104:
	.pragma "nounroll";
	shl.b64 	%rd31945, %rd53625, 3;
	add.s64 	%rd31946, %rd54822, %rd31945;
	ld.u64 	%rd31947, [%rd31946];
	mad.lo.s64 	%rd31948, %rd31947, 2654435761, %rd53633;
	shl.b64 	%rd31949, %rd31948, 13;
	add.s64 	%rd31950, %rd31949, %rd31948;
	shr.u64 	%rd31951, %rd31950, 7;
	xor.b64  	%rd31952, %rd31951, %rd31950;
	shl.b64 	%rd31953, %rd31952, 3;
	add.s64 	%rd31954, %rd31953, %rd31952;
	shr.u64 	%rd31955, %rd31954, 17;
	xor.b64  	%rd31956, %rd31955, %rd31954;
	shl.b64 	%rd31957, %rd31956, 5;
	add.s64 	%rd31958, %rd31957, %rd31956;
	ld.u64 	%rd31959, [%rd31946+8];
	mad.lo.s64 	%rd31960, %rd31959, 2654435761, %rd31958;
	shl.b64 	%rd31961, %rd31960, 13;
	add.s64 	%rd31962, %rd31961, %rd31960;
	shr.u64 	%rd31963, %rd31962, 7;
	xor.b64  	%rd31964, %rd31963, %rd31962;
	shl.b64 	%rd31965, %rd31964, 3;
	add.s64 	%rd31966, %rd31965, %rd31964;
	shr.u64 	%rd31967, %rd31966, 17;
	xor.b64  	%rd31968, %rd31967, %rd31966;
	shl.b64 	%rd31969, %rd31968, 5;
	add.s64 	%rd31970, %rd31969, %rd31968;
	ld.u64 	%rd31971, [%rd31946+16];
	mad.lo.s64 	%rd31972, %rd31971, 2654435761, %rd31970;
	shl.b64 	%rd31973, %rd31972, 13;
	add.s64 	%rd31974, %rd31973, %rd31972;
	shr.u64 	%rd31975, %rd31974, 7;
	xor.b64  	%rd31976, %rd31975, %rd31974;
	shl.b64 	%rd31977, %rd31976, 3;
	add.s64 	%rd31978, %rd31977, %rd31976;
	shr.u64 	%rd31979, %rd31978, 17;
	xor.b64  	%rd31980, %rd31979, %rd31978;
	shl.b64 	%rd31981, %rd31980, 5;
	add.s64 	%rd31982, %rd31981, %rd31980;
	ld.u64 	%rd31983, [%rd31946+24];
	mad.lo.s64 	%rd31984, %rd31983, 2654435761, %rd31982;
	shl.b64 	%rd31985, %rd31984, 13;
	add.s64 	%rd31986, %rd31985, %rd31984;
	shr.u64 	%rd31987, %rd31986, 7;
	xor.b64  	%rd31988, %rd31987, %rd31986;
	shl.b64 	%rd31989, %rd31988, 3;
	add.s64 	%rd31990, %rd31989, %rd31988;
	shr.u64 	%rd31991, %rd31990, 17;
	xor.b64  	%rd31992, %rd31991, %rd31990;
	shl.b64 	%rd31993, %rd31992, 5;
	add.s64 	%rd31994, %rd31993, %rd31992;
	ld.u64 	%rd31995, [%rd31946+32];
	mad.lo.s64 	%rd31996, %rd31995, 2654435761, %rd31994;
	shl.b64 	%rd31997, %rd31996, 13;
	add.s64 	%rd31998, %rd31997, %rd31996;
	shr.u64 	%rd31999, %rd31998, 7;
	xor.b64  	%rd32000, %rd31999, %rd31998;
	shl.b64 	%rd32001, %rd32000, 3;
	add.s64 	%rd32002, %rd32001, %rd32000;
	shr.u64 	%rd32003, %rd32002, 17;
	xor.b64  	%rd32004, %rd32003, %rd32002;
	shl.b64 	%rd32005, %rd32004, 5;
	add.s64 	%rd32006, %rd32005, %rd32004;
	ld.u64 	%rd32007, [%rd31946+40];
	mad.lo.s64 	%rd32008, %rd32007, 2654435761, %rd32006;
	shl.b64 	%rd32009, %rd32008, 13;
	add.s64 	%rd32010, %rd32009, %rd32008;
	shr.u64 	%rd32011, %rd32010, 7;
	xor.b64  	%rd32012, %rd32011, %rd32010;
	shl.b64 	%rd32013, %rd32012, 3;
	add.s64 	%rd32014, %rd32013, %rd32012;
	shr.u64 	%rd32015, %rd32014, 17;
	xor.b64  	%rd32016, %rd32015, %rd32014;
	shl.b64 	%rd32017, %rd32016, 5;
	add.s64 	%rd32018, %rd32017, %rd32016;
	ld.u64 	%rd32019, [%rd31946+48];
	mad.lo.s64 	%rd32020, %rd32019, 2654435761, %rd32018;
	shl.b64 	%rd32021, %rd32020, 13;
	add.s64 	%rd32022, %rd32021, %rd32020;
	shr.u64 	%rd32023, %rd32022, 7;
	xor.b64  	%rd32024, %rd32023, %rd32022;
	shl.b64 	%rd32025, %rd32024, 3;
	add.s64 	%rd32026, %rd32025, %rd32024;
	shr.u64 	%rd32027, %rd32026, 17;
	xor.b64  	%rd32028, %rd32027, %rd32026;
	shl.b64 	%rd32029, %rd32028, 5;
	add.s64 	%rd32030, %rd32029, %rd32028;
	ld.u64 	%rd32031, [%rd31946+56];
	mad.lo.s64 	%rd32032, %rd32031, 2654435761, %rd32030;
	shl.b64 	%rd32033, %rd32032, 13;
	add.s64 	%rd32034, %rd32033, %rd32032;
	shr.u64 	%rd32035, %rd32034, 7;
	xor.b64  	%rd32036, %rd32035, %rd32034;
	shl.b64 	%rd32037, %rd32036, 3;
	add.s64 	%rd32038, %rd32037, %rd32036;
	shr.u64 	%rd32039, %rd32038, 17;
	xor.b64  	%rd32040, %rd32039, %rd32038;
	shl.b64 	%rd32041, %rd32040, 5;
	add.s64 	%rd53633, %rd32041, %rd32040;
	add.s64 	%rd53625, %rd53625, 8;
	add.s64 	%rd53623, %rd53623, 8;
	setp.ne.s64 	%p1500, %rd53623, %rd213;
	@%p1500 bra 	$L__BB5_104;
$L__BB5_105:
	setp.eq.s64 	%p1501, %rd180, 0;
	@%p1501 bra 	$L__BB5_113;
	setp.lt.u64 	%p1502, %rd181, 3;
	@%p1502 bra 	$L__BB5_108;
	shl.b64 	%rd32043, %rd53625, 3;
	add.s64 	%rd32044, %rd54822, %rd32043;
	ld.u64 	%rd32045, [%rd32044];
	mad.lo.s64 	%rd32046, %rd32045, 2654435761, %rd53633;
	shl.b64 	%rd32047, %rd32046, 13;
	add.s64 	%rd32048, %rd32047, %rd32046;
	shr.u64 	%rd32049, %rd32048, 7;
	xor.b64  	%rd32050, %rd32049, %rd32048;
	shl.b64 	%rd32051, %rd32050, 3;
	add.s64 	%rd32052, %rd32051, %rd32050;
	shr.u64 	%rd32053, %rd32052, 17;
	xor.b64  	%rd32054, %rd32053, %rd32052;
	shl.b64 	%rd32055, %rd32054, 5;
	add.s64 	%rd32056, %rd32055, %rd32054;
	ld.u64 	%rd32057, [%rd32044+8];
	mad.lo.s64 	%rd32058, %rd32057, 2654435761, %rd32056;
	shl.b64 	%rd32059, %rd32058, 13;
	add.s64 	%rd32060, %rd32059, %rd32058;
	shr.u64 	%rd32061, %rd32060, 7;
	xor.b64  	%rd32062, %rd32061, %rd32060;
	shl.b64 	%rd32063, %rd32062, 3;
	add.s64 	%rd32064, %rd32063, %rd32062;
	shr.u64 	%rd32065, %rd32064, 17;
	xor.b64  	%rd32066, %rd32065, %rd32064;
	shl.b64 	%rd32067, %rd32066, 5;
	add.s64 	%rd32068, %rd32067, %rd32066;
	ld.u64 	%rd32069, [%rd32044+16];
	mad.lo.s64 	%rd32070, %rd32069, 2654435761, %rd32068;
	shl.b64 	%rd32071, %rd32070, 13;
	add.s64 	%rd32072, %rd32071, %rd32070;
	shr.u64 	%rd32073, %rd32072, 7;
	xor.b64  	%rd32074, %rd32073, %rd32072;
	shl.b64 	%rd32075, %rd32074, 3;
	add.s64 	%rd32076, %rd32075, %rd32074;
	shr.u64 	%rd32077, %rd32076, 17;
	xor.b64  	%rd32078, %rd32077, %rd32076;
	shl.b64 	%rd32079, %rd32078, 5;
	add.s64 	%rd32080, %rd32079, %rd32078;
	ld.u64 	%rd32081, [%rd32044+24];
	mad.lo.s64 	%rd32082, %rd32081, 2654435761, %rd32080;
	shl.b64 	%rd32083, %rd32082, 13;
	add.s64 	%rd32084, %rd32083, %rd32082;
	shr.u64 	%rd32085, %rd32084, 7;
	xor.b64  	%rd32086, %rd32085, %rd32084;
	shl.b64 	%rd32087, %rd32086, 3;
	add.s64 	%rd32088, %rd32087, %rd32086;
	shr.u64 	%rd32089, %rd32088, 17;
	xor.b64  	%rd32090, %rd32089, %rd32088;
	shl.b64 	%rd32091, %rd32090, 5;
	add.s64 	%rd53633, %rd32091, %rd32090;
	add.s64 	%rd53625, %rd53625, 4;
$L__BB5_108:
	setp.eq.s64 	%p1503, %rd182, 0;
	@%p1503 bra 	$L__BB5_113;
	setp.eq.s64 	%p1504, %rd183, 0;
	@%p1504 bra 	$L__BB5_111;
	shl.b64 	%rd32093, %rd53625, 3;
	add.s64 	%rd32094, %rd54822, %rd32093;
	ld.u64 	%rd32095, [%rd32094];
	mad.lo.s64 	%rd32096, %rd32095, 2654435761, %rd53633;
	shl.b64 	%rd32097, %rd32096, 13;
	add.s64 	%rd32098, %rd32097, %rd32096;
	shr.u64 	%rd32099, %rd32098, 7;
	xor.b64  	%rd32100, %rd32099, %rd32098;
	shl.b64 	%rd32101, %rd32100, 3;
	add.s64 	%rd32102, %rd32101, %rd32100;
	shr.u64 	%rd32103, %rd32102, 17;
	xor.b64  	%rd32104, %rd32103, %rd32102;
	shl.b64 	%rd32105, %rd32104, 5;
	add.s64 	%rd32106, %rd32105, %rd32104;
	ld.u64 	%rd32107, [%rd32094+8];
	mad.lo.s64 	%rd32108, %rd32107, 2654435761, %rd32106;
	shl.b64 	%rd32109, %rd32108, 13;
	add.s64 	%rd32110, %rd32109, %rd32108;
	shr.u64 	%rd32111, %rd32110, 7;
	xor.b64  	%rd32112, %rd32111, %rd32110;
	shl.b64 	%rd32113, %rd32112, 3;
	add.s64 	%rd32114, %rd32113, %rd32112;
	shr.u64 	%rd32115, %rd32114, 17;
	xor.b64  	%rd32116, %rd32115, %rd32114;
	shl.b64 	%rd32117, %rd32116, 5;
	add.s64 	%rd53633, %rd32117, %rd32116;
	add.s64 	%rd53625, %rd53625, 2;
$L__BB5_111:
	@%p1494 bra 	$L__BB5_113;
	shl.b64 	%rd32118, %rd53625, 3;
	add.s64 	%rd32119, %rd54822, %rd32118;
	ld.u64 	%rd32120, [%rd32119];
	mad.lo.s64 	%rd32121, %rd32120, 2654435761, %rd53633;
	shl.b64 	%rd32122, %rd32121, 13;
	add.s64 	%rd32123, %rd32122, %rd32121;
	shr.u64 	%rd32124, %rd32123, 7;
	xor.b64  	%rd32125, %rd32124, %rd32123;
	shl.b64 	%rd32126, %rd32125, 3;
	add.s64 	%rd32127, %rd32126, %rd32125;
	shr.u64 	%rd32128, %rd32127, 17;
	xor.b64  	%rd32129, %rd32128, %rd32127;
	shl.b64 	%rd32130, %rd32129, 5;
	add.s64 	%rd53633, %rd32130, %rd32129;
$L__BB5_113:
	mov.b64 	%rd53638, 0;
	mov.u64 	%rd53646, %rd53638;
	@%p1499 bra 	$L__BB5_116;
	and.b64  	%rd235, %rd2, -8;
	mov.b64 	%rd53638, 0;
	mov.u64 	%rd53636, %rd53638;
$L__BB5_115:
	.pragma "nounroll";
	shl.b64 	%rd32134, %rd53638, 3;
	add.s64 	%rd32135, %rd53648, %rd32134;
	ld.u64 	%rd32136, [%rd32135];
	mad.lo.s64 	%rd32137, %rd32136, 2654435761, %rd53646;
	shl.b64 	%rd32138, %rd32137, 13;
	add.s64 	%rd32139, %rd32138, %rd32137;
	shr.u64 	%rd32140, %rd32139, 7;
	xor.b64  	%rd32141, %rd32140, %rd32139;
	shl.b64 	%rd32142, %rd32141, 3;
	add.s64 	%rd32143, %rd32142, %rd32141;
	shr.u64 	%rd32144, %rd32143, 17;
	xor.b64  	%rd32145, %rd32144, %rd32143;
	shl.b64 	%rd32146, %rd32145, 5;
	add.s64 	%rd32147, %rd32146, %rd32145;
	ld.u64 	%rd32148, [%rd32135+8];
	mad.lo.s64 	%rd32149, %rd32148, 2654435761, %rd32147;
	shl.b64 	%rd32150, %rd32149, 13;
	add.s64 	%rd32151, %rd32150, %rd32149;
	shr.u64 	%rd32152, %rd32151, 7;
	xor.b64  	%rd32153, %rd32152, %rd32151;
	shl.b64 	%rd32154, %rd32153, 3;
	add.s64 	%rd32155, %rd32154, %rd32153;
	shr.u64 	%rd32156, %rd32155, 17;
	xor.b64  	%rd32157, %rd32156, %rd32155;
	shl.b64 	%rd32158, %rd32157, 5;
	add.s64 	%rd32159, %rd32158, %rd32157;
	ld.u64 	%rd32160, [%rd32135+16];
	mad.lo.s64 	%rd32161, %rd32160, 2654435761, %rd32159;
	shl.b64 	%rd32162, %rd32161, 13;
	add.s64 	%rd32163, %rd32162, %rd32161;
	shr.u64 	%rd32164, %rd32163, 7;
	xor.b64  	%rd32165, %rd32164, %rd32163;
	shl.b64 	%rd32166, %rd32165, 3;
	add.s64 	%rd32167, %rd32166, %rd32165;
	shr.u64 	%rd32168, %rd32167, 17;
	xor.b64  	%rd32169, %rd32168, %rd32167;
	shl.b64 	%rd32170, %rd32169, 5;
	add.s64 	%rd32171, %rd32170, %rd32169;
	ld.u64 	%rd32172, [%rd32135+24];
	mad.lo.s64 	%rd32173, %rd32172, 2654435761, %rd32171;
	shl.b64 	%rd32174, %rd32173, 13;
	add.s64 	%rd32175, %rd32174, %rd32173;
	shr.u64 	%rd32176, %rd32175, 7;
	xor.b64  	%rd32177, %rd32176, %rd32175;
	shl.b64 	%rd32178, %rd32177, 3;
	add.s64 	%rd32179, %rd32178, %rd32177;
	shr.u64 	%rd32180, %rd32179, 17;
	xor.b64  	%rd32181, %rd32180, %rd32179;
	shl.b64 	%rd32182, %rd32181, 5;
	add.s64 	%rd32183, %rd32182, %rd32181;
	ld.u64 	%rd32184, [%rd32135+32];
	mad.lo.s64 	%rd32185, %rd32184, 2654435761, %rd32183;
	shl.b64 	%rd32186, %rd32185, 13;
	add.s64 	%rd32187, %rd32186, %rd32185;
	shr.u64 	%rd32188, %rd32187, 7;
	xor.b64  	%rd32189, %rd32188, %rd32187;
	shl.b64 	%rd32190, %rd32189, 3;
	add.s64 	%rd32191, %rd32190, %rd32189;
	shr.u64 	%rd32192, %rd32191, 17;
	xor.b64  	%rd32193, %rd32192, %rd32191;
	shl.b64 	%rd32194, %rd32193, 5;
	add.s64 	%rd32195, %rd32194, %rd32193;
	ld.u64 	%rd32196, [%rd32135+40];
	mad.lo.s64 	%rd32197, %rd32196, 2654435761, %rd32195;
	shl.b64 	%rd32198, %rd32197, 13;
	add.s64 	%rd32199, %rd32198, %rd32197;
	shr.u64 	%rd32200, %rd32199, 7;
	xor.b64  	%rd32201, %rd32200, %rd32199;
	shl.b64 	%rd32202, %rd32201, 3;
	add.s64 	%rd32203, %rd32202, %rd32201;
	shr.u64 	%rd32204, %rd32203, 17;
	xor.b64  	%rd32205, %rd32204, %rd32203;
	shl.b64 	%rd32206, %rd32205, 5;
	add.s64 	%rd32207, %rd32206, %rd32205;
	ld.u64 	%rd32208, [%rd32135+48];
	mad.lo.s64 	%rd32209, %rd32208, 2654435761, %rd32207;
	shl.b64 	%rd32210, %rd32209, 13;
	add.s64 	%rd32211, %rd32210, %rd32209;
	shr.u64 	%rd32212, %rd32211, 7;
	xor.b64  	%rd32213, %rd32212, %rd32211;
	shl.b64 	%rd32214, %rd32213, 3;
	add.s64 	%rd32215, %rd32214, %rd32213;
	shr.u64 	%rd32216, %rd32215, 17;
	xor.b64  	%rd32217, %rd32216, %rd32215;
	shl.b64 	%rd32218, %rd32217, 5;
	add.s64 	%rd32219, %rd32218, %rd32217;
	ld.u64 	%rd32220, [%rd32135+56];
	mad.lo.s64 	%rd32221, %rd32220, 2654435761, %rd32219;
	shl.b64 	%rd32222, %rd32221, 13;
	add.s64 	%rd32223, %rd32222, %rd32221;
	shr.u64 	%rd32224, %rd32223, 7;
	xor.b64  	%rd32225, %rd32224, %rd32223;
	shl.b64 	%rd32226, %rd32225, 3;
	add.s64 	%rd32227, %rd32226, %rd32225;
	shr.u64 	%rd32228, %rd32227, 17;
	xor.b64  	%rd32229, %rd32228, %rd32227;
	shl.b64 	%rd32230, %rd32229, 5;
	add.s64 	%rd53646, %rd32230, %rd32229;
	add.s64 	%rd53638, %rd53638, 8;
	add.s64 	%rd53636, %rd53636, 8;
	setp.ne.s64 	%p1507, %rd53636, %rd235;
	@%p1507 bra 	$L__BB5_115;
$L__BB5_116:
	@%p1501 bra 	$L__BB5_124;
	setp.lt.u64 	%p1509, %rd181, 3;
	@%p1509 bra 	$L__BB5_119;
	shl.b64 	%rd32232, %rd53638, 3;
	add.s64 	%rd32233, %rd53648, %rd32232;
	ld.u64 	%rd32234, [%rd32233];
	mad.lo.s64 	%rd32235, %rd32234, 2654435761, %rd53646;
	shl.b64 	%rd32236, %rd32235, 13;
	add.s64 	%rd32237, %rd32236, %rd32235;
	shr.u64 	%rd32238, %rd32237, 7;
	xor.b64  	%rd32239, %rd32238, %rd32237;
	shl.b64 	%rd32240, %rd32239, 3;
	add.s64 	%rd32241, %rd32240, %rd32239;
	shr.u64 	%rd32242, %rd32241, 17;
	xor.b64  	%rd32243, %rd32242, %rd32241;
	shl.b64 	%rd32244, %rd32243, 5;
	add.s64 	%rd32245, %rd32244, %rd32243;
	ld.u64 	%rd32246, [%rd32233+8];
	mad.lo.s64 	%rd32247, %rd32246, 2654435761, %rd32245;
	shl.b64 	%rd32248, %rd32247, 13;
	add.s64 	%rd32249, %rd32248, %rd32247;
	shr.u64 	%rd32250, %rd32249, 7;
	xor.b64  	%rd32251, %rd32250, %rd32249;
	shl.b64 	%rd32252, %rd32251, 3;
	add.s64 	%rd32253, %rd32252, %rd32251;
	shr.u64 	%rd32254, %rd32253, 17;
	xor.b64  	%rd32255, %rd32254, %rd32253;
	shl.b64 	%rd32256, %rd32255, 5;
	add.s64 	%rd32257, %rd32256, %rd32255;
	ld.u64 	%rd32258, [%rd32233+16];
	mad.lo.s64 	%rd32259, %rd32258, 2654435761, %rd32257;
	shl.b64 	%rd32260, %rd32259, 13;
	add.s64 	%rd32261, %rd32260, %rd32259;
	shr.u64 	%rd32262, %rd32261, 7;
	xor.b64  	%rd32263, %rd32262, %rd32261;
	shl.b64 	%rd32264, %rd32263, 3;
	add.s64 	%rd32265, %rd32264, %rd32263;
	shr.u64 	%rd32266, %rd32265, 17;
	xor.b64  	%rd32267, %rd32266, %rd32265;
	shl.b64 	%rd32268, %rd32267, 5;
	add.s64 	%rd32269, %rd32268, %rd32267;
	ld.u64 	%rd32270, [%rd32233+24];
	mad.lo.s64 	%rd32271, %rd32270, 2654435761, %rd32269;
	shl.b64 	%rd32272, %rd32271, 13;
	add.s64 	%rd32273, %rd32272, %rd32271;
	shr.u64 	%rd32274, %rd32273, 7;
	xor.b64  	%rd32275, %rd32274, %rd32273;
	shl.b64 	%rd32276, %rd32275, 3;
	add.s64 	%rd32277, %rd32276, %rd32275;
	shr.u64 	%rd32278, %rd32277, 17;
	xor.b64  	%rd32279, %rd32278, %rd32277;
	shl.b64 	%rd32280, %rd32279, 5;
	add.s64 	%rd53646, %rd32280, %rd32279;
	add.s64 	%rd53638, %rd53638, 4;
$L__BB5_119:
	setp.eq.s64 	%p1510, %rd182, 0;
	@%p1510 bra 	$L__BB5_124;
	setp.eq.s64 	%p1511, %rd183, 0;
	@%p1511 bra 	$L__BB5_122;
	shl.b64 	%rd32282, %rd53638, 3;
	add.s64 	%rd32283, %rd53648, %rd32282;
	ld.u64 	%rd32284, [%rd32283];
	mad.lo.s64 	%rd32285, %rd32284, 2654435761, %rd53646;
	shl.b64 	%rd32286, %rd32285, 13;
	add.s64 	%rd32287, %rd32286, %rd32285;
	shr.u64 	%rd32288, %rd32287, 7;
	xor.b64  	%rd32289, %rd32288, %rd32287;
	shl.b64 	%rd32290, %rd32289, 3;
	add.s64 	%rd32291, %rd32290, %rd32289;
	shr.u64 	%rd32292, %rd32291, 17;
	xor.b64  	%rd32293, %rd32292, %rd32291;
	shl.b64 	%rd32294, %rd32293, 5;
	add.s64 	%rd32295, %rd32294, %rd32293;
	ld.u64 	%rd32296, [%rd32283+8];
	mad.lo.s64 	%rd32297, %rd32296, 2654435761, %rd32295;
	shl.b64 	%rd32298, %rd32297, 13;
	add.s64 	%rd32299, %rd32298, %rd32297;
	shr.u64 	%rd32300, %rd32299, 7;
	xor.b64  	%rd32301, %rd32300, %rd32299;
	shl.b64 	%rd32302, %rd32301, 3;
	add.s64 	%rd32303, %rd32302, %rd32301;
	shr.u64 	%rd32304, %rd32303, 17;
	xor.b64  	%rd32305, %rd32304, %rd32303;
	shl.b64 	%rd32306, %rd32305, 5;
	add.s64 	%rd53646, %rd32306, %rd32305;
	add.s64 	%rd53638, %rd53638, 2;
$L__BB5_122:
	@%p1494 bra 	$L__BB5_124;
	shl.b64 	%rd32307, %rd53638, 3;
	add.s64 	%rd32308, %rd53648, %rd32307;
	ld.u64 	%rd32309, [%rd32308];
	mad.lo.s64 	%rd32310, %rd32309, 2654435761, %rd53646;
	shl.b64 	%rd32311, %rd32310, 13;
	add.s64 	%rd32312, %rd32311, %rd32310;
	shr.u64 	%rd32313, %rd32312, 7;
	xor.b64  	%rd32314, %rd32313, %rd32312;
	shl.b64 	%rd32315, %rd32314, 3;
	add.s64 	%rd32316, %rd32315, %rd32314;
	shr.u64 	%rd32317, %rd32316, 17;
	xor.b64  	%rd32318, %rd32317, %rd32316;
	shl.b64 	%rd32319, %rd32318, 5;
	add.s64 	%rd53646, %rd32319, %rd32318;
$L__BB5_124:
	setp.ge.u64 	%p1513, %rd53633, %rd53646;
	mov.u64 	%rd53647, %rd54822;
	@%p1513 bra 	$L__BB5_126;
$L__BB5_125:
	mov.u64 	%rd53647, %rd53648;
	mov.u64 	%rd53648, %rd54822;
$L__BB5_126:
	setp.eq.s64 	%p1519, %rd179, 0;
	mov.b64 	%rd53652, -3750763034362895579;
	mov.b64 	%rd53653, 0;
	@%p1519 bra 	$L__BB5_129;
	and.b64  	%rd259, %rd2, -2;
	mov.b64 	%rd53652, -3750763034362895579;
	mov.b64 	%rd53653, 0;
	mov.u64 	%rd53651, %rd53653;
$L__BB5_128:
	shl.b64 	%rd32330, %rd53653, 3;
	add.s64 	%rd32331, %rd54820, %rd32330;
	ld.u64 	%rd32332, [%rd32331];
	and.b64  	%rd32333, %rd32332, 255;
	xor.b64  	%rd32334, %rd32333, %rd53652;
	mul.lo.s64 	%rd32335, %rd32334, 1099511628211;
	shr.u64 	%rd32336, %rd32332, 8;
	and.b64  	%rd32337, %rd32336, 255;
	xor.b64  	%rd32338, %rd32337, %rd32335;
	mul.lo.s64 	%rd32339, %rd32338, 1099511628211;
	shr.u64 	%rd32340, %rd32332, 16;
	and.b64  	%rd32341, %rd32340, 255;
	xor.b64  	%rd32342, %rd32341, %rd32339;
	mul.lo.s64 	%rd32343, %rd32342, 1099511628211;
	shr.u64 	%rd32344, %rd32332, 24;
	and.b64  	%rd32345, %rd32344, 255;
	xor.b64  	%rd32346, %rd32345, %rd32343;
	mul.lo.s64 	%rd32347, %rd32346, 1099511628211;
	shr.u64 	%rd32348, %rd32332, 32;
	and.b64  	%rd32349, %rd32348, 255;
	xor.b64  	%rd32350, %rd32349, %rd32347;
	mul.lo.s64 	%rd32351, %rd32350, 1099511628211;
	shr.u64 	%rd32352, %rd32332, 40;
	and.b64  	%rd32353, %rd32352, 255;
	xor.b64  	%rd32354, %rd32353, %rd32351;
	mul.lo.s64 	%rd32355, %rd32354, 1099511628211;
	shr.u64 	%rd32356, %rd32332, 48;
	and.b64  	%rd32357, %rd32356, 255;
	xor.b64  	%rd32358, %rd32357, %rd32355;
	mul.lo.s64 	%rd32359, %rd32358, 1099511628211;
	shr.u64 	%rd32360, %rd32332, 56;
	xor.b64  	%rd32361, %rd32360, %rd32359;
	mul.lo.s64 	%rd32362, %rd32361, 1099511628211;
	ld.u64 	%rd32363, [%rd32331+8];
	and.b64  	%rd32364, %rd32363, 255;
	xor.b64  	%rd32365, %rd32364, %rd32362;
	mul.lo.s64 	%rd32366, %rd32365, 1099511628211;
	shr.u64 	%rd32367, %rd32363, 8;
	and.b64  	%rd32368, %rd32367, 255;
	xor.b64  	%rd32369, %rd32368, %rd32366;
	mul.lo.s64 	%rd32370, %rd32369, 1099511628211;
	shr.u64 	%rd32371, %rd32363, 16;
	and.b64  	%rd32372, %rd32371, 255;
	xor.b64  	%rd32373, %rd32372, %rd32370;
	mul.lo.s64 	%rd32374, %rd32373, 1099511628211;
	shr.u64 	%rd32375, %rd32363, 24;
	and.b64  	%rd32376, %rd32375, 255;
	xor.b64  	%rd32377, %rd32376, %rd32374;
	mul.lo.s64 	%rd32378, %rd32377, 1099511628211;
	shr.u64 	%rd32379, %rd32363, 32;
	and.b64  	%rd32380, %rd32379, 255;
	xor.b64  	%rd32381, %rd32380, %rd32378;
	mul.lo.s64 	%rd32382, %rd32381, 1099511628211;
	shr.u64 	%rd32383, %rd32363, 40;
	and.b64  	%rd32384, %rd32383, 255;
	xor.b64  	%rd32385, %rd32384, %rd32382;
	mul.lo.s64 	%rd32386, %rd32385, 1099511628211;
	shr.u64 	%rd32387, %rd32363, 48;
	and.b64  	%rd32388, %rd32387, 255;
	xor.b64  	%rd32389, %rd32388, %rd32386;
	mul.lo.s64 	%rd32390, %rd32389, 1099511628211;
	shr.u64 	%rd32391, %rd32363, 56;
	xor.b64  	%rd32392, %rd32391, %rd32390;
	mul.lo.s64 	%rd53652, %rd32392, 1099511628211;
	add.s64 	%rd53653, %rd53653, 2;
	add.s64 	%rd53651, %rd53651, 2;
	setp.ne.s64 	%p1520, %rd53651, %rd259;
	@%p1520 bra 	$L__BB5_128;
$L__BB5_129:
	setp.eq.s64 	%p1521, %rd184, 0;
	@%p1521 bra 	$L__BB5_131;
	shl.b64 	%rd32393, %rd53653, 3;
	add.s64 	%rd32394, %rd54820, %rd32393;
	ld.u64 	%rd32395, [%rd32394];
	and.b64  	%rd32396, %rd32395, 255;
	xor.b64  	%rd32397, %rd32396, %rd53652;
	mul.lo.s64 	%rd32398, %rd32397, 1099511628211;
	shr.u64 	%rd32399, %rd32395, 8;
	and.b64  	%rd32400, %rd32399, 255;
	xor.b64  	%rd32401, %rd32400, %rd32398;
	mul.lo.s64 	%rd32402, %rd32401, 1099511628211;
	shr.u64 	%rd32403, %rd32395, 16;
	and.b64  	%rd32404, %rd32403, 255;
	xor.b64  	%rd32405, %rd32404, %rd32402;
	mul.lo.s64 	%rd32406, %rd32405, 1099511628211;
	shr.u64 	%rd32407, %rd32395, 24;
	and.b64  	%rd32408, %rd32407, 255;
	xor.b64  	%rd32409, %rd32408, %rd32406;
	mul.lo.s64 	%rd32410, %rd32409, 1099511628211;
	shr.u64 	%rd32411, %rd32395, 32;
	and.b64  	%rd32412, %rd32411, 255;
	xor.b64  	%rd32413, %rd32412, %rd32410;
	mul.lo.s64 	%rd32414, %rd32413, 1099511628211;
	shr.u64 	%rd32415, %rd32395, 40;
	and.b64  	%rd32416, %rd32415, 255;
	xor.b64  	%rd32417, %rd32416, %rd32414;
	mul.lo.s64 	%rd32418, %rd32417, 1099511628211;
	shr.u64 	%rd32419, %rd32395, 48;
	and.b64  	%rd32420, %rd32419, 255;
	xor.b64  	%rd32421, %rd32420, %rd32418;
	mul.lo.s64 	%rd32422, %rd32421, 1099511628211;
	shr.u64 	%rd32423, %rd32395, 56;
	xor.b64  	%rd32424, %rd32423, %rd32422;
	mul.lo.s64 	%rd53652, %rd32424, 1099511628211;
$L__BB5_131:
	mov.b64 	%rd53659, -3750763034362895579;
	mov.b64 	%rd53660, 0;
	@%p1519 bra 	$L__BB5_134;
	and.b64  	%rd271, %rd2, -2;
	mov.b64 	%rd53659, -3750763034362895579;
	mov.b64 	%rd53660, 0;
	mov.u64 	%rd53658, %rd53660;
$L__BB5_133:
	shl.b64 	%rd32430, %rd53660, 3;
	add.s64 	%rd32431, %rd54821, %rd32430;
	ld.u64 	%rd32432, [%rd32431];
	and.b64  	%rd32433, %rd32432, 255;
	xor.b64  	%rd32434, %rd32433, %rd53659;
	mul.lo.s64 	%rd32435, %rd32434, 1099511628211;
	shr.u64 	%rd32436, %rd32432, 8;
	and.b64  	%rd32437, %rd32436, 255;
	xor.b64  	%rd32438, %rd32437, %rd32435;
	mul.lo.s64 	%rd32439, %rd32438, 1099511628211;
	shr.u64 	%rd32440, %rd32432, 16;
	and.b64  	%rd32441, %rd32440, 255;
	xor.b64  	%rd32442, %rd32441, %rd32439;
	mul.lo.s64 	%rd32443, %rd32442, 1099511628211;
	shr.u64 	%rd32444, %rd32432, 24;
	and.b64  	%rd32445, %rd32444, 255;
	xor.b64  	%rd32446, %rd32445, %rd32443;
	mul.lo.s64 	%rd32447, %rd32446, 1099511628211;
	shr.u64 	%rd32448, %rd32432, 32;
	and.b64  	%rd32449, %rd32448, 255;
	xor.b64  	%rd32450, %rd32449, %rd32447;
	mul.lo.s64 	%rd32451, %rd32450, 1099511628211;
	shr.u64 	%rd32452, %rd32432, 40;
	and.b64  	%rd32453, %rd32452, 255;
	xor.b64  	%rd32454, %rd32453, %rd32451;
	mul.lo.s64 	%rd32455, %rd32454, 1099511628211;
	shr.u64 	%rd32456, %rd32432, 48;
	and.b64  	%rd32457, %rd32456, 255;
	xor.b64  	%rd32458, %rd32457, %rd32455;
	mul.lo.s64 	%rd32459, %rd32458, 1099511628211;
	shr.u64 	%rd32460, %rd32432, 56;
	xor.b64  	%rd32461, %rd32460, %rd32459;
	mul.lo.s64 	%rd32462, %rd32461, 1099511628211;
	ld.u64 	%rd32463, [%rd32431+8];
	and.b64  	%rd32464, %rd32463, 255;
	xor.b64  	%rd32465, %rd32464, %rd32462;
	mul.lo.s64 	%rd32466, %rd32465, 1099511628211;
	shr.u64 	%rd32467, %rd32463, 8;
	and.b64  	%rd32468, %rd32467, 255;
	xor.b64  	%rd32469, %rd32468, %rd32466;
	mul.lo.s64 	%rd32470, %rd32469, 1099511628211;
	shr.u64 	%rd32471, %rd32463, 16;
	and.b64  	%rd32472, %rd32471, 255;
	xor.b64  	%rd32473, %rd32472, %rd32470;
	mul.lo.s64 	%rd32474, %rd32473, 1099511628211;
	shr.u64 	%rd32475, %rd32463, 24;
	and.b64  	%rd32476, %rd32475, 255;
	xor.b64  	%rd32477, %rd32476, %rd32474;
	mul.lo.s64 	%rd32478, %rd32477, 1099511628211;
	shr.u64 	%rd32479, %rd32463, 32;
	and.b64  	%rd32480, %rd32479, 255;
	xor.b64  	%rd32481, %rd32480, %rd32478;
	mul.lo.s64 	%rd32482, %rd32481, 1099511628211;
	shr.u64 	%rd32483, %rd32463, 40;
	and.b64  	%rd32484, %rd32483, 255;
	xor.b64  	%rd32485, %rd32484, %rd32482;
	mul.lo.s64 	%rd32486, %rd32485, 1099511628211;
	shr.u64 	%rd32487, %rd32463, 48;
	and.b64  	%rd32488, %rd32487, 255;
	xor.b64  	%rd32489, %rd32488, %rd32486;
	mul.lo.s64 	%rd32490, %rd32489, 1099511628211;
	shr.u64 	%rd32491, %rd32463, 56;
	xor.b64  	%rd32492, %rd32491, %rd32490;
	mul.lo.s64 	%rd53659, %rd32492, 1099511628211;
	add.s64 	%rd53660, %rd53660, 2;
	add.s64 	%rd53658, %rd53658, 2;
	setp.ne.s64 	%p1523, %rd53658, %rd271;
	@%p1523 bra 	$L__BB5_133;
$L__BB5_134:
	@%p1521 bra 	$L__BB5_136;
	shl.b64 	%rd32493, %rd53660, 3;
	add.s64 	%rd32494, %rd54821, %rd32493;
	ld.u64 	%rd32495, [%rd32494];
	and.b64  	%rd32496, %rd32495, 255;
	xor.b64  	%rd32497, %rd32496, %rd53659;
	mul.lo.s64 	%rd32498, %rd32497, 1099511628211;
	shr.u64 	%rd32499, %rd32495, 8;
	and.b64  	%rd32500, %rd32499, 255;
	xor.b64  	%rd32501, %rd32500, %rd32498;
	mul.lo.s64 	%rd32502, %rd32501, 1099511628211;
	shr.u64 	%rd32503, %rd32495, 16;
	and.b64  	%rd32504, %rd32503, 255;
	xor.b64  	%rd32505, %rd32504, %rd32502;
	mul.lo.s64 	%rd32506, %rd32505, 1099511628211;
	shr.u64 	%rd32507, %rd32495, 24;
	and.b64  	%rd32508, %rd32507, 255;
	xor.b64  	%rd32509, %rd32508, %rd32506;
	mul.lo.s64 	%rd32510, %rd32509, 1099511628211;
	shr.u64 	%rd32511, %rd32495, 32;
	and.b64  	%rd32512, %rd32511, 255;
	xor.b64  	%rd32513, %rd32512, %rd32510;
	mul.lo.s64 	%rd32514, %rd32513, 1099511628211;
	shr.u64 	%rd32515, %rd32495, 40;
	and.b64  	%rd32516, %rd32515, 255;
	xor.b64  	%rd32517, %rd32516, %rd32514;
	mul.lo.s64 	%rd32518, %rd32517, 1099511628211;
	shr.u64 	%rd32519, %rd32495, 48;
	and.b64  	%rd32520, %rd32519, 255;
	xor.b64  	%rd32521, %rd32520, %rd32518;
	mul.lo.s64 	%rd32522, %rd32521, 1099511628211;
	shr.u64 	%rd32523, %rd32495, 56;
	xor.b64  	%rd32524, %rd32523, %rd32522;
	mul.lo.s64 	%rd53659, %rd32524, 1099511628211;
$L__BB5_136:
	setp.eq.s64 	%p1525, %rd53652, %rd53659;
	@%p1525 bra 	$L__BB5_161;
	setp.lt.u64 	%p1526, %rd179, 7;
	mov.b64 	%rd53667, 0;
	mov.u64 	%rd53675, %rd53667;
	@%p1526 bra 	$L__BB5_140;
	and.b64  	%rd283, %rd2, -8;
	mov.b64 	%rd53667, 0;
	mov.u64 	%rd53665, %rd53667;
$L__BB5_139:
	.pragma "nounroll";
	shl.b64 	%rd32528, %rd53667, 3;
	add.s64 	%rd32529, %rd54820, %rd32528;
	ld.u64 	%rd32530, [%rd32529];
	mad.lo.s64 	%rd32531, %rd32530, 2654435761, %rd53675;
	shl.b64 	%rd32532, %rd32531, 13;
	add.s64 	%rd32533, %rd32532, %rd32531;
	shr.u64 	%rd32534, %rd32533, 7;
	xor.b64  	%rd32535, %rd32534, %rd32533;
	shl.b64 	%rd32536, %rd32535, 3;
	add.s64 	%rd32537, %rd32536, %rd32535;
	shr.u64 	%rd32538, %rd32537, 17;
	xor.b64  	%rd32539, %rd32538, %rd32537;
	shl.b64 	%rd32540, %rd32539, 5;
	add.s64 	%rd32541, %rd32540, %rd32539;
	ld.u64 	%rd32542, [%rd32529+8];
	mad.lo.s64 	%rd32543, %rd32542, 2654435761, %rd32541;
	shl.b64 	%rd32544, %rd32543, 13;
	add.s64 	%rd32545, %rd32544, %rd32543;
	shr.u64 	%rd32546, %rd32545, 7;
	xor.b64  	%rd32547, %rd32546, %rd32545;
	shl.b64 	%rd32548, %rd32547, 3;
	add.s64 	%rd32549, %rd32548, %rd32547;
	shr.u64 	%rd32550, %rd32549, 17;
	xor.b64  	%rd32551, %rd32550, %rd32549;
	shl.b64 	%rd32552, %rd32551, 5;
	add.s64 	%rd32553, %rd32552, %rd32551;
	ld.u64 	%rd32554, [%rd32529+16];
	mad.lo.s64 	%rd32555, %rd32554, 2654435761, %rd32553;
	shl.b64 	%rd32556, %rd32555, 13;
	add.s64 	%rd32557, %rd32556, %rd32555;
	shr.u64 	%rd32558, %rd32557, 7;
	xor.b64  	%rd32559, %rd32558, %rd32557;
	shl.b64 	%rd32560, %rd32559, 3;
	add.s64 	%rd32561, %rd32560, %rd32559;
	shr.u64 	%rd32562, %rd32561, 17;
	xor.b64  	%rd32563, %rd32562, %rd32561;
	shl.b64 	%rd32564, %rd32563, 5;
	add.s64 	%rd32565, %rd32564, %rd32563;
	ld.u64 	%rd32566, [%rd32529+24];
	mad.lo.s64 	%rd32567, %rd32566, 2654435761, %rd32565;
	shl.b64 	%rd32568, %rd32567, 13;
	add.s64 	%rd32569, %rd32568, %rd32567;
	shr.u64 	%rd32570, %rd32569, 7;
	xor.b64  	%rd32571, %rd32570, %rd32569;
	shl.b64 	%rd32572, %rd32571, 3;
	add.s64 	%rd32573, %rd32572, %rd32571;
	shr.u64 	%rd32574, %rd32573, 17;
	xor.b64  	%rd32575, %rd32574, %rd32573;
	shl.b64 	%rd32576, %rd32575, 5;
	add.s64 	%rd32577, %rd32576, %rd32575;
	ld.u64 	%rd32578, [%rd32529+32];
	mad.lo.s64 	%rd32579, %rd32578, 2654435761, %rd32577;
	shl.b64 	%rd32580, %rd32579, 13;
	add.s64 	%rd32581, %rd32580, %rd32579;
	shr.u64 	%rd32582, %rd32581, 7;
	xor.b64  	%rd32583, %rd32582, %rd32581;
	shl.b64 	%rd32584, %rd32583, 3;
	add.s64 	%rd32585, %rd32584, %rd32583;
	shr.u64 	%rd32586, %rd32585, 17;
	xor.b64  	%rd32587, %rd32586, %rd32585;
	shl.b64 	%rd32588, %rd32587, 5;
	add.s64 	%rd32589, %rd32588, %rd32587;
	ld.u64 	%rd32590, [%rd32529+40];
	mad.lo.s64 	%rd32591, %rd32590, 2654435761, %rd32589;
	shl.b64 	%rd32592, %rd32591, 13;
	add.s64 	%rd32593, %rd32592, %rd32591;
	shr.u64 	%rd32594, %rd32593, 7;
	xor.b64  	%rd32595, %rd32594, %rd32593;
	shl.b64 	%rd32596, %rd32595, 3;
	add.s64 	%rd32597, %rd32596, %rd32595;
	shr.u64 	%rd32598, %rd32597, 17;
	xor.b64  	%rd32599, %rd32598, %rd32597;
	shl.b64 	%rd32600, %rd32599, 5;
	add.s64 	%rd32601, %rd32600, %rd32599;
	ld.u64 	%rd32602, [%rd32529+48];
	mad.lo.s64 	%rd32603, %rd32602, 2654435761, %rd32601;
	shl.b64 	%rd32604, %rd32603, 13;
	add.s64 	%rd32605, %rd32604, %rd32603;
	shr.u64 	%rd32606, %rd32605, 7;
	xor.b64  	%rd32607, %rd32606, %rd32605;
	shl.b64 	%rd32608, %rd32607, 3;
	add.s64 	%rd32609, %rd32608, %rd32607;
	shr.u64 	%rd32610, %rd32609, 17;
	xor.b64  	%rd32611, %rd32610, %rd32609;
	shl.b64 	%rd32612, %rd32611, 5;
	add.s64 	%rd32613, %rd32612, %rd32611;
	ld.u64 	%rd32614, [%rd32529+56];
	mad.lo.s64 	%rd32615, %rd32614, 2654435761, %rd32613;
	shl.b64 	%rd32616, %rd32615, 13;
	add.s64 	%rd32617, %rd32616, %rd32615;
	shr.u64 	%rd32618, %rd32617, 7;
	xor.b64  	%rd32619, %rd32618, %rd32617;
	shl.b64 	%rd32620, %rd32619, 3;
	add.s64 	%rd32621, %rd32620, %rd32619;
	shr.u64 	%rd32622, %rd32621, 17;
	xor.b64  	%rd32623, %rd32622, %rd32621;
	shl.b64 	%rd32624, %rd32623, 5;
	add.s64 	%rd53675, %rd32624, %rd32623;
	add.s64 	%rd53667, %rd53667, 8;
	add.s64 	%rd53665, %rd53665, 8;
	setp.ne.s64 	%p1527, %rd53665, %rd283;
	@%p1527 bra 	$L__BB5_139;
$L__BB5_140:
	setp.eq.s64 	%p1528, %rd180, 0;
	@%p1528 bra 	$L__BB5_148;
	setp.lt.u64 	%p1529, %rd181, 3;
	@%p1529 bra 	$L__BB5_143;
	shl.b64 	%rd32626, %rd53667, 3;
	add.s64 	%rd32627, %rd54820, %rd32626;
	ld.u64 	%rd32628, [%rd32627];
	mad.lo.s64 	%rd32629, %rd32628, 2654435761, %rd53675;
	shl.b64 	%rd32630, %rd32629, 13;
	add.s64 	%rd32631, %rd32630, %rd32629;
	shr.u64 	%rd32632, %rd32631, 7;
	xor.b64  	%rd32633, %rd32632, %rd32631;
	shl.b64 	%rd32634, %rd32633, 3;
	add.s64 	%rd32635, %rd32634, %rd32633;
	shr.u64 	%rd32636, %rd32635, 17;
	xor.b64  	%rd32637, %rd32636, %rd32635;
	shl.b64 	%rd32638, %rd32637, 5;
	add.s64 	%rd32639, %rd32638, %rd32637;
	ld.u64 	%rd32640, [%rd32627+8];
	mad.lo.s64 	%rd32641, %rd32640, 2654435761, %rd32639;
	shl.b64 	%rd32642, %rd32641, 13;
	add.s64 	%rd32643, %rd32642, %rd32641;
	shr.u64 	%rd32644, %rd32643, 7;
	xor.b64  	%rd32645, %rd32644, %rd32643;
	shl.b64 	%rd32646, %rd32645, 3;
	add.s64 	%rd32647, %rd32646, %rd32645;
	shr.u64 	%rd32648, %rd32647, 17;
	xor.b64  	%rd32649, %rd32648, %rd32647;
	shl.b64 	%rd32650, %rd32649, 5;
	add.s64 	%rd32651, %rd32650, %rd32649;
	ld.u64 	%rd32652, [%rd32627+16];
	mad.lo.s64 	%rd32653, %rd32652, 2654435761, %rd32651;
	shl.b64 	%rd32654, %rd32653, 13;
	add.s64 	%rd32655, %rd32654, %rd32653;
	shr.u64 	%rd32656, %rd32655, 7;
	xor.b64  	%rd32657, %rd32656, %rd32655;
	shl.b64 	%rd32658, %rd32657, 3;
	add.s64 	%rd32659, %rd32658, %rd32657;
	shr.u64 	%rd32660, %rd32659, 17;
	xor.b64  	%rd32661, %rd32660, %rd32659;
	shl.b64 	%rd32662, %rd32661, 5;
	add.s64 	%rd32663, %rd32662, %rd32661;
	ld.u64 	%rd32664, [%rd32627+24];
	mad.lo.s64 	%rd32665, %rd32664, 2654435761, %rd32663;
	shl.b64 	%rd32666, %rd32665, 13;
	add.s64 	%rd32667, %rd32666, %rd32665;
	shr.u64 	%rd32668, %rd32667, 7;
	xor.b64  	%rd32669, %rd32668, %rd32667;
	shl.b64 	%rd32670, %rd32669, 3;
	add.s64 	%rd32671, %rd32670, %rd32669;
	shr.u64 	%rd32672, %rd32671, 17;
	xor.b64  	%rd32673, %rd32672, %rd32671;
	shl.b64 	%rd32674, %rd32673, 5;
	add.s64 	%rd53675, %rd32674, %rd32673;
	add.s64 	%rd53667, %rd53667, 4;
$L__BB5_143:
	setp.eq.s64 	%p1530, %rd182, 0;
	@%p1530 bra 	$L__BB5_148;
	setp.eq.s64 	%p1531, %rd183, 0;
	@%p1531 bra 	$L__BB5_146;
	shl.b64 	%rd32676, %rd53667, 3;
	add.s64 	%rd32677, %rd54820, %rd32676;
	ld.u64 	%rd32678, [%rd32677];
	mad.lo.s64 	%rd32679, %rd32678, 2654435761, %rd53675;
	shl.b64 	%rd32680, %rd32679, 13;
	add.s64 	%rd32681, %rd32680, %rd32679;
	shr.u64 	%rd32682, %rd32681, 7;
	xor.b64  	%rd32683, %rd32682, %rd32681;
	shl.b64 	%rd32684, %rd32683, 3;
	add.s64 	%rd32685, %rd32684, %rd32683;
	shr.u64 	%rd32686, %rd32685, 17;
	xor.b64  	%rd32687, %rd32686, %rd32685;
	shl.b64 	%rd32688, %rd32687, 5;
	add.s64 	%rd32689, %rd32688, %rd32687;
	ld.u64 	%rd32690, [%rd32677+8];
	mad.lo.s64 	%rd32691, %rd32690, 2654435761, %rd32689;
	shl.b64 	%rd32692, %rd32691, 13;
	add.s64 	%rd32693, %rd32692, %rd32691;
	shr.u64 	%rd32694, %rd32693, 7;
	xor.b64  	%rd32695, %rd32694, %rd32693;
	shl.b64 	%rd32696, %rd32695, 3;
	add.s64 	%rd32697, %rd32696, %rd32695;
	shr.u64 	%rd32698, %rd32697, 17;
	xor.b64  	%rd32699, %rd32698, %rd32697;
	shl.b64 	%rd32700, %rd32699, 5;
	add.s64 	%rd53675, %rd32700, %rd32699;
	add.s64 	%rd53667, %rd53667, 2;
$L__BB5_146:
	@%p1521 bra 	$L__BB5_148;
	shl.b64 	%rd32701, %rd53667, 3;
	add.s64 	%rd32702, %rd54820, %rd32701;
	ld.u64 	%rd32703, [%rd32702];
	mad.lo.s64 	%rd32704, %rd32703, 2654435761, %rd53675;
	shl.b64 	%rd32705, %rd32704, 13;
	add.s64 	%rd32706, %rd32705, %rd32704;
	shr.u64 	%rd32707, %rd32706, 7;
	xor.b64  	%rd32708, %rd32707, %rd32706;
	shl.b64 	%rd32709, %rd32708, 3;
	add.s64 	%rd32710, %rd32709, %rd32708;
	shr.u64 	%rd32711, %rd32710, 17;
	xor.b64  	%rd32712, %rd32711, %rd32710;
	shl.b64 	%rd32713, %rd32712, 5;
	add.s64 	%rd53675, %rd32713, %rd32712;
$L__BB5_148:
	mov.b64 	%rd53680, 0;
	mov.u64 	%rd53688, %rd53680;
	@%p1526 bra 	$L__BB5_151;
	and.b64  	%rd305, %rd2, -8;
	mov.b64 	%rd53680, 0;
	mov.u64 	%rd53678, %rd53680;
$L__BB5_150:
	.pragma "nounroll";
	shl.b64 	%rd32717, %rd53680, 3;
	add.s64 	%rd32718, %rd54821, %rd32717;
	ld.u64 	%rd32719, [%rd32718];
	mad.lo.s64 	%rd32720, %rd32719, 2654435761, %rd53688;
	shl.b64 	%rd32721, %rd32720, 13;
	add.s64 	%rd32722, %rd32721, %rd32720;
	shr.u64 	%rd32723, %rd32722, 7;
	xor.b64  	%rd32724, %rd32723, %rd32722;
	shl.b64 	%rd32725, %rd32724, 3;
	add.s64 	%rd32726, %rd32725, %rd32724;
	shr.u64 	%rd32727, %rd32726, 17;
	xor.b64  	%rd32728, %rd32727, %rd32726;
	shl.b64 	%rd32729, %rd32728, 5;
	add.s64 	%rd32730, %rd32729, %rd32728;
	ld.u64 	%rd32731, [%rd32718+8];
	mad.lo.s64 	%rd32732, %rd32731, 2654435761, %rd32730;
	shl.b64 	%rd32733, %rd32732, 13;
	add.s64 	%rd32734, %rd32733, %rd32732;
	shr.u64 	%rd32735, %rd32734, 7;
	xor.b64  	%rd32736, %rd32735, %rd32734;
	shl.b64 	%rd32737, %rd32736, 3;
	add.s64 	%rd32738, %rd32737, %rd32736;
	shr.u64 	%rd32739, %rd32738, 17;
	xor.b64  	%rd32740, %rd32739, %rd32738;
	shl.b64 	%rd32741, %rd32740, 5;
	add.s64 	%rd32742, %rd32741, %rd32740;
	ld.u64 	%rd32743, [%rd32718+16];
	mad.lo.s64 	%rd32744, %rd32743, 2654435761, %rd32742;
	shl.b64 	%rd32745, %rd32744, 13;
	add.s64 	%rd32746, %rd32745, %rd32744;
	shr.u64 	%rd32747, %rd32746, 7;
	xor.b64  	%rd32748, %rd32747, %rd32746;
	shl.b64 	%rd32749, %rd32748, 3;
	add.s64 	%rd32750, %rd32749, %rd32748;
	shr.u64 	%rd32751, %rd32750, 17;
	xor.b64  	%rd32752, %rd32751, %rd32750;
	shl.b64 	%rd32753, %rd32752, 5;
	add.s64 	%rd32754, %rd32753, %rd32752;
	ld.u64 	%rd32755, [%rd32718+24];
	mad.lo.s64 	%rd32756, %rd32755, 2654435761, %rd32754;
	shl.b64 	%rd32757, %rd32756, 13;
	add.s64 	%rd32758, %rd32757, %rd32756;
	shr.u64 	%rd32759, %rd32758, 7;
	xor.b64  	%rd32760, %rd32759, %rd32758;
	shl.b64 	%rd32761, %rd32760, 3;
	add.s64 	%rd32762, %rd32761, %rd32760;
	shr.u64 	%rd32763, %rd32762, 17;
	xor.b64  	%rd32764, %rd32763, %rd32762;
	shl.b64 	%rd32765, %rd32764, 5;
	add.s64 	%rd32766, %rd32765, %rd32764;
	ld.u64 	%rd32767, [%rd32718+32];
	mad.lo.s64 	%rd32768, %rd32767, 2654435761, %rd32766;
	shl.b64 	%rd32769, %rd32768, 13;
	add.s64 	%rd32770, %rd32769, %rd32768;
	shr.u64 	%rd32771, %rd32770, 7;
	xor.b64  	%rd32772, %rd32771, %rd32770;
	shl.b64 	%rd32773, %rd32772, 3;
	add.s64 	%rd32774, %rd32773, %rd32772;
	shr.u64 	%rd32775, %rd32774, 17;
	xor.b64  	%rd32776, %rd32775, %rd32774;
	shl.b64 	%rd32777, %rd32776, 5;
	add.s64 	%rd32778, %rd32777, %rd32776;
	ld.u64 	%rd32779, [%rd32718+40];
	mad.lo.s64 	%rd32780, %rd32779, 2654435761, %rd32778;
	shl.b64 	%rd32781, %rd32780, 13;
	add.s64 	%rd32782, %rd32781, %rd32780;
	shr.u64 	%rd32783, %rd32782, 7;
	xor.b64  	%rd32784, %rd32783, %rd32782;
	shl.b64 	%rd32785, %rd32784, 3;
	add.s64 	%rd32786, %rd32785, %rd32784;
	shr.u64 	%rd32787, %rd32786, 17;
	xor.b64  	%rd32788, %rd32787, %rd32786;
	shl.b64 	%rd32789, %rd32788, 5;
	add.s64 	%rd32790, %rd32789, %rd32788;
	ld.u64 	%rd32791, [%rd32718+48];
	mad.lo.s64 	%rd32792, %rd32791, 2654435761, %rd32790;
	shl.b64 	%rd32793, %rd32792, 13;
	add.s64 	%rd32794, %rd32793, %rd32792;
	shr.u64 	%rd32795, %rd32794, 7;
	xor.b64  	%rd32796, %rd32795, %rd32794;
	shl.b64 	%rd32797, %rd32796, 3;
	add.s64 	%rd32798, %rd32797, %rd32796;
	shr.u64 	%rd32799, %rd32798, 17;
	xor.b64  	%rd32800, %rd32799, %rd32798;
	shl.b64 	%rd32801, %rd32800, 5;
	add.s64 	%rd32802, %rd32801, %rd32800;
	ld.u64 	%rd32803, [%rd32718+56];
	mad.lo.s64 	%rd32804, %rd32803, 2654435761, %rd32802;
	shl.b64 	%rd32805, %rd32804, 13;
	add.s64 	%rd32806, %rd32805, %rd32804;
	shr.u64 	%rd32807, %rd32806, 7;
	xor.b64  	%rd32808, %rd32807, %rd32806;
	shl.b64 	%rd32809, %rd32808, 3;
	add.s64 	%rd32810, %rd32809, %rd32808;
	shr.u64 	%rd32811, %rd32810, 17;
	xor.b64  	%rd32812, %rd32811, %rd32810;
	shl.b64 	%rd32813, %rd32812, 5;
	add.s64 	%rd53688, %rd32813, %rd32812;
	add.s64 	%rd53680, %rd53680, 8;
	add.s64 	%rd53678, %rd53678, 8;
	setp.ne.s64 	%p1534, %rd53678, %rd305;
	@%p1534 bra 	$L__BB5_150;
$L__BB5_151:
	@%p1528 bra 	$L__BB5_159;
	setp.lt.u64 	%p1536, %rd181, 3;
	@%p1536 bra 	$L__BB5_154;
	shl.b64 	%rd32815, %rd53680, 3;
	add.s64 	%rd32816, %rd54821, %rd32815;
	ld.u64 	%rd32817, [%rd32816];
	mad.lo.s64 	%rd32818, %rd32817, 2654435761, %rd53688;
	shl.b64 	%rd32819, %rd32818, 13;
	add.s64 	%rd32820, %rd32819, %rd32818;
	shr.u64 	%rd32821, %rd32820, 7;
	xor.b64  	%rd32822, %rd32821, %rd32820;
	shl.b64 	%rd32823, %rd32822, 3;
	add.s64 	%rd32824, %rd32823, %rd32822;
	shr.u64 	%rd32825, %rd32824, 17;
	xor.b64  	%rd32826, %rd32825, %rd32824;
	shl.b64 	%rd32827, %rd32826, 5;
	add.s64 	%rd32828, %rd32827, %rd32826;
	ld.u64 	%rd32829, [%rd32816+8];
	mad.lo.s64 	%rd32830, %rd32829, 2654435761, %rd32828;
	shl.b64 	%rd32831, %rd32830, 13;
	add.s64 	%rd32832, %rd32831, %rd32830;
	shr.u64 	%rd32833, %rd32832, 7;
	xor.b64  	%rd32834, %rd32833, %rd32832;
	shl.b64 	%rd32835, %rd32834, 3;
	add.s64 	%rd32836, %rd32835, %rd32834;
	shr.u64 	%rd32837, %rd32836, 17;
	xor.b64  	%rd32838, %rd32837, %rd32836;
	shl.b64 	%rd32839, %rd32838, 5;
	add.s64 	%rd32840, %rd32839, %rd32838;
	ld.u64 	%rd32841, [%rd32816+16];
	mad.lo.s64 	%rd32842, %rd32841, 2654435761, %rd32840;
	shl.b64 	%rd32843, %rd32842, 13;
	add.s64 	%rd32844, %rd32843, %rd32842;
	shr.u64 	%rd32845, %rd32844, 7;
	xor.b64  	%rd32846, %rd32845, %rd32844;
	shl.b64 	%rd32847, %rd32846, 3;
	add.s64 	%rd32848, %rd32847, %rd32846;
	shr.u64 	%rd32849, %rd32848, 17;
	xor.b64  	%rd32850, %rd32849, %rd32848;
	shl.b64 	%rd32851, %rd32850, 5;
	add.s64 	%rd32852, %rd32851, %rd32850;
	ld.u64 	%rd32853, [%rd32816+24];
	mad.lo.s64 	%rd32854, %rd32853, 2654435761, %rd32852;
	shl.b64 	%rd32855, %rd32854, 13;
	add.s64 	%rd32856, %rd32855, %rd32854;
	shr.u64 	%rd32857, %rd32856, 7;
	xor.b64  	%rd32858, %rd32857, %rd32856;
	shl.b64 	%rd32859, %rd32858, 3;
	add.s64 	%rd32860, %rd32859, %rd32858;
	shr.u64 	%rd32861, %rd32860, 17;
	xor.b64  	%rd32862, %rd32861, %rd32860;
	shl.b64 	%rd32863, %rd32862, 5;
	add.s64 	%rd53688, %rd32863, %rd32862;
	add.s64 	%rd53680, %rd53680, 4;
$L__BB5_154:
	setp.eq.s64 	%p1537, %rd182, 0;
	@%p1537 bra 	$L__BB5_159;
	setp.eq.s64 	%p1538, %rd183, 0;
	@%p1538 bra 	$L__BB5_157;
	shl.b64 	%rd32865, %rd53680, 3;
	add.s64 	%rd32866, %rd54821, %rd32865;
	ld.u64 	%rd32867, [%rd32866];
	mad.lo.s64 	%rd32868, %rd32867, 2654435761, %rd53688;
	shl.b64 	%rd32869, %rd32868, 13;
	add.s64 	%rd32870, %rd32869, %rd32868;
	shr.u64 	%rd32871, %rd32870, 7;
	xor.b64  	%rd32872, %rd32871, %rd32870;
	shl.b64 	%rd32873, %rd32872, 3;
	add.s64 	%rd32874, %rd32873, %rd32872;
	shr.u64 	%rd32875, %rd32874, 17;
	xor.b64  	%rd32876, %rd32875, %rd32874;
	shl.b64 	%rd32877, %rd32876, 5;
	add.s64 	%rd32878, %rd32877, %rd32876;
	ld.u64 	%rd32879, [%rd32866+8];
	mad.lo.s64 	%rd32880, %rd32879, 2654435761, %rd32878;
	shl.b64 	%rd32881, %rd32880, 13;
	add.s64 	%rd32882, %rd32881, %rd32880;
	shr.u64 	%rd32883, %rd32882, 7;
	xor.b64  	%rd32884, %rd32883, %rd32882;
	shl.b64 	%rd32885, %rd32884, 3;
	add.s64 	%rd32886, %rd32885, %rd32884;
	shr.u64 	%rd32887, %rd32886, 17;
	xor.b64  	%rd32888, %rd32887, %rd32886;
	shl.b64 	%rd32889, %rd32888, 5;
	add.s64 	%rd53688, %rd32889, %rd32888;
	add.s64 	%rd53680, %rd53680, 2;
$L__BB5_157:
	@%p1521 bra 	$L__BB5_159;
	shl.b64 	%rd32890, %rd53680, 3;
	add.s64 	%rd32891, %rd54821, %rd32890;
	ld.u64 	%rd32892, [%rd32891];
	mad.lo.s64 	%rd32893, %rd32892, 2654435761, %rd53688;
	shl.b64 	%rd32894, %rd32893, 13;
	add.s64 	%rd32895, %rd32894, %rd32893;
	shr.u64 	%rd32896, %rd32895, 7;
	xor.b64  	%rd32897, %rd32896, %rd32895;
	shl.b64 	%rd32898, %rd32897, 3;
	add.s64 	%rd32899, %rd32898, %rd32897;
	shr.u64 	%rd32900, %rd32899, 17;
	xor.b64  	%rd32901, %rd32900, %rd32899;
	shl.b64 	%rd32902, %rd32901, 5;
	add.s64 	%rd53688, %rd32902, %rd32901;
$L__BB5_159:
	setp.lt.u64 	%p1540, %rd53675, %rd53688;
	mov.u64 	%rd53690, %rd54820;
	@%p1540 bra 	$L__BB5_160;
	bra.uni 	$L__BB5_165;
$L__BB5_160:
	mov.u64 	%rd53690, %rd54821;
	mov.u64 	%rd54821, %rd54820;
	bra.uni 	$L__BB5_165;
$L__BB5_161:
	setp.eq.s32 	%p1541, %r1, 0;
	mov.u64 	%rd53690, %rd54820;
	@%p1541 bra 	$L__BB5_165;
	mov.b64 	%rd53689, 0;
$L__BB5_163:
	shl.b64 	%rd32904, %rd53689, 3;
	add.s64 	%rd32905, %rd54820, %rd32904;
	ld.u64 	%rd328, [%rd32905];
	add.s64 	%rd32906, %rd54821, %rd32904;
	ld.u64 	%rd329, [%rd32906];
	setp.lt.u64 	%p1542, %rd328, %rd329;
	@%p1542 bra 	$L__BB5_160;
	setp.le.u64 	%p1543, %rd328, %rd329;
	add.s64 	%rd53689, %rd53689, 1;
	setp.lt.u64 	%p1544, %rd53689, %rd12;
	and.pred  	%p1545, %p1543, %p1544;
	mov.u64 	%rd53690, %rd54820;
	@%p1545 bra 	$L__BB5_163;
$L__BB5_165:
	setp.eq.s64 	%p1546, %rd179, 0;
	mov.b64 	%rd53695, -3750763034362895579;
	mov.b64 	%rd53696, 0;
	@%p1546 bra 	$L__BB5_168;
	and.b64  	%rd333, %rd2, -2;
	mov.b64 	%rd53695, -3750763034362895579;
	mov.b64 	%rd53696, 0;
	mov.u64 	%rd53694, %rd53696;
$L__BB5_167:
	shl.b64 	%rd32913, %rd53696, 3;
	add.s64 	%rd32914, %rd54810, %rd32913;
	ld.u64 	%rd32915, [%rd32914];
	and.b64  	%rd32916, %rd32915, 255;
	xor.b64  	%rd32917, %rd32916, %rd53695;
	mul.lo.s64 	%rd32918, %rd32917, 1099511628211;
	shr.u64 	%rd32919, %rd32915, 8;
	and.b64  	%rd32920, %rd32919, 255;
	xor.b64  	%rd32921, %rd32920, %rd32918;
	mul.lo.s64 	%rd32922, %rd32921, 1099511628211;
	shr.u64 	%rd32923, %rd32915, 16;
	and.b64  	%rd32924, %rd32923, 255;
	xor.b64  	%rd32925, %rd32924, %rd32922;
	mul.lo.s64 	%rd32926, %rd32925, 1099511628211;
	shr.u64 	%rd32927, %rd32915, 24;
	and.b64  	%rd32928, %rd32927, 255;
	xor.b64  	%rd32929, %rd32928, %rd32926;
	mul.lo.s64 	%rd32930, %rd32929, 1099511628211;
	shr.u64 	%rd32931, %rd32915, 32;
	and.b64  	%rd32932, %rd32931, 255;
	xor.b64  	%rd32933, %rd32932, %rd32930;
	mul.lo.s64 	%rd32934, %rd32933, 1099511628211;
	shr.u64 	%rd32935, %rd32915, 40;
	and.b64  	%rd32936, %rd32935, 255;
	xor.b64  	%rd32937, %rd32936, %rd32934;
	mul.lo.s64 	%rd32938, %rd32937, 1099511628211;
	shr.u64 	%rd32939, %rd32915, 48;
	and.b64  	%rd32940, %rd32939, 255;
	xor.b64  	%rd32941, %rd32940, %rd32938;
	mul.lo.s64 	%rd32942, %rd32941, 1099511628211;
	shr.u64 	%rd32943, %rd32915, 56;
	xor.b64  	%rd32944, %rd32943, %rd32942;
	mul.lo.s64 	%rd32945, %rd32944, 1099511628211;
	ld.u64 	%rd32946, [%rd32914+8];
	and.b64  	%rd32947, %rd32946, 255;
	xor.b64  	%rd32948, %rd32947, %rd32945;
	mul.lo.s64 	%rd32949, %rd32948, 1099511628211;
	shr.u64 	%rd32950, %rd32946, 8;
	and.b64  	%rd32951, %rd32950, 255;
	xor.b64  	%rd32952, %rd32951, %rd32949;
	mul.lo.s64 	%rd32953, %rd32952, 1099511628211;
	shr.u64 	%rd32954, %rd32946, 16;
	and.b64  	%rd32955, %rd32954, 255;
	xor.b64  	%rd32956, %rd32955, %rd32953;
	mul.lo.s64 	%rd32957, %rd32956, 1099511628211;
	shr.u64 	%rd32958, %rd32946, 24;
	and.b64  	%rd32959, %rd32958, 255;
	xor.b64  	%rd32960, %rd32959, %rd32957;
	mul.lo.s64 	%rd32961, %rd32960, 1099511628211;
	shr.u64 	%rd32962, %rd32946, 32;
	and.b64  	%rd32963, %rd32962, 255;
	xor.b64  	%rd32964, %rd32963, %rd32961;
	mul.lo.s64 	%rd32965, %rd32964, 1099511628211;
	shr.u64 	%rd32966, %rd32946, 40;
	and.b64  	%rd32967, %rd32966, 255;
	xor.b64  	%rd32968, %rd32967, %rd32965;
	mul.lo.s64 	%rd32969, %rd32968, 1099511628211;
	shr.u64 	%rd32970, %rd32946, 48;
	and.b64  	%rd32971, %rd32970, 255;
	xor.b64  	%rd32972, %rd32971, %rd32969;
	mul.lo.s64 	%rd32973, %rd32972, 1099511628211;
	shr.u64 	%rd32974, %rd32946, 56;
	xor.b64  	%rd32975, %rd32974, %rd32973;
	mul.lo.s64 	%rd53695, %rd32975, 1099511628211;
	add.s64 	%rd53696, %rd53696, 2;
	add.s64 	%rd53694, %rd53694, 2;
	setp.ne.s64 	%p1547, %rd53694, %rd333;
	@%p1547 bra 	$L__BB5_167;
$L__BB5_168:
	setp.eq.s64 	%p1548, %rd184, 0;
	@%p1548 bra 	$L__BB5_170;
	shl.b64 	%rd32976, %rd53696, 3;
	add.s64 	%rd32977, %rd54810, %rd32976;
	ld.u64 	%rd32978, [%rd32977];
	and.b64  	%rd32979, %rd32978, 255;
	xor.b64  	%rd32980, %rd32979, %rd53695;
	mul.lo.s64 	%rd32981, %rd32980, 1099511628211;
	shr.u64 	%rd32982, %rd32978, 8;
	and.b64  	%rd32983, %rd32982, 255;
	xor.b64  	%rd32984, %rd32983, %rd32981;
	mul.lo.s64 	%rd32985, %rd32984, 1099511628211;
	shr.u64 	%rd32986, %rd32978, 16;
	and.b64  	%rd32987, %rd32986, 255;
	xor.b64  	%rd32988, %rd32987, %rd32985;
	mul.lo.s64 	%rd32989, %rd32988, 1099511628211;
	shr.u64 	%rd32990, %rd32978, 24;
	and.b64  	%rd32991, %rd32990, 255;
	xor.b64  	%rd32992, %rd32991, %rd32989;
	mul.lo.s64 	%rd32993, %rd32992, 1099511628211;
	shr.u64 	%rd32994, %rd32978, 32;
	and.b64  	%rd32995, %rd32994, 255;
	xor.b64  	%rd32996, %rd32995, %rd32993;
	mul.lo.s64 	%rd32997, %rd32996, 1099511628211;
	shr.u64 	%rd32998, %rd32978, 40;
	and.b64  	%rd32999, %rd32998, 255;
	xor.b64  	%rd33000, %rd32999, %rd32997;
	mul.lo.s64 	%rd33001, %rd33000, 1099511628211;
	shr.u64 	%rd33002, %rd32978, 48;
	and.b64  	%rd33003, %rd33002, 255;
	xor.b64  	%rd33004, %rd33003, %rd33001;
	mul.lo.s64 	%rd33005, %rd33004, 1099511628211;
	shr.u64 	%rd33006, %rd32978, 56;
	xor.b64  	%rd33007, %rd33006, %rd33005;
	mul.lo.s64 	%rd53695, %rd33007, 1099511628211;
$L__BB5_170:
	mov.b64 	%rd53702, -3750763034362895579;
	mov.b64 	%rd53703, 0;
	@%p1546 bra 	$L__BB5_173;
	and.b64  	%rd345, %rd2, -2;
	mov.b64 	%rd53702, -3750763034362895579;
	mov.b64 	%rd53703, 0;
	mov.u64 	%rd53701, %rd53703;
$L__BB5_172:
	shl.b64 	%rd33013, %rd53703, 3;
	add.s64 	%rd33014, %rd54819, %rd33013;
	ld.u64 	%rd33015, [%rd33014];
	and.b64  	%rd33016, %rd33015, 255;
	xor.b64  	%rd33017, %rd33016, %rd53702;
	mul.lo.s64 	%rd33018, %rd33017, 1099511628211;
	shr.u64 	%rd33019, %rd33015, 8;
	and.b64  	%rd33020, %rd33019, 255;
	xor.b64  	%rd33021, %rd33020, %rd33018;
	mul.lo.s64 	%rd33022, %rd33021, 1099511628211;
	shr.u64 	%rd33023, %rd33015, 16;
	and.b64  	%rd33024, %rd33023, 255;
	xor.b64  	%rd33025, %rd33024, %rd33022;
	mul.lo.s64 	%rd33026, %rd33025, 1099511628211;
	shr.u64 	%rd33027, %rd33015, 24;
	and.b64  	%rd33028, %rd33027, 255;
	xor.b64  	%rd33029, %rd33028, %rd33026;
	mul.lo.s64 	%rd33030, %rd33029, 1099511628211;
	shr.u64 	%rd33031, %rd33015, 32;
	and.b64  	%rd33032, %rd33031, 255;
	xor.b64  	%rd33033, %rd33032, %rd33030;
	mul.lo.s64 	%rd33034, %rd33033, 1099511628211;
	shr.u64 	%rd33035, %rd33015, 40;
	and.b64  	%rd33036, %rd33035, 255;
	xor.b64  	%rd33037, %rd33036, %rd33034;
	mul.lo.s64 	%rd33038, %rd33037, 1099511628211;
	shr.u64 	%rd33039, %rd33015, 48;
	and.b64  	%rd33040, %rd33039, 255;
	xor.b64  	%rd33041, %rd33040, %rd33038;
	mul.lo.s64 	%rd33042, %rd33041, 1099511628211;
	shr.u64 	%rd33043, %rd33015, 56;
	xor.b64  	%rd33044, %rd33043, %rd33042;
	mul.lo.s64 	%rd33045, %rd33044, 1099511628211;
	ld.u64 	%rd33046, [%rd33014+8];
	and.b64  	%rd33047, %rd33046, 255;
	xor.b64  	%rd33048, %rd33047, %rd33045;
	mul.lo.s64 	%rd33049, %rd33048, 1099511628211;
	shr.u64 	%rd33050, %rd33046, 8;
	and.b64  	%rd33051, %rd33050, 255;
	xor.b64  	%rd33052, %rd33051, %rd33049;
	mul.lo.s64 	%rd33053, %rd33052, 1099511628211;
	shr.u64 	%rd33054, %rd33046, 16;
	and.b64  	%rd33055, %rd33054, 255;
	xor.b64  	%rd33056, %rd33055, %rd33053;
	mul.lo.s64 	%rd33057, %rd33056, 1099511628211;
	shr.u64 	%rd33058, %rd33046, 24;
	and.b64  	%rd33059, %rd33058, 255;
	xor.b64  	%rd33060, %rd33059, %rd33057;
	mul.lo.s64 	%rd33061, %rd33060, 1099511628211;
	shr.u64 	%rd33062, %rd33046, 32;
	and.b64  	%rd33063, %rd33062, 255;
	xor.b64  	%rd33064, %rd33063, %rd33061;
	mul.lo.s64 	%rd33065, %rd33064, 1099511628211;
	shr.u64 	%rd33066, %rd33046, 40;
	and.b64  	%rd33067, %rd33066, 255;
	xor.b64  	%rd33068, %rd33067, %rd33065;
	mul.lo.s64 	%rd33069, %rd33068, 1099511628211;
	shr.u64 	%rd33070, %rd33046, 48;
	and.b64  	%rd33071, %rd33070, 255;
	xor.b64  	%rd33072, %rd33071, %rd33069;
	mul.lo.s64 	%rd33073, %rd33072, 1099511628211;
	shr.u64 	%rd33074, %rd33046, 56;
	xor.b64  	%rd33075, %rd33074, %rd33073;
	mul.lo.s64 	%rd53702, %rd33075, 1099511628211;
	add.s64 	%rd53703, %rd53703, 2;
	add.s64 	%rd53701, %rd53701, 2;
	setp.ne.s64 	%p1550, %rd53701, %rd345;
	@%p1550 bra 	$L__BB5_172;
$L__BB5_173:
	@%p1548 bra 	$L__BB5_175;
	shl.b64 	%rd33076, %rd53703, 3;
	add.s64 	%rd33077, %rd54819, %rd33076;
	ld.u64 	%rd33078, [%rd33077];
	and.b64  	%rd33079, %rd33078, 255;
	xor.b64  	%rd33080, %rd33079, %rd53702;
	mul.lo.s64 	%rd33081, %rd33080, 1099511628211;
	shr.u64 	%rd33082, %rd33078, 8;
	and.b64  	%rd33083, %rd33082, 255;
	xor.b64  	%rd33084, %rd33083, %rd33081;
	mul.lo.s64 	%rd33085, %rd33084, 1099511628211;
	shr.u64 	%rd33086, %rd33078, 16;
	and.b64  	%rd33087, %rd33086, 255;
	xor.b64  	%rd33088, %rd33087, %rd33085;
	mul.lo.s64 	%rd33089, %rd33088, 1099511628211;
	shr.u64 	%rd33090, %rd33078, 24;
	and.b64  	%rd33091, %rd33090, 255;
	xor.b64  	%rd33092, %rd33091, %rd33089;
	mul.lo.s64 	%rd33093, %rd33092, 1099511628211;
	shr.u64 	%rd33094, %rd33078, 32;
	and.b64  	%rd33095, %rd33094, 255;
	xor.b64  	%rd33096, %rd33095, %rd33093;
	mul.lo.s64 	%rd33097, %rd33096, 1099511628211;
	shr.u64 	%rd33098, %rd33078, 40;
	and.b64  	%rd33099, %rd33098, 255;
	xor.b64  	%rd33100, %rd33099, %rd33097;
	mul.lo.s64 	%rd33101, %rd33100, 1099511628211;
	shr.u64 	%rd33102, %rd33078, 48;
	and.b64  	%rd33103, %rd33102, 255;
	xor.b64  	%rd33104, %rd33103, %rd33101;
	mul.lo.s64 	%rd33105, %rd33104, 1099511628211;
	shr.u64 	%rd33106, %rd33078, 56;
	xor.b64  	%rd33107, %rd33106, %rd33105;
	mul.lo.s64 	%rd53702, %rd33107, 1099511628211;
$L__BB5_175:
	setp.eq.s64 	%p1552, %rd53695, %rd53702;
	@%p1552 bra 	$L__BB5_200;
	setp.lt.u64 	%p1553, %rd179, 7;
	mov.b64 	%rd53710, 0;
	mov.u64 	%rd53718, %rd53710;
	@%p1553 bra 	$L__BB5_179;
	and.b64  	%rd357, %rd2, -8;
	mov.b64 	%rd53710, 0;
	mov.u64 	%rd53708, %rd53710;
$L__BB5_178:
	.pragma "nounroll";
	shl.b64 	%rd33111, %rd53710, 3;
	add.s64 	%rd33112, %rd54810, %rd33111;
	ld.u64 	%rd33113, [%rd33112];
	mad.lo.s64 	%rd33114, %rd33113, 2654435761, %rd53718;
	shl.b64 	%rd33115, %rd33114, 13;
	add.s64 	%rd33116, %rd33115, %rd33114;
	shr.u64 	%rd33117, %rd33116, 7;
	xor.b64  	%rd33118, %rd33117, %rd33116;
	shl.b64 	%rd33119, %rd33118, 3;
	add.s64 	%rd33120, %rd33119, %rd33118;
	shr.u64 	%rd33121, %rd33120, 17;
	xor.b64  	%rd33122, %rd33121, %rd33120;
	shl.b64 	%rd33123, %rd33122, 5;
	add.s64 	%rd33124, %rd33123, %rd33122;
	ld.u64 	%rd33125, [%rd33112+8];
	mad.lo.s64 	%rd33126, %rd33125, 2654435761, %rd33124;
	shl.b64 	%rd33127, %rd33126, 13;
	add.s64 	%rd33128, %rd33127, %rd33126;
	shr.u64 	%rd33129, %rd33128, 7;
	xor.b64  	%rd33130, %rd33129, %rd33128;
	shl.b64 	%rd33131, %rd33130, 3;
	add.s64 	%rd33132, %rd33131, %rd33130;
	shr.u64 	%rd33133, %rd33132, 17;
	xor.b64  	%rd33134, %rd33133, %rd33132;
	shl.b64 	%rd33135, %rd33134, 5;
	add.s64 	%rd33136, %rd33135, %rd33134;
	ld.u64 	%rd33137, [%rd33112+16];
	mad.lo.s64 	%rd33138, %rd33137, 2654435761, %rd33136;
	shl.b64 	%rd33139, %rd33138, 13;
	add.s64 	%rd33140, %rd33139, %rd33138;
	shr.u64 	%rd33141, %rd33140, 7;
	xor.b64  	%rd33142, %rd33141, %rd33140;
	shl.b64 	%rd33143, %rd33142, 3;
	add.s64 	%rd33144, %rd33143, %rd33142;
	shr.u64 	%rd33145, %rd33144, 17;
	xor.b64  	%rd33146, %rd33145, %rd33144;
	shl.b64 	%rd33147, %rd33146, 5;
	add.s64 	%rd33148, %rd33147, %rd33146;
	ld.u64 	%rd33149, [%rd33112+24];
	mad.lo.s64 	%rd33150, %rd33149, 2654435761, %rd33148;
	shl.b64 	%rd33151, %rd33150, 13;
	add.s64 	%rd33152, %rd33151, %rd33150;
	shr.u64 	%rd33153, %rd33152, 7;
	xor.b64  	%rd33154, %rd33153, %rd33152;
	shl.b64 	%rd33155, %rd33154, 3;
	add.s64 	%rd33156, %rd33155, %rd33154;
	shr.u64 	%rd33157, %rd33156, 17;
	xor.b64  	%rd33158, %rd33157, %rd33156;
	shl.b64 	%rd33159, %rd33158, 5;
	add.s64 	%rd33160, %rd33159, %rd33158;
	ld.u64 	%rd33161, [%rd33112+32];
	mad.lo.s64 	%rd33162, %rd33161, 2654435761, %rd33160;
	shl.b64 	%rd33163, %rd33162, 13;
	add.s64 	%rd33164, %rd33163, %rd33162;
	shr.u64 	%rd33165, %rd33164, 7;
	xor.b64  	%rd33166, %rd33165, %rd33164;
	shl.b64 	%rd33167, %rd33166, 3;
	add.s64 	%rd33168, %rd33167, %rd33166;
	shr.u64 	%rd33169, %rd33168, 17;
	xor.b64  	%rd33170, %rd33169, %rd33168;
	shl.b64 	%rd33171, %rd33170, 5;
	add.s64 	%rd33172, %rd33171, %rd33170;
	ld.u64 	%rd33173, [%rd33112+40];
	mad.lo.s64 	%rd33174, %rd33173, 2654435761, %rd33172;
	shl.b64 	%rd33175, %rd33174, 13;
	add.s64 	%rd33176, %rd33175, %rd33174;
	shr.u64 	%rd33177, %rd33176, 7;
	xor.b64  	%rd33178, %rd33177, %rd33176;
	shl.b64 	%rd33179, %rd33178, 3;
	add.s64 	%rd33180, %rd33179, %rd33178;
	shr.u64 	%rd33181, %rd33180, 17;
	xor.b64  	%rd33182, %rd33181, %rd33180;
	shl.b64 	%rd33183, %rd33182, 5;
	add.s64 	%rd33184, %rd33183, %rd33182;
	ld.u64 	%rd33185, [%rd33112+48];
	mad.lo.s64 	%rd33186, %rd33185, 2654435761, %rd33184;
	shl.b64 	%rd33187, %rd33186, 13;
	add.s64 	%rd33188, %rd33187, %rd33186;
	shr.u64 	%rd33189, %rd33188, 7;
	xor.b64  	%rd33190, %rd33189, %rd33188;
	shl.b64 	%rd33191, %rd33190, 3;
	add.s64 	%rd33192, %rd33191, %rd33190;
	shr.u64 	%rd33193, %rd33192, 17;
	xor.b64  	%rd33194, %rd33193, %rd33192;
	shl.b64 	%rd33195, %rd33194, 5;
	add.s64 	%rd33196, %rd33195, %rd33194;
	ld.u64 	%rd33197, [%rd33112+56];
	mad.lo.s64 	%rd33198, %rd33197, 2654435761, %rd33196;
	shl.b64 	%rd33199, %rd33198, 13;
	add.s64 	%rd33200, %rd33199, %rd33198;
	shr.u64 	%rd33201, %rd33200, 7;
	xor.b64  	%rd33202, %rd33201, %rd33200;
	shl.b64 	%rd33203, %rd33202, 3;
	add.s64 	%rd33204, %rd33203, %rd33202;
	shr.u64 	%rd33205, %rd33204, 17;
	xor.b64  	%rd33206, %rd33205, %rd33204;
	shl.b64 	%rd33207, %rd33206, 5;
	add.s64 	%rd53718, %rd33207, %rd33206;
	add.s64 	%rd53710, %rd53710, 8;
	add.s64 	%rd53708, %rd53708, 8;
	setp.ne.s64 	%p1554, %rd53708, %rd357;
	@%p1554 bra 	$L__BB5_178;
$L__BB5_179:
	setp.eq.s64 	%p1555, %rd180, 0;
	@%p1555 bra 	$L__BB5_187;
	setp.lt.u64 	%p1556, %rd181, 3;
	@%p1556 bra 	$L__BB5_182;
	shl.b64 	%rd33209, %rd53710, 3;
	add.s64 	%rd33210, %rd54810, %rd33209;
	ld.u64 	%rd33211, [%rd33210];
	mad.lo.s64 	%rd33212, %rd33211, 2654435761, %rd53718;
	shl.b64 	%rd33213, %rd33212, 13;
	add.s64 	%rd33214, %rd33213, %rd33212;
	shr.u64 	%rd33215, %rd33214, 7;
	xor.b64  	%rd33216, %rd33215, %rd33214;
	shl.b64 	%rd33217, %rd33216, 3;
	add.s64 	%rd33218, %rd33217, %rd33216;
	shr.u64 	%rd33219, %rd33218, 17;
	xor.b64  	%rd33220, %rd33219, %rd33218;
	shl.b64 	%rd33221, %rd33220, 5;
	add.s64 	%rd33222, %rd33221, %rd33220;
	ld.u64 	%rd33223, [%rd33210+8];
	mad.lo.s64 	%rd33224, %rd33223, 2654435761, %rd33222;
	shl.b64 	%rd33225, %rd33224, 13;
	add.s64 	%rd33226, %rd33225, %rd33224;
	shr.u64 	%rd33227, %rd33226, 7;
	xor.b64  	%rd33228, %rd33227, %rd33226;
	shl.b64 	%rd33229, %rd33228, 3;
	add.s64 	%rd33230, %rd33229, %rd33228;
	shr.u64 	%rd33231, %rd33230, 17;
	xor.b64  	%rd33232, %rd33231, %rd33230;
	shl.b64 	%rd33233, %rd33232, 5;
	add.s64 	%rd33234, %rd33233, %rd33232;
	ld.u64 	%rd33235, [%rd33210+16];
	mad.lo.s64 	%rd33236, %rd33235, 2654435761, %rd33234;
	shl.b64 	%rd33237, %rd33236, 13;
	add.s64 	%rd33238, %rd33237, %rd33236;
	shr.u64 	%rd33239, %rd33238, 7;
	xor.b64  	%rd33240, %rd33239, %rd33238;
	shl.b64 	%rd33241, %rd33240, 3;
	add.s64 	%rd33242, %rd33241, %rd33240;
	shr.u64 	%rd33243, %rd33242, 17;
	xor.b64  	%rd33244, %rd33243, %rd33242;
	shl.b64 	%rd33245, %rd33244, 5;
	add.s64 	%rd33246, %rd33245, %rd33244;
	ld.u64 	%rd33247, [%rd33210+24];
	mad.lo.s64 	%rd33248, %rd33247, 2654435761, %rd33246;
	shl.b64 	%rd33249, %rd33248, 13;
	add.s64 	%rd33250, %rd33249, %rd33248;
	shr.u64 	%rd33251, %rd33250, 7;
	xor.b64  	%rd33252, %rd33251, %rd33250;
	shl.b64 	%rd33253, %rd33252, 3;
	add.s64 	%rd33254, %rd33253, %rd33252;
	shr.u64 	%rd33255, %rd33254, 17;
	xor.b64  	%rd33256, %rd33255, %rd33254;
	shl.b64 	%rd33257, %rd33256, 5;
	add.s64 	%rd53718, %rd33257, %rd33256;
	add.s64 	%rd53710, %rd53710, 4;
$L__BB5_182:
	setp.eq.s64 	%p1557, %rd182, 0;
	@%p1557 bra 	$L__BB5_187;
	setp.eq.s64 	%p1558, %rd183, 0;
	@%p1558 bra 	$L__BB5_185;
	shl.b64 	%rd33259, %rd53710, 3;
	add.s64 	%rd33260, %rd54810, %rd33259;
	ld.u64 	%rd33261, [%rd33260];
	mad.lo.s64 	%rd33262, %rd33261, 2654435761, %rd53718;
	shl.b64 	%rd33263, %rd33262, 13;
	add.s64 	%rd33264, %rd33263, %rd33262;
	shr.u64 	%rd33265, %rd33264, 7;
	xor.b64  	%rd33266, %rd33265, %rd33264;
	shl.b64 	%rd33267, %rd33266, 3;
	add.s64 	%rd33268, %rd33267, %rd33266;
	shr.u64 	%rd33269, %rd33268, 17;
	xor.b64  	%rd33270, %rd33269, %rd33268;
	shl.b64 	%rd33271, %rd33270, 5;
	add.s64 	%rd33272, %rd33271, %rd33270;
	ld.u64 	%rd33273, [%rd33260+8];
	mad.lo.s64 	%rd33274, %rd33273, 2654435761, %rd33272;
	shl.b64 	%rd33275, %rd33274, 13;
	add.s64 	%rd33276, %rd33275, %rd33274;
	shr.u64 	%rd33277, %rd33276, 7;
	xor.b64  	%rd33278, %rd33277, %rd33276;
	shl.b64 	%rd33279, %rd33278, 3;
	add.s64 	%rd33280, %rd33279, %rd33278;
	shr.u64 	%rd33281, %rd33280, 17;
	xor.b64  	%rd33282, %rd33281, %rd33280;
	shl.b64 	%rd33283, %rd33282, 5;
	add.s64 	%rd53718, %rd33283, %rd33282;
	add.s64 	%rd53710, %rd53710, 2;
$L__BB5_185:
	@%p1548 bra 	$L__BB5_187;
	shl.b64 	%rd33284, %rd53710, 3;
	add.s64 	%rd33285, %rd54810, %rd33284;
	ld.u64 	%rd33286, [%rd33285];
	mad.lo.s64 	%rd33287, %rd33286, 2654435761, %rd53718;
	shl.b64 	%rd33288, %rd33287, 13;
	add.s64 	%rd33289, %rd33288, %rd33287;
	shr.u64 	%rd33290, %rd33289, 7;
	xor.b64  	%rd33291, %rd33290, %rd33289;
	shl.b64 	%rd33292, %rd33291, 3;
	add.s64 	%rd33293, %rd33292, %rd33291;
	shr.u64 	%rd33294, %rd33293, 17;
	xor.b64  	%rd33295, %rd33294, %rd33293;
	shl.b64 	%rd33296, %rd33295, 5;
	add.s64 	%rd53718, %rd33296, %rd33295;
$L__BB5_187:
	mov.b64 	%rd53723, 0;
	mov.u64 	%rd53731, %rd53723;
	@%p1553 bra 	$L__BB5_190;
	and.b64  	%rd379, %rd2, -8;
	mov.b64 	%rd53723, 0;
	mov.u64 	%rd53721, %rd53723;
$L__BB5_189:
	.pragma "nounroll";
	shl.b64 	%rd33300, %rd53723, 3;
	add.s64 	%rd33301, %rd54819, %rd33300;
	ld.u64 	%rd33302, [%rd33301];
	mad.lo.s64 	%rd33303, %rd33302, 2654435761, %rd53731;
	shl.b64 	%rd33304, %rd33303, 13;
	add.s64 	%rd33305, %rd33304, %rd33303;
	shr.u64 	%rd33306, %rd33305, 7;
	xor.b64  	%rd33307, %rd33306, %rd33305;
	shl.b64 	%rd33308, %rd33307, 3;
	add.s64 	%rd33309, %rd33308, %rd33307;
	shr.u64 	%rd33310, %rd33309, 17;
	xor.b64  	%rd33311, %rd33310, %rd33309;
	shl.b64 	%rd33312, %rd33311, 5;
	add.s64 	%rd33313, %rd33312, %rd33311;
	ld.u64 	%rd33314, [%rd33301+8];
	mad.lo.s64 	%rd33315, %rd33314, 2654435761, %rd33313;
	shl.b64 	%rd33316, %rd33315, 13;
	add.s64 	%rd33317, %rd33316, %rd33315;
	shr.u64 	%rd33318, %rd33317, 7;
	xor.b64  	%rd33319, %rd33318, %rd33317;
	shl.b64 	%rd33320, %rd33319, 3;
	add.s64 	%rd33321, %rd33320, %rd33319;
	shr.u64 	%rd33322, %rd33321, 17;
	xor.b64  	%rd33323, %rd33322, %rd33321;
	shl.b64 	%rd33324, %rd33323, 5;
	add.s64 	%rd33325, %rd33324, %rd33323;
	ld.u64 	%rd33326, [%rd33301+16];
	mad.lo.s64 	%rd33327, %rd33326, 2654435761, %rd33325;
	shl.b64 	%rd33328, %rd33327, 13;
	add.s64 	%rd33329, %rd33328, %rd33327;
	shr.u64 	%rd33330, %rd33329, 7;
	xor.b64  	%rd33331, %rd33330, %rd33329;
	shl.b64 	%rd33332, %rd33331, 3;
	add.s64 	%rd33333, %rd33332, %rd33331;
	shr.u64 	%rd33334, %rd33333, 17;
	xor.b64  	%rd33335, %rd33334, %rd33333;
	shl.b64 	%rd33336, %rd33335, 5;
	add.s64 	%rd33337, %rd33336, %rd33335;
	ld.u64 	%rd33338, [%rd33301+24];
	mad.lo.s64 	%rd33339, %rd33338, 2654435761, %rd33337;
	shl.b64 	%rd33340, %rd33339, 13;
	add.s64 	%rd33341, %rd33340, %rd33339;
	shr.u64 	%rd33342, %rd33341, 7;
	xor.b64  	%rd33343, %rd33342, %rd33341;
	shl.b64 	%rd33344, %rd33343, 3;
	add.s64 	%rd33345, %rd33344, %rd33343;
	shr.u64 	%rd33346, %rd33345, 17;
	xor.b64  	%rd33347, %rd33346, %rd33345;
	shl.b64 	%rd33348, %rd33347, 5;
	add.s64 	%rd33349, %rd33348, %rd33347;
	ld.u64 	%rd33350, [%rd33301+32];
	mad.lo.s64 	%rd33351, %rd33350, 2654435761, %rd33349;
	shl.b64 	%rd33352, %rd33351, 13;
	add.s64 	%rd33353, %rd33352, %rd33351;
	shr.u64 	%rd33354, %rd33353, 7;
	xor.b64  	%rd33355, %rd33354, %rd33353;
	shl.b64 	%rd33356, %rd33355, 3;
	add.s64 	%rd33357, %rd33356, %rd33355;
	shr.u64 	%rd33358, %rd33357, 17;
	xor.b64  	%rd33359, %rd33358, %rd33357;
	shl.b64 	%rd33360, %rd33359, 5;
	add.s64 	%rd33361, %rd33360, %rd33359;
	ld.u64 	%rd33362, [%rd33301+40];
	mad.lo.s64 	%rd33363, %rd33362, 2654435761, %rd33361;
	shl.b64 	%rd33364, %rd33363, 13;
	add.s64 	%rd33365, %rd33364, %rd33363;
	shr.u64 	%rd33366, %rd33365, 7;
	xor.b64  	%rd33367, %rd33366, %rd33365;
	shl.b64 	%rd33368, %rd33367, 3;
	add.s64 	%rd33369, %rd33368, %rd33367;
	shr.u64 	%rd33370, %rd33369, 17;
	xor.b64  	%rd33371, %rd33370, %rd33369;
	shl.b64 	%rd33372, %rd33371, 5;
	add.s64 	%rd33373, %rd33372, %rd33371;
	ld.u64 	%rd33374, [%rd33301+48];
	mad.lo.s64 	%rd33375, %rd33374, 2654435761, %rd33373;
	shl.b64 	%rd33376, %rd33375, 13;
	add.s64 	%rd33377, %rd33376, %rd33375;
	shr.u64 	%rd33378, %rd33377, 7;
	xor.b64  	%rd33379, %rd33378, %rd33377;
	shl.b64 	%rd33380, %rd33379, 3;
	add.s64 	%rd33381, %rd33380, %rd33379;
	shr.u64 	%rd33382, %rd33381, 17;
	xor.b64  	%rd33383, %rd33382, %rd33381;
	shl.b64 	%rd33384, %rd33383, 5;
	add.s64 	%rd33385, %rd33384, %rd33383;
	ld.u64 	%rd33386, [%rd33301+56];
	mad.lo.s64 	%rd33387, %rd33386, 2654435761, %rd33385;
	shl.b64 	%rd33388, %rd33387, 13;
	add.s64 	%rd33389, %rd33388, %rd33387;
	shr.u64 	%rd33390, %rd33389, 7;
	xor.b64  	%rd33391, %rd33390, %rd33389;
	shl.b64 	%rd33392, %rd33391, 3;
	add.s64 	%rd33393, %rd33392, %rd33391;
	shr.u64 	%rd33394, %rd33393, 17;
	xor.b64  	%rd33395, %rd33394, %rd33393;
	shl.b64 	%rd33396, %rd33395, 5;
	add.s64 	%rd53731, %rd33396, %rd33395;
	add.s64 	%rd53723, %rd53723, 8;
	add.s64 	%rd53721, %rd53721, 8;
	setp.ne.s64 	%p1561, %rd53721, %rd379;
	@%p1561 bra 	$L__BB5_189;
$L__BB5_190:
	@%p1555 bra 	$L__BB5_198;
	setp.lt.u64 	%p1563, %rd181, 3;
	@%p1563 bra 	$L__BB5_193;
	shl.b64 	%rd33398, %rd53723, 3;
	add.s64 	%rd33399, %rd54819, %rd33398;
	ld.u64 	%rd33400, [%rd33399];
	mad.lo.s64 	%rd33401, %rd33400, 2654435761, %rd53731;
	shl.b64 	%rd33402, %rd33401, 13;
	add.s64 	%rd33403, %rd33402, %rd33401;
	shr.u64 	%rd33404, %rd33403, 7;
	xor.b64  	%rd33405, %rd33404, %rd33403;
	shl.b64 	%rd33406, %rd33405, 3;
	add.s64 	%rd33407, %rd33406, %rd33405;
	shr.u64 	%rd33408, %rd33407, 17;
	xor.b64  	%rd33409, %rd33408, %rd33407;
	shl.b64 	%rd33410, %rd33409, 5;
	add.s64 	%rd33411, %rd33410, %rd33409;
	ld.u64 	%rd33412, [%rd33399+8];
	mad.lo.s64 	%rd33413, %rd33412, 2654435761, %rd33411;
	shl.b64 	%rd33414, %rd33413, 13;
	add.s64 	%rd33415, %rd33414, %rd33413;
	shr.u64 	%rd33416, %rd33415, 7;
	xor.b64  	%rd33417, %rd33416, %rd33415;
	shl.b64 	%rd33418, %rd33417, 3;
	add.s64 	%rd33419, %rd33418, %rd33417;
	shr.u64 	%rd33420, %rd33419, 17;
	xor.b64  	%rd33421, %rd33420, %rd33419;
	shl.b64 	%rd33422, %rd33421, 5;
	add.s64 	%rd33423, %rd33422, %rd33421;
	ld.u64 	%rd33424, [%rd33399+16];
	mad.lo.s64 	%rd33425, %rd33424, 2654435761, %rd33423;
	shl.b64 	%rd33426, %rd33425, 13;
	add.s64 	%rd33427, %rd33426, %rd33425;
	shr.u64 	%rd33428, %rd33427, 7;
	xor.b64  	%rd33429, %rd33428, %rd33427;
	shl.b64 	%rd33430, %rd33429, 3;
	add.s64 	%rd33431, %rd33430, %rd33429;
	shr.u64 	%rd33432, %rd33431, 17;
	xor.b64  	%rd33433, %rd33432, %rd33431;
	shl.b64 	%rd33434, %rd33433, 5;
	add.s64 	%rd33435, %rd33434, %rd33433;
	ld.u64 	%rd33436, [%rd33399+24];
	mad.lo.s64 	%rd33437, %rd33436, 2654435761, %rd33435;
	shl.b64 	%rd33438, %rd33437, 13;
	add.s64 	%rd33439, %rd33438, %rd33437;
	shr.u64 	%rd33440, %rd33439, 7;
	xor.b64  	%rd33441, %rd33440, %rd33439;
	shl.b64 	%rd33442, %rd33441, 3;
	add.s64 	%rd33443, %rd33442, %rd33441;
	shr.u64 	%rd33444, %rd33443, 17;
	xor.b64  	%rd33445, %rd33444, %rd33443;
	shl.b64 	%rd33446, %rd33445, 5;
	add.s64 	%rd53731, %rd33446, %rd33445;
	add.s64 	%rd53723, %rd53723, 4;
$L__BB5_193:
	setp.eq.s64 	%p1564, %rd182, 0;
	@%p1564 bra 	$L__BB5_198;
	setp.eq.s64 	%p1565, %rd183, 0;
	@%p1565 bra 	$L__BB5_196;
	shl.b64 	%rd33448, %rd53723, 3;
	add.s64 	%rd33449, %rd54819, %rd33448;
	ld.u64 	%rd33450, [%rd33449];
	mad.lo.s64 	%rd33451, %rd33450, 2654435761, %rd53731;
	shl.b64 	%rd33452, %rd33451, 13;
	add.s64 	%rd33453, %rd33452, %rd33451;
	shr.u64 	%rd33454, %rd33453, 7;
	xor.b64  	%rd33455, %rd33454, %rd33453;
	shl.b64 	%rd33456, %rd33455, 3;
	add.s64 	%rd33457, %rd33456, %rd33455;
	shr.u64 	%rd33458, %rd33457, 17;
	xor.b64  	%rd33459, %rd33458, %rd33457;
	shl.b64 	%rd33460, %rd33459, 5;
	add.s64 	%rd33461, %rd33460, %rd33459;
	ld.u64 	%rd33462, [%rd33449+8];
	mad.lo.s64 	%rd33463, %rd33462, 2654435761, %rd33461;
	shl.b64 	%rd33464, %rd33463, 13;
	add.s64 	%rd33465, %rd33464, %rd33463;
	shr.u64 	%rd33466, %rd33465, 7;
	xor.b64  	%rd33467, %rd33466, %rd33465;
	shl.b64 	%rd33468, %rd33467, 3;
	add.s64 	%rd33469, %rd33468, %rd33467;
	shr.u64 	%rd33470, %rd33469, 17;
	xor.b64  	%rd33471, %rd33470, %rd33469;
	shl.b64 	%rd33472, %rd33471, 5;
	add.s64 	%rd53731, %rd33472, %rd33471;
	add.s64 	%rd53723, %rd53723, 2;
$L__BB5_196:
	@%p1548 bra 	$L__BB5_198;
	shl.b64 	%rd33473, %rd53723, 3;
	add.s64 	%rd33474, %rd54819, %rd33473;
	ld.u64 	%rd33475, [%rd33474];
	mad.lo.s64 	%rd33476, %rd33475, 2654435761, %rd53731;
	shl.b64 	%rd33477, %rd33476, 13;
	add.s64 	%rd33478, %rd33477, %rd33476;
	shr.u64 	%rd33479, %rd33478, 7;
	xor.b64  	%rd33480, %rd33479, %rd33478;
	shl.b64 	%rd33481, %rd33480, 3;
	add.s64 	%rd33482, %rd33481, %rd33480;
	shr.u64 	%rd33483, %rd33482, 17;
	xor.b64  	%rd33484, %rd33483, %rd33482;
	shl.b64 	%rd33485, %rd33484, 5;
	add.s64 	%rd53731, %rd33485, %rd33484;
$L__BB5_198:
	setp.lt.u64 	%p1567, %rd53718, %rd53731;
	mov.u64 	%rd53733, %rd54810;
	@%p1567 bra 	$L__BB5_199;
	bra.uni 	$L__BB5_204;
$L__BB5_199:
	mov.u64 	%rd53733, %rd54819;
	mov.u64 	%rd54819, %rd54810;
	bra.uni 	$L__BB5_204;
$L__BB5_200:
	setp.eq.s32 	%p1568, %r1, 0;
	mov.u64 	%rd53733, %rd54810;
	@%p1568 bra 	$L__BB5_204;
	mov.b64 	%rd53732, 0;
$L__BB5_202:
	shl.b64 	%rd33487, %rd53732, 3;
	add.s64 	%rd33488, %rd54810, %rd33487;
	ld.u64 	%rd402, [%rd33488];
	add.s64 	%rd33489, %rd54819, %rd33487;
	ld.u64 	%rd403, [%rd33489];
	setp.lt.u64 	%p1569, %rd402, %rd403;
	@%p1569 bra 	$L__BB5_199;
	setp.le.u64 	%p1570, %rd402, %rd403;
	add.s64 	%rd53732, %rd53732, 1;
	setp.lt.u64 	%p1571, %rd53732, %rd12;
	and.pred  	%p1572, %p1570, %p1571;
	mov.u64 	%rd53733, %rd54810;
	@%p1572 bra 	$L__BB5_202;
$L__BB5_204:
	setp.eq.s64 	%p1573, %rd179, 0;
	mov.b64 	%rd53738, -3750763034362895579;
	mov.b64 	%rd53739, 0;
	@%p1573 bra 	$L__BB5_207;
	and.b64  	%rd407, %rd2, -2;
	mov.b64 	%rd53738, -3750763034362895579;
	mov.b64 	%rd53739, 0;
	mov.u64 	%rd53737, %rd53739;
$L__BB5_206:
	shl.b64 	%rd33496, %rd53739, 3;
	add.s64 	%rd33497, %rd55204, %rd33496;
	ld.u64 	%rd33498, [%rd33497];
	and.b64  	%rd33499, %rd33498, 255;
	xor.b64  	%rd33500, %rd33499, %rd53738;
	mul.lo.s64 	%rd33501, %rd33500, 1099511628211;
	shr.u64 	%rd33502, %rd33498, 8;
	and.b64  	%rd33503, %rd33502, 255;
	xor.b64  	%rd33504, %rd33503, %rd33501;
	mul.lo.s64 	%rd33505, %rd33504, 1099511628211;
	shr.u64 	%rd33506, %rd33498, 16;
	and.b64  	%rd33507, %rd33506, 255;
	xor.b64  	%rd33508, %rd33507, %rd33505;
	mul.lo.s64 	%rd33509, %rd33508, 1099511628211;
	shr.u64 	%rd33510, %rd33498, 24;
	and.b64  	%rd33511, %rd33510, 255;
	xor.b64  	%rd33512, %rd33511, %rd33509;
	mul.lo.s64 	%rd33513, %rd33512, 1099511628211;
	shr.u64 	%rd33514, %rd33498, 32;
	and.b64  	%rd33515, %rd33514, 255;
	xor.b64  	%rd33516, %rd33515, %rd33513;
	mul.lo.s64 	%rd33517, %rd33516, 1099511628211;
	shr.u64 	%rd33518, %rd33498, 40;
	and.b64  	%rd33519, %rd33518, 255;
	xor.b64  	%rd33520, %rd33519, %rd33517;
	mul.lo.s64 	%rd33521, %rd33520, 1099511628211;
	shr.u64 	%rd33522, %rd33498, 48;
	and.b64  	%rd33523, %rd33522, 255;
	xor.b64  	%rd33524, %rd33523, %rd33521;
	mul.lo.s64 	%rd33525, %rd33524, 1099511628211;
	shr.u64 	%rd33526, %rd33498, 56;
	xor.b64  	%rd33527, %rd33526, %rd33525;
	mul.lo.s64 	%rd33528, %rd33527, 1099511628211;
	ld.u64 	%rd33529, [%rd33497+8];
	and.b64  	%rd33530, %rd33529, 255;
	xor.b64  	%rd33531, %rd33530, %rd33528;
	mul.lo.s64 	%rd33532, %rd33531, 1099511628211;
	shr.u64 	%rd33533, %rd33529, 8;
	and.b64  	%rd33534, %rd33533, 255;
	xor.b64  	%rd33535, %rd33534, %rd33532;
	mul.lo.s64 	%rd33536, %rd33535, 1099511628211;
	shr.u64 	%rd33537, %rd33529, 16;
	and.b64  	%rd33538, %rd33537, 255;
	xor.b64  	%rd33539, %rd33538, %rd33536;
	mul.lo.s64 	%rd33540, %rd33539, 1099511628211;
	shr.u64 	%rd33541, %rd33529, 24;
	and.b64  	%rd33542, %rd33541, 255;
	xor.b64  	%rd33543, %rd33542, %rd33540;
	mul.lo.s64 	%rd33544, %rd33543, 1099511628211;
	shr.u64 	%rd33545, %rd33529, 32;
	and.b64  	%rd33546, %rd33545, 255;
	xor.b64  	%rd33547, %rd33546, %rd33544;
	mul.lo.s64 	%rd33548, %rd33547, 1099511628211;
	shr.u64 	%rd33549, %rd33529, 40;
	and.b64  	%rd33550, %rd33549, 255;
	xor.b64  	%rd33551, %rd33550, %rd33548;
	mul.lo.s64 	%rd33552, %rd33551, 1099511628211;
	shr.u64 	%rd33553, %rd33529, 48;
	and.b64  	%rd33554, %rd33553, 255;
	xor.b64  	%rd33555, %rd33554, %rd33552;
	mul.lo.s64 	%rd33556, %rd33555, 1099511628211;
	shr.u64 	%rd33557, %rd33529, 56;
	xor.b64  	%rd33558, %rd33557, %rd33556;
	mul.lo.s64 	%rd53738, %rd33558, 1099511628211;
	add.s64 	%rd53739, %rd53739, 2;
	add.s64 	%rd53737, %rd53737, 2;
	setp.ne.s64 	%p1574, %rd53737, %rd407;
	@%p1574 bra 	$L__BB5_206;
$L__BB5_207:
	setp.eq.s64 	%p1575, %rd184, 0;
	@%p1575 bra 	$L__BB5_209;
	shl.b64 	%rd33559, %rd53739, 3;
	add.s64 	%rd33560, %rd55204, %rd33559;
	ld.u64 	%rd33561, [%rd33560];
	and.b64  	%rd33562, %rd33561, 255;
	xor.b64  	%rd33563, %rd33562, %rd53738;
	mul.lo.s64 	%rd33564, %rd33563, 1099511628211;
	shr.u64 	%rd33565, %rd33561, 8;
	and.b64  	%rd33566, %rd33565, 255;
	xor.b64  	%rd33567, %rd33566, %rd33564;
	mul.lo.s64 	%rd33568, %rd33567, 1099511628211;
	shr.u64 	%rd33569, %rd33561, 16;
	and.b64  	%rd33570, %rd33569, 255;
	xor.b64  	%rd33571, %rd33570, %rd33568;
	mul.lo.s64 	%rd33572, %rd33571, 1099511628211;
	shr.u64 	%rd33573, %rd33561, 24;
	and.b64  	%rd33574, %rd33573, 255;
	xor.b64  	%rd33575, %rd33574, %rd33572;
	mul.lo.s64 	%rd33576, %rd33575, 1099511628211;
	shr.u64 	%rd33577, %rd33561, 32;
	and.b64  	%rd33578, %rd33577, 255;
	xor.b64  	%rd33579, %rd33578, %rd33576;
	mul.lo.s64 	%rd33580, %rd33579, 1099511628211;
	shr.u64 	%rd33581, %rd33561, 40;
	and.b64  	%rd33582, %rd33581, 255;
	xor.b64  	%rd33583, %rd33582, %rd33580;
	mul.lo.s64 	%rd33584, %rd33583, 1099511628211;
	shr.u64 	%rd33585, %rd33561, 48;
	and.b64  	%rd33586, %rd33585, 255;
	xor.b64  	%rd33587, %rd33586, %rd33584;
	mul.lo.s64 	%rd33588, %rd33587, 1099511628211;
	shr.u64 	%rd33589, %rd33561, 56;
	xor.b64  	%rd33590, %rd33589, %rd33588;
	mul.lo.s64 	%rd53738, %rd33590, 1099511628211;
$L__BB5_209:
	mov.b64 	%rd53745, -3750763034362895579;
	mov.b64 	%rd53746, 0;
	@%p1573 bra 	$L__BB5_212;
	and.b64  	%rd419, %rd2, -2;
	mov.b64 	%rd53745, -3750763034362895579;
	mov.b64 	%rd53746, 0;
	mov.u64 	%rd53744, %rd53746;
$L__BB5_211:
	shl.b64 	%rd33596, %rd53746, 3;
	add.s64 	%rd33597, %rd54809, %rd33596;
	ld.u64 	%rd33598, [%rd33597];
	and.b64  	%rd33599, %rd33598, 255;
	xor.b64  	%rd33600, %rd33599, %rd53745;
	mul.lo.s64 	%rd33601, %rd33600, 1099511628211;
	shr.u64 	%rd33602, %rd33598, 8;
	and.b64  	%rd33603, %rd33602, 255;
	xor.b64  	%rd33604, %rd33603, %rd33601;
	mul.lo.s64 	%rd33605, %rd33604, 1099511628211;
	shr.u64 	%rd33606, %rd33598, 16;
	and.b64  	%rd33607, %rd33606, 255;
	xor.b64  	%rd33608, %rd33607, %rd33605;
	mul.lo.s64 	%rd33609, %rd33608, 1099511628211;
	shr.u64 	%rd33610, %rd33598, 24;
	and.b64  	%rd33611, %rd33610, 255;
	xor.b64  	%rd33612, %rd33611, %rd33609;
	mul.lo.s64 	%rd33613, %rd33612, 1099511628211;
	shr.u64 	%rd33614, %rd33598, 32;
	and.b64  	%rd33615, %rd33614, 255;
	xor.b64  	%rd33616, %rd33615, %rd33613;
	mul.lo.s64 	%rd33617, %rd33616, 1099511628211;
	shr.u64 	%rd33618, %rd33598, 40;
	and.b64  	%rd33619, %rd33618, 255;
	xor.b64  	%rd33620, %rd33619, %rd33617;
	mul.lo.s64 	%rd33621, %rd33620, 1099511628211;
	shr.u64 	%rd33622, %rd33598, 48;
	and.b64  	%rd33623, %rd33622, 255;
	xor.b64  	%rd33624, %rd33623, %rd33621;
	mul.lo.s64 	%rd33625, %rd33624, 1099511628211;
	shr.u64 	%rd33626, %rd33598, 56;
	xor.b64  	%rd33627, %rd33626, %rd33625;
	mul.lo.s64 	%rd33628, %rd33627, 1099511628211;
	ld.u64 	%rd33629, [%rd33597+8];
	and.b64  	%rd33630, %rd33629, 255;
	xor.b64  	%rd33631, %rd33630, %rd33628;
	mul.lo.s64 	%rd33632, %rd33631, 1099511628211;
	shr.u64 	%rd33633, %rd33629, 8;
	and.b64  	%rd33634, %rd33633, 255;
	xor.b64  	%rd33635, %rd33634, %rd33632;
	mul.lo.s64 	%rd33636, %rd33635, 1099511628211;
	shr.u64 	%rd33637, %rd33629, 16;
	and.b64  	%rd33638, %rd33637, 255;
	xor.b64  	%rd33639, %rd33638, %rd33636;
	mul.lo.s64 	%rd33640, %rd33639, 1099511628211;
	shr.u64 	%rd33641, %rd33629, 24;
	and.b64  	%rd33642, %rd33641, 255;
	xor.b64  	%rd33643, %rd33642, %rd33640;
	mul.lo.s64 	%rd33644, %rd33643, 1099511628211;
	shr.u64 	%rd33645, %rd33629, 32;
	and.b64  	%rd33646, %rd33645, 255;
	xor.b64  	%rd33647, %rd33646, %rd33644;
	mul.lo.s64 	%rd33648, %rd33647, 1099511628211;
	shr.u64 	%rd33649, %rd33629, 40;
	and.b64  	%rd33650, %rd33649, 255;
	xor.b64  	%rd33651, %rd33650, %rd33648;
	mul.lo.s64 	%rd33652, %rd33651, 1099511628211;
	shr.u64 	%rd33653, %rd33629, 48;
	and.b64  	%rd33654, %rd33653, 255;
	xor.b64  	%rd33655, %rd33654, %rd33652;
	mul.lo.s64 	%rd33656, %rd33655, 1099511628211;
	shr.u64 	%rd33657, %rd33629, 56;
	xor.b64  	%rd33658, %rd33657, %rd33656;
	mul.lo.s64 	%rd53745, %rd33658, 1099511628211;
	add.s64 	%rd53746, %rd53746, 2;
	add.s64 	%rd53744, %rd53744, 2;
	setp.ne.s64 	%p1577, %rd53744, %rd419;
	@%p1577 bra 	$L__BB5_211;
$L__BB5_212:
	@%p1575 bra 	$L__BB5_214;
	shl.b64 	%rd33659, %rd53746, 3;
	add.s64 	%rd33660, %rd54809, %rd33659;
	ld.u64 	%rd33661, [%rd33660];
	and.b64  	%rd33662, %rd33661, 255;
	xor.b64  	%rd33663, %rd33662, %rd53745;
	mul.lo.s64 	%rd33664, %rd33663, 1099511628211;
	shr.u64 	%rd33665, %rd33661, 8;
	and.b64  	%rd33666, %rd33665, 255;
	xor.b64  	%rd33667, %rd33666, %rd33664;
	mul.lo.s64 	%rd33668, %rd33667, 1099511628211;
	shr.u64 	%rd33669, %rd33661, 16;
	and.b64  	%rd33670, %rd33669, 255;
	xor.b64  	%rd33671, %rd33670, %rd33668;
	mul.lo.s64 	%rd33672, %rd33671, 1099511628211;
	shr.u64 	%rd33673, %rd33661, 24;
	and.b64  	%rd33674, %rd33673, 255;
	xor.b64  	%rd33675, %rd33674, %rd33672;
	mul.lo.s64 	%rd33676, %rd33675, 1099511628211;
	shr.u64 	%rd33677, %rd33661, 32;
	and.b64  	%rd33678, %rd33677, 255;
	xor.b64  	%rd33679, %rd33678, %rd33676;
	mul.lo.s64 	%rd33680, %rd33679, 1099511628211;
	shr.u64 	%rd33681, %rd33661, 40;
	and.b64  	%rd33682, %rd33681, 255;
	xor.b64  	%rd33683, %rd33682, %rd33680;
	mul.lo.s64 	%rd33684, %rd33683, 1099511628211;
	shr.u64 	%rd33685, %rd33661, 48;
	and.b64  	%rd33686, %rd33685, 255;
	xor.b64  	%rd33687, %rd33686, %rd33684;
	mul.lo.s64 	%rd33688, %rd33687, 1099511628211;
	shr.u64 	%rd33689, %rd33661, 56;
	xor.b64  	%rd33690, %rd33689, %rd33688;
	mul.lo.s64 	%rd53745, %rd33690, 1099511628211;
$L__BB5_214:
	setp.eq.s64 	%p1579, %rd53738, %rd53745;
	@%p1579 bra 	$L__BB5_239;
	setp.lt.u64 	%p1580, %rd179, 7;
	mov.b64 	%rd53753, 0;
	mov.u64 	%rd53761, %rd53753;
	@%p1580 bra 	$L__BB5_218;
	and.b64  	%rd431, %rd2, -8;
	mov.b64 	%rd53753, 0;
	mov.u64 	%rd53751, %rd53753;
$L__BB5_217:
	.pragma "nounroll";
	shl.b64 	%rd33694, %rd53753, 3;
	add.s64 	%rd33695, %rd55204, %rd33694;
	ld.u64 	%rd33696, [%rd33695];
	mad.lo.s64 	%rd33697, %rd33696, 2654435761, %rd53761;
	shl.b64 	%rd33698, %rd33697, 13;
	add.s64 	%rd33699, %rd33698, %rd33697;
	shr.u64 	%rd33700, %rd33699, 7;
	xor.b64  	%rd33701, %rd33700, %rd33699;
	shl.b64 	%rd33702, %rd33701, 3;
	add.s64 	%rd33703, %rd33702, %rd33701;
	shr.u64 	%rd33704, %rd33703, 17;
	xor.b64  	%rd33705, %rd33704, %rd33703;
	shl.b64 	%rd33706, %rd33705, 5;
	add.s64 	%rd33707, %rd33706, %rd33705;
	ld.u64 	%rd33708, [%rd33695+8];
	mad.lo.s64 	%rd33709, %rd33708, 2654435761, %rd33707;
	shl.b64 	%rd33710, %rd33709, 13;
	add.s64 	%rd33711, %rd33710, %rd33709;
	shr.u64 	%rd33712, %rd33711, 7;
	xor.b64  	%rd33713, %rd33712, %rd33711;
	shl.b64 	%rd33714, %rd33713, 3;
	add.s64 	%rd33715, %rd33714, %rd33713;
	shr.u64 	%rd33716, %rd33715, 17;
	xor.b64  	%rd33717, %rd33716, %rd33715;
	shl.b64 	%rd33718, %rd33717, 5;
	add.s64 	%rd33719, %rd33718, %rd33717;
	ld.u64 	%rd33720, [%rd33695+16];
	mad.lo.s64 	%rd33721, %rd33720, 2654435761, %rd33719;
	shl.b64 	%rd33722, %rd33721, 13;
	add.s64 	%rd33723, %rd33722, %rd33721;
	shr.u64 	%rd33724, %rd33723, 7;
	xor.b64  	%rd33725, %rd33724, %rd33723;
	shl.b64 	%rd33726, %rd33725, 3;
	add.s64 	%rd33727, %rd33726, %rd33725;
	shr.u64 	%rd33728, %rd33727, 17;
	xor.b64  	%rd33729, %rd33728, %rd33727;
	shl.b64 	%rd33730, %rd33729, 5;
	add.s64 	%rd33731, %rd33730, %rd33729;
	ld.u64 	%rd33732, [%rd33695+24];
	mad.lo.s64 	%rd33733, %rd33732, 2654435761, %rd33731;
	shl.b64 	%rd33734, %rd33733, 13;
	add.s64 	%rd33735, %rd33734, %rd33733;
	shr.u64 	%rd33736, %rd33735, 7;
	xor.b64  	%rd33737, %rd33736, %rd33735;
	shl.b64 	%rd33738, %rd33737, 3;
	add.s64 	%rd33739, %rd33738, %rd33737;
	shr.u64 	%rd33740, %rd33739, 17;
	xor.b64  	%rd33741, %rd33740, %rd33739;
	shl.b64 	%rd33742, %rd33741, 5;
	add.s64 	%rd33743, %rd33742, %rd33741;
	ld.u64 	%rd33744, [%rd33695+32];
	mad.lo.s64 	%rd33745, %rd33744, 2654435761, %rd33743;
	shl.b64 	%rd33746, %rd33745, 13;
	add.s64 	%rd33747, %rd33746, %rd33745;
	shr.u64 	%rd33748, %rd33747, 7;
	xor.b64  	%rd33749, %rd33748, %rd33747;
	shl.b64 	%rd33750, %rd33749, 3;
	add.s64 	%rd33751, %rd33750, %rd33749;
	shr.u64 	%rd33752, %rd33751, 17;
	xor.b64  	%rd33753, %rd33752, %rd33751;
	shl.b64 	%rd33754, %rd33753, 5;
	add.s64 	%rd33755, %rd33754, %rd33753;
	ld.u64 	%rd33756, [%rd33695+40];
	mad.lo.s64 	%rd33757, %rd33756, 2654435761, %rd33755;
	shl.b64 	%rd33758, %rd33757, 13;
	add.s64 	%rd33759, %rd33758, %rd33757;
	shr.u64 	%rd33760, %rd33759, 7;
	xor.b64  	%rd33761, %rd33760, %rd33759;
	shl.b64 	%rd33762, %rd33761, 3;
	add.s64 	%rd33763, %rd33762, %rd33761;
	shr.u64 	%rd33764, %rd33763, 17;
	xor.b64  	%rd33765, %rd33764, %rd33763;
	shl.b64 	%rd33766, %rd33765, 5;
	add.s64 	%rd33767, %rd33766, %rd33765;
	ld.u64 	%rd33768, [%rd33695+48];
	mad.lo.s64 	%rd33769, %rd33768, 2654435761, %rd33767;
	shl.b64 	%rd33770, %rd33769, 13;
	add.s64 	%rd33771, %rd33770, %rd33769;
	shr.u64 	%rd33772, %rd33771, 7;
	xor.b64  	%rd33773, %rd33772, %rd33771;
	shl.b64 	%rd33774, %rd33773, 3;
	add.s64 	%rd33775, %rd33774, %rd33773;
	shr.u64 	%rd33776, %rd33775, 17;
	xor.b64  	%rd33777, %rd33776, %rd33775;
	shl.b64 	%rd33778, %rd33777, 5;
	add.s64 	%rd33779, %rd33778, %rd33777;
	ld.u64 	%rd33780, [%rd33695+56];
	mad.lo.s64 	%rd33781, %rd33780, 2654435761, %rd33779;
	shl.b64 	%rd33782, %rd33781, 13;
	add.s64 	%rd33783, %rd33782, %rd33781;
	shr.u64 	%rd33784, %rd33783, 7;
	xor.b64  	%rd33785, %rd33784, %rd33783;
	shl.b64 	%rd33786, %rd33785, 3;
	add.s64 	%rd33787, %rd33786, %rd33785;
	shr.u64 	%rd33788, %rd33787, 17;
	xor.b64  	%rd33789, %rd33788, %rd33787;
	shl.b64 	%rd33790, %rd33789, 5;
	add.s64 	%rd53761, %rd33790, %rd33789;
	add.s64 	%rd53753, %rd53753, 8;
	add.s64 	%rd53751, %rd53751, 8;
	setp.ne.s64 	%p1581, %rd53751, %rd431;
	@%p1581 bra 	$L__BB5_217;
$L__BB5_218:
	setp.eq.s64 	%p1582, %rd180, 0;
	@%p1582 bra 	$L__BB5_226;
	setp.lt.u64 	%p1583, %rd181, 3;
	@%p1583 bra 	$L__BB5_221;
	shl.b64 	%rd33792, %rd53753, 3;
	add.s64 	%rd33793, %rd55204, %rd33792;
	ld.u64 	%rd33794, [%rd33793];
	mad.lo.s64 	%rd33795, %rd33794, 2654435761, %rd53761;
	shl.b64 	%rd33796, %rd33795, 13;
	add.s64 	%rd33797, %rd33796, %rd33795;
	shr.u64 	%rd33798, %rd33797, 7;
	xor.b64  	%rd33799, %rd33798, %rd33797;
	shl.b64 	%rd33800, %rd33799, 3;
	add.s64 	%rd33801, %rd33800, %rd33799;
	shr.u64 	%rd33802, %rd33801, 17;
	xor.b64  	%rd33803, %rd33802, %rd33801;
	shl.b64 	%rd33804, %rd33803, 5;
	add.s64 	%rd33805, %rd33804, %rd33803;
	ld.u64 	%rd33806, [%rd33793+8];
	mad.lo.s64 	%rd33807, %rd33806, 2654435761, %rd33805;
	shl.b64 	%rd33808, %rd33807, 13;
	add.s64 	%rd33809, %rd33808, %rd33807;
	shr.u64 	%rd33810, %rd33809, 7;
	xor.b64  	%rd33811, %rd33810, %rd33809;
	shl.b64 	%rd33812, %rd33811, 3;
	add.s64 	%rd33813, %rd33812, %rd33811;
	shr.u64 	%rd33814, %rd33813, 17;
	xor.b64  	%rd33815, %rd33814, %rd33813;
	shl.b64 	%rd33816, %rd33815, 5;
	add.s64 	%rd33817, %rd33816, %rd33815;
	ld.u64 	%rd33818, [%rd33793+16];
	mad.lo.s64 	%rd33819, %rd33818, 2654435761, %rd33817;
	shl.b64 	%rd33820, %rd33819, 13;
	add.s64 	%rd33821, %rd33820, %rd33819;
	shr.u64 	%rd33822, %rd33821, 7;
	xor.b64  	%rd33823, %rd33822, %rd33821;
	shl.b64 	%rd33824, %rd33823, 3;
	add.s64 	%rd33825, %rd33824, %rd33823;
	shr.u64 	%rd33826, %rd33825, 17;
	xor.b64  	%rd33827, %rd33826, %rd33825;
	shl.b64 	%rd33828, %rd33827, 5;
	add.s64 	%rd33829, %rd33828, %rd33827;
	ld.u64 	%rd33830, [%rd33793+24];
	mad.lo.s64 	%rd33831, %rd33830, 2654435761, %rd33829;
	shl.b64 	%rd33832, %rd33831, 13;
	add.s64 	%rd33833, %rd33832, %rd33831;
	shr.u64 	%rd33834, %rd33833, 7;
	xor.b64  	%rd33835, %rd33834, %rd33833;
	shl.b64 	%rd33836, %rd33835, 3;
	add.s64 	%rd33837, %rd33836, %rd33835;
	shr.u64 	%rd33838, %rd33837, 17;
	xor.b64  	%rd33839, %rd33838, %rd33837;
	shl.b64 	%rd33840, %rd33839, 5;
	add.s64 	%rd53761, %rd33840, %rd33839;
	add.s64 	%rd53753, %rd53753, 4;
$L__BB5_221:
	setp.eq.s64 	%p1584, %rd182, 0;
	@%p1584 bra 	$L__BB5_226;
	setp.eq.s64 	%p1585, %rd183, 0;
	@%p1585 bra 	$L__BB5_224;
	shl.b64 	%rd33842, %rd53753, 3;
	add.s64 	%rd33843, %rd55204, %rd33842;
	ld.u64 	%rd33844, [%rd33843];
	mad.lo.s64 	%rd33845, %rd33844, 2654435761, %rd53761;
	shl.b64 	%rd33846, %rd33845, 13;
	add.s64 	%rd33847, %rd33846, %rd33845;
	shr.u64 	%rd33848, %rd33847, 7;
	xor.b64  	%rd33849, %rd33848, %rd33847;
	shl.b64 	%rd33850, %rd33849, 3;
	add.s64 	%rd33851, %rd33850, %rd33849;
	shr.u64 	%rd33852, %rd33851, 17;
	xor.b64  	%rd33853, %rd33852, %rd33851;
	shl.b64 	%rd33854, %rd33853, 5;
	add.s64 	%rd33855, %rd33854, %rd33853;
	ld.u64 	%rd33856, [%rd33843+8];
	mad.lo.s64 	%rd33857, %rd33856, 2654435761, %rd33855;
	shl.b64 	%rd33858, %rd33857, 13;
	add.s64 	%rd33859, %rd33858, %rd33857;
	shr.u64 	%rd33860, %rd33859, 7;
	xor.b64  	%rd33861, %rd33860, %rd33859;
	shl.b64 	%rd33862, %rd33861, 3;
	add.s64 	%rd33863, %rd33862, %rd33861;
	shr.u64 	%rd33864, %rd33863, 17;
	xor.b64  	%rd33865, %rd33864, %rd33863;
	shl.b64 	%rd33866, %rd33865, 5;
	add.s64 	%rd53761, %rd33866, %rd33865;
	add.s64 	%rd53753, %rd53753, 2;
$L__BB5_224:
	@%p1575 bra 	$L__BB5_226;
	shl.b64 	%rd33867, %rd53753, 3;
	add.s64 	%rd33868, %rd55204, %rd33867;
	ld.u64 	%rd33869, [%rd33868];
	mad.lo.s64 	%rd33870, %rd33869, 2654435761, %rd53761;
	shl.b64 	%rd33871, %rd33870, 13;
	add.s64 	%rd33872, %rd33871, %rd33870;
	shr.u64 	%rd33873, %rd33872, 7;
	xor.b64  	%rd33874, %rd33873, %rd33872;
	shl.b64 	%rd33875, %rd33874, 3;
	add.s64 	%rd33876, %rd33875, %rd33874;
	shr.u64 	%rd33877, %rd33876, 17;
	xor.b64  	%rd33878, %rd33877, %rd33876;
	shl.b64 	%rd33879, %rd33878, 5;
	add.s64 	%rd53761, %rd33879, %rd33878;
$L__BB5_226:
	mov.b64 	%rd53766, 0;
	mov.u64 	%rd53774, %rd53766;
	@%p1580 bra 	$L__BB5_229;
	and.b64  	%rd453, %rd2, -8;
	mov.b64 	%rd53766, 0;
	mov.u64 	%rd53764, %rd53766;
$L__BB5_228:
	.pragma "nounroll";
	shl.b64 	%rd33883, %rd53766, 3;
	add.s64 	%rd33884, %rd54809, %rd33883;
	ld.u64 	%rd33885, [%rd33884];
	mad.lo.s64 	%rd33886, %rd33885, 2654435761, %rd53774;
	shl.b64 	%rd33887, %rd33886, 13;
	add.s64 	%rd33888, %rd33887, %rd33886;
	shr.u64 	%rd33889, %rd33888, 7;
	xor.b64  	%rd33890, %rd33889, %rd33888;
	shl.b64 	%rd33891, %rd33890, 3;
	add.s64 	%rd33892, %rd33891, %rd33890;
	shr.u64 	%rd33893, %rd33892, 17;
	xor.b64  	%rd33894, %rd33893, %rd33892;
	shl.b64 	%rd33895, %rd33894, 5;
	add.s64 	%rd33896, %rd33895, %rd33894;
	ld.u64 	%rd33897, [%rd33884+8];
	mad.lo.s64 	%rd33898, %rd33897, 2654435761, %rd33896;
	shl.b64 	%rd33899, %rd33898, 13;
	add.s64 	%rd33900, %rd33899, %rd33898;
	shr.u64 	%rd33901, %rd33900, 7;
	xor.b64  	%rd33902, %rd33901, %rd33900;
	shl.b64 	%rd33903, %rd33902, 3;
	add.s64 	%rd33904, %rd33903, %rd33902;
	shr.u64 	%rd33905, %rd33904, 17;
	xor.b64  	%rd33906, %rd33905, %rd33904;
	shl.b64 	%rd33907, %rd33906, 5;
	add.s64 	%rd33908, %rd33907, %rd33906;
	ld.u64 	%rd33909, [%rd33884+16];
	mad.lo.s64 	%rd33910, %rd33909, 2654435761, %rd33908;
	shl.b64 	%rd33911, %rd33910, 13;
	add.s64 	%rd33912, %rd33911, %rd33910;
	shr.u64 	%rd33913, %rd33912, 7;
	xor.b64  	%rd33914, %rd33913, %rd33912;
	shl.b64 	%rd33915, %rd33914, 3;
	add.s64 	%rd33916, %rd33915, %rd33914;
	shr.u64 	%rd33917, %rd33916, 17;
	xor.b64  	%rd33918, %rd33917, %rd33916;
	shl.b64 	%rd33919, %rd33918, 5;
	add.s64 	%rd33920, %rd33919, %rd33918;
	ld.u64 	%rd33921, [%rd33884+24];
	mad.lo.s64 	%rd33922, %rd33921, 2654435761, %rd33920;
	shl.b64 	%rd33923, %rd33922, 13;
	add.s64 	%rd33924, %rd33923, %rd33922;
	shr.u64 	%rd33925, %rd33924, 7;
	xor.b64  	%rd33926, %rd33925, %rd33924;
	shl.b64 	%rd33927, %rd33926, 3;
	add.s64 	%rd33928, %rd33927, %rd33926;
	shr.u64 	%rd33929, %rd33928, 17;
	xor.b64  	%rd33930, %rd33929, %rd33928;
	shl.b64 	%rd33931, %rd33930, 5;
	add.s64 	%rd33932, %rd33931, %rd33930;
	ld.u64 	%rd33933, [%rd33884+32];
	mad.lo.s64 	%rd33934, %rd33933, 2654435761, %rd33932;
	shl.b64 	%rd33935, %rd33934, 13;
	add.s64 	%rd33936, %rd33935, %rd33934;
	shr.u64 	%rd33937, %rd33936, 7;
	xor.b64  	%rd33938, %rd33937, %rd33936;
	shl.b64 	%rd33939, %rd33938, 3;
	add.s64 	%rd33940, %rd33939, %rd33938;
	shr.u64 	%rd33941, %rd33940, 17;
	xor.b64  	%rd33942, %rd33941, %rd33940;
	shl.b64 	%rd33943, %rd33942, 5;
	add.s64 	%rd33944, %rd33943, %rd33942;
	ld.u64 	%rd33945, [%rd33884+40];
	mad.lo.s64 	%rd33946, %rd33945, 2654435761, %rd33944;
	shl.b64 	%rd33947, %rd33946, 13;
	add.s64 	%rd33948, %rd33947, %rd33946;
	shr.u64 	%rd33949, %rd33948, 7;
	xor.b64  	%rd33950, %rd33949, %rd33948;
	shl.b64 	%rd33951, %rd33950, 3;
	add.s64 	%rd33952, %rd33951, %rd33950;
	shr.u64 	%rd33953, %rd33952, 17;
	xor.b64  	%rd33954, %rd33953, %rd33952;
	shl.b64 	%rd33955, %rd33954, 5;
	add.s64 	%rd33956, %rd33955, %rd33954;
	ld.u64 	%rd33957, [%rd33884+48];
	mad.lo.s64 	%rd33958, %rd33957, 2654435761, %rd33956;
	shl.b64 	%rd33959, %rd33958, 13;
	add.s64 	%rd33960, %rd33959, %rd33958;
	shr.u64 	%rd33961, %rd33960, 7;
	xor.b64  	%rd33962, %rd33961, %rd33960;
	shl.b64 	%rd33963, %rd33962, 3;
	add.s64 	%rd33964, %rd33963, %rd33962;
	shr.u64 	%rd33965, %rd33964, 17;
	xor.b64  	%rd33966, %rd33965, %rd33964;
	shl.b64 	%rd33967, %rd33966, 5;
	add.s64 	%rd33968, %rd33967, %rd33966;
	ld.u64 	%rd33969, [%rd33884+56];
	mad.lo.s64 	%rd33970, %rd33969, 2654435761, %rd33968;
	shl.b64 	%rd33971, %rd33970, 13;
	add.s64 	%rd33972, %rd33971, %rd33970;
	shr.u64 	%rd33973, %rd33972, 7;
	xor.b64  	%rd33974, %rd33973, %rd33972;
	shl.b64 	%rd33975, %rd33974, 3;
	add.s64 	%rd33976, %rd33975, %rd33974;
	shr.u64 	%rd33977, %rd33976, 17;
	xor.b64  	%rd33978, %rd33977, %rd33976;
	shl.b64 	%rd33979, %rd33978, 5;
	add.s64 	%rd53774, %rd33979, %rd33978;
	add.s64 	%rd53766, %rd53766, 8;
	add.s64 	%rd53764, %rd53764, 8;
	setp.ne.s64 	%p1588, %rd53764, %rd453;
	@%p1588 bra 	$L__BB5_228;
$L__BB5_229:
	@%p1582 bra 	$L__BB5_237;
	setp.lt.u64 	%p1590, %rd181, 3;
	@%p1590 bra 	$L__BB5_232;
	shl.b64 	%rd33981, %rd53766, 3;
	add.s64 	%rd33982, %rd54809, %rd33981;
	ld.u64 	%rd33983, [%rd33982];
	mad.lo.s64 	%rd33984, %rd33983, 2654435761, %rd53774;
	shl.b64 	%rd33985, %rd33984, 13;
	add.s64 	%rd33986, %rd33985, %rd33984;
	shr.u64 	%rd33987, %rd33986, 7;
	xor.b64  	%rd33988, %rd33987, %rd33986;
	shl.b64 	%rd33989, %rd33988, 3;
	add.s64 	%rd33990, %rd33989, %rd33988;
	shr.u64 	%rd33991, %rd33990, 17;
	xor.b64  	%rd33992, %rd33991, %rd33990;
	shl.b64 	%rd33993, %rd33992, 5;
	add.s64 	%rd33994, %rd33993, %rd33992;
	ld.u64 	%rd33995, [%rd33982+8];
	mad.lo.s64 	%rd33996, %rd33995, 2654435761, %rd33994;
	shl.b64 	%rd33997, %rd33996, 13;
	add.s64 	%rd33998, %rd33997, %rd33996;
	shr.u64 	%rd33999, %rd33998, 7;
	xor.b64  	%rd34000, %rd33999, %rd33998;
	shl.b64 	%rd34001, %rd34000, 3;
	add.s64 	%rd34002, %rd34001, %rd34000;
	shr.u64 	%rd34003, %rd34002, 17;
	xor.b64  	%rd34004, %rd34003, %rd34002;
	shl.b64 	%rd34005, %rd34004, 5;
	add.s64 	%rd34006, %rd34005, %rd34004;
	ld.u64 	%rd34007, [%rd33982+16];
	mad.lo.s64 	%rd34008, %rd34007, 2654435761, %rd34006;
	shl.b64 	%rd34009, %rd34008, 13;
	add.s64 	%rd34010, %rd34009, %rd34008;
	shr.u64 	%rd34011, %rd34010, 7;
	xor.b64  	%rd34012, %rd34011, %rd34010;
	shl.b64 	%rd34013, %rd34012, 3;
	add.s64 	%rd34014, %rd34013, %rd34012;
	shr.u64 	%rd34015, %rd34014, 17;
	xor.b64  	%rd34016, %rd34015, %rd34014;
	shl.b64 	%rd34017, %rd34016, 5;
	add.s64 	%rd34018, %rd34017, %rd34016;
	ld.u64 	%rd34019, [%rd33982+24];
	mad.lo.s64 	%rd34020, %rd34019, 2654435761, %rd34018;
	shl.b64 	%rd34021, %rd34020, 13;
	add.s64 	%rd34022, %rd34021, %rd34020;
	shr.u64 	%rd34023, %rd34022, 7;
	xor.b64  	%rd34024, %rd34023, %rd34022;
	shl.b64 	%rd34025, %rd34024, 3;
	add.s64 	%rd34026, %rd34025, %rd34024;
	shr.u64 	%rd34027, %rd34026, 17;
	xor.b64  	%rd34028, %rd34027, %rd34026;
	shl.b64 	%rd34029, %rd34028, 5;
	add.s64 	%rd53774, %rd34029, %rd34028;
	add.s64 	%rd53766, %rd53766, 4;
$L__BB5_232:
	setp.eq.s64 	%p1591, %rd182, 0;
	@%p1591 bra 	$L__BB5_237;
	setp.eq.s64 	%p1592, %rd183, 0;
	@%p1592 bra 	$L__BB5_235;
	shl.b64 	%rd34031, %rd53766, 3;
	add.s64 	%rd34032, %rd54809, %rd34031;
	ld.u64 	%rd34033, [%rd34032];
	mad.lo.s64 	%rd34034, %rd34033, 2654435761, %rd53774;
	shl.b64 	%rd34035, %rd34034, 13;
	add.s64 	%rd34036, %rd34035, %rd34034;
	shr.u64 	%rd34037, %rd34036, 7;
	xor.b64  	%rd34038, %rd34037, %rd34036;
	shl.b64 	%rd34039, %rd34038, 3;
	add.s64 	%rd34040, %rd34039, %rd34038;
	shr.u64 	%rd34041, %rd34040, 17;
	xor.b64  	%rd34042, %rd34041, %rd34040;
	shl.b64 	%rd34043, %rd34042, 5;
	add.s64 	%rd34044, %rd34043, %rd34042;
	ld.u64 	%rd34045, [%rd34032+8];
	mad.lo.s64 	%rd34046, %rd34045, 2654435761, %rd34044;
	shl.b64 	%rd34047, %rd34046, 13;
	add.s64 	%rd34048, %rd34047, %rd34046;
	shr.u64 	%rd34049, %rd34048, 7;
	xor.b64  	%rd34050, %rd34049, %rd34048;
	shl.b64 	%rd34051, %rd34050, 3;
	add.s64 	%rd34052, %rd34051, %rd34050;
	shr.u64 	%rd34053, %rd34052, 17;
	xor.b64  	%rd34054, %rd34053, %rd34052;
	shl.b64 	%rd34055, %rd34054, 5;
	add.s64 	%rd53774, %rd34055, %rd34054;
	add.s64 	%rd53766, %rd53766, 2;
$L__BB5_235:
	@%p1575 bra 	$L__BB5_237;
	shl.b64 	%rd34056, %rd53766, 3;
	add.s64 	%rd34057, %rd54809, %rd34056;
	ld.u64 	%rd34058, [%rd34057];
	mad.lo.s64 	%rd34059, %rd34058, 2654435761, %rd53774;
	shl.b64 	%rd34060, %rd34059, 13;
	add.s64 	%rd34061, %rd34060, %rd34059;
	shr.u64 	%rd34062, %rd34061, 7;
	xor.b64  	%rd34063, %rd34062, %rd34061;
	shl.b64 	%rd34064, %rd34063, 3;
	add.s64 	%rd34065, %rd34064, %rd34063;
	shr.u64 	%rd34066, %rd34065, 17;
	xor.b64  	%rd34067, %rd34066, %rd34065;
	shl.b64 	%rd34068, %rd34067, 5;
	add.s64 	%rd53774, %rd34068, %rd34067;
$L__BB5_237:
	setp.lt.u64 	%p1594, %rd53761, %rd53774;
	mov.u64 	%rd53776, %rd55204;
	@%p1594 bra 	$L__BB5_238;
	bra.uni 	$L__BB5_243;
$L__BB5_238:
	mov.u64 	%rd53776, %rd54809;
	mov.u64 	%rd54809, %rd55204;
	bra.uni 	$L__BB5_243;
$L__BB5_239:
	setp.eq.s32 	%p1595, %r1, 0;
	mov.u64 	%rd53776, %rd55204;
	@%p1595 bra 	$L__BB5_243;
	mov.b64 	%rd53775, 0;
$L__BB5_241:
	shl.b64 	%rd34070, %rd53775, 3;
	add.s64 	%rd34071, %rd55204, %rd34070;
	ld.u64 	%rd476, [%rd34071];
	add.s64 	%rd34072, %rd54809, %rd34070;
	ld.u64 	%rd477, [%rd34072];
	setp.lt.u64 	%p1596, %rd476, %rd477;
	@%p1596 bra 	$L__BB5_238;
	setp.le.u64 	%p1597, %rd476, %rd477;
	add.s64 	%rd53775, %rd53775, 1;
	setp.lt.u64 	%p1598, %rd53775, %rd12;
	and.pred  	%p1599, %p1597, %p1598;
	mov.u64 	%rd53776, %rd55204;
	@%p1599 bra 	$L__BB5_241;
$L__BB5_243:
	setp.eq.s64 	%p1600, %rd179, 0;
	mov.b64 	%rd53781, -3750763034362895579;
	mov.b64 	%rd53782, 0;
	@%p1600 bra 	$L__BB5_246;
	and.b64  	%rd481, %rd2, -2;
	mov.b64 	%rd53781, -3750763034362895579;
	mov.b64 	%rd53782, 0;
	mov.u64 	%rd53780, %rd53782;
$L__BB5_245:
	shl.b64 	%rd34079, %rd53782, 3;
	add.s64 	%rd34080, %rd54821, %rd34079;
	ld.u64 	%rd34081, [%rd34080];
	and.b64  	%rd34082, %rd34081, 255;
	xor.b64  	%rd34083, %rd34082, %rd53781;
	mul.lo.s64 	%rd34084, %rd34083, 1099511628211;
	shr.u64 	%rd34085, %rd34081, 8;
	and.b64  	%rd34086, %rd34085, 255;
	xor.b64  	%rd34087, %rd34086, %rd34084;
	mul.lo.s64 	%rd34088, %rd34087, 1099511628211;
	shr.u64 	%rd34089, %rd34081, 16;
	and.b64  	%rd34090, %rd34089, 255;
	xor.b64  	%rd34091, %rd34090, %rd34088;
	mul.lo.s64 	%rd34092, %rd34091, 1099511628211;
	shr.u64 	%rd34093, %rd34081, 24;
	and.b64  	%rd34094, %rd34093, 255;
	xor.b64  	%rd34095, %rd34094, %rd34092;
	mul.lo.s64 	%rd34096, %rd34095, 1099511628211;
	shr.u64 	%rd34097, %rd34081, 32;
	and.b64  	%rd34098, %rd34097, 255;
	xor.b64  	%rd34099, %rd34098, %rd34096;
	mul.lo.s64 	%rd34100, %rd34099, 1099511628211;
	shr.u64 	%rd34101, %rd34081, 40;
	and.b64  	%rd34102, %rd34101, 255;
	xor.b64  	%rd34103, %rd34102, %rd34100;
	mul.lo.s64 	%rd34104, %rd34103, 1099511628211;
	shr.u64 	%rd34105, %rd34081, 48;
	and.b64  	%rd34106, %rd34105, 255;
	xor.b64  	%rd34107, %rd34106, %rd34104;
	mul.lo.s64 	%rd34108, %rd34107, 1099511628211;
	shr.u64 	%rd34109, %rd34081, 56;
	xor.b64  	%rd34110, %rd34109, %rd34108;
	mul.lo.s64 	%rd34111, %rd34110, 1099511628211;
	ld.u64 	%rd34112, [%rd34080+8];
	and.b64  	%rd34113, %rd34112, 255;
	xor.b64  	%rd34114, %rd34113, %rd34111;
	mul.lo.s64 	%rd34115, %rd34114, 1099511628211;
	shr.u64 	%rd34116, %rd34112, 8;
	and.b64  	%rd34117, %rd34116, 255;
	xor.b64  	%rd34118, %rd34117, %rd34115;
	mul.lo.s64 	%rd34119, %rd34118, 1099511628211;
	shr.u64 	%rd34120, %rd34112, 16;
	and.b64  	%rd34121, %rd34120, 255;
	xor.b64  	%rd34122, %rd34121, %rd34119;
	mul.lo.s64 	%rd34123, %rd34122, 1099511628211;
	shr.u64 	%rd34124, %rd34112, 24;
	and.b64  	%rd34125, %rd34124, 255;
	xor.b64  	%rd34126, %rd34125, %rd34123;
	mul.lo.s64 	%rd34127, %rd34126, 1099511628211;
	shr.u64 	%rd34128, %rd34112, 32;
	and.b64  	%rd34129, %rd34128, 255;
	xor.b64  	%rd34130, %rd34129, %rd34127;
	mul.lo.s64 	%rd34131, %rd34130, 1099511628211;
	shr.u64 	%rd34132, %rd34112, 40;
	and.b64  	%rd34133, %rd34132, 255;
	xor.b64  	%rd34134, %rd34133, %rd34131;
	mul.lo.s64 	%rd34135, %rd34134, 1099511628211;
	shr.u64 	%rd34136, %rd34112, 48;
	and.b64  	%rd34137, %rd34136, 255;
	xor.b64  	%rd34138, %rd34137, %rd34135;
	mul.lo.s64 	%rd34139, %rd34138, 1099511628211;
	shr.u64 	%rd34140, %rd34112, 56;
	xor.b64  	%rd34141, %rd34140, %rd34139;
	mul.lo.s64 	%rd53781, %rd34141, 1099511628211;
	add.s64 	%rd53782, %rd53782, 2;
	add.s64 	%rd53780, %rd53780, 2;
	setp.ne.s64 	%p1601, %rd53780, %rd481;
	@%p1601 bra 	$L__BB5_245;
$L__BB5_246:
	setp.eq.s64 	%p1602, %rd184, 0;
	@%p1602 bra 	$L__BB5_248;
	shl.b64 	%rd34142, %rd53782, 3;
	add.s64 	%rd34143, %rd54821, %rd34142;
	ld.u64 	%rd34144, [%rd34143];
	and.b64  	%rd34145, %rd34144, 255;
	xor.b64  	%rd34146, %rd34145, %rd53781;
	mul.lo.s64 	%rd34147, %rd34146, 1099511628211;
	shr.u64 	%rd34148, %rd34144, 8;
	and.b64  	%rd34149, %rd34148, 255;
	xor.b64  	%rd34150, %rd34149, %rd34147;
	mul.lo.s64 	%rd34151, %rd34150, 1099511628211;
	shr.u64 	%rd34152, %rd34144, 16;
	and.b64  	%rd34153, %rd34152, 255;
	xor.b64  	%rd34154, %rd34153, %rd34151;
	mul.lo.s64 	%rd34155, %rd34154, 1099511628211;
	shr.u64 	%rd34156, %rd34144, 24;
	and.b64  	%rd34157, %rd34156, 255;
	xor.b64  	%rd34158, %rd34157, %rd34155;
	mul.lo.s64 	%rd34159, %rd34158, 1099511628211;
	shr.u64 	%rd34160, %rd34144, 32;
	and.b64  	%rd34161, %rd34160, 255;
	xor.b64  	%rd34162, %rd34161, %rd34159;
	mul.lo.s64 	%rd34163, %rd34162, 1099511628211;
	shr.u64 	%rd34164, %rd34144, 40;
	and.b64  	%rd34165, %rd34164, 255;
	xor.b64  	%rd34166, %rd34165, %rd34163;
	mul.lo.s64 	%rd34167, %rd34166, 1099511628211;
	shr.u64 	%rd34168, %rd34144, 48;
	and.b64  	%rd34169, %rd34168, 255;
	xor.b64  	%rd34170, %rd34169, %rd34167;
	mul.lo.s64 	%rd34171, %rd34170, 1099511628211;
	shr.u64 	%rd34172, %rd34144, 56;
	xor.b64  	%rd34173, %rd34172, %rd34171;
	mul.lo.s64 	%rd53781, %rd34173, 1099511628211;
$L__BB5_248:
	mov.b64 	%rd53788, -3750763034362895579;
	mov.b64 	%rd53789, 0;
	@%p1600 bra 	$L__BB5_251;
	and.b64  	%rd493, %rd2, -2;
	mov.b64 	%rd53788, -3750763034362895579;
	mov.b64 	%rd53789, 0;
	mov.u64 	%rd53787, %rd53789;
$L__BB5_250:
	shl.b64 	%rd34179, %rd53789, 3;
	add.s64 	%rd34180, %rd53647, %rd34179;
	ld.u64 	%rd34181, [%rd34180];
	and.b64  	%rd34182, %rd34181, 255;
	xor.b64  	%rd34183, %rd34182, %rd53788;
	mul.lo.s64 	%rd34184, %rd34183, 1099511628211;
	shr.u64 	%rd34185, %rd34181, 8;
	and.b64  	%rd34186, %rd34185, 255;
	xor.b64  	%rd34187, %rd34186, %rd34184;
	mul.lo.s64 	%rd34188, %rd34187, 1099511628211;
	shr.u64 	%rd34189, %rd34181, 16;
	and.b64  	%rd34190, %rd34189, 255;
	xor.b64  	%rd34191, %rd34190, %rd34188;
	mul.lo.s64 	%rd34192, %rd34191, 1099511628211;
	shr.u64 	%rd34193, %rd34181, 24;
	and.b64  	%rd34194, %rd34193, 255;
	xor.b64  	%rd34195, %rd34194, %rd34192;
	mul.lo.s64 	%rd34196, %rd34195, 1099511628211;
	shr.u64 	%rd34197, %rd34181, 32;
	and.b64  	%rd34198, %rd34197, 255;
	xor.b64  	%rd34199, %rd34198, %rd34196;
	mul.lo.s64 	%rd34200, %rd34199, 1099511628211;
	shr.u64 	%rd34201, %rd34181, 40;
	and.b64  	%rd34202, %rd34201, 255;
	xor.b64  	%rd34203, %rd34202, %rd34200;
	mul.lo.s64 	%rd34204, %rd34203, 1099511628211;
	shr.u64 	%rd34205, %rd34181, 48;
	and.b64  	%rd34206, %rd34205, 255;
	xor.b64  	%rd34207, %rd34206, %rd34204;
	mul.lo.s64 	%rd34208, %rd34207, 1099511628211;
	shr.u64 	%rd34209, %rd34181, 56;
	xor.b64  	%rd34210, %rd34209, %rd34208;
	mul.lo.s64 	%rd34211, %rd34210, 1099511628211;
	ld.u64 	%rd34212, [%rd34180+8];
	and.b64  	%rd34213, %rd34212, 255;
	xor.b64  	%rd34214, %rd34213, %rd34211;
	mul.lo.s64 	%rd34215, %rd34214, 1099511628211;
	shr.u64 	%rd34216, %rd34212, 8;
	and.b64  	%rd34217, %rd34216, 255;
	xor.b64  	%rd34218, %rd34217, %rd34215;
	mul.lo.s64 	%rd34219, %rd34218, 1099511628211;
	shr.u64 	%rd34220, %rd34212, 16;
	and.b64  	%rd34221, %rd34220, 255;
	xor.b64  	%rd34222, %rd34221, %rd34219;
	mul.lo.s64 	%rd34223, %rd34222, 1099511628211;
	shr.u64 	%rd34224, %rd34212, 24;
	and.b64  	%rd34225, %rd34224, 255;
	xor.b64  	%rd34226, %rd34225, %rd34223;
	mul.lo.s64 	%rd34227, %rd34226, 1099511628211;
	shr.u64 	%rd34228, %rd34212, 32;
	and.b64  	%rd34229, %rd34228, 255;
	xor.b64  	%rd34230, %rd34229, %rd34227;
	mul.lo.s64 	%rd34231, %rd34230, 1099511628211;
	shr.u64 	%rd34232, %rd34212, 40;
	and.b64  	%rd34233, %rd34232, 255;
	xor.b64  	%rd34234, %rd34233, %rd34231;
	mul.lo.s64 	%rd34235, %rd34234, 1099511628211;
	shr.u64 	%rd34236, %rd34212, 48;
	and.b64  	%rd34237, %rd34236, 255;
	xor.b64  	%rd34238, %rd34237, %rd34235;
	mul.lo.s64 	%rd34239, %rd34238, 1099511628211;
	shr.u64 	%rd34240, %rd34212, 56;
	xor.b64  	%rd34241, %rd34240, %rd34239;
	mul.lo.s64 	%rd53788, %rd34241, 1099511628211;
	add.s64 	%rd53789, %rd53789, 2;
	add.s64 	%rd53787, %rd53787, 2;
	setp.ne.s64 	%p1604, %rd53787, %rd493;
	@%p1604 bra 	$L__BB5_250;
$L__BB5_251:
	@%p1602 bra 	$L__BB5_253;
	shl.b64 	%rd34242, %rd53789, 3;
	add.s64 	%rd34243, %rd53647, %rd34242;
	ld.u64 	%rd34244, [%rd34243];
	and.b64  	%rd34245, %rd34244, 255;
	xor.b64  	%rd34246, %rd34245, %rd53788;
	mul.lo.s64 	%rd34247, %rd34246, 1099511628211;
	shr.u64 	%rd34248, %rd34244, 8;
	and.b64  	%rd34249, %rd34248, 255;
	xor.b64  	%rd34250, %rd34249, %rd34247;
	mul.lo.s64 	%rd34251, %rd34250, 1099511628211;
	shr.u64 	%rd34252, %rd34244, 16;
	and.b64  	%rd34253, %rd34252, 255;
	xor.b64  	%rd34254, %rd34253, %rd34251;
	mul.lo.s64 	%rd34255, %rd34254, 1099511628211;
	shr.u64 	%rd34256, %rd34244, 24;
	and.b64  	%rd34257, %rd34256, 255;
	xor.b64  	%rd34258, %rd34257, %rd34255;
	mul.lo.s64 	%rd34259, %rd34258, 1099511628211;
	shr.u64 	%rd34260, %rd34244, 32;
	and.b64  	%rd34261, %rd34260, 255;
	xor.b64  	%rd34262, %rd34261, %rd34259;
	mul.lo.s64 	%rd34263, %rd34262, 1099511628211;
	shr.u64 	%rd34264, %rd34244, 40;
	and.b64  	%rd34265, %rd34264, 255;
	xor.b64  	%rd34266, %rd34265, %rd34263;
	mul.lo.s64 	%rd34267, %rd34266, 1099511628211;
	shr.u64 	%rd34268, %rd34244, 48;
	and.b64  	%rd34269, %rd34268, 255;
	xor.b64  	%rd34270, %rd34269, %rd34267;
	mul.lo.s64 	%rd34271, %rd34270, 1099511628211;
	shr.u64 	%rd34272, %rd34244, 56;
	xor.b64  	%rd34273, %rd34272, %rd34271;
	mul.lo.s64 	%rd53788, %rd34273, 1099511628211;
$L__BB5_253:
	setp.eq.s64 	%p1606, %rd53781, %rd53788;
	@%p1606 bra 	$L__BB5_278;
	setp.lt.u64 	%p1607, %rd179, 7;
	mov.b64 	%rd53796, 0;
	mov.u64 	%rd53804, %rd53796;
	@%p1607 bra 	$L__BB5_257;
	and.b64  	%rd505, %rd2, -8;
	mov.b64 	%rd53796, 0;
	mov.u64 	%rd53794, %rd53796;
$L__BB5_256:
	.pragma "nounroll";
	shl.b64 	%rd34277, %rd53796, 3;
	add.s64 	%rd34278, %rd54821, %rd34277;
	ld.u64 	%rd34279, [%rd34278];
	mad.lo.s64 	%rd34280, %rd34279, 2654435761, %rd53804;
	shl.b64 	%rd34281, %rd34280, 13;
	add.s64 	%rd34282, %rd34281, %rd34280;
	shr.u64 	%rd34283, %rd34282, 7;
	xor.b64  	%rd34284, %rd34283, %rd34282;
	shl.b64 	%rd34285, %rd34284, 3;
	add.s64 	%rd34286, %rd34285, %rd34284;
	shr.u64 	%rd34287, %rd34286, 17;
	xor.b64  	%rd34288, %rd34287, %rd34286;
	shl.b64 	%rd34289, %rd34288, 5;
	add.s64 	%rd34290, %rd34289, %rd34288;
	ld.u64 	%rd34291, [%rd34278+8];
	mad.lo.s64 	%rd34292, %rd34291, 2654435761, %rd34290;
	shl.b64 	%rd34293, %rd34292, 13;
	add.s64 	%rd34294, %rd34293, %rd34292;
	shr.u64 	%rd34295, %rd34294, 7;
	xor.b64  	%rd34296, %rd34295, %rd34294;
	shl.b64 	%rd34297, %rd34296, 3;
	add.s64 	%rd34298, %rd34297, %rd34296;
	shr.u64 	%rd34299, %rd34298, 17;
	xor.b64  	%rd34300, %rd34299, %rd34298;
	shl.b64 	%rd34301, %rd34300, 5;
	add.s64 	%rd34302, %rd34301, %rd34300;
	ld.u64 	%rd34303, [%rd34278+16];
	mad.lo.s64 	%rd34304, %rd34303, 2654435761, %rd34302;
	shl.b64 	%rd34305, %rd34304, 13;
	add.s64 	%rd34306, %rd34305, %rd34304;
	shr.u64 	%rd34307, %rd34306, 7;
	xor.b64  	%rd34308, %rd34307, %rd34306;
	shl.b64 	%rd34309, %rd34308, 3;
	add.s64 	%rd34310, %rd34309, %rd34308;
	shr.u64 	%rd34311, %rd34310, 17;
	xor.b64  	%rd34312, %rd34311, %rd34310;
	shl.b64 	%rd34313, %rd34312, 5;
	add.s64 	%rd34314, %rd34313, %rd34312;
	ld.u64 	%rd34315, [%rd34278+24];
	mad.lo.s64 	%rd34316, %rd34315, 2654435761, %rd34314;
	shl.b64 	%rd34317, %rd34316, 13;
	add.s64 	%rd34318, %rd34317, %rd34316;
	shr.u64 	%rd34319, %rd34318, 7;
	xor.b64  	%rd34320, %rd34319, %rd34318;
	shl.b64 	%rd34321, %rd34320, 3;
	add.s64 	%rd34322, %rd34321, %rd34320;
	shr.u64 	%rd34323, %rd34322, 17;
	xor.b64  	%rd34324, %rd34323, %rd34322;
	shl.b64 	%rd34325, %rd34324, 5;
	add.s64 	%rd34326, %rd34325, %rd34324;
	ld.u64 	%rd34327, [%rd34278+32];
	mad.lo.s64 	%rd34328, %rd34327, 2654435761, %rd34326;
	shl.b64 	%rd34329, %rd34328, 13;
	add.s64 	%rd34330, %rd34329, %rd34328;
	shr.u64 	%rd34331, %rd34330, 7;
	xor.b64  	%rd34332, %rd34331, %rd34330;
	shl.b64 	%rd34333, %rd34332, 3;
	add.s64 	%rd34334, %rd34333, %rd34332;
	shr.u64 	%rd34335, %rd34334, 17;
	xor.b64  	%rd34336, %rd34335, %rd34334;
	shl.b64 	%rd34337, %rd34336, 5;
	add.s64 	%rd34338, %rd34337, %rd34336;
	ld.u64 	%rd34339, [%rd34278+40];
	mad.lo.s64 	%rd34340, %rd34339, 2654435761, %rd34338;
	shl.b64 	%rd34341, %rd34340, 13;
	add.s64 	%rd34342, %rd34341, %rd34340;
	shr.u64 	%rd34343, %rd34342, 7;
	xor.b64  	%rd34344, %rd34343, %rd34342;
	shl.b64 	%rd34345, %rd34344, 3;
	add.s64 	%rd34346, %rd34345, %rd34344;
	shr.u64 	%rd34347, %rd34346, 17;
	xor.b64  	%rd34348, %rd34347, %rd34346;
	shl.b64 	%rd34349, %rd34348, 5;
	add.s64 	%rd34350, %rd34349, %rd34348;
	ld.u64 	%rd34351, [%rd34278+48];
	mad.lo.s64 	%rd34352, %rd34351, 2654435761, %rd34350;
	shl.b64 	%rd34353, %rd34352, 13;
	add.s64 	%rd34354, %rd34353, %rd34352;
	shr.u64 	%rd34355, %rd34354, 7;
	xor.b64  	%rd34356, %rd34355, %rd34354;
	shl.b64 	%rd34357, %rd34356, 3;
	add.s64 	%rd34358, %rd34357, %rd34356;
	shr.u64 	%rd34359, %rd34358, 17;
	xor.b64  	%rd34360, %rd34359, %rd34358;
	shl.b64 	%rd34361, %rd34360, 5;
	add.s64 	%rd34362, %rd34361, %rd34360;
	ld.u64 	%rd34363, [%rd34278+56];
	mad.lo.s64 	%rd34364, %rd34363, 2654435761, %rd34362;
	shl.b64 	%rd34365, %rd34364, 13;
	add.s64 	%rd34366, %rd34365, %rd34364;
	shr.u64 	%rd34367, %rd34366, 7;
	xor.b64  	%rd34368, %rd34367, %rd34366;
	shl.b64 	%rd34369, %rd34368, 3;
	add.s64 	%rd34370, %rd34369, %rd34368;
	shr.u64 	%rd34371, %rd34370, 17;
	xor.b64  	%rd34372, %rd34371, %rd34370;
	shl.b64 	%rd34373, %rd34372, 5;
	add.s64 	%rd53804, %rd34373, %rd34372;
	add.s64 	%rd53796, %rd53796, 8;
	add.s64 	%rd53794, %rd53794, 8;
	setp.ne.s64 	%p1608, %rd53794, %rd505;
	@%p1608 bra 	$L__BB5_256;
$L__BB5_257:
	setp.eq.s64 	%p1609, %rd180, 0;
	@%p1609 bra 	$L__BB5_265;
	setp.lt.u64 	%p1610, %rd181, 3;
	@%p1610 bra 	$L__BB5_260;
	shl.b64 	%rd34375, %rd53796, 3;
	add.s64 	%rd34376, %rd54821, %rd34375;
	ld.u64 	%rd34377, [%rd34376];
	mad.lo.s64 	%rd34378, %rd34377, 2654435761, %rd53804;
	shl.b64 	%rd34379, %rd34378, 13;
	add.s64 	%rd34380, %rd34379, %rd34378;
	shr.u64 	%rd34381, %rd34380, 7;
	xor.b64  	%rd34382, %rd34381, %rd34380;
	shl.b64 	%rd34383, %rd34382, 3;
	add.s64 	%rd34384, %rd34383, %rd34382;
	shr.u64 	%rd34385, %rd34384, 17;
	xor.b64  	%rd34386, %rd34385, %rd34384;
	shl.b64 	%rd34387, %rd34386, 5;
	add.s64 	%rd34388, %rd34387, %rd34386;
	ld.u64 	%rd34389, [%rd34376+8];
	mad.lo.s64 	%rd34390, %rd34389, 2654435761, %rd34388;
	shl.b64 	%rd34391, %rd34390, 13;
	add.s64 	%rd34392, %rd34391, %rd34390;
	shr.u64 	%rd34393, %rd34392, 7;
	xor.b64  	%rd34394, %rd34393, %rd34392;
	shl.b64 	%rd34395, %rd34394, 3;
	add.s64 	%rd34396, %rd34395, %rd34394;
	shr.u64 	%rd34397, %rd34396, 17;
	xor.b64  	%rd34398, %rd34397, %rd34396;
	shl.b64 	%rd34399, %rd34398, 5;
	add.s64 	%rd34400, %rd34399, %rd34398;
	ld.u64 	%rd34401, [%rd34376+16];
	mad.lo.s64 	%rd34402, %rd34401, 2654435761, %rd34400;
	shl.b64 	%rd34403, %rd34402, 13;
	add.s64 	%rd34404, %rd34403, %rd34402;
	shr.u64 	%rd34405, %rd34404, 7;
	xor.b64  	%rd34406, %rd34405, %rd34404;
	shl.b64 	%rd34407, %rd34406, 3;
	add.s64 	%rd34408, %rd34407, %rd34406;
	shr.u64 	%rd34409, %rd34408, 17;
	xor.b64  	%rd34410, %rd34409, %rd34408;
	shl.b64 	%rd34411, %rd34410, 5;
	add.s64 	%rd34412, %rd34411, %rd34410;
	ld.u64 	%rd34413, [%rd34376+24];
	mad.lo.s64 	%rd34414, %rd34413, 2654435761, %rd34412;
	shl.b64 	%rd34415, %rd34414, 13;
	add.s64 	%rd34416, %rd34415, %rd34414;
	shr.u64 	%rd34417, %rd34416, 7;
	xor.b64  	%rd34418, %rd34417, %rd34416;
	shl.b64 	%rd34419, %rd34418, 3;
	add.s64 	%rd34420, %rd34419, %rd34418;
	shr.u64 	%rd34421, %rd34420, 17;
	xor.b64  	%rd34422, %rd34421, %rd34420;
	shl.b64 	%rd34423, %rd34422, 5;
	add.s64 	%rd53804, %rd34423, %rd34422;
	add.s64 	%rd53796, %rd53796, 4;
$L__BB5_260:
	setp.eq.s64 	%p1611, %rd182, 0;
	@%p1611 bra 	$L__BB5_265;
	setp.eq.s64 	%p1612, %rd183, 0;
	@%p1612 bra 	$L__BB5_263;
	shl.b64 	%rd34425, %rd53796, 3;
	add.s64 	%rd34426, %rd54821, %rd34425;
	ld.u64 	%rd34427, [%rd34426];
	mad.lo.s64 	%rd34428, %rd34427, 2654435761, %rd53804;
	shl.b64 	%rd34429, %rd34428, 13;
	add.s64 	%rd34430, %rd34429, %rd34428;
	shr.u64 	%rd34431, %rd34430, 7;
	xor.b64  	%rd34432, %rd34431, %rd34430;
	shl.b64 	%rd34433, %rd34432, 3;
	add.s64 	%rd34434, %rd34433, %rd34432;
	shr.u64 	%rd34435, %rd34434, 17;
	xor.b64  	%rd34436, %rd34435, %rd34434;
	shl.b64 	%rd34437, %rd34436, 5;
	add.s64 	%rd34438, %rd34437, %rd34436;
	ld.u64 	%rd34439, [%rd34426+8];
	mad.lo.s64 	%rd34440, %rd34439, 2654435761, %rd34438;
	shl.b64 	%rd34441, %rd34440, 13;
	add.s64 	%rd34442, %rd34441, %rd34440;
	shr.u64 	%rd34443, %rd34442, 7;
	xor.b64  	%rd34444, %rd34443, %rd34442;
	shl.b64 	%rd34445, %rd34444, 3;
	add.s64 	%rd34446, %rd34445, %rd34444;
	shr.u64 	%rd34447, %rd34446, 17;
	xor.b64  	%rd34448, %rd34447, %rd34446;
	shl.b64 	%rd34449, %rd34448, 5;
	add.s64 	%rd53804, %rd34449, %rd34448;
	add.s64 	%rd53796, %rd53796, 2;
$L__BB5_263:
	@%p1602 bra 	$L__BB5_265;
	shl.b64 	%rd34450, %rd53796, 3;
	add.s64 	%rd34451, %rd54821, %rd34450;
	ld.u64 	%rd34452, [%rd34451];
	mad.lo.s64 	%rd34453, %rd34452, 2654435761, %rd53804;
	shl.b64 	%rd34454, %rd34453, 13;
	add.s64 	%rd34455, %rd34454, %rd34453;
	shr.u64 	%rd34456, %rd34455, 7;
	xor.b64  	%rd34457, %rd34456, %rd34455;
	shl.b64 	%rd34458, %rd34457, 3;
	add.s64 	%rd34459, %rd34458, %rd34457;
	shr.u64 	%rd34460, %rd34459, 17;
	xor.b64  	%rd34461, %rd34460, %rd34459;
	shl.b64 	%rd34462, %rd34461, 5;
	add.s64 	%rd53804, %rd34462, %rd34461;
$L__BB5_265:
	mov.b64 	%rd53809, 0;
	mov.u64 	%rd53817, %rd53809;
	@%p1607 bra 	$L__BB5_268;
	and.b64  	%rd527, %rd2, -8;
	mov.b64 	%rd53809, 0;
	mov.u64 	%rd53807, %rd53809;
$L__BB5_267:
	.pragma "nounroll";
	shl.b64 	%rd34466, %rd53809, 3;
	add.s64 	%rd34467, %rd53647, %rd34466;
	ld.u64 	%rd34468, [%rd34467];
	mad.lo.s64 	%rd34469, %rd34468, 2654435761, %rd53817;
	shl.b64 	%rd34470, %rd34469, 13;
	add.s64 	%rd34471, %rd34470, %rd34469;
	shr.u64 	%rd34472, %rd34471, 7;
	xor.b64  	%rd34473, %rd34472, %rd34471;
	shl.b64 	%rd34474, %rd34473, 3;
	add.s64 	%rd34475, %rd34474, %rd34473;
	shr.u64 	%rd34476, %rd34475, 17;
	xor.b64  	%rd34477, %rd34476, %rd34475;
	shl.b64 	%rd34478, %rd34477, 5;
	add.s64 	%rd34479, %rd34478, %rd34477;
	ld.u64 	%rd34480, [%rd34467+8];
	mad.lo.s64 	%rd34481, %rd34480, 2654435761, %rd34479;
	shl.b64 	%rd34482, %rd34481, 13;
	add.s64 	%rd34483, %rd34482, %rd34481;
	shr.u64 	%rd34484, %rd34483, 7;
	xor.b64  	%rd34485, %rd34484, %rd34483;
	shl.b64 	%rd34486, %rd34485, 3;
	add.s64 	%rd34487, %rd34486, %rd34485;
	shr.u64 	%rd34488, %rd34487, 17;
	xor.b64  	%rd34489, %rd34488, %rd34487;
	shl.b64 	%rd34490, %rd34489, 5;
	add.s64 	%rd34491, %rd34490, %rd34489;
	ld.u64 	%rd34492, [%rd34467+16];
	mad.lo.s64 	%rd34493, %rd34492, 2654435761, %rd34491;
	shl.b64 	%rd34494, %rd34493, 13;
	add.s64 	%rd34495, %rd34494, %rd34493;
	shr.u64 	%rd34496, %rd34495, 7;
	xor.b64  	%rd34497, %rd34496, %rd34495;
	shl.b64 	%rd34498, %rd34497, 3;
	add.s64 	%rd34499, %rd34498, %rd34497;
	shr.u64 	%rd34500, %rd34499, 17;
	xor.b64  	%rd34501, %rd34500, %rd34499;
	shl.b64 	%rd34502, %rd34501, 5;
	add.s64 	%rd34503, %rd34502, %rd34501;
	ld.u64 	%rd34504, [%rd34467+24];
	mad.lo.s64 	%rd34505, %rd34504, 2654435761, %rd34503;
	shl.b64 	%rd34506, %rd34505, 13;
	add.s64 	%rd34507, %rd34506, %rd34505;
	shr.u64 	%rd34508, %rd34507, 7;
	xor.b64  	%rd34509, %rd34508, %rd34507;
	shl.b64 	%rd34510, %rd34509, 3;
	add.s64 	%rd34511, %rd34510, %rd34509;
	shr.u64 	%rd34512, %rd34511, 17;
	xor.b64  	%rd34513, %rd34512, %rd34511;
	shl.b64 	%rd34514, %rd34513, 5;
	add.s64 	%rd34515, %rd34514, %rd34513;
	ld.u64 	%rd34516, [%rd34467+32];
	mad.lo.s64 	%rd34517, %rd34516, 2654435761, %rd34515;
	shl.b64 	%rd34518, %rd34517, 13;
	add.s64 	%rd34519, %rd34518, %rd34517;
	shr.u64 	%rd34520, %rd34519, 7;
	xor.b64  	%rd34521, %rd34520, %rd34519;
	shl.b64 	%rd34522, %rd34521, 3;
	add.s64 	%rd34523, %rd34522, %rd34521;
	shr.u64 	%rd34524, %rd34523, 17;
	xor.b64  	%rd34525, %rd34524, %rd34523;
	shl.b64 	%rd34526, %rd34525, 5;
	add.s64 	%rd34527, %rd34526, %rd34525;
	ld.u64 	%rd34528, [%rd34467+40];
	mad.lo.s64 	%rd34529, %rd34528, 2654435761, %rd34527;
	shl.b64 	%rd34530, %rd34529, 13;
	add.s64 	%rd34531, %rd34530, %rd34529;
	shr.u64 	%rd34532, %rd34531, 7;
	xor.b64  	%rd34533, %rd34532, %rd34531;
	shl.b64 	%rd34534, %rd34533, 3;
	add.s64 	%rd34535, %rd34534, %rd34533;
	shr.u64 	%rd34536, %rd34535, 17;
	xor.b64  	%rd34537, %rd34536, %rd34535;
	shl.b64 	%rd34538, %rd34537, 5;
	add.s64 	%rd34539, %rd34538, %rd34537;
	ld.u64 	%rd34540, [%rd34467+48];
	mad.lo.s64 	%rd34541, %rd34540, 2654435761, %rd34539;
	shl.b64 	%rd34542, %rd34541, 13;
	add.s64 	%rd34543, %rd34542, %rd34541;
	shr.u64 	%rd34544, %rd34543, 7;
	xor.b64  	%rd34545, %rd34544, %rd34543;
	shl.b64 	%rd34546, %rd34545, 3;
	add.s64 	%rd34547, %rd34546, %rd34545;
	shr.u64 	%rd34548, %rd34547, 17;
	xor.b64  	%rd34549, %rd34548, %rd34547;
	shl.b64 	%rd34550, %rd34549, 5;
	add.s64 	%rd34551, %rd34550, %rd34549;
	ld.u64 	%rd34552, [%rd34467+56];
	mad.lo.s64 	%rd34553, %rd34552, 2654435761, %rd34551;
	shl.b64 	%rd34554, %rd34553, 13;
	add.s64 	%rd34555, %rd34554, %rd34553;
	shr.u64 	%rd34556, %rd34555, 7;
	xor.b64  	%rd34557, %rd34556, %rd34555;
	shl.b64 	%rd34558, %rd34557, 3;
	add.s64 	%rd34559, %rd34558, %rd34557;
	shr.u64 	%rd34560, %rd34559, 17;
	xor.b64  	%rd34561, %rd34560, %rd34559;
	shl.b64 	%rd34562, %rd34561, 5;
	add.s64 	%rd53817, %rd34562, %rd34561;
	add.s64 	%rd53809, %rd53809, 8;
	add.s64 	%rd53807, %rd53807, 8;
	setp.ne.s64 	%p1615, %rd53807, %rd527;
	@%p1615 bra 	$L__BB5_267;
$L__BB5_268:
	@%p1609 bra 	$L__BB5_276;
	setp.lt.u64 	%p1617, %rd181, 3;
	@%p1617 bra 	$L__BB5_271;
	shl.b64 	%rd34564, %rd53809, 3;
	add.s64 	%rd34565, %rd53647, %rd34564;
	ld.u64 	%rd34566, [%rd34565];
	mad.lo.s64 	%rd34567, %rd34566, 2654435761, %rd53817;
	shl.b64 	%rd34568, %rd34567, 13;
	add.s64 	%rd34569, %rd34568, %rd34567;
	shr.u64 	%rd34570, %rd34569, 7;
	xor.b64  	%rd34571, %rd34570, %rd34569;
	shl.b64 	%rd34572, %rd34571, 3;
	add.s64 	%rd34573, %rd34572, %rd34571;
	shr.u64 	%rd34574, %rd34573, 17;
	xor.b64  	%rd34575, %rd34574, %rd34573;
	shl.b64 	%rd34576, %rd34575, 5;
	add.s64 	%rd34577, %rd34576, %rd34575;
	ld.u64 	%rd34578, [%rd34565+8];
	mad.lo.s64 	%rd34579, %rd34578, 2654435761, %rd34577;
	shl.b64 	%rd34580, %rd34579, 13;
	add.s64 	%rd34581, %rd34580, %rd34579;
	shr.u64 	%rd34582, %rd34581, 7;
	xor.b64  	%rd34583, %rd34582, %rd34581;
	shl.b64 	%rd34584, %rd34583, 3;
	add.s64 	%rd34585, %rd34584, %rd34583;
	shr.u64 	%rd34586, %rd34585, 17;
	xor.b64  	%rd34587, %rd34586, %rd34585;
	shl.b64 	%rd34588, %rd34587, 5;
	add.s64 	%rd34589, %rd34588, %rd34587;
	ld.u64 	%rd34590, [%rd34565+16];
	mad.lo.s64 	%rd34591, %rd34590, 2654435761, %rd34589;
	shl.b64 	%rd34592, %rd34591, 13;
	add.s64 	%rd34593, %rd34592, %rd34591;
	shr.u64 	%rd34594, %rd34593, 7;
	xor.b64  	%rd34595, %rd34594, %rd34593;
	shl.b64 	%rd34596, %rd34595, 3;
	add.s64 	%rd34597, %rd34596, %rd34595;
	shr.u64 	%rd34598, %rd34597, 17;
	xor.b64  	%rd34599, %rd34598, %rd34597;
	shl.b64 	%rd34600, %rd34599, 5;
	add.s64 	%rd34601, %rd34600, %rd34599;
	ld.u64 	%rd34602, [%rd34565+24];
	mad.lo.s64 	%rd34603, %rd34602, 2654435761, %rd34601;
	shl.b64 	%rd34604, %rd34603, 13;
	add.s64 	%rd34605, %rd34604, %rd34603;
	shr.u64 	%rd34606, %rd34605, 7;
	xor.b64  	%rd34607, %rd34606, %rd34605;
	shl.b64 	%rd34608, %rd34607, 3;
	add.s64 	%rd34609, %rd34608, %rd34607;
	shr.u64 	%rd34610, %rd34609, 17;
	xor.b64  	%rd34611, %rd34610, %rd34609;
	shl.b64 	%rd34612, %rd34611, 5;
	add.s64 	%rd53817, %rd34612, %rd34611;
	add.s64 	%rd53809, %rd53809, 4;
$L__BB5_271:
	setp.eq.s64 	%p1618, %rd182, 0;
	@%p1618 bra 	$L__BB5_276;
	setp.eq.s64 	%p1619, %rd183, 0;
	@%p1619 bra 	$L__BB5_274;
	shl.b64 	%rd34614, %rd53809, 3;
	add.s64 	%rd34615, %rd53647, %rd34614;
	ld.u64 	%rd34616, [%rd34615];
	mad.lo.s64 	%rd34617, %rd34616, 2654435761, %rd53817;
	shl.b64 	%rd34618, %rd34617, 13;
	add.s64 	%rd34619, %rd34618, %rd34617;
	shr.u64 	%rd34620, %rd34619, 7;
	xor.b64  	%rd34621, %rd34620, %rd34619;
	shl.b64 	%rd34622, %rd34621, 3;
	add.s64 	%rd34623, %rd34622, %rd34621;
	shr.u64 	%rd34624, %rd34623, 17;
	xor.b64  	%rd34625, %rd34624, %rd34623;
	shl.b64 	%rd34626, %rd34625, 5;
	add.s64 	%rd34627, %rd34626, %rd34625;
	ld.u64 	%rd34628, [%rd34615+8];
	mad.lo.s64 	%rd34629, %rd34628, 2654435761, %rd34627;
	shl.b64 	%rd34630, %rd34629, 13;
	add.s64 	%rd34631, %rd34630, %rd34629;
	shr.u64 	%rd34632, %rd34631, 7;
	xor.b64  	%rd34633, %rd34632, %rd34631;
	shl.b64 	%rd34634, %rd34633, 3;
	add.s64 	%rd34635, %rd34634, %rd34633;
	shr.u64 	%rd34636, %rd34635, 17;
	xor.b64  	%rd34637, %rd34636, %rd34635;
	shl.b64 	%rd34638, %rd34637, 5;
	add.s64 	%rd53817, %rd34638, %rd34637;
	add.s64 	%rd53809, %rd53809, 2;
$L__BB5_274:
	@%p1602 bra 	$L__BB5_276;
	shl.b64 	%rd34639, %rd53809, 3;
	add.s64 	%rd34640, %rd53647, %rd34639;
	ld.u64 	%rd34641, [%rd34640];
	mad.lo.s64 	%rd34642, %rd34641, 2654435761, %rd53817;
	shl.b64 	%rd34643, %rd34642, 13;
	add.s64 	%rd34644, %rd34643, %rd34642;
	shr.u64 	%rd34645, %rd34644, 7;
	xor.b64  	%rd34646, %rd34645, %rd34644;
	shl.b64 	%rd34647, %rd34646, 3;
	add.s64 	%rd34648, %rd34647, %rd34646;
	shr.u64 	%rd34649, %rd34648, 17;
	xor.b64  	%rd34650, %rd34649, %rd34648;
	shl.b64 	%rd34651, %rd34650, 5;
	add.s64 	%rd53817, %rd34651, %rd34650;
$L__BB5_276:
	setp.lt.u64 	%p1621, %rd53804, %rd53817;
	mov.u64 	%rd53819, %rd54821;
	@%p1621 bra 	$L__BB5_277;
	bra.uni 	$L__BB5_282;
$L__BB5_277:
	mov.u64 	%rd53819, %rd53647;
	mov.u64 	%rd53647, %rd54821;
	bra.uni 	$L__BB5_282;
$L__BB5_278:
	setp.eq.s32 	%p1622, %r1, 0;
	mov.u64 	%rd53819, %rd54821;
	@%p1622 bra 	$L__BB5_282;
	mov.b64 	%rd53818, 0;
$L__BB5_280:
	shl.b64 	%rd34653, %rd53818, 3;
	add.s64 	%rd34654, %rd54821, %rd34653;
	ld.u64 	%rd550, [%rd34654];
	add.s64 	%rd34655, %rd53647, %rd34653;
	ld.u64 	%rd551, [%rd34655];
	setp.lt.u64 	%p1623, %rd550, %rd551;
	@%p1623 bra 	$L__BB5_277;
	setp.le.u64 	%p1624, %rd550, %rd551;
	add.s64 	%rd53818, %rd53818, 1;
	setp.lt.u64 	%p1625, %rd53818, %rd12;
	and.pred  	%p1626, %p1624, %p1625;
	mov.u64 	%rd53819, %rd54821;
	@%p1626 bra 	$L__BB5_280;
$L__BB5_282:
	setp.eq.s64 	%p1627, %rd179, 0;
	mov.b64 	%rd53824, -3750763034362895579;
	mov.b64 	%rd53825, 0;
	@%p1627 bra 	$L__BB5_285;
	and.b64  	%rd555, %rd2, -2;
	mov.b64 	%rd53824, -3750763034362895579;
	mov.b64 	%rd53825, 0;
	mov.u64 	%rd53823, %rd53825;
$L__BB5_284:
	shl.b64 	%rd34662, %rd53825, 3;
	add.s64 	%rd34663, %rd54819, %rd34662;
	ld.u64 	%rd34664, [%rd34663];
	and.b64  	%rd34665, %rd34664, 255;
	xor.b64  	%rd34666, %rd34665, %rd53824;
	mul.lo.s64 	%rd34667, %rd34666, 1099511628211;
	shr.u64 	%rd34668, %rd34664, 8;
	and.b64  	%rd34669, %rd34668, 255;
	xor.b64  	%rd34670, %rd34669, %rd34667;
	mul.lo.s64 	%rd34671, %rd34670, 1099511628211;
	shr.u64 	%rd34672, %rd34664, 16;
	and.b64  	%rd34673, %rd34672, 255;
	xor.b64  	%rd34674, %rd34673, %rd34671;
	mul.lo.s64 	%rd34675, %rd34674, 1099511628211;
	shr.u64 	%rd34676, %rd34664, 24;
	and.b64  	%rd34677, %rd34676, 255;
	xor.b64  	%rd34678, %rd34677, %rd34675;
	mul.lo.s64 	%rd34679, %rd34678, 1099511628211;
	shr.u64 	%rd34680, %rd34664, 32;
	and.b64  	%rd34681, %rd34680, 255;
	xor.b64  	%rd34682, %rd34681, %rd34679;
	mul.lo.s64 	%rd34683, %rd34682, 1099511628211;
	shr.u64 	%rd34684, %rd34664, 40;
	and.b64  	%rd34685, %rd34684, 255;
	xor.b64  	%rd34686, %rd34685, %rd34683;
	mul.lo.s64 	%rd34687, %rd34686, 1099511628211;
	shr.u64 	%rd34688, %rd34664, 48;
	and.b64  	%rd34689, %rd34688, 255;
	xor.b64  	%rd34690, %rd34689, %rd34687;
	mul.lo.s64 	%rd34691, %rd34690, 1099511628211;
	shr.u64 	%rd34692, %rd34664, 56;
	xor.b64  	%rd34693, %rd34692, %rd34691;
	mul.lo.s64 	%rd34694, %rd34693, 1099511628211;
	ld.u64 	%rd34695, [%rd34663+8];
	and.b64  	%rd34696, %rd34695, 255;
	xor.b64  	%rd34697, %rd34696, %rd34694;
	mul.lo.s64 	%rd34698, %rd34697, 1099511628211;
	shr.u64 	%rd34699, %rd34695, 8;
	and.b64  	%rd34700, %rd34699, 255;
	xor.b64  	%rd34701, %rd34700, %rd34698;
	mul.lo.s64 	%rd34702, %rd34701, 1099511628211;
	shr.u64 	%rd34703, %rd34695, 16;
	and.b64  	%rd34704, %rd34703, 255;
	xor.b64  	%rd34705, %rd34704, %rd34702;
	mul.lo.s64 	%rd34706, %rd34705, 1099511628211;
	shr.u64 	%rd34707, %rd34695, 24;
	and.b64  	%rd34708, %rd34707, 255;
	xor.b64  	%rd34709, %rd34708, %rd34706;
	mul.lo.s64 	%rd34710, %rd34709, 1099511628211;
	shr.u64 	%rd34711, %rd34695, 32;
	and.b64  	%rd34712, %rd34711, 255;
	xor.b64  	%rd34713, %rd34712, %rd34710;
	mul.lo.s64 	%rd34714, %rd34713, 1099511628211;
	shr.u64 	%rd34715, %rd34695, 40;
	and.b64  	%rd34716, %rd34715, 255;
	xor.b64  	%rd34717, %rd34716, %rd34714;
	mul.lo.s64 	%rd34718, %rd34717, 1099511628211;
	shr.u64 	%rd34719, %rd34695, 48;
	and.b64  	%rd34720, %rd34719, 255;
	xor.b64  	%rd34721, %rd34720, %rd34718;
	mul.lo.s64 	%rd34722, %rd34721, 1099511628211;
	shr.u64 	%rd34723, %rd34695, 56;
	xor.b64  	%rd34724, %rd34723, %rd34722;
	mul.lo.s64 	%rd53824, %rd34724, 1099511628211;
	add.s64 	%rd53825, %rd53825, 2;
	add.s64 	%rd53823, %rd53823, 2;
	setp.ne.s64 	%p1628, %rd53823, %rd555;
	@%p1628 bra 	$L__BB5_284;
$L__BB5_285:
	setp.eq.s64 	%p1629, %rd184, 0;
	@%p1629 bra 	$L__BB5_287;
	shl.b64 	%rd34725, %rd53825, 3;
	add.s64 	%rd34726, %rd54819, %rd34725;
	ld.u64 	%rd34727, [%rd34726];
	and.b64  	%rd34728, %rd34727, 255;
	xor.b64  	%rd34729, %rd34728, %rd53824;
	mul.lo.s64 	%rd34730, %rd34729, 1099511628211;
	shr.u64 	%rd34731, %rd34727, 8;
	and.b64  	%rd34732, %rd34731, 255;
	xor.b64  	%rd34733, %rd34732, %rd34730;
	mul.lo.s64 	%rd34734, %rd34733, 1099511628211;
	shr.u64 	%rd34735, %rd34727, 16;
	and.b64  	%rd34736, %rd34735, 255;
	xor.b64  	%rd34737, %rd34736, %rd34734;
	mul.lo.s64 	%rd34738, %rd34737, 1099511628211;
	shr.u64 	%rd34739, %rd34727, 24;
	and.b64  	%rd34740, %rd34739, 255;
	xor.b64  	%rd34741, %rd34740, %rd34738;
	mul.lo.s64 	%rd34742, %rd34741, 1099511628211;
	shr.u64 	%rd34743, %rd34727, 32;
	and.b64  	%rd34744, %rd34743, 255;
	xor.b64  	%rd34745, %rd34744, %rd34742;
	mul.lo.s64 	%rd34746, %rd34745, 1099511628211;
	shr.u64 	%rd34747, %rd34727, 40;
	and.b64  	%rd34748, %rd34747, 255;
	xor.b64  	%rd34749, %rd34748, %rd34746;
	mul.lo.s64 	%rd34750, %rd34749, 1099511628211;
	shr.u64 	%rd34751, %rd34727, 48;
	and.b64  	%rd34752, %rd34751, 255;
	xor.b64  	%rd34753, %rd34752, %rd34750;
	mul.lo.s64 	%rd34754, %rd34753, 1099511628211;
	shr.u64 	%rd34755, %rd34727, 56;
	xor.b64  	%rd34756, %rd34755, %rd34754;
	mul.lo.s64 	%rd53824, %rd34756, 1099511628211;
$L__BB5_287:
	mov.b64 	%rd53831, -3750763034362895579;
	mov.b64 	%rd53832, 0;
	@%p1627 bra 	$L__BB5_290;
	and.b64  	%rd567, %rd2, -2;
	mov.b64 	%rd53831, -3750763034362895579;
	mov.b64 	%rd53832, 0;
	mov.u64 	%rd53830, %rd53832;
$L__BB5_289:
	shl.b64 	%rd34762, %rd53832, 3;
	add.s64 	%rd34763, %rd53690, %rd34762;
	ld.u64 	%rd34764, [%rd34763];
	and.b64  	%rd34765, %rd34764, 255;
	xor.b64  	%rd34766, %rd34765, %rd53831;
	mul.lo.s64 	%rd34767, %rd34766, 1099511628211;
	shr.u64 	%rd34768, %rd34764, 8;
	and.b64  	%rd34769, %rd34768, 255;
	xor.b64  	%rd34770, %rd34769, %rd34767;
	mul.lo.s64 	%rd34771, %rd34770, 1099511628211;
	shr.u64 	%rd34772, %rd34764, 16;
	and.b64  	%rd34773, %rd34772, 255;
	xor.b64  	%rd34774, %rd34773, %rd34771;
	mul.lo.s64 	%rd34775, %rd34774, 1099511628211;
	shr.u64 	%rd34776, %rd34764, 24;
	and.b64  	%rd34777, %rd34776, 255;
	xor.b64  	%rd34778, %rd34777, %rd34775;
	mul.lo.s64 	%rd34779, %rd34778, 1099511628211;
	shr.u64 	%rd34780, %rd34764, 32;
	and.b64  	%rd34781, %rd34780, 255;
	xor.b64  	%rd34782, %rd34781, %rd34779;
	mul.lo.s64 	%rd34783, %rd34782, 1099511628211;
	shr.u64 	%rd34784, %rd34764, 40;
	and.b64  	%rd34785, %rd34784, 255;
	xor.b64  	%rd34786, %rd34785, %rd34783;
	mul.lo.s64 	%rd34787, %rd34786, 1099511628211;
	shr.u64 	%rd34788, %rd34764, 48;
	and.b64  	%rd34789, %rd34788, 255;
	xor.b64  	%rd34790, %rd34789, %rd34787;
	mul.lo.s64 	%rd34791, %rd34790, 1099511628211;
	shr.u64 	%rd34792, %rd34764, 56;
	xor.b64  	%rd34793, %rd34792, %rd34791;
	mul.lo.s64 	%rd34794, %rd34793, 1099511628211;
	ld.u64 	%rd34795, [%rd34763+8];
	and.b64  	%rd34796, %rd34795, 255;
	xor.b64  	%rd34797, %rd34796, %rd34794;
	mul.lo.s64 	%rd34798, %rd34797, 1099511628211;
	shr.u64 	%rd34799, %rd34795, 8;
	and.b64  	%rd34800, %rd34799, 255;
	xor.b64  	%rd34801, %rd34800, %rd34798;
	mul.lo.s64 	%rd34802, %rd34801, 1099511628211;
	shr.u64 	%rd34803, %rd34795, 16;
	and.b64  	%rd34804, %rd34803, 255;
	xor.b64  	%rd34805, %rd34804, %rd34802;
	mul.lo.s64 	%rd34806, %rd34805, 1099511628211;
	shr.u64 	%rd34807, %rd34795, 24;
	and.b64  	%rd34808, %rd34807, 255;
	xor.b64  	%rd34809, %rd34808, %rd34806;
	mul.lo.s64 	%rd34810, %rd34809, 1099511628211;
	shr.u64 	%rd34811, %rd34795, 32;
	and.b64  	%rd34812, %rd34811, 255;
	xor.b64  	%rd34813, %rd34812, %rd34810;
	mul.lo.s64 	%rd34814, %rd34813, 1099511628211;
	shr.u64 	%rd34815, %rd34795, 40;
	and.b64  	%rd34816, %rd34815, 255;
	xor.b64  	%rd34817, %rd34816, %rd34814;
	mul.lo.s64 	%rd34818, %rd34817, 1099511628211;
	shr.u64 	%rd34819, %rd34795, 48;
	and.b64  	%rd34820, %rd34819, 255;
	xor.b64  	%rd34821, %rd34820, %rd34818;
	mul.lo.s64 	%rd34822, %rd34821, 1099511628211;
	shr.u64 	%rd34823, %rd34795, 56;
	xor.b64  	%rd34824, %rd34823, %rd34822;
	mul.lo.s64 	%rd53831, %rd34824, 1099511628211;
	add.s64 	%rd53832, %rd53832, 2;
	add.s64 	%rd53830, %rd53830, 2;
	setp.ne.s64 	%p1631, %rd53830, %rd567;
	@%p1631 bra 	$L__BB5_289;
$L__BB5_290:
	@%p1629 bra 	$L__BB5_292;
	shl.b64 	%rd34825, %rd53832, 3;
	add.s64 	%rd34826, %rd53690, %rd34825;
	ld.u64 	%rd34827, [%rd34826];
	and.b64  	%rd34828, %rd34827, 255;
	xor.b64  	%rd34829, %rd34828, %rd53831;
	mul.lo.s64 	%rd34830, %rd34829, 1099511628211;
	shr.u64 	%rd34831, %rd34827, 8;
	and.b64  	%rd34832, %rd34831, 255;
	xor.b64  	%rd34833, %rd34832, %rd34830;
	mul.lo.s64 	%rd34834, %rd34833, 1099511628211;
	shr.u64 	%rd34835, %rd34827, 16;
	and.b64  	%rd34836, %rd34835, 255;
	xor.b64  	%rd34837, %rd34836, %rd34834;
	mul.lo.s64 	%rd34838, %rd34837, 1099511628211;
	shr.u64 	%rd34839, %rd34827, 24;
	and.b64  	%rd34840, %rd34839, 255;
	xor.b64  	%rd34841, %rd34840, %rd34838;
	mul.lo.s64 	%rd34842, %rd34841, 1099511628211;
	shr.u64 	%rd34843, %rd34827, 32;
	and.b64  	%rd34844, %rd34843, 255;
	xor.b64  	%rd34845, %rd34844, %rd34842;
	mul.lo.s64 	%rd34846, %rd34845, 1099511628211;
	shr.u64 	%rd34847, %rd34827, 40;
	and.b64  	%rd34848, %rd34847, 255;
	xor.b64  	%rd34849, %rd34848, %rd34846;
	mul.lo.s64 	%rd34850, %rd34849, 1099511628211;
	shr.u64 	%rd34851, %rd34827, 48;
	and.b64  	%rd34852, %rd34851, 255;
	xor.b64  	%rd34853, %rd34852, %rd34850;
	mul.lo.s64 	%rd34854, %rd34853, 1099511628211;
	shr.u64 	%rd34855, %rd34827, 56;
	xor.b64  	%rd34856, %rd34855, %rd34854;
	mul.lo.s64 	%rd53831, %rd34856, 1099511628211;
$L__BB5_292:
	setp.eq.s64 	%p1633, %rd53824, %rd53831;
	@%p1633 bra 	$L__BB5_317;
	setp.lt.u64 	%p1634, %rd179, 7;
	mov.b64 	%rd53839, 0;
	mov.u64 	%rd53847, %rd53839;
	@%p1634 bra 	$L__BB5_296;
	and.b64  	%rd579, %rd2, -8;
	mov.b64 	%rd53839, 0;
	mov.u64 	%rd53837, %rd53839;
$L__BB5_295:
	.pragma "nounroll";
	shl.b64 	%rd34860, %rd53839, 3;
	add.s64 	%rd34861, %rd54819, %rd34860;
	ld.u64 	%rd34862, [%rd34861];
	mad.lo.s64 	%rd34863, %rd34862, 2654435761, %rd53847;
	shl.b64 	%rd34864, %rd34863, 13;
	add.s64 	%rd34865, %rd34864, %rd34863;
	shr.u64 	%rd34866, %rd34865, 7;
	xor.b64  	%rd34867, %rd34866, %rd34865;
	shl.b64 	%rd34868, %rd34867, 3;
	add.s64 	%rd34869, %rd34868, %rd34867;
	shr.u64 	%rd34870, %rd34869, 17;
	xor.b64  	%rd34871, %rd34870, %rd34869;
	shl.b64 	%rd34872, %rd34871, 5;
	add.s64 	%rd34873, %rd34872, %rd34871;
	ld.u64 	%rd34874, [%rd34861+8];
	mad.lo.s64 	%rd34875, %rd34874, 2654435761, %rd34873;
	shl.b64 	%rd34876, %rd34875, 13;
	add.s64 	%rd34877, %rd34876, %rd34875;
	shr.u64 	%rd34878, %rd34877, 7;
	xor.b64  	%rd34879, %rd34878, %rd34877;
	shl.b64 	%rd34880, %rd34879, 3;
	add.s64 	%rd34881, %rd34880, %rd34879;
	shr.u64 	%rd34882, %rd34881, 17;
	xor.b64  	%rd34883, %rd34882, %rd34881;
	shl.b64 	%rd34884, %rd34883, 5;
	add.s64 	%rd34885, %rd34884, %rd34883;
	ld.u64 	%rd34886, [%rd34861+16];
	mad.lo.s64 	%rd34887, %rd34886, 2654435761, %rd34885;
	shl.b64 	%rd34888, %rd34887, 13;
	add.s64 	%rd34889, %rd34888, %rd34887;
	shr.u64 	%rd34890, %rd34889, 7;
	xor.b64  	%rd34891, %rd34890, %rd34889;
	shl.b64 	%rd34892, %rd34891, 3;
	add.s64 	%rd34893, %rd34892, %rd34891;
	shr.u64 	%rd34894, %rd34893, 17;
	xor.b64  	%rd34895, %rd34894, %rd34893;
	shl.b64 	%rd34896, %rd34895, 5;
	add.s64 	%rd34897, %rd34896, %rd34895;
	ld.u64 	%rd34898, [%rd34861+24];
	mad.lo.s64 	%rd34899, %rd34898, 2654435761, %rd34897;
	shl.b64 	%rd34900, %rd34899, 13;
	add.s64 	%rd34901, %rd34900, %rd34899;
	shr.u64 	%rd34902, %rd34901, 7;
	xor.b64  	%rd34903, %rd34902, %rd34901;
	shl.b64 	%rd34904, %rd34903, 3;
	add.s64 	%rd34905, %rd34904, %rd34903;
	shr.u64 	%rd34906, %rd34905, 17;
	xor.b64  	%rd34907, %rd34906, %rd34905;
	shl.b64 	%rd34908, %rd34907, 5;
	add.s64 	%rd34909, %rd34908, %rd34907;
	ld.u64 	%rd34910, [%rd34861+32];
	mad.lo.s64 	%rd34911, %rd34910, 2654435761, %rd34909;
	shl.b64 	%rd34912, %rd34911, 13;
	add.s64 	%rd34913, %rd34912, %rd34911;
	shr.u64 	%rd34914, %rd34913, 7;
	xor.b64  	%rd34915, %rd34914, %rd34913;
	shl.b64 	%rd34916, %rd34915, 3;
	add.s64 	%rd34917, %rd34916, %rd34915;
	shr.u64 	%rd34918, %rd34917, 17;
	xor.b64  	%rd34919, %rd34918, %rd34917;
	shl.b64 	%rd34920, %rd34919, 5;
	add.s64 	%rd34921, %rd34920, %rd34919;
	ld.u64 	%rd34922, [%rd34861+40];
	mad.lo.s64 	%rd34923, %rd34922, 2654435761, %rd34921;
	shl.b64 	%rd34924, %rd34923, 13;
	add.s64 	%rd34925, %rd34924, %rd34923;
	shr.u64 	%rd34926, %rd34925, 7;
	xor.b64  	%rd34927, %rd34926, %rd34925;
	shl.b64 	%rd34928, %rd34927, 3;
	add.s64 	%rd34929, %rd34928, %rd34927;
	shr.u64 	%rd34930, %rd34929, 17;
	xor.b64  	%rd34931, %rd34930, %rd34929;
	shl.b64 	%rd34932, %rd34931, 5;
	add.s64 	%rd34933, %rd34932, %rd34931;
	ld.u64 	%rd34934, [%rd34861+48];
	mad.lo.s64 	%rd34935, %rd34934, 2654435761, %rd34933;
	shl.b64 	%rd34936, %rd34935, 13;
	add.s64 	%rd34937, %rd34936, %rd34935;
	shr.u64 	%rd34938, %rd34937, 7;
	xor.b64  	%rd34939, %rd34938, %rd34937;
	shl.b64 	%rd34940, %rd34939, 3;
	add.s64 	%rd34941, %rd34940, %rd34939;
	shr.u64 	%rd34942, %rd34941, 17;
	xor.b64  	%rd34943, %rd34942, %rd34941;
	shl.b64 	%rd34944, %rd34943, 5;
	add.s64 	%rd34945, %rd34944, %rd34943;
	ld.u64 	%rd34946, [%rd34861+56];
	mad.lo.s64 	%rd34947, %rd34946, 2654435761, %rd34945;
	shl.b64 	%rd34948, %rd34947, 13;
	add.s64 	%rd34949, %rd34948, %rd34947;
	shr.u64 	%rd34950, %rd34949, 7;
	xor.b64  	%rd34951, %rd34950, %rd34949;
	shl.b64 	%rd34952, %rd34951, 3;
	add.s64 	%rd34953, %rd34952, %rd34951;
	shr.u64 	%rd34954, %rd34953, 17;
	xor.b64  	%rd34955, %rd34954, %rd34953;
	shl.b64 	%rd34956, %rd34955, 5;
	add.s64 	%rd53847, %rd34956, %rd34955;
	add.s64 	%rd53839, %rd53839, 8;
	add.s64 	%rd53837, %rd53837, 8;
	setp.ne.s64 	%p1635, %rd53837, %rd579;
	@%p1635 bra 	$L__BB5_295;
$L__BB5_296:
	setp.eq.s64 	%p1636, %rd180, 0;
	@%p1636 bra 	$L__BB5_304;
	setp.lt.u64 	%p1637, %rd181, 3;
	@%p1637 bra 	$L__BB5_299;
	shl.b64 	%rd34958, %rd53839, 3;
	add.s64 	%rd34959, %rd54819, %rd34958;
	ld.u64 	%rd34960, [%rd34959];
	mad.lo.s64 	%rd34961, %rd34960, 2654435761, %rd53847;
	shl.b64 	%rd34962, %rd34961, 13;
	add.s64 	%rd34963, %rd34962, %rd34961;
	shr.u64 	%rd34964, %rd34963, 7;
	xor.b64  	%rd34965, %rd34964, %rd34963;
	shl.b64 	%rd34966, %rd34965, 3;
	add.s64 	%rd34967, %rd34966, %rd34965;
	shr.u64 	%rd34968, %rd34967, 17;
	xor.b64  	%rd34969, %rd34968, %rd34967;
	shl.b64 	%rd34970, %rd34969, 5;
	add.s64 	%rd34971, %rd34970, %rd34969;
	ld.u64 	%rd34972, [%rd34959+8];
	mad.lo.s64 	%rd34973, %rd34972, 2654435761, %rd34971;
	shl.b64 	%rd34974, %rd34973, 13;
	add.s64 	%rd34975, %rd34974, %rd34973;
	shr.u64 	%rd34976, %rd34975, 7;
	xor.b64  	%rd34977, %rd34976, %rd34975;
	shl.b64 	%rd34978, %rd34977, 3;
	add.s64 	%rd34979, %rd34978, %rd34977;
	shr.u64 	%rd34980, %rd34979, 17;
	xor.b64  	%rd34981, %rd34980, %rd34979;
	shl.b64 	%rd34982, %rd34981, 5;
	add.s64 	%rd34983, %rd34982, %rd34981;
	ld.u64 	%rd34984, [%rd34959+16];
	mad.lo.s64 	%rd34985, %rd34984, 2654435761, %rd34983;
	shl.b64 	%rd34986, %rd34985, 13;
	add.s64 	%rd34987, %rd34986, %rd34985;
	shr.u64 	%rd34988, %rd34987, 7;
	xor.b64  	%rd34989, %rd34988, %rd34987;
	shl.b64 	%rd34990, %rd34989, 3;
	add.s64 	%rd34991, %rd34990, %rd34989;
	shr.u64 	%rd34992, %rd34991, 17;
	xor.b64  	%rd34993, %rd34992, %rd34991;
	shl.b64 	%rd34994, %rd34993, 5;
	add.s64 	%rd34995, %rd34994, %rd34993;
	ld.u64 	%rd34996, [%rd34959+24];
	mad.lo.s64 	%rd34997, %rd34996, 2654435761, %rd34995;
	shl.b64 	%rd34998, %rd34997, 13;
	add.s64 	%rd34999, %rd34998, %rd34997;
	shr.u64 	%rd35000, %rd34999, 7;
	xor.b64  	%rd35001, %rd35000, %rd34999;
	shl.b64 	%rd35002, %rd35001, 3;
	add.s64 	%rd35003, %rd35002, %rd35001;
	shr.u64 	%rd35004, %rd35003, 17;
	xor.b64  	%rd35005, %rd35004, %rd35003;
	shl.b64 	%rd35006, %rd35005, 5;
	add.s64 	%rd53847, %rd35006, %rd35005;
	add.s64 	%rd53839, %rd53839, 4;
$L__BB5_299:
	setp.eq.s64 	%p1638, %rd182, 0;
	@%p1638 bra 	$L__BB5_304;
	setp.eq.s64 	%p1639, %rd183, 0;
	@%p1639 bra 	$L__BB5_302;
	shl.b64 	%rd35008, %rd53839, 3;
	add.s64 	%rd35009, %rd54819, %rd35008;
	ld.u64 	%rd35010, [%rd35009];
	mad.lo.s64 	%rd35011, %rd35010, 2654435761, %rd53847;
	shl.b64 	%rd35012, %rd35011, 13;
	add.s64 	%rd35013, %rd35012, %rd35011;
	shr.u64 	%rd35014, %rd35013, 7;
	xor.b64  	%rd35015, %rd35014, %rd35013;
	shl.b64 	%rd35016, %rd35015, 3;
	add.s64 	%rd35017, %rd35016, %rd35015;
	shr.u64 	%rd35018, %rd35017, 17;
	xor.b64  	%rd35019, %rd35018, %rd35017;
	shl.b64 	%rd35020, %rd35019, 5;
	add.s64 	%rd35021, %rd35020, %rd35019;
	ld.u64 	%rd35022, [%rd35009+8];
	mad.lo.s64 	%rd35023, %rd35022, 2654435761, %rd35021;
	shl.b64 	%rd35024, %rd35023, 13;
	add.s64 	%rd35025, %rd35024, %rd35023;
	shr.u64 	%rd35026, %rd35025, 7;
	xor.b64  	%rd35027, %rd35026, %rd35025;
	shl.b64 	%rd35028, %rd35027, 3;
	add.s64 	%rd35029, %rd35028, %rd35027;
	shr.u64 	%rd35030, %rd35029, 17;
	xor.b64  	%rd35031, %rd35030, %rd35029;
	shl.b64 	%rd35032, %rd35031, 5;
	add.s64 	%rd53847, %rd35032, %rd35031;
	add.s64 	%rd53839, %rd53839, 2;
$L__BB5_302:
	@%p1629 bra 	$L__BB5_304;
	shl.b64 	%rd35033, %rd53839, 3;
	add.s64 	%rd35034, %rd54819, %rd35033;
	ld.u64 	%rd35035, [%rd35034];
	mad.lo.s64 	%rd35036, %rd35035, 2654435761, %rd53847;
	shl.b64 	%rd35037, %rd35036, 13;
	add.s64 	%rd35038, %rd35037, %rd35036;
	shr.u64 	%rd35039, %rd35038, 7;
	xor.b64  	%rd35040, %rd35039, %rd35038;
	shl.b64 	%rd35041, %rd35040, 3;
	add.s64 	%rd35042, %rd35041, %rd35040;
	shr.u64 	%rd35043, %rd35042, 17;
	xor.b64  	%rd35044, %rd35043, %rd35042;
	shl.b64 	%rd35045, %rd35044, 5;
	add.s64 	%rd53847, %rd35045, %rd35044;
$L__BB5_304:
	mov.b64 	%rd53852, 0;
	mov.u64 	%rd53860, %rd53852;
	@%p1634 bra 	$L__BB5_307;
	and.b64  	%rd601, %rd2, -8;
	mov.b64 	%rd53852, 0;
	mov.u64 	%rd53850, %rd53852;
$L__BB5_306:
	.pragma "nounroll";
	shl.b64 	%rd35049, %rd53852, 3;
	add.s64 	%rd35050, %rd53690, %rd35049;
	ld.u64 	%rd35051, [%rd35050];
	mad.lo.s64 	%rd35052, %rd35051, 2654435761, %rd53860;
	shl.b64 	%rd35053, %rd35052, 13;
	add.s64 	%rd35054, %rd35053, %rd35052;
	shr.u64 	%rd35055, %rd35054, 7;
	xor.b64  	%rd35056, %rd35055, %rd35054;
	shl.b64 	%rd35057, %rd35056, 3;
	add.s64 	%rd35058, %rd35057, %rd35056;
	shr.u64 	%rd35059, %rd35058, 17;
	xor.b64  	%rd35060, %rd35059, %rd35058;
	shl.b64 	%rd35061, %rd35060, 5;
	add.s64 	%rd35062, %rd35061, %rd35060;
	ld.u64 	%rd35063, [%rd35050+8];
	mad.lo.s64 	%rd35064, %rd35063, 2654435761, %rd35062;
	shl.b64 	%rd35065, %rd35064, 13;
	add.s64 	%rd35066, %rd35065, %rd35064;
	shr.u64 	%rd35067, %rd35066, 7;
	xor.b64  	%rd35068, %rd35067, %rd35066;
	shl.b64 	%rd35069, %rd35068, 3;
	add.s64 	%rd35070, %rd35069, %rd35068;
	shr.u64 	%rd35071, %rd35070, 17;
	xor.b64  	%rd35072, %rd35071, %rd35070;
	shl.b64 	%rd35073, %rd35072, 5;
	add.s64 	%rd35074, %rd35073, %rd35072;
	ld.u64 	%rd35075, [%rd35050+16];
	mad.lo.s64 	%rd35076, %rd35075, 2654435761, %rd35074;
	shl.b64 	%rd35077, %rd35076, 13;
	add.s64 	%rd35078, %rd35077, %rd35076;
	shr.u64 	%rd35079, %rd35078, 7;
	xor.b64  	%rd35080, %rd35079, %rd35078;
	shl.b64 	%rd35081, %rd35080, 3;
	add.s64 	%rd35082, %rd35081, %rd35080;
	shr.u64 	%rd35083, %rd35082, 17;
	xor.b64  	%rd35084, %rd35083, %rd35082;
	shl.b64 	%rd35085, %rd35084, 5;
	add.s64 	%rd35086, %rd35085, %rd35084;
	ld.u64 	%rd35087, [%rd35050+24];
	mad.lo.s64 	%rd35088, %rd35087, 2654435761, %rd35086;
	shl.b64 	%rd35089, %rd35088, 13;
	add.s64 	%rd35090, %rd35089, %rd35088;
	shr.u64 	%rd35091, %rd35090, 7;
	xor.b64  	%rd35092, %rd35091, %rd35090;
	shl.b64 	%rd35093, %rd35092, 3;
	add.s64 	%rd35094, %rd35093, %rd35092;
	shr.u64 	%rd35095, %rd35094, 17;
	xor.b64  	%rd35096, %rd35095, %rd35094;
	shl.b64 	%rd35097, %rd35096, 5;
	add.s64 	%rd35098, %rd35097, %rd35096;
	ld.u64 	%rd35099, [%rd35050+32];
	mad.lo.s64 	%rd35100, %rd35099, 2654435761, %rd35098;
	shl.b64 	%rd35101, %rd35100, 13;
	add.s64 	%rd35102, %rd35101, %rd35100;
	shr.u64 	%rd35103, %rd35102, 7;
	xor.b64  	%rd35104, %rd35103, %rd35102;
	shl.b64 	%rd35105, %rd35104, 3;
	add.s64 	%rd35106, %rd35105, %rd35104;
	shr.u64 	%rd35107, %rd35106, 17;
	xor.b64  	%rd35108, %rd35107, %rd35106;
	shl.b64 	%rd35109, %rd35108, 5;
	add.s64 	%rd35110, %rd35109, %rd35108;
	ld.u64 	%rd35111, [%rd35050+40];
	mad.lo.s64 	%rd35112, %rd35111, 2654435761, %rd35110;
	shl.b64 	%rd35113, %rd35112, 13;
	add.s64 	%rd35114, %rd35113, %rd35112;
	shr.u64 	%rd35115, %rd35114, 7;
	xor.b64  	%rd35116, %rd35115, %rd35114;
	shl.b64 	%rd35117, %rd35116, 3;
	add.s64 	%rd35118, %rd35117, %rd35116;
	shr.u64 	%rd35119, %rd35118, 17;
	xor.b64  	%rd35120, %rd35119, %rd35118;
	shl.b64 	%rd35121, %rd35120, 5;
	add.s64 	%rd35122, %rd35121, %rd35120;
	ld.u64 	%rd35123, [%rd35050+48];
	mad.lo.s64 	%rd35124, %rd35123, 2654435761, %rd35122;
	shl.b64 	%rd35125, %rd35124, 13;
	add.s64 	%rd35126, %rd35125, %rd35124;
	shr.u64 	%rd35127, %rd35126, 7;
	xor.b64  	%rd35128, %rd35127, %rd35126;
	shl.b64 	%rd35129, %rd35128, 3;
	add.s64 	%rd35130, %rd35129, %rd35128;
	shr.u64 	%rd35131, %rd35130, 17;
	xor.b64  	%rd35132, %rd35131, %rd35130;
	shl.b64 	%rd35133, %rd35132, 5;
	add.s64 	%rd35134, %rd35133, %rd35132;
	ld.u64 	%rd35135, [%rd35050+56];
	mad.lo.s64 	%rd35136, %rd35135, 2654435761, %rd35134;
	shl.b64 	%rd35137, %rd35136, 13;
	add.s64 	%rd35138, %rd35137, %rd35136;
	shr.u64 	%rd35139, %rd35138, 7;
	xor.b64  	%rd35140, %rd35139, %rd35138;
	shl.b64 	%rd35141, %rd35140, 3;
	add.s64 	%rd35142, %rd35141, %rd35140;
	shr.u64 	%rd35143, %rd35142, 17;
	xor.b64  	%rd35144, %rd35143, %rd35142;
	shl.b64 	%rd35145, %rd35144, 5;
	add.s64 	%rd53860, %rd35145, %rd35144;
	add.s64 	%rd53852, %rd53852, 8;
	add.s64 	%rd53850, %rd53850, 8;
	setp.ne.s64 	%p1642, %rd53850, %rd601;
	@%p1642 bra 	$L__BB5_306;
$L__BB5_307:
	@%p1636 bra 	$L__BB5_315;
	setp.lt.u64 	%p1644, %rd181, 3;
	@%p1644 bra 	$L__BB5_310;
	shl.b64 	%rd35147, %rd53852, 3;
	add.s64 	%rd35148, %rd53690, %rd35147;
	ld.u64 	%rd35149, [%rd35148];
	mad.lo.s64 	%rd35150, %rd35149, 2654435761, %rd53860;
	shl.b64 	%rd35151, %rd35150, 13;
	add.s64 	%rd35152, %rd35151, %rd35150;
	shr.u64 	%rd35153, %rd35152, 7;
	xor.b64  	%rd35154, %rd35153, %rd35152;
	shl.b64 	%rd35155, %rd35154, 3;
	add.s64 	%rd35156, %rd35155, %rd35154;
	shr.u64 	%rd35157, %rd35156, 17;
	xor.b64  	%rd35158, %rd35157, %rd35156;
	shl.b64 	%rd35159, %rd35158, 5;
	add.s64 	%rd35160, %rd35159, %rd35158;
	ld.u64 	%rd35161, [%rd35148+8];
	mad.lo.s64 	%rd35162, %rd35161, 2654435761, %rd35160;
	shl.b64 	%rd35163, %rd35162, 13;
	add.s64 	%rd35164, %rd35163, %rd35162;
	shr.u64 	%rd35165, %rd35164, 7;
	xor.b64  	%rd35166, %rd35165, %rd35164;
	shl.b64 	%rd35167, %rd35166, 3;
	add.s64 	%rd35168, %rd35167, %rd35166;
	shr.u64 	%rd35169, %rd35168, 17;
	xor.b64  	%rd35170, %rd35169, %rd35168;
	shl.b64 	%rd35171, %rd35170, 5;
	add.s64 	%rd35172, %rd35171, %rd35170;
	ld.u64 	%rd35173, [%rd35148+16];
	mad.lo.s64 	%rd35174, %rd35173, 2654435761, %rd35172;
	shl.b64 	%rd35175, %rd35174, 13;
	add.s64 	%rd35176, %rd35175, %rd35174;
	shr.u64 	%rd35177, %rd35176, 7;
	xor.b64  	%rd35178, %rd35177, %rd35176;
	shl.b64 	%rd35179, %rd35178, 3;
	add.s64 	%rd35180, %rd35179, %rd35178;
	shr.u64 	%rd35181, %rd35180, 17;
	xor.b64  	%rd35182, %rd35181, %rd35180;
	shl.b64 	%rd35183, %rd35182, 5;
	add.s64 	%rd35184, %rd35183, %rd35182;
	ld.u64 	%rd35185, [%rd35148+24];
	mad.lo.s64 	%rd35186, %rd35185, 2654435761, %rd35184;
	shl.b64 	%rd35187, %rd35186, 13;
	add.s64 	%rd35188, %rd35187, %rd35186;
	shr.u64 	%rd35189, %rd35188, 7;
	xor.b64  	%rd35190, %rd35189, %rd35188;
	shl.b64 	%rd35191, %rd35190, 3;
	add.s64 	%rd35192, %rd35191, %rd35190;
	shr.u64 	%rd35193, %rd35192, 17;
	xor.b64  	%rd35194, %rd35193, %rd35192;
	shl.b64 	%rd35195, %rd35194, 5;
	add.s64 	%rd53860, %rd35195, %rd35194;
	add.s64 	%rd53852, %rd53852, 4;
$L__BB5_310:
	setp.eq.s64 	%p1645, %rd182, 0;
	@%p1645 bra 	$L__BB5_315;
	setp.eq.s64 	%p1646, %rd183, 0;
	@%p1646 bra 	$L__BB5_313;
	shl.b64 	%rd35197, %rd53852, 3;
	add.s64 	%rd35198, %rd53690, %rd35197;
	ld.u64 	%rd35199, [%rd35198];
	mad.lo.s64 	%rd35200, %rd35199, 2654435761, %rd53860;
	shl.b64 	%rd35201, %rd35200, 13;
	add.s64 	%rd35202, %rd35201, %rd35200;
	shr.u64 	%rd35203, %rd35202, 7;
	xor.b64  	%rd35204, %rd35203, %rd35202;
	shl.b64 	%rd35205, %rd35204, 3;
	add.s64 	%rd35206, %rd35205, %rd35204;
	shr.u64 	%rd35207, %rd35206, 17;
	xor.b64  	%rd35208, %rd35207, %rd35206;
	shl.b64 	%rd35209, %rd35208, 5;
	add.s64 	%rd35210, %rd35209, %rd35208;
	ld.u64 	%rd35211, [%rd35198+8];
	mad.lo.s64 	%rd35212, %rd35211, 2654435761, %rd35210;
	shl.b64 	%rd35213, %rd35212, 13;
	add.s64 	%rd35214, %rd35213, %rd35212;
	shr.u64 	%rd35215, %rd35214, 7;
	xor.b64  	%rd35216, %rd35215, %rd35214;
	shl.b64 	%rd35217, %rd35216, 3;
	add.s64 	%rd35218, %rd35217, %rd35216;
	shr.u64 	%rd35219, %rd35218, 17;
	xor.b64  	%rd35220, %rd35219, %rd35218;
	shl.b64 	%rd35221, %rd35220, 5;
	add.s64 	%rd53860, %rd35221, %rd35220;
	add.s64 	%rd53852, %rd53852, 2;
$L__BB5_313:
	@%p1629 bra 	$L__BB5_315;
	shl.b64 	%rd35222, %rd53852, 3;
	add.s64 	%rd35223, %rd53690, %rd35222;
	ld.u64 	%rd35224, [%rd35223];
	mad.lo.s64 	%rd35225, %rd35224, 2654435761, %rd53860;
	shl.b64 	%rd35226, %rd35225, 13;
	add.s64 	%rd35227, %rd35226, %rd35225;
	shr.u64 	%rd35228, %rd35227, 7;
	xor.b64  	%rd35229, %rd35228, %rd35227;
	shl.b64 	%rd35230, %rd35229, 3;
	add.s64 	%rd35231, %rd35230, %rd35229;
	shr.u64 	%rd35232, %rd35231, 17;
	xor.b64  	%rd35233, %rd35232, %rd35231;
	shl.b64 	%rd35234, %rd35233, 5;
	add.s64 	%rd53860, %rd35234, %rd35233;
$L__BB5_315:
	setp.lt.u64 	%p1648, %rd53847, %rd53860;
	mov.u64 	%rd53862, %rd54819;
	@%p1648 bra 	$L__BB5_316;
	bra.uni 	$L__BB5_321;
$L__BB5_316:
	mov.u64 	%rd53862, %rd53690;
	mov.u64 	%rd53690, %rd54819;
	bra.uni 	$L__BB5_321;
$L__BB5_317:
	setp.eq.s32 	%p1649, %r1, 0;
	mov.u64 	%rd53862, %rd54819;
	@%p1649 bra 	$L__BB5_321;
	mov.b64 	%rd53861, 0;
$L__BB5_319:
	shl.b64 	%rd35236, %rd53861, 3;
	add.s64 	%rd35237, %rd54819, %rd35236;
	ld.u64 	%rd624, [%rd35237];
	add.s64 	%rd35238, %rd53690, %rd35236;
	ld.u64 	%rd625, [%rd35238];
	setp.lt.u64 	%p1650, %rd624, %rd625;
	@%p1650 bra 	$L__BB5_316;
	setp.le.u64 	%p1651, %rd624, %rd625;
	add.s64 	%rd53861, %rd53861, 1;
	setp.lt.u64 	%p1652, %rd53861, %rd12;
	and.pred  	%p1653, %p1651, %p1652;
	mov.u64 	%rd53862, %rd54819;
	@%p1653 bra 	$L__BB5_319;
$L__BB5_321:
	setp.eq.s64 	%p1654, %rd179, 0;
	mov.b64 	%rd53867, -3750763034362895579;
	mov.b64 	%rd53868, 0;
	@%p1654 bra 	$L__BB5_324;
	and.b64  	%rd629, %rd2, -2;
	mov.b64 	%rd53867, -3750763034362895579;
	mov.b64 	%rd53868, 0;
	mov.u64 	%rd53866, %rd53868;
$L__BB5_323:
	shl.b64 	%rd35245, %rd53868, 3;
	add.s64 	%rd35246, %rd54809, %rd35245;
	ld.u64 	%rd35247, [%rd35246];
	and.b64  	%rd35248, %rd35247, 255;
	xor.b64  	%rd35249, %rd35248, %rd53867;
	mul.lo.s64 	%rd35250, %rd35249, 1099511628211;
	shr.u64 	%rd35251, %rd35247, 8;
	and.b64  	%rd35252, %rd35251, 255;
	xor.b64  	%rd35253, %rd35252, %rd35250;
	mul.lo.s64 	%rd35254, %rd35253, 1099511628211;
	shr.u64 	%rd35255, %rd35247, 16;
	and.b64  	%rd35256, %rd35255, 255;
	xor.b64  	%rd35257, %rd35256, %rd35254;
	mul.lo.s64 	%rd35258, %rd35257, 1099511628211;
	shr.u64 	%rd35259, %rd35247, 24;
	and.b64  	%rd35260, %rd35259, 255;
	xor.b64  	%rd35261, %rd35260, %rd35258;
	mul.lo.s64 	%rd35262, %rd35261, 1099511628211;
	shr.u64 	%rd35263, %rd35247, 32;
	and.b64  	%rd35264, %rd35263, 255;
	xor.b64  	%rd35265, %rd35264, %rd35262;
	mul.lo.s64 	%rd35266, %rd35265, 1099511628211;
	shr.u64 	%rd35267, %rd35247, 40;
	and.b64  	%rd35268, %rd35267, 255;
	xor.b64  	%rd35269, %rd35268, %rd35266;
	mul.lo.s64 	%rd35270, %rd35269, 1099511628211;
	shr.u64 	%rd35271, %rd35247, 48;
	and.b64  	%rd35272, %rd35271, 255;
	xor.b64  	%rd35273, %rd35272, %rd35270;
	mul.lo.s64 	%rd35274, %rd35273, 1099511628211;
	shr.u64 	%rd35275, %rd35247, 56;
	xor.b64  	%rd35276, %rd35275, %rd35274;
	mul.lo.s64 	%rd35277, %rd35276, 1099511628211;
	ld.u64 	%rd35278, [%rd35246+8];
	and.b64  	%rd35279, %rd35278, 255;
	xor.b64  	%rd35280, %rd35279, %rd35277;
	mul.lo.s64 	%rd35281, %rd35280, 1099511628211;
	shr.u64 	%rd35282, %rd35278, 8;
	and.b64  	%rd35283, %rd35282, 255;
	xor.b64  	%rd35284, %rd35283, %rd35281;
	mul.lo.s64 	%rd35285, %rd35284, 1099511628211;
	shr.u64 	%rd35286, %rd35278, 16;
	and.b64  	%rd35287, %rd35286, 255;
	xor.b64  	%rd35288, %rd35287, %rd35285;
	mul.lo.s64 	%rd35289, %rd35288, 1099511628211;
	shr.u64 	%rd35290, %rd35278, 24;
	and.b64  	%rd35291, %rd35290, 255;
	xor.b64  	%rd35292, %rd35291, %rd35289;
	mul.lo.s64 	%rd35293, %rd35292, 1099511628211;
	shr.u64 	%rd35294, %rd35278, 32;
	and.b64  	%rd35295, %rd35294, 255;
	xor.b64  	%rd35296, %rd35295, %rd35293;
	mul.lo.s64 	%rd35297, %rd35296, 1099511628211;
	shr.u64 	%rd35298, %rd35278, 40;
	and.b64  	%rd35299, %rd35298, 255;
	xor.b64  	%rd35300, %rd35299, %rd35297;
	mul.lo.s64 	%rd35301, %rd35300, 1099511628211;
	shr.u64 	%rd35302, %rd35278, 48;
	and.b64  	%rd35303, %rd35302, 255;
	xor.b64  	%rd35304, %rd35303, %rd35301;
	mul.lo.s64 	%rd35305, %rd35304, 1099511628211;
	shr.u64 	%rd35306, %rd35278, 56;
	xor.b64  	%rd35307, %rd35306, %rd35305;
	mul.lo.s64 	%rd53867, %rd35307, 1099511628211;
	add.s64 	%rd53868, %rd53868, 2;
	add.s64 	%rd53866, %rd53866, 2;
	setp.ne.s64 	%p1655, %rd53866, %rd629;
	@%p1655 bra 	$L__BB5_323;
$L__BB5_324:
	setp.eq.s64 	%p1656, %rd184, 0;
	@%p1656 bra 	$L__BB5_326;
	shl.b64 	%rd35308, %rd53868, 3;
	add.s64 	%rd35309, %rd54809, %rd35308;
	ld.u64 	%rd35310, [%rd35309];
	and.b64  	%rd35311, %rd35310, 255;
	xor.b64  	%rd35312, %rd35311, %rd53867;
	mul.lo.s64 	%rd35313, %rd35312, 1099511628211;
	shr.u64 	%rd35314, %rd35310, 8;
	and.b64  	%rd35315, %rd35314, 255;
	xor.b64  	%rd35316, %rd35315, %rd35313;
	mul.lo.s64 	%rd35317, %rd35316, 1099511628211;
	shr.u64 	%rd35318, %rd35310, 16;
	and.b64  	%rd35319, %rd35318, 255;
	xor.b64  	%rd35320, %rd35319, %rd35317;
	mul.lo.s64 	%rd35321, %rd35320, 1099511628211;
	shr.u64 	%rd35322, %rd35310, 24;
	and.b64  	%rd35323, %rd35322, 255;
	xor.b64  	%rd35324, %rd35323, %rd35321;
	mul.lo.s64 	%rd35325, %rd35324, 1099511628211;
	shr.u64 	%rd35326, %rd35310, 32;
	and.b64  	%rd35327, %rd35326, 255;
	xor.b64  	%rd35328, %rd35327, %rd35325;
	mul.lo.s64 	%rd35329, %rd35328, 1099511628211;
	shr.u64 	%rd35330, %rd35310, 40;
	and.b64  	%rd35331, %rd35330, 255;
	xor.b64  	%rd35332, %rd35331, %rd35329;
	mul.lo.s64 	%rd35333, %rd35332, 1099511628211;
	shr.u64 	%rd35334, %rd35310, 48;
	and.b64  	%rd35335, %rd35334, 255;
	xor.b64  	%rd35336, %rd35335, %rd35333;
	mul.lo.s64 	%rd35337, %rd35336, 1099511628211;
	shr.u64 	%rd35338, %rd35310, 56;
	xor.b64  	%rd35339, %rd35338, %rd35337;
	mul.lo.s64 	%rd53867, %rd35339, 1099511628211;
$L__BB5_326:
	mov.b64 	%rd53874, -3750763034362895579;
	mov.b64 	%rd53875, 0;
	@%p1654 bra 	$L__BB5_329;
	and.b64  	%rd641, %rd2, -2;
	mov.b64 	%rd53874, -3750763034362895579;
	mov.b64 	%rd53875, 0;
	mov.u64 	%rd53873, %rd53875;
$L__BB5_328:
	shl.b64 	%rd35345, %rd53875, 3;
	add.s64 	%rd35346, %rd53733, %rd35345;
	ld.u64 	%rd35347, [%rd35346];
	and.b64  	%rd35348, %rd35347, 255;
	xor.b64  	%rd35349, %rd35348, %rd53874;
	mul.lo.s64 	%rd35350, %rd35349, 1099511628211;
	shr.u64 	%rd35351, %rd35347, 8;
	and.b64  	%rd35352, %rd35351, 255;
	xor.b64  	%rd35353, %rd35352, %rd35350;
	mul.lo.s64 	%rd35354, %rd35353, 1099511628211;
	shr.u64 	%rd35355, %rd35347, 16;
	and.b64  	%rd35356, %rd35355, 255;
	xor.b64  	%rd35357, %rd35356, %rd35354;
	mul.lo.s64 	%rd35358, %rd35357, 1099511628211;
	shr.u64 	%rd35359, %rd35347, 24;
	and.b64  	%rd35360, %rd35359, 255;
	xor.b64  	%rd35361, %rd35360, %rd35358;
	mul.lo.s64 	%rd35362, %rd35361, 1099511628211;
	shr.u64 	%rd35363, %rd35347, 32;
	and.b64  	%rd35364, %rd35363, 255;
	xor.b64  	%rd35365, %rd35364, %rd35362;
	mul.lo.s64 	%rd35366, %rd35365, 1099511628211;
	shr.u64 	%rd35367, %rd35347, 40;
	and.b64  	%rd35368, %rd35367, 255;
	xor.b64  	%rd35369, %rd35368, %rd35366;
	mul.lo.s64 	%rd35370, %rd35369, 1099511628211;
	shr.u64 	%rd35371, %rd35347, 48;
	and.b64  	%rd35372, %rd35371, 255;
	xor.b64  	%rd35373, %rd35372, %rd35370;
	mul.lo.s64 	%rd35374, %rd35373, 1099511628211;
	shr.u64 	%rd35375, %rd35347, 56;
	xor.b64  	%rd35376, %rd35375, %rd35374;
	mul.lo.s64 	%rd35377, %rd35376, 1099511628211;
	ld.u64 	%rd35378, [%rd35346+8];
	and.b64  	%rd35379, %rd35378, 255;
	xor.b64  	%rd35380, %rd35379, %rd35377;
	mul.lo.s64 	%rd35381, %rd35380, 1099511628211;
	shr.u64 	%rd35382, %rd35378, 8;
	and.b64  	%rd35383, %rd35382, 255;
	xor.b64  	%rd35384, %rd35383, %rd35381;
	mul.lo.s64 	%rd35385, %rd35384, 1099511628211;
	shr.u64 	%rd35386, %rd35378, 16;
	and.b64  	%rd35387, %rd35386, 255;
	xor.b64  	%rd35388, %rd35387, %rd35385;
	mul.lo.s64 	%rd35389, %rd35388, 1099511628211;
	shr.u64 	%rd35390, %rd35378, 24;
	and.b64  	%rd35391, %rd35390, 255;
	xor.b64  	%rd35392, %rd35391, %rd35389;
	mul.lo.s64 	%rd35393, %rd35392, 1099511628211;
	shr.u64 	%rd35394, %rd35378, 32;
	and.b64  	%rd35395, %rd35394, 255;
	xor.b64  	%rd35396, %rd35395, %rd35393;
	mul.lo.s64 	%rd35397, %rd35396, 1099511628211;
	shr.u64 	%rd35398, %rd35378, 40;
	and.b64  	%rd35399, %rd35398, 255;
	xor.b64  	%rd35400, %rd35399, %rd35397;
	mul.lo.s64 	%rd35401, %rd35400, 1099511628211;
	shr.u64 	%rd35402, %rd35378, 48;
	and.b64  	%rd35403, %rd35402, 255;
	xor.b64  	%rd35404, %rd35403, %rd35401;
	mul.lo.s64 	%rd35405, %rd35404, 1099511628211;
	shr.u64 	%rd35406, %rd35378, 56;
	xor.b64  	%rd35407, %rd35406, %rd35405;
	mul.lo.s64 	%rd53874, %rd35407, 1099511628211;
	add.s64 	%rd53875, %rd53875, 2;
	add.s64 	%rd53873, %rd53873, 2;
	setp.ne.s64 	%p1658, %rd53873, %rd641;
	@%p1658 bra 	$L__BB5_328;
$L__BB5_329:
	@%p1656 bra 	$L__BB5_331;
	shl.b64 	%rd35408, %rd53875, 3;
	add.s64 	%rd35409, %rd53733, %rd35408;
	ld.u64 	%rd35410, [%rd35409];
	and.b64  	%rd35411, %rd35410, 255;
	xor.b64  	%rd35412, %rd35411, %rd53874;
	mul.lo.s64 	%rd35413, %rd35412, 1099511628211;
	shr.u64 	%rd35414, %rd35410, 8;
	and.b64  	%rd35415, %rd35414, 255;
	xor.b64  	%rd35416, %rd35415, %rd35413;
	mul.lo.s64 	%rd35417, %rd35416, 1099511628211;
	shr.u64 	%rd35418, %rd35410, 16;
	and.b64  	%rd35419, %rd35418, 255;
	xor.b64  	%rd35420, %rd35419, %rd35417;
	mul.lo.s64 	%rd35421, %rd35420, 1099511628211;
	shr.u64 	%rd35422, %rd35410, 24;
	and.b64  	%rd35423, %rd35422, 255;
	xor.b64  	%rd35424, %rd35423, %rd35421;
	mul.lo.s64 	%rd35425, %rd35424, 1099511628211;
	shr.u64 	%rd35426, %rd35410, 32;
	and.b64  	%rd35427, %rd35426, 255;
	xor.b64  	%rd35428, %rd35427, %rd35425;
	mul.lo.s64 	%rd35429, %rd35428, 1099511628211;
	shr.u64 	%rd35430, %rd35410, 40;
	and.b64  	%rd35431, %rd35430, 255;
	xor.b64  	%rd35432, %rd35431, %rd35429;
	mul.lo.s64 	%rd35433, %rd35432, 1099511628211;
	shr.u64 	%rd35434, %rd35410, 48;
	and.b64  	%rd35435, %rd35434, 255;
	xor.b64  	%rd35436, %rd35435, %rd35433;
	mul.lo.s64 	%rd35437, %rd35436, 1099511628211;
	shr.u64 	%rd35438, %rd35410, 56;
	xor.b64  	%rd35439, %rd35438, %rd35437;
	mul.lo.s64 	%rd53874, %rd35439, 1099511628211;
$L__BB5_331:
	setp.eq.s64 	%p1660, %rd53867, %rd53874;
	@%p1660 bra 	$L__BB5_356;
	setp.lt.u64 	%p1661, %rd179, 7;
	mov.b64 	%rd53882, 0;
	mov.u64 	%rd53890, %rd53882;
	@%p1661 bra 	$L__BB5_335;
	and.b64  	%rd653, %rd2, -8;
	mov.b64 	%rd53882, 0;
	mov.u64 	%rd53880, %rd53882;
$L__BB5_334:
	.pragma "nounroll";
	shl.b64 	%rd35443, %rd53882, 3;
	add.s64 	%rd35444, %rd54809, %rd35443;
	ld.u64 	%rd35445, [%rd35444];
	mad.lo.s64 	%rd35446, %rd35445, 2654435761, %rd53890;
	shl.b64 	%rd35447, %rd35446, 13;
	add.s64 	%rd35448, %rd35447, %rd35446;
	shr.u64 	%rd35449, %rd35448, 7;
	xor.b64  	%rd35450, %rd35449, %rd35448;
	shl.b64 	%rd35451, %rd35450, 3;
	add.s64 	%rd35452, %rd35451, %rd35450;
	shr.u64 	%rd35453, %rd35452, 17;
	xor.b64  	%rd35454, %rd35453, %rd35452;
	shl.b64 	%rd35455, %rd35454, 5;
	add.s64 	%rd35456, %rd35455, %rd35454;
	ld.u64 	%rd35457, [%rd35444+8];
	mad.lo.s64 	%rd35458, %rd35457, 2654435761, %rd35456;
	shl.b64 	%rd35459, %rd35458, 13;
	add.s64 	%rd35460, %rd35459, %rd35458;
	shr.u64 	%rd35461, %rd35460, 7;
	xor.b64  	%rd35462, %rd35461, %rd35460;
	shl.b64 	%rd35463, %rd35462, 3;
	add.s64 	%rd35464, %rd35463, %rd35462;
	shr.u64 	%rd35465, %rd35464, 17;
	xor.b64  	%rd35466, %rd35465, %rd35464;
	shl.b64 	%rd35467, %rd35466, 5;
	add.s64 	%rd35468, %rd35467, %rd35466;
	ld.u64 	%rd35469, [%rd35444+16];
	mad.lo.s64 	%rd35470, %rd35469, 2654435761, %rd35468;
	shl.b64 	%rd35471, %rd35470, 13;
	add.s64 	%rd35472, %rd35471, %rd35470;
	shr.u64 	%rd35473, %rd35472, 7;
	xor.b64  	%rd35474, %rd35473, %rd35472;
	shl.b64 	%rd35475, %rd35474, 3;
	add.s64 	%rd35476, %rd35475, %rd35474;
	shr.u64 	%rd35477, %rd35476, 17;
	xor.b64  	%rd35478, %rd35477, %rd35476;
	shl.b64 	%rd35479, %rd35478, 5;
	add.s64 	%rd35480, %rd35479, %rd35478;
	ld.u64 	%rd35481, [%rd35444+24];
	mad.lo.s64 	%rd35482, %rd35481, 2654435761, %rd35480;
	shl.b64 	%rd35483, %rd35482, 13;
	add.s64 	%rd35484, %rd35483, %rd35482;
	shr.u64 	%rd35485, %rd35484, 7;
	xor.b64  	%rd35486, %rd35485, %rd35484;
	shl.b64 	%rd35487, %rd35486, 3;
	add.s64 	%rd35488, %rd35487, %rd35486;
	shr.u64 	%rd35489, %rd35488, 17;
	xor.b64  	%rd35490, %rd35489, %rd35488;
	shl.b64 	%rd35491, %rd35490, 5;
	add.s64 	%rd35492, %rd35491, %rd35490;
	ld.u64 	%rd35493, [%rd35444+32];
	mad.lo.s64 	%rd35494, %rd35493, 2654435761, %rd35492;
	shl.b64 	%rd35495, %rd35494, 13;
	add.s64 	%rd35496, %rd35495, %rd35494;
	shr.u64 	%rd35497, %rd35496, 7;
	xor.b64  	%rd35498, %rd35497, %rd35496;
	shl.b64 	%rd35499, %rd35498, 3;
	add.s64 	%rd35500, %rd35499, %rd35498;
	shr.u64 	%rd35501, %rd35500, 17;
	xor.b64  	%rd35502, %rd35501, %rd35500;
	shl.b64 	%rd35503, %rd35502, 5;
	add.s64 	%rd35504, %rd35503, %rd35502;
	ld.u64 	%rd35505, [%rd35444+40];
	mad.lo.s64 	%rd35506, %rd35505, 2654435761, %rd35504;
	shl.b64 	%rd35507, %rd35506, 13;
	add.s64 	%rd35508, %rd35507, %rd35506;
	shr.u64 	%rd35509, %rd35508, 7;
	xor.b64  	%rd35510, %rd35509, %rd35508;
	shl.b64 	%rd35511, %rd35510, 3;
	add.s64 	%rd35512, %rd35511, %rd35510;
	shr.u64 	%rd35513, %rd35512, 17;
	xor.b64  	%rd35514, %rd35513, %rd35512;
	shl.b64 	%rd35515, %rd35514, 5;
	add.s64 	%rd35516, %rd35515, %rd35514;
	ld.u64 	%rd35517, [%rd35444+48];
	mad.lo.s64 	%rd35518, %rd35517, 2654435761, %rd35516;
	shl.b64 	%rd35519, %rd35518, 13;
	add.s64 	%rd35520, %rd35519, %rd35518;
	shr.u64 	%rd35521, %rd35520, 7;
	xor.b64  	%rd35522, %rd35521, %rd35520;
	shl.b64 	%rd35523, %rd35522, 3;
	add.s64 	%rd35524, %rd35523, %rd35522;
	shr.u64 	%rd35525, %rd35524, 17;
	xor.b64  	%rd35526, %rd35525, %rd35524;
	shl.b64 	%rd35527, %rd35526, 5;
	add.s64 	%rd35528, %rd35527, %rd35526;
	ld.u64 	%rd35529, [%rd35444+56];
	mad.lo.s64 	%rd35530, %rd35529, 2654435761, %rd35528;
	shl.b64 	%rd35531, %rd35530, 13;
	add.s64 	%rd35532, %rd35531, %rd35530;
	shr.u64 	%rd35533, %rd35532, 7;
	xor.b64  	%rd35534, %rd35533, %rd35532;
	shl.b64 	%rd35535, %rd35534, 3;
	add.s64 	%rd35536, %rd35535, %rd35534;
	shr.u64 	%rd35537, %rd35536, 17;
	xor.b64  	%rd35538, %rd35537, %rd35536;
	shl.b64 	%rd35539, %rd35538, 5;
	add.s64 	%rd53890, %rd35539, %rd35538;
	add.s64 	%rd53882, %rd53882, 8;
	add.s64 	%rd53880, %rd53880, 8;
	setp.ne.s64 	%p1662, %rd53880, %rd653;
	@%p1662 bra 	$L__BB5_334;
$L__BB5_335:
	setp.eq.s64 	%p1663, %rd180, 0;
	@%p1663 bra 	$L__BB5_343;
	setp.lt.u64 	%p1664, %rd181, 3;
	@%p1664 bra 	$L__BB5_338;
	shl.b64 	%rd35541, %rd53882, 3;
	add.s64 	%rd35542, %rd54809, %rd35541;
	ld.u64 	%rd35543, [%rd35542];
	mad.lo.s64 	%rd35544, %rd35543, 2654435761, %rd53890;
	shl.b64 	%rd35545, %rd35544, 13;
	add.s64 	%rd35546, %rd35545, %rd35544;
	shr.u64 	%rd35547, %rd35546, 7;
	xor.b64  	%rd35548, %rd35547, %rd35546;
	shl.b64 	%rd35549, %rd35548, 3;
	add.s64 	%rd35550, %rd35549, %rd35548;
	shr.u64 	%rd35551, %rd35550, 17;
	xor.b64  	%rd35552, %rd35551, %rd35550;
	shl.b64 	%rd35553, %rd35552, 5;
	add.s64 	%rd35554, %rd35553, %rd35552;
	ld.u64 	%rd35555, [%rd35542+8];
	mad.lo.s64 	%rd35556, %rd35555, 2654435761, %rd35554;
	shl.b64 	%rd35557, %rd35556, 13;
	add.s64 	%rd35558, %rd35557, %rd35556;
	shr.u64 	%rd35559, %rd35558, 7;
	xor.b64  	%rd35560, %rd35559, %rd35558;
	shl.b64 	%rd35561, %rd35560, 3;
	add.s64 	%rd35562, %rd35561, %rd35560;
	shr.u64 	%rd35563, %rd35562, 17;
	xor.b64  	%rd35564, %rd35563, %rd35562;
	shl.b64 	%rd35565, %rd35564, 5;
	add.s64 	%rd35566, %rd35565, %rd35564;
	ld.u64 	%rd35567, [%rd35542+16];
	mad.lo.s64 	%rd35568, %rd35567, 2654435761, %rd35566;
	shl.b64 	%rd35569, %rd35568, 13;
	add.s64 	%rd35570, %rd35569, %rd35568;
	shr.u64 	%rd35571, %rd35570, 7;
	xor.b64  	%rd35572, %rd35571, %rd35570;
	shl.b64 	%rd35573, %rd35572, 3;
	add.s64 	%rd35574, %rd35573, %rd35572;
	shr.u64 	%rd35575, %rd35574, 17;
	xor.b64  	%rd35576, %rd35575, %rd35574;
	shl.b64 	%rd35577, %rd35576, 5;
	add.s64 	%rd35578, %rd35577, %rd35576;
	ld.u64 	%rd35579, [%rd35542+24];
	mad.lo.s64 	%rd35580, %rd35579, 2654435761, %rd35578;
	shl.b64 	%rd35581, %rd35580, 13;
	add.s64 	%rd35582, %rd35581, %rd35580;
	shr.u64 	%rd35583, %rd35582, 7;
	xor.b64  	%rd35584, %rd35583, %rd35582;
	shl.b64 	%rd35585, %rd35584, 3;
	add.s64 	%rd35586, %rd35585, %rd35584;
	shr.u64 	%rd35587, %rd35586, 17;
	xor.b64  	%rd35588, %rd35587, %rd35586;
	shl.b64 	%rd35589, %rd35588, 5;
	add.s64 	%rd53890, %rd35589, %rd35588;
	add.s64 	%rd53882, %rd53882, 4;
$L__BB5_338:
	setp.eq.s64 	%p1665, %rd182, 0;
	@%p1665 bra 	$L__BB5_343;
	setp.eq.s64 	%p1666, %rd183, 0;
	@%p1666 bra 	$L__BB5_341;
	shl.b64 	%rd35591, %rd53882, 3;
	add.s64 	%rd35592, %rd54809, %rd35591;
	ld.u64 	%rd35593, [%rd35592];
	mad.lo.s64 	%rd35594, %rd35593, 2654435761, %rd53890;
	shl.b64 	%rd35595, %rd35594, 13;
	add.s64 	%rd35596, %rd35595, %rd35594;
	shr.u64 	%rd35597, %rd35596, 7;
	xor.b64  	%rd35598, %rd35597, %rd35596;
	shl.b64 	%rd35599, %rd35598, 3;
	add.s64 	%rd35600, %rd35599, %rd35598;
	shr.u64 	%rd35601, %rd35600, 17;
	xor.b64  	%rd35602, %rd35601, %rd35600;
	shl.b64 	%rd35603, %rd35602, 5;
	add.s64 	%rd35604, %rd35603, %rd35602;
	ld.u64 	%rd35605, [%rd35592+8];
	mad.lo.s64 	%rd35606, %rd35605, 2654435761, %rd35604;
	shl.b64 	%rd35607, %rd35606, 13;
	add.s64 	%rd35608, %rd35607, %rd35606;
	shr.u64 	%rd35609, %rd35608, 7;
	xor.b64  	%rd35610, %rd35609, %rd35608;
	shl.b64 	%rd35611, %rd35610, 3;
	add.s64 	%rd35612, %rd35611, %rd35610;
	shr.u64 	%rd35613, %rd35612, 17;
	xor.b64  	%rd35614, %rd35613, %rd35612;
	shl.b64 	%rd35615, %rd35614, 5;
	add.s64 	%rd53890, %rd35615, %rd35614;
	add.s64 	%rd53882, %rd53882, 2;
$L__BB5_341:
	@%p1656 bra 	$L__BB5_343;
	shl.b64 	%rd35616, %rd53882, 3;
	add.s64 	%rd35617, %rd54809, %rd35616;
	ld.u64 	%rd35618, [%rd35617];
	mad.lo.s64 	%rd35619, %rd35618, 2654435761, %rd53890;
	shl.b64 	%rd35620, %rd35619, 13;
	add.s64 	%rd35621, %rd35620, %rd35619;
	shr.u64 	%rd35622, %rd35621, 7;
	xor.b64  	%rd35623, %rd35622, %rd35621;
	shl.b64 	%rd35624, %rd35623, 3;
	add.s64 	%rd35625, %rd35624, %rd35623;
	shr.u64 	%rd35626, %rd35625, 17;
	xor.b64  	%rd35627, %rd35626, %rd35625;
	shl.b64 	%rd35628, %rd35627, 5;
	add.s64 	%rd53890, %rd35628, %rd35627;
$L__BB5_343:
	mov.b64 	%rd53895, 0;
	mov.u64 	%rd53903, %rd53895;
	@%p1661 bra 	$L__BB5_346;
	and.b64  	%rd675, %rd2, -8;
	mov.b64 	%rd53895, 0;
	mov.u64 	%rd53893, %rd53895;
$L__BB5_345:
	.pragma "nounroll";
	shl.b64 	%rd35632, %rd53895, 3;
	add.s64 	%rd35633, %rd53733, %rd35632;
	ld.u64 	%rd35634, [%rd35633];
	mad.lo.s64 	%rd35635, %rd35634, 2654435761, %rd53903;
	shl.b64 	%rd35636, %rd35635, 13;
	add.s64 	%rd35637, %rd35636, %rd35635;
	shr.u64 	%rd35638, %rd35637, 7;
	xor.b64  	%rd35639, %rd35638, %rd35637;
	shl.b64 	%rd35640, %rd35639, 3;
	add.s64 	%rd35641, %rd35640, %rd35639;
	shr.u64 	%rd35642, %rd35641, 17;
	xor.b64  	%rd35643, %rd35642, %rd35641;
	shl.b64 	%rd35644, %rd35643, 5;
	add.s64 	%rd35645, %rd35644, %rd35643;
	ld.u64 	%rd35646, [%rd35633+8];
	mad.lo.s64 	%rd35647, %rd35646, 2654435761, %rd35645;
	shl.b64 	%rd35648, %rd35647, 13;
	add.s64 	%rd35649, %rd35648, %rd35647;
	shr.u64 	%rd35650, %rd35649, 7;
	xor.b64  	%rd35651, %rd35650, %rd35649;
	shl.b64 	%rd35652, %rd35651, 3;
	add.s64 	%rd35653, %rd35652, %rd35651;
	shr.u64 	%rd35654, %rd35653, 17;
	xor.b64  	%rd35655, %rd35654, %rd35653;
	shl.b64 	%rd35656, %rd35655, 5;
	add.s64 	%rd35657, %rd35656, %rd35655;
	ld.u64 	%rd35658, [%rd35633+16];
	mad.lo.s64 	%rd35659, %rd35658, 2654435761, %rd35657;
	shl.b64 	%rd35660, %rd35659, 13;
	add.s64 	%rd35661, %rd35660, %rd35659;
	shr.u64 	%rd35662, %rd35661, 7;
	xor.b64  	%rd35663, %rd35662, %rd35661;
	shl.b64 	%rd35664, %rd35663, 3;
	add.s64 	%rd35665, %rd35664, %rd35663;
	shr.u64 	%rd35666, %rd35665, 17;
	xor.b64  	%rd35667, %rd35666, %rd35665;
	shl.b64 	%rd35668, %rd35667, 5;
	add.s64 	%rd35669, %rd35668, %rd35667;
	ld.u64 	%rd35670, [%rd35633+24];
	mad.lo.s64 	%rd35671, %rd35670, 2654435761, %rd35669;
	shl.b64 	%rd35672, %rd35671, 13;
	add.s64 	%rd35673, %rd35672, %rd35671;
	shr.u64 	%rd35674, %rd35673, 7;
	xor.b64  	%rd35675, %rd35674, %rd35673;
	shl.b64 	%rd35676, %rd35675, 3;
	add.s64 	%rd35677, %rd35676, %rd35675;
	shr.u64 	%rd35678, %rd35677, 17;
	xor.b64  	%rd35679, %rd35678, %rd35677;
	shl.b64 	%rd35680, %rd35679, 5;
	add.s64 	%rd35681, %rd35680, %rd35679;
	ld.u64 	%rd35682, [%rd35633+32];
	mad.lo.s64 	%rd35683, %rd35682, 2654435761, %rd35681;
	shl.b64 	%rd35684, %rd35683, 13;
	add.s64 	%rd35685, %rd35684, %rd35683;
	shr.u64 	%rd35686, %rd35685, 7;
	xor.b64  	%rd35687, %rd35686, %rd35685;
	shl.b64 	%rd35688, %rd35687, 3;
	add.s64 	%rd35689, %rd35688, %rd35687;
	shr.u64 	%rd35690, %rd35689, 17;
	xor.b64  	%rd35691, %rd35690, %rd35689;
	shl.b64 	%rd35692, %rd35691, 5;
	add.s64 	%rd35693, %rd35692, %rd35691;
	ld.u64 	%rd35694, [%rd35633+40];
	mad.lo.s64 	%rd35695, %rd35694, 2654435761, %rd35693;
	shl.b64 	%rd35696, %rd35695, 13;
	add.s64 	%rd35697, %rd35696, %rd35695;
	shr.u64 	%rd35698, %rd35697, 7;
	xor.b64  	%rd35699, %rd35698, %rd35697;
	shl.b64 	%rd35700, %rd35699, 3;
	add.s64 	%rd35701, %rd35700, %rd35699;
	shr.u64 	%rd35702, %rd35701, 17;
	xor.b64  	%rd35703, %rd35702, %rd35701;
	shl.b64 	%rd35704, %rd35703, 5;
	add.s64 	%rd35705, %rd35704, %rd35703;
	ld.u64 	%rd35706, [%rd35633+48];
	mad.lo.s64 	%rd35707, %rd35706, 2654435761, %rd35705;
	shl.b64 	%rd35708, %rd35707, 13;
	add.s64 	%rd35709, %rd35708, %rd35707;
	shr.u64 	%rd35710, %rd35709, 7;
	xor.b64  	%rd35711, %rd35710, %rd35709;
	shl.b64 	%rd35712, %rd35711, 3;
	add.s64 	%rd35713, %rd35712, %rd35711;
	shr.u64 	%rd35714, %rd35713, 17;
	xor.b64  	%rd35715, %rd35714, %rd35713;
	shl.b64 	%rd35716, %rd35715, 5;
	add.s64 	%rd35717, %rd35716, %rd35715;
	ld.u64 	%rd35718, [%rd35633+56];
	mad.lo.s64 	%rd35719, %rd35718, 2654435761, %rd35717;
	shl.b64 	%rd35720, %rd35719, 13;
	add.s64 	%rd35721, %rd35720, %rd35719;
	shr.u64 	%rd35722, %rd35721, 7;
	xor.b64  	%rd35723, %rd35722, %rd35721;
	shl.b64 	%rd35724, %rd35723, 3;
	add.s64 	%rd35725, %rd35724, %rd35723;
	shr.u64 	%rd35726, %rd35725, 17;
	xor.b64  	%rd35727, %rd35726, %rd35725;
	shl.b64 	%rd35728, %rd35727, 5;
	add.s64 	%rd53903, %rd35728, %rd35727;
	add.s64 	%rd53895, %rd53895, 8;
	add.s64 	%rd53893, %rd53893, 8;
	setp.ne.s64 	%p1669, %rd53893, %rd675;
	@%p1669 bra 	$L__BB5_345;
$L__BB5_346:
	@%p1663 bra 	$L__BB5_354;
	setp.lt.u64 	%p1671, %rd181, 3;
	@%p1671 bra 	$L__BB5_349;
	shl.b64 	%rd35730, %rd53895, 3;
	add.s64 	%rd35731, %rd53733, %rd35730;
	ld.u64 	%rd35732, [%rd35731];
	mad.lo.s64 	%rd35733, %rd35732, 2654435761, %rd53903;
	shl.b64 	%rd35734, %rd35733, 13;
	add.s64 	%rd35735, %rd35734, %rd35733;
	shr.u64 	%rd35736, %rd35735, 7;
	xor.b64  	%rd35737, %rd35736, %rd35735;
	shl.b64 	%rd35738, %rd35737, 3;
	add.s64 	%rd35739, %rd35738, %rd35737;
	shr.u64 	%rd35740, %rd35739, 17;
	xor.b64  	%rd35741, %rd35740, %rd35739;
	shl.b64 	%rd35742, %rd35741, 5;
	add.s64 	%rd35743, %rd35742, %rd35741;
	ld.u64 	%rd35744, [%rd35731+8];
	mad.lo.s64 	%rd35745, %rd35744, 2654435761, %rd35743;
	shl.b64 	%rd35746, %rd35745, 13;
	add.s64 	%rd35747, %rd35746, %rd35745;
	shr.u64 	%rd35748, %rd35747, 7;
	xor.b64  	%rd35749, %rd35748, %rd35747;
	shl.b64 	%rd35750, %rd35749, 3;
	add.s64 	%rd35751, %rd35750, %rd35749;
	shr.u64 	%rd35752, %rd35751, 17;
	xor.b64  	%rd35753, %rd35752, %rd35751;
	shl.b64 	%rd35754, %rd35753, 5;
	add.s64 	%rd35755, %rd35754, %rd35753;
	ld.u64 	%rd35756, [%rd35731+16];
	mad.lo.s64 	%rd35757, %rd35756, 2654435761, %rd35755;
	shl.b64 	%rd35758, %rd35757, 13;
	add.s64 	%rd35759, %rd35758, %rd35757;
	shr.u64 	%rd35760, %rd35759, 7;
	xor.b64  	%rd35761, %rd35760, %rd35759;
	shl.b64 	%rd35762, %rd35761, 3;
	add.s64 	%rd35763, %rd35762, %rd35761;
	shr.u64 	%rd35764, %rd35763, 17;
	xor.b64  	%rd35765, %rd35764, %rd35763;
	shl.b64 	%rd35766, %rd35765, 5;
	add.s64 	%rd35767, %rd35766, %rd35765;
	ld.u64 	%rd35768, [%rd35731+24];
	mad.lo.s64 	%rd35769, %rd35768, 2654435761, %rd35767;
	shl.b64 	%rd35770, %rd35769, 13;
	add.s64 	%rd35771, %rd35770, %rd35769;
	shr.u64 	%rd35772, %rd35771, 7;
	xor.b64  	%rd35773, %rd35772, %rd35771;
	shl.b64 	%rd35774, %rd35773, 3;
	add.s64 	%rd35775, %rd35774, %rd35773;
	shr.u64 	%rd35776, %rd35775, 17;
	xor.b64  	%rd35777, %rd35776, %rd35775;
	shl.b64 	%rd35778, %rd35777, 5;
	add.s64 	%rd53903, %rd35778, %rd35777;
	add.s64 	%rd53895, %rd53895, 4;
$L__BB5_349:
	setp.eq.s64 	%p1672, %rd182, 0;
	@%p1672 bra 	$L__BB5_354;
	setp.eq.s64 	%p1673, %rd183, 0;
	@%p1673 bra 	$L__BB5_352;
	shl.b64 	%rd35780, %rd53895, 3;
	add.s64 	%rd35781, %rd53733, %rd35780;
	ld.u64 	%rd35782, [%rd35781];
	mad.lo.s64 	%rd35783, %rd35782, 2654435761, %rd53903;
	shl.b64 	%rd35784, %rd35783, 13;
	add.s64 	%rd35785, %rd35784, %rd35783;
	shr.u64 	%rd35786, %rd35785, 7;
	xor.b64  	%rd35787, %rd35786, %rd35785;
	shl.b64 	%rd35788, %rd35787, 3;
	add.s64 	%rd35789, %rd35788, %rd35787;
	shr.u64 	%rd35790, %rd35789, 17;
	xor.b64  	%rd35791, %rd35790, %rd35789;
	shl.b64 	%rd35792, %rd35791, 5;
	add.s64 	%rd35793, %rd35792, %rd35791;
	ld.u64 	%rd35794, [%rd35781+8];
	mad.lo.s64 	%rd35795, %rd35794, 2654435761, %rd35793;
	shl.b64 	%rd35796, %rd35795, 13;
	add.s64 	%rd35797, %rd35796, %rd35795;
	shr.u64 	%rd35798, %rd35797, 7;
	xor.b64  	%rd35799, %rd35798, %rd35797;
	shl.b64 	%rd35800, %rd35799, 3;
	add.s64 	%rd35801, %rd35800, %rd35799;
	shr.u64 	%rd35802, %rd35801, 17;
	xor.b64  	%rd35803, %rd35802, %rd35801;
	shl.b64 	%rd35804, %rd35803, 5;
	add.s64 	%rd53903, %rd35804, %rd35803;
	add.s64 	%rd53895, %rd53895, 2;
$L__BB5_352:
	@%p1656 bra 	$L__BB5_354;
	shl.b64 	%rd35805, %rd53895, 3;
	add.s64 	%rd35806, %rd53733, %rd35805;
	ld.u64 	%rd35807, [%rd35806];
	mad.lo.s64 	%rd35808, %rd35807, 2654435761, %rd53903;
	shl.b64 	%rd35809, %rd35808, 13;
	add.s64 	%rd35810, %rd35809, %rd35808;
	shr.u64 	%rd35811, %rd35810, 7;
	xor.b64  	%rd35812, %rd35811, %rd35810;
	shl.b64 	%rd35813, %rd35812, 3;
	add.s64 	%rd35814, %rd35813, %rd35812;
	shr.u64 	%rd35815, %rd35814, 17;
	xor.b64  	%rd35816, %rd35815, %rd35814;
	shl.b64 	%rd35817, %rd35816, 5;
	add.s64 	%rd53903, %rd35817, %rd35816;
$L__BB5_354:
	setp.lt.u64 	%p1675, %rd53890, %rd53903;
	mov.u64 	%rd53905, %rd54809;
	@%p1675 bra 	$L__BB5_355;
	bra.uni 	$L__BB5_360;
$L__BB5_355:
	mov.u64 	%rd53905, %rd53733;
	mov.u64 	%rd53733, %rd54809;
	bra.uni 	$L__BB5_360;
$L__BB5_356:
	setp.eq.s32 	%p1676, %r1, 0;
	mov.u64 	%rd53905, %rd54809;
	@%p1676 bra 	$L__BB5_360;
	mov.b64 	%rd53904, 0;
$L__BB5_358:
	shl.b64 	%rd35819, %rd53904, 3;
	add.s64 	%rd35820, %rd54809, %rd35819;
	ld.u64 	%rd698, [%rd35820];
	add.s64 	%rd35821, %rd53733, %rd35819;
	ld.u64 	%rd699, [%rd35821];
	setp.lt.u64 	%p1677, %rd698, %rd699;
	@%p1677 bra 	$L__BB5_355;
	setp.le.u64 	%p1678, %rd698, %rd699;
	add.s64 	%rd53904, %rd53904, 1;
	setp.lt.u64 	%p1679, %rd53904, %rd12;
	and.pred  	%p1680, %p1678, %p1679;
	mov.u64 	%rd53905, %rd54809;
	@%p1680 bra 	$L__BB5_358;
$L__BB5_360:
	setp.eq.s64 	%p1681, %rd179, 0;
	mov.b64 	%rd53910, -3750763034362895579;
	mov.b64 	%rd53911, 0;
	@%p1681 bra 	$L__BB5_363;
	and.b64  	%rd703, %rd2, -2;
	mov.b64 	%rd53910, -3750763034362895579;
	mov.b64 	%rd53911, 0;
	mov.u64 	%rd53909, %rd53911;
$L__BB5_362:
	shl.b64 	%rd35828, %rd53911, 3;
	add.s64 	%rd35829, %rd53647, %rd35828;
	ld.u64 	%rd35830, [%rd35829];
	and.b64  	%rd35831, %rd35830, 255;
	xor.b64  	%rd35832, %rd35831, %rd53910;
	mul.lo.s64 	%rd35833, %rd35832, 1099511628211;
	shr.u64 	%rd35834, %rd35830, 8;
	and.b64  	%rd35835, %rd35834, 255;
	xor.b64  	%rd35836, %rd35835, %rd35833;
	mul.lo.s64 	%rd35837, %rd35836, 1099511628211;
	shr.u64 	%rd35838, %rd35830, 16;
	and.b64  	%rd35839, %rd35838, 255;
	xor.b64  	%rd35840, %rd35839, %rd35837;
	mul.lo.s64 	%rd35841, %rd35840, 1099511628211;
	shr.u64 	%rd35842, %rd35830, 24;
	and.b64  	%rd35843, %rd35842, 255;
	xor.b64  	%rd35844, %rd35843, %rd35841;
	mul.lo.s64 	%rd35845, %rd35844, 1099511628211;
	shr.u64 	%rd35846, %rd35830, 32;
	and.b64  	%rd35847, %rd35846, 255;
	xor.b64  	%rd35848, %rd35847, %rd35845;
	mul.lo.s64 	%rd35849, %rd35848, 1099511628211;
	shr.u64 	%rd35850, %rd35830, 40;
	and.b64  	%rd35851, %rd35850, 255;
	xor.b64  	%rd35852, %rd35851, %rd35849;
	mul.lo.s64 	%rd35853, %rd35852, 1099511628211;
	shr.u64 	%rd35854, %rd35830, 48;
	and.b64  	%rd35855, %rd35854, 255;
	xor.b64  	%rd35856, %rd35855, %rd35853;
	mul.lo.s64 	%rd35857, %rd35856, 1099511628211;
	shr.u64 	%rd35858, %rd35830, 56;
	xor.b64  	%rd35859, %rd35858, %rd35857;
	mul.lo.s64 	%rd35860, %rd35859, 1099511628211;
	ld.u64 	%rd35861, [%rd35829+8];
	and.b64  	%rd35862, %rd35861, 255;
	xor.b64  	%rd35863, %rd35862, %rd35860;
	mul.lo.s64 	%rd35864, %rd35863, 1099511628211;
	shr.u64 	%rd35865, %rd35861, 8;
	and.b64  	%rd35866, %rd35865, 255;
	xor.b64  	%rd35867, %rd35866, %rd35864;
	mul.lo.s64 	%rd35868, %rd35867, 1099511628211;
	shr.u64 	%rd35869, %rd35861, 16;
	and.b64  	%rd35870, %rd35869, 255;
	xor.b64  	%rd35871, %rd35870, %rd35868;
	mul.lo.s64 	%rd35872, %rd35871, 1099511628211;
	shr.u64 	%rd35873, %rd35861, 24;
	and.b64  	%rd35874, %rd35873, 255;
	xor.b64  	%rd35875, %rd35874, %rd35872;
	mul.lo.s64 	%rd35876, %rd35875, 1099511628211;
	shr.u64 	%rd35877, %rd35861, 32;
	and.b64  	%rd35878, %rd35877, 255;
	xor.b64  	%rd35879, %rd35878, %rd35876;
	mul.lo.s64 	%rd35880, %rd35879, 1099511628211;
	shr.u64 	%rd35881, %rd35861, 40;
	and.b64  	%rd35882, %rd35881, 255;
	xor.b64  	%rd35883, %rd35882, %rd35880;
	mul.lo.s64 	%rd35884, %rd35883, 1099511628211;
	shr.u64 	%rd35885, %rd35861, 48;
	and.b64  	%rd35886, %rd35885, 255;
	xor.b64  	%rd35887, %rd35886, %rd35884;
	mul.lo.s64 	%rd35888, %rd35887, 1099511628211;
	shr.u64 	%rd35889, %rd35861, 56;
	xor.b64  	%rd35890, %rd35889, %rd35888;
	mul.lo.s64 	%rd53910, %rd35890, 1099511628211;
	add.s64 	%rd53911, %rd53911, 2;
	add.s64 	%rd53909, %rd53909, 2;
	setp.ne.s64 	%p1682, %rd53909, %rd703;
	@%p1682 bra 	$L__BB5_362;
$L__BB5_363:
	setp.eq.s64 	%p1683, %rd184, 0;
	@%p1683 bra 	$L__BB5_365;
	shl.b64 	%rd35891, %rd53911, 3;
	add.s64 	%rd35892, %rd53647, %rd35891;
	ld.u64 	%rd35893, [%rd35892];
	and.b64  	%rd35894, %rd35893, 255;
	xor.b64  	%rd35895, %rd35894, %rd53910;
	mul.lo.s64 	%rd35896, %rd35895, 1099511628211;
	shr.u64 	%rd35897, %rd35893, 8;
	and.b64  	%rd35898, %rd35897, 255;
	xor.b64  	%rd35899, %rd35898, %rd35896;
	mul.lo.s64 	%rd35900, %rd35899, 1099511628211;
	shr.u64 	%rd35901, %rd35893, 16;
	and.b64  	%rd35902, %rd35901, 255;
	xor.b64  	%rd35903, %rd35902, %rd35900;
	mul.lo.s64 	%rd35904, %rd35903, 1099511628211;
	shr.u64 	%rd35905, %rd35893, 24;
	and.b64  	%rd35906, %rd35905, 255;
	xor.b64  	%rd35907, %rd35906, %rd35904;
	mul.lo.s64 	%rd35908, %rd35907, 1099511628211;
	shr.u64 	%rd35909, %rd35893, 32;
	and.b64  	%rd35910, %rd35909, 255;
	xor.b64  	%rd35911, %rd35910, %rd35908;
	mul.lo.s64 	%rd35912, %rd35911, 1099511628211;
	shr.u64 	%rd35913, %rd35893, 40;
	and.b64  	%rd35914, %rd35913, 255;
	xor.b64  	%rd35915, %rd35914, %rd35912;
	mul.lo.s64 	%rd35916, %rd35915, 1099511628211;
	shr.u64 	%rd35917, %rd35893, 48;
	and.b64  	%rd35918, %rd35917, 255;
	xor.b64  	%rd35919, %rd35918, %rd35916;
	mul.lo.s64 	%rd35920, %rd35919, 1099511628211;
	shr.u64 	%rd35921, %rd35893, 56;
	xor.b64  	%rd35922, %rd35921, %rd35920;
	mul.lo.s64 	%rd53910, %rd35922, 1099511628211;
$L__BB5_365:
	mov.b64 	%rd53917, -3750763034362895579;
	mov.b64 	%rd53918, 0;
	@%p1681 bra 	$L__BB5_368;
	and.b64  	%rd715, %rd2, -2;
	mov.b64 	%rd53917, -3750763034362895579;
	mov.b64 	%rd53918, 0;
	mov.u64 	%rd53916, %rd53918;
$L__BB5_367:
	shl.b64 	%rd35928, %rd53918, 3;
	add.s64 	%rd35929, %rd53648, %rd35928;
	ld.u64 	%rd35930, [%rd35929];
	and.b64  	%rd35931, %rd35930, 255;
	xor.b64  	%rd35932, %rd35931, %rd53917;
	mul.lo.s64 	%rd35933, %rd35932, 1099511628211;
	shr.u64 	%rd35934, %rd35930, 8;
	and.b64  	%rd35935, %rd35934, 255;
	xor.b64  	%rd35936, %rd35935, %rd35933;
	mul.lo.s64 	%rd35937, %rd35936, 1099511628211;
	shr.u64 	%rd35938, %rd35930, 16;
	and.b64  	%rd35939, %rd35938, 255;
	xor.b64  	%rd35940, %rd35939, %rd35937;
	mul.lo.s64 	%rd35941, %rd35940, 1099511628211;
	shr.u64 	%rd35942, %rd35930, 24;
	and.b64  	%rd35943, %rd35942, 255;
	xor.b64  	%rd35944, %rd35943, %rd35941;
	mul.lo.s64 	%rd35945, %rd35944, 1099511628211;
	shr.u64 	%rd35946, %rd35930, 32;
	and.b64  	%rd35947, %rd35946, 255;
	xor.b64  	%rd35948, %rd35947, %rd35945;
	mul.lo.s64 	%rd35949, %rd35948, 1099511628211;
	shr.u64 	%rd35950, %rd35930, 40;
	and.b64  	%rd35951, %rd35950, 255;
	xor.b64  	%rd35952, %rd35951, %rd35949;
	mul.lo.s64 	%rd35953, %rd35952, 1099511628211;
	shr.u64 	%rd35954, %rd35930, 48;
	and.b64  	%rd35955, %rd35954, 255;
	xor.b64  	%rd35956, %rd35955, %rd35953;
	mul.lo.s64 	%rd35957, %rd35956, 1099511628211;
	shr.u64 	%rd35958, %rd35930, 56;
	xor.b64  	%rd35959, %rd35958, %rd35957;
	mul.lo.s64 	%rd35960, %rd35959, 1099511628211;
	ld.u64 	%rd35961, [%rd35929+8];
	and.b64  	%rd35962, %rd35961, 255;
	xor.b64  	%rd35963, %rd35962, %rd35960;
	mul.lo.s64 	%rd35964, %rd35963, 1099511628211;
	shr.u64 	%rd35965, %rd35961, 8;
	and.b64  	%rd35966, %rd35965, 255;
	xor.b64  	%rd35967, %rd35966, %rd35964;
	mul.lo.s64 	%rd35968, %rd35967, 1099511628211;
	shr.u64 	%rd35969, %rd35961, 16;
	and.b64  	%rd35970, %rd35969, 255;
	xor.b64  	%rd35971, %rd35970, %rd35968;
	mul.lo.s64 	%rd35972, %rd35971, 1099511628211;
	shr.u64 	%rd35973, %rd35961, 24;
	and.b64  	%rd35974, %rd35973, 255;
	xor.b64  	%rd35975, %rd35974, %rd35972;
	mul.lo.s64 	%rd35976, %rd35975, 1099511628211;
	shr.u64 	%rd35977, %rd35961, 32;
	and.b64  	%rd35978, %rd35977, 255;
	xor.b64  	%rd35979, %rd35978, %rd35976;
	mul.lo.s64 	%rd35980, %rd35979, 1099511628211;
	shr.u64 	%rd35981, %rd35961, 40;
	and.b64  	%rd35982, %rd35981, 255;
	xor.b64  	%rd35983, %rd35982, %rd35980;
	mul.lo.s64 	%rd35984, %rd35983, 1099511628211;
	shr.u64 	%rd35985, %rd35961, 48;
	and.b64  	%rd35986, %rd35985, 255;
	xor.b64  	%rd35987, %rd35986, %rd35984;
	mul.lo.s64 	%rd35988, %rd35987, 1099511628211;
	shr.u64 	%rd35989, %rd35961, 56;
	xor.b64  	%rd35990, %rd35989, %rd35988;
	mul.lo.s64 	%rd53917, %rd35990, 1099511628211;
	add.s64 	%rd53918, %rd53918, 2;
	add.s64 	%rd53916, %rd53916, 2;
	setp.ne.s64 	%p1685, %rd53916, %rd715;
	@%p1685 bra 	$L__BB5_367;
$L__BB5_368:
	@%p1683 bra 	$L__BB5_370;
	shl.b64 	%rd35991, %rd53918, 3;
	add.s64 	%rd35992, %rd53648, %rd35991;
	ld.u64 	%rd35993, [%rd35992];
	and.b64  	%rd35994, %rd35993, 255;
	xor.b64  	%rd35995, %rd35994, %rd53917;
	mul.lo.s64 	%rd35996, %rd35995, 1099511628211;
	shr.u64 	%rd35997, %rd35993, 8;
	and.b64  	%rd35998, %rd35997, 255;
	xor.b64  	%rd35999, %rd35998, %rd35996;
	mul.lo.s64 	%rd36000, %rd35999, 1099511628211;
	shr.u64 	%rd36001, %rd35993, 16;
	and.b64  	%rd36002, %rd36001, 255;
	xor.b64  	%rd36003, %rd36002, %rd36000;
	mul.lo.s64 	%rd36004, %rd36003, 1099511628211;
	shr.u64 	%rd36005, %rd35993, 24;
	and.b64  	%rd36006, %rd36005, 255;
	xor.b64  	%rd36007, %rd36006, %rd36004;
	mul.lo.s64 	%rd36008, %rd36007, 1099511628211;
	shr.u64 	%rd36009, %rd35993, 32;
	and.b64  	%rd36010, %rd36009, 255;
	xor.b64  	%rd36011, %rd36010, %rd36008;
	mul.lo.s64 	%rd36012, %rd36011, 1099511628211;
	shr.u64 	%rd36013, %rd35993, 40;
	and.b64  	%rd36014, %rd36013, 255;
	xor.b64  	%rd36015, %rd36014, %rd36012;
	mul.lo.s64 	%rd36016, %rd36015, 1099511628211;
	shr.u64 	%rd36017, %rd35993, 48;
	and.b64  	%rd36018, %rd36017, 255;
	xor.b64  	%rd36019, %rd36018, %rd36016;
	mul.lo.s64 	%rd36020, %rd36019, 1099511628211;
	shr.u64 	%rd36021, %rd35993, 56;
	xor.b64  	%rd36022, %rd36021, %rd36020;
	mul.lo.s64 	%rd53917, %rd36022, 1099511628211;
$L__BB5_370:
	setp.eq.s64 	%p1687, %rd53910, %rd53917;
	@%p1687 bra 	$L__BB5_395;
	setp.lt.u64 	%p1688, %rd179, 7;
	mov.b64 	%rd53925, 0;
	mov.u64 	%rd53933, %rd53925;
	@%p1688 bra 	$L__BB5_374;
	and.b64  	%rd727, %rd2, -8;
	mov.b64 	%rd53925, 0;
	mov.u64 	%rd53923, %rd53925;
$L__BB5_373:
	.pragma "nounroll";
	shl.b64 	%rd36026, %rd53925, 3;
	add.s64 	%rd36027, %rd53647, %rd36026;
	ld.u64 	%rd36028, [%rd36027];
	mad.lo.s64 	%rd36029, %rd36028, 2654435761, %rd53933;
	shl.b64 	%rd36030, %rd36029, 13;
	add.s64 	%rd36031, %rd36030, %rd36029;
	shr.u64 	%rd36032, %rd36031, 7;
	xor.b64  	%rd36033, %rd36032, %rd36031;
	shl.b64 	%rd36034, %rd36033, 3;
	add.s64 	%rd36035, %rd36034, %rd36033;
	shr.u64 	%rd36036, %rd36035, 17;
	xor.b64  	%rd36037, %rd36036, %rd36035;
	shl.b64 	%rd36038, %rd36037, 5;
	add.s64 	%rd36039, %rd36038, %rd36037;
	ld.u64 	%rd36040, [%rd36027+8];
	mad.lo.s64 	%rd36041, %rd36040, 2654435761, %rd36039;
	shl.b64 	%rd36042, %rd36041, 13;
	add.s64 	%rd36043, %rd36042, %rd36041;
	shr.u64 	%rd36044, %rd36043, 7;
	xor.b64  	%rd36045, %rd36044, %rd36043;
	shl.b64 	%rd36046, %rd36045, 3;
	add.s64 	%rd36047, %rd36046, %rd36045;
	shr.u64 	%rd36048, %rd36047, 17;
	xor.b64  	%rd36049, %rd36048, %rd36047;
	shl.b64 	%rd36050, %rd36049, 5;
	add.s64 	%rd36051, %rd36050, %rd36049;
	ld.u64 	%rd36052, [%rd36027+16];
	mad.lo.s64 	%rd36053, %rd36052, 2654435761, %rd36051;
	shl.b64 	%rd36054, %rd36053, 13;
	add.s64 	%rd36055, %rd36054, %rd36053;
	shr.u64 	%rd36056, %rd36055, 7;
	xor.b64  	%rd36057, %rd36056, %rd36055;
	shl.b64 	%rd36058, %rd36057, 3;
	add.s64 	%rd36059, %rd36058, %rd36057;
	shr.u64 	%rd36060, %rd36059, 17;
	xor.b64  	%rd36061, %rd36060, %rd36059;
	shl.b64 	%rd36062, %rd36061, 5;
	add.s64 	%rd36063, %rd36062, %rd36061;
	ld.u64 	%rd36064, [%rd36027+24];
	mad.lo.s64 	%rd36065, %rd36064, 2654435761, %rd36063;
	shl.b64 	%rd36066, %rd36065, 13;
	add.s64 	%rd36067, %rd36066, %rd36065;
	shr.u64 	%rd36068, %rd36067, 7;
	xor.b64  	%rd36069, %rd36068, %rd36067;
	shl.b64 	%rd36070, %rd36069, 3;
	add.s64 	%rd36071, %rd36070, %rd36069;
	shr.u64 	%rd36072, %rd36071, 17;
	xor.b64  	%rd36073, %rd36072, %rd36071;
	shl.b64 	%rd36074, %rd36073, 5;
	add.s64 	%rd36075, %rd36074, %rd36073;
	ld.u64 	%rd36076, [%rd36027+32];
	mad.lo.s64 	%rd36077, %rd36076, 2654435761, %rd36075;
	shl.b64 	%rd36078, %rd36077, 13;
	add.s64 	%rd36079, %rd36078, %rd36077;
	shr.u64 	%rd36080, %rd36079, 7;
	xor.b64  	%rd36081, %rd36080, %rd36079;
	shl.b64 	%rd36082, %rd36081, 3;
	add.s64 	%rd36083, %rd36082, %rd36081;
	shr.u64 	%rd36084, %rd36083, 17;
	xor.b64  	%rd36085, %rd36084, %rd36083;
	shl.b64 	%rd36086, %rd36085, 5;
	add.s64 	%rd36087, %rd36086, %rd36085;
	ld.u64 	%rd36088, [%rd36027+40];
	mad.lo.s64 	%rd36089, %rd36088, 2654435761, %rd36087;
	shl.b64 	%rd36090, %rd36089, 13;
	add.s64 	%rd36091, %rd36090, %rd36089;
	shr.u64 	%rd36092, %rd36091, 7;
	xor.b64  	%rd36093, %rd36092, %rd36091;
	shl.b64 	%rd36094, %rd36093, 3;
	add.s64 	%rd36095, %rd36094, %rd36093;
	shr.u64 	%rd36096, %rd36095, 17;
	xor.b64  	%rd36097, %rd36096, %rd36095;
	shl.b64 	%rd36098, %rd36097, 5;
	add.s64 	%rd36099, %rd36098, %rd36097;
	ld.u64 	%rd36100, [%rd36027+48];
	mad.lo.s64 	%rd36101, %rd36100, 2654435761, %rd36099;
	shl.b64 	%rd36102, %rd36101, 13;
	add.s64 	%rd36103, %rd36102, %rd36101;
	shr.u64 	%rd36104, %rd36103, 7;
	xor.b64  	%rd36105, %rd36104, %rd36103;
	shl.b64 	%rd36106, %rd36105, 3;
	add.s64 	%rd36107, %rd36106, %rd36105;
	shr.u64 	%rd36108, %rd36107, 17;
	xor.b64  	%rd36109, %rd36108, %rd36107;
	shl.b64 	%rd36110, %rd36109, 5;
	add.s64 	%rd36111, %rd36110, %rd36109;
	ld.u64 	%rd36112, [%rd36027+56];
	mad.lo.s64 	%rd36113, %rd36112, 2654435761, %rd36111;
	shl.b64 	%rd36114, %rd36113, 13;
	add.s64 	%rd36115, %rd36114, %rd36113;
	shr.u64 	%rd36116, %rd36115, 7;
	xor.b64  	%rd36117, %rd36116, %rd36115;
	shl.b64 	%rd36118, %rd36117, 3;
	add.s64 	%rd36119, %rd36118, %rd36117;
	shr.u64 	%rd36120, %rd36119, 17;
	xor.b64  	%rd36121, %rd36120, %rd36119;
	shl.b64 	%rd36122, %rd36121, 5;
	add.s64 	%rd53933, %rd36122, %rd36121;
	add.s64 	%rd53925, %rd53925, 8;
	add.s64 	%rd53923, %rd53923, 8;
	setp.ne.s64 	%p1689, %rd53923, %rd727;
	@%p1689 bra 	$L__BB5_373;
$L__BB5_374:
	setp.eq.s64 	%p1690, %rd180, 0;
	@%p1690 bra 	$L__BB5_382;
	setp.lt.u64 	%p1691, %rd181, 3;
	@%p1691 bra 	$L__BB5_377;
	shl.b64 	%rd36124, %rd53925, 3;
	add.s64 	%rd36125, %rd53647, %rd36124;
	ld.u64 	%rd36126, [%rd36125];
	mad.lo.s64 	%rd36127, %rd36126, 2654435761, %rd53933;
	shl.b64 	%rd36128, %rd36127, 13;
	add.s64 	%rd36129, %rd36128, %rd36127;
	shr.u64 	%rd36130, %rd36129, 7;
	xor.b64  	%rd36131, %rd36130, %rd36129;
	shl.b64 	%rd36132, %rd36131, 3;
	add.s64 	%rd36133, %rd36132, %rd36131;
	shr.u64 	%rd36134, %rd36133, 17;
	xor.b64  	%rd36135, %rd36134, %rd36133;
	shl.b64 	%rd36136, %rd36135, 5;
	add.s64 	%rd36137, %rd36136, %rd36135;
	ld.u64 	%rd36138, [%rd36125+8];
	mad.lo.s64 	%rd36139, %rd36138, 2654435761, %rd36137;
	shl.b64 	%rd36140, %rd36139, 13;
	add.s64 	%rd36141, %rd36140, %rd36139;
	shr.u64 	%rd36142, %rd36141, 7;
	xor.b64  	%rd36143, %rd36142, %rd36141;
	shl.b64 	%rd36144, %rd36143, 3;
	add.s64 	%rd36145, %rd36144, %rd36143;
	shr.u64 	%rd36146, %rd36145, 17;
	xor.b64  	%rd36147, %rd36146, %rd36145;
	shl.b64 	%rd36148, %rd36147, 5;
	add.s64 	%rd36149, %rd36148, %rd36147;
	ld.u64 	%rd36150, [%rd36125+16];
	mad.lo.s64 	%rd36151, %rd36150, 2654435761, %rd36149;
	shl.b64 	%rd36152, %rd36151, 13;
	add.s64 	%rd36153, %rd36152, %rd36151;
	shr.u64 	%rd36154, %rd36153, 7;
	xor.b64  	%rd36155, %rd36154, %rd36153;
	shl.b64 	%rd36156, %rd36155, 3;
	add.s64 	%rd36157, %rd36156, %rd36155;
	shr.u64 	%rd36158, %rd36157, 17;
	xor.b64  	%rd36159, %rd36158, %rd36157;
	shl.b64 	%rd36160, %rd36159, 5;
	add.s64 	%rd36161, %rd36160, %rd36159;
	ld.u64 	%rd36162, [%rd36125+24];
	mad.lo.s64 	%rd36163, %rd36162, 2654435761, %rd36161;
	shl.b64 	%rd36164, %rd36163, 13;
	add.s64 	%rd36165, %rd36164, %rd36163;
	shr.u64 	%rd36166, %rd36165, 7;
	xor.b64  	%rd36167, %rd36166, %rd36165;
	shl.b64 	%rd36168, %rd36167, 3;
	add.s64 	%rd36169, %rd36168, %rd36167;
	shr.u64 	%rd36170, %rd36169, 17;
	xor.b64  	%rd36171, %rd36170, %rd36169;
	shl.b64 	%rd36172, %rd36171, 5;
	add.s64 	%rd53933, %rd36172, %rd36171;
	add.s64 	%rd53925, %rd53925, 4;
$L__BB5_377:
	setp.eq.s64 	%p1692, %rd182, 0;
	@%p1692 bra 	$L__BB5_382;
	setp.eq.s64 	%p1693, %rd183, 0;
	@%p1693 bra 	$L__BB5_380;
	shl.b64 	%rd36174, %rd53925, 3;
	add.s64 	%rd36175, %rd53647, %rd36174;
	ld.u64 	%rd36176, [%rd36175];
	mad.lo.s64 	%rd36177, %rd36176, 2654435761, %rd53933;
	shl.b64 	%rd36178, %rd36177, 13;
	add.s64 	%rd36179, %rd36178, %rd36177;
	shr.u64 	%rd36180, %rd36179, 7;
	xor.b64  	%rd36181, %rd36180, %rd36179;
	shl.b64 	%rd36182, %rd36181, 3;
	add.s64 	%rd36183, %rd36182, %rd36181;
	shr.u64 	%rd36184, %rd36183, 17;
	xor.b64  	%rd36185, %rd36184, %rd36183;
	shl.b64 	%rd36186, %rd36185, 5;
	add.s64 	%rd36187, %rd36186, %rd36185;
	ld.u64 	%rd36188, [%rd36175+8];
	mad.lo.s64 	%rd36189, %rd36188, 2654435761, %rd36187;
	shl.b64 	%rd36190, %rd36189, 13;
	add.s64 	%rd36191, %rd36190, %rd36189;
	shr.u64 	%rd36192, %rd36191, 7;
	xor.b64  	%rd36193, %rd36192, %rd36191;
	shl.b64 	%rd36194, %rd36193, 3;
	add.s64 	%rd36195, %rd36194, %rd36193;
	shr.u64 	%rd36196, %rd36195, 17;
	xor.b64  	%rd36197, %rd36196, %rd36195;
	shl.b64 	%rd36198, %rd36197, 5;
	add.s64 	%rd53933, %rd36198, %rd36197;
	add.s64 	%rd53925, %rd53925, 2;
$L__BB5_380:
	@%p1683 bra 	$L__BB5_382;
	shl.b64 	%rd36199, %rd53925, 3;
	add.s64 	%rd36200, %rd53647, %rd36199;
	ld.u64 	%rd36201, [%rd36200];
	mad.lo.s64 	%rd36202, %rd36201, 2654435761, %rd53933;
	shl.b64 	%rd36203, %rd36202, 13;
	add.s64 	%rd36204, %rd36203, %rd36202;
	shr.u64 	%rd36205, %rd36204, 7;
	xor.b64  	%rd36206, %rd36205, %rd36204;
	shl.b64 	%rd36207, %rd36206, 3;
	add.s64 	%rd36208, %rd36207, %rd36206;
	shr.u64 	%rd36209, %rd36208, 17;
	xor.b64  	%rd36210, %rd36209, %rd36208;
	shl.b64 	%rd36211, %rd36210, 5;
	add.s64 	%rd53933, %rd36211, %rd36210;
$L__BB5_382:
	mov.b64 	%rd53938, 0;
	mov.u64 	%rd53946, %rd53938;
	@%p1688 bra 	$L__BB5_385;
	and.b64  	%rd749, %rd2, -8;
	mov.b64 	%rd53938, 0;
	mov.u64 	%rd53936, %rd53938;
$L__BB5_384:
	.pragma "nounroll";
	shl.b64 	%rd36215, %rd53938, 3;
	add.s64 	%rd36216, %rd53648, %rd36215;
	ld.u64 	%rd36217, [%rd36216];
	mad.lo.s64 	%rd36218, %rd36217, 2654435761, %rd53946;
	shl.b64 	%rd36219, %rd36218, 13;
	add.s64 	%rd36220, %rd36219, %rd36218;
	shr.u64 	%rd36221, %rd36220, 7;
	xor.b64  	%rd36222, %rd36221, %rd36220;
	shl.b64 	%rd36223, %rd36222, 3;
	add.s64 	%rd36224, %rd36223, %rd36222;
	shr.u64 	%rd36225, %rd36224, 17;
	xor.b64  	%rd36226, %rd36225, %rd36224;
	shl.b64 	%rd36227, %rd36226, 5;
	add.s64 	%rd36228, %rd36227, %rd36226;
	ld.u64 	%rd36229, [%rd36216+8];
	mad.lo.s64 	%rd36230, %rd36229, 2654435761, %rd36228;
	shl.b64 	%rd36231, %rd36230, 13;
	add.s64 	%rd36232, %rd36231, %rd36230;
	shr.u64 	%rd36233, %rd36232, 7;
	xor.b64  	%rd36234, %rd36233, %rd36232;
	shl.b64 	%rd36235, %rd36234, 3;
	add.s64 	%rd36236, %rd36235, %rd36234;
	shr.u64 	%rd36237, %rd36236, 17;
	xor.b64  	%rd36238, %rd36237, %rd36236;
	shl.b64 	%rd36239, %rd36238, 5;
	add.s64 	%rd36240, %rd36239, %rd36238;
	ld.u64 	%rd36241, [%rd36216+16];
	mad.lo.s64 	%rd36242, %rd36241, 2654435761, %rd36240;
	shl.b64 	%rd36243, %rd36242, 13;
	add.s64 	%rd36244, %rd36243, %rd36242;
	shr.u64 	%rd36245, %rd36244, 7;
	xor.b64  	%rd36246, %rd36245, %rd36244;
	shl.b64 	%rd36247, %rd36246, 3;
	add.s64 	%rd36248, %rd36247, %rd36246;
	shr.u64 	%rd36249, %rd36248, 17;
	xor.b64  	%rd36250, %rd36249, %rd36248;
	shl.b64 	%rd36251, %rd36250, 5;
	add.s64 	%rd36252, %rd36251, %rd36250;
	ld.u64 	%rd36253, [%rd36216+24];
	mad.lo.s64 	%rd36254, %rd36253, 2654435761, %rd36252;
	shl.b64 	%rd36255, %rd36254, 13;
	add.s64 	%rd36256, %rd36255, %rd36254;
	shr.u64 	%rd36257, %rd36256, 7;
	xor.b64  	%rd36258, %rd36257, %rd36256;
	shl.b64 	%rd36259, %rd36258, 3;
	add.s64 	%rd36260, %rd36259, %rd36258;
	shr.u64 	%rd36261, %rd36260, 17;
	xor.b64  	%rd36262, %rd36261, %rd36260;
	shl.b64 	%rd36263, %rd36262, 5;
	add.s64 	%rd36264, %rd36263, %rd36262;
	ld.u64 	%rd36265, [%rd36216+32];
	mad.lo.s64 	%rd36266, %rd36265, 2654435761, %rd36264;
	shl.b64 	%rd36267, %rd36266, 13;
	add.s64 	%rd36268, %rd36267, %rd36266;
	shr.u64 	%rd36269, %rd36268, 7;
	xor.b64  	%rd36270, %rd36269, %rd36268;
	shl.b64 	%rd36271, %rd36270, 3;
	add.s64 	%rd36272, %rd36271, %rd36270;
	shr.u64 	%rd36273, %rd36272, 17;
	xor.b64  	%rd36274, %rd36273, %rd36272;
	shl.b64 	%rd36275, %rd36274, 5;
	add.s64 	%rd36276, %rd36275, %rd36274;
	ld.u64 	%rd36277, [%rd36216+40];
	mad.lo.s64 	%rd36278, %rd36277, 2654435761, %rd36276;
	shl.b64 	%rd36279, %rd36278, 13;
	add.s64 	%rd36280, %rd36279, %rd36278;
	shr.u64 	%rd36281, %rd36280, 7;
	xor.b64  	%rd36282, %rd36281, %rd36280;
	shl.b64 	%rd36283, %rd36282, 3;
	add.s64 	%rd36284, %rd36283, %rd36282;
	shr.u64 	%rd36285, %rd36284, 17;
	xor.b64  	%rd36286, %rd36285, %rd36284;
	shl.b64 	%rd36287, %rd36286, 5;
	add.s64 	%rd36288, %rd36287, %rd36286;
	ld.u64 	%rd36289, [%rd36216+48];
	mad.lo.s64 	%rd36290, %rd36289, 2654435761, %rd36288;
	shl.b64 	%rd36291, %rd36290, 13;
	add.s64 	%rd36292, %rd36291, %rd36290;
	shr.u64 	%rd36293, %rd36292, 7;
	xor.b64  	%rd36294, %rd36293, %rd36292;
	shl.b64 	%rd36295, %rd36294, 3;
	add.s64 	%rd36296, %rd36295, %rd36294;
	shr.u64 	%rd36297, %rd36296, 17;
	xor.b64  	%rd36298, %rd36297, %rd36296;
	shl.b64 	%rd36299, %rd36298, 5;
	add.s64 	%rd36300, %rd36299, %rd36298;
	ld.u64 	%rd36301, [%rd36216+56];
	mad.lo.s64 	%rd36302, %rd36301, 2654435761, %rd36300;
	shl.b64 	%rd36303, %rd36302, 13;
	add.s64 	%rd36304, %rd36303, %rd36302;
	shr.u64 	%rd36305, %rd36304, 7;
	xor.b64  	%rd36306, %rd36305, %rd36304;
	shl.b64 	%rd36307, %rd36306, 3;
	add.s64 	%rd36308, %rd36307, %rd36306;
	shr.u64 	%rd36309, %rd36308, 17;
	xor.b64  	%rd36310, %rd36309, %rd36308;
	shl.b64 	%rd36311, %rd36310, 5;
	add.s64 	%rd53946, %rd36311, %rd36310;
	add.s64 	%rd53938, %rd53938, 8;
	add.s64 	%rd53936, %rd53936, 8;
	setp.ne.s64 	%p1696, %rd53936, %rd749;
	@%p1696 bra 	$L__BB5_384;
$L__BB5_385:
	@%p1690 bra 	$L__BB5_393;
	setp.lt.u64 	%p1698, %rd181, 3;
	@%p1698 bra 	$L__BB5_388;
	shl.b64 	%rd36313, %rd53938, 3;
	add.s64 	%rd36314, %rd53648, %rd36313;
	ld.u64 	%rd36315, [%rd36314];
	mad.lo.s64 	%rd36316, %rd36315, 2654435761, %rd53946;
	shl.b64 	%rd36317, %rd36316, 13;
	add.s64 	%rd36318, %rd36317, %rd36316;
	shr.u64 	%rd36319, %rd36318, 7;
	xor.b64  	%rd36320, %rd36319, %rd36318;
	shl.b64 	%rd36321, %rd36320, 3;
	add.s64 	%rd36322, %rd36321, %rd36320;
	shr.u64 	%rd36323, %rd36322, 17;
	xor.b64  	%rd36324, %rd36323, %rd36322;
	shl.b64 	%rd36325, %rd36324, 5;
	add.s64 	%rd36326, %rd36325, %rd36324;
	ld.u64 	%rd36327, [%rd36314+8];
	mad.lo.s64 	%rd36328, %rd36327, 2654435761, %rd36326;
	shl.b64 	%rd36329, %rd36328, 13;
	add.s64 	%rd36330, %rd36329, %rd36328;
	shr.u64 	%rd36331, %rd36330, 7;
	xor.b64  	%rd36332, %rd36331, %rd36330;
	shl.b64 	%rd36333, %rd36332, 3;
	add.s64 	%rd36334, %rd36333, %rd36332;
	shr.u64 	%rd36335, %rd36334, 17;
	xor.b64  	%rd36336, %rd36335, %rd36334;
	shl.b64 	%rd36337, %rd36336, 5;
	add.s64 	%rd36338, %rd36337, %rd36336;
	ld.u64 	%rd36339, [%rd36314+16];
	mad.lo.s64 	%rd36340, %rd36339, 2654435761, %rd36338;
	shl.b64 	%rd36341, %rd36340, 13;
	add.s64 	%rd36342, %rd36341, %rd36340;
	shr.u64 	%rd36343, %rd36342, 7;
	xor.b64  	%rd36344, %rd36343, %rd36342;
	shl.b64 	%rd36345, %rd36344, 3;
	add.s64 	%rd36346, %rd36345, %rd36344;
	shr.u64 	%rd36347, %rd36346, 17;
	xor.b64  	%rd36348, %rd36347, %rd36346;
	shl.b64 	%rd36349, %rd36348, 5;
	add.s64 	%rd36350, %rd36349, %rd36348;
	ld.u64 	%rd36351, [%rd36314+24];
	mad.lo.s64 	%rd36352, %rd36351, 2654435761, %rd36350;
	shl.b64 	%rd36353, %rd36352, 13;
	add.s64 	%rd36354, %rd36353, %rd36352;
	shr.u64 	%rd36355, %rd36354, 7;
	xor.b64  	%rd36356, %rd36355, %rd36354;
	shl.b64 	%rd36357, %rd36356, 3;
	add.s64 	%rd36358, %rd36357, %rd36356;
	shr.u64 	%rd36359, %rd36358, 17;
	xor.b64  	%rd36360, %rd36359, %rd36358;
	shl.b64 	%rd36361, %rd36360, 5;
	add.s64 	%rd53946, %rd36361, %rd36360;
	add.s64 	%rd53938, %rd53938, 4;
$L__BB5_388:
	setp.eq.s64 	%p1699, %rd182, 0;
	@%p1699 bra 	$L__BB5_393;
	setp.eq.s64 	%p1700, %rd183, 0;
	@%p1700 bra 	$L__BB5_391;
	shl.b64 	%rd36363, %rd53938, 3;
	add.s64 	%rd36364, %rd53648, %rd36363;
	ld.u64 	%rd36365, [%rd36364];
	mad.lo.s64 	%rd36366, %rd36365, 2654435761, %rd53946;
	shl.b64 	%rd36367, %rd36366, 13;
	add.s64 	%rd36368, %rd36367, %rd36366;
	shr.u64 	%rd36369, %rd36368, 7;
	xor.b64  	%rd36370, %rd36369, %rd36368;
	shl.b64 	%rd36371, %rd36370, 3;
	add.s64 	%rd36372, %rd36371, %rd36370;
	shr.u64 	%rd36373, %rd36372, 17;
	xor.b64  	%rd36374, %rd36373, %rd36372;
	shl.b64 	%rd36375, %rd36374, 5;
	add.s64 	%rd36376, %rd36375, %rd36374;
	ld.u64 	%rd36377, [%rd36364+8];
	mad.lo.s64 	%rd36378, %rd36377, 2654435761, %rd36376;
	shl.b64 	%rd36379, %rd36378, 13;
	add.s64 	%rd36380, %rd36379, %rd36378;
	shr.u64 	%rd36381, %rd36380, 7;
	xor.b64  	%rd36382, %rd36381, %rd36380;
	shl.b64 	%rd36383, %rd36382, 3;
	add.s64 	%rd36384, %rd36383, %rd36382;
	shr.u64 	%rd36385, %rd36384, 17;
	xor.b64  	%rd36386, %rd36385, %rd36384;
	shl.b64 	%rd36387, %rd36386, 5;
	add.s64 	%rd53946, %rd36387, %rd36386;
	add.s64 	%rd53938, %rd53938, 2;
$L__BB5_391:
	@%p1683 bra 	$L__BB5_393;
	shl.b64 	%rd36388, %rd53938, 3;
	add.s64 	%rd36389, %rd53648, %rd36388;
	ld.u64 	%rd36390, [%rd36389];
	mad.lo.s64 	%rd36391, %rd36390, 2654435761, %rd53946;
	shl.b64 	%rd36392, %rd36391, 13;
	add.s64 	%rd36393, %rd36392, %rd36391;
	shr.u64 	%rd36394, %rd36393, 7;
	xor.b64  	%rd36395, %rd36394, %rd36393;
	shl.b64 	%rd36396, %rd36395, 3;
	add.s64 	%rd36397, %rd36396, %rd36395;
	shr.u64 	%rd36398, %rd36397, 17;
	xor.b64  	%rd36399, %rd36398, %rd36397;
	shl.b64 	%rd36400, %rd36399, 5;
	add.s64 	%rd53946, %rd36400, %rd36399;
$L__BB5_393:
	setp.lt.u64 	%p1702, %rd53933, %rd53946;
	mov.u64 	%rd53948, %rd53647;
	@%p1702 bra 	$L__BB5_394;
	bra.uni 	$L__BB5_399;
$L__BB5_394:
	mov.u64 	%rd53948, %rd53648;
	mov.u64 	%rd53648, %rd53647;
	bra.uni 	$L__BB5_399;
$L__BB5_395:
	setp.eq.s32 	%p1703, %r1, 0;
	mov.u64 	%rd53948, %rd53647;
	@%p1703 bra 	$L__BB5_399;
	mov.b64 	%rd53947, 0;
$L__BB5_397:
	shl.b64 	%rd36402, %rd53947, 3;
	add.s64 	%rd36403, %rd53647, %rd36402;
	ld.u64 	%rd772, [%rd36403];
	add.s64 	%rd36404, %rd53648, %rd36402;
	ld.u64 	%rd773, [%rd36404];
	setp.lt.u64 	%p1704, %rd772, %rd773;
	@%p1704 bra 	$L__BB5_394;
	setp.le.u64 	%p1705, %rd772, %rd773;
	add.s64 	%rd53947, %rd53947, 1;
	setp.lt.u64 	%p1706, %rd53947, %rd12;
	and.pred  	%p1707, %p1705, %p1706;
	mov.u64 	%rd53948, %rd53647;
	@%p1707 bra 	$L__BB5_397;
$L__BB5_399:
	setp.eq.s64 	%p1708, %rd179, 0;
	mov.b64 	%rd53953, -3750763034362895579;
	mov.b64 	%rd53954, 0;
	@%p1708 bra 	$L__BB5_402;
	and.b64  	%rd777, %rd2, -2;
	mov.b64 	%rd53953, -3750763034362895579;
	mov.b64 	%rd53954, 0;
	mov.u64 	%rd53952, %rd53954;
$L__BB5_401:
	shl.b64 	%rd36411, %rd53954, 3;
	add.s64 	%rd36412, %rd53690, %rd36411;
	ld.u64 	%rd36413, [%rd36412];
	and.b64  	%rd36414, %rd36413, 255;
	xor.b64  	%rd36415, %rd36414, %rd53953;
	mul.lo.s64 	%rd36416, %rd36415, 1099511628211;
	shr.u64 	%rd36417, %rd36413, 8;
	and.b64  	%rd36418, %rd36417, 255;
	xor.b64  	%rd36419, %rd36418, %rd36416;
	mul.lo.s64 	%rd36420, %rd36419, 1099511628211;
	shr.u64 	%rd36421, %rd36413, 16;
	and.b64  	%rd36422, %rd36421, 255;
	xor.b64  	%rd36423, %rd36422, %rd36420;
	mul.lo.s64 	%rd36424, %rd36423, 1099511628211;
	shr.u64 	%rd36425, %rd36413, 24;
	and.b64  	%rd36426, %rd36425, 255;
	xor.b64  	%rd36427, %rd36426, %rd36424;
	mul.lo.s64 	%rd36428, %rd36427, 1099511628211;
	shr.u64 	%rd36429, %rd36413, 32;
	and.b64  	%rd36430, %rd36429, 255;
	xor.b64  	%rd36431, %rd36430, %rd36428;
	mul.lo.s64 	%rd36432, %rd36431, 1099511628211;
	shr.u64 	%rd36433, %rd36413, 40;
	and.b64  	%rd36434, %rd36433, 255;
	xor.b64  	%rd36435, %rd36434, %rd36432;
	mul.lo.s64 	%rd36436, %rd36435, 1099511628211;
	shr.u64 	%rd36437, %rd36413, 48;
	and.b64  	%rd36438, %rd36437, 255;
	xor.b64  	%rd36439, %rd36438, %rd36436;
	mul.lo.s64 	%rd36440, %rd36439, 1099511628211;
	shr.u64 	%rd36441, %rd36413, 56;
	xor.b64  	%rd36442, %rd36441, %rd36440;
	mul.lo.s64 	%rd36443, %rd36442, 1099511628211;
	ld.u64 	%rd36444, [%rd36412+8];
	and.b64  	%rd36445, %rd36444, 255;
	xor.b64  	%rd36446, %rd36445, %rd36443;
	mul.lo.s64 	%rd36447, %rd36446, 1099511628211;
	shr.u64 	%rd36448, %rd36444, 8;
	and.b64  	%rd36449, %rd36448, 255;
	xor.b64  	%rd36450, %rd36449, %rd36447;
	mul.lo.s64 	%rd36451, %rd36450, 1099511628211;
	shr.u64 	%rd36452, %rd36444, 16;
	and.b64  	%rd36453, %rd36452, 255;
	xor.b64  	%rd36454, %rd36453, %rd36451;
	mul.lo.s64 	%rd36455, %rd36454, 1099511628211;
	shr.u64 	%rd36456, %rd36444, 24;
	and.b64  	%rd36457, %rd36456, 255;
	xor.b64  	%rd36458, %rd36457, %rd36455;
	mul.lo.s64 	%rd36459, %rd36458, 1099511628211;
	shr.u64 	%rd36460, %rd36444, 32;
	and.b64  	%rd36461, %rd36460, 255;
	xor.b64  	%rd36462, %rd36461, %rd36459;
	mul.lo.s64 	%rd36463, %rd36462, 1099511628211;
	shr.u64 	%rd36464, %rd36444, 40;
	and.b64  	%rd36465, %rd36464, 255;
	xor.b64  	%rd36466, %rd36465, %rd36463;
	mul.lo.s64 	%rd36467, %rd36466, 1099511628211;
	shr.u64 	%rd36468, %rd36444, 48;
	and.b64  	%rd36469, %rd36468, 255;
	xor.b64  	%rd36470, %rd36469, %rd36467;
	mul.lo.s64 	%rd36471, %rd36470, 1099511628211;
	shr.u64 	%rd36472, %rd36444, 56;
	xor.b64  	%rd36473, %rd36472, %rd36471;
	mul.lo.s64 	%rd53953, %rd36473, 1099511628211;
	add.s64 	%rd53954, %rd53954, 2;
	add.s64 	%rd53952, %rd53952, 2;
	setp.ne.s64 	%p1709, %rd53952, %rd777;
	@%p1709 bra 	$L__BB5_401;
$L__BB5_402:
	setp.eq.s64 	%p1710, %rd184, 0;
	@%p1710 bra 	$L__BB5_404;
	shl.b64 	%rd36474, %rd53954, 3;
	add.s64 	%rd36475, %rd53690, %rd36474;
	ld.u64 	%rd36476, [%rd36475];
	and.b64  	%rd36477, %rd36476, 255;
	xor.b64  	%rd36478, %rd36477, %rd53953;
	mul.lo.s64 	%rd36479, %rd36478, 1099511628211;
	shr.u64 	%rd36480, %rd36476, 8;
	and.b64  	%rd36481, %rd36480, 255;
	xor.b64  	%rd36482, %rd36481, %rd36479;
	mul.lo.s64 	%rd36483, %rd36482, 1099511628211;
	shr.u64 	%rd36484, %rd36476, 16;
	and.b64  	%rd36485, %rd36484, 255;
	xor.b64  	%rd36486, %rd36485, %rd36483;
	mul.lo.s64 	%rd36487, %rd36486, 1099511628211;
	shr.u64 	%rd36488, %rd36476, 24;
	and.b64  	%rd36489, %rd36488, 255;
	xor.b64  	%rd36490, %rd36489, %rd36487;
	mul.lo.s64 	%rd36491, %rd36490, 1099511628211;
	shr.u64 	%rd36492, %rd36476, 32;
	and.b64  	%rd36493, %rd36492, 255;
	xor.b64  	%rd36494, %rd36493, %rd36491;
	mul.lo.s64 	%rd36495, %rd36494, 1099511628211;
	shr.u64 	%rd36496, %rd36476, 40;
	and.b64  	%rd36497, %rd36496, 255;
	xor.b64  	%rd36498, %rd36497, %rd36495;
	mul.lo.s64 	%rd36499, %rd36498, 1099511628211;
	shr.u64 	%rd36500, %rd36476, 48;
	and.b64  	%rd36501, %rd36500, 255;
	xor.b64  	%rd36502, %rd36501, %rd36499;
	mul.lo.s64 	%rd36503, %rd36502, 1099511628211;
	shr.u64 	%rd36504, %rd36476, 56;
	xor.b64  	%rd36505, %rd36504, %rd36503;
	mul.lo.s64 	%rd53953, %rd36505, 1099511628211;
$L__BB5_404:
	mov.b64 	%rd53960, -3750763034362895579;
	mov.b64 	%rd53961, 0;
	@%p1708 bra 	$L__BB5_407;
	and.b64  	%rd789, %rd2, -2;
	mov.b64 	%rd53960, -3750763034362895579;
	mov.b64 	%rd53961, 0;
	mov.u64 	%rd53959, %rd53961;
$L__BB5_406:
	shl.b64 	%rd36511, %rd53961, 3;
	add.s64 	%rd36512, %rd53819, %rd36511;
	ld.u64 	%rd36513, [%rd36512];
	and.b64  	%rd36514, %rd36513, 255;
	xor.b64  	%rd36515, %rd36514, %rd53960;
	mul.lo.s64 	%rd36516, %rd36515, 1099511628211;
	shr.u64 	%rd36517, %rd36513, 8;
	and.b64  	%rd36518, %rd36517, 255;
	xor.b64  	%rd36519, %rd36518, %rd36516;
	mul.lo.s64 	%rd36520, %rd36519, 1099511628211;
	shr.u64 	%rd36521, %rd36513, 16;
	and.b64  	%rd36522, %rd36521, 255;
	xor.b64  	%rd36523, %rd36522, %rd36520;
	mul.lo.s64 	%rd36524, %rd36523, 1099511628211;
	shr.u64 	%rd36525, %rd36513, 24;
	and.b64  	%rd36526, %rd36525, 255;
	xor.b64  	%rd36527, %rd36526, %rd36524;
	mul.lo.s64 	%rd36528, %rd36527, 1099511628211;
	shr.u64 	%rd36529, %rd36513, 32;
	and.b64  	%rd36530, %rd36529, 255;
	xor.b64  	%rd36531, %rd36530, %rd36528;
	mul.lo.s64 	%rd36532, %rd36531, 1099511628211;
	shr.u64 	%rd36533, %rd36513, 40;
	and.b64  	%rd36534, %rd36533, 255;
	xor.b64  	%rd36535, %rd36534, %rd36532;
	mul.lo.s64 	%rd36536, %rd36535, 1099511628211;
	shr.u64 	%rd36537, %rd36513, 48;
	and.b64  	%rd36538, %rd36537, 255;
	xor.b64  	%rd36539, %rd36538, %rd36536;
	mul.lo.s64 	%rd36540, %rd36539, 1099511628211;
	shr.u64 	%rd36541, %rd36513, 56;
	xor.b64  	%rd36542, %rd36541, %rd36540;
	mul.lo.s64 	%rd36543, %rd36542, 1099511628211;
	ld.u64 	%rd36544, [%rd36512+8];
	and.b64  	%rd36545, %rd36544, 255;
	xor.b64  	%rd36546, %rd36545, %rd36543;
	mul.lo.s64 	%rd36547, %rd36546, 1099511628211;
	shr.u64 	%rd36548, %rd36544, 8;
	and.b64  	%rd36549, %rd36548, 255;
	xor.b64  	%rd36550, %rd36549, %rd36547;
	mul.lo.s64 	%rd36551, %rd36550, 1099511628211;
	shr.u64 	%rd36552, %rd36544, 16;
	and.b64  	%rd36553, %rd36552, 255;
	xor.b64  	%rd36554, %rd36553, %rd36551;
	mul.lo.s64 	%rd36555, %rd36554, 1099511628211;
	shr.u64 	%rd36556, %rd36544, 24;
	and.b64  	%rd36557, %rd36556, 255;
	xor.b64  	%rd36558, %rd36557, %rd36555;
	mul.lo.s64 	%rd36559, %rd36558, 1099511628211;
	shr.u64 	%rd36560, %rd36544, 32;
	and.b64  	%rd36561, %rd36560, 255;
	xor.b64  	%rd36562, %rd36561, %rd36559;
	mul.lo.s64 	%rd36563, %rd36562, 1099511628211;
	shr.u64 	%rd36564, %rd36544, 40;
	and.b64  	%rd36565, %rd36564, 255;
	xor.b64  	%rd36566, %rd36565, %rd36563;
	mul.lo.s64 	%rd36567, %rd36566, 1099511628211;
	shr.u64 	%rd36568, %rd36544, 48;
	and.b64  	%rd36569, %rd36568, 255;
	xor.b64  	%rd36570, %rd36569, %rd36567;
	mul.lo.s64 	%rd36571, %rd36570, 1099511628211;
	shr.u64 	%rd36572, %rd36544, 56;
	xor.b64  	%rd36573, %rd36572, %rd36571;
	mul.lo.s64 	%rd53960, %rd36573, 1099511628211;
	add.s64 	%rd53961, %rd53961, 2;
	add.s64 	%rd53959, %rd53959, 2;
	setp.ne.s64 	%p1712, %rd53959, %rd789;
	@%p1712 bra 	$L__BB5_406;
$L__BB5_407:
	@%p1710 bra 	$L__BB5_409;
	shl.b64 	%rd36574, %rd53961, 3;
	add.s64 	%rd36575, %rd53819, %rd36574;
	ld.u64 	%rd36576, [%rd36575];
	and.b64  	%rd36577, %rd36576, 255;
	xor.b64  	%rd36578, %rd36577, %rd53960;
	mul.lo.s64 	%rd36579, %rd36578, 1099511628211;
	shr.u64 	%rd36580, %rd36576, 8;
	and.b64  	%rd36581, %rd36580, 255;
	xor.b64  	%rd36582, %rd36581, %rd36579;
	mul.lo.s64 	%rd36583, %rd36582, 1099511628211;
	shr.u64 	%rd36584, %rd36576, 16;
	and.b64  	%rd36585, %rd36584, 255;
	xor.b64  	%rd36586, %rd36585, %rd36583;
	mul.lo.s64 	%rd36587, %rd36586, 1099511628211;
	shr.u64 	%rd36588, %rd36576, 24;
	and.b64  	%rd36589, %rd36588, 255;
	xor.b64  	%rd36590, %rd36589, %rd36587;
	mul.lo.s64 	%rd36591, %rd36590, 1099511628211;
	shr.u64 	%rd36592, %rd36576, 32;
	and.b64  	%rd36593, %rd36592, 255;
	xor.b64  	%rd36594, %rd36593, %rd36591;
	mul.lo.s64 	%rd36595, %rd36594, 1099511628211;
	shr.u64 	%rd36596, %rd36576, 40;
	and.b64  	%rd36597, %rd36596, 255;
	xor.b64  	%rd36598, %rd36597, %rd36595;
	mul.lo.s64 	%rd36599, %rd36598, 1099511628211;
	shr.u64 	%rd36600, %rd36576, 48;
	and.b64  	%rd36601, %rd36600, 255;
	xor.b64  	%rd36602, %rd36601, %rd36599;
	mul.lo.s64 	%rd36603, %rd36602, 1099511628211;
	shr.u64 	%rd36604, %rd36576, 56;
	xor.b64  	%rd36605, %rd36604, %rd36603;
	mul.lo.s64 	%rd53960, %rd36605, 1099511628211;
$L__BB5_409:
	setp.eq.s64 	%p1714, %rd53953, %rd53960;
	@%p1714 bra 	$L__BB5_434;
	setp.lt.u64 	%p1715, %rd179, 7;
	mov.b64 	%rd53968, 0;
	mov.u64 	%rd53976, %rd53968;
	@%p1715 bra 	$L__BB5_413;
	and.b64  	%rd801, %rd2, -8;
	mov.b64 	%rd53968, 0;
	mov.u64 	%rd53966, %rd53968;
$L__BB5_412:
	.pragma "nounroll";
	shl.b64 	%rd36609, %rd53968, 3;
	add.s64 	%rd36610, %rd53690, %rd36609;
	ld.u64 	%rd36611, [%rd36610];
	mad.lo.s64 	%rd36612, %rd36611, 2654435761, %rd53976;
	shl.b64 	%rd36613, %rd36612, 13;
	add.s64 	%rd36614, %rd36613, %rd36612;
	shr.u64 	%rd36615, %rd36614, 7;
	xor.b64  	%rd36616, %rd36615, %rd36614;
	shl.b64 	%rd36617, %rd36616, 3;
	add.s64 	%rd36618, %rd36617, %rd36616;
	shr.u64 	%rd36619, %rd36618, 17;
	xor.b64  	%rd36620, %rd36619, %rd36618;
	shl.b64 	%rd36621, %rd36620, 5;
	add.s64 	%rd36622, %rd36621, %rd36620;
	ld.u64 	%rd36623, [%rd36610+8];
	mad.lo.s64 	%rd36624, %rd36623, 2654435761, %rd36622;
	shl.b64 	%rd36625, %rd36624, 13;
	add.s64 	%rd36626, %rd36625, %rd36624;
	shr.u64 	%rd36627, %rd36626, 7;
	xor.b64  	%rd36628, %rd36627, %rd36626;
	shl.b64 	%rd36629, %rd36628, 3;
	add.s64 	%rd36630, %rd36629, %rd36628;
	shr.u64 	%rd36631, %rd36630, 17;
	xor.b64  	%rd36632, %rd36631, %rd36630;
	shl.b64 	%rd36633, %rd36632, 5;
	add.s64 	%rd36634, %rd36633, %rd36632;
	ld.u64 	%rd36635, [%rd36610+16];
	mad.lo.s64 	%rd36636, %rd36635, 2654435761, %rd36634;
	shl.b64 	%rd36637, %rd36636, 13;
	add.s64 	%rd36638, %rd36637, %rd36636;
	shr.u64 	%rd36639, %rd36638, 7;
	xor.b64  	%rd36640, %rd36639, %rd36638;
	shl.b64 	%rd36641, %rd36640, 3;
	add.s64 	%rd36642, %rd36641, %rd36640;
	shr.u64 	%rd36643, %rd36642, 17;
	xor.b64  	%rd36644, %rd36643, %rd36642;
	shl.b64 	%rd36645, %rd36644, 5;
	add.s64 	%rd36646, %rd36645, %rd36644;
	ld.u64 	%rd36647, [%rd36610+24];
	mad.lo.s64 	%rd36648, %rd36647, 2654435761, %rd36646;
	shl.b64 	%rd36649, %rd36648, 13;
	add.s64 	%rd36650, %rd36649, %rd36648;
	shr.u64 	%rd36651, %rd36650, 7;
	xor.b64  	%rd36652, %rd36651, %rd36650;
	shl.b64 	%rd36653, %rd36652, 3;
	add.s64 	%rd36654, %rd36653, %rd36652;
	shr.u64 	%rd36655, %rd36654, 17;
	xor.b64  	%rd36656, %rd36655, %rd36654;
	shl.b64 	%rd36657, %rd36656, 5;
	add.s64 	%rd36658, %rd36657, %rd36656;
	ld.u64 	%rd36659, [%rd36610+32];
	mad.lo.s64 	%rd36660, %rd36659, 2654435761, %rd36658;
	shl.b64 	%rd36661, %rd36660, 13;
	add.s64 	%rd36662, %rd36661, %rd36660;
	shr.u64 	%rd36663, %rd36662, 7;
	xor.b64  	%rd36664, %rd36663, %rd36662;
	shl.b64 	%rd36665, %rd36664, 3;
	add.s64 	%rd36666, %rd36665, %rd36664;
	shr.u64 	%rd36667, %rd36666, 17;
	xor.b64  	%rd36668, %rd36667, %rd36666;
	shl.b64 	%rd36669, %rd36668, 5;
	add.s64 	%rd36670, %rd36669, %rd36668;
	ld.u64 	%rd36671, [%rd36610+40];
	mad.lo.s64 	%rd36672, %rd36671, 2654435761, %rd36670;
	shl.b64 	%rd36673, %rd36672, 13;
	add.s64 	%rd36674, %rd36673, %rd36672;
	shr.u64 	%rd36675, %rd36674, 7;
	xor.b64  	%rd36676, %rd36675, %rd36674;
	shl.b64 	%rd36677, %rd36676, 3;
	add.s64 	%rd36678, %rd36677, %rd36676;
	shr.u64 	%rd36679, %rd36678, 17;
	xor.b64  	%rd36680, %rd36679, %rd36678;
	shl.b64 	%rd36681, %rd36680, 5;
	add.s64 	%rd36682, %rd36681, %rd36680;
	ld.u64 	%rd36683, [%rd36610+48];
	mad.lo.s64 	%rd36684, %rd36683, 2654435761, %rd36682;
	shl.b64 	%rd36685, %rd36684, 13;
	add.s64 	%rd36686, %rd36685, %rd36684;
	shr.u64 	%rd36687, %rd36686, 7;
	xor.b64  	%rd36688, %rd36687, %rd36686;
	shl.b64 	%rd36689, %rd36688, 3;
	add.s64 	%rd36690, %rd36689, %rd36688;
	shr.u64 	%rd36691, %rd36690, 17;
	xor.b64  	%rd36692, %rd36691, %rd36690;
	shl.b64 	%rd36693, %rd36692, 5;
	add.s64 	%rd36694, %rd36693, %rd36692;
	ld.u64 	%rd36695, [%rd36610+56];
	mad.lo.s64 	%rd36696, %rd36695, 2654435761, %rd36694;
	shl.b64 	%rd36697, %rd36696, 13;
	add.s64 	%rd36698, %rd36697, %rd36696;
	shr.u64 	%rd36699, %rd36698, 7;
	xor.b64  	%rd36700, %rd36699, %rd36698;
	shl.b64 	%rd36701, %rd36700, 3;
	add.s64 	%rd36702, %rd36701, %rd36700;
	shr.u64 	%rd36703, %rd36702, 17;
	xor.b64  	%rd36704, %rd36703, %rd36702;
	shl.b64 	%rd36705, %rd36704, 5;
	add.s64 	%rd53976, %rd36705, %rd36704;
	add.s64 	%rd53968, %rd53968, 8;
	add.s64 	%rd53966, %rd53966, 8;
	setp.ne.s64 	%p1716, %rd53966, %rd801;
	@%p1716 bra 	$L__BB5_412;
$L__BB5_413:
	setp.eq.s64 	%p1717, %rd180, 0;
	@%p1717 bra 	$L__BB5_421;
	setp.lt.u64 	%p1718, %rd180, 4;
	@%p1718 bra 	$L__BB5_416;
	shl.b64 	%rd36707, %rd53968, 3;
	add.s64 	%rd36708, %rd53690, %rd36707;
	ld.u64 	%rd36709, [%rd36708];
	mad.lo.s64 	%rd36710, %rd36709, 2654435761, %rd53976;
	shl.b64 	%rd36711, %rd36710, 13;
	add.s64 	%rd36712, %rd36711, %rd36710;
	shr.u64 	%rd36713, %rd36712, 7;
	xor.b64  	%rd36714, %rd36713, %rd36712;
	shl.b64 	%rd36715, %rd36714, 3;
	add.s64 	%rd36716, %rd36715, %rd36714;
	shr.u64 	%rd36717, %rd36716, 17;
	xor.b64  	%rd36718, %rd36717, %rd36716;
	shl.b64 	%rd36719, %rd36718, 5;
	add.s64 	%rd36720, %rd36719, %rd36718;
	ld.u64 	%rd36721, [%rd36708+8];
	mad.lo.s64 	%rd36722, %rd36721, 2654435761, %rd36720;
	shl.b64 	%rd36723, %rd36722, 13;
	add.s64 	%rd36724, %rd36723, %rd36722;
	shr.u64 	%rd36725, %rd36724, 7;
	xor.b64  	%rd36726, %rd36725, %rd36724;
	shl.b64 	%rd36727, %rd36726, 3;
	add.s64 	%rd36728, %rd36727, %rd36726;
	shr.u64 	%rd36729, %rd36728, 17;
	xor.b64  	%rd36730, %rd36729, %rd36728;
	shl.b64 	%rd36731, %rd36730, 5;
	add.s64 	%rd36732, %rd36731, %rd36730;
	ld.u64 	%rd36733, [%rd36708+16];
	mad.lo.s64 	%rd36734, %rd36733, 2654435761, %rd36732;
	shl.b64 	%rd36735, %rd36734, 13;
	add.s64 	%rd36736, %rd36735, %rd36734;
	shr.u64 	%rd36737, %rd36736, 7;
	xor.b64  	%rd36738, %rd36737, %rd36736;
	shl.b64 	%rd36739, %rd36738, 3;
	add.s64 	%rd36740, %rd36739, %rd36738;
	shr.u64 	%rd36741, %rd36740, 17;
	xor.b64  	%rd36742, %rd36741, %rd36740;
	shl.b64 	%rd36743, %rd36742, 5;
	add.s64 	%rd36744, %rd36743, %rd36742;
	ld.u64 	%rd36745, [%rd36708+24];
	mad.lo.s64 	%rd36746, %rd36745, 2654435761, %rd36744;
	shl.b64 	%rd36747, %rd36746, 13;
	add.s64 	%rd36748, %rd36747, %rd36746;
	shr.u64 	%rd36749, %rd36748, 7;
	xor.b64  	%rd36750, %rd36749, %rd36748;
	shl.b64 	%rd36751, %rd36750, 3;
	add.s64 	%rd36752, %rd36751, %rd36750;
	shr.u64 	%rd36753, %rd36752, 17;
	xor.b64  	%rd36754, %rd36753, %rd36752;
	shl.b64 	%rd36755, %rd36754, 5;
	add.s64 	%rd53976, %rd36755, %rd36754;
	add.s64 	%rd53968, %rd53968, 4;
$L__BB5_416:
	setp.eq.s64 	%p1719, %rd182, 0;
	@%p1719 bra 	$L__BB5_421;
	setp.eq.s64 	%p1720, %rd183, 0;
	@%p1720 bra 	$L__BB5_419;
	shl.b64 	%rd36757, %rd53968, 3;
	add.s64 	%rd36758, %rd53690, %rd36757;
	ld.u64 	%rd36759, [%rd36758];
	mad.lo.s64 	%rd36760, %rd36759, 2654435761, %rd53976;
	shl.b64 	%rd36761, %rd36760, 13;
	add.s64 	%rd36762, %rd36761, %rd36760;
	shr.u64 	%rd36763, %rd36762, 7;
	xor.b64  	%rd36764, %rd36763, %rd36762;
	shl.b64 	%rd36765, %rd36764, 3;
	add.s64 	%rd36766, %rd36765, %rd36764;
	shr.u64 	%rd36767, %rd36766, 17;
	xor.b64  	%rd36768, %rd36767, %rd36766;
	shl.b64 	%rd36769, %rd36768, 5;
	add.s64 	%rd36770, %rd36769, %rd36768;
	ld.u64 	%rd36771, [%rd36758+8];
	mad.lo.s64 	%rd36772, %rd36771, 2654435761, %rd36770;
	shl.b64 	%rd36773, %rd36772, 13;
	add.s64 	%rd36774, %rd36773, %rd36772;
	shr.u64 	%rd36775, %rd36774, 7;
	xor.b64  	%rd36776, %rd36775, %rd36774;
	shl.b64 	%rd36777, %rd36776, 3;
	add.s64 	%rd36778, %rd36777, %rd36776;
	shr.u64 	%rd36779, %rd36778, 17;
	xor.b64  	%rd36780, %rd36779, %rd36778;
	shl.b64 	%rd36781, %rd36780, 5;
	add.s64 	%rd53976, %rd36781, %rd36780;
	add.s64 	%rd53968, %rd53968, 2;
$L__BB5_419:
	@%p1710 bra 	$L__BB5_421;
	shl.b64 	%rd36782, %rd53968, 3;
	add.s64 	%rd36783, %rd53690, %rd36782;
	ld.u64 	%rd36784, [%rd36783];
	mad.lo.s64 	%rd36785, %rd36784, 2654435761, %rd53976;
	shl.b64 	%rd36786, %rd36785, 13;
	add.s64 	%rd36787, %rd36786, %rd36785;
	shr.u64 	%rd36788, %rd36787, 7;
	xor.b64  	%rd36789, %rd36788, %rd36787;
	shl.b64 	%rd36790, %rd36789, 3;
	add.s64 	%rd36791, %rd36790, %rd36789;
	shr.u64 	%rd36792, %rd36791, 17;
	xor.b64  	%rd36793, %rd36792, %rd36791;
	shl.b64 	%rd36794, %rd36793, 5;
	add.s64 	%rd53976, %rd36794, %rd36793;
$L__BB5_421:
	mov.b64 	%rd53981, 0;
	mov.u64 	%rd53989, %rd53981;
	@%p1715 bra 	$L__BB5_424;
	and.b64  	%rd823, %rd2, -8;
	mov.b64 	%rd53981, 0;
	mov.u64 	%rd53979, %rd53981;
$L__BB5_423:
	.pragma "nounroll";
	shl.b64 	%rd36798, %rd53981, 3;
	add.s64 	%rd36799, %rd53819, %rd36798;
	ld.u64 	%rd36800, [%rd36799];
	mad.lo.s64 	%rd36801, %rd36800, 2654435761, %rd53989;
	shl.b64 	%rd36802, %rd36801, 13;
	add.s64 	%rd36803, %rd36802, %rd36801;
	shr.u64 	%rd36804, %rd36803, 7;
	xor.b64  	%rd36805, %rd36804, %rd36803;
	shl.b64 	%rd36806, %rd36805, 3;
	add.s64 	%rd36807, %rd36806, %rd36805;
	shr.u64 	%rd36808, %rd36807, 17;
	xor.b64  	%rd36809, %rd36808, %rd36807;
	shl.b64 	%rd36810, %rd36809, 5;
	add.s64 	%rd36811, %rd36810, %rd36809;
	ld.u64 	%rd36812, [%rd36799+8];
	mad.lo.s64 	%rd36813, %rd36812, 2654435761, %rd36811;
	shl.b64 	%rd36814, %rd36813, 13;
	add.s64 	%rd36815, %rd36814, %rd36813;
	shr.u64 	%rd36816, %rd36815, 7;
	xor.b64  	%rd36817, %rd36816, %rd36815;
	shl.b64 	%rd36818, %rd36817, 3;
	add.s64 	%rd36819, %rd36818, %rd36817;
	shr.u64 	%rd36820, %rd36819, 17;
	xor.b64  	%rd36821, %rd36820, %rd36819;
	shl.b64 	%rd36822, %rd36821, 5;
	add.s64 	%rd36823, %rd36822, %rd36821;
	ld.u64 	%rd36824, [%rd36799+16];
	mad.lo.s64 	%rd36825, %rd36824, 2654435761, %rd36823;
	shl.b64 	%rd36826, %rd36825, 13;
	add.s64 	%rd36827, %rd36826, %rd36825;
	shr.u64 	%rd36828, %rd36827, 7;
	xor.b64  	%rd36829, %rd36828, %rd36827;
	shl.b64 	%rd36830, %rd36829, 3;
	add.s64 	%rd36831, %rd36830, %rd36829;
	shr.u64 	%rd36832, %rd36831, 17;
	xor.b64  	%rd36833, %rd36832, %rd36831;
	shl.b64 	%rd36834, %rd36833, 5;
	add.s64 	%rd36835, %rd36834, %rd36833;
	ld.u64 	%rd36836, [%rd36799+24];
	mad.lo.s64 	%rd36837, %rd36836, 2654435761, %rd36835;
	shl.b64 	%rd36838, %rd36837, 13;
	add.s64 	%rd36839, %rd36838, %rd36837;
	shr.u64 	%rd36840, %rd36839, 7;
	xor.b64  	%rd36841, %rd36840, %rd36839;
	shl.b64 	%rd36842, %rd36841, 3;
	add.s64 	%rd36843, %rd36842, %rd36841;
	shr.u64 	%rd36844, %rd36843, 17;
	xor.b64  	%rd36845, %rd36844, %rd36843;
	shl.b64 	%rd36846, %rd36845, 5;
	add.s64 	%rd36847, %rd36846, %rd36845;
	ld.u64 	%rd36848, [%rd36799+32];
	mad.lo.s64 	%rd36849, %rd36848, 2654435761, %rd36847;
	shl.b64 	%rd36850, %rd36849, 13;
	add.s64 	%rd36851, %rd36850, %rd36849;
	shr.u64 	%rd36852, %rd36851, 7;
	xor.b64  	%rd36853, %rd36852, %rd36851;
	shl.b64 	%rd36854, %rd36853, 3;
	add.s64 	%rd36855, %rd36854, %rd36853;
	shr.u64 	%rd36856, %rd36855, 17;
	xor.b64  	%rd36857, %rd36856, %rd36855;
	shl.b64 	%rd36858, %rd36857, 5;
	add.s64 	%rd36859, %rd36858, %rd36857;
	ld.u64 	%rd36860, [%rd36799+40];
	mad.lo.s64 	%rd36861, %rd36860, 2654435761, %rd36859;
	shl.b64 	%rd36862, %rd36861, 13;
	add.s64 	%rd36863, %rd36862, %rd36861;
	shr.u64 	%rd36864, %rd36863, 7;
	xor.b64  	%rd36865, %rd36864, %rd36863;
	shl.b64 	%rd36866, %rd36865, 3;
	add.s64 	%rd36867, %rd36866, %rd36865;
	shr.u64 	%rd36868, %rd36867, 17;
	xor.b64  	%rd36869, %rd36868, %rd36867;
	shl.b64 	%rd36870, %rd36869, 5;
	add.s64 	%rd36871, %rd36870, %rd36869;
	ld.u64 	%rd36872, [%rd36799+48];
	mad.lo.s64 	%rd36873, %rd36872, 2654435761, %rd36871;
	shl.b64 	%rd36874, %rd36873, 13;
	add.s64 	%rd36875, %rd36874, %rd36873;
	shr.u64 	%rd36876, %rd36875, 7;
	xor.b64  	%rd36877, %rd36876, %rd36875;
	shl.b64 	%rd36878, %rd36877, 3;
	add.s64 	%rd36879, %rd36878, %rd36877;
	shr.u64 	%rd36880, %rd36879, 17;
	xor.b64  	%rd36881, %rd36880, %rd36879;
	shl.b64 	%rd36882, %rd36881, 5;
	add.s64 	%rd36883, %rd36882, %rd36881;
	ld.u64 	%rd36884, [%rd36799+56];
	mad.lo.s64 	%rd36885, %rd36884, 2654435761, %rd36883;
	shl.b64 	%rd36886, %rd36885, 13;
	add.s64 	%rd36887, %rd36886, %rd36885;
	shr.u64 	%rd36888, %rd36887, 7;
	xor.b64  	%rd36889, %rd36888, %rd36887;
	shl.b64 	%rd36890, %rd36889, 3;
	add.s64 	%rd36891, %rd36890, %rd36889;
	shr.u64 	%rd36892, %rd36891, 17;
	xor.b64  	%rd36893, %rd36892, %rd36891;
	shl.b64 	%rd36894, %rd36893, 5;
	add.s64 	%rd53989, %rd36894, %rd36893;
	add.s64 	%rd53981, %rd53981, 8;
	add.s64 	%rd53979, %rd53979, 8;
	setp.ne.s64 	%p1723, %rd53979, %rd823;
	@%p1723 bra 	$L__BB5_423;
$L__BB5_424:
	@%p1717 bra 	$L__BB5_432;
	setp.lt.u64 	%p1725, %rd181, 3;
	@%p1725 bra 	$L__BB5_427;
	shl.b64 	%rd36896, %rd53981, 3;
	add.s64 	%rd36897, %rd53819, %rd36896;
	ld.u64 	%rd36898, [%rd36897];
	mad.lo.s64 	%rd36899, %rd36898, 2654435761, %rd53989;
	shl.b64 	%rd36900, %rd36899, 13;
	add.s64 	%rd36901, %rd36900, %rd36899;
	shr.u64 	%rd36902, %rd36901, 7;
	xor.b64  	%rd36903, %rd36902, %rd36901;
	shl.b64 	%rd36904, %rd36903, 3;
	add.s64 	%rd36905, %rd36904, %rd36903;
	shr.u64 	%rd36906, %rd36905, 17;
	xor.b64  	%rd36907, %rd36906, %rd36905;
	shl.b64 	%rd36908, %rd36907, 5;
	add.s64 	%rd36909, %rd36908, %rd36907;
	ld.u64 	%rd36910, [%rd36897+8];
	mad.lo.s64 	%rd36911, %rd36910, 2654435761, %rd36909;
	shl.b64 	%rd36912, %rd36911, 13;
	add.s64 	%rd36913, %rd36912, %rd36911;
	shr.u64 	%rd36914, %rd36913, 7;
	xor.b64  	%rd36915, %rd36914, %rd36913;
	shl.b64 	%rd36916, %rd36915, 3;
	add.s64 	%rd36917, %rd36916, %rd36915;
	shr.u64 	%rd36918, %rd36917, 17;
	xor.b64  	%rd36919, %rd36918, %rd36917;
	shl.b64 	%rd36920, %rd36919, 5;
	add.s64 	%rd36921, %rd36920, %rd36919;
	ld.u64 	%rd36922, [%rd36897+16];
	mad.lo.s64 	%rd36923, %rd36922, 2654435761, %rd36921;
	shl.b64 	%rd36924, %rd36923, 13;
	add.s64 	%rd36925, %rd36924, %rd36923;
	shr.u64 	%rd36926, %rd36925, 7;
	xor.b64  	%rd36927, %rd36926, %rd36925;
	shl.b64 	%rd36928, %rd36927, 3;
	add.s64 	%rd36929, %rd36928, %rd36927;
	shr.u64 	%rd36930, %rd36929, 17;
	xor.b64  	%rd36931, %rd36930, %rd36929;
	shl.b64 	%rd36932, %rd36931, 5;
	add.s64 	%rd36933, %rd36932, %rd36931;
	ld.u64 	%rd36934, [%rd36897+24];
	mad.lo.s64 	%rd36935, %rd36934, 2654435761, %rd36933;
	shl.b64 	%rd36936, %rd36935, 13;
	add.s64 	%rd36937, %rd36936, %rd36935;
	shr.u64 	%rd36938, %rd36937, 7;
	xor.b64  	%rd36939, %rd36938, %rd36937;
	shl.b64 	%rd36940, %rd36939, 3;
	add.s64 	%rd36941, %rd36940, %rd36939;
	shr.u64 	%rd36942, %rd36941, 17;
	xor.b64  	%rd36943, %rd36942, %rd36941;
	shl.b64 	%rd36944, %rd36943, 5;
	add.s64 	%rd53989, %rd36944, %rd36943;
	add.s64 	%rd53981, %rd53981, 4;
$L__BB5_427:
	setp.eq.s64 	%p1726, %rd182, 0;
	@%p1726 bra 	$L__BB5_432;
	setp.eq.s64 	%p1727, %rd183, 0;
	@%p1727 bra 	$L__BB5_430;
	shl.b64 	%rd36946, %rd53981, 3;
	add.s64 	%rd36947, %rd53819, %rd36946;
	ld.u64 	%rd36948, [%rd36947];
	mad.lo.s64 	%rd36949, %rd36948, 2654435761, %rd53989;
	shl.b64 	%rd36950, %rd36949, 13;
	add.s64 	%rd36951, %rd36950, %rd36949;
	shr.u64 	%rd36952, %rd36951, 7;
	xor.b64  	%rd36953, %rd36952, %rd36951;
	shl.b64 	%rd36954, %rd36953, 3;
	add.s64 	%rd36955, %rd36954, %rd36953;
	shr.u64 	%rd36956, %rd36955, 17;
	xor.b64  	%rd36957, %rd36956, %rd36955;
	shl.b64 	%rd36958, %rd36957, 5;
	add.s64 	%rd36959, %rd36958, %rd36957;
	ld.u64 	%rd36960, [%rd36947+8];
	mad.lo.s64 	%rd36961, %rd36960, 2654435761, %rd36959;
	shl.b64 	%rd36962, %rd36961, 13;
	add.s64 	%rd36963, %rd36962, %rd36961;
	shr.u64 	%rd36964, %rd36963, 7;
	xor.b64  	%rd36965, %rd36964, %rd36963;
	shl.b64 	%rd36966, %rd36965, 3;
	add.s64 	%rd36967, %rd36966, %rd36965;
	shr.u64 	%rd36968, %rd36967, 17;
	xor.b64  	%rd36969, %rd36968, %rd36967;
	shl.b64 	%rd36970, %rd36969, 5;
	add.s64 	%rd53989, %rd36970, %rd36969;
	add.s64 	%rd53981, %rd53981, 2;
$L__BB5_430:
	@%p1710 bra 	$L__BB5_432;
	shl.b64 	%rd36971, %rd53981, 3;
	add.s64 	%rd36972, %rd53819, %rd36971;
	ld.u64 	%rd36973, [%rd36972];
	mad.lo.s64 	%rd36974, %rd36973, 2654435761, %rd53989;
	shl.b64 	%rd36975, %rd36974, 13;
	add.s64 	%rd36976, %rd36975, %rd36974;
	shr.u64 	%rd36977, %rd36976, 7;
	xor.b64  	%rd36978, %rd36977, %rd36976;
	shl.b64 	%rd36979, %rd36978, 3;
	add.s64 	%rd36980, %rd36979, %rd36978;
	shr.u64 	%rd36981, %rd36980, 17;
	xor.b64  	%rd36982, %rd36981, %rd36980;
	shl.b64 	%rd36983, %rd36982, 5;
	add.s64 	%rd53989, %rd36983, %rd36982;
$L__BB5_432:
	setp.lt.u64 	%p1729, %rd53976, %rd53989;
	mov.u64 	%rd53991, %rd53690;
	@%p1729 bra 	$L__BB5_433;
	bra.uni 	$L__BB5_438;
$L__BB5_433:
	mov.u64 	%rd53991, %rd53819;
	mov.u64 	%rd53819, %rd53690;
	bra.uni 	$L__BB5_438;
$L__BB5_434:
	setp.eq.s32 	%p1730, %r1, 0;
	mov.u64 	%rd53991, %rd53690;
	@%p1730 bra 	$L__BB5_438;
	mov.b64 	%rd53990, 0;
$L__BB5_436:
	shl.b64 	%rd36985, %rd53990, 3;
	add.s64 	%rd36986, %rd53690, %rd36985;
	ld.u64 	%rd846, [%rd36986];
	add.s64 	%rd36987, %rd53819, %rd36985;
	ld.u64 	%rd847, [%rd36987];
	setp.lt.u64 	%p1731, %rd846, %rd847;
	@%p1731 bra 	$L__BB5_433;
	setp.le.u64 	%p1732, %rd846, %rd847;
	add.s64 	%rd53990, %rd53990, 1;
	setp.lt.u64 	%p1733, %rd53990, %rd12;
	and.pred  	%p1734, %p1732, %p1733;
	mov.u64 	%rd53991, %rd53690;
	@%p1734 bra 	$L__BB5_436;
$L__BB5_438:
	setp.eq.s64 	%p1735, %rd179, 0;
	mov.b64 	%rd53996, -3750763034362895579;
	mov.b64 	%rd53997, 0;
	@%p1735 bra 	$L__BB5_441;
	and.b64  	%rd851, %rd2, -2;
	mov.b64 	%rd53996, -3750763034362895579;
	mov.b64 	%rd53997, 0;
	mov.u64 	%rd53995, %rd53997;
$L__BB5_440:
	shl.b64 	%rd36994, %rd53997, 3;
	add.s64 	%rd36995, %rd53733, %rd36994;
	ld.u64 	%rd36996, [%rd36995];
	and.b64  	%rd36997, %rd36996, 255;
	xor.b64  	%rd36998, %rd36997, %rd53996;
	mul.lo.s64 	%rd36999, %rd36998, 1099511628211;
	shr.u64 	%rd37000, %rd36996, 8;
	and.b64  	%rd37001, %rd37000, 255;
	xor.b64  	%rd37002, %rd37001, %rd36999;
	mul.lo.s64 	%rd37003, %rd37002, 1099511628211;
	shr.u64 	%rd37004, %rd36996, 16;
	and.b64  	%rd37005, %rd37004, 255;
	xor.b64  	%rd37006, %rd37005, %rd37003;
	mul.lo.s64 	%rd37007, %rd37006, 1099511628211;
	shr.u64 	%rd37008, %rd36996, 24;
	and.b64  	%rd37009, %rd37008, 255;
	xor.b64  	%rd37010, %rd37009, %rd37007;
	mul.lo.s64 	%rd37011, %rd37010, 1099511628211;
	shr.u64 	%rd37012, %rd36996, 32;
	and.b64  	%rd37013, %rd37012, 255;
	xor.b64  	%rd37014, %rd37013, %rd37011;
	mul.lo.s64 	%rd37015, %rd37014, 1099511628211;
	shr.u64 	%rd37016, %rd36996, 40;
	and.b64  	%rd37017, %rd37016, 255;
	xor.b64  	%rd37018, %rd37017, %rd37015;
	mul.lo.s64 	%rd37019, %rd37018, 1099511628211;
	shr.u64 	%rd37020, %rd36996, 48;
	and.b64  	%rd37021, %rd37020, 255;
	xor.b64  	%rd37022, %rd37021, %rd37019;
	mul.lo.s64 	%rd37023, %rd37022, 1099511628211;
	shr.u64 	%rd37024, %rd36996, 56;
	xor.b64  	%rd37025, %rd37024, %rd37023;
	mul.lo.s64 	%rd37026, %rd37025, 1099511628211;
	ld.u64 	%rd37027, [%rd36995+8];
	and.b64  	%rd37028, %rd37027, 255;
	xor.b64  	%rd37029, %rd37028, %rd37026;
	mul.lo.s64 	%rd37030, %rd37029, 1099511628211;
	shr.u64 	%rd37031, %rd37027, 8;
	and.b64  	%rd37032, %rd37031, 255;
	xor.b64  	%rd37033, %rd37032, %rd37030;
	mul.lo.s64 	%rd37034, %rd37033, 1099511628211;
	shr.u64 	%rd37035, %rd37027, 16;
	and.b64  	%rd37036, %rd37035, 255;
	xor.b64  	%rd37037, %rd37036, %rd37034;
	mul.lo.s64 	%rd37038, %rd37037, 1099511628211;
	shr.u64 	%rd37039, %rd37027, 24;
	and.b64  	%rd37040, %rd37039, 255;
	xor.b64  	%rd37041, %rd37040, %rd37038;
	mul.lo.s64 	%rd37042, %rd37041, 1099511628211;
	shr.u64 	%rd37043, %rd37027, 32;
	and.b64  	%rd37044, %rd37043, 255;
	xor.b64  	%rd37045, %rd37044, %rd37042;
	mul.lo.s64 	%rd37046, %rd37045, 1099511628211;
	shr.u64 	%rd37047, %rd37027, 40;
	and.b64  	%rd37048, %rd37047, 255;
	xor.b64  	%rd37049, %rd37048, %rd37046;
	mul.lo.s64 	%rd37050, %rd37049, 1099511628211;
	shr.u64 	%rd37051, %rd37027, 48;
	and.b64  	%rd37052, %rd37051, 255;
	xor.b64  	%rd37053, %rd37052, %rd37050;
	mul.lo.s64 	%rd37054, %rd37053, 1099511628211;
	shr.u64 	%rd37055, %rd37027, 56;
	xor.b64  	%rd37056, %rd37055, %rd37054;
	mul.lo.s64 	%rd53996, %rd37056, 1099511628211;
	add.s64 	%rd53997, %rd53997, 2;
	add.s64 	%rd53995, %rd53995, 2;
	setp.ne.s64 	%p1736, %rd53995, %rd851;
	@%p1736 bra 	$L__BB5_440;
$L__BB5_441:
	setp.eq.s64 	%p1737, %rd184, 0;
	@%p1737 bra 	$L__BB5_443;
	shl.b64 	%rd37057, %rd53997, 3;
	add.s64 	%rd37058, %rd53733, %rd37057;
	ld.u64 	%rd37059, [%rd37058];
	and.b64  	%rd37060, %rd37059, 255;
	xor.b64  	%rd37061, %rd37060, %rd53996;
	mul.lo.s64 	%rd37062, %rd37061, 1099511628211;
	shr.u64 	%rd37063, %rd37059, 8;
	and.b64  	%rd37064, %rd37063, 255;
	xor.b64  	%rd37065, %rd37064, %rd37062;
	mul.lo.s64 	%rd37066, %rd37065, 1099511628211;
	shr.u64 	%rd37067, %rd37059, 16;
	and.b64  	%rd37068, %rd37067, 255;
	xor.b64  	%rd37069, %rd37068, %rd37066;
	mul.lo.s64 	%rd37070, %rd37069, 1099511628211;
	shr.u64 	%rd37071, %rd37059, 24;
	and.b64  	%rd37072, %rd37071, 255;
	xor.b64  	%rd37073, %rd37072, %rd37070;
	mul.lo.s64 	%rd37074, %rd37073, 1099511628211;
	shr.u64 	%rd37075, %rd37059, 32;
	and.b64  	%rd37076, %rd37075, 255;
	xor.b64  	%rd37077, %rd37076, %rd37074;
	mul.lo.s64 	%rd37078, %rd37077, 1099511628211;
	shr.u64 	%rd37079, %rd37059, 40;
	and.b64  	%rd37080, %rd37079, 255;
	xor.b64  	%rd37081, %rd37080, %rd37078;
	mul.lo.s64 	%rd37082, %rd37081, 1099511628211;
	shr.u64 	%rd37083, %rd37059, 48;
	and.b64  	%rd37084, %rd37083, 255;
	xor.b64  	%rd37085, %rd37084, %rd37082;
	mul.lo.s64 	%rd37086, %rd37085, 1099511628211;
	shr.u64 	%rd37087, %rd37059, 56;
	xor.b64  	%rd37088, %rd37087, %rd37086;
	mul.lo.s64 	%rd53996, %rd37088, 1099511628211;
$L__BB5_443:
	mov.b64 	%rd54003, -3750763034362895579;
	mov.b64 	%rd54004, 0;
	@%p1735 bra 	$L__BB5_446;
	and.b64  	%rd863, %rd2, -2;
	mov.b64 	%rd54003, -3750763034362895579;
	mov.b64 	%rd54004, 0;
	mov.u64 	%rd54002, %rd54004;
$L__BB5_445:
	shl.b64 	%rd37094, %rd54004, 3;
	add.s64 	%rd37095, %rd53862, %rd37094;
	ld.u64 	%rd37096, [%rd37095];
	and.b64  	%rd37097, %rd37096, 255;
	xor.b64  	%rd37098, %rd37097, %rd54003;
	mul.lo.s64 	%rd37099, %rd37098, 1099511628211;
	shr.u64 	%rd37100, %rd37096, 8;
	and.b64  	%rd37101, %rd37100, 255;
	xor.b64  	%rd37102, %rd37101, %rd37099;
	mul.lo.s64 	%rd37103, %rd37102, 1099511628211;
	shr.u64 	%rd37104, %rd37096, 16;
	and.b64  	%rd37105, %rd37104, 255;
	xor.b64  	%rd37106, %rd37105, %rd37103;
	mul.lo.s64 	%rd37107, %rd37106, 1099511628211;
	shr.u64 	%rd37108, %rd37096, 24;
	and.b64  	%rd37109, %rd37108, 255;
	xor.b64  	%rd37110, %rd37109, %rd37107;
	mul.lo.s64 	%rd37111, %rd37110, 1099511628211;
	shr.u64 	%rd37112, %rd37096, 32;
	and.b64  	%rd37113, %rd37112, 255;
	xor.b64  	%rd37114, %rd37113, %rd37111;
	mul.lo.s64 	%rd37115, %rd37114, 1099511628211;
	shr.u64 	%rd37116, %rd37096, 40;
	and.b64  	%rd37117, %rd37116, 255;
	xor.b64  	%rd37118, %rd37117, %rd37115;
	mul.lo.s64 	%rd37119, %rd37118, 1099511628211;
	shr.u64 	%rd37120, %rd37096, 48;
	and.b64  	%rd37121, %rd37120, 255;
	xor.b64  	%rd37122, %rd37121, %rd37119;
	mul.lo.s64 	%rd37123, %rd37122, 1099511628211;
	shr.u64 	%rd37124, %rd37096, 56;
	xor.b64  	%rd37125, %rd37124, %rd37123;
	mul.lo.s64 	%rd37126, %rd37125, 1099511628211;
	ld.u64 	%rd37127, [%rd37095+8];
	and.b64  	%rd37128, %rd37127, 255;
	xor.b64  	%rd37129, %rd37128, %rd37126;
	mul.lo.s64 	%rd37130, %rd37129, 1099511628211;
	shr.u64 	%rd37131, %rd37127, 8;
	and.b64  	%rd37132, %rd37131, 255;
	xor.b64  	%rd37133, %rd37132, %rd37130;
	mul.lo.s64 	%rd37134, %rd37133, 1099511628211;
	shr.u64 	%rd37135, %rd37127, 16;
	and.b64  	%rd37136, %rd37135, 255;
	xor.b64  	%rd37137, %rd37136, %rd37134;
	mul.lo.s64 	%rd37138, %rd37137, 1099511628211;
	shr.u64 	%rd37139, %rd37127, 24;
	and.b64  	%rd37140, %rd37139, 255;
	xor.b64  	%rd37141, %rd37140, %rd37138;
	mul.lo.s64 	%rd37142, %rd37141, 1099511628211;
	shr.u64 	%rd37143, %rd37127, 32;
	and.b64  	%rd37144, %rd37143, 255;
	xor.b64  	%rd37145, %rd37144, %rd37142;
	mul.lo.s64 	%rd37146, %rd37145, 1099511628211;
	shr.u64 	%rd37147, %rd37127, 40;
	and.b64  	%rd37148, %rd37147, 255;
	xor.b64  	%rd37149, %rd37148, %rd37146;
	mul.lo.s64 	%rd37150, %rd37149, 1099511628211;
	shr.u64 	%rd37151, %rd37127, 48;
	and.b64  	%rd37152, %rd37151, 255;
	xor.b64  	%rd37153, %rd37152, %rd37150;
	mul.lo.s64 	%rd37154, %rd37153, 1099511628211;
	shr.u64 	%rd37155, %rd37127, 56;
	xor.b64  	%rd37156, %rd37155, %rd37154;
	mul.lo.s64 	%rd54003, %rd37156, 1099511628211;
	add.s64 	%rd54004, %rd54004, 2;
	add.s64 	%rd54002, %rd54002, 2;
	setp.ne.s64 	%p1739, %rd54002, %rd863;
	@%p1739 bra 	$L__BB5_445;
$L__BB5_446:
	@%p1737 bra 	$L__BB5_448;
	shl.b64 	%rd37157, %rd54004, 3;
	add.s64 	%rd37158, %rd53862, %rd37157;
	ld.u64 	%rd37159, [%rd37158];
	and.b64  	%rd37160, %rd37159, 255;
	xor.b64  	%rd37161, %rd37160, %rd54003;
	mul.lo.s64 	%rd37162, %rd37161, 1099511628211;
	shr.u64 	%rd37163, %rd37159, 8;
	and.b64  	%rd37164, %rd37163, 255;
	xor.b64  	%rd37165, %rd37164, %rd37162;
	mul.lo.s64 	%rd37166, %rd37165, 1099511628211;
	shr.u64 	%rd37167, %rd37159, 16;
	and.b64  	%rd37168, %rd37167, 255;
	xor.b64  	%rd37169, %rd37168, %rd37166;
	mul.lo.s64 	%rd37170, %rd37169, 1099511628211;
	shr.u64 	%rd37171, %rd37159, 24;
	and.b64  	%rd37172, %rd37171, 255;
	xor.b64  	%rd37173, %rd37172, %rd37170;
	mul.lo.s64 	%rd37174, %rd37173, 1099511628211;
	shr.u64 	%rd37175, %rd37159, 32;
	and.b64  	%rd37176, %rd37175, 255;
	xor.b64  	%rd37177, %rd37176, %rd37174;
	mul.lo.s64 	%rd37178, %rd37177, 1099511628211;
	shr.u64 	%rd37179, %rd37159, 40;
	and.b64  	%rd37180, %rd37179, 255;
	xor.b64  	%rd37181, %rd37180, %rd37178;
	mul.lo.s64 	%rd37182, %rd37181, 1099511628211;
	shr.u64 	%rd37183, %rd37159, 48;
	and.b64  	%rd37184, %rd37183, 255;
	xor.b64  	%rd37185, %rd37184, %rd37182;
	mul.lo.s64 	%rd37186, %rd37185, 1099511628211;
	shr.u64 	%rd37187, %rd37159, 56;
	xor.b64  	%rd37188, %rd37187, %rd37186;
	mul.lo.s64 	%rd54003, %rd37188, 1099511628211;
$L__BB5_448:
	setp.eq.s64 	%p1741, %rd53996, %rd54003;
	@%p1741 bra 	$L__BB5_473;
	setp.lt.u64 	%p1742, %rd179, 7;
	mov.b64 	%rd54011, 0;
	mov.u64 	%rd54019, %rd54011;
	@%p1742 bra 	$L__BB5_452;
	and.b64  	%rd875, %rd2, -8;
	mov.b64 	%rd54011, 0;
	mov.u64 	%rd54009, %rd54011;
$L__BB5_451:
	.pragma "nounroll";
	shl.b64 	%rd37192, %rd54011, 3;
	add.s64 	%rd37193, %rd53733, %rd37192;
	ld.u64 	%rd37194, [%rd37193];
	mad.lo.s64 	%rd37195, %rd37194, 2654435761, %rd54019;
	shl.b64 	%rd37196, %rd37195, 13;
	add.s64 	%rd37197, %rd37196, %rd37195;
	shr.u64 	%rd37198, %rd37197, 7;
	xor.b64  	%rd37199, %rd37198, %rd37197;
	shl.b64 	%rd37200, %rd37199, 3;
	add.s64 	%rd37201, %rd37200, %rd37199;
	shr.u64 	%rd37202, %rd37201, 17;
	xor.b64  	%rd37203, %rd37202, %rd37201;
	shl.b64 	%rd37204, %rd37203, 5;
	add.s64 	%rd37205, %rd37204, %rd37203;
	ld.u64 	%rd37206, [%rd37193+8];
	mad.lo.s64 	%rd37207, %rd37206, 2654435761, %rd37205;
	shl.b64 	%rd37208, %rd37207, 13;
	add.s64 	%rd37209, %rd37208, %rd37207;
	shr.u64 	%rd37210, %rd37209, 7;
	xor.b64  	%rd37211, %rd37210, %rd37209;
	shl.b64 	%rd37212, %rd37211, 3;
	add.s64 	%rd37213, %rd37212, %rd37211;
	shr.u64 	%rd37214, %rd37213, 17;
	xor.b64  	%rd37215, %rd37214, %rd37213;
	shl.b64 	%rd37216, %rd37215, 5;
	add.s64 	%rd37217, %rd37216, %rd37215;
	ld.u64 	%rd37218, [%rd37193+16];
	mad.lo.s64 	%rd37219, %rd37218, 2654435761, %rd37217;
	shl.b64 	%rd37220, %rd37219, 13;
	add.s64 	%rd37221, %rd37220, %rd37219;
	shr.u64 	%rd37222, %rd37221, 7;
	xor.b64  	%rd37223, %rd37222, %rd37221;
	shl.b64 	%rd37224, %rd37223, 3;
	add.s64 	%rd37225, %rd37224, %rd37223;
	shr.u64 	%rd37226, %rd37225, 17;
	xor.b64  	%rd37227, %rd37226, %rd37225;
	shl.b64 	%rd37228, %rd37227, 5;
	add.s64 	%rd37229, %rd37228, %rd37227;
	ld.u64 	%rd37230, [%rd37193+24];
	mad.lo.s64 	%rd37231, %rd37230, 2654435761, %rd37229;
	shl.b64 	%rd37232, %rd37231, 13;
	add.s64 	%rd37233, %rd37232, %rd37231;
	shr.u64 	%rd37234, %rd37233, 7;
	xor.b64  	%rd37235, %rd37234, %rd37233;
	shl.b64 	%rd37236, %rd37235, 3;
	add.s64 	%rd37237, %rd37236, %rd37235;
	shr.u64 	%rd37238, %rd37237, 17;
	xor.b64  	%rd37239, %rd37238, %rd37237;
	shl.b64 	%rd37240, %rd37239, 5;
	add.s64 	%rd37241, %rd37240, %rd37239;
	ld.u64 	%rd37242, [%rd37193+32];
	mad.lo.s64 	%rd37243, %rd37242, 2654435761, %rd37241;
	shl.b64 	%rd37244, %rd37243, 13;
	add.s64 	%rd37245, %rd37244, %rd37243;
	shr.u64 	%rd37246, %rd37245, 7;
	xor.b64  	%rd37247, %rd37246, %rd37245;
	shl.b64 	%rd37248, %rd37247, 3;
	add.s64 	%rd37249, %rd37248, %rd37247;
	shr.u64 	%rd37250, %rd37249, 17;
	xor.b64  	%rd37251, %rd37250, %rd37249;
	shl.b64 	%rd37252, %rd37251, 5;
	add.s64 	%rd37253, %rd37252, %rd37251;
	ld.u64 	%rd37254, [%rd37193+40];
	mad.lo.s64 	%rd37255, %rd37254, 2654435761, %rd37253;
	shl.b64 	%rd37256, %rd37255, 13;
	add.s64 	%rd37257, %rd37256, %rd37255;
	shr.u64 	%rd37258, %rd37257, 7;
	xor.b64  	%rd37259, %rd37258, %rd37257;
	shl.b64 	%rd37260, %rd37259, 3;
	add.s64 	%rd37261, %rd37260, %rd37259;
	shr.u64 	%rd37262, %rd37261, 17;
	xor.b64  	%rd37263, %rd37262, %rd37261;
	shl.b64 	%rd37264, %rd37263, 5;
	add.s64 	%rd37265, %rd37264, %rd37263;
	ld.u64 	%rd37266, [%rd37193+48];
	mad.lo.s64 	%rd37267, %rd37266, 2654435761, %rd37265;
	shl.b64 	%rd37268, %rd37267, 13;
	add.s64 	%rd37269, %rd37268, %rd37267;
	shr.u64 	%rd37270, %rd37269, 7;
	xor.b64  	%rd37271, %rd37270, %rd37269;
	shl.b64 	%rd37272, %rd37271, 3;
	add.s64 	%rd37273, %rd37272, %rd37271;
	shr.u64 	%rd37274, %rd37273, 17;
	xor.b64  	%rd37275, %rd37274, %rd37273;
	shl.b64 	%rd37276, %rd37275, 5;
	add.s64 	%rd37277, %rd37276, %rd37275;
	ld.u64 	%rd37278, [%rd37193+56];
	mad.lo.s64 	%rd37279, %rd37278, 2654435761, %rd37277;
	shl.b64 	%rd37280, %rd37279, 13;
	add.s64 	%rd37281, %rd37280, %rd37279;
	shr.u64 	%rd37282, %rd37281, 7;
	xor.b64  	%rd37283, %rd37282, %rd37281;
	shl.b64 	%rd37284, %rd37283, 3;
	add.s64 	%rd37285, %rd37284, %rd37283;
	shr.u64 	%rd37286, %rd37285, 17;
	xor.b64  	%rd37287, %rd37286, %rd37285;
	shl.b64 	%rd37288, %rd37287, 5;
	add.s64 	%rd54019, %rd37288, %rd37287;
	add.s64 	%rd54011, %rd54011, 8;
	add.s64 	%rd54009, %rd54009, 8;
	setp.ne.s64 	%p1743, %rd54009, %rd875;
	@%p1743 bra 	$L__BB5_451;
$L__BB5_452:
	setp.eq.s64 	%p1744, %rd180, 0;
	@%p1744 bra 	$L__BB5_460;
	setp.lt.u64 	%p1745, %rd180, 4;
	@%p1745 bra 	$L__BB5_455;
	shl.b64 	%rd37290, %rd54011, 3;
	add.s64 	%rd37291, %rd53733, %rd37290;
	ld.u64 	%rd37292, [%rd37291];
	mad.lo.s64 	%rd37293, %rd37292, 2654435761, %rd54019;
	shl.b64 	%rd37294, %rd37293, 13;
	add.s64 	%rd37295, %rd37294, %rd37293;
	shr.u64 	%rd37296, %rd37295, 7;
	xor.b64  	%rd37297, %rd37296, %rd37295;
	shl.b64 	%rd37298, %rd37297, 3;
	add.s64 	%rd37299, %rd37298, %rd37297;
	shr.u64 	%rd37300, %rd37299, 17;
	xor.b64  	%rd37301, %rd37300, %rd37299;
	shl.b64 	%rd37302, %rd37301, 5;
	add.s64 	%rd37303, %rd37302, %rd37301;
	ld.u64 	%rd37304, [%rd37291+8];
	mad.lo.s64 	%rd37305, %rd37304, 2654435761, %rd37303;
	shl.b64 	%rd37306, %rd37305, 13;
	add.s64 	%rd37307, %rd37306, %rd37305;
	shr.u64 	%rd37308, %rd37307, 7;
	xor.b64  	%rd37309, %rd37308, %rd37307;
	shl.b64 	%rd37310, %rd37309, 3;
	add.s64 	%rd37311, %rd37310, %rd37309;
	shr.u64 	%rd37312, %rd37311, 17;
	xor.b64  	%rd37313, %rd37312, %rd37311;
	shl.b64 	%rd37314, %rd37313, 5;
	add.s64 	%rd37315, %rd37314, %rd37313;
	ld.u64 	%rd37316, [%rd37291+16];
	mad.lo.s64 	%rd37317, %rd37316, 2654435761, %rd37315;
	shl.b64 	%rd37318, %rd37317, 13;
	add.s64 	%rd37319, %rd37318, %rd37317;
	shr.u64 	%rd37320, %rd37319, 7;
	xor.b64  	%rd37321, %rd37320, %rd37319;
	shl.b64 	%rd37322, %rd37321, 3;
	add.s64 	%rd37323, %rd37322, %rd37321;
	shr.u64 	%rd37324, %rd37323, 17;
	xor.b64  	%rd37325, %rd37324, %rd37323;
	shl.b64 	%rd37326, %rd37325, 5;
	add.s64 	%rd37327, %rd37326, %rd37325;
	ld.u64 	%rd37328, [%rd37291+24];
	mad.lo.s64 	%rd37329, %rd37328, 2654435761, %rd37327;
	shl.b64 	%rd37330, %rd37329, 13;
	add.s64 	%rd37331, %rd37330, %rd37329;
	shr.u64 	%rd37332, %rd37331, 7;
	xor.b64  	%rd37333, %rd37332, %rd37331;
	shl.b64 	%rd37334, %rd37333, 3;
	add.s64 	%rd37335, %rd37334, %rd37333;
	shr.u64 	%rd37336, %rd37335, 17;
	xor.b64  	%rd37337, %rd37336, %rd37335;
	shl.b64 	%rd37338, %rd37337, 5;
	add.s64 	%rd54019, %rd37338, %rd37337;
	add.s64 	%rd54011, %rd54011, 4;
$L__BB5_455:
	setp.eq.s64 	%p1746, %rd182, 0;
	@%p1746 bra 	$L__BB5_460;
	setp.eq.s64 	%p1747, %rd183, 0;
	@%p1747 bra 	$L__BB5_458;
	shl.b64 	%rd37340, %rd54011, 3;
	add.s64 	%rd37341, %rd53733, %rd37340;
	ld.u64 	%rd37342, [%rd37341];
	mad.lo.s64 	%rd37343, %rd37342, 2654435761, %rd54019;
	shl.b64 	%rd37344, %rd37343, 13;
	add.s64 	%rd37345, %rd37344, %rd37343;
	shr.u64 	%rd37346, %rd37345, 7;
	xor.b64  	%rd37347, %rd37346, %rd37345;
	shl.b64 	%rd37348, %rd37347, 3;
	add.s64 	%rd37349, %rd37348, %rd37347;
	shr.u64 	%rd37350, %rd37349, 17;
	xor.b64  	%rd37351, %rd37350, %rd37349;
	shl.b64 	%rd37352, %rd37351, 5;
	add.s64 	%rd37353, %rd37352, %rd37351;
	ld.u64 	%rd37354, [%rd37341+8];
	mad.lo.s64 	%rd37355, %rd37354, 2654435761, %rd37353;
	shl.b64 	%rd37356, %rd37355, 13;
	add.s64 	%rd37357, %rd37356, %rd37355;
	shr.u64 	%rd37358, %rd37357, 7;
	xor.b64  	%rd37359, %rd37358, %rd37357;
	shl.b64 	%rd37360, %rd37359, 3;
	add.s64 	%rd37361, %rd37360, %rd37359;
	shr.u64 	%rd37362, %rd37361, 17;
	xor.b64  	%rd37363, %rd37362, %rd37361;
	shl.b64 	%rd37364, %rd37363, 5;
	add.s64 	%rd54019, %rd37364, %rd37363;
	add.s64 	%rd54011, %rd54011, 2;
$L__BB5_458:
	@%p1737 bra 	$L__BB5_460;
	shl.b64 	%rd37365, %rd54011, 3;
	add.s64 	%rd37366, %rd53733, %rd37365;
	ld.u64 	%rd37367, [%rd37366];
	mad.lo.s64 	%rd37368, %rd37367, 2654435761, %rd54019;
	shl.b64 	%rd37369, %rd37368, 13;
	add.s64 	%rd37370, %rd37369, %rd37368;
	shr.u64 	%rd37371, %rd37370, 7;
	xor.b64  	%rd37372, %rd37371, %rd37370;
	shl.b64 	%rd37373, %rd37372, 3;
	add.s64 	%rd37374, %rd37373, %rd37372;
	shr.u64 	%rd37375, %rd37374, 17;
	xor.b64  	%rd37376, %rd37375, %rd37374;
	shl.b64 	%rd37377, %rd37376, 5;
	add.s64 	%rd54019, %rd37377, %rd37376;
$L__BB5_460:
	mov.b64 	%rd54024, 0;
	mov.u64 	%rd54032, %rd54024;
	@%p1742 bra 	$L__BB5_463;
	and.b64  	%rd897, %rd2, -8;
	mov.b64 	%rd54024, 0;
	mov.u64 	%rd54022, %rd54024;
$L__BB5_462:
	.pragma "nounroll";
	shl.b64 	%rd37381, %rd54024, 3;
	add.s64 	%rd37382, %rd53862, %rd37381;
	ld.u64 	%rd37383, [%rd37382];
	mad.lo.s64 	%rd37384, %rd37383, 2654435761, %rd54032;
	shl.b64 	%rd37385, %rd37384, 13;
	add.s64 	%rd37386, %rd37385, %rd37384;
	shr.u64 	%rd37387, %rd37386, 7;
	xor.b64  	%rd37388, %rd37387, %rd37386;
	shl.b64 	%rd37389, %rd37388, 3;
	add.s64 	%rd37390, %rd37389, %rd37388;
	shr.u64 	%rd37391, %rd37390, 17;
	xor.b64  	%rd37392, %rd37391, %rd37390;
	shl.b64 	%rd37393, %rd37392, 5;
	add.s64 	%rd37394, %rd37393, %rd37392;
	ld.u64 	%rd37395, [%rd37382+8];
	mad.lo.s64 	%rd37396, %rd37395, 2654435761, %rd37394;
	shl.b64 	%rd37397, %rd37396, 13;
	add.s64 	%rd37398, %rd37397, %rd37396;
	shr.u64 	%rd37399, %rd37398, 7;
	xor.b64  	%rd37400, %rd37399, %rd37398;
	shl.b64 	%rd37401, %rd37400, 3;
	add.s64 	%rd37402, %rd37401, %rd37400;
	shr.u64 	%rd37403, %rd37402, 17;
	xor.b64  	%rd37404, %rd37403, %rd37402;
	shl.b64 	%rd37405, %rd37404, 5;
	add.s64 	%rd37406, %rd37405, %rd37404;
	ld.u64 	%rd37407, [%rd37382+16];
	mad.lo.s64 	%rd37408, %rd37407, 2654435761, %rd37406;
	shl.b64 	%rd37409, %rd37408, 13;
	add.s64 	%rd37410, %rd37409, %rd37408;
	shr.u64 	%rd37411, %rd37410, 7;
	xor.b64  	%rd37412, %rd37411, %rd37410;
	shl.b64 	%rd37413, %rd37412, 3;
	add.s64 	%rd37414, %rd37413, %rd37412;
	shr.u64 	%rd37415, %rd37414, 17;
	xor.b64  	%rd37416, %rd37415, %rd37414;
	shl.b64 	%rd37417, %rd37416, 5;
	add.s64 	%rd37418, %rd37417, %rd37416;
	ld.u64 	%rd37419, [%rd37382+24];
	mad.lo.s64 	%rd37420, %rd37419, 2654435761, %rd37418;
	shl.b64 	%rd37421, %rd37420, 13;
	add.s64 	%rd37422, %rd37421, %rd37420;
	shr.u64 	%rd37423, %rd37422, 7;
	xor.b64  	%rd37424, %rd37423, %rd37422;
	shl.b64 	%rd37425, %rd37424, 3;
	add.s64 	%rd37426, %rd37425, %rd37424;
	shr.u64 	%rd37427, %rd37426, 17;
	xor.b64  	%rd37428, %rd37427, %rd37426;
	shl.b64 	%rd37429, %rd37428, 5;
	add.s64 	%rd37430, %rd37429, %rd37428;
	ld.u64 	%rd37431, [%rd37382+32];
	mad.lo.s64 	%rd37432, %rd37431, 2654435761, %rd37430;
	shl.b64 	%rd37433, %rd37432, 13;
	add.s64 	%rd37434, %rd37433, %rd37432;
	shr.u64 	%rd37435, %rd37434, 7;
	xor.b64  	%rd37436, %rd37435, %rd37434;
	shl.b64 	%rd37437, %rd37436, 3;
	add.s64 	%rd37438, %rd37437, %rd37436;
	shr.u64 	%rd37439, %rd37438, 17;
	xor.b64  	%rd37440, %rd37439, %rd37438;
	shl.b64 	%rd37441, %rd37440, 5;
	add.s64 	%rd37442, %rd37441, %rd37440;
	ld.u64 	%rd37443, [%rd37382+40];
	mad.lo.s64 	%rd37444, %rd37443, 2654435761, %rd37442;
	shl.b64 	%rd37445, %rd37444, 13;
	add.s64 	%rd37446, %rd37445, %rd37444;
	shr.u64 	%rd37447, %rd37446, 7;
	xor.b64  	%rd37448, %rd37447, %rd37446;
	shl.b64 	%rd37449, %rd37448, 3;
	add.s64 	%rd37450, %rd37449, %rd37448;
	shr.u64 	%rd37451, %rd37450, 17;
	xor.b64  	%rd37452, %rd37451, %rd37450;
	shl.b64 	%rd37453, %rd37452, 5;
	add.s64 	%rd37454, %rd37453, %rd37452;
	ld.u64 	%rd37455, [%rd37382+48];
	mad.lo.s64 	%rd37456, %rd37455, 2654435761, %rd37454;
	shl.b64 	%rd37457, %rd37456, 13;
	add.s64 	%rd37458, %rd37457, %rd37456;
	shr.u64 	%rd37459, %rd37458, 7;
	xor.b64  	%rd37460, %rd37459, %rd37458;
	shl.b64 	%rd37461, %rd37460, 3;
	add.s64 	%rd37462, %rd37461, %rd37460;
	shr.u64 	%rd37463, %rd37462, 17;
	xor.b64  	%rd37464, %rd37463, %rd37462;
	shl.b64 	%rd37465, %rd37464, 5;
	add.s64 	%rd37466, %rd37465, %rd37464;
	ld.u64 	%rd37467, [%rd37382+56];
	mad.lo.s64 	%rd37468, %rd37467, 2654435761, %rd37466;
	shl.b64 	%rd37469, %rd37468, 13;
	add.s64 	%rd37470, %rd37469, %rd37468;
	shr.u64 	%rd37471, %rd37470, 7;
	xor.b64  	%rd37472, %rd37471, %rd37470;
	shl.b64 	%rd37473, %rd37472, 3;
	add.s64 	%rd37474, %rd37473, %rd37472;
	shr.u64 	%rd37475, %rd37474, 17;
	xor.b64  	%rd37476, %rd37475, %rd37474;
	shl.b64 	%rd37477, %rd37476, 5;
	add.s64 	%rd54032, %rd37477, %rd37476;
	add.s64 	%rd54024, %rd54024, 8;
	add.s64 	%rd54022, %rd54022, 8;
	setp.ne.s64 	%p1750, %rd54022, %rd897;
	@%p1750 bra 	$L__BB5_462;
$L__BB5_463:
	@%p1744 bra 	$L__BB5_471;
	setp.lt.u64 	%p1752, %rd181, 3;
	@%p1752 bra 	$L__BB5_466;
	shl.b64 	%rd37479, %rd54024, 3;
	add.s64 	%rd37480, %rd53862, %rd37479;
	ld.u64 	%rd37481, [%rd37480];
	mad.lo.s64 	%rd37482, %rd37481, 2654435761, %rd54032;
	shl.b64 	%rd37483, %rd37482, 13;
	add.s64 	%rd37484, %rd37483, %rd37482;
	shr.u64 	%rd37485, %rd37484, 7;
	xor.b64  	%rd37486, %rd37485, %rd37484;
	shl.b64 	%rd37487, %rd37486, 3;
	add.s64 	%rd37488, %rd37487, %rd37486;
	shr.u64 	%rd37489, %rd37488, 17;
	xor.b64  	%rd37490, %rd37489, %rd37488;
	shl.b64 	%rd37491, %rd37490, 5;
	add.s64 	%rd37492, %rd37491, %rd37490;
	ld.u64 	%rd37493, [%rd37480+8];
	mad.lo.s64 	%rd37494, %rd37493, 2654435761, %rd37492;
	shl.b64 	%rd37495, %rd37494, 13;
	add.s64 	%rd37496, %rd37495, %rd37494;
	shr.u64 	%rd37497, %rd37496, 7;
	xor.b64  	%rd37498, %rd37497, %rd37496;
	shl.b64 	%rd37499, %rd37498, 3;
	add.s64 	%rd37500, %rd37499, %rd37498;
	shr.u64 	%rd37501, %rd37500, 17;
	xor.b64  	%rd37502, %rd37501, %rd37500;
	shl.b64 	%rd37503, %rd37502, 5;
	add.s64 	%rd37504, %rd37503, %rd37502;
	ld.u64 	%rd37505, [%rd37480+16];
	mad.lo.s64 	%rd37506, %rd37505, 2654435761, %rd37504;
	shl.b64 	%rd37507, %rd37506, 13;
	add.s64 	%rd37508, %rd37507, %rd37506;
	shr.u64 	%rd37509, %rd37508, 7;
	xor.b64  	%rd37510, %rd37509, %rd37508;
	shl.b64 	%rd37511, %rd37510, 3;
	add.s64 	%rd37512, %rd37511, %rd37510;
	shr.u64 	%rd37513, %rd37512, 17;
	xor.b64  	%rd37514, %rd37513, %rd37512;
	shl.b64 	%rd37515, %rd37514, 5;
	add.s64 	%rd37516, %rd37515, %rd37514;
	ld.u64 	%rd37517, [%rd37480+24];
	mad.lo.s64 	%rd37518, %rd37517, 2654435761, %rd37516;
	shl.b64 	%rd37519, %rd37518, 13;
	add.s64 	%rd37520, %rd37519, %rd37518;
	shr.u64 	%rd37521, %rd37520, 7;
	xor.b64  	%rd37522, %rd37521, %rd37520;
	shl.b64 	%rd37523, %rd37522, 3;
	add.s64 	%rd37524, %rd37523, %rd37522;
	shr.u64 	%rd37525, %rd37524, 17;
	xor.b64  	%rd37526, %rd37525, %rd37524;
	shl.b64 	%rd37527, %rd37526, 5;
	add.s64 	%rd54032, %rd37527, %rd37526;
	add.s64 	%rd54024, %rd54024, 4;
$L__BB5_466:
	setp.eq.s64 	%p1753, %rd182, 0;
	@%p1753 bra 	$L__BB5_471;
	setp.eq.s64 	%p1754, %rd183, 0;
	@%p1754 bra 	$L__BB5_469;
	shl.b64 	%rd37529, %rd54024, 3;
	add.s64 	%rd37530, %rd53862, %rd37529;
	ld.u64 	%rd37531, [%rd37530];
	mad.lo.s64 	%rd37532, %rd37531, 2654435761, %rd54032;
	shl.b64 	%rd37533, %rd37532, 13;
	add.s64 	%rd37534, %rd37533, %rd37532;
	shr.u64 	%rd37535, %rd37534, 7;
	xor.b64  	%rd37536, %rd37535, %rd37534;
	shl.b64 	%rd37537, %rd37536, 3;
	add.s64 	%rd37538, %rd37537, %rd37536;
	shr.u64 	%rd37539, %rd37538, 17;
	xor.b64  	%rd37540, %rd37539, %rd37538;
	shl.b64 	%rd37541, %rd37540, 5;
	add.s64 	%rd37542, %rd37541, %rd37540;
	ld.u64 	%rd37543, [%rd37530+8];
	mad.lo.s64 	%rd37544, %rd37543, 2654435761, %rd37542;
	shl.b64 	%rd37545, %rd37544, 13;
	add.s64 	%rd37546, %rd37545, %rd37544;
	shr.u64 	%rd37547, %rd37546, 7;
	xor.b64  	%rd37548, %rd37547, %rd37546;
	shl.b64 	%rd37549, %rd37548, 3;
	add.s64 	%rd37550, %rd37549, %rd37548;
	shr.u64 	%rd37551, %rd37550, 17;
	xor.b64  	%rd37552, %rd37551, %rd37550;
	shl.b64 	%rd37553, %rd37552, 5;
	add.s64 	%rd54032, %rd37553, %rd37552;
	add.s64 	%rd54024, %rd54024, 2;
$L__BB5_469:
	@%p1737 bra 	$L__BB5_471;
	shl.b64 	%rd37554, %rd54024, 3;
	add.s64 	%rd37555, %rd53862, %rd37554;
	ld.u64 	%rd37556, [%rd37555];
	mad.lo.s64 	%rd37557, %rd37556, 2654435761, %rd54032;
	shl.b64 	%rd37558, %rd37557, 13;
	add.s64 	%rd37559, %rd37558, %rd37557;
	shr.u64 	%rd37560, %rd37559, 7;
	xor.b64  	%rd37561, %rd37560, %rd37559;
	shl.b64 	%rd37562, %rd37561, 3;
	add.s64 	%rd37563, %rd37562, %rd37561;
	shr.u64 	%rd37564, %rd37563, 17;
	xor.b64  	%rd37565, %rd37564, %rd37563;
	shl.b64 	%rd37566, %rd37565, 5;
	add.s64 	%rd54032, %rd37566, %rd37565;
$L__BB5_471:
	setp.lt.u64 	%p1756, %rd54019, %rd54032;
	mov.u64 	%rd54034, %rd53733;
	@%p1756 bra 	$L__BB5_472;
	bra.uni 	$L__BB5_477;
$L__BB5_472:
	mov.u64 	%rd54034, %rd53862;
	mov.u64 	%rd53862, %rd53733;
	bra.uni 	$L__BB5_477;
$L__BB5_473:
	setp.eq.s32 	%p1757, %r1, 0;
	mov.u64 	%rd54034, %rd53733;
	@%p1757 bra 	$L__BB5_477;
	mov.b64 	%rd54033, 0;
$L__BB5_475:
	shl.b64 	%rd37568, %rd54033, 3;
	add.s64 	%rd37569, %rd53733, %rd37568;
	ld.u64 	%rd920, [%rd37569];
	add.s64 	%rd37570, %rd53862, %rd37568;
	ld.u64 	%rd921, [%rd37570];
	setp.lt.u64 	%p1758, %rd920, %rd921;
	@%p1758 bra 	$L__BB5_472;
	setp.le.u64 	%p1759, %rd920, %rd921;
	add.s64 	%rd54033, %rd54033, 1;
	setp.lt.u64 	%p1760, %rd54033, %rd12;
	and.pred  	%p1761, %p1759, %p1760;
	mov.u64 	%rd54034, %rd53733;
	@%p1761 bra 	$L__BB5_475;
$L__BB5_477:
	setp.eq.s64 	%p1762, %rd179, 0;
	mov.b64 	%rd54039, -3750763034362895579;
	mov.b64 	%rd54040, 0;
	@%p1762 bra 	$L__BB5_480;
	and.b64  	%rd925, %rd2, -2;
	mov.b64 	%rd54039, -3750763034362895579;
	mov.b64 	%rd54040, 0;
	mov.u64 	%rd54038, %rd54040;
$L__BB5_479:
	shl.b64 	%rd37577, %rd54040, 3;
	add.s64 	%rd37578, %rd53776, %rd37577;
	ld.u64 	%rd37579, [%rd37578];
	and.b64  	%rd37580, %rd37579, 255;
	xor.b64  	%rd37581, %rd37580, %rd54039;
	mul.lo.s64 	%rd37582, %rd37581, 1099511628211;
	shr.u64 	%rd37583, %rd37579, 8;
	and.b64  	%rd37584, %rd37583, 255;
	xor.b64  	%rd37585, %rd37584, %rd37582;
	mul.lo.s64 	%rd37586, %rd37585, 1099511628211;
	shr.u64 	%rd37587, %rd37579, 16;
	and.b64  	%rd37588, %rd37587, 255;
	xor.b64  	%rd37589, %rd37588, %rd37586;
	mul.lo.s64 	%rd37590, %rd37589, 1099511628211;
	shr.u64 	%rd37591, %rd37579, 24;
	and.b64  	%rd37592, %rd37591, 255;
	xor.b64  	%rd37593, %rd37592, %rd37590;
	mul.lo.s64 	%rd37594, %rd37593, 1099511628211;
	shr.u64 	%rd37595, %rd37579, 32;
	and.b64  	%rd37596, %rd37595, 255;
	xor.b64  	%rd37597, %rd37596, %rd37594;
	mul.lo.s64 	%rd37598, %rd37597, 1099511628211;
	shr.u64 	%rd37599, %rd37579, 40;
	and.b64  	%rd37600, %rd37599, 255;
	xor.b64  	%rd37601, %rd37600, %rd37598;
	mul.lo.s64 	%rd37602, %rd37601, 1099511628211;
	shr.u64 	%rd37603, %rd37579, 48;
	and.b64  	%rd37604, %rd37603, 255;
	xor.b64  	%rd37605, %rd37604, %rd37602;
	mul.lo.s64 	%rd37606, %rd37605, 1099511628211;
	shr.u64 	%rd37607, %rd37579, 56;
	xor.b64  	%rd37608, %rd37607, %rd37606;
	mul.lo.s64 	%rd37609, %rd37608, 1099511628211;
	ld.u64 	%rd37610, [%rd37578+8];
	and.b64  	%rd37611, %rd37610, 255;
	xor.b64  	%rd37612, %rd37611, %rd37609;
	mul.lo.s64 	%rd37613, %rd37612, 1099511628211;
	shr.u64 	%rd37614, %rd37610, 8;
	and.b64  	%rd37615, %rd37614, 255;
	xor.b64  	%rd37616, %rd37615, %rd37613;
	mul.lo.s64 	%rd37617, %rd37616, 1099511628211;
	shr.u64 	%rd37618, %rd37610, 16;
	and.b64  	%rd37619, %rd37618, 255;
	xor.b64  	%rd37620, %rd37619, %rd37617;
	mul.lo.s64 	%rd37621, %rd37620, 1099511628211;
	shr.u64 	%rd37622, %rd37610, 24;
	and.b64  	%rd37623, %rd37622, 255;
	xor.b64  	%rd37624, %rd37623, %rd37621;
	mul.lo.s64 	%rd37625, %rd37624, 1099511628211;
	shr.u64 	%rd37626, %rd37610, 32;
	and.b64  	%rd37627, %rd37626, 255;
	xor.b64  	%rd37628, %rd37627, %rd37625;
	mul.lo.s64 	%rd37629, %rd37628, 1099511628211;
	shr.u64 	%rd37630, %rd37610, 40;
	and.b64  	%rd37631, %rd37630, 255;
	xor.b64  	%rd37632, %rd37631, %rd37629;
	mul.lo.s64 	%rd37633, %rd37632, 1099511628211;
	shr.u64 	%rd37634, %rd37610, 48;
	and.b64  	%rd37635, %rd37634, 255;
	xor.b64  	%rd37636, %rd37635, %rd37633;
	mul.lo.s64 	%rd37637, %rd37636, 1099511628211;
	shr.u64 	%rd37638, %rd37610, 56;
	xor.b64  	%rd37639, %rd37638, %rd37637;
	mul.lo.s64 	%rd54039, %rd37639, 1099511628211;
	add.s64 	%rd54040, %rd54040, 2;
	add.s64 	%rd54038, %rd54038, 2;
	setp.ne.s64 	%p1763, %rd54038, %rd925;
	@%p1763 bra 	$L__BB5_479;
$L__BB5_480:
	setp.eq.s64 	%p1764, %rd184, 0;
	@%p1764 bra 	$L__BB5_482;
	shl.b64 	%rd37640, %rd54040, 3;
	add.s64 	%rd37641, %rd53776, %rd37640;
	ld.u64 	%rd37642, [%rd37641];
	and.b64  	%rd37643, %rd37642, 255;
	xor.b64  	%rd37644, %rd37643, %rd54039;
	mul.lo.s64 	%rd37645, %rd37644, 1099511628211;
	shr.u64 	%rd37646, %rd37642, 8;
	and.b64  	%rd37647, %rd37646, 255;
	xor.b64  	%rd37648, %rd37647, %rd37645;
	mul.lo.s64 	%rd37649, %rd37648, 1099511628211;
	shr.u64 	%rd37650, %rd37642, 16;
	and.b64  	%rd37651, %rd37650, 255;
	xor.b64  	%rd37652, %rd37651, %rd37649;
	mul.lo.s64 	%rd37653, %rd37652, 1099511628211;
	shr.u64 	%rd37654, %rd37642, 24;
	and.b64  	%rd37655, %rd37654, 255;
	xor.b64  	%rd37656, %rd37655, %rd37653;
	mul.lo.s64 	%rd37657, %rd37656, 1099511628211;
	shr.u64 	%rd37658, %rd37642, 32;
	and.b64  	%rd37659, %rd37658, 255;
	xor.b64  	%rd37660, %rd37659, %rd37657;
	mul.lo.s64 	%rd37661, %rd37660, 1099511628211;
	shr.u64 	%rd37662, %rd37642, 40;
	and.b64  	%rd37663, %rd37662, 255;
	xor.b64  	%rd37664, %rd37663, %rd37661;
	mul.lo.s64 	%rd37665, %rd37664, 1099511628211;
	shr.u64 	%rd37666, %rd37642, 48;
	and.b64  	%rd37667, %rd37666, 255;
	xor.b64  	%rd37668, %rd37667, %rd37665;
	mul.lo.s64 	%rd37669, %rd37668, 1099511628211;
	shr.u64 	%rd37670, %rd37642, 56;
	xor.b64  	%rd37671, %rd37670, %rd37669;
	mul.lo.s64 	%rd54039, %rd37671, 1099511628211;
$L__BB5_482:
	mov.b64 	%rd54046, -3750763034362895579;
	mov.b64 	%rd54047, 0;
	@%p1762 bra 	$L__BB5_485;
	and.b64  	%rd937, %rd2, -2;
	mov.b64 	%rd54046, -3750763034362895579;
	mov.b64 	%rd54047, 0;
	mov.u64 	%rd54045, %rd54047;
$L__BB5_484:
	shl.b64 	%rd37677, %rd54047, 3;
	add.s64 	%rd37678, %rd53905, %rd37677;
	ld.u64 	%rd37679, [%rd37678];
	and.b64  	%rd37680, %rd37679, 255;
	xor.b64  	%rd37681, %rd37680, %rd54046;
	mul.lo.s64 	%rd37682, %rd37681, 1099511628211;
	shr.u64 	%rd37683, %rd37679, 8;
	and.b64  	%rd37684, %rd37683, 255;
	xor.b64  	%rd37685, %rd37684, %rd37682;
	mul.lo.s64 	%rd37686, %rd37685, 1099511628211;
	shr.u64 	%rd37687, %rd37679, 16;
	and.b64  	%rd37688, %rd37687, 255;
	xor.b64  	%rd37689, %rd37688, %rd37686;
	mul.lo.s64 	%rd37690, %rd37689, 1099511628211;
	shr.u64 	%rd37691, %rd37679, 24;
	and.b64  	%rd37692, %rd37691, 255;
	xor.b64  	%rd37693, %rd37692, %rd37690;
	mul.lo.s64 	%rd37694, %rd37693, 1099511628211;
	shr.u64 	%rd37695, %rd37679, 32;
	and.b64  	%rd37696, %rd37695, 255;
	xor.b64  	%rd37697, %rd37696, %rd37694;
	mul.lo.s64 	%rd37698, %rd37697, 1099511628211;
	shr.u64 	%rd37699, %rd37679, 40;
	and.b64  	%rd37700, %rd37699, 255;
	xor.b64  	%rd37701, %rd37700, %rd37698;
	mul.lo.s64 	%rd37702, %rd37701, 1099511628211;
	shr.u64 	%rd37703, %rd37679, 48;
	and.b64  	%rd37704, %rd37703, 255;
	xor.b64  	%rd37705, %rd37704, %rd37702;
	mul.lo.s64 	%rd37706, %rd37705, 1099511628211;
	shr.u64 	%rd37707, %rd37679, 56;
	xor.b64  	%rd37708, %rd37707, %rd37706;
	mul.lo.s64 	%rd37709, %rd37708, 1099511628211;
	ld.u64 	%rd37710, [%rd37678+8];
	and.b64  	%rd37711, %rd37710, 255;
	xor.b64  	%rd37712, %rd37711, %rd37709;
	mul.lo.s64 	%rd37713, %rd37712, 1099511628211;
	shr.u64 	%rd37714, %rd37710, 8;
	and.b64  	%rd37715, %rd37714, 255;
	xor.b64  	%rd37716, %rd37715, %rd37713;
	mul.lo.s64 	%rd37717, %rd37716, 1099511628211;
	shr.u64 	%rd37718, %rd37710, 16;
	and.b64  	%rd37719, %rd37718, 255;
	xor.b64  	%rd37720, %rd37719, %rd37717;
	mul.lo.s64 	%rd37721, %rd37720, 1099511628211;
	shr.u64 	%rd37722, %rd37710, 24;
	and.b64  	%rd37723, %rd37722, 255;
	xor.b64  	%rd37724, %rd37723, %rd37721;
	mul.lo.s64 	%rd37725, %rd37724, 1099511628211;
	shr.u64 	%rd37726, %rd37710, 32;
	and.b64  	%rd37727, %rd37726, 255;
	xor.b64  	%rd37728, %rd37727, %rd37725;
	mul.lo.s64 	%rd37729, %rd37728, 1099511628211;
	shr.u64 	%rd37730, %rd37710, 40;
	and.b64  	%rd37731, %rd37730, 255;
	xor.b64  	%rd37732, %rd37731, %rd37729;
	mul.lo.s64 	%rd37733, %rd37732, 1099511628211;
	shr.u64 	%rd37734, %rd37710, 48;
	and.b64  	%rd37735, %rd37734, 255;
	xor.b64  	%rd37736, %rd37735, %rd37733;
	mul.lo.s64 	%rd37737, %rd37736, 1099511628211;
	shr.u64 	%rd37738, %rd37710, 56;
	xor.b64  	%rd37739, %rd37738, %rd37737;
	mul.lo.s64 	%rd54046, %rd37739, 1099511628211;
	add.s64 	%rd54047, %rd54047, 2;
	add.s64 	%rd54045, %rd54045, 2;
	setp.ne.s64 	%p1766, %rd54045, %rd937;
	@%p1766 bra 	$L__BB5_484;
$L__BB5_485:
	@%p1764 bra 	$L__BB5_487;
	shl.b64 	%rd37740, %rd54047, 3;
	add.s64 	%rd37741, %rd53905, %rd37740;
	ld.u64 	%rd37742, [%rd37741];
	and.b64  	%rd37743, %rd37742, 255;
	xor.b64  	%rd37744, %rd37743, %rd54046;
	mul.lo.s64 	%rd37745, %rd37744, 1099511628211;
	shr.u64 	%rd37746, %rd37742, 8;
	and.b64  	%rd37747, %rd37746, 255;
	xor.b64  	%rd37748, %rd37747, %rd37745;
	mul.lo.s64 	%rd37749, %rd37748, 1099511628211;
	shr.u64 	%rd37750, %rd37742, 16;
	and.b64  	%rd37751, %rd37750, 255;
	xor.b64  	%rd37752, %rd37751, %rd37749;
	mul.lo.s64 	%rd37753, %rd37752, 1099511628211;
	shr.u64 	%rd37754, %rd37742, 24;
	and.b64  	%rd37755, %rd37754, 255;
	xor.b64  	%rd37756, %rd37755, %rd37753;
	mul.lo.s64 	%rd37757, %rd37756, 1099511628211;
	shr.u64 	%rd37758, %rd37742, 32;
	and.b64  	%rd37759, %rd37758, 255;
	xor.b64  	%rd37760, %rd37759, %rd37757;
	mul.lo.s64 	%rd37761, %rd37760, 1099511628211;
	shr.u64 	%rd37762, %rd37742, 40;
	and.b64  	%rd37763, %rd37762, 255;
	xor.b64  	%rd37764, %rd37763, %rd37761;
	mul.lo.s64 	%rd37765, %rd37764, 1099511628211;
	shr.u64 	%rd37766, %rd37742, 48;
	and.b64  	%rd37767, %rd37766, 255;
	xor.b64  	%rd37768, %rd37767, %rd37765;
	mul.lo.s64 	%rd37769, %rd37768, 1099511628211;
	shr.u64 	%rd37770, %rd37742, 56;
	xor.b64  	%rd37771, %rd37770, %rd37769;
	mul.lo.s64 	%rd54046, %rd37771, 1099511628211;
$L__BB5_487:
	setp.eq.s64 	%p1768, %rd54039, %rd54046;
	@%p1768 bra 	$L__BB5_512;
	setp.lt.u64 	%p1769, %rd179, 7;
	mov.b64 	%rd54054, 0;
	mov.u64 	%rd54062, %rd54054;
	@%p1769 bra 	$L__BB5_491;
	and.b64  	%rd949, %rd2, -8;
	mov.b64 	%rd54054, 0;
	mov.u64 	%rd54052, %rd54054;
$L__BB5_490:
	.pragma "nounroll";
	shl.b64 	%rd37775, %rd54054, 3;
	add.s64 	%rd37776, %rd53776, %rd37775;
	ld.u64 	%rd37777, [%rd37776];
	mad.lo.s64 	%rd37778, %rd37777, 2654435761, %rd54062;
	shl.b64 	%rd37779, %rd37778, 13;
	add.s64 	%rd37780, %rd37779, %rd37778;
	shr.u64 	%rd37781, %rd37780, 7;
	xor.b64  	%rd37782, %rd37781, %rd37780;
	shl.b64 	%rd37783, %rd37782, 3;
	add.s64 	%rd37784, %rd37783, %rd37782;
	shr.u64 	%rd37785, %rd37784, 17;
	xor.b64  	%rd37786, %rd37785, %rd37784;
	shl.b64 	%rd37787, %rd37786, 5;
	add.s64 	%rd37788, %rd37787, %rd37786;
	ld.u64 	%rd37789, [%rd37776+8];
	mad.lo.s64 	%rd37790, %rd37789, 2654435761, %rd37788;
	shl.b64 	%rd37791, %rd37790, 13;
	add.s64 	%rd37792, %rd37791, %rd37790;
	shr.u64 	%rd37793, %rd37792, 7;
	xor.b64  	%rd37794, %rd37793, %rd37792;
	shl.b64 	%rd37795, %rd37794, 3;
	add.s64 	%rd37796, %rd37795, %rd37794;
	shr.u64 	%rd37797, %rd37796, 17;
	xor.b64  	%rd37798, %rd37797, %rd37796;
	shl.b64 	%rd37799, %rd37798, 5;
	add.s64 	%rd37800, %rd37799, %rd37798;
	ld.u64 	%rd37801, [%rd37776+16];
	mad.lo.s64 	%rd37802, %rd37801, 2654435761, %rd37800;
	shl.b64 	%rd37803, %rd37802, 13;
	add.s64 	%rd37804, %rd37803, %rd37802;
	shr.u64 	%rd37805, %rd37804, 7;
	xor.b64  	%rd37806, %rd37805, %rd37804;
	shl.b64 	%rd37807, %rd37806, 3;
	add.s64 	%rd37808, %rd37807, %rd37806;
	shr.u64 	%rd37809, %rd37808, 17;
	xor.b64  	%rd37810, %rd37809, %rd37808;
	shl.b64 	%rd37811, %rd37810, 5;
	add.s64 	%rd37812, %rd37811, %rd37810;
	ld.u64 	%rd37813, [%rd37776+24];
	mad.lo.s64 	%rd37814, %rd37813, 2654435761, %rd37812;
	shl.b64 	%rd37815, %rd37814, 13;
	add.s64 	%rd37816, %rd37815, %rd37814;
	shr.u64 	%rd37817, %rd37816, 7;
	xor.b64  	%rd37818, %rd37817, %rd37816;
	shl.b64 	%rd37819, %rd37818, 3;
	add.s64 	%rd37820, %rd37819, %rd37818;
	shr.u64 	%rd37821, %rd37820, 17;
	xor.b64  	%rd37822, %rd37821, %rd37820;
	shl.b64 	%rd37823, %rd37822, 5;
	add.s64 	%rd37824, %rd37823, %rd37822;
	ld.u64 	%rd37825, [%rd37776+32];
	mad.lo.s64 	%rd37826, %rd37825, 2654435761, %rd37824;
	shl.b64 	%rd37827, %rd37826, 13;
	add.s64 	%rd37828, %rd37827, %rd37826;
	shr.u64 	%rd37829, %rd37828, 7;
	xor.b64  	%rd37830, %rd37829, %rd37828;
	shl.b64 	%rd37831, %rd37830, 3;
	add.s64 	%rd37832, %rd37831, %rd37830;
	shr.u64 	%rd37833, %rd37832, 17;
	xor.b64  	%rd37834, %rd37833, %rd37832;
	shl.b64 	%rd37835, %rd37834, 5;
	add.s64 	%rd37836, %rd37835, %rd37834;
	ld.u64 	%rd37837, [%rd37776+40];
	mad.lo.s64 	%rd37838, %rd37837, 2654435761, %rd37836;
	shl.b64 	%rd37839, %rd37838, 13;
	add.s64 	%rd37840, %rd37839, %rd37838;
	shr.u64 	%rd37841, %rd37840, 7;
	xor.b64  	%rd37842, %rd37841, %rd37840;
	shl.b64 	%rd37843, %rd37842, 3;
	add.s64 	%rd37844, %rd37843, %rd37842;
	shr.u64 	%rd37845, %rd37844, 17;
	xor.b64  	%rd37846, %rd37845, %rd37844;
	shl.b64 	%rd37847, %rd37846, 5;
	add.s64 	%rd37848, %rd37847, %rd37846;
	ld.u64 	%rd37849, [%rd37776+48];
	mad.lo.s64 	%rd37850, %rd37849, 2654435761, %rd37848;
	shl.b64 	%rd37851, %rd37850, 13;
	add.s64 	%rd37852, %rd37851, %rd37850;
	shr.u64 	%rd37853, %rd37852, 7;
	xor.b64  	%rd37854, %rd37853, %rd37852;
	shl.b64 	%rd37855, %rd37854, 3;
	add.s64 	%rd37856, %rd37855, %rd37854;
	shr.u64 	%rd37857, %rd37856, 17;
	xor.b64  	%rd37858, %rd37857, %rd37856;
	shl.b64 	%rd37859, %rd37858, 5;
	add.s64 	%rd37860, %rd37859, %rd37858;
	ld.u64 	%rd37861, [%rd37776+56];
	mad.lo.s64 	%rd37862, %rd37861, 2654435761, %rd37860;
	shl.b64 	%rd37863, %rd37862, 13;
	add.s64 	%rd37864, %rd37863, %rd37862;
	shr.u64 	%rd37865, %rd37864, 7;
	xor.b64  	%rd37866, %rd37865, %rd37864;
	shl.b64 	%rd37867, %rd37866, 3;
	add.s64 	%rd37868, %rd37867, %rd37866;
	shr.u64 	%rd37869, %rd37868, 17;
	xor.b64  	%rd37870, %rd37869, %rd37868;
	shl.b64 	%rd37871, %rd37870, 5;
	add.s64 	%rd54062, %rd37871, %rd37870;
	add.s64 	%rd54054, %rd54054, 8;
	add.s64 	%rd54052, %rd54052, 8;
	setp.ne.s64 	%p1770, %rd54052, %rd949;
	@%p1770 bra 	$L__BB5_490;
$L__BB5_491:
	setp.eq.s64 	%p1771, %rd180, 0;
	@%p1771 bra 	$L__BB5_499;
	setp.lt.u64 	%p1772, %rd180, 4;
	@%p1772 bra 	$L__BB5_494;
	shl.b64 	%rd37873, %rd54054, 3;
	add.s64 	%rd37874, %rd53776, %rd37873;
	ld.u64 	%rd37875, [%rd37874];
	mad.lo.s64 	%rd37876, %rd37875, 2654435761, %rd54062;
	shl.b64 	%rd37877, %rd37876, 13;
	add.s64 	%rd37878, %rd37877, %rd37876;
	shr.u64 	%rd37879, %rd37878, 7;
	xor.b64  	%rd37880, %rd37879, %rd37878;
	shl.b64 	%rd37881, %rd37880, 3;
	add.s64 	%rd37882, %rd37881, %rd37880;
	shr.u64 	%rd37883, %rd37882, 17;
	xor.b64  	%rd37884, %rd37883, %rd37882;
	shl.b64 	%rd37885, %rd37884, 5;
	add.s64 	%rd37886, %rd37885, %rd37884;
	ld.u64 	%rd37887, [%rd37874+8];
	mad.lo.s64 	%rd37888, %rd37887, 2654435761, %rd37886;
	shl.b64 	%rd37889, %rd37888, 13;
	add.s64 	%rd37890, %rd37889, %rd37888;
	shr.u64 	%rd37891, %rd37890, 7;
	xor.b64  	%rd37892, %rd37891, %rd37890;
	shl.b64 	%rd37893, %rd37892, 3;
	add.s64 	%rd37894, %rd37893, %rd37892;
	shr.u64 	%rd37895, %rd37894, 17;
	xor.b64  	%rd37896, %rd37895, %rd37894;
	shl.b64 	%rd37897, %rd37896, 5;
	add.s64 	%rd37898, %rd37897, %rd37896;
	ld.u64 	%rd37899, [%rd37874+16];
	mad.lo.s64 	%rd37900, %rd37899, 2654435761, %rd37898;
	shl.b64 	%rd37901, %rd37900, 13;
	add.s64 	%rd37902, %rd37901, %rd37900;
	shr.u64 	%rd37903, %rd37902, 7;
	xor.b64  	%rd37904, %rd37903, %rd37902;
	shl.b64 	%rd37905, %rd37904, 3;
	add.s64 	%rd37906, %rd37905, %rd37904;
	shr.u64 	%rd37907, %rd37906, 17;
	xor.b64  	%rd37908, %rd37907, %rd37906;
	shl.b64 	%rd37909, %rd37908, 5;
	add.s64 	%rd37910, %rd37909, %rd37908;
	ld.u64 	%rd37911, [%rd37874+24];
	mad.lo.s64 	%rd37912, %rd37911, 2654435761, %rd37910;
	shl.b64 	%rd37913, %rd37912, 13;
	add.s64 	%rd37914, %rd37913, %rd37912;
	shr.u64 	%rd37915, %rd37914, 7;
	xor.b64  	%rd37916, %rd37915, %rd37914;
	shl.b64 	%rd37917, %rd37916, 3;
	add.s64 	%rd37918, %rd37917, %rd37916;
	shr.u64 	%rd37919, %rd37918, 17;
	xor.b64  	%rd37920, %rd37919, %rd37918;
	shl.b64 	%rd37921, %rd37920, 5;
	add.s64 	%rd54062, %rd37921, %rd37920;
	add.s64 	%rd54054, %rd54054, 4;
$L__BB5_494:
	setp.eq.s64 	%p1773, %rd182, 0;
	@%p1773 bra 	$L__BB5_499;
	setp.eq.s64 	%p1774, %rd183, 0;
	@%p1774 bra 	$L__BB5_497;
	shl.b64 	%rd37923, %rd54054, 3;
	add.s64 	%rd37924, %rd53776, %rd37923;
	ld.u64 	%rd37925, [%rd37924];
	mad.lo.s64 	%rd37926, %rd37925, 2654435761, %rd54062;
	shl.b64 	%rd37927, %rd37926, 13;
	add.s64 	%rd37928, %rd37927, %rd37926;
	shr.u64 	%rd37929, %rd37928, 7;
	xor.b64  	%rd37930, %rd37929, %rd37928;
	shl.b64 	%rd37931, %rd37930, 3;
	add.s64 	%rd37932, %rd37931, %rd37930;
	shr.u64 	%rd37933, %rd37932, 17;
	xor.b64  	%rd37934, %rd37933, %rd37932;
	shl.b64 	%rd37935, %rd37934, 5;
	add.s64 	%rd37936, %rd37935, %rd37934;
	ld.u64 	%rd37937, [%rd37924+8];
	mad.lo.s64 	%rd37938, %rd37937, 2654435761, %rd37936;
	shl.b64 	%rd37939, %rd37938, 13;
	add.s64 	%rd37940, %rd37939, %rd37938;
	shr.u64 	%rd37941, %rd37940, 7;
	xor.b64  	%rd37942, %rd37941, %rd37940;
	shl.b64 	%rd37943, %rd37942, 3;
	add.s64 	%rd37944, %rd37943, %rd37942;
	shr.u64 	%rd37945, %rd37944, 17;
	xor.b64  	%rd37946, %rd37945, %rd37944;
	shl.b64 	%rd37947, %rd37946, 5;
	add.s64 	%rd54062, %rd37947, %rd37946;
	add.s64 	%rd54054, %rd54054, 2;
$L__BB5_497:
	@%p1764 bra 	$L__BB5_499;
	shl.b64 	%rd37948, %rd54054, 3;
	add.s64 	%rd37949, %rd53776, %rd37948;
	ld.u64 	%rd37950, [%rd37949];
	mad.lo.s64 	%rd37951, %rd37950, 2654435761, %rd54062;
	shl.b64 	%rd37952, %rd37951, 13;
	add.s64 	%rd37953, %rd37952, %rd37951;
	shr.u64 	%rd37954, %rd37953, 7;
	xor.b64  	%rd37955, %rd37954, %rd37953;
	shl.b64 	%rd37956, %rd37955, 3;
	add.s64 	%rd37957, %rd37956, %rd37955;
	shr.u64 	%rd37958, %rd37957, 17;
	xor.b64  	%rd37959, %rd37958, %rd37957;
	shl.b64 	%rd37960, %rd37959, 5;
	add.s64 	%rd54062, %rd37960, %rd37959;
$L__BB5_499:
	mov.b64 	%rd54067, 0;
	mov.u64 	%rd54075, %rd54067;
	@%p1769 bra 	$L__BB5_502;
	and.b64  	%rd971, %rd2, -8;
	mov.b64 	%rd54067, 0;
	mov.u64 	%rd54065, %rd54067;
$L__BB5_501:
	.pragma "nounroll";
	shl.b64 	%rd37964, %rd54067, 3;
	add.s64 	%rd37965, %rd53905, %rd37964;
	ld.u64 	%rd37966, [%rd37965];
	mad.lo.s64 	%rd37967, %rd37966, 2654435761, %rd54075;
	shl.b64 	%rd37968, %rd37967, 13;
	add.s64 	%rd37969, %rd37968, %rd37967;
	shr.u64 	%rd37970, %rd37969, 7;
	xor.b64  	%rd37971, %rd37970, %rd37969;
	shl.b64 	%rd37972, %rd37971, 3;
	add.s64 	%rd37973, %rd37972, %rd37971;
	shr.u64 	%rd37974, %rd37973, 17;
	xor.b64  	%rd37975, %rd37974, %rd37973;
	shl.b64 	%rd37976, %rd37975, 5;
	add.s64 	%rd37977, %rd37976, %rd37975;
	ld.u64 	%rd37978, [%rd37965+8];
	mad.lo.s64 	%rd37979, %rd37978, 2654435761, %rd37977;
	shl.b64 	%rd37980, %rd37979, 13;
	add.s64 	%rd37981, %rd37980, %rd37979;
	shr.u64 	%rd37982, %rd37981, 7;
	xor.b64  	%rd37983, %rd37982, %rd37981;
	shl.b64 	%rd37984, %rd37983, 3;
	add.s64 	%rd37985, %rd37984, %rd37983;
	shr.u64 	%rd37986, %rd37985, 17;
	xor.b64  	%rd37987, %rd37986, %rd37985;
	shl.b64 	%rd37988, %rd37987, 5;
	add.s64 	%rd37989, %rd37988, %rd37987;
	ld.u64 	%rd37990, [%rd37965+16];
	mad.lo.s64 	%rd37991, %rd37990, 2654435761, %rd37989;
	shl.b64 	%rd37992, %rd37991, 13;
	add.s64 	%rd37993, %rd37992, %rd37991;
	shr.u64 	%rd37994, %rd37993, 7;
	xor.b64  	%rd37995, %rd37994, %rd37993;
	shl.b64 	%rd37996, %rd37995, 3;
	add.s64 	%rd37997, %rd37996, %rd37995;
	shr.u64 	%rd37998, %rd37997, 17;
	xor.b64  	%rd37999, %rd37998, %rd37997;
	shl.b64 	%rd38000, %rd37999, 5;
	add.s64 	%rd38001, %rd38000, %rd37999;
	ld.u64 	%rd38002, [%rd37965+24];
	mad.lo.s64 	%rd38003, %rd38002, 2654435761, %rd38001;
	shl.b64 	%rd38004, %rd38003, 13;
	add.s64 	%rd38005, %rd38004, %rd38003;
	shr.u64 	%rd38006, %rd38005, 7;
	xor.b64  	%rd38007, %rd38006, %rd38005;
	shl.b64 	%rd38008, %rd38007, 3;
	add.s64 	%rd38009, %rd38008, %rd38007;
	shr.u64 	%rd38010, %rd38009, 17;
	xor.b64  	%rd38011, %rd38010, %rd38009;
	shl.b64 	%rd38012, %rd38011, 5;
	add.s64 	%rd38013, %rd38012, %rd38011;
	ld.u64 	%rd38014, [%rd37965+32];
	mad.lo.s64 	%rd38015, %rd38014, 2654435761, %rd38013;
	shl.b64 	%rd38016, %rd38015, 13;
	add.s64 	%rd38017, %rd38016, %rd38015;
	shr.u64 	%rd38018, %rd38017, 7;
	xor.b64  	%rd38019, %rd38018, %rd38017;
	shl.b64 	%rd38020, %rd38019, 3;
	add.s64 	%rd38021, %rd38020, %rd38019;
	shr.u64 	%rd38022, %rd38021, 17;
	xor.b64  	%rd38023, %rd38022, %rd38021;
	shl.b64 	%rd38024, %rd38023, 5;
	add.s64 	%rd38025, %rd38024, %rd38023;
	ld.u64 	%rd38026, [%rd37965+40];
	mad.lo.s64 	%rd38027, %rd38026, 2654435761, %rd38025;
	shl.b64 	%rd38028, %rd38027, 13;
	add.s64 	%rd38029, %rd38028, %rd38027;
	shr.u64 	%rd38030, %rd38029, 7;
	xor.b64  	%rd38031, %rd38030, %rd38029;
	shl.b64 	%rd38032, %rd38031, 3;
	add.s64 	%rd38033, %rd38032, %rd38031;
	shr.u64 	%rd38034, %rd38033, 17;
	xor.b64  	%rd38035, %rd38034, %rd38033;
	shl.b64 	%rd38036, %rd38035, 5;
	add.s64 	%rd38037, %rd38036, %rd38035;
	ld.u64 	%rd38038, [%rd37965+48];
	mad.lo.s64 	%rd38039, %rd38038, 2654435761, %rd38037;
	shl.b64 	%rd38040, %rd38039, 13;
	add.s64 	%rd38041, %rd38040, %rd38039;
	shr.u64 	%rd38042, %rd38041, 7;
	xor.b64  	%rd38043, %rd38042, %rd38041;
	shl.b64 	%rd38044, %rd38043, 3;
	add.s64 	%rd38045, %rd38044, %rd38043;
	shr.u64 	%rd38046, %rd38045, 17;
	xor.b64  	%rd38047, %rd38046, %rd38045;
	shl.b64 	%rd38048, %rd38047, 5;
	add.s64 	%rd38049, %rd38048, %rd38047;
	ld.u64 	%rd38050, [%rd37965+56];
	mad.lo.s64 	%rd38051, %rd38050, 2654435761, %rd38049;
	shl.b64 	%rd38052, %rd38051, 13;
	add.s64 	%rd38053, %rd38052, %rd38051;
	shr.u64 	%rd38054, %rd38053, 7;
	xor.b64  	%rd38055, %rd38054, %rd38053;
	shl.b64 	%rd38056, %rd38055, 3;
	add.s64 	%rd38057, %rd38056, %rd38055;
	shr.u64 	%rd38058, %rd38057, 17;
	xor.b64  	%rd38059, %rd38058, %rd38057;
	shl.b64 	%rd38060, %rd38059, 5;
	add.s64 	%rd54075, %rd38060, %rd38059;
	add.s64 	%rd54067, %rd54067, 8;
	add.s64 	%rd54065, %rd54065, 8;
	setp.ne.s64 	%p1777, %rd54065, %rd971;
	@%p1777 bra 	$L__BB5_501;
$L__BB5_502:
	@%p1771 bra 	$L__BB5_510;
	setp.lt.u64 	%p1779, %rd181, 3;
	@%p1779 bra 	$L__BB5_505;
	shl.b64 	%rd38062, %rd54067, 3;
	add.s64 	%rd38063, %rd53905, %rd38062;
	ld.u64 	%rd38064, [%rd38063];
	mad.lo.s64 	%rd38065, %rd38064, 2654435761, %rd54075;
	shl.b64 	%rd38066, %rd38065, 13;
	add.s64 	%rd38067, %rd38066, %rd38065;
	shr.u64 	%rd38068, %rd38067, 7;
	xor.b64  	%rd38069, %rd38068, %rd38067;
	shl.b64 	%rd38070, %rd38069, 3;
	add.s64 	%rd38071, %rd38070, %rd38069;
	shr.u64 	%rd38072, %rd38071, 17;
	xor.b64  	%rd38073, %rd38072, %rd38071;
	shl.b64 	%rd38074, %rd38073, 5;
	add.s64 	%rd38075, %rd38074, %rd38073;
	ld.u64 	%rd38076, [%rd38063+8];
	mad.lo.s64 	%rd38077, %rd38076, 2654435761, %rd38075;
	shl.b64 	%rd38078, %rd38077, 13;
	add.s64 	%rd38079, %rd38078, %rd38077;
	shr.u64 	%rd38080, %rd38079, 7;
	xor.b64  	%rd38081, %rd38080, %rd38079;
	shl.b64 	%rd38082, %rd38081, 3;
	add.s64 	%rd38083, %rd38082, %rd38081;
	shr.u64 	%rd38084, %rd38083, 17;
	xor.b64  	%rd38085, %rd38084, %rd38083;
	shl.b64 	%rd38086, %rd38085, 5;
	add.s64 	%rd38087, %rd38086, %rd38085;
	ld.u64 	%rd38088, [%rd38063+16];
	mad.lo.s64 	%rd38089, %rd38088, 2654435761, %rd38087;
	shl.b64 	%rd38090, %rd38089, 13;
	add.s64 	%rd38091, %rd38090, %rd38089;
	shr.u64 	%rd38092, %rd38091, 7;
	xor.b64  	%rd38093, %rd38092, %rd38091;
	shl.b64 	%rd38094, %rd38093, 3;
	add.s64 	%rd38095, %rd38094, %rd38093;
	shr.u64 	%rd38096, %rd38095, 17;
	xor.b64  	%rd38097, %rd38096, %rd38095;
	shl.b64 	%rd38098, %rd38097, 5;
	add.s64 	%rd38099, %rd38098, %rd38097;
	ld.u64 	%rd38100, [%rd38063+24];
	mad.lo.s64 	%rd38101, %rd38100, 2654435761, %rd38099;
	shl.b64 	%rd38102, %rd38101, 13;
	add.s64 	%rd38103, %rd38102, %rd38101;
	shr.u64 	%rd38104, %rd38103, 7;
	xor.b64  	%rd38105, %rd38104, %rd38103;
	shl.b64 	%rd38106, %rd38105, 3;
	add.s64 	%rd38107, %rd38106, %rd38105;
	shr.u64 	%rd38108, %rd38107, 17;
	xor.b64  	%rd38109, %rd38108, %rd38107;
	shl.b64 	%rd38110, %rd38109, 5;
	add.s64 	%rd54075, %rd38110, %rd38109;
	add.s64 	%rd54067, %rd54067, 4;
$L__BB5_505:
	setp.eq.s64 	%p1780, %rd182, 0;
	@%p1780 bra 	$L__BB5_510;
	setp.eq.s64 	%p1781, %rd183, 0;
	@%p1781 bra 	$L__BB5_508;
	shl.b64 	%rd38112, %rd54067, 3;
	add.s64 	%rd38113, %rd53905, %rd38112;
	ld.u64 	%rd38114, [%rd38113];
	mad.lo.s64 	%rd38115, %rd38114, 2654435761, %rd54075;
	shl.b64 	%rd38116, %rd38115, 13;
	add.s64 	%rd38117, %rd38116, %rd38115;
	shr.u64 	%rd38118, %rd38117, 7;
	xor.b64  	%rd38119, %rd38118, %rd38117;
	shl.b64 	%rd38120, %rd38119, 3;
	add.s64 	%rd38121, %rd38120, %rd38119;
	shr.u64 	%rd38122, %rd38121, 17;
	xor.b64  	%rd38123, %rd38122, %rd38121;
	shl.b64 	%rd38124, %rd38123, 5;
	add.s64 	%rd38125, %rd38124, %rd38123;
	ld.u64 	%rd38126, [%rd38113+8];
	mad.lo.s64 	%rd38127, %rd38126, 2654435761, %rd38125;
	shl.b64 	%rd38128, %rd38127, 13;
	add.s64 	%rd38129, %rd38128, %rd38127;
	shr.u64 	%rd38130, %rd38129, 7;
	xor.b64  	%rd38131, %rd38130, %rd38129;
	shl.b64 	%rd38132, %rd38131, 3;
	add.s64 	%rd38133, %rd38132, %rd38131;
	shr.u64 	%rd38134, %rd38133, 17;
	xor.b64  	%rd38135, %rd38134, %rd38133;
	shl.b64 	%rd38136, %rd38135, 5;
	add.s64 	%rd54075, %rd38136, %rd38135;
	add.s64 	%rd54067, %rd54067, 2;
$L__BB5_508:
	@%p1764 bra 	$L__BB5_510;
	shl.b64 	%rd38137, %rd54067, 3;
	add.s64 	%rd38138, %rd53905, %rd38137;
	ld.u64 	%rd38139, [%rd38138];
	mad.lo.s64 	%rd38140, %rd38139, 2654435761, %rd54075;
	shl.b64 	%rd38141, %rd38140, 13;
	add.s64 	%rd38142, %rd38141, %rd38140;
	shr.u64 	%rd38143, %rd38142, 7;
	xor.b64  	%rd38144, %rd38143, %rd38142;
	shl.b64 	%rd38145, %rd38144, 3;
	add.s64 	%rd38146, %rd38145, %rd38144;
	shr.u64 	%rd38147, %rd38146, 17;
	xor.b64  	%rd38148, %rd38147, %rd38146;
	shl.b64 	%rd38149, %rd38148, 5;
	add.s64 	%rd54075, %rd38149, %rd38148;
$L__BB5_510:
	setp.lt.u64 	%p1783, %rd54062, %rd54075;
	mov.u64 	%rd54077, %rd53776;
	@%p1783 bra 	$L__BB5_511;
	bra.uni 	$L__BB5_516;
$L__BB5_511:
	mov.u64 	%rd54077, %rd53905;
	mov.u64 	%rd53905, %rd53776;
	bra.uni 	$L__BB5_516;
$L__BB5_512:
	setp.eq.s32 	%p1784, %r1, 0;
	mov.u64 	%rd54077, %rd53776;
	@%p1784 bra 	$L__BB5_516;
	mov.b64 	%rd54076, 0;
$L__BB5_514:
	shl.b64 	%rd38151, %rd54076, 3;
	add.s64 	%rd38152, %rd53776, %rd38151;
	ld.u64 	%rd994, [%rd38152];
	add.s64 	%rd38153, %rd53905, %rd38151;
	ld.u64 	%rd995, [%rd38153];
	setp.lt.u64 	%p1785, %rd994, %rd995;
	@%p1785 bra 	$L__BB5_511;
	setp.le.u64 	%p1786, %rd994, %rd995;
	add.s64 	%rd54076, %rd54076, 1;
	setp.lt.u64 	%p1787, %rd54076, %rd12;
	and.pred  	%p1788, %p1786, %p1787;
	mov.u64 	%rd54077, %rd53776;
	@%p1788 bra 	$L__BB5_514;
$L__BB5_516:
	setp.eq.s64 	%p1789, %rd179, 0;
	mov.b64 	%rd54082, -3750763034362895579;
	mov.b64 	%rd54083, 0;
	@%p1789 bra 	$L__BB5_519;
	and.b64  	%rd999, %rd2, -2;
	mov.b64 	%rd54082, -3750763034362895579;
	mov.b64 	%rd54083, 0;
	mov.u64 	%rd54081, %rd54083;
$L__BB5_518:
	shl.b64 	%rd38160, %rd54083, 3;
	add.s64 	%rd38161, %rd53819, %rd38160;
	ld.u64 	%rd38162, [%rd38161];
	and.b64  	%rd38163, %rd38162, 255;
	xor.b64  	%rd38164, %rd38163, %rd54082;
	mul.lo.s64 	%rd38165, %rd38164, 1099511628211;
	shr.u64 	%rd38166, %rd38162, 8;
	and.b64  	%rd38167, %rd38166, 255;
	xor.b64  	%rd38168, %rd38167, %rd38165;
	mul.lo.s64 	%rd38169, %rd38168, 1099511628211;
	shr.u64 	%rd38170, %rd38162, 16;
	and.b64  	%rd38171, %rd38170, 255;
	xor.b64  	%rd38172, %rd38171, %rd38169;
	mul.lo.s64 	%rd38173, %rd38172, 1099511628211;
	shr.u64 	%rd38174, %rd38162, 24;
	and.b64  	%rd38175, %rd38174, 255;
	xor.b64  	%rd38176, %rd38175, %rd38173;
	mul.lo.s64 	%rd38177, %rd38176, 1099511628211;
	shr.u64 	%rd38178, %rd38162, 32;
	and.b64  	%rd38179, %rd38178, 255;
	xor.b64  	%rd38180, %rd38179, %rd38177;
	mul.lo.s64 	%rd38181, %rd38180, 1099511628211;
	shr.u64 	%rd38182, %rd38162, 40;
	and.b64  	%rd38183, %rd38182, 255;
	xor.b64  	%rd38184, %rd38183, %rd38181;
	mul.lo.s64 	%rd38185, %rd38184, 1099511628211;
	shr.u64 	%rd38186, %rd38162, 48;
	and.b64  	%rd38187, %rd38186, 255;
	xor.b64  	%rd38188, %rd38187, %rd38185;
	mul.lo.s64 	%rd38189, %rd38188, 1099511628211;
	shr.u64 	%rd38190, %rd38162, 56;
	xor.b64  	%rd38191, %rd38190, %rd38189;
	mul.lo.s64 	%rd38192, %rd38191, 1099511628211;
	ld.u64 	%rd38193, [%rd38161+8];
	and.b64  	%rd38194, %rd38193, 255;
	xor.b64  	%rd38195, %rd38194, %rd38192;
	mul.lo.s64 	%rd38196, %rd38195, 1099511628211;
	shr.u64 	%rd38197, %rd38193, 8;
	and.b64  	%rd38198, %rd38197, 255;
	xor.b64  	%rd38199, %rd38198, %rd38196;
	mul.lo.s64 	%rd38200, %rd38199, 1099511628211;
	shr.u64 	%rd38201, %rd38193, 16;
	and.b64  	%rd38202, %rd38201, 255;
	xor.b64  	%rd38203, %rd38202, %rd38200;
	mul.lo.s64 	%rd38204, %rd38203, 1099511628211;
	shr.u64 	%rd38205, %rd38193, 24;
	and.b64  	%rd38206, %rd38205, 255;
	xor.b64  	%rd38207, %rd38206, %rd38204;
	mul.lo.s64 	%rd38208, %rd38207, 1099511628211;
	shr.u64 	%rd38209, %rd38193, 32;
	and.b64  	%rd38210, %rd38209, 255;
	xor.b64  	%rd38211, %rd38210, %rd38208;
	mul.lo.s64 	%rd38212, %rd38211, 1099511628211;
	shr.u64 	%rd38213, %rd38193, 40;
	and.b64  	%rd38214, %rd38213, 255;
	xor.b64  	%rd38215, %rd38214, %rd38212;
	mul.lo.s64 	%rd38216, %rd38215, 1099511628211;
	shr.u64 	%rd38217, %rd38193, 48;
	and.b64  	%rd38218, %rd38217, 255;
	xor.b64  	%rd38219, %rd38218, %rd38216;
	mul.lo.s64 	%rd38220, %rd38219, 1099511628211;
	shr.u64 	%rd38221, %rd38193, 56;
	xor.b64  	%rd38222, %rd38221, %rd38220;
	mul.lo.s64 	%rd54082, %rd38222, 1099511628211;
	add.s64 	%rd54083, %rd54083, 2;
	add.s64 	%rd54081, %rd54081, 2;
	setp.ne.s64 	%p1790, %rd54081, %rd999;
	@%p1790 bra 	$L__BB5_518;
$L__BB5_519:
	setp.eq.s64 	%p1791, %rd184, 0;
	@%p1791 bra 	$L__BB5_521;
	shl.b64 	%rd38223, %rd54083, 3;
	add.s64 	%rd38224, %rd53819, %rd38223;
	ld.u64 	%rd38225, [%rd38224];
	and.b64  	%rd38226, %rd38225, 255;
	xor.b64  	%rd38227, %rd38226, %rd54082;
	mul.lo.s64 	%rd38228, %rd38227, 1099511628211;
	shr.u64 	%rd38229, %rd38225, 8;
	and.b64  	%rd38230, %rd38229, 255;
	xor.b64  	%rd38231, %rd38230, %rd38228;
	mul.lo.s64 	%rd38232, %rd38231, 1099511628211;
	shr.u64 	%rd38233, %rd38225, 16;
	and.b64  	%rd38234, %rd38233, 255;
	xor.b64  	%rd38235, %rd38234, %rd38232;
	mul.lo.s64 	%rd38236, %rd38235, 1099511628211;
	shr.u64 	%rd38237, %rd38225, 24;
	and.b64  	%rd38238, %rd38237, 255;
	xor.b64  	%rd38239, %rd38238, %rd38236;
	mul.lo.s64 	%rd38240, %rd38239, 1099511628211;
	shr.u64 	%rd38241, %rd38225, 32;
	and.b64  	%rd38242, %rd38241, 255;
	xor.b64  	%rd38243, %rd38242, %rd38240;
	mul.lo.s64 	%rd38244, %rd38243, 1099511628211;
	shr.u64 	%rd38245, %rd38225, 40;
	and.b64  	%rd38246, %rd38245, 255;
	xor.b64  	%rd38247, %rd38246, %rd38244;
	mul.lo.s64 	%rd38248, %rd38247, 1099511628211;
	shr.u64 	%rd38249, %rd38225, 48;
	and.b64  	%rd38250, %rd38249, 255;
	xor.b64  	%rd38251, %rd38250, %rd38248;
	mul.lo.s64 	%rd38252, %rd38251, 1099511628211;
	shr.u64 	%rd38253, %rd38225, 56;
	xor.b64  	%rd38254, %rd38253, %rd38252;
	mul.lo.s64 	%rd54082, %rd38254, 1099511628211;
$L__BB5_521:
	mov.b64 	%rd54089, -3750763034362895579;
	mov.b64 	%rd54090, 0;
	@%p1789 bra 	$L__BB5_524;
	and.b64  	%rd1011, %rd2, -2;
	mov.b64 	%rd54089, -3750763034362895579;
	mov.b64 	%rd54090, 0;
	mov.u64 	%rd54088, %rd54090;
$L__BB5_523:
	shl.b64 	%rd38260, %rd54090, 3;
	add.s64 	%rd38261, %rd53948, %rd38260;
	ld.u64 	%rd38262, [%rd38261];
	and.b64  	%rd38263, %rd38262, 255;
	xor.b64  	%rd38264, %rd38263, %rd54089;
	mul.lo.s64 	%rd38265, %rd38264, 1099511628211;
	shr.u64 	%rd38266, %rd38262, 8;
	and.b64  	%rd38267, %rd38266, 255;
	xor.b64  	%rd38268, %rd38267, %rd38265;
	mul.lo.s64 	%rd38269, %rd38268, 1099511628211;
	shr.u64 	%rd38270, %rd38262, 16;
	and.b64  	%rd38271, %rd38270, 255;
	xor.b64  	%rd38272, %rd38271, %rd38269;
	mul.lo.s64 	%rd38273, %rd38272, 1099511628211;
	shr.u64 	%rd38274, %rd38262, 24;
	and.b64  	%rd38275, %rd38274, 255;
	xor.b64  	%rd38276, %rd38275, %rd38273;
	mul.lo.s64 	%rd38277, %rd38276, 1099511628211;
	shr.u64 	%rd38278, %rd38262, 32;
	and.b64  	%rd38279, %rd38278, 255;
	xor.b64  	%rd38280, %rd38279, %rd38277;
	mul.lo.s64 	%rd38281, %rd38280, 1099511628211;
	shr.u64 	%rd38282, %rd38262, 40;
	and.b64  	%rd38283, %rd38282, 255;
	xor.b64  	%rd38284, %rd38283, %rd38281;
	mul.lo.s64 	%rd38285, %rd38284, 1099511628211;
	shr.u64 	%rd38286, %rd38262, 48;
	and.b64  	%rd38287, %rd38286, 255;
	xor.b64  	%rd38288, %rd38287, %rd38285;
	mul.lo.s64 	%rd38289, %rd38288, 1099511628211;
	shr.u64 	%rd38290, %rd38262, 56;
	xor.b64  	%rd38291, %rd38290, %rd38289;
	mul.lo.s64 	%rd38292, %rd38291, 1099511628211;
	ld.u64 	%rd38293, [%rd38261+8];
	and.b64  	%rd38294, %rd38293, 255;
	xor.b64  	%rd38295, %rd38294, %rd38292;
	mul.lo.s64 	%rd38296, %rd38295, 1099511628211;
	shr.u64 	%rd38297, %rd38293, 8;
	and.b64  	%rd38298, %rd38297, 255;
	xor.b64  	%rd38299, %rd38298, %rd38296;
	mul.lo.s64 	%rd38300, %rd38299, 1099511628211;
	shr.u64 	%rd38301, %rd38293, 16;
	and.b64  	%rd38302, %rd38301, 255;
	xor.b64  	%rd38303, %rd38302, %rd38300;
	mul.lo.s64 	%rd38304, %rd38303, 1099511628211;
	shr.u64 	%rd38305, %rd38293, 24;
	and.b64  	%rd38306, %rd38305, 255;
	xor.b64  	%rd38307, %rd38306, %rd38304;
	mul.lo.s64 	%rd38308, %rd38307, 1099511628211;
	shr.u64 	%rd38309, %rd38293, 32;
	and.b64  	%rd38310, %rd38309, 255;
	xor.b64  	%rd38311, %rd38310, %rd38308;
	mul.lo.s64 	%rd38312, %rd38311, 1099511628211;
	shr.u64 	%rd38313, %rd38293, 40;
	and.b64  	%rd38314, %rd38313, 255;
	xor.b64  	%rd38315, %rd38314, %rd38312;
	mul.lo.s64 	%rd38316, %rd38315, 1099511628211;
	shr.u64 	%rd38317, %rd38293, 48;
	and.b64  	%rd38318, %rd38317, 255;
	xor.b64  	%rd38319, %rd38318, %rd38316;
	mul.lo.s64 	%rd38320, %rd38319, 1099511628211;
	shr.u64 	%rd38321, %rd38293, 56;
	xor.b64  	%rd38322, %rd38321, %rd38320;
	mul.lo.s64 	%rd54089, %rd38322, 1099511628211;
	add.s64 	%rd54090, %rd54090, 2;
	add.s64 	%rd54088, %rd54088, 2;
	setp.ne.s64 	%p1793, %rd54088, %rd1011;
	@%p1793 bra 	$L__BB5_523;
$L__BB5_524:
	@%p1791 bra 	$L__BB5_526;
	shl.b64 	%rd38323, %rd54090, 3;
	add.s64 	%rd38324, %rd53948, %rd38323;
	ld.u64 	%rd38325, [%rd38324];
	and.b64  	%rd38326, %rd38325, 255;
	xor.b64  	%rd38327, %rd38326, %rd54089;
	mul.lo.s64 	%rd38328, %rd38327, 1099511628211;
	shr.u64 	%rd38329, %rd38325, 8;
	and.b64  	%rd38330, %rd38329, 255;
	xor.b64  	%rd38331, %rd38330, %rd38328;
	mul.lo.s64 	%rd38332, %rd38331, 1099511628211;
	shr.u64 	%rd38333, %rd38325, 16;
	and.b64  	%rd38334, %rd38333, 255;
	xor.b64  	%rd38335, %rd38334, %rd38332;
	mul.lo.s64 	%rd38336, %rd38335, 1099511628211;
	shr.u64 	%rd38337, %rd38325, 24;
	and.b64  	%rd38338, %rd38337, 255;
	xor.b64  	%rd38339, %rd38338, %rd38336;
	mul.lo.s64 	%rd38340, %rd38339, 1099511628211;
	shr.u64 	%rd38341, %rd38325, 32;
	and.b64  	%rd38342, %rd38341, 255;
	xor.b64  	%rd38343, %rd38342, %rd38340;
	mul.lo.s64 	%rd38344, %rd38343, 1099511628211;
	shr.u64 	%rd38345, %rd38325, 40;
	and.b64  	%rd38346, %rd38345, 255;
	xor.b64  	%rd38347, %rd38346, %rd38344;
	mul.lo.s64 	%rd38348, %rd38347, 1099511628211;
	shr.u64 	%rd38349, %rd38325, 48;
	and.b64  	%rd38350, %rd38349, 255;
	xor.b64  	%rd38351, %rd38350, %rd38348;
	mul.lo.s64 	%rd38352, %rd38351, 1099511628211;
	shr.u64 	%rd38353, %rd38325, 56;
	xor.b64  	%rd38354, %rd38353, %rd38352;
	mul.lo.s64 	%rd54089, %rd38354, 1099511628211;
$L__BB5_526:
	setp.eq.s64 	%p1795, %rd54082, %rd54089;
	@%p1795 bra 	$L__BB5_551;
	setp.lt.u64 	%p1796, %rd179, 7;
	mov.b64 	%rd54097, 0;
	mov.u64 	%rd54105, %rd54097;
	@%p1796 bra 	$L__BB5_530;
	and.b64  	%rd1023, %rd2, -8;
	mov.b64 	%rd54097, 0;
	mov.u64 	%rd54095, %rd54097;
$L__BB5_529:
	.pragma "nounroll";
	shl.b64 	%rd38358, %rd54097, 3;
	add.s64 	%rd38359, %rd53819, %rd38358;
	ld.u64 	%rd38360, [%rd38359];
	mad.lo.s64 	%rd38361, %rd38360, 2654435761, %rd54105;
	shl.b64 	%rd38362, %rd38361, 13;
	add.s64 	%rd38363, %rd38362, %rd38361;
	shr.u64 	%rd38364, %rd38363, 7;
	xor.b64  	%rd38365, %rd38364, %rd38363;
	shl.b64 	%rd38366, %rd38365, 3;
	add.s64 	%rd38367, %rd38366, %rd38365;
	shr.u64 	%rd38368, %rd38367, 17;
	xor.b64  	%rd38369, %rd38368, %rd38367;
	shl.b64 	%rd38370, %rd38369, 5;
	add.s64 	%rd38371, %rd38370, %rd38369;
	ld.u64 	%rd38372, [%rd38359+8];
	mad.lo.s64 	%rd38373, %rd38372, 2654435761, %rd38371;
	shl.b64 	%rd38374, %rd38373, 13;
	add.s64 	%rd38375, %rd38374, %rd38373;
	shr.u64 	%rd38376, %rd38375, 7;
	xor.b64  	%rd38377, %rd38376, %rd38375;
	shl.b64 	%rd38378, %rd38377, 3;
	add.s64 	%rd38379, %rd38378, %rd38377;
	shr.u64 	%rd38380, %rd38379, 17;
	xor.b64  	%rd38381, %rd38380, %rd38379;
	shl.b64 	%rd38382, %rd38381, 5;
	add.s64 	%rd38383, %rd38382, %rd38381;
	ld.u64 	%rd38384, [%rd38359+16];
	mad.lo.s64 	%rd38385, %rd38384, 2654435761, %rd38383;
	shl.b64 	%rd38386, %rd38385, 13;
	add.s64 	%rd38387, %rd38386, %rd38385;
	shr.u64 	%rd38388, %rd38387, 7;
	xor.b64  	%rd38389, %rd38388, %rd38387;
	shl.b64 	%rd38390, %rd38389, 3;
	add.s64 	%rd38391, %rd38390, %rd38389;
	shr.u64 	%rd38392, %rd38391, 17;
	xor.b64  	%rd38393, %rd38392, %rd38391;
	shl.b64 	%rd38394, %rd38393, 5;
	add.s64 	%rd38395, %rd38394, %rd38393;
	ld.u64 	%rd38396, [%rd38359+24];
	mad.lo.s64 	%rd38397, %rd38396, 2654435761, %rd38395;
	shl.b64 	%rd38398, %rd38397, 13;
	add.s64 	%rd38399, %rd38398, %rd38397;
	shr.u64 	%rd38400, %rd38399, 7;
	xor.b64  	%rd38401, %rd38400, %rd38399;
	shl.b64 	%rd38402, %rd38401, 3;
	add.s64 	%rd38403, %rd38402, %rd38401;
	shr.u64 	%rd38404, %rd38403, 17;
	xor.b64  	%rd38405, %rd38404, %rd38403;
	shl.b64 	%rd38406, %rd38405, 5;
	add.s64 	%rd38407, %rd38406, %rd38405;
	ld.u64 	%rd38408, [%rd38359+32];
	mad.lo.s64 	%rd38409, %rd38408, 2654435761, %rd38407;
	shl.b64 	%rd38410, %rd38409, 13;
	add.s64 	%rd38411, %rd38410, %rd38409;
	shr.u64 	%rd38412, %rd38411, 7;
	xor.b64  	%rd38413, %rd38412, %rd38411;
	shl.b64 	%rd38414, %rd38413, 3;
	add.s64 	%rd38415, %rd38414, %rd38413;
	shr.u64 	%rd38416, %rd38415, 17;
	xor.b64  	%rd38417, %rd38416, %rd38415;
	shl.b64 	%rd38418, %rd38417, 5;
	add.s64 	%rd38419, %rd38418, %rd38417;
	ld.u64 	%rd38420, [%rd38359+40];
	mad.lo.s64 	%rd38421, %rd38420, 2654435761, %rd38419;
	shl.b64 	%rd38422, %rd38421, 13;
	add.s64 	%rd38423, %rd38422, %rd38421;
	shr.u64 	%rd38424, %rd38423, 7;
	xor.b64  	%rd38425, %rd38424, %rd38423;
	shl.b64 	%rd38426, %rd38425, 3;
	add.s64 	%rd38427, %rd38426, %rd38425;
	shr.u64 	%rd38428, %rd38427, 17;
	xor.b64  	%rd38429, %rd38428, %rd38427;
	shl.b64 	%rd38430, %rd38429, 5;
	add.s64 	%rd38431, %rd38430, %rd38429;
	ld.u64 	%rd38432, [%rd38359+48];
	mad.lo.s64 	%rd38433, %rd38432, 2654435761, %rd38431;
	shl.b64 	%rd38434, %rd38433, 13;
	add.s64 	%rd38435, %rd38434, %rd38433;
	shr.u64 	%rd38436, %rd38435, 7;
	xor.b64  	%rd38437, %rd38436, %rd38435;
	shl.b64 	%rd38438, %rd38437, 3;
	add.s64 	%rd38439, %rd38438, %rd38437;
	shr.u64 	%rd38440, %rd38439, 17;
	xor.b64  	%rd38441, %rd38440, %rd38439;
	shl.b64 	%rd38442, %rd38441, 5;
	add.s64 	%rd38443, %rd38442, %rd38441;
	ld.u64 	%rd38444, [%rd38359+56];
	mad.lo.s64 	%rd38445, %rd38444, 2654435761, %rd38443;
	shl.b64 	%rd38446, %rd38445, 13;
	add.s64 	%rd38447, %rd38446, %rd38445;
	shr.u64 	%rd38448, %rd38447, 7;
	xor.b64  	%rd38449, %rd38448, %rd38447;
	shl.b64 	%rd38450, %rd38449, 3;
	add.s64 	%rd38451, %rd38450, %rd38449;
	shr.u64 	%rd38452, %rd38451, 17;
	xor.b64  	%rd38453, %rd38452, %rd38451;
	shl.b64 	%rd38454, %rd38453, 5;
	add.s64 	%rd54105, %rd38454, %rd38453;
	add.s64 	%rd54097, %rd54097, 8;
	add.s64 	%rd54095, %rd54095, 8;
	setp.ne.s64 	%p1797, %rd54095, %rd1023;
	@%p1797 bra 	$L__BB5_529;
$L__BB5_530:
	setp.eq.s64 	%p1798, %rd180, 0;
	@%p1798 bra 	$L__BB5_538;
	setp.lt.u64 	%p1799, %rd180, 4;
	@%p1799 bra 	$L__BB5_533;
	shl.b64 	%rd38456, %rd54097, 3;
	add.s64 	%rd38457, %rd53819, %rd38456;
	ld.u64 	%rd38458, [%rd38457];
	mad.lo.s64 	%rd38459, %rd38458, 2654435761, %rd54105;
	shl.b64 	%rd38460, %rd38459, 13;
	add.s64 	%rd38461, %rd38460, %rd38459;
	shr.u64 	%rd38462, %rd38461, 7;
	xor.b64  	%rd38463, %rd38462, %rd38461;
	shl.b64 	%rd38464, %rd38463, 3;
	add.s64 	%rd38465, %rd38464, %rd38463;
	shr.u64 	%rd38466, %rd38465, 17;
	xor.b64  	%rd38467, %rd38466, %rd38465;
	shl.b64 	%rd38468, %rd38467, 5;
	add.s64 	%rd38469, %rd38468, %rd38467;
	ld.u64 	%rd38470, [%rd38457+8];
	mad.lo.s64 	%rd38471, %rd38470, 2654435761, %rd38469;
	shl.b64 	%rd38472, %rd38471, 13;
	add.s64 	%rd38473, %rd38472, %rd38471;
	shr.u64 	%rd38474, %rd38473, 7;
	xor.b64  	%rd38475, %rd38474, %rd38473;
	shl.b64 	%rd38476, %rd38475, 3;
	add.s64 	%rd38477, %rd38476, %rd38475;
	shr.u64 	%rd38478, %rd38477, 17;
	xor.b64  	%rd38479, %rd38478, %rd38477;
	shl.b64 	%rd38480, %rd38479, 5;
	add.s64 	%rd38481, %rd38480, %rd38479;
	ld.u64 	%rd38482, [%rd38457+16];
	mad.lo.s64 	%rd38483, %rd38482, 2654435761, %rd38481;
	shl.b64 	%rd38484, %rd38483, 13;
	add.s64 	%rd38485, %rd38484, %rd38483;
	shr.u64 	%rd38486, %rd38485, 7;
	xor.b64  	%rd38487, %rd38486, %rd38485;
	shl.b64 	%rd38488, %rd38487, 3;
	add.s64 	%rd38489, %rd38488, %rd38487;
	shr.u64 	%rd38490, %rd38489, 17;
	xor.b64  	%rd38491, %rd38490, %rd38489;
	shl.b64 	%rd38492, %rd38491, 5;
	add.s64 	%rd38493, %rd38492, %rd38491;
	ld.u64 	%rd38494, [%rd38457+24];
	mad.lo.s64 	%rd38495, %rd38494, 2654435761, %rd38493;
	shl.b64 	%rd38496, %rd38495, 13;
	add.s64 	%rd38497, %rd38496, %rd38495;
	shr.u64 	%rd38498, %rd38497, 7;
	xor.b64  	%rd38499, %rd38498, %rd38497;
	shl.b64 	%rd38500, %rd38499, 3;
	add.s64 	%rd38501, %rd38500, %rd38499;
	shr.u64 	%rd38502, %rd38501, 17;
	xor.b64  	%rd38503, %rd38502, %rd38501;
	shl.b64 	%rd38504, %rd38503, 5;
	add.s64 	%rd54105, %rd38504, %rd38503;
	add.s64 	%rd54097, %rd54097, 4;
$L__BB5_533:
	setp.eq.s64 	%p1800, %rd182, 0;
	@%p1800 bra 	$L__BB5_538;
	setp.eq.s64 	%p1801, %rd183, 0;
	@%p1801 bra 	$L__BB5_536;
	shl.b64 	%rd38506, %rd54097, 3;
	add.s64 	%rd38507, %rd53819, %rd38506;
	ld.u64 	%rd38508, [%rd38507];
	mad.lo.s64 	%rd38509, %rd38508, 2654435761, %rd54105;
	shl.b64 	%rd38510, %rd38509, 13;
	add.s64 	%rd38511, %rd38510, %rd38509;
	shr.u64 	%rd38512, %rd38511, 7;
	xor.b64  	%rd38513, %rd38512, %rd38511;
	shl.b64 	%rd38514, %rd38513, 3;
	add.s64 	%rd38515, %rd38514, %rd38513;
	shr.u64 	%rd38516, %rd38515, 17;
	xor.b64  	%rd38517, %rd38516, %rd38515;
	shl.b64 	%rd38518, %rd38517, 5;
	add.s64 	%rd38519, %rd38518, %rd38517;
	ld.u64 	%rd38520, [%rd38507+8];
	mad.lo.s64 	%rd38521, %rd38520, 2654435761, %rd38519;
	shl.b64 	%rd38522, %rd38521, 13;
	add.s64 	%rd38523, %rd38522, %rd38521;
	shr.u64 	%rd38524, %rd38523, 7;
	xor.b64  	%rd38525, %rd38524, %rd38523;
	shl.b64 	%rd38526, %rd38525, 3;
	add.s64 	%rd38527, %rd38526, %rd38525;
	shr.u64 	%rd38528, %rd38527, 17;
	xor.b64  	%rd38529, %rd38528, %rd38527;
	shl.b64 	%rd38530, %rd38529, 5;
	add.s64 	%rd54105, %rd38530, %rd38529;
	add.s64 	%rd54097, %rd54097, 2;
$L__BB5_536:
	@%p1791 bra 	$L__BB5_538;
	shl.b64 	%rd38531, %rd54097, 3;
	add.s64 	%rd38532, %rd53819, %rd38531;
	ld.u64 	%rd38533, [%rd38532];
	mad.lo.s64 	%rd38534, %rd38533, 2654435761, %rd54105;
	shl.b64 	%rd38535, %rd38534, 13;
	add.s64 	%rd38536, %rd38535, %rd38534;
	shr.u64 	%rd38537, %rd38536, 7;
	xor.b64  	%rd38538, %rd38537, %rd38536;
	shl.b64 	%rd38539, %rd38538, 3;
	add.s64 	%rd38540, %rd38539, %rd38538;
	shr.u64 	%rd38541, %rd38540, 17;
	xor.b64  	%rd38542, %rd38541, %rd38540;
	shl.b64 	%rd38543, %rd38542, 5;
	add.s64 	%rd54105, %rd38543, %rd38542;
$L__BB5_538:
	mov.b64 	%rd54110, 0;
	mov.u64 	%rd54118, %rd54110;
	@%p1796 bra 	$L__BB5_541;
	and.b64  	%rd1045, %rd2, -8;
	mov.b64 	%rd54110, 0;
	mov.u64 	%rd54108, %rd54110;
$L__BB5_540:
	.pragma "nounroll";
	shl.b64 	%rd38547, %rd54110, 3;
	add.s64 	%rd38548, %rd53948, %rd38547;
	ld.u64 	%rd38549, [%rd38548];
	mad.lo.s64 	%rd38550, %rd38549, 2654435761, %rd54118;
	shl.b64 	%rd38551, %rd38550, 13;
	add.s64 	%rd38552, %rd38551, %rd38550;
	shr.u64 	%rd38553, %rd38552, 7;
	xor.b64  	%rd38554, %rd38553, %rd38552;
	shl.b64 	%rd38555, %rd38554, 3;
	add.s64 	%rd38556, %rd38555, %rd38554;
	shr.u64 	%rd38557, %rd38556, 17;
	xor.b64  	%rd38558, %rd38557, %rd38556;
	shl.b64 	%rd38559, %rd38558, 5;
	add.s64 	%rd38560, %rd38559, %rd38558;
	ld.u64 	%rd38561, [%rd38548+8];
	mad.lo.s64 	%rd38562, %rd38561, 2654435761, %rd38560;
	shl.b64 	%rd38563, %rd38562, 13;
	add.s64 	%rd38564, %rd38563, %rd38562;
	shr.u64 	%rd38565, %rd38564, 7;
	xor.b64  	%rd38566, %rd38565, %rd38564;
	shl.b64 	%rd38567, %rd38566, 3;
	add.s64 	%rd38568, %rd38567, %rd38566;
	shr.u64 	%rd38569, %rd38568, 17;
	xor.b64  	%rd38570, %rd38569, %rd38568;
	shl.b64 	%rd38571, %rd38570, 5;
	add.s64 	%rd38572, %rd38571, %rd38570;
	ld.u64 	%rd38573, [%rd38548+16];
	mad.lo.s64 	%rd38574, %rd38573, 2654435761, %rd38572;
	shl.b64 	%rd38575, %rd38574, 13;
	add.s64 	%rd38576, %rd38575, %rd38574;
	shr.u64 	%rd38577, %rd38576, 7;
	xor.b64  	%rd38578, %rd38577, %rd38576;
	shl.b64 	%rd38579, %rd38578, 3;
	add.s64 	%rd38580, %rd38579, %rd38578;
	shr.u64 	%rd38581, %rd38580, 17;
	xor.b64  	%rd38582, %rd38581, %rd38580;
	shl.b64 	%rd38583, %rd38582, 5;
	add.s64 	%rd38584, %rd38583, %rd38582;
	ld.u64 	%rd38585, [%rd38548+24];
	mad.lo.s64 	%rd38586, %rd38585, 2654435761, %rd38584;
	shl.b64 	%rd38587, %rd38586, 13;
	add.s64 	%rd38588, %rd38587, %rd38586;
	shr.u64 	%rd38589, %rd38588, 7;
	xor.b64  	%rd38590, %rd38589, %rd38588;
	shl.b64 	%rd38591, %rd38590, 3;
	add.s64 	%rd38592, %rd38591, %rd38590;
	shr.u64 	%rd38593, %rd38592, 17;
	xor.b64  	%rd38594, %rd38593, %rd38592;
	shl.b64 	%rd38595, %rd38594, 5;
	add.s64 	%rd38596, %rd38595, %rd38594;
	ld.u64 	%rd38597, [%rd38548+32];
	mad.lo.s64 	%rd38598, %rd38597, 2654435761, %rd38596;
	shl.b64 	%rd38599, %rd38598, 13;
	add.s64 	%rd38600, %rd38599, %rd38598;
	shr.u64 	%rd38601, %rd38600, 7;
	xor.b64  	%rd38602, %rd38601, %rd38600;
	shl.b64 	%rd38603, %rd38602, 3;
	add.s64 	%rd38604, %rd38603, %rd38602;
	shr.u64 	%rd38605, %rd38604, 17;
	xor.b64  	%rd38606, %rd38605, %rd38604;
	shl.b64 	%rd38607, %rd38606, 5;
	add.s64 	%rd38608, %rd38607, %rd38606;
	ld.u64 	%rd38609, [%rd38548+40];
	mad.lo.s64 	%rd38610, %rd38609, 2654435761, %rd38608;
	shl.b64 	%rd38611, %rd38610, 13;
	add.s64 	%rd38612, %rd38611, %rd38610;
	shr.u64 	%rd38613, %rd38612, 7;
	xor.b64  	%rd38614, %rd38613, %rd38612;
	shl.b64 	%rd38615, %rd38614, 3;
	add.s64 	%rd38616, %rd38615, %rd38614;
	shr.u64 	%rd38617, %rd38616, 17;
	xor.b64  	%rd38618, %rd38617, %rd38616;
	shl.b64 	%rd38619, %rd38618, 5;
	add.s64 	%rd38620, %rd38619, %rd38618;
	ld.u64 	%rd38621, [%rd38548+48];
	mad.lo.s64 	%rd38622, %rd38621, 2654435761, %rd38620;
	shl.b64 	%rd38623, %rd38622, 13;
	add.s64 	%rd38624, %rd38623, %rd38622;
	shr.u64 	%rd38625, %rd38624, 7;
	xor.b64  	%rd38626, %rd38625, %rd38624;
	shl.b64 	%rd38627, %rd38626, 3;
	add.s64 	%rd38628, %rd38627, %rd38626;
	shr.u64 	%rd38629, %rd38628, 17;
	xor.b64  	%rd38630, %rd38629, %rd38628;
	shl.b64 	%rd38631, %rd38630, 5;
	add.s64 	%rd38632, %rd38631, %rd38630;
	ld.u64 	%rd38633, [%rd38548+56];
	mad.lo.s64 	%rd38634, %rd38633, 2654435761, %rd38632;
	shl.b64 	%rd38635, %rd38634, 13;
	add.s64 	%rd38636, %rd38635, %rd38634;
	shr.u64 	%rd38637, %rd38636, 7;
	xor.b64  	%rd38638, %rd38637, %rd38636;
	shl.b64 	%rd38639, %rd38638, 3;
	add.s64 	%rd38640, %rd38639, %rd38638;
	shr.u64 	%rd38641, %rd38640, 17;
	xor.b64  	%rd38642, %rd38641, %rd38640;
	shl.b64 	%rd38643, %rd38642, 5;
	add.s64 	%rd54118, %rd38643, %rd38642;
	add.s64 	%rd54110, %rd54110, 8;
	add.s64 	%rd54108, %rd54108, 8;
	setp.ne.s64 	%p1804, %rd54108, %rd1045;
	@%p1804 bra 	$L__BB5_540;
$L__BB5_541:
	@%p1798 bra 	$L__BB5_549;
	setp.lt.u64 	%p1806, %rd181, 3;
	@%p1806 bra 	$L__BB5_544;
	shl.b64 	%rd38645, %rd54110, 3;
	add.s64 	%rd38646, %rd53948, %rd38645;
	ld.u64 	%rd38647, [%rd38646];
	mad.lo.s64 	%rd38648, %rd38647, 2654435761, %rd54118;
	shl.b64 	%rd38649, %rd38648, 13;
	add.s64 	%rd38650, %rd38649, %rd38648;
	shr.u64 	%rd38651, %rd38650, 7;
	xor.b64  	%rd38652, %rd38651, %rd38650;
	shl.b64 	%rd38653, %rd38652, 3;
	add.s64 	%rd38654, %rd38653, %rd38652;
	shr.u64 	%rd38655, %rd38654, 17;
	xor.b64  	%rd38656, %rd38655, %rd38654;
	shl.b64 	%rd38657, %rd38656, 5;
	add.s64 	%rd38658, %rd38657, %rd38656;
	ld.u64 	%rd38659, [%rd38646+8];
	mad.lo.s64 	%rd38660, %rd38659, 2654435761, %rd38658;
	shl.b64 	%rd38661, %rd38660, 13;
	add.s64 	%rd38662, %rd38661, %rd38660;
	shr.u64 	%rd38663, %rd38662, 7;
	xor.b64  	%rd38664, %rd38663, %rd38662;
	shl.b64 	%rd38665, %rd38664, 3;
	add.s64 	%rd38666, %rd38665, %rd38664;
	shr.u64 	%rd38667, %rd38666, 17;
	xor.b64  	%rd38668, %rd38667, %rd38666;
	shl.b64 	%rd38669, %rd38668, 5;
	add.s64 	%rd38670, %rd38669, %rd38668;
	ld.u64 	%rd38671, [%rd38646+16];
	mad.lo.s64 	%rd38672, %rd38671, 2654435761, %rd38670;
	shl.b64 	%rd38673, %rd38672, 13;
	add.s64 	%rd38674, %rd38673, %rd38672;
	shr.u64 	%rd38675, %rd38674, 7;
	xor.b64  	%rd38676, %rd38675, %rd38674;
	shl.b64 	%rd38677, %rd38676, 3;
	add.s64 	%rd38678, %rd38677, %rd38676;
	shr.u64 	%rd38679, %rd38678, 17;
	xor.b64  	%rd38680, %rd38679, %rd38678;
	shl.b64 	%rd38681, %rd38680, 5;
	add.s64 	%rd38682, %rd38681, %rd38680;
	ld.u64 	%rd38683, [%rd38646+24];
	mad.lo.s64 	%rd38684, %rd38683, 2654435761, %rd38682;
	shl.b64 	%rd38685, %rd38684, 13;
	add.s64 	%rd38686, %rd38685, %rd38684;
	shr.u64 	%rd38687, %rd38686, 7;
	xor.b64  	%rd38688, %rd38687, %rd38686;
	shl.b64 	%rd38689, %rd38688, 3;
	add.s64 	%rd38690, %rd38689, %rd38688;
	shr.u64 	%rd38691, %rd38690, 17;
	xor.b64  	%rd38692, %rd38691, %rd38690;
	shl.b64 	%rd38693, %rd38692, 5;
	add.s64 	%rd54118, %rd38693, %rd38692;
	add.s64 	%rd54110, %rd54110, 4;
$L__BB5_544:
	setp.eq.s64 	%p1807, %rd182, 0;
	@%p1807 bra 	$L__BB5_549;
	setp.eq.s64 	%p1808, %rd183, 0;
	@%p1808 bra 	$L__BB5_547;
	shl.b64 	%rd38695, %rd54110, 3;
	add.s64 	%rd38696, %rd53948, %rd38695;
	ld.u64 	%rd38697, [%rd38696];
	mad.lo.s64 	%rd38698, %rd38697, 2654435761, %rd54118;
	shl.b64 	%rd38699, %rd38698, 13;
	add.s64 	%rd38700, %rd38699, %rd38698;
	shr.u64 	%rd38701, %rd38700, 7;
	xor.b64  	%rd38702, %rd38701, %rd38700;
	shl.b64 	%rd38703, %rd38702, 3;
	add.s64 	%rd38704, %rd38703, %rd38702;
	shr.u64 	%rd38705, %rd38704, 17;
	xor.b64  	%rd38706, %rd38705, %rd38704;
	shl.b64 	%rd38707, %rd38706, 5;
	add.s64 	%rd38708, %rd38707, %rd38706;
	ld.u64 	%rd38709, [%rd38696+8];
	mad.lo.s64 	%rd38710, %rd38709, 2654435761, %rd38708;
	shl.b64 	%rd38711, %rd38710, 13;
	add.s64 	%rd38712, %rd38711, %rd38710;
	shr.u64 	%rd38713, %rd38712, 7;
	xor.b64  	%rd38714, %rd38713, %rd38712;
	shl.b64 	%rd38715, %rd38714, 3;
	add.s64 	%rd38716, %rd38715, %rd38714;
	shr.u64 	%rd38717, %rd38716, 17;
	xor.b64  	%rd38718, %rd38717, %rd38716;
	shl.b64 	%rd38719, %rd38718, 5;
	add.s64 	%rd54118, %rd38719, %rd38718;
	add.s64 	%rd54110, %rd54110, 2;
$L__BB5_547:
	@%p1791 bra 	$L__BB5_549;
	shl.b64 	%rd38720, %rd54110, 3;
	add.s64 	%rd38721, %rd53948, %rd38720;
	ld.u64 	%rd38722, [%rd38721];
	mad.lo.s64 	%rd38723, %rd38722, 2654435761, %rd54118;
	shl.b64 	%rd38724, %rd38723, 13;
	add.s64 	%rd38725, %rd38724, %rd38723;
	shr.u64 	%rd38726, %rd38725, 7;
	xor.b64  	%rd38727, %rd38726, %rd38725;
	shl.b64 	%rd38728, %rd38727, 3;
	add.s64 	%rd38729, %rd38728, %rd38727;
	shr.u64 	%rd38730, %rd38729, 17;
	xor.b64  	%rd38731, %rd38730, %rd38729;
	shl.b64 	%rd38732, %rd38731, 5;
	add.s64 	%rd54118, %rd38732, %rd38731;
$L__BB5_549:
	setp.lt.u64 	%p1810, %rd54105, %rd54118;
	mov.u64 	%rd54120, %rd53819;
	@%p1810 bra 	$L__BB5_550;
	bra.uni 	$L__BB5_555;
$L__BB5_550:
	mov.u64 	%rd54120, %rd53948;
	mov.u64 	%rd53948, %rd53819;
	bra.uni 	$L__BB5_555;
$L__BB5_551:
	setp.eq.s32 	%p1811, %r1, 0;
	mov.u64 	%rd54120, %rd53819;
	@%p1811 bra 	$L__BB5_555;
	mov.b64 	%rd54119, 0;
$L__BB5_553:
	shl.b64 	%rd38734, %rd54119, 3;
	add.s64 	%rd38735, %rd53819, %rd38734;
	ld.u64 	%rd1068, [%rd38735];
	add.s64 	%rd38736, %rd53948, %rd38734;
	ld.u64 	%rd1069, [%rd38736];
	setp.lt.u64 	%p1812, %rd1068, %rd1069;
	@%p1812 bra 	$L__BB5_550;
	setp.le.u64 	%p1813, %rd1068, %rd1069;
	add.s64 	%rd54119, %rd54119, 1;
	setp.lt.u64 	%p1814, %rd54119, %rd12;
	and.pred  	%p1815, %p1813, %p1814;
	mov.u64 	%rd54120, %rd53819;
	@%p1815 bra 	$L__BB5_553;
$L__BB5_555:
	setp.eq.s64 	%p1816, %rd179, 0;
	mov.b64 	%rd54125, -3750763034362895579;
	mov.b64 	%rd54126, 0;
	@%p1816 bra 	$L__BB5_558;
	and.b64  	%rd1073, %rd2, -2;
	mov.b64 	%rd54125, -3750763034362895579;
	mov.b64 	%rd54126, 0;
	mov.u64 	%rd54124, %rd54126;
$L__BB5_557:
	shl.b64 	%rd38743, %rd54126, 3;
	add.s64 	%rd38744, %rd53862, %rd38743;
	ld.u64 	%rd38745, [%rd38744];
	and.b64  	%rd38746, %rd38745, 255;
	xor.b64  	%rd38747, %rd38746, %rd54125;
	mul.lo.s64 	%rd38748, %rd38747, 1099511628211;
	shr.u64 	%rd38749, %rd38745, 8;
	and.b64  	%rd38750, %rd38749, 255;
	xor.b64  	%rd38751, %rd38750, %rd38748;
	mul.lo.s64 	%rd38752, %rd38751, 1099511628211;
	shr.u64 	%rd38753, %rd38745, 16;
	and.b64  	%rd38754, %rd38753, 255;
	xor.b64  	%rd38755, %rd38754, %rd38752;
	mul.lo.s64 	%rd38756, %rd38755, 1099511628211;
	shr.u64 	%rd38757, %rd38745, 24;
	and.b64  	%rd38758, %rd38757, 255;
	xor.b64  	%rd38759, %rd38758, %rd38756;
	mul.lo.s64 	%rd38760, %rd38759, 1099511628211;
	shr.u64 	%rd38761, %rd38745, 32;
	and.b64  	%rd38762, %rd38761, 255;
	xor.b64  	%rd38763, %rd38762, %rd38760;
	mul.lo.s64 	%rd38764, %rd38763, 1099511628211;
	shr.u64 	%rd38765, %rd38745, 40;
	and.b64  	%rd38766, %rd38765, 255;
	xor.b64  	%rd38767, %rd38766, %rd38764;
	mul.lo.s64 	%rd38768, %rd38767, 1099511628211;
	shr.u64 	%rd38769, %rd38745, 48;
	and.b64  	%rd38770, %rd38769, 255;
	xor.b64  	%rd38771, %rd38770, %rd38768;
	mul.lo.s64 	%rd38772, %rd38771, 1099511628211;
	shr.u64 	%rd38773, %rd38745, 56;
	xor.b64  	%rd38774, %rd38773, %rd38772;
	mul.lo.s64 	%rd38775, %rd38774, 1099511628211;
	ld.u64 	%rd38776, [%rd38744+8];
	and.b64  	%rd38777, %rd38776, 255;
	xor.b64  	%rd38778, %rd38777, %rd38775;
	mul.lo.s64 	%rd38779, %rd38778, 1099511628211;
	shr.u64 	%rd38780, %rd38776, 8;
	and.b64  	%rd38781, %rd38780, 255;
	xor.b64  	%rd38782, %rd38781, %rd38779;
	mul.lo.s64 	%rd38783, %rd38782, 1099511628211;
	shr.u64 	%rd38784, %rd38776, 16;
	and.b64  	%rd38785, %rd38784, 255;
	xor.b64  	%rd38786, %rd38785, %rd38783;
	mul.lo.s64 	%rd38787, %rd38786, 1099511628211;
	shr.u64 	%rd38788, %rd38776, 24;
	and.b64  	%rd38789, %rd38788, 255;
	xor.b64  	%rd38790, %rd38789, %rd38787;
	mul.lo.s64 	%rd38791, %rd38790, 1099511628211;
	shr.u64 	%rd38792, %rd38776, 32;
	and.b64  	%rd38793, %rd38792, 255;
	xor.b64  	%rd38794, %rd38793, %rd38791;
	mul.lo.s64 	%rd38795, %rd38794, 1099511628211;
	shr.u64 	%rd38796, %rd38776, 40;
	and.b64  	%rd38797, %rd38796, 255;
	xor.b64  	%rd38798, %rd38797, %rd38795;
	mul.lo.s64 	%rd38799, %rd38798, 1099511628211;
	shr.u64 	%rd38800, %rd38776, 48;
	and.b64  	%rd38801, %rd38800, 255;
	xor.b64  	%rd38802, %rd38801, %rd38799;
	mul.lo.s64 	%rd38803, %rd38802, 1099511628211;
	shr.u64 	%rd38804, %rd38776, 56;
	xor.b64  	%rd38805, %rd38804, %rd38803;
	mul.lo.s64 	%rd54125, %rd38805, 1099511628211;
	add.s64 	%rd54126, %rd54126, 2;
	add.s64 	%rd54124, %rd54124, 2;
	setp.ne.s64 	%p1817, %rd54124, %rd1073;
	@%p1817 bra 	$L__BB5_557;
$L__BB5_558:
	setp.eq.s64 	%p1818, %rd184, 0;
	@%p1818 bra 	$L__BB5_560;
	shl.b64 	%rd38806, %rd54126, 3;
	add.s64 	%rd38807, %rd53862, %rd38806;
	ld.u64 	%rd38808, [%rd38807];
	and.b64  	%rd38809, %rd38808, 255;
	xor.b64  	%rd38810, %rd38809, %rd54125;
	mul.lo.s64 	%rd38811, %rd38810, 1099511628211;
	shr.u64 	%rd38812, %rd38808, 8;
	and.b64  	%rd38813, %rd38812, 255;
	xor.b64  	%rd38814, %rd38813, %rd38811;
	mul.lo.s64 	%rd38815, %rd38814, 1099511628211;
	shr.u64 	%rd38816, %rd38808, 16;
	and.b64  	%rd38817, %rd38816, 255;
	xor.b64  	%rd38818, %rd38817, %rd38815;
	mul.lo.s64 	%rd38819, %rd38818, 1099511628211;
	shr.u64 	%rd38820, %rd38808, 24;
	and.b64  	%rd38821, %rd38820, 255;
	xor.b64  	%rd38822, %rd38821, %rd38819;
	mul.lo.s64 	%rd38823, %rd38822, 1099511628211;
	shr.u64 	%rd38824, %rd38808, 32;
	and.b64  	%rd38825, %rd38824, 255;
	xor.b64  	%rd38826, %rd38825, %rd38823;
	mul.lo.s64 	%rd38827, %rd38826, 1099511628211;
	shr.u64 	%rd38828, %rd38808, 40;
	and.b64  	%rd38829, %rd38828, 255;
	xor.b64  	%rd38830, %rd38829, %rd38827;
	mul.lo.s64 	%rd38831, %rd38830, 1099511628211;
	shr.u64 	%rd38832, %rd38808, 48;
	and.b64  	%rd38833, %rd38832, 255;
	xor.b64  	%rd38834, %rd38833, %rd38831;
	mul.lo.s64 	%rd38835, %rd38834, 1099511628211;
	shr.u64 	%rd38836, %rd38808, 56;
	xor.b64  	%rd38837, %rd38836, %rd38835;
	mul.lo.s64 	%rd54125, %rd38837, 1099511628211;
$L__BB5_560:
	mov.b64 	%rd54132, -3750763034362895579;
	mov.b64 	%rd54133, 0;
	@%p1816 bra 	$L__BB5_563;
	and.b64  	%rd1085, %rd2, -2;
	mov.b64 	%rd54132, -3750763034362895579;
	mov.b64 	%rd54133, 0;
	mov.u64 	%rd54131, %rd54133;
$L__BB5_562:
	shl.b64 	%rd38843, %rd54133, 3;
	add.s64 	%rd38844, %rd53991, %rd38843;
	ld.u64 	%rd38845, [%rd38844];
	and.b64  	%rd38846, %rd38845, 255;
	xor.b64  	%rd38847, %rd38846, %rd54132;
	mul.lo.s64 	%rd38848, %rd38847, 1099511628211;
	shr.u64 	%rd38849, %rd38845, 8;
	and.b64  	%rd38850, %rd38849, 255;
	xor.b64  	%rd38851, %rd38850, %rd38848;
	mul.lo.s64 	%rd38852, %rd38851, 1099511628211;
	shr.u64 	%rd38853, %rd38845, 16;
	and.b64  	%rd38854, %rd38853, 255;
	xor.b64  	%rd38855, %rd38854, %rd38852;
	mul.lo.s64 	%rd38856, %rd38855, 1099511628211;
	shr.u64 	%rd38857, %rd38845, 24;
	and.b64  	%rd38858, %rd38857, 255;
	xor.b64  	%rd38859, %rd38858, %rd38856;
	mul.lo.s64 	%rd38860, %rd38859, 1099511628211;
	shr.u64 	%rd38861, %rd38845, 32;
	and.b64  	%rd38862, %rd38861, 255;
	xor.b64  	%rd38863, %rd38862, %rd38860;
	mul.lo.s64 	%rd38864, %rd38863, 1099511628211;
	shr.u64 	%rd38865, %rd38845, 40;
	and.b64  	%rd38866, %rd38865, 255;
	xor.b64  	%rd38867, %rd38866, %rd38864;
	mul.lo.s64 	%rd38868, %rd38867, 1099511628211;
	shr.u64 	%rd38869, %rd38845, 48;
	and.b64  	%rd38870, %rd38869, 255;
	xor.b64  	%rd38871, %rd38870, %rd38868;
	mul.lo.s64 	%rd38872, %rd38871, 1099511628211;
	shr.u64 	%rd38873, %rd38845, 56;
	xor.b64  	%rd38874, %rd38873, %rd38872;
	mul.lo.s64 	%rd38875, %rd38874, 1099511628211;
	ld.u64 	%rd38876, [%rd38844+8];
	and.b64  	%rd38877, %rd38876, 255;
	xor.b64  	%rd38878, %rd38877, %rd38875;
	mul.lo.s64 	%rd38879, %rd38878, 1099511628211;
	shr.u64 	%rd38880, %rd38876, 8;
	and.b64  	%rd38881, %rd38880, 255;
	xor.b64  	%rd38882, %rd38881, %rd38879;
	mul.lo.s64 	%rd38883, %rd38882, 1099511628211;
	shr.u64 	%rd38884, %rd38876, 16;
	and.b64  	%rd38885, %rd38884, 255;
	xor.b64  	%rd38886, %rd38885, %rd38883;
	mul.lo.s64 	%rd38887, %rd38886, 1099511628211;
	shr.u64 	%rd38888, %rd38876, 24;
	and.b64  	%rd38889, %rd38888, 255;
	xor.b64  	%rd38890, %rd38889, %rd38887;
	mul.lo.s64 	%rd38891, %rd38890, 1099511628211;
	shr.u64 	%rd38892, %rd38876, 32;
	and.b64  	%rd38893, %rd38892, 255;
	xor.b64  	%rd38894, %rd38893, %rd38891;
	mul.lo.s64 	%rd38895, %rd38894, 1099511628211;
	shr.u64 	%rd38896, %rd38876, 40;
	and.b64  	%rd38897, %rd38896, 255;
	xor.b64  	%rd38898, %rd38897, %rd38895;
	mul.lo.s64 	%rd38899, %rd38898, 1099511628211;
	shr.u64 	%rd38900, %rd38876, 48;
	and.b64  	%rd38901, %rd38900, 255;
	xor.b64  	%rd38902, %rd38901, %rd38899;
	mul.lo.s64 	%rd38903, %rd38902, 1099511628211;
	shr.u64 	%rd38904, %rd38876, 56;
	xor.b64  	%rd38905, %rd38904, %rd38903;
	mul.lo.s64 	%rd54132, %rd38905, 1099511628211;
	add.s64 	%rd54133, %rd54133, 2;
	add.s64 	%rd54131, %rd54131, 2;
	setp.ne.s64 	%p1820, %rd54131, %rd1085;
	@%p1820 bra 	$L__BB5_562;
$L__BB5_563:
	@%p1818 bra 	$L__BB5_565;
	shl.b64 	%rd38906, %rd54133, 3;
	add.s64 	%rd38907, %rd53991, %rd38906;
	ld.u64 	%rd38908, [%rd38907];
	and.b64  	%rd38909, %rd38908, 255;
	xor.b64  	%rd38910, %rd38909, %rd54132;
	mul.lo.s64 	%rd38911, %rd38910, 1099511628211;
	shr.u64 	%rd38912, %rd38908, 8;
	and.b64  	%rd38913, %rd38912, 255;
	xor.b64  	%rd38914, %rd38913, %rd38911;
	mul.lo.s64 	%rd38915, %rd38914, 1099511628211;
	shr.u64 	%rd38916, %rd38908, 16;
	and.b64  	%rd38917, %rd38916, 255;
	xor.b64  	%rd38918, %rd38917, %rd38915;
	mul.lo.s64 	%rd38919, %rd38918, 1099511628211;
	shr.u64 	%rd38920, %rd38908, 24;
	and.b64  	%rd38921, %rd38920, 255;
	xor.b64  	%rd38922, %rd38921, %rd38919;
	mul.lo.s64 	%rd38923, %rd38922, 1099511628211;
	shr.u64 	%rd38924, %rd38908, 32;
	and.b64  	%rd38925, %rd38924, 255;
	xor.b64  	%rd38926, %rd38925, %rd38923;
	mul.lo.s64 	%rd38927, %rd38926, 1099511628211;
	shr.u64 	%rd38928, %rd38908, 40;
	and.b64  	%rd38929, %rd38928, 255;
	xor.b64  	%rd38930, %rd38929, %rd38927;
	mul.lo.s64 	%rd38931, %rd38930, 1099511628211;
	shr.u64 	%rd38932, %rd38908, 48;
	and.b64  	%rd38933, %rd38932, 255;
	xor.b64  	%rd38934, %rd38933, %rd38931;
	mul.lo.s64 	%rd38935, %rd38934, 1099511628211;
	shr.u64 	%rd38936, %rd38908, 56;
	xor.b64  	%rd38937, %rd38936, %rd38935;
	mul.lo.s64 	%rd54132, %rd38937, 1099511628211;
$L__BB5_565:
	setp.eq.s64 	%p1822, %rd54125, %rd54132;
	@%p1822 bra 	$L__BB5_590;
	setp.lt.u64 	%p1823, %rd179, 7;
	mov.b64 	%rd54140, 0;
	mov.u64 	%rd54148, %rd54140;
	@%p1823 bra 	$L__BB5_569;
	and.b64  	%rd1097, %rd2, -8;
	mov.b64 	%rd54140, 0;
	mov.u64 	%rd54138, %rd54140;
$L__BB5_568:
	.pragma "nounroll";
	shl.b64 	%rd38941, %rd54140, 3;
	add.s64 	%rd38942, %rd53862, %rd38941;
	ld.u64 	%rd38943, [%rd38942];
	mad.lo.s64 	%rd38944, %rd38943, 2654435761, %rd54148;
	shl.b64 	%rd38945, %rd38944, 13;
	add.s64 	%rd38946, %rd38945, %rd38944;
	shr.u64 	%rd38947, %rd38946, 7;
	xor.b64  	%rd38948, %rd38947, %rd38946;
	shl.b64 	%rd38949, %rd38948, 3;
	add.s64 	%rd38950, %rd38949, %rd38948;
	shr.u64 	%rd38951, %rd38950, 17;
	xor.b64  	%rd38952, %rd38951, %rd38950;
	shl.b64 	%rd38953, %rd38952, 5;
	add.s64 	%rd38954, %rd38953, %rd38952;
	ld.u64 	%rd38955, [%rd38942+8];
	mad.lo.s64 	%rd38956, %rd38955, 2654435761, %rd38954;
	shl.b64 	%rd38957, %rd38956, 13;
	add.s64 	%rd38958, %rd38957, %rd38956;
	shr.u64 	%rd38959, %rd38958, 7;
	xor.b64  	%rd38960, %rd38959, %rd38958;
	shl.b64 	%rd38961, %rd38960, 3;
	add.s64 	%rd38962, %rd38961, %rd38960;
	shr.u64 	%rd38963, %rd38962, 17;
	xor.b64  	%rd38964, %rd38963, %rd38962;
	shl.b64 	%rd38965, %rd38964, 5;
	add.s64 	%rd38966, %rd38965, %rd38964;
	ld.u64 	%rd38967, [%rd38942+16];
	mad.lo.s64 	%rd38968, %rd38967, 2654435761, %rd38966;
	shl.b64 	%rd38969, %rd38968, 13;
	add.s64 	%rd38970, %rd38969, %rd38968;
	shr.u64 	%rd38971, %rd38970, 7;
	xor.b64  	%rd38972, %rd38971, %rd38970;
	shl.b64 	%rd38973, %rd38972, 3;
	add.s64 	%rd38974, %rd38973, %rd38972;
	shr.u64 	%rd38975, %rd38974, 17;
	xor.b64  	%rd38976, %rd38975, %rd38974;
	shl.b64 	%rd38977, %rd38976, 5;
	add.s64 	%rd38978, %rd38977, %rd38976;
	ld.u64 	%rd38979, [%rd38942+24];
	mad.lo.s64 	%rd38980, %rd38979, 2654435761, %rd38978;
	shl.b64 	%rd38981, %rd38980, 13;
	add.s64 	%rd38982, %rd38981, %rd38980;
	shr.u64 	%rd38983, %rd38982, 7;
	xor.b64  	%rd38984, %rd38983, %rd38982;
	shl.b64 	%rd38985, %rd38984, 3;
	add.s64 	%rd38986, %rd38985, %rd38984;
	shr.u64 	%rd38987, %rd38986, 17;
	xor.b64  	%rd38988, %rd38987, %rd38986;
	shl.b64 	%rd38989, %rd38988, 5;
	add.s64 	%rd38990, %rd38989, %rd38988;
	ld.u64 	%rd38991, [%rd38942+32];
	mad.lo.s64 	%rd38992, %rd38991, 2654435761, %rd38990;
	shl.b64 	%rd38993, %rd38992, 13;
	add.s64 	%rd38994, %rd38993, %rd38992;
	shr.u64 	%rd38995, %rd38994, 7;
	xor.b64  	%rd38996, %rd38995, %rd38994;
	shl.b64 	%rd38997, %rd38996, 3;
	add.s64 	%rd38998, %rd38997, %rd38996;
	shr.u64 	%rd38999, %rd38998, 17;
	xor.b64  	%rd39000, %rd38999, %rd38998;
	shl.b64 	%rd39001, %rd39000, 5;
	add.s64 	%rd39002, %rd39001, %rd39000;
	ld.u64 	%rd39003, [%rd38942+40];
	mad.lo.s64 	%rd39004, %rd39003, 2654435761, %rd39002;
	shl.b64 	%rd39005, %rd39004, 13;
	add.s64 	%rd39006, %rd39005, %rd39004;
	shr.u64 	%rd39007, %rd39006, 7;
	xor.b64  	%rd39008, %rd39007, %rd39006;
	shl.b64 	%rd39009, %rd39008, 3;
	add.s64 	%rd39010, %rd39009, %rd39008;
	shr.u64 	%rd39011, %rd39010, 17;
	xor.b64  	%rd39012, %rd39011, %rd39010;
	shl.b64 	%rd39013, %rd39012, 5;
	add.s64 	%rd39014, %rd39013, %rd39012;
	ld.u64 	%rd39015, [%rd38942+48];
	mad.lo.s64 	%rd39016, %rd39015, 2654435761, %rd39014;
	shl.b64 	%rd39017, %rd39016, 13;
	add.s64 	%rd39018, %rd39017, %rd39016;
	shr.u64 	%rd39019, %rd39018, 7;
	xor.b64  	%rd39020, %rd39019, %rd39018;
	shl.b64 	%rd39021, %rd39020, 3;
	add.s64 	%rd39022, %rd39021, %rd39020;
	shr.u64 	%rd39023, %rd39022, 17;
	xor.b64  	%rd39024, %rd39023, %rd39022;
	shl.b64 	%rd39025, %rd39024, 5;
	add.s64 	%rd39026, %rd39025, %rd39024;
	ld.u64 	%rd39027, [%rd38942+56];
	mad.lo.s64 	%rd39028, %rd39027, 2654435761, %rd39026;
	shl.b64 	%rd39029, %rd39028, 13;
	add.s64 	%rd39030, %rd39029, %rd39028;
	shr.u64 	%rd39031, %rd39030, 7;
	xor.b64  	%rd39032, %rd39031, %rd39030;
	shl.b64 	%rd39033, %rd39032, 3;
	add.s64 	%rd39034, %rd39033, %rd39032;
	shr.u64 	%rd39035, %rd39034, 17;
	xor.b64  	%rd39036, %rd39035, %rd39034;
	shl.b64 	%rd39037, %rd39036, 5;
	add.s64 	%rd54148, %rd39037, %rd39036;
	add.s64 	%rd54140, %rd54140, 8;
	add.s64 	%rd54138, %rd54138, 8;
	setp.ne.s64 	%p1824, %rd54138, %rd1097;
	@%p1824 bra 	$L__BB5_568;
$L__BB5_569:
	setp.eq.s64 	%p1825, %rd180, 0;
	@%p1825 bra 	$L__BB5_577;
	setp.lt.u64 	%p1826, %rd180, 4;
	@%p1826 bra 	$L__BB5_572;
	shl.b64 	%rd39039, %rd54140, 3;
	add.s64 	%rd39040, %rd53862, %rd39039;
	ld.u64 	%rd39041, [%rd39040];
	mad.lo.s64 	%rd39042, %rd39041, 2654435761, %rd54148;
	shl.b64 	%rd39043, %rd39042, 13;
	add.s64 	%rd39044, %rd39043, %rd39042;
	shr.u64 	%rd39045, %rd39044, 7;
	xor.b64  	%rd39046, %rd39045, %rd39044;
	shl.b64 	%rd39047, %rd39046, 3;
	add.s64 	%rd39048, %rd39047, %rd39046;
	shr.u64 	%rd39049, %rd39048, 17;
	xor.b64  	%rd39050, %rd39049, %rd39048;
	shl.b64 	%rd39051, %rd39050, 5;
	add.s64 	%rd39052, %rd39051, %rd39050;
	ld.u64 	%rd39053, [%rd39040+8];
	mad.lo.s64 	%rd39054, %rd39053, 2654435761, %rd39052;
	shl.b64 	%rd39055, %rd39054, 13;
	add.s64 	%rd39056, %rd39055, %rd39054;
	shr.u64 	%rd39057, %rd39056, 7;
	xor.b64  	%rd39058, %rd39057, %rd39056;
	shl.b64 	%rd39059, %rd39058, 3;
	add.s64 	%rd39060, %rd39059, %rd39058;
	shr.u64 	%rd39061, %rd39060, 17;
	xor.b64  	%rd39062, %rd39061, %rd39060;
	shl.b64 	%rd39063, %rd39062, 5;
	add.s64 	%rd39064, %rd39063, %rd39062;
	ld.u64 	%rd39065, [%rd39040+16];
	mad.lo.s64 	%rd39066, %rd39065, 2654435761, %rd39064;
	shl.b64 	%rd39067, %rd39066, 13;
	add.s64 	%rd39068, %rd39067, %rd39066;
	shr.u64 	%rd39069, %rd39068, 7;
	xor.b64  	%rd39070, %rd39069, %rd39068;
	shl.b64 	%rd39071, %rd39070, 3;
	add.s64 	%rd39072, %rd39071, %rd39070;
	shr.u64 	%rd39073, %rd39072, 17;
	xor.b64  	%rd39074, %rd39073, %rd39072;
	shl.b64 	%rd39075, %rd39074, 5;
	add.s64 	%rd39076, %rd39075, %rd39074;
	ld.u64 	%rd39077, [%rd39040+24];
	mad.lo.s64 	%rd39078, %rd39077, 2654435761, %rd39076;
	shl.b64 	%rd39079, %rd39078, 13;
	add.s64 	%rd39080, %rd39079, %rd39078;
	shr.u64 	%rd39081, %rd39080, 7;
	xor.b64  	%rd39082, %rd39081, %rd39080;
	shl.b64 	%rd39083, %rd39082, 3;
	add.s64 	%rd39084, %rd39083, %rd39082;
	shr.u64 	%rd39085, %rd39084, 17;
	xor.b64  	%rd39086, %rd39085, %rd39084;
	shl.b64 	%rd39087, %rd39086, 5;
	add.s64 	%rd54148, %rd39087, %rd39086;
	add.s64 	%rd54140, %rd54140, 4;
$L__BB5_572:
	setp.eq.s64 	%p1827, %rd182, 0;
	@%p1827 bra 	$L__BB5_577;
	setp.eq.s64 	%p1828, %rd183, 0;
	@%p1828 bra 	$L__BB5_575;
	shl.b64 	%rd39089, %rd54140, 3;
	add.s64 	%rd39090, %rd53862, %rd39089;
	ld.u64 	%rd39091, [%rd39090];
	mad.lo.s64 	%rd39092, %rd39091, 2654435761, %rd54148;
	shl.b64 	%rd39093, %rd39092, 13;
	add.s64 	%rd39094, %rd39093, %rd39092;
	shr.u64 	%rd39095, %rd39094, 7;
	xor.b64  	%rd39096, %rd39095, %rd39094;
	shl.b64 	%rd39097, %rd39096, 3;
	add.s64 	%rd39098, %rd39097, %rd39096;
	shr.u64 	%rd39099, %rd39098, 17;
	xor.b64  	%rd39100, %rd39099, %rd39098;
	shl.b64 	%rd39101, %rd39100, 5;
	add.s64 	%rd39102, %rd39101, %rd39100;
	ld.u64 	%rd39103, [%rd39090+8];
	mad.lo.s64 	%rd39104, %rd39103, 2654435761, %rd39102;
	shl.b64 	%rd39105, %rd39104, 13;
	add.s64 	%rd39106, %rd39105, %rd39104;
	shr.u64 	%rd39107, %rd39106, 7;
	xor.b64  	%rd39108, %rd39107, %rd39106;
	shl.b64 	%rd39109, %rd39108, 3;
	add.s64 	%rd39110, %rd39109, %rd39108;
	shr.u64 	%rd39111, %rd39110, 17;
	xor.b64  	%rd39112, %rd39111, %rd39110;
	shl.b64 	%rd39113, %rd39112, 5;
	add.s64 	%rd54148, %rd39113, %rd39112;
	add.s64 	%rd54140, %rd54140, 2;
$L__BB5_575:
	@%p1818 bra 	$L__BB5_577;
	shl.b64 	%rd39114, %rd54140, 3;
	add.s64 	%rd39115, %rd53862, %rd39114;
	ld.u64 	%rd39116, [%rd39115];
	mad.lo.s64 	%rd39117, %rd39116, 2654435761, %rd54148;
	shl.b64 	%rd39118, %rd39117, 13;
	add.s64 	%rd39119, %rd39118, %rd39117;
	shr.u64 	%rd39120, %rd39119, 7;
	xor.b64  	%rd39121, %rd39120, %rd39119;
	shl.b64 	%rd39122, %rd39121, 3;
	add.s64 	%rd39123, %rd39122, %rd39121;
	shr.u64 	%rd39124, %rd39123, 17;
	xor.b64  	%rd39125, %rd39124, %rd39123;
	shl.b64 	%rd39126, %rd39125, 5;
	add.s64 	%rd54148, %rd39126, %rd39125;
$L__BB5_577:
	mov.b64 	%rd54153, 0;
	mov.u64 	%rd54161, %rd54153;
	@%p1823 bra 	$L__BB5_580;
	and.b64  	%rd1119, %rd2, -8;
	mov.b64 	%rd54153, 0;
	mov.u64 	%rd54151, %rd54153;
$L__BB5_579:
	.pragma "nounroll";
	shl.b64 	%rd39130, %rd54153, 3;
	add.s64 	%rd39131, %rd53991, %rd39130;
	ld.u64 	%rd39132, [%rd39131];
	mad.lo.s64 	%rd39133, %rd39132, 2654435761, %rd54161;
	shl.b64 	%rd39134, %rd39133, 13;
	add.s64 	%rd39135, %rd39134, %rd39133;
	shr.u64 	%rd39136, %rd39135, 7;
	xor.b64  	%rd39137, %rd39136, %rd39135;
	shl.b64 	%rd39138, %rd39137, 3;
	add.s64 	%rd39139, %rd39138, %rd39137;
	shr.u64 	%rd39140, %rd39139, 17;
	xor.b64  	%rd39141, %rd39140, %rd39139;
	shl.b64 	%rd39142, %rd39141, 5;
	add.s64 	%rd39143, %rd39142, %rd39141;
	ld.u64 	%rd39144, [%rd39131+8];
	mad.lo.s64 	%rd39145, %rd39144, 2654435761, %rd39143;
	shl.b64 	%rd39146, %rd39145, 13;
	add.s64 	%rd39147, %rd39146, %rd39145;
	shr.u64 	%rd39148, %rd39147, 7;
	xor.b64  	%rd39149, %rd39148, %rd39147;
	shl.b64 	%rd39150, %rd39149, 3;
	add.s64 	%rd39151, %rd39150, %rd39149;
	shr.u64 	%rd39152, %rd39151, 17;
	xor.b64  	%rd39153, %rd39152, %rd39151;
	shl.b64 	%rd39154, %rd39153, 5;
	add.s64 	%rd39155, %rd39154, %rd39153;
	ld.u64 	%rd39156, [%rd39131+16];
	mad.lo.s64 	%rd39157, %rd39156, 2654435761, %rd39155;
	shl.b64 	%rd39158, %rd39157, 13;
	add.s64 	%rd39159, %rd39158, %rd39157;
	shr.u64 	%rd39160, %rd39159, 7;
	xor.b64  	%rd39161, %rd39160, %rd39159;
	shl.b64 	%rd39162, %rd39161, 3;
	add.s64 	%rd39163, %rd39162, %rd39161;
	shr.u64 	%rd39164, %rd39163, 17;
	xor.b64  	%rd39165, %rd39164, %rd39163;
	shl.b64 	%rd39166, %rd39165, 5;
	add.s64 	%rd39167, %rd39166, %rd39165;
	ld.u64 	%rd39168, [%rd39131+24];
	mad.lo.s64 	%rd39169, %rd39168, 2654435761, %rd39167;
	shl.b64 	%rd39170, %rd39169, 13;
	add.s64 	%rd39171, %rd39170, %rd39169;
	shr.u64 	%rd39172, %rd39171, 7;
	xor.b64  	%rd39173, %rd39172, %rd39171;
	shl.b64 	%rd39174, %rd39173, 3;
	add.s64 	%rd39175, %rd39174, %rd39173;
	shr.u64 	%rd39176, %rd39175, 17;
	xor.b64  	%rd39177, %rd39176, %rd39175;
	shl.b64 	%rd39178, %rd39177, 5;
	add.s64 	%rd39179, %rd39178, %rd39177;
	ld.u64 	%rd39180, [%rd39131+32];
	mad.lo.s64 	%rd39181, %rd39180, 2654435761, %rd39179;
	shl.b64 	%rd39182, %rd39181, 13;
	add.s64 	%rd39183, %rd39182, %rd39181;
	shr.u64 	%rd39184, %rd39183, 7;
	xor.b64  	%rd39185, %rd39184, %rd39183;
	shl.b64 	%rd39186, %rd39185, 3;
	add.s64 	%rd39187, %rd39186, %rd39185;
	shr.u64 	%rd39188, %rd39187, 17;
	xor.b64  	%rd39189, %rd39188, %rd39187;
	shl.b64 	%rd39190, %rd39189, 5;
	add.s64 	%rd39191, %rd39190, %rd39189;
	ld.u64 	%rd39192, [%rd39131+40];
	mad.lo.s64 	%rd39193, %rd39192, 2654435761, %rd39191;
	shl.b64 	%rd39194, %rd39193, 13;
	add.s64 	%rd39195, %rd39194, %rd39193;
	shr.u64 	%rd39196, %rd39195, 7;
	xor.b64  	%rd39197, %rd39196, %rd39195;
	shl.b64 	%rd39198, %rd39197, 3;
	add.s64 	%rd39199, %rd39198, %rd39197;
	shr.u64 	%rd39200, %rd39199, 17;
	xor.b64  	%rd39201, %rd39200, %rd39199;
	shl.b64 	%rd39202, %rd39201, 5;
	add.s64 	%rd39203, %rd39202, %rd39201;
	ld.u64 	%rd39204, [%rd39131+48];
	mad.lo.s64 	%rd39205, %rd39204, 2654435761, %rd39203;
	shl.b64 	%rd39206, %rd39205, 13;
	add.s64 	%rd39207, %rd39206, %rd39205;
	shr.u64 	%rd39208, %rd39207, 7;
	xor.b64  	%rd39209, %rd39208, %rd39207;
	shl.b64 	%rd39210, %rd39209, 3;
	add.s64 	%rd39211, %rd39210, %rd39209;
	shr.u64 	%rd39212, %rd39211, 17;
	xor.b64  	%rd39213, %rd39212, %rd39211;
	shl.b64 	%rd39214, %rd39213, 5;
	add.s64 	%rd39215, %rd39214, %rd39213;
	ld.u64 	%rd39216, [%rd39131+56];
	mad.lo.s64 	%rd39217, %rd39216, 2654435761, %rd39215;
	shl.b64 	%rd39218, %rd39217, 13;
	add.s64 	%rd39219, %rd39218, %rd39217;
	shr.u64 	%rd39220, %rd39219, 7;
	xor.b64  	%rd39221, %rd39220, %rd39219;
	shl.b64 	%rd39222, %rd39221, 3;
	add.s64 	%rd39223, %rd39222, %rd39221;
	shr.u64 	%rd39224, %rd39223, 17;
	xor.b64  	%rd39225, %rd39224, %rd39223;
	shl.b64 	%rd39226, %rd39225, 5;
	add.s64 	%rd54161, %rd39226, %rd39225;
	add.s64 	%rd54153, %rd54153, 8;
	add.s64 	%rd54151, %rd54151, 8;
	setp.ne.s64 	%p1831, %rd54151, %rd1119;
	@%p1831 bra 	$L__BB5_579;
$L__BB5_580:
	@%p1825 bra 	$L__BB5_588;
	setp.lt.u64 	%p1833, %rd181, 3;
	@%p1833 bra 	$L__BB5_583;
	shl.b64 	%rd39228, %rd54153, 3;
	add.s64 	%rd39229, %rd53991, %rd39228;
	ld.u64 	%rd39230, [%rd39229];
	mad.lo.s64 	%rd39231, %rd39230, 2654435761, %rd54161;
	shl.b64 	%rd39232, %rd39231, 13;
	add.s64 	%rd39233, %rd39232, %rd39231;
	shr.u64 	%rd39234, %rd39233, 7;
	xor.b64  	%rd39235, %rd39234, %rd39233;
	shl.b64 	%rd39236, %rd39235, 3;
	add.s64 	%rd39237, %rd39236, %rd39235;
	shr.u64 	%rd39238, %rd39237, 17;
	xor.b64  	%rd39239, %rd39238, %rd39237;
	shl.b64 	%rd39240, %rd39239, 5;
	add.s64 	%rd39241, %rd39240, %rd39239;
	ld.u64 	%rd39242, [%rd39229+8];
	mad.lo.s64 	%rd39243, %rd39242, 2654435761, %rd39241;
	shl.b64 	%rd39244, %rd39243, 13;
	add.s64 	%rd39245, %rd39244, %rd39243;
	shr.u64 	%rd39246, %rd39245, 7;
	xor.b64  	%rd39247, %rd39246, %rd39245;
	shl.b64 	%rd39248, %rd39247, 3;
	add.s64 	%rd39249, %rd39248, %rd39247;
	shr.u64 	%rd39250, %rd39249, 17;
	xor.b64  	%rd39251, %rd39250, %rd39249;
	shl.b64 	%rd39252, %rd39251, 5;
	add.s64 	%rd39253, %rd39252, %rd39251;
	ld.u64 	%rd39254, [%rd39229+16];
	mad.lo.s64 	%rd39255, %rd39254, 2654435761, %rd39253;
	shl.b64 	%rd39256, %rd39255, 13;
	add.s64 	%rd39257, %rd39256, %rd39255;
	shr.u64 	%rd39258, %rd39257, 7;
	xor.b64  	%rd39259, %rd39258, %rd39257;
	shl.b64 	%rd39260, %rd39259, 3;
	add.s64 	%rd39261, %rd39260, %rd39259;
	shr.u64 	%rd39262, %rd39261, 17;
	xor.b64  	%rd39263, %rd39262, %rd39261;
	shl.b64 	%rd39264, %rd39263, 5;
	add.s64 	%rd39265, %rd39264, %rd39263;
	ld.u64 	%rd39266, [%rd39229+24];
	mad.lo.s64 	%rd39267, %rd39266, 2654435761, %rd39265;
	shl.b64 	%rd39268, %rd39267, 13;
	add.s64 	%rd39269, %rd39268, %rd39267;
	shr.u64 	%rd39270, %rd39269, 7;
	xor.b64  	%rd39271, %rd39270, %rd39269;
	shl.b64 	%rd39272, %rd39271, 3;
	add.s64 	%rd39273, %rd39272, %rd39271;
	shr.u64 	%rd39274, %rd39273, 17;
	xor.b64  	%rd39275, %rd39274, %rd39273;
	shl.b64 	%rd39276, %rd39275, 5;
	add.s64 	%rd54161, %rd39276, %rd39275;
	add.s64 	%rd54153, %rd54153, 4;
$L__BB5_583:
	setp.eq.s64 	%p1834, %rd182, 0;
	@%p1834 bra 	$L__BB5_588;
	setp.eq.s64 	%p1835, %rd183, 0;
	@%p1835 bra 	$L__BB5_586;
	shl.b64 	%rd39278, %rd54153, 3;
	add.s64 	%rd39279, %rd53991, %rd39278;
	ld.u64 	%rd39280, [%rd39279];
	mad.lo.s64 	%rd39281, %rd39280, 2654435761, %rd54161;
	shl.b64 	%rd39282, %rd39281, 13;
	add.s64 	%rd39283, %rd39282, %rd39281;
	shr.u64 	%rd39284, %rd39283, 7;
	xor.b64  	%rd39285, %rd39284, %rd39283;
	shl.b64 	%rd39286, %rd39285, 3;
	add.s64 	%rd39287, %rd39286, %rd39285;
	shr.u64 	%rd39288, %rd39287, 17;
	xor.b64  	%rd39289, %rd39288, %rd39287;
	shl.b64 	%rd39290, %rd39289, 5;
	add.s64 	%rd39291, %rd39290, %rd39289;
	ld.u64 	%rd39292, [%rd39279+8];
	mad.lo.s64 	%rd39293, %rd39292, 2654435761, %rd39291;
	shl.b64 	%rd39294, %rd39293, 13;
	add.s64 	%rd39295, %rd39294, %rd39293;
	shr.u64 	%rd39296, %rd39295, 7;
	xor.b64  	%rd39297, %rd39296, %rd39295;
	shl.b64 	%rd39298, %rd39297, 3;
	add.s64 	%rd39299, %rd39298, %rd39297;
	shr.u64 	%rd39300, %rd39299, 17;
	xor.b64  	%rd39301, %rd39300, %rd39299;
	shl.b64 	%rd39302, %rd39301, 5;
	add.s64 	%rd54161, %rd39302, %rd39301;
	add.s64 	%rd54153, %rd54153, 2;
$L__BB5_586:
	@%p1818 bra 	$L__BB5_588;
	shl.b64 	%rd39303, %rd54153, 3;
	add.s64 	%rd39304, %rd53991, %rd39303;
	ld.u64 	%rd39305, [%rd39304];
	mad.lo.s64 	%rd39306, %rd39305, 2654435761, %rd54161;
	shl.b64 	%rd39307, %rd39306, 13;
	add.s64 	%rd39308, %rd39307, %rd39306;
	shr.u64 	%rd39309, %rd39308, 7;
	xor.b64  	%rd39310, %rd39309, %rd39308;
	shl.b64 	%rd39311, %rd39310, 3;
	add.s64 	%rd39312, %rd39311, %rd39310;
	shr.u64 	%rd39313, %rd39312, 17;
	xor.b64  	%rd39314, %rd39313, %rd39312;
	shl.b64 	%rd39315, %rd39314, 5;
	add.s64 	%rd54161, %rd39315, %rd39314;
$L__BB5_588:
	setp.lt.u64 	%p1837, %rd54148, %rd54161;
	mov.u64 	%rd54163, %rd53862;
	@%p1837 bra 	$L__BB5_589;
	bra.uni 	$L__BB5_594;
$L__BB5_589:
	mov.u64 	%rd54163, %rd53991;
	mov.u64 	%rd53991, %rd53862;
	bra.uni 	$L__BB5_594;
$L__BB5_590:
	setp.eq.s32 	%p1838, %r1, 0;
	mov.u64 	%rd54163, %rd53862;
	@%p1838 bra 	$L__BB5_594;
	mov.b64 	%rd54162, 0;
$L__BB5_592:
	shl.b64 	%rd39317, %rd54162, 3;
	add.s64 	%rd39318, %rd53862, %rd39317;
	ld.u64 	%rd1142, [%rd39318];
	add.s64 	%rd39319, %rd53991, %rd39317;
	ld.u64 	%rd1143, [%rd39319];
	setp.lt.u64 	%p1839, %rd1142, %rd1143;
	@%p1839 bra 	$L__BB5_589;
	setp.le.u64 	%p1840, %rd1142, %rd1143;
	add.s64 	%rd54162, %rd54162, 1;
	setp.lt.u64 	%p1841, %rd54162, %rd12;
	and.pred  	%p1842, %p1840, %p1841;
	mov.u64 	%rd54163, %rd53862;
	@%p1842 bra 	$L__BB5_592;
$L__BB5_594:
	setp.eq.s64 	%p1843, %rd179, 0;
	mov.b64 	%rd54168, -3750763034362895579;
	mov.b64 	%rd54169, 0;
	@%p1843 bra 	$L__BB5_597;
	and.b64  	%rd1147, %rd2, -2;
	mov.b64 	%rd54168, -3750763034362895579;
	mov.b64 	%rd54169, 0;
	mov.u64 	%rd54167, %rd54169;
$L__BB5_596:
	shl.b64 	%rd39326, %rd54169, 3;
	add.s64 	%rd39327, %rd53905, %rd39326;
	ld.u64 	%rd39328, [%rd39327];
	and.b64  	%rd39329, %rd39328, 255;
	xor.b64  	%rd39330, %rd39329, %rd54168;
	mul.lo.s64 	%rd39331, %rd39330, 1099511628211;
	shr.u64 	%rd39332, %rd39328, 8;
	and.b64  	%rd39333, %rd39332, 255;
	xor.b64  	%rd39334, %rd39333, %rd39331;
	mul.lo.s64 	%rd39335, %rd39334, 1099511628211;
	shr.u64 	%rd39336, %rd39328, 16;
	and.b64  	%rd39337, %rd39336, 255;
	xor.b64  	%rd39338, %rd39337, %rd39335;
	mul.lo.s64 	%rd39339, %rd39338, 1099511628211;
	shr.u64 	%rd39340, %rd39328, 24;
	and.b64  	%rd39341, %rd39340, 255;
	xor.b64  	%rd39342, %rd39341, %rd39339;
	mul.lo.s64 	%rd39343, %rd39342, 1099511628211;
	shr.u64 	%rd39344, %rd39328, 32;
	and.b64  	%rd39345, %rd39344, 255;
	xor.b64  	%rd39346, %rd39345, %rd39343;
	mul.lo.s64 	%rd39347, %rd39346, 1099511628211;
	shr.u64 	%rd39348, %rd39328, 40;
	and.b64  	%rd39349, %rd39348, 255;
	xor.b64  	%rd39350, %rd39349, %rd39347;
	mul.lo.s64 	%rd39351, %rd39350, 1099511628211;
	shr.u64 	%rd39352, %rd39328, 48;
	and.b64  	%rd39353, %rd39352, 255;
	xor.b64  	%rd39354, %rd39353, %rd39351;
	mul.lo.s64 	%rd39355, %rd39354, 1099511628211;
	shr.u64 	%rd39356, %rd39328, 56;
	xor.b64  	%rd39357, %rd39356, %rd39355;
	mul.lo.s64 	%rd39358, %rd39357, 1099511628211;
	ld.u64 	%rd39359, [%rd39327+8];
	and.b64  	%rd39360, %rd39359, 255;
	xor.b64  	%rd39361, %rd39360, %rd39358;
	mul.lo.s64 	%rd39362, %rd39361, 1099511628211;
	shr.u64 	%rd39363, %rd39359, 8;
	and.b64  	%rd39364, %rd39363, 255;
	xor.b64  	%rd39365, %rd39364, %rd39362;
	mul.lo.s64 	%rd39366, %rd39365, 1099511628211;
	shr.u64 	%rd39367, %rd39359, 16;
	and.b64  	%rd39368, %rd39367, 255;
	xor.b64  	%rd39369, %rd39368, %rd39366;
	mul.lo.s64 	%rd39370, %rd39369, 1099511628211;
	shr.u64 	%rd39371, %rd39359, 24;
	and.b64  	%rd39372, %rd39371, 255;
	xor.b64  	%rd39373, %rd39372, %rd39370;
	mul.lo.s64 	%rd39374, %rd39373, 1099511628211;
	shr.u64 	%rd39375, %rd39359, 32;
	and.b64  	%rd39376, %rd39375, 255;
	xor.b64  	%rd39377, %rd39376, %rd39374;
	mul.lo.s64 	%rd39378, %rd39377, 1099511628211;
	shr.u64 	%rd39379, %rd39359, 40;
	and.b64  	%rd39380, %rd39379, 255;
	xor.b64  	%rd39381, %rd39380, %rd39378;
	mul.lo.s64 	%rd39382, %rd39381, 1099511628211;
	shr.u64 	%rd39383, %rd39359, 48;
	and.b64  	%rd39384, %rd39383, 255;
	xor.b64  	%rd39385, %rd39384, %rd39382;
	mul.lo.s64 	%rd39386, %rd39385, 1099511628211;
	shr.u64 	%rd39387, %rd39359, 56;
	xor.b64  	%rd39388, %rd39387, %rd39386;
	mul.lo.s64 	%rd54168, %rd39388, 1099511628211;
	add.s64 	%rd54169, %rd54169, 2;
	add.s64 	%rd54167, %rd54167, 2;
	setp.ne.s64 	%p1844, %rd54167, %rd1147;
	@%p1844 bra 	$L__BB5_596;
$L__BB5_597:
	setp.eq.s64 	%p1845, %rd184, 0;
	@%p1845 bra 	$L__BB5_599;
	shl.b64 	%rd39389, %rd54169, 3;
	add.s64 	%rd39390, %rd53905, %rd39389;
	ld.u64 	%rd39391, [%rd39390];
	and.b64  	%rd39392, %rd39391, 255;
	xor.b64  	%rd39393, %rd39392, %rd54168;
	mul.lo.s64 	%rd39394, %rd39393, 1099511628211;
	shr.u64 	%rd39395, %rd39391, 8;
	and.b64  	%rd39396, %rd39395, 255;
	xor.b64  	%rd39397, %rd39396, %rd39394;
	mul.lo.s64 	%rd39398, %rd39397, 1099511628211;
	shr.u64 	%rd39399, %rd39391, 16;
	and.b64  	%rd39400, %rd39399, 255;
	xor.b64  	%rd39401, %rd39400, %rd39398;
	mul.lo.s64 	%rd39402, %rd39401, 1099511628211;
	shr.u64 	%rd39403, %rd39391, 24;
	and.b64  	%rd39404, %rd39403, 255;
	xor.b64  	%rd39405, %rd39404, %rd39402;
	mul.lo.s64 	%rd39406, %rd39405, 1099511628211;
	shr.u64 	%rd39407, %rd39391, 32;
	and.b64  	%rd39408, %rd39407, 255;
	xor.b64  	%rd39409, %rd39408, %rd39406;
	mul.lo.s64 	%rd39410, %rd39409, 1099511628211;
	shr.u64 	%rd39411, %rd39391, 40;
	and.b64  	%rd39412, %rd39411, 255;
	xor.b64  	%rd39413, %rd39412, %rd39410;
	mul.lo.s64 	%rd39414, %rd39413, 1099511628211;
	shr.u64 	%rd39415, %rd39391, 48;
	and.b64  	%rd39416, %rd39415, 255;
	xor.b64  	%rd39417, %rd39416, %rd39414;
	mul.lo.s64 	%rd39418, %rd39417, 1099511628211;
	shr.u64 	%rd39419, %rd39391, 56;
	xor.b64  	%rd39420, %rd39419, %rd39418;
	mul.lo.s64 	%rd54168, %rd39420, 1099511628211;
$L__BB5_599:
	mov.b64 	%rd54175, -3750763034362895579;
	mov.b64 	%rd54176, 0;
	@%p1843 bra 	$L__BB5_602;
	and.b64  	%rd1159, %rd2, -2;
	mov.b64 	%rd54175, -3750763034362895579;
	mov.b64 	%rd54176, 0;
	mov.u64 	%rd54174, %rd54176;
$L__BB5_601:
	shl.b64 	%rd39426, %rd54176, 3;
	add.s64 	%rd39427, %rd54034, %rd39426;
	ld.u64 	%rd39428, [%rd39427];
	and.b64  	%rd39429, %rd39428, 255;
	xor.b64  	%rd39430, %rd39429, %rd54175;
	mul.lo.s64 	%rd39431, %rd39430, 1099511628211;
	shr.u64 	%rd39432, %rd39428, 8;
	and.b64  	%rd39433, %rd39432, 255;
	xor.b64  	%rd39434, %rd39433, %rd39431;
	mul.lo.s64 	%rd39435, %rd39434, 1099511628211;
	shr.u64 	%rd39436, %rd39428, 16;
	and.b64  	%rd39437, %rd39436, 255;
	xor.b64  	%rd39438, %rd39437, %rd39435;
	mul.lo.s64 	%rd39439, %rd39438, 1099511628211;
	shr.u64 	%rd39440, %rd39428, 24;
	and.b64  	%rd39441, %rd39440, 255;
	xor.b64  	%rd39442, %rd39441, %rd39439;
	mul.lo.s64 	%rd39443, %rd39442, 1099511628211;
	shr.u64 	%rd39444, %rd39428, 32;
	and.b64  	%rd39445, %rd39444, 255;
	xor.b64  	%rd39446, %rd39445, %rd39443;
	mul.lo.s64 	%rd39447, %rd39446, 1099511628211;
	shr.u64 	%rd39448, %rd39428, 40;
	and.b64  	%rd39449, %rd39448, 255;
	xor.b64  	%rd39450, %rd39449, %rd39447;
	mul.lo.s64 	%rd39451, %rd39450, 1099511628211;
	shr.u64 	%rd39452, %rd39428, 48;
	and.b64  	%rd39453, %rd39452, 255;
	xor.b64  	%rd39454, %rd39453, %rd39451;
	mul.lo.s64 	%rd39455, %rd39454, 1099511628211;
	shr.u64 	%rd39456, %rd39428, 56;
	xor.b64  	%rd39457, %rd39456, %rd39455;
	mul.lo.s64 	%rd39458, %rd39457, 1099511628211;
	ld.u64 	%rd39459, [%rd39427+8];
	and.b64  	%rd39460, %rd39459, 255;
	xor.b64  	%rd39461, %rd39460, %rd39458;
	mul.lo.s64 	%rd39462, %rd39461, 1099511628211;
	shr.u64 	%rd39463, %rd39459, 8;
	and.b64  	%rd39464, %rd39463, 255;
	xor.b64  	%rd39465, %rd39464, %rd39462;
	mul.lo.s64 	%rd39466, %rd39465, 1099511628211;
	shr.u64 	%rd39467, %rd39459, 16;
	and.b64  	%rd39468, %rd39467, 255;
	xor.b64  	%rd39469, %rd39468, %rd39466;
	mul.lo.s64 	%rd39470, %rd39469, 1099511628211;
	shr.u64 	%rd39471, %rd39459, 24;
	and.b64  	%rd39472, %rd39471, 255;
	xor.b64  	%rd39473, %rd39472, %rd39470;
	mul.lo.s64 	%rd39474, %rd39473, 1099511628211;
	shr.u64 	%rd39475, %rd39459, 32;
	and.b64  	%rd39476, %rd39475, 255;
	xor.b64  	%rd39477, %rd39476, %rd39474;
	mul.lo.s64 	%rd39478, %rd39477, 1099511628211;
	shr.u64 	%rd39479, %rd39459, 40;
	and.b64  	%rd39480, %rd39479, 255;
	xor.b64  	%rd39481, %rd39480, %rd39478;
	mul.lo.s64 	%rd39482, %rd39481, 1099511628211;
	shr.u64 	%rd39483, %rd39459, 48;
	and.b64  	%rd39484, %rd39483, 255;
	xor.b64  	%rd39485, %rd39484, %rd39482;
	mul.lo.s64 	%rd39486, %rd39485, 1099511628211;
	shr.u64 	%rd39487, %rd39459, 56;
	xor.b64  	%rd39488, %rd39487, %rd39486;
	mul.lo.s64 	%rd54175, %rd39488, 1099511628211;
	add.s64 	%rd54176, %rd54176, 2;
	add.s64 	%rd54174, %rd54174, 2;
	setp.ne.s64 	%p1847, %rd54174, %rd1159;
	@%p1847 bra 	$L__BB5_601;
$L__BB5_602:
	@%p1845 bra 	$L__BB5_604;
	shl.b64 	%rd39489, %rd54176, 3;
	add.s64 	%rd39490, %rd54034, %rd39489;
	ld.u64 	%rd39491, [%rd39490];
	and.b64  	%rd39492, %rd39491, 255;
	xor.b64  	%rd39493, %rd39492, %rd54175;
	mul.lo.s64 	%rd39494, %rd39493, 1099511628211;
	shr.u64 	%rd39495, %rd39491, 8;
	and.b64  	%rd39496, %rd39495, 255;
	xor.b64  	%rd39497, %rd39496, %rd39494;
	mul.lo.s64 	%rd39498, %rd39497, 1099511628211;
	shr.u64 	%rd39499, %rd39491, 16;
	and.b64  	%rd39500, %rd39499, 255;
	xor.b64  	%rd39501, %rd39500, %rd39498;
	mul.lo.s64 	%rd39502, %rd39501, 1099511628211;
	shr.u64 	%rd39503, %rd39491, 24;
	and.b64  	%rd39504, %rd39503, 255;
	xor.b64  	%rd39505, %rd39504, %rd39502;
	mul.lo.s64 	%rd39506, %rd39505, 1099511628211;
	shr.u64 	%rd39507, %rd39491, 32;
	and.b64  	%rd39508, %rd39507, 255;
	xor.b64  	%rd39509, %rd39508, %rd39506;
	mul.lo.s64 	%rd39510, %rd39509, 1099511628211;
	shr.u64 	%rd39511, %rd39491, 40;
	and.b64  	%rd39512, %rd39511, 255;
	xor.b64  	%rd39513, %rd39512, %rd39510;
	mul.lo.s64 	%rd39514, %rd39513, 1099511628211;
	shr.u64 	%rd39515, %rd39491, 48;
	and.b64  	%rd39516, %rd39515, 255;
	xor.b64  	%rd39517, %rd39516, %rd39514;
	mul.lo.s64 	%rd39518, %rd39517, 1099511628211;
	shr.u64 	%rd39519, %rd39491, 56;
	xor.b64  	%rd39520, %rd39519, %rd39518;
	mul.lo.s64 	%rd54175, %rd39520, 1099511628211;
$L__BB5_604:
	setp.eq.s64 	%p1849, %rd54168, %rd54175;
	@%p1849 bra 	$L__BB5_629;
	setp.lt.u64 	%p1850, %rd179, 7;
	mov.b64 	%rd54183, 0;
	mov.u64 	%rd54191, %rd54183;
	@%p1850 bra 	$L__BB5_608;
	and.b64  	%rd1171, %rd2, -8;
	mov.b64 	%rd54183, 0;
	mov.u64 	%rd54181, %rd54183;
$L__BB5_607:
	.pragma "nounroll";
	shl.b64 	%rd39524, %rd54183, 3;
	add.s64 	%rd39525, %rd53905, %rd39524;
	ld.u64 	%rd39526, [%rd39525];
	mad.lo.s64 	%rd39527, %rd39526, 2654435761, %rd54191;
	shl.b64 	%rd39528, %rd39527, 13;
	add.s64 	%rd39529, %rd39528, %rd39527;
	shr.u64 	%rd39530, %rd39529, 7;
	xor.b64  	%rd39531, %rd39530, %rd39529;
	shl.b64 	%rd39532, %rd39531, 3;
	add.s64 	%rd39533, %rd39532, %rd39531;
	shr.u64 	%rd39534, %rd39533, 17;
	xor.b64  	%rd39535, %rd39534, %rd39533;
	shl.b64 	%rd39536, %rd39535, 5;
	add.s64 	%rd39537, %rd39536, %rd39535;
	ld.u64 	%rd39538, [%rd39525+8];
	mad.lo.s64 	%rd39539, %rd39538, 2654435761, %rd39537;
	shl.b64 	%rd39540, %rd39539, 13;
	add.s64 	%rd39541, %rd39540, %rd39539;
	shr.u64 	%rd39542, %rd39541, 7;
	xor.b64  	%rd39543, %rd39542, %rd39541;
	shl.b64 	%rd39544, %rd39543, 3;
	add.s64 	%rd39545, %rd39544, %rd39543;
	shr.u64 	%rd39546, %rd39545, 17;
	xor.b64  	%rd39547, %rd39546, %rd39545;
	shl.b64 	%rd39548, %rd39547, 5;
	add.s64 	%rd39549, %rd39548, %rd39547;
	ld.u64 	%rd39550, [%rd39525+16];
	mad.lo.s64 	%rd39551, %rd39550, 2654435761, %rd39549;
	shl.b64 	%rd39552, %rd39551, 13;
	add.s64 	%rd39553, %rd39552, %rd39551;
	shr.u64 	%rd39554, %rd39553, 7;
	xor.b64  	%rd39555, %rd39554, %rd39553;
	shl.b64 	%rd39556, %rd39555, 3;
	add.s64 	%rd39557, %rd39556, %rd39555;
	shr.u64 	%rd39558, %rd39557, 17;
	xor.b64  	%rd39559, %rd39558, %rd39557;
	shl.b64 	%rd39560, %rd39559, 5;
	add.s64 	%rd39561, %rd39560, %rd39559;
	ld.u64 	%rd39562, [%rd39525+24];
	mad.lo.s64 	%rd39563, %rd39562, 2654435761, %rd39561;
	shl.b64 	%rd39564, %rd39563, 13;
	add.s64 	%rd39565, %rd39564, %rd39563;
	shr.u64 	%rd39566, %rd39565, 7;
	xor.b64  	%rd39567, %rd39566, %rd39565;
	shl.b64 	%rd39568, %rd39567, 3;
	add.s64 	%rd39569, %rd39568, %rd39567;
	shr.u64 	%rd39570, %rd39569, 17;
	xor.b64  	%rd39571, %rd39570, %rd39569;
	shl.b64 	%rd39572, %rd39571, 5;
	add.s64 	%rd39573, %rd39572, %rd39571;
	ld.u64 	%rd39574, [%rd39525+32];
	mad.lo.s64 	%rd39575, %rd39574, 2654435761, %rd39573;
	shl.b64 	%rd39576, %rd39575, 13;
	add.s64 	%rd39577, %rd39576, %rd39575;
	shr.u64 	%rd39578, %rd39577, 7;
	xor.b64  	%rd39579, %rd39578, %rd39577;
	shl.b64 	%rd39580, %rd39579, 3;
	add.s64 	%rd39581, %rd39580, %rd39579;
	shr.u64 	%rd39582, %rd39581, 17;
	xor.b64  	%rd39583, %rd39582, %rd39581;
	shl.b64 	%rd39584, %rd39583, 5;
	add.s64 	%rd39585, %rd39584, %rd39583;
	ld.u64 	%rd39586, [%rd39525+40];
	mad.lo.s64 	%rd39587, %rd39586, 2654435761, %rd39585;
	shl.b64 	%rd39588, %rd39587, 13;
	add.s64 	%rd39589, %rd39588, %rd39587;
	shr.u64 	%rd39590, %rd39589, 7;
	xor.b64  	%rd39591, %rd39590, %rd39589;
	shl.b64 	%rd39592, %rd39591, 3;
	add.s64 	%rd39593, %rd39592, %rd39591;
	shr.u64 	%rd39594, %rd39593, 17;
	xor.b64  	%rd39595, %rd39594, %rd39593;
	shl.b64 	%rd39596, %rd39595, 5;
	add.s64 	%rd39597, %rd39596, %rd39595;
	ld.u64 	%rd39598, [%rd39525+48];
	mad.lo.s64 	%rd39599, %rd39598, 2654435761, %rd39597;
	shl.b64 	%rd39600, %rd39599, 13;
	add.s64 	%rd39601, %rd39600, %rd39599;
	shr.u64 	%rd39602, %rd39601, 7;
	xor.b64  	%rd39603, %rd39602, %rd39601;
	shl.b64 	%rd39604, %rd39603, 3;
	add.s64 	%rd39605, %rd39604, %rd39603;
	shr.u64 	%rd39606, %rd39605, 17;
	xor.b64  	%rd39607, %rd39606, %rd39605;
	shl.b64 	%rd39608, %rd39607, 5;
	add.s64 	%rd39609, %rd39608, %rd39607;
	ld.u64 	%rd39610, [%rd39525+56];
	mad.lo.s64 	%rd39611, %rd39610, 2654435761, %rd39609;
	shl.b64 	%rd39612, %rd39611, 13;
	add.s64 	%rd39613, %rd39612, %rd39611;
	shr.u64 	%rd39614, %rd39613, 7;
	xor.b64  	%rd39615, %rd39614, %rd39613;
	shl.b64 	%rd39616, %rd39615, 3;
	add.s64 	%rd39617, %rd39616, %rd39615;
	shr.u64 	%rd39618, %rd39617, 17;
	xor.b64  	%rd39619, %rd39618, %rd39617;
	shl.b64 	%rd39620, %rd39619, 5;
	add.s64 	%rd54191, %rd39620, %rd39619;
	add.s64 	%rd54183, %rd54183, 8;
	add.s64 	%rd54181, %rd54181, 8;
	setp.ne.s64 	%p1851, %rd54181, %rd1171;
	@%p1851 bra 	$L__BB5_607;
$L__BB5_608:
	setp.eq.s64 	%p1852, %rd180, 0;
	@%p1852 bra 	$L__BB5_616;
	setp.lt.u64 	%p1853, %rd180, 4;
	@%p1853 bra 	$L__BB5_611;
	shl.b64 	%rd39622, %rd54183, 3;
	add.s64 	%rd39623, %rd53905, %rd39622;
	ld.u64 	%rd39624, [%rd39623];
	mad.lo.s64 	%rd39625, %rd39624, 2654435761, %rd54191;
	shl.b64 	%rd39626, %rd39625, 13;
	add.s64 	%rd39627, %rd39626, %rd39625;
	shr.u64 	%rd39628, %rd39627, 7;
	xor.b64  	%rd39629, %rd39628, %rd39627;
	shl.b64 	%rd39630, %rd39629, 3;
	add.s64 	%rd39631, %rd39630, %rd39629;
	shr.u64 	%rd39632, %rd39631, 17;
	xor.b64  	%rd39633, %rd39632, %rd39631;
	shl.b64 	%rd39634, %rd39633, 5;
	add.s64 	%rd39635, %rd39634, %rd39633;
	ld.u64 	%rd39636, [%rd39623+8];
	mad.lo.s64 	%rd39637, %rd39636, 2654435761, %rd39635;
	shl.b64 	%rd39638, %rd39637, 13;
	add.s64 	%rd39639, %rd39638, %rd39637;
	shr.u64 	%rd39640, %rd39639, 7;
	xor.b64  	%rd39641, %rd39640, %rd39639;
	shl.b64 	%rd39642, %rd39641, 3;
	add.s64 	%rd39643, %rd39642, %rd39641;
	shr.u64 	%rd39644, %rd39643, 17;
	xor.b64  	%rd39645, %rd39644, %rd39643;
	shl.b64 	%rd39646, %rd39645, 5;
	add.s64 	%rd39647, %rd39646, %rd39645;
	ld.u64 	%rd39648, [%rd39623+16];
	mad.lo.s64 	%rd39649, %rd39648, 2654435761, %rd39647;
	shl.b64 	%rd39650, %rd39649, 13;
	add.s64 	%rd39651, %rd39650, %rd39649;
	shr.u64 	%rd39652, %rd39651, 7;
	xor.b64  	%rd39653, %rd39652, %rd39651;
	shl.b64 	%rd39654, %rd39653, 3;
	add.s64 	%rd39655, %rd39654, %rd39653;
	shr.u64 	%rd39656, %rd39655, 17;
	xor.b64  	%rd39657, %rd39656, %rd39655;
	shl.b64 	%rd39658, %rd39657, 5;
	add.s64 	%rd39659, %rd39658, %rd39657;
	ld.u64 	%rd39660, [%rd39623+24];
	mad.lo.s64 	%rd39661, %rd39660, 2654435761, %rd39659;
	shl.b64 	%rd39662, %rd39661, 13;
	add.s64 	%rd39663, %rd39662, %rd39661;
	shr.u64 	%rd39664, %rd39663, 7;
	xor.b64  	%rd39665, %rd39664, %rd39663;
	shl.b64 	%rd39666, %rd39665, 3;
	add.s64 	%rd39667, %rd39666, %rd39665;
	shr.u64 	%rd39668, %rd39667, 17;
	xor.b64  	%rd39669, %rd39668, %rd39667;
	shl.b64 	%rd39670, %rd39669, 5;
	add.s64 	%rd54191, %rd39670, %rd39669;
	add.s64 	%rd54183, %rd54183, 4;
$L__BB5_611:
	setp.eq.s64 	%p1854, %rd182, 0;
	@%p1854 bra 	$L__BB5_616;
	setp.eq.s64 	%p1855, %rd183, 0;
	@%p1855 bra 	$L__BB5_614;
	shl.b64 	%rd39672, %rd54183, 3;
	add.s64 	%rd39673, %rd53905, %rd39672;
	ld.u64 	%rd39674, [%rd39673];
	mad.lo.s64 	%rd39675, %rd39674, 2654435761, %rd54191;
	shl.b64 	%rd39676, %rd39675, 13;
	add.s64 	%rd39677, %rd39676, %rd39675;
	shr.u64 	%rd39678, %rd39677, 7;
	xor.b64  	%rd39679, %rd39678, %rd39677;
	shl.b64 	%rd39680, %rd39679, 3;
	add.s64 	%rd39681, %rd39680, %rd39679;
	shr.u64 	%rd39682, %rd39681, 17;
	xor.b64  	%rd39683, %rd39682, %rd39681;
	shl.b64 	%rd39684, %rd39683, 5;
	add.s64 	%rd39685, %rd39684, %rd39683;
	ld.u64 	%rd39686, [%rd39673+8];
	mad.lo.s64 	%rd39687, %rd39686, 2654435761, %rd39685;
	shl.b64 	%rd39688, %rd39687, 13;
	add.s64 	%rd39689, %rd39688, %rd39687;
	shr.u64 	%rd39690, %rd39689, 7;
	xor.b64  	%rd39691, %rd39690, %rd39689;
	shl.b64 	%rd39692, %rd39691, 3;
	add.s64 	%rd39693, %rd39692, %rd39691;
	shr.u64 	%rd39694, %rd39693, 17;
	xor.b64  	%rd39695, %rd39694, %rd39693;
	shl.b64 	%rd39696, %rd39695, 5;
	add.s64 	%rd54191, %rd39696, %rd39695;
	add.s64 	%rd54183, %rd54183, 2;
$L__BB5_614:
	@%p1845 bra 	$L__BB5_616;
	shl.b64 	%rd39697, %rd54183, 3;
	add.s64 	%rd39698, %rd53905, %rd39697;
	ld.u64 	%rd39699, [%rd39698];
	mad.lo.s64 	%rd39700, %rd39699, 2654435761, %rd54191;
	shl.b64 	%rd39701, %rd39700, 13;
	add.s64 	%rd39702, %rd39701, %rd39700;
	shr.u64 	%rd39703, %rd39702, 7;
	xor.b64  	%rd39704, %rd39703, %rd39702;
	shl.b64 	%rd39705, %rd39704, 3;
	add.s64 	%rd39706, %rd39705, %rd39704;
	shr.u64 	%rd39707, %rd39706, 17;
	xor.b64  	%rd39708, %rd39707, %rd39706;
	shl.b64 	%rd39709, %rd39708, 5;
	add.s64 	%rd54191, %rd39709, %rd39708;
$L__BB5_616:
	mov.b64 	%rd54196, 0;
	mov.u64 	%rd54204, %rd54196;
	@%p1850 bra 	$L__BB5_619;
	and.b64  	%rd1193, %rd2, -8;
	mov.b64 	%rd54196, 0;
	mov.u64 	%rd54194, %rd54196;
$L__BB5_618:
	.pragma "nounroll";
	shl.b64 	%rd39713, %rd54196, 3;
	add.s64 	%rd39714, %rd54034, %rd39713;
	ld.u64 	%rd39715, [%rd39714];
	mad.lo.s64 	%rd39716, %rd39715, 2654435761, %rd54204;
	shl.b64 	%rd39717, %rd39716, 13;
	add.s64 	%rd39718, %rd39717, %rd39716;
	shr.u64 	%rd39719, %rd39718, 7;
	xor.b64  	%rd39720, %rd39719, %rd39718;
	shl.b64 	%rd39721, %rd39720, 3;
	add.s64 	%rd39722, %rd39721, %rd39720;
	shr.u64 	%rd39723, %rd39722, 17;
	xor.b64  	%rd39724, %rd39723, %rd39722;
	shl.b64 	%rd39725, %rd39724, 5;
	add.s64 	%rd39726, %rd39725, %rd39724;
	ld.u64 	%rd39727, [%rd39714+8];
	mad.lo.s64 	%rd39728, %rd39727, 2654435761, %rd39726;
	shl.b64 	%rd39729, %rd39728, 13;
	add.s64 	%rd39730, %rd39729, %rd39728;
	shr.u64 	%rd39731, %rd39730, 7;
	xor.b64  	%rd39732, %rd39731, %rd39730;
	shl.b64 	%rd39733, %rd39732, 3;
	add.s64 	%rd39734, %rd39733, %rd39732;
	shr.u64 	%rd39735, %rd39734, 17;
	xor.b64  	%rd39736, %rd39735, %rd39734;
	shl.b64 	%rd39737, %rd39736, 5;
	add.s64 	%rd39738, %rd39737, %rd39736;
	ld.u64 	%rd39739, [%rd39714+16];
	mad.lo.s64 	%rd39740, %rd39739, 2654435761, %rd39738;
	shl.b64 	%rd39741, %rd39740, 13;
	add.s64 	%rd39742, %rd39741, %rd39740;
	shr.u64 	%rd39743, %rd39742, 7;
	xor.b64  	%rd39744, %rd39743, %rd39742;
	shl.b64 	%rd39745, %rd39744, 3;
	add.s64 	%rd39746, %rd39745, %rd39744;
	shr.u64 	%rd39747, %rd39746, 17;
	xor.b64  	%rd39748, %rd39747, %rd39746;
	shl.b64 	%rd39749, %rd39748, 5;
	add.s64 	%rd39750, %rd39749, %rd39748;
	ld.u64 	%rd39751, [%rd39714+24];
	mad.lo.s64 	%rd39752, %rd39751, 2654435761, %rd39750;
	shl.b64 	%rd39753, %rd39752, 13;
	add.s64 	%rd39754, %rd39753, %rd39752;
	shr.u64 	%rd39755, %rd39754, 7;
	xor.b64  	%rd39756, %rd39755, %rd39754;
	shl.b64 	%rd39757, %rd39756, 3;
	add.s64 	%rd39758, %rd39757, %rd39756;
	shr.u64 	%rd39759, %rd39758, 17;
	xor.b64  	%rd39760, %rd39759, %rd39758;
	shl.b64 	%rd39761, %rd39760, 5;
	add.s64 	%rd39762, %rd39761, %rd39760;
	ld.u64 	%rd39763, [%rd39714+32];
	mad.lo.s64 	%rd39764, %rd39763, 2654435761, %rd39762;
	shl.b64 	%rd39765, %rd39764, 13;
	add.s64 	%rd39766, %rd39765, %rd39764;
	shr.u64 	%rd39767, %rd39766, 7;
	xor.b64  	%rd39768, %rd39767, %rd39766;
	shl.b64 	%rd39769, %rd39768, 3;
	add.s64 	%rd39770, %rd39769, %rd39768;
	shr.u64 	%rd39771, %rd39770, 17;
	xor.b64  	%rd39772, %rd39771, %rd39770;
	shl.b64 	%rd39773, %rd39772, 5;
	add.s64 	%rd39774, %rd39773, %rd39772;
	ld.u64 	%rd39775, [%rd39714+40];
	mad.lo.s64 	%rd39776, %rd39775, 2654435761, %rd39774;
	shl.b64 	%rd39777, %rd39776, 13;
	add.s64 	%rd39778, %rd39777, %rd39776;
	shr.u64 	%rd39779, %rd39778, 7;
	xor.b64  	%rd39780, %rd39779, %rd39778;
	shl.b64 	%rd39781, %rd39780, 3;
	add.s64 	%rd39782, %rd39781, %rd39780;
	shr.u64 	%rd39783, %rd39782, 17;
	xor.b64  	%rd39784, %rd39783, %rd39782;
	shl.b64 	%rd39785, %rd39784, 5;
	add.s64 	%rd39786, %rd39785, %rd39784;
	ld.u64 	%rd39787, [%rd39714+48];
	mad.lo.s64 	%rd39788, %rd39787, 2654435761, %rd39786;
	shl.b64 	%rd39789, %rd39788, 13;
	add.s64 	%rd39790, %rd39789, %rd39788;
	shr.u64 	%rd39791, %rd39790, 7;
	xor.b64  	%rd39792, %rd39791, %rd39790;
	shl.b64 	%rd39793, %rd39792, 3;
	add.s64 	%rd39794, %rd39793, %rd39792;
	shr.u64 	%rd39795, %rd39794, 17;
	xor.b64  	%rd39796, %rd39795, %rd39794;
	shl.b64 	%rd39797, %rd39796, 5;
	add.s64 	%rd39798, %rd39797, %rd39796;
	ld.u64 	%rd39799, [%rd39714+56];
	mad.lo.s64 	%rd39800, %rd39799, 2654435761, %rd39798;
	shl.b64 	%rd39801, %rd39800, 13;
	add.s64 	%rd39802, %rd39801, %rd39800;
	shr.u64 	%rd39803, %rd39802, 7;
	xor.b64  	%rd39804, %rd39803, %rd39802;
	shl.b64 	%rd39805, %rd39804, 3;
	add.s64 	%rd39806, %rd39805, %rd39804;
	shr.u64 	%rd39807, %rd39806, 17;
	xor.b64  	%rd39808, %rd39807, %rd39806;
	shl.b64 	%rd39809, %rd39808, 5;
	add.s64 	%rd54204, %rd39809, %rd39808;
	add.s64 	%rd54196, %rd54196, 8;
	add.s64 	%rd54194, %rd54194, 8;
	setp.ne.s64 	%p1858, %rd54194, %rd1193;
	@%p1858 bra 	$L__BB5_618;
$L__BB5_619:
	@%p1852 bra 	$L__BB5_627;
	setp.lt.u64 	%p1860, %rd181, 3;
	@%p1860 bra 	$L__BB5_622;
	shl.b64 	%rd39811, %rd54196, 3;
	add.s64 	%rd39812, %rd54034, %rd39811;
	ld.u64 	%rd39813, [%rd39812];
	mad.lo.s64 	%rd39814, %rd39813, 2654435761, %rd54204;
	shl.b64 	%rd39815, %rd39814, 13;
	add.s64 	%rd39816, %rd39815, %rd39814;
	shr.u64 	%rd39817, %rd39816, 7;
	xor.b64  	%rd39818, %rd39817, %rd39816;
	shl.b64 	%rd39819, %rd39818, 3;
	add.s64 	%rd39820, %rd39819, %rd39818;
	shr.u64 	%rd39821, %rd39820, 17;
	xor.b64  	%rd39822, %rd39821, %rd39820;
	shl.b64 	%rd39823, %rd39822, 5;
	add.s64 	%rd39824, %rd39823, %rd39822;
	ld.u64 	%rd39825, [%rd39812+8];
	mad.lo.s64 	%rd39826, %rd39825, 2654435761, %rd39824;
	shl.b64 	%rd39827, %rd39826, 13;
	add.s64 	%rd39828, %rd39827, %rd39826;
	shr.u64 	%rd39829, %rd39828, 7;
	xor.b64  	%rd39830, %rd39829, %rd39828;
	shl.b64 	%rd39831, %rd39830, 3;
	add.s64 	%rd39832, %rd39831, %rd39830;
	shr.u64 	%rd39833, %rd39832, 17;
	xor.b64  	%rd39834, %rd39833, %rd39832;
	shl.b64 	%rd39835, %rd39834, 5;
	add.s64 	%rd39836, %rd39835, %rd39834;
	ld.u64 	%rd39837, [%rd39812+16];
	mad.lo.s64 	%rd39838, %rd39837, 2654435761, %rd39836;
	shl.b64 	%rd39839, %rd39838, 13;
	add.s64 	%rd39840, %rd39839, %rd39838;
	shr.u64 	%rd39841, %rd39840, 7;
	xor.b64  	%rd39842, %rd39841, %rd39840;
	shl.b64 	%rd39843, %rd39842, 3;
	add.s64 	%rd39844, %rd39843, %rd39842;
	shr.u64 	%rd39845, %rd39844, 17;
	xor.b64  	%rd39846, %rd39845, %rd39844;
	shl.b64 	%rd39847, %rd39846, 5;
	add.s64 	%rd39848, %rd39847, %rd39846;
	ld.u64 	%rd39849, [%rd39812+24];
	mad.lo.s64 	%rd39850, %rd39849, 2654435761, %rd39848;
	shl.b64 	%rd39851, %rd39850, 13;
	add.s64 	%rd39852, %rd39851, %rd39850;
	shr.u64 	%rd39853, %rd39852, 7;
	xor.b64  	%rd39854, %rd39853, %rd39852;
	shl.b64 	%rd39855, %rd39854, 3;
	add.s64 	%rd39856, %rd39855, %rd39854;
	shr.u64 	%rd39857, %rd39856, 17;
	xor.b64  	%rd39858, %rd39857, %rd39856;
	shl.b64 	%rd39859, %rd39858, 5;
	add.s64 	%rd54204, %rd39859, %rd39858;
	add.s64 	%rd54196, %rd54196, 4;
$L__BB5_622:
	setp.eq.s64 	%p1861, %rd182, 0;
	@%p1861 bra 	$L__BB5_627;
	setp.eq.s64 	%p1862, %rd183, 0;
	@%p1862 bra 	$L__BB5_625;
	shl.b64 	%rd39861, %rd54196, 3;
	add.s64 	%rd39862, %rd54034, %rd39861;
	ld.u64 	%rd39863, [%rd39862];
	mad.lo.s64 	%rd39864, %rd39863, 2654435761, %rd54204;
	shl.b64 	%rd39865, %rd39864, 13;
	add.s64 	%rd39866, %rd39865, %rd39864;
	shr.u64 	%rd39867, %rd39866, 7;
	xor.b64  	%rd39868, %rd39867, %rd39866;
	shl.b64 	%rd39869, %rd39868, 3;
	add.s64 	%rd39870, %rd39869, %rd39868;
	shr.u64 	%rd39871, %rd39870, 17;
	xor.b64  	%rd39872, %rd39871, %rd39870;
	shl.b64 	%rd39873, %rd39872, 5;
	add.s64 	%rd39874, %rd39873, %rd39872;
	ld.u64 	%rd39875, [%rd39862+8];
	mad.lo.s64 	%rd39876, %rd39875, 2654435761, %rd39874;
	shl.b64 	%rd39877, %rd39876, 13;
	add.s64 	%rd39878, %rd39877, %rd39876;
	shr.u64 	%rd39879, %rd39878, 7;
	xor.b64  	%rd39880, %rd39879, %rd39878;
	shl.b64 	%rd39881, %rd39880, 3;
	add.s64 	%rd39882, %rd39881, %rd39880;
	shr.u64 	%rd39883, %rd39882, 17;
	xor.b64  	%rd39884, %rd39883, %rd39882;
	shl.b64 	%rd39885, %rd39884, 5;
	add.s64 	%rd54204, %rd39885, %rd39884;
	add.s64 	%rd54196, %rd54196, 2;
$L__BB5_625:
	@%p1845 bra 	$L__BB5_627;
	shl.b64 	%rd39886, %rd54196, 3;
	add.s64 	%rd39887, %rd54034, %rd39886;
	ld.u64 	%rd39888, [%rd39887];
	mad.lo.s64 	%rd39889, %rd39888, 2654435761, %rd54204;
	shl.b64 	%rd39890, %rd39889, 13;
	add.s64 	%rd39891, %rd39890, %rd39889;
	shr.u64 	%rd39892, %rd39891, 7;
	xor.b64  	%rd39893, %rd39892, %rd39891;
	shl.b64 	%rd39894, %rd39893, 3;
	add.s64 	%rd39895, %rd39894, %rd39893;
	shr.u64 	%rd39896, %rd39895, 17;
	xor.b64  	%rd39897, %rd39896, %rd39895;
	shl.b64 	%rd39898, %rd39897, 5;
	add.s64 	%rd54204, %rd39898, %rd39897;
$L__BB5_627:
	setp.lt.u64 	%p1864, %rd54191, %rd54204;
	mov.u64 	%rd54206, %rd53905;
	@%p1864 bra 	$L__BB5_628;
	bra.uni 	$L__BB5_633;
$L__BB5_628:
	mov.u64 	%rd54206, %rd54034;
	mov.u64 	%rd54034, %rd53905;
	bra.uni 	$L__BB5_633;
$L__BB5_629:
	setp.eq.s32 	%p1865, %r1, 0;
	mov.u64 	%rd54206, %rd53905;
	@%p1865 bra 	$L__BB5_633;
	mov.b64 	%rd54205, 0;
$L__BB5_631:
	shl.b64 	%rd39900, %rd54205, 3;
	add.s64 	%rd39901, %rd53905, %rd39900;
	ld.u64 	%rd1216, [%rd39901];
	add.s64 	%rd39902, %rd54034, %rd39900;
	ld.u64 	%rd1217, [%rd39902];
	setp.lt.u64 	%p1866, %rd1216, %rd1217;
	@%p1866 bra 	$L__BB5_628;
	setp.le.u64 	%p1867, %rd1216, %rd1217;
	add.s64 	%rd54205, %rd54205, 1;
	setp.lt.u64 	%p1868, %rd54205, %rd12;
	and.pred  	%p1869, %p1867, %p1868;
	mov.u64 	%rd54206, %rd53905;
	@%p1869 bra 	$L__BB5_631;
$L__BB5_633:
	setp.eq.s64 	%p1870, %rd179, 0;
	mov.b64 	%rd54211, -3750763034362895579;
	mov.b64 	%rd54212, 0;
	@%p1870 bra 	$L__BB5_636;
	and.b64  	%rd1221, %rd2, -2;
	mov.b64 	%rd54211, -3750763034362895579;
	mov.b64 	%rd54212, 0;
	mov.u64 	%rd54210, %rd54212;
$L__BB5_635:
	shl.b64 	%rd39909, %rd54212, 3;
	add.s64 	%rd39910, %rd53948, %rd39909;
	ld.u64 	%rd39911, [%rd39910];
	and.b64  	%rd39912, %rd39911, 255;
	xor.b64  	%rd39913, %rd39912, %rd54211;
	mul.lo.s64 	%rd39914, %rd39913, 1099511628211;
	shr.u64 	%rd39915, %rd39911, 8;
	and.b64  	%rd39916, %rd39915, 255;
	xor.b64  	%rd39917, %rd39916, %rd39914;
	mul.lo.s64 	%rd39918, %rd39917, 1099511628211;
	shr.u64 	%rd39919, %rd39911, 16;
	and.b64  	%rd39920, %rd39919, 255;
	xor.b64  	%rd39921, %rd39920, %rd39918;
	mul.lo.s64 	%rd39922, %rd39921, 1099511628211;
	shr.u64 	%rd39923, %rd39911, 24;
	and.b64  	%rd39924, %rd39923, 255;
	xor.b64  	%rd39925, %rd39924, %rd39922;
	mul.lo.s64 	%rd39926, %rd39925, 1099511628211;
	shr.u64 	%rd39927, %rd39911, 32;
	and.b64  	%rd39928, %rd39927, 255;
	xor.b64  	%rd39929, %rd39928, %rd39926;
	mul.lo.s64 	%rd39930, %rd39929, 1099511628211;
	shr.u64 	%rd39931, %rd39911, 40;
	and.b64  	%rd39932, %rd39931, 255;
	xor.b64  	%rd39933, %rd39932, %rd39930;
	mul.lo.s64 	%rd39934, %rd39933, 1099511628211;
	shr.u64 	%rd39935, %rd39911, 48;
	and.b64  	%rd39936, %rd39935, 255;
	xor.b64  	%rd39937, %rd39936, %rd39934;
	mul.lo.s64 	%rd39938, %rd39937, 1099511628211;
	shr.u64 	%rd39939, %rd39911, 56;
	xor.b64  	%rd39940, %rd39939, %rd39938;
	mul.lo.s64 	%rd39941, %rd39940, 1099511628211;
	ld.u64 	%rd39942, [%rd39910+8];
	and.b64  	%rd39943, %rd39942, 255;
	xor.b64  	%rd39944, %rd39943, %rd39941;
	mul.lo.s64 	%rd39945, %rd39944, 1099511628211;
	shr.u64 	%rd39946, %rd39942, 8;
	and.b64  	%rd39947, %rd39946, 255;
	xor.b64  	%rd39948, %rd39947, %rd39945;
	mul.lo.s64 	%rd39949, %rd39948, 1099511628211;
	shr.u64 	%rd39950, %rd39942, 16;
	and.b64  	%rd39951, %rd39950, 255;
	xor.b64  	%rd39952, %rd39951, %rd39949;
	mul.lo.s64 	%rd39953, %rd39952, 1099511628211;
	shr.u64 	%rd39954, %rd39942, 24;
	and.b64  	%rd39955, %rd39954, 255;
	xor.b64  	%rd39956, %rd39955, %rd39953;
	mul.lo.s64 	%rd39957, %rd39956, 1099511628211;
	shr.u64 	%rd39958, %rd39942, 32;
	and.b64  	%rd39959, %rd39958, 255;
	xor.b64  	%rd39960, %rd39959, %rd39957;
	mul.lo.s64 	%rd39961, %rd39960, 1099511628211;
	shr.u64 	%rd39962, %rd39942, 40;
	and.b64  	%rd39963, %rd39962, 255;
	xor.b64  	%rd39964, %rd39963, %rd39961;
	mul.lo.s64 	%rd39965, %rd39964, 1099511628211;
	shr.u64 	%rd39966, %rd39942, 48;
	and.b64  	%rd39967, %rd39966, 255;
	xor.b64  	%rd39968, %rd39967, %rd39965;
	mul.lo.s64 	%rd39969, %rd39968, 1099511628211;
	shr.u64 	%rd39970, %rd39942, 56;
	xor.b64  	%rd39971, %rd39970, %rd39969;
	mul.lo.s64 	%rd54211, %rd39971, 1099511628211;
	add.s64 	%rd54212, %rd54212, 2;
	add.s64 	%rd54210, %rd54210, 2;
	setp.ne.s64 	%p1871, %rd54210, %rd1221;
	@%p1871 bra 	$L__BB5_635;
$L__BB5_636:
	setp.eq.s64 	%p1872, %rd184, 0;
	@%p1872 bra 	$L__BB5_638;
	shl.b64 	%rd39972, %rd54212, 3;
	add.s64 	%rd39973, %rd53948, %rd39972;
	ld.u64 	%rd39974, [%rd39973];
	and.b64  	%rd39975, %rd39974, 255;
	xor.b64  	%rd39976, %rd39975, %rd54211;
	mul.lo.s64 	%rd39977, %rd39976, 1099511628211;
	shr.u64 	%rd39978, %rd39974, 8;
	and.b64  	%rd39979, %rd39978, 255;
	xor.b64  	%rd39980, %rd39979, %rd39977;
	mul.lo.s64 	%rd39981, %rd39980, 1099511628211;
	shr.u64 	%rd39982, %rd39974, 16;
	and.b64  	%rd39983, %rd39982, 255;
	xor.b64  	%rd39984, %rd39983, %rd39981;
	mul.lo.s64 	%rd39985, %rd39984, 1099511628211;
	shr.u64 	%rd39986, %rd39974, 24;
	and.b64  	%rd39987, %rd39986, 255;
	xor.b64  	%rd39988, %rd39987, %rd39985;
	mul.lo.s64 	%rd39989, %rd39988, 1099511628211;
	shr.u64 	%rd39990, %rd39974, 32;
	and.b64  	%rd39991, %rd39990, 255;
	xor.b64  	%rd39992, %rd39991, %rd39989;
	mul.lo.s64 	%rd39993, %rd39992, 1099511628211;
	shr.u64 	%rd39994, %rd39974, 40;
	and.b64  	%rd39995, %rd39994, 255;
	xor.b64  	%rd39996, %rd39995, %rd39993;
	mul.lo.s64 	%rd39997, %rd39996, 1099511628211;
	shr.u64 	%rd39998, %rd39974, 48;
	and.b64  	%rd39999, %rd39998, 255;
	xor.b64  	%rd40000, %rd39999, %rd39997;
	mul.lo.s64 	%rd40001, %rd40000, 1099511628211;
	shr.u64 	%rd40002, %rd39974, 56;
	xor.b64  	%rd40003, %rd40002, %rd40001;
	mul.lo.s64 	%rd54211, %rd40003, 1099511628211;
$L__BB5_638:
	mov.b64 	%rd54218, -3750763034362895579;
	mov.b64 	%rd54219, 0;
	@%p1870 bra 	$L__BB5_641;
	and.b64  	%rd1233, %rd2, -2;
	mov.b64 	%rd54218, -3750763034362895579;
	mov.b64 	%rd54219, 0;
	mov.u64 	%rd54217, %rd54219;
$L__BB5_640:
	shl.b64 	%rd40009, %rd54219, 3;
	add.s64 	%rd40010, %rd53648, %rd40009;
	ld.u64 	%rd40011, [%rd40010];
	and.b64  	%rd40012, %rd40011, 255;
	xor.b64  	%rd40013, %rd40012, %rd54218;
	mul.lo.s64 	%rd40014, %rd40013, 1099511628211;
	shr.u64 	%rd40015, %rd40011, 8;
	and.b64  	%rd40016, %rd40015, 255;
	xor.b64  	%rd40017, %rd40016, %rd40014;
	mul.lo.s64 	%rd40018, %rd40017, 1099511628211;
	shr.u64 	%rd40019, %rd40011, 16;
	and.b64  	%rd40020, %rd40019, 255;
	xor.b64  	%rd40021, %rd40020, %rd40018;
	mul.lo.s64 	%rd40022, %rd40021, 1099511628211;
	shr.u64 	%rd40023, %rd40011, 24;
	and.b64  	%rd40024, %rd40023, 255;
	xor.b64  	%rd40025, %rd40024, %rd40022;
	mul.lo.s64 	%rd40026, %rd40025, 1099511628211;
	shr.u64 	%rd40027, %rd40011, 32;
	and.b64  	%rd40028, %rd40027, 255;
	xor.b64  	%rd40029, %rd40028, %rd40026;
	mul.lo.s64 	%rd40030, %rd40029, 1099511628211;
	shr.u64 	%rd40031, %rd40011, 40;
	and.b64  	%rd40032, %rd40031, 255;
	xor.b64  	%rd40033, %rd40032, %rd40030;
	mul.lo.s64 	%rd40034, %rd40033, 1099511628211;
	shr.u64 	%rd40035, %rd40011, 48;
	and.b64  	%rd40036, %rd40035, 255;
	xor.b64  	%rd40037, %rd40036, %rd40034;
	mul.lo.s64 	%rd40038, %rd40037, 1099511628211;
	shr.u64 	%rd40039, %rd40011, 56;
	xor.b64  	%rd40040, %rd40039, %rd40038;
	mul.lo.s64 	%rd40041, %rd40040, 1099511628211;
	ld.u64 	%rd40042, [%rd40010+8];
	and.b64  	%rd40043, %rd40042, 255;
	xor.b64  	%rd40044, %rd40043, %rd40041;
	mul.lo.s64 	%rd40045, %rd40044, 1099511628211;
	shr.u64 	%rd40046, %rd40042, 8;
	and.b64  	%rd40047, %rd40046, 255;
	xor.b64  	%rd40048, %rd40047, %rd40045;
	mul.lo.s64 	%rd40049, %rd40048, 1099511628211;
	shr.u64 	%rd40050, %rd40042, 16;
	and.b64  	%rd40051, %rd40050, 255;
	xor.b64  	%rd40052, %rd40051, %rd40049;
	mul.lo.s64 	%rd40053, %rd40052, 1099511628211;
	shr.u64 	%rd40054, %rd40042, 24;
	and.b64  	%rd40055, %rd40054, 255;
	xor.b64  	%rd40056, %rd40055, %rd40053;
	mul.lo.s64 	%rd40057, %rd40056, 1099511628211;
	shr.u64 	%rd40058, %rd40042, 32;
	and.b64  	%rd40059, %rd40058, 255;
	xor.b64  	%rd40060, %rd40059, %rd40057;
	mul.lo.s64 	%rd40061, %rd40060, 1099511628211;
	shr.u64 	%rd40062, %rd40042, 40;
	and.b64  	%rd40063, %rd40062, 255;
	xor.b64  	%rd40064, %rd40063, %rd40061;
	mul.lo.s64 	%rd40065, %rd40064, 1099511628211;
	shr.u64 	%rd40066, %rd40042, 48;
	and.b64  	%rd40067, %rd40066, 255;
	xor.b64  	%rd40068, %rd40067, %rd40065;
	mul.lo.s64 	%rd40069, %rd40068, 1099511628211;
	shr.u64 	%rd40070, %rd40042, 56;
	xor.b64  	%rd40071, %rd40070, %rd40069;
	mul.lo.s64 	%rd54218, %rd40071, 1099511628211;
	add.s64 	%rd54219, %rd54219, 2;
	add.s64 	%rd54217, %rd54217, 2;
	setp.ne.s64 	%p1874, %rd54217, %rd1233;
	@%p1874 bra 	$L__BB5_640;
$L__BB5_641:
	@%p1872 bra 	$L__BB5_643;
	shl.b64 	%rd40072, %rd54219, 3;
	add.s64 	%rd40073, %rd53648, %rd40072;
	ld.u64 	%rd40074, [%rd40073];
	and.b64  	%rd40075, %rd40074, 255;
	xor.b64  	%rd40076, %rd40075, %rd54218;
	mul.lo.s64 	%rd40077, %rd40076, 1099511628211;
	shr.u64 	%rd40078, %rd40074, 8;
	and.b64  	%rd40079, %rd40078, 255;
	xor.b64  	%rd40080, %rd40079, %rd40077;
	mul.lo.s64 	%rd40081, %rd40080, 1099511628211;
	shr.u64 	%rd40082, %rd40074, 16;
	and.b64  	%rd40083, %rd40082, 255;
	xor.b64  	%rd40084, %rd40083, %rd40081;
	mul.lo.s64 	%rd40085, %rd40084, 1099511628211;
	shr.u64 	%rd40086, %rd40074, 24;
	and.b64  	%rd40087, %rd40086, 255;
	xor.b64  	%rd40088, %rd40087, %rd40085;
	mul.lo.s64 	%rd40089, %rd40088, 1099511628211;
	shr.u64 	%rd40090, %rd40074, 32;
	and.b64  	%rd40091, %rd40090, 255;
	xor.b64  	%rd40092, %rd40091, %rd40089;
	mul.lo.s64 	%rd40093, %rd40092, 1099511628211;
	shr.u64 	%rd40094, %rd40074, 40;
	and.b64  	%rd40095, %rd40094, 255;
	xor.b64  	%rd40096, %rd40095, %rd40093;
	mul.lo.s64 	%rd40097, %rd40096, 1099511628211;
	shr.u64 	%rd40098, %rd40074, 48;
	and.b64  	%rd40099, %rd40098, 255;
	xor.b64  	%rd40100, %rd40099, %rd40097;
	mul.lo.s64 	%rd40101, %rd40100, 1099511628211;
	shr.u64 	%rd40102, %rd40074, 56;
	xor.b64  	%rd40103, %rd40102, %rd40101;
	mul.lo.s64 	%rd54218, %rd40103, 1099511628211;
$L__BB5_643:
	setp.eq.s64 	%p1876, %rd54211, %rd54218;
	@%p1876 bra 	$L__BB5_668;
	setp.lt.u64 	%p1877, %rd179, 7;
	mov.b64 	%rd54226, 0;
	mov.u64 	%rd54234, %rd54226;
	@%p1877 bra 	$L__BB5_647;
	and.b64  	%rd1245, %rd2, -8;
	mov.b64 	%rd54226, 0;
	mov.u64 	%rd54224, %rd54226;
$L__BB5_646:
	.pragma "nounroll";
	shl.b64 	%rd40107, %rd54226, 3;
	add.s64 	%rd40108, %rd53948, %rd40107;
	ld.u64 	%rd40109, [%rd40108];
	mad.lo.s64 	%rd40110, %rd40109, 2654435761, %rd54234;
	shl.b64 	%rd40111, %rd40110, 13;
	add.s64 	%rd40112, %rd40111, %rd40110;
	shr.u64 	%rd40113, %rd40112, 7;
	xor.b64  	%rd40114, %rd40113, %rd40112;
	shl.b64 	%rd40115, %rd40114, 3;
	add.s64 	%rd40116, %rd40115, %rd40114;
	shr.u64 	%rd40117, %rd40116, 17;
	xor.b64  	%rd40118, %rd40117, %rd40116;
	shl.b64 	%rd40119, %rd40118, 5;
	add.s64 	%rd40120, %rd40119, %rd40118;
	ld.u64 	%rd40121, [%rd40108+8];
	mad.lo.s64 	%rd40122, %rd40121, 2654435761, %rd40120;
	shl.b64 	%rd40123, %rd40122, 13;
	add.s64 	%rd40124, %rd40123, %rd40122;
	shr.u64 	%rd40125, %rd40124, 7;
	xor.b64  	%rd40126, %rd40125, %rd40124;
	shl.b64 	%rd40127, %rd40126, 3;
	add.s64 	%rd40128, %rd40127, %rd40126;
	shr.u64 	%rd40129, %rd40128, 17;
	xor.b64  	%rd40130, %rd40129, %rd40128;
	shl.b64 	%rd40131, %rd40130, 5;
	add.s64 	%rd40132, %rd40131, %rd40130;
	ld.u64 	%rd40133, [%rd40108+16];
	mad.lo.s64 	%rd40134, %rd40133, 2654435761, %rd40132;
	shl.b64 	%rd40135, %rd40134, 13;
	add.s64 	%rd40136, %rd40135, %rd40134;
	shr.u64 	%rd40137, %rd40136, 7;
	xor.b64  	%rd40138, %rd40137, %rd40136;
	shl.b64 	%rd40139, %rd40138, 3;
	add.s64 	%rd40140, %rd40139, %rd40138;
	shr.u64 	%rd40141, %rd40140, 17;
	xor.b64  	%rd40142, %rd40141, %rd40140;
	shl.b64 	%rd40143, %rd40142, 5;
	add.s64 	%rd40144, %rd40143, %rd40142;
	ld.u64 	%rd40145, [%rd40108+24];
	mad.lo.s64 	%rd40146, %rd40145, 2654435761, %rd40144;
	shl.b64 	%rd40147, %rd40146, 13;
	add.s64 	%rd40148, %rd40147, %rd40146;
	shr.u64 	%rd40149, %rd40148, 7;
	xor.b64  	%rd40150, %rd40149, %rd40148;
	shl.b64 	%rd40151, %rd40150, 3;
	add.s64 	%rd40152, %rd40151, %rd40150;
	shr.u64 	%rd40153, %rd40152, 17;
	xor.b64  	%rd40154, %rd40153, %rd40152;
	shl.b64 	%rd40155, %rd40154, 5;
	add.s64 	%rd40156, %rd40155, %rd40154;
	ld.u64 	%rd40157, [%rd40108+32];
	mad.lo.s64 	%rd40158, %rd40157, 2654435761, %rd40156;
	shl.b64 	%rd40159, %rd40158, 13;
	add.s64 	%rd40160, %rd40159, %rd40158;
	shr.u64 	%rd40161, %rd40160, 7;
	xor.b64  	%rd40162, %rd40161, %rd40160;
	shl.b64 	%rd40163, %rd40162, 3;
	add.s64 	%rd40164, %rd40163, %rd40162;
	shr.u64 	%rd40165, %rd40164, 17;
	xor.b64  	%rd40166, %rd40165, %rd40164;
	shl.b64 	%rd40167, %rd40166, 5;
	add.s64 	%rd40168, %rd40167, %rd40166;
	ld.u64 	%rd40169, [%rd40108+40];
	mad.lo.s64 	%rd40170, %rd40169, 2654435761, %rd40168;
	shl.b64 	%rd40171, %rd40170, 13;
	add.s64 	%rd40172, %rd40171, %rd40170;
	shr.u64 	%rd40173, %rd40172, 7;
	xor.b64  	%rd40174, %rd40173, %rd40172;
	shl.b64 	%rd40175, %rd40174, 3;
	add.s64 	%rd40176, %rd40175, %rd40174;
	shr.u64 	%rd40177, %rd40176, 17;
	xor.b64  	%rd40178, %rd40177, %rd40176;
	shl.b64 	%rd40179, %rd40178, 5;
	add.s64 	%rd40180, %rd40179, %rd40178;
	ld.u64 	%rd40181, [%rd40108+48];
	mad.lo.s64 	%rd40182, %rd40181, 2654435761, %rd40180;
	shl.b64 	%rd40183, %rd40182, 13;
	add.s64 	%rd40184, %rd40183, %rd40182;
	shr.u64 	%rd40185, %rd40184, 7;
	xor.b64  	%rd40186, %rd40185, %rd40184;
	shl.b64 	%rd40187, %rd40186, 3;
	add.s64 	%rd40188, %rd40187, %rd40186;
	shr.u64 	%rd40189, %rd40188, 17;
	xor.b64  	%rd40190, %rd40189, %rd40188;
	shl.b64 	%rd40191, %rd40190, 5;
	add.s64 	%rd40192, %rd40191, %rd40190;
	ld.u64 	%rd40193, [%rd40108+56];
	mad.lo.s64 	%rd40194, %rd40193, 2654435761, %rd40192;
	shl.b64 	%rd40195, %rd40194, 13;
	add.s64 	%rd40196, %rd40195, %rd40194;
	shr.u64 	%rd40197, %rd40196, 7;
	xor.b64  	%rd40198, %rd40197, %rd40196;
	shl.b64 	%rd40199, %rd40198, 3;
	add.s64 	%rd40200, %rd40199, %rd40198;
	shr.u64 	%rd40201, %rd40200, 17;
	xor.b64  	%rd40202, %rd40201, %rd40200;
	shl.b64 	%rd40203, %rd40202, 5;
	add.s64 	%rd54234, %rd40203, %rd40202;
	add.s64 	%rd54226, %rd54226, 8;
	add.s64 	%rd54224, %rd54224, 8;
	setp.ne.s64 	%p1878, %rd54224, %rd1245;
	@%p1878 bra 	$L__BB5_646;
$L__BB5_647:
	setp.eq.s64 	%p1879, %rd180, 0;
	@%p1879 bra 	$L__BB5_655;
	setp.lt.u64 	%p1880, %rd180, 4;
	@%p1880 bra 	$L__BB5_650;
	shl.b64 	%rd40205, %rd54226, 3;
	add.s64 	%rd40206, %rd53948, %rd40205;
	ld.u64 	%rd40207, [%rd40206];
	mad.lo.s64 	%rd40208, %rd40207, 2654435761, %rd54234;
	shl.b64 	%rd40209, %rd40208, 13;
	add.s64 	%rd40210, %rd40209, %rd40208;
	shr.u64 	%rd40211, %rd40210, 7;
	xor.b64  	%rd40212, %rd40211, %rd40210;
	shl.b64 	%rd40213, %rd40212, 3;
	add.s64 	%rd40214, %rd40213, %rd40212;
	shr.u64 	%rd40215, %rd40214, 17;
	xor.b64  	%rd40216, %rd40215, %rd40214;
	shl.b64 	%rd40217, %rd40216, 5;
	add.s64 	%rd40218, %rd40217, %rd40216;
	ld.u64 	%rd40219, [%rd40206+8];
	mad.lo.s64 	%rd40220, %rd40219, 2654435761, %rd40218;
	shl.b64 	%rd40221, %rd40220, 13;
	add.s64 	%rd40222, %rd40221, %rd40220;
	shr.u64 	%rd40223, %rd40222, 7;
	xor.b64  	%rd40224, %rd40223, %rd40222;
	shl.b64 	%rd40225, %rd40224, 3;
	add.s64 	%rd40226, %rd40225, %rd40224;
	shr.u64 	%rd40227, %rd40226, 17;
	xor.b64  	%rd40228, %rd40227, %rd40226;
	shl.b64 	%rd40229, %rd40228, 5;
	add.s64 	%rd40230, %rd40229, %rd40228;
	ld.u64 	%rd40231, [%rd40206+16];
	mad.lo.s64 	%rd40232, %rd40231, 2654435761, %rd40230;
	shl.b64 	%rd40233, %rd40232, 13;
	add.s64 	%rd40234, %rd40233, %rd40232;
	shr.u64 	%rd40235, %rd40234, 7;
	xor.b64  	%rd40236, %rd40235, %rd40234;
	shl.b64 	%rd40237, %rd40236, 3;
	add.s64 	%rd40238, %rd40237, %rd40236;
	shr.u64 	%rd40239, %rd40238, 17;
	xor.b64  	%rd40240, %rd40239, %rd40238;
	shl.b64 	%rd40241, %rd40240, 5;
	add.s64 	%rd40242, %rd40241, %rd40240;
	ld.u64 	%rd40243, [%rd40206+24];
	mad.lo.s64 	%rd40244, %rd40243, 2654435761, %rd40242;
	shl.b64 	%rd40245, %rd40244, 13;
	add.s64 	%rd40246, %rd40245, %rd40244;
	shr.u64 	%rd40247, %rd40246, 7;
	xor.b64  	%rd40248, %rd40247, %rd40246;
	shl.b64 	%rd40249, %rd40248, 3;
	add.s64 	%rd40250, %rd40249, %rd40248;
	shr.u64 	%rd40251, %rd40250, 17;
	xor.b64  	%rd40252, %rd40251, %rd40250;
	shl.b64 	%rd40253, %rd40252, 5;
	add.s64 	%rd54234, %rd40253, %rd40252;
	add.s64 	%rd54226, %rd54226, 4;
$L__BB5_650:
	setp.eq.s64 	%p1881, %rd182, 0;
	@%p1881 bra 	$L__BB5_655;
	setp.eq.s64 	%p1882, %rd183, 0;
	@%p1882 bra 	$L__BB5_653;
	shl.b64 	%rd40255, %rd54226, 3;
	add.s64 	%rd40256, %rd53948, %rd40255;
	ld.u64 	%rd40257, [%rd40256];
	mad.lo.s64 	%rd40258, %rd40257, 2654435761, %rd54234;
	shl.b64 	%rd40259, %rd40258, 13;
	add.s64 	%rd40260, %rd40259, %rd40258;
	shr.u64 	%rd40261, %rd40260, 7;
	xor.b64  	%rd40262, %rd40261, %rd40260;
	shl.b64 	%rd40263, %rd40262, 3;
	add.s64 	%rd40264, %rd40263, %rd40262;
	shr.u64 	%rd40265, %rd40264, 17;
	xor.b64  	%rd40266, %rd40265, %rd40264;
	shl.b64 	%rd40267, %rd40266, 5;
	add.s64 	%rd40268, %rd40267, %rd40266;
	ld.u64 	%rd40269, [%rd40256+8];
	mad.lo.s64 	%rd40270, %rd40269, 2654435761, %rd40268;
	shl.b64 	%rd40271, %rd40270, 13;
	add.s64 	%rd40272, %rd40271, %rd40270;
	shr.u64 	%rd40273, %rd40272, 7;
	xor.b64  	%rd40274, %rd40273, %rd40272;
	shl.b64 	%rd40275, %rd40274, 3;
	add.s64 	%rd40276, %rd40275, %rd40274;
	shr.u64 	%rd40277, %rd40276, 17;
	xor.b64  	%rd40278, %rd40277, %rd40276;
	shl.b64 	%rd40279, %rd40278, 5;
	add.s64 	%rd54234, %rd40279, %rd40278;
	add.s64 	%rd54226, %rd54226, 2;
$L__BB5_653:
	@%p1872 bra 	$L__BB5_655;
	shl.b64 	%rd40280, %rd54226, 3;
	add.s64 	%rd40281, %rd53948, %rd40280;
	ld.u64 	%rd40282, [%rd40281];
	mad.lo.s64 	%rd40283, %rd40282, 2654435761, %rd54234;
	shl.b64 	%rd40284, %rd40283, 13;
	add.s64 	%rd40285, %rd40284, %rd40283;
	shr.u64 	%rd40286, %rd40285, 7;
	xor.b64  	%rd40287, %rd40286, %rd40285;
	shl.b64 	%rd40288, %rd40287, 3;
	add.s64 	%rd40289, %rd40288, %rd40287;
	shr.u64 	%rd40290, %rd40289, 17;
	xor.b64  	%rd40291, %rd40290, %rd40289;
	shl.b64 	%rd40292, %rd40291, 5;
	add.s64 	%rd54234, %rd40292, %rd40291;
$L__BB5_655:
	mov.b64 	%rd54239, 0;
	mov.u64 	%rd54247, %rd54239;
	@%p1877 bra 	$L__BB5_658;
	and.b64  	%rd1267, %rd2, -8;
	mov.b64 	%rd54239, 0;
	mov.u64 	%rd54237, %rd54239;
$L__BB5_657:
	.pragma "nounroll";
	shl.b64 	%rd40296, %rd54239, 3;
	add.s64 	%rd40297, %rd53648, %rd40296;
	ld.u64 	%rd40298, [%rd40297];
	mad.lo.s64 	%rd40299, %rd40298, 2654435761, %rd54247;
	shl.b64 	%rd40300, %rd40299, 13;
	add.s64 	%rd40301, %rd40300, %rd40299;
	shr.u64 	%rd40302, %rd40301, 7;
	xor.b64  	%rd40303, %rd40302, %rd40301;
	shl.b64 	%rd40304, %rd40303, 3;
	add.s64 	%rd40305, %rd40304, %rd40303;
	shr.u64 	%rd40306, %rd40305, 17;
	xor.b64  	%rd40307, %rd40306, %rd40305;
	shl.b64 	%rd40308, %rd40307, 5;
	add.s64 	%rd40309, %rd40308, %rd40307;
	ld.u64 	%rd40310, [%rd40297+8];
	mad.lo.s64 	%rd40311, %rd40310, 2654435761, %rd40309;
	shl.b64 	%rd40312, %rd40311, 13;
	add.s64 	%rd40313, %rd40312, %rd40311;
	shr.u64 	%rd40314, %rd40313, 7;
	xor.b64  	%rd40315, %rd40314, %rd40313;
	shl.b64 	%rd40316, %rd40315, 3;
	add.s64 	%rd40317, %rd40316, %rd40315;
	shr.u64 	%rd40318, %rd40317, 17;
	xor.b64  	%rd40319, %rd40318, %rd40317;
	shl.b64 	%rd40320, %rd40319, 5;
	add.s64 	%rd40321, %rd40320, %rd40319;
	ld.u64 	%rd40322, [%rd40297+16];
	mad.lo.s64 	%rd40323, %rd40322, 2654435761, %rd40321;
	shl.b64 	%rd40324, %rd40323, 13;
	add.s64 	%rd40325, %rd40324, %rd40323;
	shr.u64 	%rd40326, %rd40325, 7;
	xor.b64  	%rd40327, %rd40326, %rd40325;
	shl.b64 	%rd40328, %rd40327, 3;
	add.s64 	%rd40329, %rd40328, %rd40327;
	shr.u64 	%rd40330, %rd40329, 17;
	xor.b64  	%rd40331, %rd40330, %rd40329;
	shl.b64 	%rd40332, %rd40331, 5;
	add.s64 	%rd40333, %rd40332, %rd40331;
	ld.u64 	%rd40334, [%rd40297+24];
	mad.lo.s64 	%rd40335, %rd40334, 2654435761, %rd40333;
	shl.b64 	%rd40336, %rd40335, 13;
	add.s64 	%rd40337, %rd40336, %rd40335;
	shr.u64 	%rd40338, %rd40337, 7;
	xor.b64  	%rd40339, %rd40338, %rd40337;
	shl.b64 	%rd40340, %rd40339, 3;
	add.s64 	%rd40341, %rd40340, %rd40339;
	shr.u64 	%rd40342, %rd40341, 17;
	xor.b64  	%rd40343, %rd40342, %rd40341;
	shl.b64 	%rd40344, %rd40343, 5;
	add.s64 	%rd40345, %rd40344, %rd40343;
	ld.u64 	%rd40346, [%rd40297+32];
	mad.lo.s64 	%rd40347, %rd40346, 2654435761, %rd40345;
	shl.b64 	%rd40348, %rd40347, 13;
	add.s64 	%rd40349, %rd40348, %rd40347;
	shr.u64 	%rd40350, %rd40349, 7;
	xor.b64  	%rd40351, %rd40350, %rd40349;
	shl.b64 	%rd40352, %rd40351, 3;
	add.s64 	%rd40353, %rd40352, %rd40351;
	shr.u64 	%rd40354, %rd40353, 17;
	xor.b64  	%rd40355, %rd40354, %rd40353;
	shl.b64 	%rd40356, %rd40355, 5;
	add.s64 	%rd40357, %rd40356, %rd40355;
	ld.u64 	%rd40358, [%rd40297+40];
	mad.lo.s64 	%rd40359, %rd40358, 2654435761, %rd40357;
	shl.b64 	%rd40360, %rd40359, 13;
	add.s64 	%rd40361, %rd40360, %rd40359;
	shr.u64 	%rd40362, %rd40361, 7;
	xor.b64  	%rd40363, %rd40362, %rd40361;
	shl.b64 	%rd40364, %rd40363, 3;
	add.s64 	%rd40365, %rd40364, %rd40363;
	shr.u64 	%rd40366, %rd40365, 17;
	xor.b64  	%rd40367, %rd40366, %rd40365;
	shl.b64 	%rd40368, %rd40367, 5;
	add.s64 	%rd40369, %rd40368, %rd40367;
	ld.u64 	%rd40370, [%rd40297+48];
	mad.lo.s64 	%rd40371, %rd40370, 2654435761, %rd40369;
	shl.b64 	%rd40372, %rd40371, 13;
	add.s64 	%rd40373, %rd40372, %rd40371;
	shr.u64 	%rd40374, %rd40373, 7;
	xor.b64  	%rd40375, %rd40374, %rd40373;
	shl.b64 	%rd40376, %rd40375, 3;
	add.s64 	%rd40377, %rd40376, %rd40375;
	shr.u64 	%rd40378, %rd40377, 17;
	xor.b64  	%rd40379, %rd40378, %rd40377;
	shl.b64 	%rd40380, %rd40379, 5;
	add.s64 	%rd40381, %rd40380, %rd40379;
	ld.u64 	%rd40382, [%rd40297+56];
	mad.lo.s64 	%rd40383, %rd40382, 2654435761, %rd40381;
	shl.b64 	%rd40384, %rd40383, 13;
	add.s64 	%rd40385, %rd40384, %rd40383;
	shr.u64 	%rd40386, %rd40385, 7;
	xor.b64  	%rd40387, %rd40386, %rd40385;
	shl.b64 	%rd40388, %rd40387, 3;
	add.s64 	%rd40389, %rd40388, %rd40387;
	shr.u64 	%rd40390, %rd40389, 17;
	xor.b64  	%rd40391, %rd40390, %rd40389;
	shl.b64 	%rd40392, %rd40391, 5;
	add.s64 	%rd54247, %rd40392, %rd40391;
	add.s64 	%rd54239, %rd54239, 8;
	add.s64 	%rd54237, %rd54237, 8;
	setp.ne.s64 	%p1885, %rd54237, %rd1267;
	@%p1885 bra 	$L__BB5_657;
$L__BB5_658:
	@%p1879 bra 	$L__BB5_666;
	setp.lt.u64 	%p1887, %rd181, 3;
	@%p1887 bra 	$L__BB5_661;
	shl.b64 	%rd40394, %rd54239, 3;
	add.s64 	%rd40395, %rd53648, %rd40394;
	ld.u64 	%rd40396, [%rd40395];
	mad.lo.s64 	%rd40397, %rd40396, 2654435761, %rd54247;
	shl.b64 	%rd40398, %rd40397, 13;
	add.s64 	%rd40399, %rd40398, %rd40397;
	shr.u64 	%rd40400, %rd40399, 7;
	xor.b64  	%rd40401, %rd40400, %rd40399;
	shl.b64 	%rd40402, %rd40401, 3;
	add.s64 	%rd40403, %rd40402, %rd40401;
	shr.u64 	%rd40404, %rd40403, 17;
	xor.b64  	%rd40405, %rd40404, %rd40403;
	shl.b64 	%rd40406, %rd40405, 5;
	add.s64 	%rd40407, %rd40406, %rd40405;
	ld.u64 	%rd40408, [%rd40395+8];
	mad.lo.s64 	%rd40409, %rd40408, 2654435761, %rd40407;
	shl.b64 	%rd40410, %rd40409, 13;
	add.s64 	%rd40411, %rd40410, %rd40409;
	shr.u64 	%rd40412, %rd40411, 7;
	xor.b64  	%rd40413, %rd40412, %rd40411;
	shl.b64 	%rd40414, %rd40413, 3;
	add.s64 	%rd40415, %rd40414, %rd40413;
	shr.u64 	%rd40416, %rd40415, 17;
	xor.b64  	%rd40417, %rd40416, %rd40415;
	shl.b64 	%rd40418, %rd40417, 5;
	add.s64 	%rd40419, %rd40418, %rd40417;
	ld.u64 	%rd40420, [%rd40395+16];
	mad.lo.s64 	%rd40421, %rd40420, 2654435761, %rd40419;
	shl.b64 	%rd40422, %rd40421, 13;
	add.s64 	%rd40423, %rd40422, %rd40421;
	shr.u64 	%rd40424, %rd40423, 7;
	xor.b64  	%rd40425, %rd40424, %rd40423;
	shl.b64 	%rd40426, %rd40425, 3;
	add.s64 	%rd40427, %rd40426, %rd40425;
	shr.u64 	%rd40428, %rd40427, 17;
	xor.b64  	%rd40429, %rd40428, %rd40427;
	shl.b64 	%rd40430, %rd40429, 5;
	add.s64 	%rd40431, %rd40430, %rd40429;
	ld.u64 	%rd40432, [%rd40395+24];
	mad.lo.s64 	%rd40433, %rd40432, 2654435761, %rd40431;
	shl.b64 	%rd40434, %rd40433, 13;
	add.s64 	%rd40435, %rd40434, %rd40433;
	shr.u64 	%rd40436, %rd40435, 7;
	xor.b64  	%rd40437, %rd40436, %rd40435;
	shl.b64 	%rd40438, %rd40437, 3;
	add.s64 	%rd40439, %rd40438, %rd40437;
	shr.u64 	%rd40440, %rd40439, 17;
	xor.b64  	%rd40441, %rd40440, %rd40439;
	shl.b64 	%rd40442, %rd40441, 5;
	add.s64 	%rd54247, %rd40442, %rd40441;
	add.s64 	%rd54239, %rd54239, 4;
$L__BB5_661:
	setp.eq.s64 	%p1888, %rd182, 0;
	@%p1888 bra 	$L__BB5_666;
	setp.eq.s64 	%p1889, %rd183, 0;
	@%p1889 bra 	$L__BB5_664;
	shl.b64 	%rd40444, %rd54239, 3;
	add.s64 	%rd40445, %rd53648, %rd40444;
	ld.u64 	%rd40446, [%rd40445];
	mad.lo.s64 	%rd40447, %rd40446, 2654435761, %rd54247;
	shl.b64 	%rd40448, %rd40447, 13;
	add.s64 	%rd40449, %rd40448, %rd40447;
	shr.u64 	%rd40450, %rd40449, 7;
	xor.b64  	%rd40451, %rd40450, %rd40449;
	shl.b64 	%rd40452, %rd40451, 3;
	add.s64 	%rd40453, %rd40452, %rd40451;
	shr.u64 	%rd40454, %rd40453, 17;
	xor.b64  	%rd40455, %rd40454, %rd40453;
	shl.b64 	%rd40456, %rd40455, 5;
	add.s64 	%rd40457, %rd40456, %rd40455;
	ld.u64 	%rd40458, [%rd40445+8];
	mad.lo.s64 	%rd40459, %rd40458, 2654435761, %rd40457;
	shl.b64 	%rd40460, %rd40459, 13;
	add.s64 	%rd40461, %rd40460, %rd40459;
	shr.u64 	%rd40462, %rd40461, 7;
	xor.b64  	%rd40463, %rd40462, %rd40461;
	shl.b64 	%rd40464, %rd40463, 3;
	add.s64 	%rd40465, %rd40464, %rd40463;
	shr.u64 	%rd40466, %rd40465, 17;
	xor.b64  	%rd40467, %rd40466, %rd40465;
	shl.b64 	%rd40468, %rd40467, 5;
	add.s64 	%rd54247, %rd40468, %rd40467;
	add.s64 	%rd54239, %rd54239, 2;
$L__BB5_664:
	@%p1872 bra 	$L__BB5_666;
	shl.b64 	%rd40469, %rd54239, 3;
	add.s64 	%rd40470, %rd53648, %rd40469;
	ld.u64 	%rd40471, [%rd40470];
	mad.lo.s64 	%rd40472, %rd40471, 2654435761, %rd54247;
	shl.b64 	%rd40473, %rd40472, 13;
	add.s64 	%rd40474, %rd40473, %rd40472;
	shr.u64 	%rd40475, %rd40474, 7;
	xor.b64  	%rd40476, %rd40475, %rd40474;
	shl.b64 	%rd40477, %rd40476, 3;
	add.s64 	%rd40478, %rd40477, %rd40476;
	shr.u64 	%rd40479, %rd40478, 17;
	xor.b64  	%rd40480, %rd40479, %rd40478;
	shl.b64 	%rd40481, %rd40480, 5;
	add.s64 	%rd54247, %rd40481, %rd40480;
$L__BB5_666:
	setp.lt.u64 	%p1891, %rd54234, %rd54247;
	mov.u64 	%rd54249, %rd53948;
	@%p1891 bra 	$L__BB5_667;
	bra.uni 	$L__BB5_672;
$L__BB5_667:
	mov.u64 	%rd54249, %rd53648;
	mov.u64 	%rd53648, %rd53948;
	bra.uni 	$L__BB5_672;
$L__BB5_668:
	setp.eq.s32 	%p1892, %r1, 0;
	mov.u64 	%rd54249, %rd53948;
	@%p1892 bra 	$L__BB5_672;
	mov.b64 	%rd54248, 0;
$L__BB5_670:
	shl.b64 	%rd40483, %rd54248, 3;
	add.s64 	%rd40484, %rd53948, %rd40483;
	ld.u64 	%rd1290, [%rd40484];
	add.s64 	%rd40485, %rd53648, %rd40483;
	ld.u64 	%rd1291, [%rd40485];
	setp.lt.u64 	%p1893, %rd1290, %rd1291;
	@%p1893 bra 	$L__BB5_667;
	setp.le.u64 	%p1894, %rd1290, %rd1291;
	add.s64 	%rd54248, %rd54248, 1;
	setp.lt.u64 	%p1895, %rd54248, %rd12;
	and.pred  	%p1896, %p1894, %p1895;
	mov.u64 	%rd54249, %rd53948;
	@%p1896 bra 	$L__BB5_670;
$L__BB5_672:
	setp.eq.s64 	%p1897, %rd179, 0;
	mov.b64 	%rd54254, -3750763034362895579;
	mov.b64 	%rd54255, 0;
	@%p1897 bra 	$L__BB5_675;
	and.b64  	%rd1295, %rd2, -2;
	mov.b64 	%rd54254, -3750763034362895579;
	mov.b64 	%rd54255, 0;
	mov.u64 	%rd54253, %rd54255;
$L__BB5_674:
	shl.b64 	%rd40492, %rd54255, 3;
	add.s64 	%rd40493, %rd53991, %rd40492;
	ld.u64 	%rd40494, [%rd40493];
	and.b64  	%rd40495, %rd40494, 255;
	xor.b64  	%rd40496, %rd40495, %rd54254;
	mul.lo.s64 	%rd40497, %rd40496, 1099511628211;
	shr.u64 	%rd40498, %rd40494, 8;
	and.b64  	%rd40499, %rd40498, 255;
	xor.b64  	%rd40500, %rd40499, %rd40497;
	mul.lo.s64 	%rd40501, %rd40500, 1099511628211;
	shr.u64 	%rd40502, %rd40494, 16;
	and.b64  	%rd40503, %rd40502, 255;
	xor.b64  	%rd40504, %rd40503, %rd40501;
	mul.lo.s64 	%rd40505, %rd40504, 1099511628211;
	shr.u64 	%rd40506, %rd40494, 24;
	and.b64  	%rd40507, %rd40506, 255;
	xor.b64  	%rd40508, %rd40507, %rd40505;
	mul.lo.s64 	%rd40509, %rd40508, 1099511628211;
	shr.u64 	%rd40510, %rd40494, 32;
	and.b64  	%rd40511, %rd40510, 255;
	xor.b64  	%rd40512, %rd40511, %rd40509;
	mul.lo.s64 	%rd40513, %rd40512, 1099511628211;
	shr.u64 	%rd40514, %rd40494, 40;
	and.b64  	%rd40515, %rd40514, 255;
	xor.b64  	%rd40516, %rd40515, %rd40513;
	mul.lo.s64 	%rd40517, %rd40516, 1099511628211;
	shr.u64 	%rd40518, %rd40494, 48;
	and.b64  	%rd40519, %rd40518, 255;
	xor.b64  	%rd40520, %rd40519, %rd40517;
	mul.lo.s64 	%rd40521, %rd40520, 1099511628211;
	shr.u64 	%rd40522, %rd40494, 56;
	xor.b64  	%rd40523, %rd40522, %rd40521;
	mul.lo.s64 	%rd40524, %rd40523, 1099511628211;
	ld.u64 	%rd40525, [%rd40493+8];
	and.b64  	%rd40526, %rd40525, 255;
	xor.b64  	%rd40527, %rd40526, %rd40524;
	mul.lo.s64 	%rd40528, %rd40527, 1099511628211;
	shr.u64 	%rd40529, %rd40525, 8;
	and.b64  	%rd40530, %rd40529, 255;
	xor.b64  	%rd40531, %rd40530, %rd40528;
	mul.lo.s64 	%rd40532, %rd40531, 1099511628211;
	shr.u64 	%rd40533, %rd40525, 16;
	and.b64  	%rd40534, %rd40533, 255;
	xor.b64  	%rd40535, %rd40534, %rd40532;
	mul.lo.s64 	%rd40536, %rd40535, 1099511628211;
	shr.u64 	%rd40537, %rd40525, 24;
	and.b64  	%rd40538, %rd40537, 255;
	xor.b64  	%rd40539, %rd40538, %rd40536;
	mul.lo.s64 	%rd40540, %rd40539, 1099511628211;
	shr.u64 	%rd40541, %rd40525, 32;
	and.b64  	%rd40542, %rd40541, 255;
	xor.b64  	%rd40543, %rd40542, %rd40540;
	mul.lo.s64 	%rd40544, %rd40543, 1099511628211;
	shr.u64 	%rd40545, %rd40525, 40;
	and.b64  	%rd40546, %rd40545, 255;
	xor.b64  	%rd40547, %rd40546, %rd40544;
	mul.lo.s64 	%rd40548, %rd40547, 1099511628211;
	shr.u64 	%rd40549, %rd40525, 48;
	and.b64  	%rd40550, %rd40549, 255;
	xor.b64  	%rd40551, %rd40550, %rd40548;
	mul.lo.s64 	%rd40552, %rd40551, 1099511628211;
	shr.u64 	%rd40553, %rd40525, 56;
	xor.b64  	%rd40554, %rd40553, %rd40552;
	mul.lo.s64 	%rd54254, %rd40554, 1099511628211;
	add.s64 	%rd54255, %rd54255, 2;
	add.s64 	%rd54253, %rd54253, 2;
	setp.ne.s64 	%p1898, %rd54253, %rd1295;
	@%p1898 bra 	$L__BB5_674;
$L__BB5_675:
	setp.eq.s64 	%p1899, %rd184, 0;
	@%p1899 bra 	$L__BB5_677;
	shl.b64 	%rd40555, %rd54255, 3;
	add.s64 	%rd40556, %rd53991, %rd40555;
	ld.u64 	%rd40557, [%rd40556];
	and.b64  	%rd40558, %rd40557, 255;
	xor.b64  	%rd40559, %rd40558, %rd54254;
	mul.lo.s64 	%rd40560, %rd40559, 1099511628211;
	shr.u64 	%rd40561, %rd40557, 8;
	and.b64  	%rd40562, %rd40561, 255;
	xor.b64  	%rd40563, %rd40562, %rd40560;
	mul.lo.s64 	%rd40564, %rd40563, 1099511628211;
	shr.u64 	%rd40565, %rd40557, 16;
	and.b64  	%rd40566, %rd40565, 255;
	xor.b64  	%rd40567, %rd40566, %rd40564;
	mul.lo.s64 	%rd40568, %rd40567, 1099511628211;
	shr.u64 	%rd40569, %rd40557, 24;
	and.b64  	%rd40570, %rd40569, 255;
	xor.b64  	%rd40571, %rd40570, %rd40568;
	mul.lo.s64 	%rd40572, %rd40571, 1099511628211;
	shr.u64 	%rd40573, %rd40557, 32;
	and.b64  	%rd40574, %rd40573, 255;
	xor.b64  	%rd40575, %rd40574, %rd40572;
	mul.lo.s64 	%rd40576, %rd40575, 1099511628211;
	shr.u64 	%rd40577, %rd40557, 40;
	and.b64  	%rd40578, %rd40577, 255;
	xor.b64  	%rd40579, %rd40578, %rd40576;
	mul.lo.s64 	%rd40580, %rd40579, 1099511628211;
	shr.u64 	%rd40581, %rd40557, 48;
	and.b64  	%rd40582, %rd40581, 255;
	xor.b64  	%rd40583, %rd40582, %rd40580;
	mul.lo.s64 	%rd40584, %rd40583, 1099511628211;
	shr.u64 	%rd40585, %rd40557, 56;
	xor.b64  	%rd40586, %rd40585, %rd40584;
	mul.lo.s64 	%rd54254, %rd40586, 1099511628211;
$L__BB5_677:
	mov.b64 	%rd54261, -3750763034362895579;
	mov.b64 	%rd54262, 0;
	@%p1897 bra 	$L__BB5_680;
	and.b64  	%rd1307, %rd2, -2;
	mov.b64 	%rd54261, -3750763034362895579;
	mov.b64 	%rd54262, 0;
	mov.u64 	%rd54260, %rd54262;
$L__BB5_679:
	shl.b64 	%rd40592, %rd54262, 3;
	add.s64 	%rd40593, %rd54120, %rd40592;
	ld.u64 	%rd40594, [%rd40593];
	and.b64  	%rd40595, %rd40594, 255;
	xor.b64  	%rd40596, %rd40595, %rd54261;
	mul.lo.s64 	%rd40597, %rd40596, 1099511628211;
	shr.u64 	%rd40598, %rd40594, 8;
	and.b64  	%rd40599, %rd40598, 255;
	xor.b64  	%rd40600, %rd40599, %rd40597;
	mul.lo.s64 	%rd40601, %rd40600, 1099511628211;
	shr.u64 	%rd40602, %rd40594, 16;
	and.b64  	%rd40603, %rd40602, 255;
	xor.b64  	%rd40604, %rd40603, %rd40601;
	mul.lo.s64 	%rd40605, %rd40604, 1099511628211;
	shr.u64 	%rd40606, %rd40594, 24;
	and.b64  	%rd40607, %rd40606, 255;
	xor.b64  	%rd40608, %rd40607, %rd40605;
	mul.lo.s64 	%rd40609, %rd40608, 1099511628211;
	shr.u64 	%rd40610, %rd40594, 32;
	and.b64  	%rd40611, %rd40610, 255;
	xor.b64  	%rd40612, %rd40611, %rd40609;
	mul.lo.s64 	%rd40613, %rd40612, 1099511628211;
	shr.u64 	%rd40614, %rd40594, 40;
	and.b64  	%rd40615, %rd40614, 255;
	xor.b64  	%rd40616, %rd40615, %rd40613;
	mul.lo.s64 	%rd40617, %rd40616, 1099511628211;
	shr.u64 	%rd40618, %rd40594, 48;
	and.b64  	%rd40619, %rd40618, 255;
	xor.b64  	%rd40620, %rd40619, %rd40617;
	mul.lo.s64 	%rd40621, %rd40620, 1099511628211;
	shr.u64 	%rd40622, %rd40594, 56;
	xor.b64  	%rd40623, %rd40622, %rd40621;
	mul.lo.s64 	%rd40624, %rd40623, 1099511628211;
	ld.u64 	%rd40625, [%rd40593+8];
	and.b64  	%rd40626, %rd40625, 255;
	xor.b64  	%rd40627, %rd40626, %rd40624;
	mul.lo.s64 	%rd40628, %rd40627, 1099511628211;
	shr.u64 	%rd40629, %rd40625, 8;
	and.b64  	%rd40630, %rd40629, 255;
	xor.b64  	%rd40631, %rd40630, %rd40628;
	mul.lo.s64 	%rd40632, %rd40631, 1099511628211;
	shr.u64 	%rd40633, %rd40625, 16;
	and.b64  	%rd40634, %rd40633, 255;
	xor.b64  	%rd40635, %rd40634, %rd40632;
	mul.lo.s64 	%rd40636, %rd40635, 1099511628211;
	shr.u64 	%rd40637, %rd40625, 24;
	and.b64  	%rd40638, %rd40637, 255;
	xor.b64  	%rd40639, %rd40638, %rd40636;
	mul.lo.s64 	%rd40640, %rd40639, 1099511628211;
	shr.u64 	%rd40641, %rd40625, 32;
	and.b64  	%rd40642, %rd40641, 255;
	xor.b64  	%rd40643, %rd40642, %rd40640;
	mul.lo.s64 	%rd40644, %rd40643, 1099511628211;
	shr.u64 	%rd40645, %rd40625, 40;
	and.b64  	%rd40646, %rd40645, 255;
	xor.b64  	%rd40647, %rd40646, %rd40644;
	mul.lo.s64 	%rd40648, %rd40647, 1099511628211;
	shr.u64 	%rd40649, %rd40625, 48;
	and.b64  	%rd40650, %rd40649, 255;
	xor.b64  	%rd40651, %rd40650, %rd40648;
	mul.lo.s64 	%rd40652, %rd40651, 1099511628211;
	shr.u64 	%rd40653, %rd40625, 56;
	xor.b64  	%rd40654, %rd40653, %rd40652;
	mul.lo.s64 	%rd54261, %rd40654, 1099511628211;
	add.s64 	%rd54262, %rd54262, 2;
	add.s64 	%rd54260, %rd54260, 2;
	setp.ne.s64 	%p1901, %rd54260, %rd1307;
	@%p1901 bra 	$L__BB5_679;
$L__BB5_680:
	@%p1899 bra 	$L__BB5_682;
	shl.b64 	%rd40655, %rd54262, 3;
	add.s64 	%rd40656, %rd54120, %rd40655;
	ld.u64 	%rd40657, [%rd40656];
	and.b64  	%rd40658, %rd40657, 255;
	xor.b64  	%rd40659, %rd40658, %rd54261;
	mul.lo.s64 	%rd40660, %rd40659, 1099511628211;
	shr.u64 	%rd40661, %rd40657, 8;
	and.b64  	%rd40662, %rd40661, 255;
	xor.b64  	%rd40663, %rd40662, %rd40660;
	mul.lo.s64 	%rd40664, %rd40663, 1099511628211;
	shr.u64 	%rd40665, %rd40657, 16;
	and.b64  	%rd40666, %rd40665, 255;
	xor.b64  	%rd40667, %rd40666, %rd40664;
	mul.lo.s64 	%rd40668, %rd40667, 1099511628211;
	shr.u64 	%rd40669, %rd40657, 24;
	and.b64  	%rd40670, %rd40669, 255;
	xor.b64  	%rd40671, %rd40670, %rd40668;
	mul.lo.s64 	%rd40672, %rd40671, 1099511628211;
	shr.u64 	%rd40673, %rd40657, 32;
	and.b64  	%rd40674, %rd40673, 255;
	xor.b64  	%rd40675, %rd40674, %rd40672;
	mul.lo.s64 	%rd40676, %rd40675, 1099511628211;
	shr.u64 	%rd40677, %rd40657, 40;
	and.b64  	%rd40678, %rd40677, 255;
	xor.b64  	%rd40679, %rd40678, %rd40676;
	mul.lo.s64 	%rd40680, %rd40679, 1099511628211;
	shr.u64 	%rd40681, %rd40657, 48;
	and.b64  	%rd40682, %rd40681, 255;
	xor.b64  	%rd40683, %rd40682, %rd40680;
	mul.lo.s64 	%rd40684, %rd40683, 1099511628211;
	shr.u64 	%rd40685, %rd40657, 56;
	xor.b64  	%rd40686, %rd40685, %rd40684;
	mul.lo.s64 	%rd54261, %rd40686, 1099511628211;
$L__BB5_682:
	setp.eq.s64 	%p1903, %rd54254, %rd54261;
	@%p1903 bra 	$L__BB5_707;
	setp.lt.u64 	%p1904, %rd179, 7;
	mov.b64 	%rd54269, 0;
	mov.u64 	%rd54277, %rd54269;
	@%p1904 bra 	$L__BB5_686;
	and.b64  	%rd1319, %rd2, -8;
	mov.b64 	%rd54269, 0;
	mov.u64 	%rd54267, %rd54269;
$L__BB5_685:
	.pragma "nounroll";
	shl.b64 	%rd40690, %rd54269, 3;
	add.s64 	%rd40691, %rd53991, %rd40690;
	ld.u64 	%rd40692, [%rd40691];
	mad.lo.s64 	%rd40693, %rd40692, 2654435761, %rd54277;
	shl.b64 	%rd40694, %rd40693, 13;
	add.s64 	%rd40695, %rd40694, %rd40693;
	shr.u64 	%rd40696, %rd40695, 7;
	xor.b64  	%rd40697, %rd40696, %rd40695;
	shl.b64 	%rd40698, %rd40697, 3;
	add.s64 	%rd40699, %rd40698, %rd40697;
	shr.u64 	%rd40700, %rd40699, 17;
	xor.b64  	%rd40701, %rd40700, %rd40699;
	shl.b64 	%rd40702, %rd40701, 5;
	add.s64 	%rd40703, %rd40702, %rd40701;
	ld.u64 	%rd40704, [%rd40691+8];
	mad.lo.s64 	%rd40705, %rd40704, 2654435761, %rd40703;
	shl.b64 	%rd40706, %rd40705, 13;
	add.s64 	%rd40707, %rd40706, %rd40705;
	shr.u64 	%rd40708, %rd40707, 7;
	xor.b64  	%rd40709, %rd40708, %rd40707;
	shl.b64 	%rd40710, %rd40709, 3;
	add.s64 	%rd40711, %rd40710, %rd40709;
	shr.u64 	%rd40712, %rd40711, 17;
	xor.b64  	%rd40713, %rd40712, %rd40711;
	shl.b64 	%rd40714, %rd40713, 5;
	add.s64 	%rd40715, %rd40714, %rd40713;
	ld.u64 	%rd40716, [%rd40691+16];
	mad.lo.s64 	%rd40717, %rd40716, 2654435761, %rd40715;
	shl.b64 	%rd40718, %rd40717, 13;
	add.s64 	%rd40719, %rd40718, %rd40717;
	shr.u64 	%rd40720, %rd40719, 7;
	xor.b64  	%rd40721, %rd40720, %rd40719;
	shl.b64 	%rd40722, %rd40721, 3;
	add.s64 	%rd40723, %rd40722, %rd40721;
	shr.u64 	%rd40724, %rd40723, 17;
	xor.b64  	%rd40725, %rd40724, %rd40723;
	shl.b64 	%rd40726, %rd40725, 5;
	add.s64 	%rd40727, %rd40726, %rd40725;
	ld.u64 	%rd40728, [%rd40691+24];
	mad.lo.s64 	%rd40729, %rd40728, 2654435761, %rd40727;
	shl.b64 	%rd40730, %rd40729, 13;
	add.s64 	%rd40731, %rd40730, %rd40729;
	shr.u64 	%rd40732, %rd40731, 7;
	xor.b64  	%rd40733, %rd40732, %rd40731;
	shl.b64 	%rd40734, %rd40733, 3;
	add.s64 	%rd40735, %rd40734, %rd40733;
	shr.u64 	%rd40736, %rd40735, 17;
	xor.b64  	%rd40737, %rd40736, %rd40735;
	shl.b64 	%rd40738, %rd40737, 5;
	add.s64 	%rd40739, %rd40738, %rd40737;
	ld.u64 	%rd40740, [%rd40691+32];
	mad.lo.s64 	%rd40741, %rd40740, 2654435761, %rd40739;
	shl.b64 	%rd40742, %rd40741, 13;
	add.s64 	%rd40743, %rd40742, %rd40741;
	shr.u64 	%rd40744, %rd40743, 7;
	xor.b64  	%rd40745, %rd40744, %rd40743;
	shl.b64 	%rd40746, %rd40745, 3;
	add.s64 	%rd40747, %rd40746, %rd40745;
	shr.u64 	%rd40748, %rd40747, 17;
	xor.b64  	%rd40749, %rd40748, %rd40747;
	shl.b64 	%rd40750, %rd40749, 5;
	add.s64 	%rd40751, %rd40750, %rd40749;
	ld.u64 	%rd40752, [%rd40691+40];
	mad.lo.s64 	%rd40753, %rd40752, 2654435761, %rd40751;
	shl.b64 	%rd40754, %rd40753, 13;
	add.s64 	%rd40755, %rd40754, %rd40753;
	shr.u64 	%rd40756, %rd40755, 7;
	xor.b64  	%rd40757, %rd40756, %rd40755;
	shl.b64 	%rd40758, %rd40757, 3;
	add.s64 	%rd40759, %rd40758, %rd40757;
	shr.u64 	%rd40760, %rd40759, 17;
	xor.b64  	%rd40761, %rd40760, %rd40759;
	shl.b64 	%rd40762, %rd40761, 5;
	add.s64 	%rd40763, %rd40762, %rd40761;
	ld.u64 	%rd40764, [%rd40691+48];
	mad.lo.s64 	%rd40765, %rd40764, 2654435761, %rd40763;
	shl.b64 	%rd40766, %rd40765, 13;
	add.s64 	%rd40767, %rd40766, %rd40765;
	shr.u64 	%rd40768, %rd40767, 7;
	xor.b64  	%rd40769, %rd40768, %rd40767;
	shl.b64 	%rd40770, %rd40769, 3;
	add.s64 	%rd40771, %rd40770, %rd40769;
	shr.u64 	%rd40772, %rd40771, 17;
	xor.b64  	%rd40773, %rd40772, %rd40771;
	shl.b64 	%rd40774, %rd40773, 5;
	add.s64 	%rd40775, %rd40774, %rd40773;
	ld.u64 	%rd40776, [%rd40691+56];
	mad.lo.s64 	%rd40777, %rd40776, 2654435761, %rd40775;
	shl.b64 	%rd40778, %rd40777, 13;
	add.s64 	%rd40779, %rd40778, %rd40777;
	shr.u64 	%rd40780, %rd40779, 7;
	xor.b64  	%rd40781, %rd40780, %rd40779;
	shl.b64 	%rd40782, %rd40781, 3;
	add.s64 	%rd40783, %rd40782, %rd40781;
	shr.u64 	%rd40784, %rd40783, 17;
	xor.b64  	%rd40785, %rd40784, %rd40783;
	shl.b64 	%rd40786, %rd40785, 5;
	add.s64 	%rd54277, %rd40786, %rd40785;
	add.s64 	%rd54269, %rd54269, 8;
	add.s64 	%rd54267, %rd54267, 8;
	setp.ne.s64 	%p1905, %rd54267, %rd1319;
	@%p1905 bra 	$L__BB5_685;
$L__BB5_686:
	setp.eq.s64 	%p1906, %rd180, 0;
	@%p1906 bra 	$L__BB5_694;
	setp.lt.u64 	%p1907, %rd180, 4;
	@%p1907 bra 	$L__BB5_689;
	shl.b64 	%rd40788, %rd54269, 3;
	add.s64 	%rd40789, %rd53991, %rd40788;
	ld.u64 	%rd40790, [%rd40789];
	mad.lo.s64 	%rd40791, %rd40790, 2654435761, %rd54277;
	shl.b64 	%rd40792, %rd40791, 13;
	add.s64 	%rd40793, %rd40792, %rd40791;
	shr.u64 	%rd40794, %rd40793, 7;
	xor.b64  	%rd40795, %rd40794, %rd40793;
	shl.b64 	%rd40796, %rd40795, 3;
	add.s64 	%rd40797, %rd40796, %rd40795;
	shr.u64 	%rd40798, %rd40797, 17;
	xor.b64  	%rd40799, %rd40798, %rd40797;
	shl.b64 	%rd40800, %rd40799, 5;
	add.s64 	%rd40801, %rd40800, %rd40799;
	ld.u64 	%rd40802, [%rd40789+8];
	mad.lo.s64 	%rd40803, %rd40802, 2654435761, %rd40801;
	shl.b64 	%rd40804, %rd40803, 13;
	add.s64 	%rd40805, %rd40804, %rd40803;
	shr.u64 	%rd40806, %rd40805, 7;
	xor.b64  	%rd40807, %rd40806, %rd40805;
	shl.b64 	%rd40808, %rd40807, 3;
	add.s64 	%rd40809, %rd40808, %rd40807;
	shr.u64 	%rd40810, %rd40809, 17;
	xor.b64  	%rd40811, %rd40810, %rd40809;
	shl.b64 	%rd40812, %rd40811, 5;
	add.s64 	%rd40813, %rd40812, %rd40811;
	ld.u64 	%rd40814, [%rd40789+16];
	mad.lo.s64 	%rd40815, %rd40814, 2654435761, %rd40813;
	shl.b64 	%rd40816, %rd40815, 13;
	add.s64 	%rd40817, %rd40816, %rd40815;
	shr.u64 	%rd40818, %rd40817, 7;
	xor.b64  	%rd40819, %rd40818, %rd40817;
	shl.b64 	%rd40820, %rd40819, 3;
	add.s64 	%rd40821, %rd40820, %rd40819;
	shr.u64 	%rd40822, %rd40821, 17;
	xor.b64  	%rd40823, %rd40822, %rd40821;
	shl.b64 	%rd40824, %rd40823, 5;
	add.s64 	%rd40825, %rd40824, %rd40823;
	ld.u64 	%rd40826, [%rd40789+24];
	mad.lo.s64 	%rd40827, %rd40826, 2654435761, %rd40825;
	shl.b64 	%rd40828, %rd40827, 13;
	add.s64 	%rd40829, %rd40828, %rd40827;
	shr.u64 	%rd40830, %rd40829, 7;
	xor.b64  	%rd40831, %rd40830, %rd40829;
	shl.b64 	%rd40832, %rd40831, 3;
	add.s64 	%rd40833, %rd40832, %rd40831;
	shr.u64 	%rd40834, %rd40833, 17;
	xor.b64  	%rd40835, %rd40834, %rd40833;
	shl.b64 	%rd40836, %rd40835, 5;
	add.s64 	%rd54277, %rd40836, %rd40835;
	add.s64 	%rd54269, %rd54269, 4;
$L__BB5_689:
	setp.eq.s64 	%p1908, %rd182, 0;
	@%p1908 bra 	$L__BB5_694;
	setp.eq.s64 	%p1909, %rd183, 0;
	@%p1909 bra 	$L__BB5_692;
	shl.b64 	%rd40838, %rd54269, 3;
	add.s64 	%rd40839, %rd53991, %rd40838;
	ld.u64 	%rd40840, [%rd40839];
	mad.lo.s64 	%rd40841, %rd40840, 2654435761, %rd54277;
	shl.b64 	%rd40842, %rd40841, 13;
	add.s64 	%rd40843, %rd40842, %rd40841;
	shr.u64 	%rd40844, %rd40843, 7;
	xor.b64  	%rd40845, %rd40844, %rd40843;
	shl.b64 	%rd40846, %rd40845, 3;
	add.s64 	%rd40847, %rd40846, %rd40845;
	shr.u64 	%rd40848, %rd40847, 17;
	xor.b64  	%rd40849, %rd40848, %rd40847;
	shl.b64 	%rd40850, %rd40849, 5;
	add.s64 	%rd40851, %rd40850, %rd40849;
	ld.u64 	%rd40852, [%rd40839+8];
	mad.lo.s64 	%rd40853, %rd40852, 2654435761, %rd40851;
	shl.b64 	%rd40854, %rd40853, 13;
	add.s64 	%rd40855, %rd40854, %rd40853;
	shr.u64 	%rd40856, %rd40855, 7;
	xor.b64  	%rd40857, %rd40856, %rd40855;
	shl.b64 	%rd40858, %rd40857, 3;
	add.s64 	%rd40859, %rd40858, %rd40857;
	shr.u64 	%rd40860, %rd40859, 17;
	xor.b64  	%rd40861, %rd40860, %rd40859;
	shl.b64 	%rd40862, %rd40861, 5;
	add.s64 	%rd54277, %rd40862, %rd40861;
	add.s64 	%rd54269, %rd54269, 2;
$L__BB5_692:
	@%p1899 bra 	$L__BB5_694;
	shl.b64 	%rd40863, %rd54269, 3;
	add.s64 	%rd40864, %rd53991, %rd40863;
	ld.u64 	%rd40865, [%rd40864];
	mad.lo.s64 	%rd40866, %rd40865, 2654435761, %rd54277;
	shl.b64 	%rd40867, %rd40866, 13;
	add.s64 	%rd40868, %rd40867, %rd40866;
	shr.u64 	%rd40869, %rd40868, 7;
	xor.b64  	%rd40870, %rd40869, %rd40868;
	shl.b64 	%rd40871, %rd40870, 3;
	add.s64 	%rd40872, %rd40871, %rd40870;
	shr.u64 	%rd40873, %rd40872, 17;
	xor.b64  	%rd40874, %rd40873, %rd40872;
	shl.b64 	%rd40875, %rd40874, 5;
	add.s64 	%rd54277, %rd40875, %rd40874;
$L__BB5_694:
	mov.b64 	%rd54282, 0;
	mov.u64 	%rd54290, %rd54282;
	@%p1904 bra 	$L__BB5_697;
	and.b64  	%rd1341, %rd2, -8;
	mov.b64 	%rd54282, 0;
	mov.u64 	%rd54280, %rd54282;
$L__BB5_696:
	.pragma "nounroll";
	shl.b64 	%rd40879, %rd54282, 3;
	add.s64 	%rd40880, %rd54120, %rd40879;
	ld.u64 	%rd40881, [%rd40880];
	mad.lo.s64 	%rd40882, %rd40881, 2654435761, %rd54290;
	shl.b64 	%rd40883, %rd40882, 13;
	add.s64 	%rd40884, %rd40883, %rd40882;
	shr.u64 	%rd40885, %rd40884, 7;
	xor.b64  	%rd40886, %rd40885, %rd40884;
	shl.b64 	%rd40887, %rd40886, 3;
	add.s64 	%rd40888, %rd40887, %rd40886;
	shr.u64 	%rd40889, %rd40888, 17;
	xor.b64  	%rd40890, %rd40889, %rd40888;
	shl.b64 	%rd40891, %rd40890, 5;
	add.s64 	%rd40892, %rd40891, %rd40890;
	ld.u64 	%rd40893, [%rd40880+8];
	mad.lo.s64 	%rd40894, %rd40893, 2654435761, %rd40892;
	shl.b64 	%rd40895, %rd40894, 13;
	add.s64 	%rd40896, %rd40895, %rd40894;
	shr.u64 	%rd40897, %rd40896, 7;
	xor.b64  	%rd40898, %rd40897, %rd40896;
	shl.b64 	%rd40899, %rd40898, 3;
	add.s64 	%rd40900, %rd40899, %rd40898;
	shr.u64 	%rd40901, %rd40900, 17;
	xor.b64  	%rd40902, %rd40901, %rd40900;
	shl.b64 	%rd40903, %rd40902, 5;
	add.s64 	%rd40904, %rd40903, %rd40902;
	ld.u64 	%rd40905, [%rd40880+16];
	mad.lo.s64 	%rd40906, %rd40905, 2654435761, %rd40904;
	shl.b64 	%rd40907, %rd40906, 13;
	add.s64 	%rd40908, %rd40907, %rd40906;
	shr.u64 	%rd40909, %rd40908, 7;
	xor.b64  	%rd40910, %rd40909, %rd40908;
	shl.b64 	%rd40911, %rd40910, 3;
	add.s64 	%rd40912, %rd40911, %rd40910;
	shr.u64 	%rd40913, %rd40912, 17;
	xor.b64  	%rd40914, %rd40913, %rd40912;
	shl.b64 	%rd40915, %rd40914, 5;
	add.s64 	%rd40916, %rd40915, %rd40914;
	ld.u64 	%rd40917, [%rd40880+24];
	mad.lo.s64 	%rd40918, %rd40917, 2654435761, %rd40916;
	shl.b64 	%rd40919, %rd40918, 13;
	add.s64 	%rd40920, %rd40919, %rd40918;
	shr.u64 	%rd40921, %rd40920, 7;
	xor.b64  	%rd40922, %rd40921, %rd40920;
	shl.b64 	%rd40923, %rd40922, 3;
	add.s64 	%rd40924, %rd40923, %rd40922;
	shr.u64 	%rd40925, %rd40924, 17;
	xor.b64  	%rd40926, %rd40925, %rd40924;
	shl.b64 	%rd40927, %rd40926, 5;
	add.s64 	%rd40928, %rd40927, %rd40926;
	ld.u64 	%rd40929, [%rd40880+32];
	mad.lo.s64 	%rd40930, %rd40929, 2654435761, %rd40928;
	shl.b64 	%rd40931, %rd40930, 13;
	add.s64 	%rd40932, %rd40931, %rd40930;
	shr.u64 	%rd40933, %rd40932, 7;
	xor.b64  	%rd40934, %rd40933, %rd40932;
	shl.b64 	%rd40935, %rd40934, 3;
	add.s64 	%rd40936, %rd40935, %rd40934;
	shr.u64 	%rd40937, %rd40936, 17;
	xor.b64  	%rd40938, %rd40937, %rd40936;
	shl.b64 	%rd40939, %rd40938, 5;
	add.s64 	%rd40940, %rd40939, %rd40938;
	ld.u64 	%rd40941, [%rd40880+40];
	mad.lo.s64 	%rd40942, %rd40941, 2654435761, %rd40940;
	shl.b64 	%rd40943, %rd40942, 13;
	add.s64 	%rd40944, %rd40943, %rd40942;
	shr.u64 	%rd40945, %rd40944, 7;
	xor.b64  	%rd40946, %rd40945, %rd40944;
	shl.b64 	%rd40947, %rd40946, 3;
	add.s64 	%rd40948, %rd40947, %rd40946;
	shr.u64 	%rd40949, %rd40948, 17;
	xor.b64  	%rd40950, %rd40949, %rd40948;
	shl.b64 	%rd40951, %rd40950, 5;
	add.s64 	%rd40952, %rd40951, %rd40950;
	ld.u64 	%rd40953, [%rd40880+48];
	mad.lo.s64 	%rd40954, %rd40953, 2654435761, %rd40952;
	shl.b64 	%rd40955, %rd40954, 13;
	add.s64 	%rd40956, %rd40955, %rd40954;
	shr.u64 	%rd40957, %rd40956, 7;
	xor.b64  	%rd40958, %rd40957, %rd40956;
	shl.b64 	%rd40959, %rd40958, 3;
	add.s64 	%rd40960, %rd40959, %rd40958;
	shr.u64 	%rd40961, %rd40960, 17;
	xor.b64  	%rd40962, %rd40961, %rd40960;
	shl.b64 	%rd40963, %rd40962, 5;
	add.s64 	%rd40964, %rd40963, %rd40962;
	ld.u64 	%rd40965, [%rd40880+56];
	mad.lo.s64 	%rd40966, %rd40965, 2654435761, %rd40964;
	shl.b64 	%rd40967, %rd40966, 13;
	add.s64 	%rd40968, %rd40967, %rd40966;
	shr.u64 	%rd40969, %rd40968, 7;
	xor.b64  	%rd40970, %rd40969, %rd40968;
	shl.b64 	%rd40971, %rd40970, 3;
	add.s64 	%rd40972, %rd40971, %rd40970;
	shr.u64 	%rd40973, %rd40972, 17;
	xor.b64  	%rd40974, %rd40973, %rd40972;
	shl.b64 	%rd40975, %rd40974, 5;
	add.s64 	%rd54290, %rd40975, %rd40974;
	add.s64 	%rd54282, %rd54282, 8;
	add.s64 	%rd54280, %rd54280, 8;
	setp.ne.s64 	%p1912, %rd54280, %rd1341;
	@%p1912 bra 	$L__BB5_696;
$L__BB5_697:
	@%p1906 bra 	$L__BB5_705;
	setp.lt.u64 	%p1914, %rd181, 3;
	@%p1914 bra 	$L__BB5_700;
	shl.b64 	%rd40977, %rd54282, 3;
	add.s64 	%rd40978, %rd54120, %rd40977;
	ld.u64 	%rd40979, [%rd40978];
	mad.lo.s64 	%rd40980, %rd40979, 2654435761, %rd54290;
	shl.b64 	%rd40981, %rd40980, 13;
	add.s64 	%rd40982, %rd40981, %rd40980;
	shr.u64 	%rd40983, %rd40982, 7;
	xor.b64  	%rd40984, %rd40983, %rd40982;
	shl.b64 	%rd40985, %rd40984, 3;
	add.s64 	%rd40986, %rd40985, %rd40984;
	shr.u64 	%rd40987, %rd40986, 17;
	xor.b64  	%rd40988, %rd40987, %rd40986;
	shl.b64 	%rd40989, %rd40988, 5;
	add.s64 	%rd40990, %rd40989, %rd40988;
	ld.u64 	%rd40991, [%rd40978+8];
	mad.lo.s64 	%rd40992, %rd40991, 2654435761, %rd40990;
	shl.b64 	%rd40993, %rd40992, 13;
	add.s64 	%rd40994, %rd40993, %rd40992;
	shr.u64 	%rd40995, %rd40994, 7;
	xor.b64  	%rd40996, %rd40995, %rd40994;
	shl.b64 	%rd40997, %rd40996, 3;
	add.s64 	%rd40998, %rd40997, %rd40996;
	shr.u64 	%rd40999, %rd40998, 17;
	xor.b64  	%rd41000, %rd40999, %rd40998;
	shl.b64 	%rd41001, %rd41000, 5;
	add.s64 	%rd41002, %rd41001, %rd41000;
	ld.u64 	%rd41003, [%rd40978+16];
	mad.lo.s64 	%rd41004, %rd41003, 2654435761, %rd41002;
	shl.b64 	%rd41005, %rd41004, 13;
	add.s64 	%rd41006, %rd41005, %rd41004;
	shr.u64 	%rd41007, %rd41006, 7;
	xor.b64  	%rd41008, %rd41007, %rd41006;
	shl.b64 	%rd41009, %rd41008, 3;
	add.s64 	%rd41010, %rd41009, %rd41008;
	shr.u64 	%rd41011, %rd41010, 17;
	xor.b64  	%rd41012, %rd41011, %rd41010;
	shl.b64 	%rd41013, %rd41012, 5;
	add.s64 	%rd41014, %rd41013, %rd41012;
	ld.u64 	%rd41015, [%rd40978+24];
	mad.lo.s64 	%rd41016, %rd41015, 2654435761, %rd41014;
	shl.b64 	%rd41017, %rd41016, 13;
	add.s64 	%rd41018, %rd41017, %rd41016;
	shr.u64 	%rd41019, %rd41018, 7;
	xor.b64  	%rd41020, %rd41019, %rd41018;
	shl.b64 	%rd41021, %rd41020, 3;
	add.s64 	%rd41022, %rd41021, %rd41020;
	shr.u64 	%rd41023, %rd41022, 17;
	xor.b64  	%rd41024, %rd41023, %rd41022;
	shl.b64 	%rd41025, %rd41024, 5;
	add.s64 	%rd54290, %rd41025, %rd41024;
	add.s64 	%rd54282, %rd54282, 4;
$L__BB5_700:
	setp.eq.s64 	%p1915, %rd182, 0;
	@%p1915 bra 	$L__BB5_705;
	setp.eq.s64 	%p1916, %rd183, 0;
	@%p1916 bra 	$L__BB5_703;
	shl.b64 	%rd41027, %rd54282, 3;
	add.s64 	%rd41028, %rd54120, %rd41027;
	ld.u64 	%rd41029, [%rd41028];
	mad.lo.s64 	%rd41030, %rd41029, 2654435761, %rd54290;
	shl.b64 	%rd41031, %rd41030, 13;
	add.s64 	%rd41032, %rd41031, %rd41030;
	shr.u64 	%rd41033, %rd41032, 7;
	xor.b64  	%rd41034, %rd41033, %rd41032;
	shl.b64 	%rd41035, %rd41034, 3;
	add.s64 	%rd41036, %rd41035, %rd41034;
	shr.u64 	%rd41037, %rd41036, 17;
	xor.b64  	%rd41038, %rd41037, %rd41036;
	shl.b64 	%rd41039, %rd41038, 5;
	add.s64 	%rd41040, %rd41039, %rd41038;
	ld.u64 	%rd41041, [%rd41028+8];
	mad.lo.s64 	%rd41042, %rd41041, 2654435761, %rd41040;
	shl.b64 	%rd41043, %rd41042, 13;
	add.s64 	%rd41044, %rd41043, %rd41042;
	shr.u64 	%rd41045, %rd41044, 7;
	xor.b64  	%rd41046, %rd41045, %rd41044;
	shl.b64 	%rd41047, %rd41046, 3;
	add.s64 	%rd41048, %rd41047, %rd41046;
	shr.u64 	%rd41049, %rd41048, 17;
	xor.b64  	%rd41050, %rd41049, %rd41048;
	shl.b64 	%rd41051, %rd41050, 5;
	add.s64 	%rd54290, %rd41051, %rd41050;
	add.s64 	%rd54282, %rd54282, 2;
$L__BB5_703:
	@%p1899 bra 	$L__BB5_705;
	shl.b64 	%rd41052, %rd54282, 3;
	add.s64 	%rd41053, %rd54120, %rd41052;
	ld.u64 	%rd41054, [%rd41053];
	mad.lo.s64 	%rd41055, %rd41054, 2654435761, %rd54290;
	shl.b64 	%rd41056, %rd41055, 13;
	add.s64 	%rd41057, %rd41056, %rd41055;
	shr.u64 	%rd41058, %rd41057, 7;
	xor.b64  	%rd41059, %rd41058, %rd41057;
	shl.b64 	%rd41060, %rd41059, 3;
	add.s64 	%rd41061, %rd41060, %rd41059;
	shr.u64 	%rd41062, %rd41061, 17;
	xor.b64  	%rd41063, %rd41062, %rd41061;
	shl.b64 	%rd41064, %rd41063, 5;
	add.s64 	%rd54290, %rd41064, %rd41063;
$L__BB5_705:
	setp.lt.u64 	%p1918, %rd54277, %rd54290;
	mov.u64 	%rd54292, %rd53991;
	@%p1918 bra 	$L__BB5_706;
	bra.uni 	$L__BB5_711;
$L__BB5_706:
	mov.u64 	%rd54292, %rd54120;
	mov.u64 	%rd54120, %rd53991;
	bra.uni 	$L__BB5_711;
$L__BB5_707:
	setp.eq.s32 	%p1919, %r1, 0;
	mov.u64 	%rd54292, %rd53991;
	@%p1919 bra 	$L__BB5_711;
	mov.b64 	%rd54291, 0;
$L__BB5_709:
	shl.b64 	%rd41066, %rd54291, 3;
	add.s64 	%rd41067, %rd53991, %rd41066;
	ld.u64 	%rd1364, [%rd41067];
	add.s64 	%rd41068, %rd54120, %rd41066;
	ld.u64 	%rd1365, [%rd41068];
	setp.lt.u64 	%p1920, %rd1364, %rd1365;
	@%p1920 bra 	$L__BB5_706;
	setp.le.u64 	%p1921, %rd1364, %rd1365;
	add.s64 	%rd54291, %rd54291, 1;
	setp.lt.u64 	%p1922, %rd54291, %rd12;
	and.pred  	%p1923, %p1921, %p1922;
	mov.u64 	%rd54292, %rd53991;
	@%p1923 bra 	$L__BB5_709;
$L__BB5_711:
	setp.eq.s64 	%p1924, %rd179, 0;
	mov.b64 	%rd54297, -3750763034362895579;
	mov.b64 	%rd54298, 0;
	@%p1924 bra 	$L__BB5_714;
	and.b64  	%rd1369, %rd2, -2;
	mov.b64 	%rd54297, -3750763034362895579;
	mov.b64 	%rd54298, 0;
	mov.u64 	%rd54296, %rd54298;
$L__BB5_713:
	shl.b64 	%rd41075, %rd54298, 3;
	add.s64 	%rd41076, %rd54034, %rd41075;
	ld.u64 	%rd41077, [%rd41076];
	and.b64  	%rd41078, %rd41077, 255;
	xor.b64  	%rd41079, %rd41078, %rd54297;
	mul.lo.s64 	%rd41080, %rd41079, 1099511628211;
	shr.u64 	%rd41081, %rd41077, 8;
	and.b64  	%rd41082, %rd41081, 255;
	xor.b64  	%rd41083, %rd41082, %rd41080;
	mul.lo.s64 	%rd41084, %rd41083, 1099511628211;
	shr.u64 	%rd41085, %rd41077, 16;
	and.b64  	%rd41086, %rd41085, 255;
	xor.b64  	%rd41087, %rd41086, %rd41084;
	mul.lo.s64 	%rd41088, %rd41087, 1099511628211;
	shr.u64 	%rd41089, %rd41077, 24;
	and.b64  	%rd41090, %rd41089, 255;
	xor.b64  	%rd41091, %rd41090, %rd41088;
	mul.lo.s64 	%rd41092, %rd41091, 1099511628211;
	shr.u64 	%rd41093, %rd41077, 32;
	and.b64  	%rd41094, %rd41093, 255;
	xor.b64  	%rd41095, %rd41094, %rd41092;
	mul.lo.s64 	%rd41096, %rd41095, 1099511628211;
	shr.u64 	%rd41097, %rd41077, 40;
	and.b64  	%rd41098, %rd41097, 255;
	xor.b64  	%rd41099, %rd41098, %rd41096;
	mul.lo.s64 	%rd41100, %rd41099, 1099511628211;
	shr.u64 	%rd41101, %rd41077, 48;
	and.b64  	%rd41102, %rd41101, 255;
	xor.b64  	%rd41103, %rd41102, %rd41100;
	mul.lo.s64 	%rd41104, %rd41103, 1099511628211;
	shr.u64 	%rd41105, %rd41077, 56;
	xor.b64  	%rd41106, %rd41105, %rd41104;
	mul.lo.s64 	%rd41107, %rd41106, 1099511628211;
	ld.u64 	%rd41108, [%rd41076+8];
	and.b64  	%rd41109, %rd41108, 255;
	xor.b64  	%rd41110, %rd41109, %rd41107;
	mul.lo.s64 	%rd41111, %rd41110, 1099511628211;
	shr.u64 	%rd41112, %rd41108, 8;
	and.b64  	%rd41113, %rd41112, 255;
	xor.b64  	%rd41114, %rd41113, %rd41111;
	mul.lo.s64 	%rd41115, %rd41114, 1099511628211;
	shr.u64 	%rd41116, %rd41108, 16;
	and.b64  	%rd41117, %rd41116, 255;
	xor.b64  	%rd41118, %rd41117, %rd41115;
	mul.lo.s64 	%rd41119, %rd41118, 1099511628211;
	shr.u64 	%rd41120, %rd41108, 24;
	and.b64  	%rd41121, %rd41120, 255;
	xor.b64  	%rd41122, %rd41121, %rd41119;
	mul.lo.s64 	%rd41123, %rd41122, 1099511628211;
	shr.u64 	%rd41124, %rd41108, 32;
	and.b64  	%rd41125, %rd41124, 255;
	xor.b64  	%rd41126, %rd41125, %rd41123;
	mul.lo.s64 	%rd41127, %rd41126, 1099511628211;
	shr.u64 	%rd41128, %rd41108, 40;
	and.b64  	%rd41129, %rd41128, 255;
	xor.b64  	%rd41130, %rd41129, %rd41127;
	mul.lo.s64 	%rd41131, %rd41130, 1099511628211;
	shr.u64 	%rd41132, %rd41108, 48;
	and.b64  	%rd41133, %rd41132, 255;
	xor.b64  	%rd41134, %rd41133, %rd41131;
	mul.lo.s64 	%rd41135, %rd41134, 1099511628211;
	shr.u64 	%rd41136, %rd41108, 56;
	xor.b64  	%rd41137, %rd41136, %rd41135;
	mul.lo.s64 	%rd54297, %rd41137, 1099511628211;
	add.s64 	%rd54298, %rd54298, 2;
	add.s64 	%rd54296, %rd54296, 2;
	setp.ne.s64 	%p1925, %rd54296, %rd1369;
	@%p1925 bra 	$L__BB5_713;
$L__BB5_714:
	setp.eq.s64 	%p1926, %rd184, 0;
	@%p1926 bra 	$L__BB5_716;
	shl.b64 	%rd41138, %rd54298, 3;
	add.s64 	%rd41139, %rd54034, %rd41138;
	ld.u64 	%rd41140, [%rd41139];
	and.b64  	%rd41141, %rd41140, 255;
	xor.b64  	%rd41142, %rd41141, %rd54297;
	mul.lo.s64 	%rd41143, %rd41142, 1099511628211;
	shr.u64 	%rd41144, %rd41140, 8;
	and.b64  	%rd41145, %rd41144, 255;
	xor.b64  	%rd41146, %rd41145, %rd41143;
	mul.lo.s64 	%rd41147, %rd41146, 1099511628211;
	shr.u64 	%rd41148, %rd41140, 16;
	and.b64  	%rd41149, %rd41148, 255;
	xor.b64  	%rd41150, %rd41149, %rd41147;
	mul.lo.s64 	%rd41151, %rd41150, 1099511628211;
	shr.u64 	%rd41152, %rd41140, 24;
	and.b64  	%rd41153, %rd41152, 255;
	xor.b64  	%rd41154, %rd41153, %rd41151;
	mul.lo.s64 	%rd41155, %rd41154, 1099511628211;
	shr.u64 	%rd41156, %rd41140, 32;
	and.b64  	%rd41157, %rd41156, 255;
	xor.b64  	%rd41158, %rd41157, %rd41155;
	mul.lo.s64 	%rd41159, %rd41158, 1099511628211;
	shr.u64 	%rd41160, %rd41140, 40;
	and.b64  	%rd41161, %rd41160, 255;
	xor.b64  	%rd41162, %rd41161, %rd41159;
	mul.lo.s64 	%rd41163, %rd41162, 1099511628211;
	shr.u64 	%rd41164, %rd41140, 48;
	and.b64  	%rd41165, %rd41164, 255;
	xor.b64  	%rd41166, %rd41165, %rd41163;
	mul.lo.s64 	%rd41167, %rd41166, 1099511628211;
	shr.u64 	%rd41168, %rd41140, 56;
	xor.b64  	%rd41169, %rd41168, %rd41167;
	mul.lo.s64 	%rd54297, %rd41169, 1099511628211;
$L__BB5_716:
	mov.b64 	%rd54304, -3750763034362895579;
	mov.b64 	%rd54305, 0;
	@%p1924 bra 	$L__BB5_719;
	and.b64  	%rd1381, %rd2, -2;
	mov.b64 	%rd54304, -3750763034362895579;
	mov.b64 	%rd54305, 0;
	mov.u64 	%rd54303, %rd54305;
$L__BB5_718:
	shl.b64 	%rd41175, %rd54305, 3;
	add.s64 	%rd41176, %rd54163, %rd41175;
	ld.u64 	%rd41177, [%rd41176];
	and.b64  	%rd41178, %rd41177, 255;
	xor.b64  	%rd41179, %rd41178, %rd54304;
	mul.lo.s64 	%rd41180, %rd41179, 1099511628211;
	shr.u64 	%rd41181, %rd41177, 8;
	and.b64  	%rd41182, %rd41181, 255;
	xor.b64  	%rd41183, %rd41182, %rd41180;
	mul.lo.s64 	%rd41184, %rd41183, 1099511628211;
	shr.u64 	%rd41185, %rd41177, 16;
	and.b64  	%rd41186, %rd41185, 255;
	xor.b64  	%rd41187, %rd41186, %rd41184;
	mul.lo.s64 	%rd41188, %rd41187, 1099511628211;
	shr.u64 	%rd41189, %rd41177, 24;
	and.b64  	%rd41190, %rd41189, 255;
	xor.b64  	%rd41191, %rd41190, %rd41188;
	mul.lo.s64 	%rd41192, %rd41191, 1099511628211;
	shr.u64 	%rd41193, %rd41177, 32;
	and.b64  	%rd41194, %rd41193, 255;
	xor.b64  	%rd41195, %rd41194, %rd41192;
	mul.lo.s64 	%rd41196, %rd41195, 1099511628211;
	shr.u64 	%rd41197, %rd41177, 40;
	and.b64  	%rd41198, %rd41197, 255;
	xor.b64  	%rd41199, %rd41198, %rd41196;
	mul.lo.s64 	%rd41200, %rd41199, 1099511628211;
	shr.u64 	%rd41201, %rd41177, 48;
	and.b64  	%rd41202, %rd41201, 255;
	xor.b64  	%rd41203, %rd41202, %rd41200;
	mul.lo.s64 	%rd41204, %rd41203, 1099511628211;
	shr.u64 	%rd41205, %rd41177, 56;
	xor.b64  	%rd41206, %rd41205, %rd41204;
	mul.lo.s64 	%rd41207, %rd41206, 1099511628211;
	ld.u64 	%rd41208, [%rd41176+8];
	and.b64  	%rd41209, %rd41208, 255;
	xor.b64  	%rd41210, %rd41209, %rd41207;
	mul.lo.s64 	%rd41211, %rd41210, 1099511628211;
	shr.u64 	%rd41212, %rd41208, 8;
	and.b64  	%rd41213, %rd41212, 255;
	xor.b64  	%rd41214, %rd41213, %rd41211;
	mul.lo.s64 	%rd41215, %rd41214, 1099511628211;
	shr.u64 	%rd41216, %rd41208, 16;
	and.b64  	%rd41217, %rd41216, 255;
	xor.b64  	%rd41218, %rd41217, %rd41215;
	mul.lo.s64 	%rd41219, %rd41218, 1099511628211;
	shr.u64 	%rd41220, %rd41208, 24;
	and.b64  	%rd41221, %rd41220, 255;
	xor.b64  	%rd41222, %rd41221, %rd41219;
	mul.lo.s64 	%rd41223, %rd41222, 1099511628211;
	shr.u64 	%rd41224, %rd41208, 32;
	and.b64  	%rd41225, %rd41224, 255;
	xor.b64  	%rd41226, %rd41225, %rd41223;
	mul.lo.s64 	%rd41227, %rd41226, 1099511628211;
	shr.u64 	%rd41228, %rd41208, 40;
	and.b64  	%rd41229, %rd41228, 255;
	xor.b64  	%rd41230, %rd41229, %rd41227;
	mul.lo.s64 	%rd41231, %rd41230, 1099511628211;
	shr.u64 	%rd41232, %rd41208, 48;
	and.b64  	%rd41233, %rd41232, 255;
	xor.b64  	%rd41234, %rd41233, %rd41231;
	mul.lo.s64 	%rd41235, %rd41234, 1099511628211;
	shr.u64 	%rd41236, %rd41208, 56;
	xor.b64  	%rd41237, %rd41236, %rd41235;
	mul.lo.s64 	%rd54304, %rd41237, 1099511628211;
	add.s64 	%rd54305, %rd54305, 2;
	add.s64 	%rd54303, %rd54303, 2;
	setp.ne.s64 	%p1928, %rd54303, %rd1381;
	@%p1928 bra 	$L__BB5_718;
$L__BB5_719:
	@%p1926 bra 	$L__BB5_721;
	shl.b64 	%rd41238, %rd54305, 3;
	add.s64 	%rd41239, %rd54163, %rd41238;
	ld.u64 	%rd41240, [%rd41239];
	and.b64  	%rd41241, %rd41240, 255;
	xor.b64  	%rd41242, %rd41241, %rd54304;
	mul.lo.s64 	%rd41243, %rd41242, 1099511628211;
	shr.u64 	%rd41244, %rd41240, 8;
	and.b64  	%rd41245, %rd41244, 255;
	xor.b64  	%rd41246, %rd41245, %rd41243;
	mul.lo.s64 	%rd41247, %rd41246, 1099511628211;
	shr.u64 	%rd41248, %rd41240, 16;
	and.b64  	%rd41249, %rd41248, 255;
	xor.b64  	%rd41250, %rd41249, %rd41247;
	mul.lo.s64 	%rd41251, %rd41250, 1099511628211;
	shr.u64 	%rd41252, %rd41240, 24;
	and.b64  	%rd41253, %rd41252, 255;
	xor.b64  	%rd41254, %rd41253, %rd41251;
	mul.lo.s64 	%rd41255, %rd41254, 1099511628211;
	shr.u64 	%rd41256, %rd41240, 32;
	and.b64  	%rd41257, %rd41256, 255;
	xor.b64  	%rd41258, %rd41257, %rd41255;
	mul.lo.s64 	%rd41259, %rd41258, 1099511628211;
	shr.u64 	%rd41260, %rd41240, 40;
	and.b64  	%rd41261, %rd41260, 255;
	xor.b64  	%rd41262, %rd41261, %rd41259;
	mul.lo.s64 	%rd41263, %rd41262, 1099511628211;
	shr.u64 	%rd41264, %rd41240, 48;
	and.b64  	%rd41265, %rd41264, 255;
	xor.b64  	%rd41266, %rd41265, %rd41263;
	mul.lo.s64 	%rd41267, %rd41266, 1099511628211;
	shr.u64 	%rd41268, %rd41240, 56;
	xor.b64  	%rd41269, %rd41268, %rd41267;
	mul.lo.s64 	%rd54304, %rd41269, 1099511628211;
$L__BB5_721:
	setp.eq.s64 	%p1930, %rd54297, %rd54304;
	@%p1930 bra 	$L__BB5_746;
	setp.lt.u64 	%p1931, %rd179, 7;
	mov.b64 	%rd54312, 0;
	mov.u64 	%rd54320, %rd54312;
	@%p1931 bra 	$L__BB5_725;
	and.b64  	%rd1393, %rd2, -8;
	mov.b64 	%rd54312, 0;
	mov.u64 	%rd54310, %rd54312;
$L__BB5_724:
	.pragma "nounroll";
	shl.b64 	%rd41273, %rd54312, 3;
	add.s64 	%rd41274, %rd54034, %rd41273;
	ld.u64 	%rd41275, [%rd41274];
	mad.lo.s64 	%rd41276, %rd41275, 2654435761, %rd54320;
	shl.b64 	%rd41277, %rd41276, 13;
	add.s64 	%rd41278, %rd41277, %rd41276;
	shr.u64 	%rd41279, %rd41278, 7;
	xor.b64  	%rd41280, %rd41279, %rd41278;
	shl.b64 	%rd41281, %rd41280, 3;
	add.s64 	%rd41282, %rd41281, %rd41280;
	shr.u64 	%rd41283, %rd41282, 17;
	xor.b64  	%rd41284, %rd41283, %rd41282;
	shl.b64 	%rd41285, %rd41284, 5;
	add.s64 	%rd41286, %rd41285, %rd41284;
	ld.u64 	%rd41287, [%rd41274+8];
	mad.lo.s64 	%rd41288, %rd41287, 2654435761, %rd41286;
	shl.b64 	%rd41289, %rd41288, 13;
	add.s64 	%rd41290, %rd41289, %rd41288;
	shr.u64 	%rd41291, %rd41290, 7;
	xor.b64  	%rd41292, %rd41291, %rd41290;
	shl.b64 	%rd41293, %rd41292, 3;
	add.s64 	%rd41294, %rd41293, %rd41292;
	shr.u64 	%rd41295, %rd41294, 17;
	xor.b64  	%rd41296, %rd41295, %rd41294;
	shl.b64 	%rd41297, %rd41296, 5;
	add.s64 	%rd41298, %rd41297, %rd41296;
	ld.u64 	%rd41299, [%rd41274+16];
	mad.lo.s64 	%rd41300, %rd41299, 2654435761, %rd41298;
	shl.b64 	%rd41301, %rd41300, 13;
	add.s64 	%rd41302, %rd41301, %rd41300;
	shr.u64 	%rd41303, %rd41302, 7;
	xor.b64  	%rd41304, %rd41303, %rd41302;
	shl.b64 	%rd41305, %rd41304, 3;
	add.s64 	%rd41306, %rd41305, %rd41304;
	shr.u64 	%rd41307, %rd41306, 17;
	xor.b64  	%rd41308, %rd41307, %rd41306;
	shl.b64 	%rd41309, %rd41308, 5;
	add.s64 	%rd41310, %rd41309, %rd41308;
	ld.u64 	%rd41311, [%rd41274+24];
	mad.lo.s64 	%rd41312, %rd41311, 2654435761, %rd41310;
	shl.b64 	%rd41313, %rd41312, 13;
	add.s64 	%rd41314, %rd41313, %rd41312;
	shr.u64 	%rd41315, %rd41314, 7;
	xor.b64  	%rd41316, %rd41315, %rd41314;
	shl.b64 	%rd41317, %rd41316, 3;
	add.s64 	%rd41318, %rd41317, %rd41316;
	shr.u64 	%rd41319, %rd41318, 17;
	xor.b64  	%rd41320, %rd41319, %rd41318;
	shl.b64 	%rd41321, %rd41320, 5;
	add.s64 	%rd41322, %rd41321, %rd41320;
	ld.u64 	%rd41323, [%rd41274+32];
	mad.lo.s64 	%rd41324, %rd41323, 2654435761, %rd41322;
	shl.b64 	%rd41325, %rd41324, 13;
	add.s64 	%rd41326, %rd41325, %rd41324;
	shr.u64 	%rd41327, %rd41326, 7;
	xor.b64  	%rd41328, %rd41327, %rd41326;
	shl.b64 	%rd41329, %rd41328, 3;
	add.s64 	%rd41330, %rd41329, %rd41328;
	shr.u64 	%rd41331, %rd41330, 17;
	xor.b64  	%rd41332, %rd41331, %rd41330;
	shl.b64 	%rd41333, %rd41332, 5;
	add.s64 	%rd41334, %rd41333, %rd41332;
	ld.u64 	%rd41335, [%rd41274+40];
	mad.lo.s64 	%rd41336, %rd41335, 2654435761, %rd41334;
	shl.b64 	%rd41337, %rd41336, 13;
	add.s64 	%rd41338, %rd41337, %rd41336;
	shr.u64 	%rd41339, %rd41338, 7;
	xor.b64  	%rd41340, %rd41339, %rd41338;
	shl.b64 	%rd41341, %rd41340, 3;
	add.s64 	%rd41342, %rd41341, %rd41340;
	shr.u64 	%rd41343, %rd41342, 17;
	xor.b64  	%rd41344, %rd41343, %rd41342;
	shl.b64 	%rd41345, %rd41344, 5;
	add.s64 	%rd41346, %rd41345, %rd41344;
	ld.u64 	%rd41347, [%rd41274+48];
	mad.lo.s64 	%rd41348, %rd41347, 2654435761, %rd41346;
	shl.b64 	%rd41349, %rd41348, 13;
	add.s64 	%rd41350, %rd41349, %rd41348;
	shr.u64 	%rd41351, %rd41350, 7;
	xor.b64  	%rd41352, %rd41351, %rd41350;
	shl.b64 	%rd41353, %rd41352, 3;
	add.s64 	%rd41354, %rd41353, %rd41352;
	shr.u64 	%rd41355, %rd41354, 17;
	xor.b64  	%rd41356, %rd41355, %rd41354;
	shl.b64 	%rd41357, %rd41356, 5;
	add.s64 	%rd41358, %rd41357, %rd41356;
	ld.u64 	%rd41359, [%rd41274+56];
	mad.lo.s64 	%rd41360, %rd41359, 2654435761, %rd41358;
	shl.b64 	%rd41361, %rd41360, 13;
	add.s64 	%rd41362, %rd41361, %rd41360;
	shr.u64 	%rd41363, %rd41362, 7;
	xor.b64  	%rd41364, %rd41363, %rd41362;
	shl.b64 	%rd41365, %rd41364, 3;
	add.s64 	%rd41366, %rd41365, %rd41364;
	shr.u64 	%rd41367, %rd41366, 17;
	xor.b64  	%rd41368, %rd41367, %rd41366;
	shl.b64 	%rd41369, %rd41368, 5;
	add.s64 	%rd54320, %rd41369, %rd41368;
	add.s64 	%rd54312, %rd54312, 8;
	add.s64 	%rd54310, %rd54310, 8;
	setp.ne.s64 	%p1932, %rd54310, %rd1393;
	@%p1932 bra 	$L__BB5_724;
$L__BB5_725:
	setp.eq.s64 	%p1933, %rd180, 0;
	@%p1933 bra 	$L__BB5_733;
	setp.lt.u64 	%p1934, %rd180, 4;
	@%p1934 bra 	$L__BB5_728;
	shl.b64 	%rd41371, %rd54312, 3;
	add.s64 	%rd41372, %rd54034, %rd41371;
	ld.u64 	%rd41373, [%rd41372];
	mad.lo.s64 	%rd41374, %rd41373, 2654435761, %rd54320;
	shl.b64 	%rd41375, %rd41374, 13;
	add.s64 	%rd41376, %rd41375, %rd41374;
	shr.u64 	%rd41377, %rd41376, 7;
	xor.b64  	%rd41378, %rd41377, %rd41376;
	shl.b64 	%rd41379, %rd41378, 3;
	add.s64 	%rd41380, %rd41379, %rd41378;
	shr.u64 	%rd41381, %rd41380, 17;
	xor.b64  	%rd41382, %rd41381, %rd41380;
	shl.b64 	%rd41383, %rd41382, 5;
	add.s64 	%rd41384, %rd41383, %rd41382;
	ld.u64 	%rd41385, [%rd41372+8];
	mad.lo.s64 	%rd41386, %rd41385, 2654435761, %rd41384;
	shl.b64 	%rd41387, %rd41386, 13;
	add.s64 	%rd41388, %rd41387, %rd41386;
	shr.u64 	%rd41389, %rd41388, 7;
	xor.b64  	%rd41390, %rd41389, %rd41388;
	shl.b64 	%rd41391, %rd41390, 3;
	add.s64 	%rd41392, %rd41391, %rd41390;
	shr.u64 	%rd41393, %rd41392, 17;
	xor.b64  	%rd41394, %rd41393, %rd41392;
	shl.b64 	%rd41395, %rd41394, 5;
	add.s64 	%rd41396, %rd41395, %rd41394;
	ld.u64 	%rd41397, [%rd41372+16];
	mad.lo.s64 	%rd41398, %rd41397, 2654435761, %rd41396;
	shl.b64 	%rd41399, %rd41398, 13;
	add.s64 	%rd41400, %rd41399, %rd41398;
	shr.u64 	%rd41401, %rd41400, 7;
	xor.b64  	%rd41402, %rd41401, %rd41400;
	shl.b64 	%rd41403, %rd41402, 3;
	add.s64 	%rd41404, %rd41403, %rd41402;
	shr.u64 	%rd41405, %rd41404, 17;
	xor.b64  	%rd41406, %rd41405, %rd41404;
	shl.b64 	%rd41407, %rd41406, 5;
	add.s64 	%rd41408, %rd41407, %rd41406;
	ld.u64 	%rd41409, [%rd41372+24];
	mad.lo.s64 	%rd41410, %rd41409, 2654435761, %rd41408;
	shl.b64 	%rd41411, %rd41410, 13;
	add.s64 	%rd41412, %rd41411, %rd41410;
	shr.u64 	%rd41413, %rd41412, 7;
	xor.b64  	%rd41414, %rd41413, %rd41412;
	shl.b64 	%rd41415, %rd41414, 3;
	add.s64 	%rd41416, %rd41415, %rd41414;
	shr.u64 	%rd41417, %rd41416, 17;
	xor.b64  	%rd41418, %rd41417, %rd41416;
	shl.b64 	%rd41419, %rd41418, 5;
	add.s64 	%rd54320, %rd41419, %rd41418;
	add.s64 	%rd54312, %rd54312, 4;
$L__BB5_728:
	setp.eq.s64 	%p1935, %rd182, 0;
	@%p1935 bra 	$L__BB5_733;
	setp.eq.s64 	%p1936, %rd183, 0;
	@%p1936 bra 	$L__BB5_731;
	shl.b64 	%rd41421, %rd54312, 3;
	add.s64 	%rd41422, %rd54034, %rd41421;
	ld.u64 	%rd41423, [%rd41422];
	mad.lo.s64 	%rd41424, %rd41423, 2654435761, %rd54320;
	shl.b64 	%rd41425, %rd41424, 13;
	add.s64 	%rd41426, %rd41425, %rd41424;
	shr.u64 	%rd41427, %rd41426, 7;
	xor.b64  	%rd41428, %rd41427, %rd41426;
	shl.b64 	%rd41429, %rd41428, 3;
	add.s64 	%rd41430, %rd41429, %rd41428;
	shr.u64 	%rd41431, %rd41430, 17;
	xor.b64  	%rd41432, %rd41431, %rd41430;
	shl.b64 	%rd41433, %rd41432, 5;
	add.s64 	%rd41434, %rd41433, %rd41432;
	ld.u64 	%rd41435, [%rd41422+8];
	mad.lo.s64 	%rd41436, %rd41435, 2654435761, %rd41434;
	shl.b64 	%rd41437, %rd41436, 13;
	add.s64 	%rd41438, %rd41437, %rd41436;
	shr.u64 	%rd41439, %rd41438, 7;
	xor.b64  	%rd41440, %rd41439, %rd41438;
	shl.b64 	%rd41441, %rd41440, 3;
	add.s64 	%rd41442, %rd41441, %rd41440;
	shr.u64 	%rd41443, %rd41442, 17;
	xor.b64  	%rd41444, %rd41443, %rd41442;
	shl.b64 	%rd41445, %rd41444, 5;
	add.s64 	%rd54320, %rd41445, %rd41444;
	add.s64 	%rd54312, %rd54312, 2;
$L__BB5_731:
	@%p1926 bra 	$L__BB5_733;
	shl.b64 	%rd41446, %rd54312, 3;
	add.s64 	%rd41447, %rd54034, %rd41446;
	ld.u64 	%rd41448, [%rd41447];
	mad.lo.s64 	%rd41449, %rd41448, 2654435761, %rd54320;
	shl.b64 	%rd41450, %rd41449, 13;
	add.s64 	%rd41451, %rd41450, %rd41449;
	shr.u64 	%rd41452, %rd41451, 7;
	xor.b64  	%rd41453, %rd41452, %rd41451;
	shl.b64 	%rd41454, %rd41453, 3;
	add.s64 	%rd41455, %rd41454, %rd41453;
	shr.u64 	%rd41456, %rd41455, 17;
	xor.b64  	%rd41457, %rd41456, %rd41455;
	shl.b64 	%rd41458, %rd41457, 5;
	add.s64 	%rd54320, %rd41458, %rd41457;
$L__BB5_733:
	mov.b64 	%rd54325, 0;
	mov.u64 	%rd54333, %rd54325;
	@%p1931 bra 	$L__BB5_736;
	and.b64  	%rd1415, %rd2, -8;
	mov.b64 	%rd54325, 0;
	mov.u64 	%rd54323, %rd54325;
$L__BB5_735:
	.pragma "nounroll";
	shl.b64 	%rd41462, %rd54325, 3;
	add.s64 	%rd41463, %rd54163, %rd41462;
	ld.u64 	%rd41464, [%rd41463];
	mad.lo.s64 	%rd41465, %rd41464, 2654435761, %rd54333;
	shl.b64 	%rd41466, %rd41465, 13;
	add.s64 	%rd41467, %rd41466, %rd41465;
	shr.u64 	%rd41468, %rd41467, 7;
	xor.b64  	%rd41469, %rd41468, %rd41467;
	shl.b64 	%rd41470, %rd41469, 3;
	add.s64 	%rd41471, %rd41470, %rd41469;
	shr.u64 	%rd41472, %rd41471, 17;
	xor.b64  	%rd41473, %rd41472, %rd41471;
	shl.b64 	%rd41474, %rd41473, 5;
	add.s64 	%rd41475, %rd41474, %rd41473;
	ld.u64 	%rd41476, [%rd41463+8];
	mad.lo.s64 	%rd41477, %rd41476, 2654435761, %rd41475;
	shl.b64 	%rd41478, %rd41477, 13;
	add.s64 	%rd41479, %rd41478, %rd41477;
	shr.u64 	%rd41480, %rd41479, 7;
	xor.b64  	%rd41481, %rd41480, %rd41479;
	shl.b64 	%rd41482, %rd41481, 3;
	add.s64 	%rd41483, %rd41482, %rd41481;
	shr.u64 	%rd41484, %rd41483, 17;
	xor.b64  	%rd41485, %rd41484, %rd41483;
	shl.b64 	%rd41486, %rd41485, 5;
	add.s64 	%rd41487, %rd41486, %rd41485;
	ld.u64 	%rd41488, [%rd41463+16];
	mad.lo.s64 	%rd41489, %rd41488, 2654435761, %rd41487;
	shl.b64 	%rd41490, %rd41489, 13;
	add.s64 	%rd41491, %rd41490, %rd41489;
	shr.u64 	%rd41492, %rd41491, 7;
	xor.b64  	%rd41493, %rd41492, %rd41491;
	shl.b64 	%rd41494, %rd41493, 3;
	add.s64 	%rd41495, %rd41494, %rd41493;
	shr.u64 	%rd41496, %rd41495, 17;
	xor.b64  	%rd41497, %rd41496, %rd41495;
	shl.b64 	%rd41498, %rd41497, 5;
	add.s64 	%rd41499, %rd41498, %rd41497;
	ld.u64 	%rd41500, [%rd41463+24];
	mad.lo.s64 	%rd41501, %rd41500, 2654435761, %rd41499;
	shl.b64 	%rd41502, %rd41501, 13;
	add.s64 	%rd41503, %rd41502, %rd41501;
	shr.u64 	%rd41504, %rd41503, 7;
	xor.b64  	%rd41505, %rd41504, %rd41503;
	shl.b64 	%rd41506, %rd41505, 3;
	add.s64 	%rd41507, %rd41506, %rd41505;
	shr.u64 	%rd41508, %rd41507, 17;
	xor.b64  	%rd41509, %rd41508, %rd41507;
	shl.b64 	%rd41510, %rd41509, 5;
	add.s64 	%rd41511, %rd41510, %rd41509;
	ld.u64 	%rd41512, [%rd41463+32];
	mad.lo.s64 	%rd41513, %rd41512, 2654435761, %rd41511;
	shl.b64 	%rd41514, %rd41513, 13;
	add.s64 	%rd41515, %rd41514, %rd41513;
	shr.u64 	%rd41516, %rd41515, 7;
	xor.b64  	%rd41517, %rd41516, %rd41515;
	shl.b64 	%rd41518, %rd41517, 3;
	add.s64 	%rd41519, %rd41518, %rd41517;
	shr.u64 	%rd41520, %rd41519, 17;
	xor.b64  	%rd41521, %rd41520, %rd41519;
	shl.b64 	%rd41522, %rd41521, 5;
	add.s64 	%rd41523, %rd41522, %rd41521;
	ld.u64 	%rd41524, [%rd41463+40];
	mad.lo.s64 	%rd41525, %rd41524, 2654435761, %rd41523;
	shl.b64 	%rd41526, %rd41525, 13;
	add.s64 	%rd41527, %rd41526, %rd41525;
	shr.u64 	%rd41528, %rd41527, 7;
	xor.b64  	%rd41529, %rd41528, %rd41527;
	shl.b64 	%rd41530, %rd41529, 3;
	add.s64 	%rd41531, %rd41530, %rd41529;
	shr.u64 	%rd41532, %rd41531, 17;
	xor.b64  	%rd41533, %rd41532, %rd41531;
	shl.b64 	%rd41534, %rd41533, 5;
	add.s64 	%rd41535, %rd41534, %rd41533;
	ld.u64 	%rd41536, [%rd41463+48];
	mad.lo.s64 	%rd41537, %rd41536, 2654435761, %rd41535;
	shl.b64 	%rd41538, %rd41537, 13;
	add.s64 	%rd41539, %rd41538, %rd41537;
	shr.u64 	%rd41540, %rd41539, 7;
	xor.b64  	%rd41541, %rd41540, %rd41539;
	shl.b64 	%rd41542, %rd41541, 3;
	add.s64 	%rd41543, %rd41542, %rd41541;
	shr.u64 	%rd41544, %rd41543, 17;
	xor.b64  	%rd41545, %rd41544, %rd41543;
	shl.b64 	%rd41546, %rd41545, 5;
	add.s64 	%rd41547, %rd41546, %rd41545;
	ld.u64 	%rd41548, [%rd41463+56];
	mad.lo.s64 	%rd41549, %rd41548, 2654435761, %rd41547;
	shl.b64 	%rd41550, %rd41549, 13;
	add.s64 	%rd41551, %rd41550, %rd41549;
	shr.u64 	%rd41552, %rd41551, 7;
	xor.b64  	%rd41553, %rd41552, %rd41551;
	shl.b64 	%rd41554, %rd41553, 3;
	add.s64 	%rd41555, %rd41554, %rd41553;
	shr.u64 	%rd41556, %rd41555, 17;
	xor.b64  	%rd41557, %rd41556, %rd41555;
	shl.b64 	%rd41558, %rd41557, 5;
	add.s64 	%rd54333, %rd41558, %rd41557;
	add.s64 	%rd54325, %rd54325, 8;
	add.s64 	%rd54323, %rd54323, 8;
	setp.ne.s64 	%p1939, %rd54323, %rd1415;
	@%p1939 bra 	$L__BB5_735;
$L__BB5_736:
	@%p1933 bra 	$L__BB5_744;
	setp.lt.u64 	%p1941, %rd181, 3;
	@%p1941 bra 	$L__BB5_739;
	shl.b64 	%rd41560, %rd54325, 3;
	add.s64 	%rd41561, %rd54163, %rd41560;
	ld.u64 	%rd41562, [%rd41561];
	mad.lo.s64 	%rd41563, %rd41562, 2654435761, %rd54333;
	shl.b64 	%rd41564, %rd41563, 13;
	add.s64 	%rd41565, %rd41564, %rd41563;
	shr.u64 	%rd41566, %rd41565, 7;
	xor.b64  	%rd41567, %rd41566, %rd41565;
	shl.b64 	%rd41568, %rd41567, 3;
	add.s64 	%rd41569, %rd41568, %rd41567;
	shr.u64 	%rd41570, %rd41569, 17;
	xor.b64  	%rd41571, %rd41570, %rd41569;
	shl.b64 	%rd41572, %rd41571, 5;
	add.s64 	%rd41573, %rd41572, %rd41571;
	ld.u64 	%rd41574, [%rd41561+8];
	mad.lo.s64 	%rd41575, %rd41574, 2654435761, %rd41573;
	shl.b64 	%rd41576, %rd41575, 13;
	add.s64 	%rd41577, %rd41576, %rd41575;
	shr.u64 	%rd41578, %rd41577, 7;
	xor.b64  	%rd41579, %rd41578, %rd41577;
	shl.b64 	%rd41580, %rd41579, 3;
	add.s64 	%rd41581, %rd41580, %rd41579;
	shr.u64 	%rd41582, %rd41581, 17;
	xor.b64  	%rd41583, %rd41582, %rd41581;
	shl.b64 	%rd41584, %rd41583, 5;
	add.s64 	%rd41585, %rd41584, %rd41583;
	ld.u64 	%rd41586, [%rd41561+16];
	mad.lo.s64 	%rd41587, %rd41586, 2654435761, %rd41585;
	shl.b64 	%rd41588, %rd41587, 13;
	add.s64 	%rd41589, %rd41588, %rd41587;
	shr.u64 	%rd41590, %rd41589, 7;
	xor.b64  	%rd41591, %rd41590, %rd41589;
	shl.b64 	%rd41592, %rd41591, 3;
	add.s64 	%rd41593, %rd41592, %rd41591;
	shr.u64 	%rd41594, %rd41593, 17;
	xor.b64  	%rd41595, %rd41594, %rd41593;
	shl.b64 	%rd41596, %rd41595, 5;
	add.s64 	%rd41597, %rd41596, %rd41595;
	ld.u64 	%rd41598, [%rd41561+24];
	mad.lo.s64 	%rd41599, %rd41598, 2654435761, %rd41597;
	shl.b64 	%rd41600, %rd41599, 13;
	add.s64 	%rd41601, %rd41600, %rd41599;
	shr.u64 	%rd41602, %rd41601, 7;
	xor.b64  	%rd41603, %rd41602, %rd41601;
	shl.b64 	%rd41604, %rd41603, 3;
	add.s64 	%rd41605, %rd41604, %rd41603;
	shr.u64 	%rd41606, %rd41605, 17;
	xor.b64  	%rd41607, %rd41606, %rd41605;
	shl.b64 	%rd41608, %rd41607, 5;
	add.s64 	%rd54333, %rd41608, %rd41607;
	add.s64 	%rd54325, %rd54325, 4;
$L__BB5_739:
	setp.eq.s64 	%p1942, %rd182, 0;
	@%p1942 bra 	$L__BB5_744;
	setp.eq.s64 	%p1943, %rd183, 0;
	@%p1943 bra 	$L__BB5_742;
	shl.b64 	%rd41610, %rd54325, 3;
	add.s64 	%rd41611, %rd54163, %rd41610;
	ld.u64 	%rd41612, [%rd41611];
	mad.lo.s64 	%rd41613, %rd41612, 2654435761, %rd54333;
	shl.b64 	%rd41614, %rd41613, 13;
	add.s64 	%rd41615, %rd41614, %rd41613;
	shr.u64 	%rd41616, %rd41615, 7;
	xor.b64  	%rd41617, %rd41616, %rd41615;
	shl.b64 	%rd41618, %rd41617, 3;
	add.s64 	%rd41619, %rd41618, %rd41617;
	shr.u64 	%rd41620, %rd41619, 17;
	xor.b64  	%rd41621, %rd41620, %rd41619;
	shl.b64 	%rd41622, %rd41621, 5;
	add.s64 	%rd41623, %rd41622, %rd41621;
	ld.u64 	%rd41624, [%rd41611+8];
	mad.lo.s64 	%rd41625, %rd41624, 2654435761, %rd41623;
	shl.b64 	%rd41626, %rd41625, 13;
	add.s64 	%rd41627, %rd41626, %rd41625;
	shr.u64 	%rd41628, %rd41627, 7;
	xor.b64  	%rd41629, %rd41628, %rd41627;
	shl.b64 	%rd41630, %rd41629, 3;
	add.s64 	%rd41631, %rd41630, %rd41629;
	shr.u64 	%rd41632, %rd41631, 17;
	xor.b64  	%rd41633, %rd41632, %rd41631;
	shl.b64 	%rd41634, %rd41633, 5;
	add.s64 	%rd54333, %rd41634, %rd41633;
	add.s64 	%rd54325, %rd54325, 2;
$L__BB5_742:
	@%p1926 bra 	$L__BB5_744;
	shl.b64 	%rd41635, %rd54325, 3;
	add.s64 	%rd41636, %rd54163, %rd41635;
	ld.u64 	%rd41637, [%rd41636];
	mad.lo.s64 	%rd41638, %rd41637, 2654435761, %rd54333;
	shl.b64 	%rd41639, %rd41638, 13;
	add.s64 	%rd41640, %rd41639, %rd41638;
	shr.u64 	%rd41641, %rd41640, 7;
	xor.b64  	%rd41642, %rd41641, %rd41640;
	shl.b64 	%rd41643, %rd41642, 3;
	add.s64 	%rd41644, %rd41643, %rd41642;
	shr.u64 	%rd41645, %rd41644, 17;
	xor.b64  	%rd41646, %rd41645, %rd41644;
	shl.b64 	%rd41647, %rd41646, 5;
	add.s64 	%rd54333, %rd41647, %rd41646;
$L__BB5_744:
	setp.lt.u64 	%p1945, %rd54320, %rd54333;
	mov.u64 	%rd54335, %rd54034;
	@%p1945 bra 	$L__BB5_745;
	bra.uni 	$L__BB5_750;
$L__BB5_745:
	mov.u64 	%rd54335, %rd54163;
	mov.u64 	%rd54163, %rd54034;
	bra.uni 	$L__BB5_750;
$L__BB5_746:
	setp.eq.s32 	%p1946, %r1, 0;
	mov.u64 	%rd54335, %rd54034;
	@%p1946 bra 	$L__BB5_750;
	mov.b64 	%rd54334, 0;
$L__BB5_748:
	shl.b64 	%rd41649, %rd54334, 3;
	add.s64 	%rd41650, %rd54034, %rd41649;
	ld.u64 	%rd1438, [%rd41650];
	add.s64 	%rd41651, %rd54163, %rd41649;
	ld.u64 	%rd1439, [%rd41651];
	setp.lt.u64 	%p1947, %rd1438, %rd1439;
	@%p1947 bra 	$L__BB5_745;
	setp.le.u64 	%p1948, %rd1438, %rd1439;
	add.s64 	%rd54334, %rd54334, 1;
	setp.lt.u64 	%p1949, %rd54334, %rd12;
	and.pred  	%p1950, %p1948, %p1949;
	mov.u64 	%rd54335, %rd54034;
	@%p1950 bra 	$L__BB5_748;
$L__BB5_750:
	setp.eq.s64 	%p1951, %rd179, 0;
	mov.b64 	%rd54340, -3750763034362895579;
	mov.b64 	%rd54341, 0;
	@%p1951 bra 	$L__BB5_753;
	and.b64  	%rd1443, %rd2, -2;
	mov.b64 	%rd54340, -3750763034362895579;
	mov.b64 	%rd54341, 0;
	mov.u64 	%rd54339, %rd54341;
$L__BB5_752:
	shl.b64 	%rd41658, %rd54341, 3;
	add.s64 	%rd41659, %rd54077, %rd41658;
	ld.u64 	%rd41660, [%rd41659];
	and.b64  	%rd41661, %rd41660, 255;
	xor.b64  	%rd41662, %rd41661, %rd54340;
	mul.lo.s64 	%rd41663, %rd41662, 1099511628211;
	shr.u64 	%rd41664, %rd41660, 8;
	and.b64  	%rd41665, %rd41664, 255;
	xor.b64  	%rd41666, %rd41665, %rd41663;
	mul.lo.s64 	%rd41667, %rd41666, 1099511628211;
	shr.u64 	%rd41668, %rd41660, 16;
	and.b64  	%rd41669, %rd41668, 255;
	xor.b64  	%rd41670, %rd41669, %rd41667;
	mul.lo.s64 	%rd41671, %rd41670, 1099511628211;
	shr.u64 	%rd41672, %rd41660, 24;
	and.b64  	%rd41673, %rd41672, 255;
	xor.b64  	%rd41674, %rd41673, %rd41671;
	mul.lo.s64 	%rd41675, %rd41674, 1099511628211;
	shr.u64 	%rd41676, %rd41660, 32;
	and.b64  	%rd41677, %rd41676, 255;
	xor.b64  	%rd41678, %rd41677, %rd41675;
	mul.lo.s64 	%rd41679, %rd41678, 1099511628211;
	shr.u64 	%rd41680, %rd41660, 40;
	and.b64  	%rd41681, %rd41680, 255;
	xor.b64  	%rd41682, %rd41681, %rd41679;
	mul.lo.s64 	%rd41683, %rd41682, 1099511628211;
	shr.u64 	%rd41684, %rd41660, 48;
	and.b64  	%rd41685, %rd41684, 255;
	xor.b64  	%rd41686, %rd41685, %rd41683;
	mul.lo.s64 	%rd41687, %rd41686, 1099511628211;
	shr.u64 	%rd41688, %rd41660, 56;
	xor.b64  	%rd41689, %rd41688, %rd41687;
	mul.lo.s64 	%rd41690, %rd41689, 1099511628211;
	ld.u64 	%rd41691, [%rd41659+8];
	and.b64  	%rd41692, %rd41691, 255;
	xor.b64  	%rd41693, %rd41692, %rd41690;
	mul.lo.s64 	%rd41694, %rd41693, 1099511628211;
	shr.u64 	%rd41695, %rd41691, 8;
	and.b64  	%rd41696, %rd41695, 255;
	xor.b64  	%rd41697, %rd41696, %rd41694;
	mul.lo.s64 	%rd41698, %rd41697, 1099511628211;
	shr.u64 	%rd41699, %rd41691, 16;
	and.b64  	%rd41700, %rd41699, 255;
	xor.b64  	%rd41701, %rd41700, %rd41698;
	mul.lo.s64 	%rd41702, %rd41701, 1099511628211;
	shr.u64 	%rd41703, %rd41691, 24;
	and.b64  	%rd41704, %rd41703, 255;
	xor.b64  	%rd41705, %rd41704, %rd41702;
	mul.lo.s64 	%rd41706, %rd41705, 1099511628211;
	shr.u64 	%rd41707, %rd41691, 32;
	and.b64  	%rd41708, %rd41707, 255;
	xor.b64  	%rd41709, %rd41708, %rd41706;
	mul.lo.s64 	%rd41710, %rd41709, 1099511628211;
	shr.u64 	%rd41711, %rd41691, 40;
	and.b64  	%rd41712, %rd41711, 255;
	xor.b64  	%rd41713, %rd41712, %rd41710;
	mul.lo.s64 	%rd41714, %rd41713, 1099511628211;
	shr.u64 	%rd41715, %rd41691, 48;
	and.b64  	%rd41716, %rd41715, 255;
	xor.b64  	%rd41717, %rd41716, %rd41714;
	mul.lo.s64 	%rd41718, %rd41717, 1099511628211;
	shr.u64 	%rd41719, %rd41691, 56;
	xor.b64  	%rd41720, %rd41719, %rd41718;
	mul.lo.s64 	%rd54340, %rd41720, 1099511628211;
	add.s64 	%rd54341, %rd54341, 2;
	add.s64 	%rd54339, %rd54339, 2;
	setp.ne.s64 	%p1952, %rd54339, %rd1443;
	@%p1952 bra 	$L__BB5_752;
$L__BB5_753:
	setp.eq.s64 	%p1953, %rd184, 0;
	@%p1953 bra 	$L__BB5_755;
	shl.b64 	%rd41721, %rd54341, 3;
	add.s64 	%rd41722, %rd54077, %rd41721;
	ld.u64 	%rd41723, [%rd41722];
	and.b64  	%rd41724, %rd41723, 255;
	xor.b64  	%rd41725, %rd41724, %rd54340;
	mul.lo.s64 	%rd41726, %rd41725, 1099511628211;
	shr.u64 	%rd41727, %rd41723, 8;
	and.b64  	%rd41728, %rd41727, 255;
	xor.b64  	%rd41729, %rd41728, %rd41726;
	mul.lo.s64 	%rd41730, %rd41729, 1099511628211;
	shr.u64 	%rd41731, %rd41723, 16;
	and.b64  	%rd41732, %rd41731, 255;
	xor.b64  	%rd41733, %rd41732, %rd41730;
	mul.lo.s64 	%rd41734, %rd41733, 1099511628211;
	shr.u64 	%rd41735, %rd41723, 24;
	and.b64  	%rd41736, %rd41735, 255;
	xor.b64  	%rd41737, %rd41736, %rd41734;
	mul.lo.s64 	%rd41738, %rd41737, 1099511628211;
	shr.u64 	%rd41739, %rd41723, 32;
	and.b64  	%rd41740, %rd41739, 255;
	xor.b64  	%rd41741, %rd41740, %rd41738;
	mul.lo.s64 	%rd41742, %rd41741, 1099511628211;
	shr.u64 	%rd41743, %rd41723, 40;
	and.b64  	%rd41744, %rd41743, 255;
	xor.b64  	%rd41745, %rd41744, %rd41742;
	mul.lo.s64 	%rd41746, %rd41745, 1099511628211;
	shr.u64 	%rd41747, %rd41723, 48;
	and.b64  	%rd41748, %rd41747, 255;
	xor.b64  	%rd41749, %rd41748, %rd41746;
	mul.lo.s64 	%rd41750, %rd41749, 1099511628211;
	shr.u64 	%rd41751, %rd41723, 56;
	xor.b64  	%rd41752, %rd41751, %rd41750;
	mul.lo.s64 	%rd54340, %rd41752, 1099511628211;
$L__BB5_755:
	mov.b64 	%rd54347, -3750763034362895579;
	mov.b64 	%rd54348, 0;
	@%p1951 bra 	$L__BB5_758;
	and.b64  	%rd1455, %rd2, -2;
	mov.b64 	%rd54347, -3750763034362895579;
	mov.b64 	%rd54348, 0;
	mov.u64 	%rd54346, %rd54348;
$L__BB5_757:
	shl.b64 	%rd41758, %rd54348, 3;
	add.s64 	%rd41759, %rd54206, %rd41758;
	ld.u64 	%rd41760, [%rd41759];
	and.b64  	%rd41761, %rd41760, 255;
	xor.b64  	%rd41762, %rd41761, %rd54347;
	mul.lo.s64 	%rd41763, %rd41762, 1099511628211;
	shr.u64 	%rd41764, %rd41760, 8;
	and.b64  	%rd41765, %rd41764, 255;
	xor.b64  	%rd41766, %rd41765, %rd41763;
	mul.lo.s64 	%rd41767, %rd41766, 1099511628211;
	shr.u64 	%rd41768, %rd41760, 16;
	and.b64  	%rd41769, %rd41768, 255;
	xor.b64  	%rd41770, %rd41769, %rd41767;
	mul.lo.s64 	%rd41771, %rd41770, 1099511628211;
	shr.u64 	%rd41772, %rd41760, 24;
	and.b64  	%rd41773, %rd41772, 255;
	xor.b64  	%rd41774, %rd41773, %rd41771;
	mul.lo.s64 	%rd41775, %rd41774, 1099511628211;
	shr.u64 	%rd41776, %rd41760, 32;
	and.b64  	%rd41777, %rd41776, 255;
	xor.b64  	%rd41778, %rd41777, %rd41775;
	mul.lo.s64 	%rd41779, %rd41778, 1099511628211;
	shr.u64 	%rd41780, %rd41760, 40;
	and.b64  	%rd41781, %rd41780, 255;
	xor.b64  	%rd41782, %rd41781, %rd41779;
	mul.lo.s64 	%rd41783, %rd41782, 1099511628211;
	shr.u64 	%rd41784, %rd41760, 48;
	and.b64  	%rd41785, %rd41784, 255;
	xor.b64  	%rd41786, %rd41785, %rd41783;
	mul.lo.s64 	%rd41787, %rd41786, 1099511628211;
	shr.u64 	%rd41788, %rd41760, 56;
	xor.b64  	%rd41789, %rd41788, %rd41787;
	mul.lo.s64 	%rd41790, %rd41789, 1099511628211;
	ld.u64 	%rd41791, [%rd41759+8];
	and.b64  	%rd41792, %rd41791, 255;
	xor.b64  	%rd41793, %rd41792, %rd41790;
	mul.lo.s64 	%rd41794, %rd41793, 1099511628211;
	shr.u64 	%rd41795, %rd41791, 8;
	and.b64  	%rd41796, %rd41795, 255;
	xor.b64  	%rd41797, %rd41796, %rd41794;
	mul.lo.s64 	%rd41798, %rd41797, 1099511628211;
	shr.u64 	%rd41799, %rd41791, 16;
	and.b64  	%rd41800, %rd41799, 255;
	xor.b64  	%rd41801, %rd41800, %rd41798;
	mul.lo.s64 	%rd41802, %rd41801, 1099511628211;
	shr.u64 	%rd41803, %rd41791, 24;
	and.b64  	%rd41804, %rd41803, 255;
	xor.b64  	%rd41805, %rd41804, %rd41802;
	mul.lo.s64 	%rd41806, %rd41805, 1099511628211;
	shr.u64 	%rd41807, %rd41791, 32;
	and.b64  	%rd41808, %rd41807, 255;
	xor.b64  	%rd41809, %rd41808, %rd41806;
	mul.lo.s64 	%rd41810, %rd41809, 1099511628211;
	shr.u64 	%rd41811, %rd41791, 40;
	and.b64  	%rd41812, %rd41811, 255;
	xor.b64  	%rd41813, %rd41812, %rd41810;
	mul.lo.s64 	%rd41814, %rd41813, 1099511628211;
	shr.u64 	%rd41815, %rd41791, 48;
	and.b64  	%rd41816, %rd41815, 255;
	xor.b64  	%rd41817, %rd41816, %rd41814;
	mul.lo.s64 	%rd41818, %rd41817, 1099511628211;
	shr.u64 	%rd41819, %rd41791, 56;
	xor.b64  	%rd41820, %rd41819, %rd41818;
	mul.lo.s64 	%rd54347, %rd41820, 1099511628211;
	add.s64 	%rd54348, %rd54348, 2;
	add.s64 	%rd54346, %rd54346, 2;
	setp.ne.s64 	%p1955, %rd54346, %rd1455;
	@%p1955 bra 	$L__BB5_757;
$L__BB5_758:
	@%p1953 bra 	$L__BB5_760;
	shl.b64 	%rd41821, %rd54348, 3;
	add.s64 	%rd41822, %rd54206, %rd41821;
	ld.u64 	%rd41823, [%rd41822];
	and.b64  	%rd41824, %rd41823, 255;
	xor.b64  	%rd41825, %rd41824, %rd54347;
	mul.lo.s64 	%rd41826, %rd41825, 1099511628211;
	shr.u64 	%rd41827, %rd41823, 8;
	and.b64  	%rd41828, %rd41827, 255;
	xor.b64  	%rd41829, %rd41828, %rd41826;
	mul.lo.s64 	%rd41830, %rd41829, 1099511628211;
	shr.u64 	%rd41831, %rd41823, 16;
	and.b64  	%rd41832, %rd41831, 255;
	xor.b64  	%rd41833, %rd41832, %rd41830;
	mul.lo.s64 	%rd41834, %rd41833, 1099511628211;
	shr.u64 	%rd41835, %rd41823, 24;
	and.b64  	%rd41836, %rd41835, 255;
	xor.b64  	%rd41837, %rd41836, %rd41834;
	mul.lo.s64 	%rd41838, %rd41837, 1099511628211;
	shr.u64 	%rd41839, %rd41823, 32;
	and.b64  	%rd41840, %rd41839, 255;
	xor.b64  	%rd41841, %rd41840, %rd41838;
	mul.lo.s64 	%rd41842, %rd41841, 1099511628211;
	shr.u64 	%rd41843, %rd41823, 40;
	and.b64  	%rd41844, %rd41843, 255;
	xor.b64  	%rd41845, %rd41844, %rd41842;
	mul.lo.s64 	%rd41846, %rd41845, 1099511628211;
	shr.u64 	%rd41847, %rd41823, 48;
	and.b64  	%rd41848, %rd41847, 255;
	xor.b64  	%rd41849, %rd41848, %rd41846;
	mul.lo.s64 	%rd41850, %rd41849, 1099511628211;
	shr.u64 	%rd41851, %rd41823, 56;
	xor.b64  	%rd41852, %rd41851, %rd41850;
	mul.lo.s64 	%rd54347, %rd41852, 1099511628211;
$L__BB5_760:
	setp.eq.s64 	%p1957, %rd54340, %rd54347;
	@%p1957 bra 	$L__BB5_785;
	setp.lt.u64 	%p1958, %rd179, 7;
	mov.b64 	%rd54355, 0;
	mov.u64 	%rd54363, %rd54355;
	@%p1958 bra 	$L__BB5_764;
	and.b64  	%rd1467, %rd2, -8;
	mov.b64 	%rd54355, 0;
	mov.u64 	%rd54353, %rd54355;
$L__BB5_763:
	.pragma "nounroll";
	shl.b64 	%rd41856, %rd54355, 3;
	add.s64 	%rd41857, %rd54077, %rd41856;
	ld.u64 	%rd41858, [%rd41857];
	mad.lo.s64 	%rd41859, %rd41858, 2654435761, %rd54363;
	shl.b64 	%rd41860, %rd41859, 13;
	add.s64 	%rd41861, %rd41860, %rd41859;
	shr.u64 	%rd41862, %rd41861, 7;
	xor.b64  	%rd41863, %rd41862, %rd41861;
	shl.b64 	%rd41864, %rd41863, 3;
	add.s64 	%rd41865, %rd41864, %rd41863;
	shr.u64 	%rd41866, %rd41865, 17;
	xor.b64  	%rd41867, %rd41866, %rd41865;
	shl.b64 	%rd41868, %rd41867, 5;
	add.s64 	%rd41869, %rd41868, %rd41867;
	ld.u64 	%rd41870, [%rd41857+8];
	mad.lo.s64 	%rd41871, %rd41870, 2654435761, %rd41869;
	shl.b64 	%rd41872, %rd41871, 13;
	add.s64 	%rd41873, %rd41872, %rd41871;
	shr.u64 	%rd41874, %rd41873, 7;
	xor.b64  	%rd41875, %rd41874, %rd41873;
	shl.b64 	%rd41876, %rd41875, 3;
	add.s64 	%rd41877, %rd41876, %rd41875;
	shr.u64 	%rd41878, %rd41877, 17;
	xor.b64  	%rd41879, %rd41878, %rd41877;
	shl.b64 	%rd41880, %rd41879, 5;
	add.s64 	%rd41881, %rd41880, %rd41879;
	ld.u64 	%rd41882, [%rd41857+16];
	mad.lo.s64 	%rd41883, %rd41882, 2654435761, %rd41881;
	shl.b64 	%rd41884, %rd41883, 13;
	add.s64 	%rd41885, %rd41884, %rd41883;
	shr.u64 	%rd41886, %rd41885, 7;
	xor.b64  	%rd41887, %rd41886, %rd41885;
	shl.b64 	%rd41888, %rd41887, 3;
	add.s64 	%rd41889, %rd41888, %rd41887;
	shr.u64 	%rd41890, %rd41889, 17;
	xor.b64  	%rd41891, %rd41890, %rd41889;
	shl.b64 	%rd41892, %rd41891, 5;
	add.s64 	%rd41893, %rd41892, %rd41891;
	ld.u64 	%rd41894, [%rd41857+24];
	mad.lo.s64 	%rd41895, %rd41894, 2654435761, %rd41893;
	shl.b64 	%rd41896, %rd41895, 13;
	add.s64 	%rd41897, %rd41896, %rd41895;
	shr.u64 	%rd41898, %rd41897, 7;
	xor.b64  	%rd41899, %rd41898, %rd41897;
	shl.b64 	%rd41900, %rd41899, 3;
	add.s64 	%rd41901, %rd41900, %rd41899;
	shr.u64 	%rd41902, %rd41901, 17;
	xor.b64  	%rd41903, %rd41902, %rd41901;
	shl.b64 	%rd41904, %rd41903, 5;
	add.s64 	%rd41905, %rd41904, %rd41903;
	ld.u64 	%rd41906, [%rd41857+32];
	mad.lo.s64 	%rd41907, %rd41906, 2654435761, %rd41905;
	shl.b64 	%rd41908, %rd41907, 13;
	add.s64 	%rd41909, %rd41908, %rd41907;
	shr.u64 	%rd41910, %rd41909, 7;
	xor.b64  	%rd41911, %rd41910, %rd41909;
	shl.b64 	%rd41912, %rd41911, 3;
	add.s64 	%rd41913, %rd41912, %rd41911;
	shr.u64 	%rd41914, %rd41913, 17;
	xor.b64  	%rd41915, %rd41914, %rd41913;
	shl.b64 	%rd41916, %rd41915, 5;
	add.s64 	%rd41917, %rd41916, %rd41915;
	ld.u64 	%rd41918, [%rd41857+40];
	mad.lo.s64 	%rd41919, %rd41918, 2654435761, %rd41917;
	shl.b64 	%rd41920, %rd41919, 13;
	add.s64 	%rd41921, %rd41920, %rd41919;
	shr.u64 	%rd41922, %rd41921, 7;
	xor.b64  	%rd41923, %rd41922, %rd41921;
	shl.b64 	%rd41924, %rd41923, 3;
	add.s64 	%rd41925, %rd41924, %rd41923;
	shr.u64 	%rd41926, %rd41925, 17;
	xor.b64  	%rd41927, %rd41926, %rd41925;
	shl.b64 	%rd41928, %rd41927, 5;
	add.s64 	%rd41929, %rd41928, %rd41927;
	ld.u64 	%rd41930, [%rd41857+48];
	mad.lo.s64 	%rd41931, %rd41930, 2654435761, %rd41929;
	shl.b64 	%rd41932, %rd41931, 13;
	add.s64 	%rd41933, %rd41932, %rd41931;
	shr.u64 	%rd41934, %rd41933, 7;
	xor.b64  	%rd41935, %rd41934, %rd41933;
	shl.b64 	%rd41936, %rd41935, 3;
	add.s64 	%rd41937, %rd41936, %rd41935;
	shr.u64 	%rd41938, %rd41937, 17;
	xor.b64  	%rd41939, %rd41938, %rd41937;
	shl.b64 	%rd41940, %rd41939, 5;
	add.s64 	%rd41941, %rd41940, %rd41939;
	ld.u64 	%rd41942, [%rd41857+56];
	mad.lo.s64 	%rd41943, %rd41942, 2654435761, %rd41941;
	shl.b64 	%rd41944, %rd41943, 13;
	add.s64 	%rd41945, %rd41944, %rd41943;
	shr.u64 	%rd41946, %rd41945, 7;
	xor.b64  	%rd41947, %rd41946, %rd41945;
	shl.b64 	%rd41948, %rd41947, 3;
	add.s64 	%rd41949, %rd41948, %rd41947;
	shr.u64 	%rd41950, %rd41949, 17;
	xor.b64  	%rd41951, %rd41950, %rd41949;
	shl.b64 	%rd41952, %rd41951, 5;
	add.s64 	%rd54363, %rd41952, %rd41951;
	add.s64 	%rd54355, %rd54355, 8;
	add.s64 	%rd54353, %rd54353, 8;
	setp.ne.s64 	%p1959, %rd54353, %rd1467;
	@%p1959 bra 	$L__BB5_763;
$L__BB5_764:
	setp.eq.s64 	%p1960, %rd180, 0;
	@%p1960 bra 	$L__BB5_772;
	setp.lt.u64 	%p1961, %rd180, 4;
	@%p1961 bra 	$L__BB5_767;
	shl.b64 	%rd41954, %rd54355, 3;
	add.s64 	%rd41955, %rd54077, %rd41954;
	ld.u64 	%rd41956, [%rd41955];
	mad.lo.s64 	%rd41957, %rd41956, 2654435761, %rd54363;
	shl.b64 	%rd41958, %rd41957, 13;
	add.s64 	%rd41959, %rd41958, %rd41957;
	shr.u64 	%rd41960, %rd41959, 7;
	xor.b64  	%rd41961, %rd41960, %rd41959;
	shl.b64 	%rd41962, %rd41961, 3;
	add.s64 	%rd41963, %rd41962, %rd41961;
	shr.u64 	%rd41964, %rd41963, 17;
	xor.b64  	%rd41965, %rd41964, %rd41963;
	shl.b64 	%rd41966, %rd41965, 5;
	add.s64 	%rd41967, %rd41966, %rd41965;
	ld.u64 	%rd41968, [%rd41955+8];
	mad.lo.s64 	%rd41969, %rd41968, 2654435761, %rd41967;
	shl.b64 	%rd41970, %rd41969, 13;
	add.s64 	%rd41971, %rd41970, %rd41969;
	shr.u64 	%rd41972, %rd41971, 7;
	xor.b64  	%rd41973, %rd41972, %rd41971;
	shl.b64 	%rd41974, %rd41973, 3;
	add.s64 	%rd41975, %rd41974, %rd41973;
	shr.u64 	%rd41976, %rd41975, 17;
	xor.b64  	%rd41977, %rd41976, %rd41975;
	shl.b64 	%rd41978, %rd41977, 5;
	add.s64 	%rd41979, %rd41978, %rd41977;
	ld.u64 	%rd41980, [%rd41955+16];
	mad.lo.s64 	%rd41981, %rd41980, 2654435761, %rd41979;
	shl.b64 	%rd41982, %rd41981, 13;
	add.s64 	%rd41983, %rd41982, %rd41981;
	shr.u64 	%rd41984, %rd41983, 7;
	xor.b64  	%rd41985, %rd41984, %rd41983;
	shl.b64 	%rd41986, %rd41985, 3;
	add.s64 	%rd41987, %rd41986, %rd41985;
	shr.u64 	%rd41988, %rd41987, 17;
	xor.b64  	%rd41989, %rd41988, %rd41987;
	shl.b64 	%rd41990, %rd41989, 5;
	add.s64 	%rd41991, %rd41990, %rd41989;
	ld.u64 	%rd41992, [%rd41955+24];
	mad.lo.s64 	%rd41993, %rd41992, 2654435761, %rd41991;
	shl.b64 	%rd41994, %rd41993, 13;
	add.s64 	%rd41995, %rd41994, %rd41993;
	shr.u64 	%rd41996, %rd41995, 7;
	xor.b64  	%rd41997, %rd41996, %rd41995;
	shl.b64 	%rd41998, %rd41997, 3;
	add.s64 	%rd41999, %rd41998, %rd41997;
	shr.u64 	%rd42000, %rd41999, 17;
	xor.b64  	%rd42001, %rd42000, %rd41999;
	shl.b64 	%rd42002, %rd42001, 5;
	add.s64 	%rd54363, %rd42002, %rd42001;
	add.s64 	%rd54355, %rd54355, 4;
$L__BB5_767:
	setp.eq.s64 	%p1962, %rd182, 0;
	@%p1962 bra 	$L__BB5_772;
	setp.eq.s64 	%p1963, %rd183, 0;
	@%p1963 bra 	$L__BB5_770;
	shl.b64 	%rd42004, %rd54355, 3;
	add.s64 	%rd42005, %rd54077, %rd42004;
	ld.u64 	%rd42006, [%rd42005];
	mad.lo.s64 	%rd42007, %rd42006, 2654435761, %rd54363;
	shl.b64 	%rd42008, %rd42007, 13;
	add.s64 	%rd42009, %rd42008, %rd42007;
	shr.u64 	%rd42010, %rd42009, 7;
	xor.b64  	%rd42011, %rd42010, %rd42009;
	shl.b64 	%rd42012, %rd42011, 3;
	add.s64 	%rd42013, %rd42012, %rd42011;
	shr.u64 	%rd42014, %rd42013, 17;
	xor.b64  	%rd42015, %rd42014, %rd42013;
	shl.b64 	%rd42016, %rd42015, 5;
	add.s64 	%rd42017, %rd42016, %rd42015;
	ld.u64 	%rd42018, [%rd42005+8];
	mad.lo.s64 	%rd42019, %rd42018, 2654435761, %rd42017;
	shl.b64 	%rd42020, %rd42019, 13;
	add.s64 	%rd42021, %rd42020, %rd42019;
	shr.u64 	%rd42022, %rd42021, 7;
	xor.b64  	%rd42023, %rd42022, %rd42021;
	shl.b64 	%rd42024, %rd42023, 3;
	add.s64 	%rd42025, %rd42024, %rd42023;
	shr.u64 	%rd42026, %rd42025, 17;
	xor.b64  	%rd42027, %rd42026, %rd42025;
	shl.b64 	%rd42028, %rd42027, 5;
	add.s64 	%rd54363, %rd42028, %rd42027;
	add.s64 	%rd54355, %rd54355, 2;
$L__BB5_770:
	@%p1953 bra 	$L__BB5_772;
	shl.b64 	%rd42029, %rd54355, 3;
	add.s64 	%rd42030, %rd54077, %rd42029;
	ld.u64 	%rd42031, [%rd42030];
	mad.lo.s64 	%rd42032, %rd42031, 2654435761, %rd54363;
	shl.b64 	%rd42033, %rd42032, 13;
	add.s64 	%rd42034, %rd42033, %rd42032;
	shr.u64 	%rd42035, %rd42034, 7;
	xor.b64  	%rd42036, %rd42035, %rd42034;
	shl.b64 	%rd42037, %rd42036, 3;
	add.s64 	%rd42038, %rd42037, %rd42036;
	shr.u64 	%rd42039, %rd42038, 17;
	xor.b64  	%rd42040, %rd42039, %rd42038;
	shl.b64 	%rd42041, %rd42040, 5;
	add.s64 	%rd54363, %rd42041, %rd42040;
$L__BB5_772:
	mov.b64 	%rd54368, 0;
	mov.u64 	%rd54376, %rd54368;
	@%p1958 bra 	$L__BB5_775;
	and.b64  	%rd1489, %rd2, -8;
	mov.b64 	%rd54368, 0;
	mov.u64 	%rd54366, %rd54368;
$L__BB5_774:
	.pragma "nounroll";
	shl.b64 	%rd42045, %rd54368, 3;
	add.s64 	%rd42046, %rd54206, %rd42045;
	ld.u64 	%rd42047, [%rd42046];
	mad.lo.s64 	%rd42048, %rd42047, 2654435761, %rd54376;
	shl.b64 	%rd42049, %rd42048, 13;
	add.s64 	%rd42050, %rd42049, %rd42048;
	shr.u64 	%rd42051, %rd42050, 7;
	xor.b64  	%rd42052, %rd42051, %rd42050;
	shl.b64 	%rd42053, %rd42052, 3;
	add.s64 	%rd42054, %rd42053, %rd42052;
	shr.u64 	%rd42055, %rd42054, 17;
	xor.b64  	%rd42056, %rd42055, %rd42054;
	shl.b64 	%rd42057, %rd42056, 5;
	add.s64 	%rd42058, %rd42057, %rd42056;
	ld.u64 	%rd42059, [%rd42046+8];
	mad.lo.s64 	%rd42060, %rd42059, 2654435761, %rd42058;
	shl.b64 	%rd42061, %rd42060, 13;
	add.s64 	%rd42062, %rd42061, %rd42060;
	shr.u64 	%rd42063, %rd42062, 7;
	xor.b64  	%rd42064, %rd42063, %rd42062;
	shl.b64 	%rd42065, %rd42064, 3;
	add.s64 	%rd42066, %rd42065, %rd42064;
	shr.u64 	%rd42067, %rd42066, 17;
	xor.b64  	%rd42068, %rd42067, %rd42066;
	shl.b64 	%rd42069, %rd42068, 5;
	add.s64 	%rd42070, %rd42069, %rd42068;
	ld.u64 	%rd42071, [%rd42046+16];
	mad.lo.s64 	%rd42072, %rd42071, 2654435761, %rd42070;
	shl.b64 	%rd42073, %rd42072, 13;
	add.s64 	%rd42074, %rd42073, %rd42072;
	shr.u64 	%rd42075, %rd42074, 7;
	xor.b64  	%rd42076, %rd42075, %rd42074;
	shl.b64 	%rd42077, %rd42076, 3;
	add.s64 	%rd42078, %rd42077, %rd42076;
	shr.u64 	%rd42079, %rd42078, 17;
	xor.b64  	%rd42080, %rd42079, %rd42078;
	shl.b64 	%rd42081, %rd42080, 5;
	add.s64 	%rd42082, %rd42081, %rd42080;
	ld.u64 	%rd42083, [%rd42046+24];
	mad.lo.s64 	%rd42084, %rd42083, 2654435761, %rd42082;
	shl.b64 	%rd42085, %rd42084, 13;
	add.s64 	%rd42086, %rd42085, %rd42084;
	shr.u64 	%rd42087, %rd42086, 7;
	xor.b64  	%rd42088, %rd42087, %rd42086;
	shl.b64 	%rd42089, %rd42088, 3;
	add.s64 	%rd42090, %rd42089, %rd42088;
	shr.u64 	%rd42091, %rd42090, 17;
	xor.b64  	%rd42092, %rd42091, %rd42090;
	shl.b64 	%rd42093, %rd42092, 5;
	add.s64 	%rd42094, %rd42093, %rd42092;
	ld.u64 	%rd42095, [%rd42046+32];
	mad.lo.s64 	%rd42096, %rd42095, 2654435761, %rd42094;
	shl.b64 	%rd42097, %rd42096, 13;
	add.s64 	%rd42098, %rd42097, %rd42096;
	shr.u64 	%rd42099, %rd42098, 7;
	xor.b64  	%rd42100, %rd42099, %rd42098;
	shl.b64 	%rd42101, %rd42100, 3;
	add.s64 	%rd42102, %rd42101, %rd42100;
	shr.u64 	%rd42103, %rd42102, 17;
	xor.b64  	%rd42104, %rd42103, %rd42102;
	shl.b64 	%rd42105, %rd42104, 5;
	add.s64 	%rd42106, %rd42105, %rd42104;
	ld.u64 	%rd42107, [%rd42046+40];
	mad.lo.s64 	%rd42108, %rd42107, 2654435761, %rd42106;
	shl.b64 	%rd42109, %rd42108, 13;
	add.s64 	%rd42110, %rd42109, %rd42108;
	shr.u64 	%rd42111, %rd42110, 7;
	xor.b64  	%rd42112, %rd42111, %rd42110;
	shl.b64 	%rd42113, %rd42112, 3;
	add.s64 	%rd42114, %rd42113, %rd42112;
	shr.u64 	%rd42115, %rd42114, 17;
	xor.b64  	%rd42116, %rd42115, %rd42114;
	shl.b64 	%rd42117, %rd42116, 5;
	add.s64 	%rd42118, %rd42117, %rd42116;
	ld.u64 	%rd42119, [%rd42046+48];
	mad.lo.s64 	%rd42120, %rd42119, 2654435761, %rd42118;
	shl.b64 	%rd42121, %rd42120, 13;
	add.s64 	%rd42122, %rd42121, %rd42120;
	shr.u64 	%rd42123, %rd42122, 7;
	xor.b64  	%rd42124, %rd42123, %rd42122;
	shl.b64 	%rd42125, %rd42124, 3;
	add.s64 	%rd42126, %rd42125, %rd42124;
	shr.u64 	%rd42127, %rd42126, 17;
	xor.b64  	%rd42128, %rd42127, %rd42126;
	shl.b64 	%rd42129, %rd42128, 5;
	add.s64 	%rd42130, %rd42129, %rd42128;
	ld.u64 	%rd42131, [%rd42046+56];
	mad.lo.s64 	%rd42132, %rd42131, 2654435761, %rd42130;
	shl.b64 	%rd42133, %rd42132, 13;
	add.s64 	%rd42134, %rd42133, %rd42132;
	shr.u64 	%rd42135, %rd42134, 7;
	xor.b64  	%rd42136, %rd42135, %rd42134;
	shl.b64 	%rd42137, %rd42136, 3;
	add.s64 	%rd42138, %rd42137, %rd42136;
	shr.u64 	%rd42139, %rd42138, 17;
	xor.b64  	%rd42140, %rd42139, %rd42138;
	shl.b64 	%rd42141, %rd42140, 5;
	add.s64 	%rd54376, %rd42141, %rd42140;
	add.s64 	%rd54368, %rd54368, 8;
	add.s64 	%rd54366, %rd54366, 8;
	setp.ne.s64 	%p1966, %rd54366, %rd1489;
	@%p1966 bra 	$L__BB5_774;
$L__BB5_775:
	@%p1960 bra 	$L__BB5_783;
	setp.lt.u64 	%p1968, %rd181, 3;
	@%p1968 bra 	$L__BB5_778;
	shl.b64 	%rd42143, %rd54368, 3;
	add.s64 	%rd42144, %rd54206, %rd42143;
	ld.u64 	%rd42145, [%rd42144];
	mad.lo.s64 	%rd42146, %rd42145, 2654435761, %rd54376;
	shl.b64 	%rd42147, %rd42146, 13;
	add.s64 	%rd42148, %rd42147, %rd42146;
	shr.u64 	%rd42149, %rd42148, 7;
	xor.b64  	%rd42150, %rd42149, %rd42148;
	shl.b64 	%rd42151, %rd42150, 3;
	add.s64 	%rd42152, %rd42151, %rd42150;
	shr.u64 	%rd42153, %rd42152, 17;
	xor.b64  	%rd42154, %rd42153, %rd42152;
	shl.b64 	%rd42155, %rd42154, 5;
	add.s64 	%rd42156, %rd42155, %rd42154;
	ld.u64 	%rd42157, [%rd42144+8];
	mad.lo.s64 	%rd42158, %rd42157, 2654435761, %rd42156;
	shl.b64 	%rd42159, %rd42158, 13;
	add.s64 	%rd42160, %rd42159, %rd42158;
	shr.u64 	%rd42161, %rd42160, 7;
	xor.b64  	%rd42162, %rd42161, %rd42160;
	shl.b64 	%rd42163, %rd42162, 3;
	add.s64 	%rd42164, %rd42163, %rd42162;
	shr.u64 	%rd42165, %rd42164, 17;
	xor.b64  	%rd42166, %rd42165, %rd42164;
	shl.b64 	%rd42167, %rd42166, 5;
	add.s64 	%rd42168, %rd42167, %rd42166;
	ld.u64 	%rd42169, [%rd42144+16];
	mad.lo.s64 	%rd42170, %rd42169, 2654435761, %rd42168;
	shl.b64 	%rd42171, %rd42170, 13;
	add.s64 	%rd42172, %rd42171, %rd42170;
	shr.u64 	%rd42173, %rd42172, 7;
	xor.b64  	%rd42174, %rd42173, %rd42172;
	shl.b64 	%rd42175, %rd42174, 3;
	add.s64 	%rd42176, %rd42175, %rd42174;
	shr.u64 	%rd42177, %rd42176, 17;
	xor.b64  	%rd42178, %rd42177, %rd42176;
	shl.b64 	%rd42179, %rd42178, 5;
	add.s64 	%rd42180, %rd42179, %rd42178;
	ld.u64 	%rd42181, [%rd42144+24];
	mad.lo.s64 	%rd42182, %rd42181, 2654435761, %rd42180;
	shl.b64 	%rd42183, %rd42182, 13;
	add.s64 	%rd42184, %rd42183, %rd42182;
	shr.u64 	%rd42185, %rd42184, 7;
	xor.b64  	%rd42186, %rd42185, %rd42184;
	shl.b64 	%rd42187, %rd42186, 3;
	add.s64 	%rd42188, %rd42187, %rd42186;
	shr.u64 	%rd42189, %rd42188, 17;
	xor.b64  	%rd42190, %rd42189, %rd42188;
	shl.b64 	%rd42191, %rd42190, 5;
	add.s64 	%rd54376, %rd42191, %rd42190;
	add.s64 	%rd54368, %rd54368, 4;
$L__BB5_778:
	setp.eq.s64 	%p1969, %rd182, 0;
	@%p1969 bra 	$L__BB5_783;
	setp.eq.s64 	%p1970, %rd183, 0;
	@%p1970 bra 	$L__BB5_781;
	shl.b64 	%rd42193, %rd54368, 3;
	add.s64 	%rd42194, %rd54206, %rd42193;
	ld.u64 	%rd42195, [%rd42194];
	mad.lo.s64 	%rd42196, %rd42195, 2654435761, %rd54376;
	shl.b64 	%rd42197, %rd42196, 13;
	add.s64 	%rd42198, %rd42197, %rd42196;
	shr.u64 	%rd42199, %rd42198, 7;
	xor.b64  	%rd42200, %rd42199, %rd42198;
	shl.b64 	%rd42201, %rd42200, 3;
	add.s64 	%rd42202, %rd42201, %rd42200;
	shr.u64 	%rd42203, %rd42202, 17;
	xor.b64  	%rd42204, %rd42203, %rd42202;
	shl.b64 	%rd42205, %rd42204, 5;
	add.s64 	%rd42206, %rd42205, %rd42204;
	ld.u64 	%rd42207, [%rd42194+8];
	mad.lo.s64 	%rd42208, %rd42207, 2654435761, %rd42206;
	shl.b64 	%rd42209, %rd42208, 13;
	add.s64 	%rd42210, %rd42209, %rd42208;
	shr.u64 	%rd42211, %rd42210, 7;
	xor.b64  	%rd42212, %rd42211, %rd42210;
	shl.b64 	%rd42213, %rd42212, 3;
	add.s64 	%rd42214, %rd42213, %rd42212;
	shr.u64 	%rd42215, %rd42214, 17;
	xor.b64  	%rd42216, %rd42215, %rd42214;
	shl.b64 	%rd42217, %rd42216, 5;
	add.s64 	%rd54376, %rd42217, %rd42216;
	add.s64 	%rd54368, %rd54368, 2;
$L__BB5_781:
	@%p1953 bra 	$L__BB5_783;
	shl.b64 	%rd42218, %rd54368, 3;
	add.s64 	%rd42219, %rd54206, %rd42218;
	ld.u64 	%rd42220, [%rd42219];
	mad.lo.s64 	%rd42221, %rd42220, 2654435761, %rd54376;
	shl.b64 	%rd42222, %rd42221, 13;
	add.s64 	%rd42223, %rd42222, %rd42221;
	shr.u64 	%rd42224, %rd42223, 7;
	xor.b64  	%rd42225, %rd42224, %rd42223;
	shl.b64 	%rd42226, %rd42225, 3;
	add.s64 	%rd42227, %rd42226, %rd42225;
	shr.u64 	%rd42228, %rd42227, 17;
	xor.b64  	%rd42229, %rd42228, %rd42227;
	shl.b64 	%rd42230, %rd42229, 5;
	add.s64 	%rd54376, %rd42230, %rd42229;
$L__BB5_783:
	setp.lt.u64 	%p1972, %rd54363, %rd54376;
	mov.u64 	%rd54378, %rd54077;
	@%p1972 bra 	$L__BB5_784;
	bra.uni 	$L__BB5_789;
$L__BB5_784:
	mov.u64 	%rd54378, %rd54206;
	mov.u64 	%rd54206, %rd54077;
	bra.uni 	$L__BB5_789;
$L__BB5_785:
	setp.eq.s32 	%p1973, %r1, 0;
	mov.u64 	%rd54378, %rd54077;
	@%p1973 bra 	$L__BB5_789;
	mov.b64 	%rd54377, 0;
$L__BB5_787:
	shl.b64 	%rd42232, %rd54377, 3;
	add.s64 	%rd42233, %rd54077, %rd42232;
	ld.u64 	%rd1512, [%rd42233];
	add.s64 	%rd42234, %rd54206, %rd42232;
	ld.u64 	%rd1513, [%rd42234];
	setp.lt.u64 	%p1974, %rd1512, %rd1513;
	@%p1974 bra 	$L__BB5_784;
	setp.le.u64 	%p1975, %rd1512, %rd1513;
	add.s64 	%rd54377, %rd54377, 1;
	setp.lt.u64 	%p1976, %rd54377, %rd12;
	and.pred  	%p1977, %p1975, %p1976;
	mov.u64 	%rd54378, %rd54077;
	@%p1977 bra 	$L__BB5_787;
$L__BB5_789:
	setp.eq.s64 	%p1978, %rd179, 0;
	mov.b64 	%rd54383, -3750763034362895579;
	mov.b64 	%rd54384, 0;
	@%p1978 bra 	$L__BB5_792;
	and.b64  	%rd1517, %rd2, -2;
	mov.b64 	%rd54383, -3750763034362895579;
	mov.b64 	%rd54384, 0;
	mov.u64 	%rd54382, %rd54384;
$L__BB5_791:
	shl.b64 	%rd42241, %rd54384, 3;
	add.s64 	%rd42242, %rd54120, %rd42241;
	ld.u64 	%rd42243, [%rd42242];
	and.b64  	%rd42244, %rd42243, 255;
	xor.b64  	%rd42245, %rd42244, %rd54383;
	mul.lo.s64 	%rd42246, %rd42245, 1099511628211;
	shr.u64 	%rd42247, %rd42243, 8;
	and.b64  	%rd42248, %rd42247, 255;
	xor.b64  	%rd42249, %rd42248, %rd42246;
	mul.lo.s64 	%rd42250, %rd42249, 1099511628211;
	shr.u64 	%rd42251, %rd42243, 16;
	and.b64  	%rd42252, %rd42251, 255;
	xor.b64  	%rd42253, %rd42252, %rd42250;
	mul.lo.s64 	%rd42254, %rd42253, 1099511628211;
	shr.u64 	%rd42255, %rd42243, 24;
	and.b64  	%rd42256, %rd42255, 255;
	xor.b64  	%rd42257, %rd42256, %rd42254;
	mul.lo.s64 	%rd42258, %rd42257, 1099511628211;
	shr.u64 	%rd42259, %rd42243, 32;
	and.b64  	%rd42260, %rd42259, 255;
	xor.b64  	%rd42261, %rd42260, %rd42258;
	mul.lo.s64 	%rd42262, %rd42261, 1099511628211;
	shr.u64 	%rd42263, %rd42243, 40;
	and.b64  	%rd42264, %rd42263, 255;
	xor.b64  	%rd42265, %rd42264, %rd42262;
	mul.lo.s64 	%rd42266, %rd42265, 1099511628211;
	shr.u64 	%rd42267, %rd42243, 48;
	and.b64  	%rd42268, %rd42267, 255;
	xor.b64  	%rd42269, %rd42268, %rd42266;
	mul.lo.s64 	%rd42270, %rd42269, 1099511628211;
	shr.u64 	%rd42271, %rd42243, 56;
	xor.b64  	%rd42272, %rd42271, %rd42270;
	mul.lo.s64 	%rd42273, %rd42272, 1099511628211;
	ld.u64 	%rd42274, [%rd42242+8];
	and.b64  	%rd42275, %rd42274, 255;
	xor.b64  	%rd42276, %rd42275, %rd42273;
	mul.lo.s64 	%rd42277, %rd42276, 1099511628211;
	shr.u64 	%rd42278, %rd42274, 8;
	and.b64  	%rd42279, %rd42278, 255;
	xor.b64  	%rd42280, %rd42279, %rd42277;
	mul.lo.s64 	%rd42281, %rd42280, 1099511628211;
	shr.u64 	%rd42282, %rd42274, 16;
	and.b64  	%rd42283, %rd42282, 255;
	xor.b64  	%rd42284, %rd42283, %rd42281;
	mul.lo.s64 	%rd42285, %rd42284, 1099511628211;
	shr.u64 	%rd42286, %rd42274, 24;
	and.b64  	%rd42287, %rd42286, 255;
	xor.b64  	%rd42288, %rd42287, %rd42285;
	mul.lo.s64 	%rd42289, %rd42288, 1099511628211;
	shr.u64 	%rd42290, %rd42274, 32;
	and.b64  	%rd42291, %rd42290, 255;
	xor.b64  	%rd42292, %rd42291, %rd42289;
	mul.lo.s64 	%rd42293, %rd42292, 1099511628211;
	shr.u64 	%rd42294, %rd42274, 40;
	and.b64  	%rd42295, %rd42294, 255;
	xor.b64  	%rd42296, %rd42295, %rd42293;
	mul.lo.s64 	%rd42297, %rd42296, 1099511628211;
	shr.u64 	%rd42298, %rd42274, 48;
	and.b64  	%rd42299, %rd42298, 255;
	xor.b64  	%rd42300, %rd42299, %rd42297;
	mul.lo.s64 	%rd42301, %rd42300, 1099511628211;
	shr.u64 	%rd42302, %rd42274, 56;
	xor.b64  	%rd42303, %rd42302, %rd42301;
	mul.lo.s64 	%rd54383, %rd42303, 1099511628211;
	add.s64 	%rd54384, %rd54384, 2;
	add.s64 	%rd54382, %rd54382, 2;
	setp.ne.s64 	%p1979, %rd54382, %rd1517;
	@%p1979 bra 	$L__BB5_791;
$L__BB5_792:
	setp.eq.s64 	%p1980, %rd184, 0;
	@%p1980 bra 	$L__BB5_794;
	shl.b64 	%rd42304, %rd54384, 3;
	add.s64 	%rd42305, %rd54120, %rd42304;
	ld.u64 	%rd42306, [%rd42305];
	and.b64  	%rd42307, %rd42306, 255;
	xor.b64  	%rd42308, %rd42307, %rd54383;
	mul.lo.s64 	%rd42309, %rd42308, 1099511628211;
	shr.u64 	%rd42310, %rd42306, 8;
	and.b64  	%rd42311, %rd42310, 255;
	xor.b64  	%rd42312, %rd42311, %rd42309;
	mul.lo.s64 	%rd42313, %rd42312, 1099511628211;
	shr.u64 	%rd42314, %rd42306, 16;
	and.b64  	%rd42315, %rd42314, 255;
	xor.b64  	%rd42316, %rd42315, %rd42313;
	mul.lo.s64 	%rd42317, %rd42316, 1099511628211;
	shr.u64 	%rd42318, %rd42306, 24;
	and.b64  	%rd42319, %rd42318, 255;
	xor.b64  	%rd42320, %rd42319, %rd42317;
	mul.lo.s64 	%rd42321, %rd42320, 1099511628211;
	shr.u64 	%rd42322, %rd42306, 32;
	and.b64  	%rd42323, %rd42322, 255;
	xor.b64  	%rd42324, %rd42323, %rd42321;
	mul.lo.s64 	%rd42325, %rd42324, 1099511628211;
	shr.u64 	%rd42326, %rd42306, 40;
	and.b64  	%rd42327, %rd42326, 255;
	xor.b64  	%rd42328, %rd42327, %rd42325;
	mul.lo.s64 	%rd42329, %rd42328, 1099511628211;
	shr.u64 	%rd42330, %rd42306, 48;
	and.b64  	%rd42331, %rd42330, 255;
	xor.b64  	%rd42332, %rd42331, %rd42329;
	mul.lo.s64 	%rd42333, %rd42332, 1099511628211;
	shr.u64 	%rd42334, %rd42306, 56;
	xor.b64  	%rd42335, %rd42334, %rd42333;
	mul.lo.s64 	%rd54383, %rd42335, 1099511628211;
$L__BB5_794:
	mov.b64 	%rd54390, -3750763034362895579;
	mov.b64 	%rd54391, 0;
	@%p1978 bra 	$L__BB5_797;
	and.b64  	%rd1529, %rd2, -2;
	mov.b64 	%rd54390, -3750763034362895579;
	mov.b64 	%rd54391, 0;
	mov.u64 	%rd54389, %rd54391;
$L__BB5_796:
	shl.b64 	%rd42341, %rd54391, 3;
	add.s64 	%rd42342, %rd54249, %rd42341;
	ld.u64 	%rd42343, [%rd42342];
	and.b64  	%rd42344, %rd42343, 255;
	xor.b64  	%rd42345, %rd42344, %rd54390;
	mul.lo.s64 	%rd42346, %rd42345, 1099511628211;
	shr.u64 	%rd42347, %rd42343, 8;
	and.b64  	%rd42348, %rd42347, 255;
	xor.b64  	%rd42349, %rd42348, %rd42346;
	mul.lo.s64 	%rd42350, %rd42349, 1099511628211;
	shr.u64 	%rd42351, %rd42343, 16;
	and.b64  	%rd42352, %rd42351, 255;
	xor.b64  	%rd42353, %rd42352, %rd42350;
	mul.lo.s64 	%rd42354, %rd42353, 1099511628211;
	shr.u64 	%rd42355, %rd42343, 24;
	and.b64  	%rd42356, %rd42355, 255;
	xor.b64  	%rd42357, %rd42356, %rd42354;
	mul.lo.s64 	%rd42358, %rd42357, 1099511628211;
	shr.u64 	%rd42359, %rd42343, 32;
	and.b64  	%rd42360, %rd42359, 255;
	xor.b64  	%rd42361, %rd42360, %rd42358;
	mul.lo.s64 	%rd42362, %rd42361, 1099511628211;
	shr.u64 	%rd42363, %rd42343, 40;
	and.b64  	%rd42364, %rd42363, 255;
	xor.b64  	%rd42365, %rd42364, %rd42362;
	mul.lo.s64 	%rd42366, %rd42365, 1099511628211;
	shr.u64 	%rd42367, %rd42343, 48;
	and.b64  	%rd42368, %rd42367, 255;
	xor.b64  	%rd42369, %rd42368, %rd42366;
	mul.lo.s64 	%rd42370, %rd42369, 1099511628211;
	shr.u64 	%rd42371, %rd42343, 56;
	xor.b64  	%rd42372, %rd42371, %rd42370;
	mul.lo.s64 	%rd42373, %rd42372, 1099511628211;
	ld.u64 	%rd42374, [%rd42342+8];
	and.b64  	%rd42375, %rd42374, 255;
	xor.b64  	%rd42376, %rd42375, %rd42373;
	mul.lo.s64 	%rd42377, %rd42376, 1099511628211;
	shr.u64 	%rd42378, %rd42374, 8;
	and.b64  	%rd42379, %rd42378, 255;
	xor.b64  	%rd42380, %rd42379, %rd42377;
	mul.lo.s64 	%rd42381, %rd42380, 1099511628211;
	shr.u64 	%rd42382, %rd42374, 16;
	and.b64  	%rd42383, %rd42382, 255;
	xor.b64  	%rd42384, %rd42383, %rd42381;
	mul.lo.s64 	%rd42385, %rd42384, 1099511628211;
	shr.u64 	%rd42386, %rd42374, 24;
	and.b64  	%rd42387, %rd42386, 255;
	xor.b64  	%rd42388, %rd42387, %rd42385;
	mul.lo.s64 	%rd42389, %rd42388, 1099511628211;
	shr.u64 	%rd42390, %rd42374, 32;
	and.b64  	%rd42391, %rd42390, 255;
	xor.b64  	%rd42392, %rd42391, %rd42389;
	mul.lo.s64 	%rd42393, %rd42392, 1099511628211;
	shr.u64 	%rd42394, %rd42374, 40;
	and.b64  	%rd42395, %rd42394, 255;
	xor.b64  	%rd42396, %rd42395, %rd42393;
	mul.lo.s64 	%rd42397, %rd42396, 1099511628211;
	shr.u64 	%rd42398, %rd42374, 48;
	and.b64  	%rd42399, %rd42398, 255;
	xor.b64  	%rd42400, %rd42399, %rd42397;
	mul.lo.s64 	%rd42401, %rd42400, 1099511628211;
	shr.u64 	%rd42402, %rd42374, 56;
	xor.b64  	%rd42403, %rd42402, %rd42401;
	mul.lo.s64 	%rd54390, %rd42403, 1099511628211;
	add.s64 	%rd54391, %rd54391, 2;
	add.s64 	%rd54389, %rd54389, 2;
	setp.ne.s64 	%p1982, %rd54389, %rd1529;
	@%p1982 bra 	$L__BB5_796;
$L__BB5_797:
	@%p1980 bra 	$L__BB5_799;
	shl.b64 	%rd42404, %rd54391, 3;
	add.s64 	%rd42405, %rd54249, %rd42404;
	ld.u64 	%rd42406, [%rd42405];
	and.b64  	%rd42407, %rd42406, 255;
	xor.b64  	%rd42408, %rd42407, %rd54390;
	mul.lo.s64 	%rd42409, %rd42408, 1099511628211;
	shr.u64 	%rd42410, %rd42406, 8;
	and.b64  	%rd42411, %rd42410, 255;
	xor.b64  	%rd42412, %rd42411, %rd42409;
	mul.lo.s64 	%rd42413, %rd42412, 1099511628211;
	shr.u64 	%rd42414, %rd42406, 16;
	and.b64  	%rd42415, %rd42414, 255;
	xor.b64  	%rd42416, %rd42415, %rd42413;
	mul.lo.s64 	%rd42417, %rd42416, 1099511628211;
	shr.u64 	%rd42418, %rd42406, 24;
	and.b64  	%rd42419, %rd42418, 255;
	xor.b64  	%rd42420, %rd42419, %rd42417;
	mul.lo.s64 	%rd42421, %rd42420, 1099511628211;
	shr.u64 	%rd42422, %rd42406, 32;
	and.b64  	%rd42423, %rd42422, 255;
	xor.b64  	%rd42424, %rd42423, %rd42421;
	mul.lo.s64 	%rd42425, %rd42424, 1099511628211;
	shr.u64 	%rd42426, %rd42406, 40;
	and.b64  	%rd42427, %rd42426, 255;
	xor.b64  	%rd42428, %rd42427, %rd42425;
	mul.lo.s64 	%rd42429, %rd42428, 1099511628211;
	shr.u64 	%rd42430, %rd42406, 48;
	and.b64  	%rd42431, %rd42430, 255;
	xor.b64  	%rd42432, %rd42431, %rd42429;
	mul.lo.s64 	%rd42433, %rd42432, 1099511628211;
	shr.u64 	%rd42434, %rd42406, 56;
	xor.b64  	%rd42435, %rd42434, %rd42433;
	mul.lo.s64 	%rd54390, %rd42435, 1099511628211;
$L__BB5_799:
	setp.eq.s64 	%p1984, %rd54383, %rd54390;
	@%p1984 bra 	$L__BB5_824;
	setp.lt.u64 	%p1985, %rd179, 7;
	mov.b64 	%rd54398, 0;
	mov.u64 	%rd54406, %rd54398;
	@%p1985 bra 	$L__BB5_803;
	and.b64  	%rd1541, %rd2, -8;
	mov.b64 	%rd54398, 0;
	mov.u64 	%rd54396, %rd54398;
$L__BB5_802:
	.pragma "nounroll";
	shl.b64 	%rd42439, %rd54398, 3;
	add.s64 	%rd42440, %rd54120, %rd42439;
	ld.u64 	%rd42441, [%rd42440];
	mad.lo.s64 	%rd42442, %rd42441, 2654435761, %rd54406;
	shl.b64 	%rd42443, %rd42442, 13;
	add.s64 	%rd42444, %rd42443, %rd42442;
	shr.u64 	%rd42445, %rd42444, 7;
	xor.b64  	%rd42446, %rd42445, %rd42444;
	shl.b64 	%rd42447, %rd42446, 3;
	add.s64 	%rd42448, %rd42447, %rd42446;
	shr.u64 	%rd42449, %rd42448, 17;
	xor.b64  	%rd42450, %rd42449, %rd42448;
	shl.b64 	%rd42451, %rd42450, 5;
	add.s64 	%rd42452, %rd42451, %rd42450;
	ld.u64 	%rd42453, [%rd42440+8];
	mad.lo.s64 	%rd42454, %rd42453, 2654435761, %rd42452;
	shl.b64 	%rd42455, %rd42454, 13;
	add.s64 	%rd42456, %rd42455, %rd42454;
	shr.u64 	%rd42457, %rd42456, 7;
	xor.b64  	%rd42458, %rd42457, %rd42456;
	shl.b64 	%rd42459, %rd42458, 3;
	add.s64 	%rd42460, %rd42459, %rd42458;
	shr.u64 	%rd42461, %rd42460, 17;
	xor.b64  	%rd42462, %rd42461, %rd42460;
	shl.b64 	%rd42463, %rd42462, 5;
	add.s64 	%rd42464, %rd42463, %rd42462;
	ld.u64 	%rd42465, [%rd42440+16];
	mad.lo.s64 	%rd42466, %rd42465, 2654435761, %rd42464;
	shl.b64 	%rd42467, %rd42466, 13;
	add.s64 	%rd42468, %rd42467, %rd42466;
	shr.u64 	%rd42469, %rd42468, 7;
	xor.b64  	%rd42470, %rd42469, %rd42468;
	shl.b64 	%rd42471, %rd42470, 3;
	add.s64 	%rd42472, %rd42471, %rd42470;
	shr.u64 	%rd42473, %rd42472, 17;
	xor.b64  	%rd42474, %rd42473, %rd42472;
	shl.b64 	%rd42475, %rd42474, 5;
	add.s64 	%rd42476, %rd42475, %rd42474;
	ld.u64 	%rd42477, [%rd42440+24];
	mad.lo.s64 	%rd42478, %rd42477, 2654435761, %rd42476;
	shl.b64 	%rd42479, %rd42478, 13;
	add.s64 	%rd42480, %rd42479, %rd42478;
	shr.u64 	%rd42481, %rd42480, 7;
	xor.b64  	%rd42482, %rd42481, %rd42480;
	shl.b64 	%rd42483, %rd42482, 3;
	add.s64 	%rd42484, %rd42483, %rd42482;
	shr.u64 	%rd42485, %rd42484, 17;
	xor.b64  	%rd42486, %rd42485, %rd42484;
	shl.b64 	%rd42487, %rd42486, 5;
	add.s64 	%rd42488, %rd42487, %rd42486;
	ld.u64 	%rd42489, [%rd42440+32];
	mad.lo.s64 	%rd42490, %rd42489, 2654435761, %rd42488;
	shl.b64 	%rd42491, %rd42490, 13;
	add.s64 	%rd42492, %rd42491, %rd42490;
	shr.u64 	%rd42493, %rd42492, 7;
	xor.b64  	%rd42494, %rd42493, %rd42492;
	shl.b64 	%rd42495, %rd42494, 3;
	add.s64 	%rd42496, %rd42495, %rd42494;
	shr.u64 	%rd42497, %rd42496, 17;
	xor.b64  	%rd42498, %rd42497, %rd42496;
	shl.b64 	%rd42499, %rd42498, 5;
	add.s64 	%rd42500, %rd42499, %rd42498;
	ld.u64 	%rd42501, [%rd42440+40];
	mad.lo.s64 	%rd42502, %rd42501, 2654435761, %rd42500;
	shl.b64 	%rd42503, %rd42502, 13;
	add.s64 	%rd42504, %rd42503, %rd42502;
	shr.u64 	%rd42505, %rd42504, 7;
	xor.b64  	%rd42506, %rd42505, %rd42504;
	shl.b64 	%rd42507, %rd42506, 3;
	add.s64 	%rd42508, %rd42507, %rd42506;
	shr.u64 	%rd42509, %rd42508, 17;
	xor.b64  	%rd42510, %rd42509, %rd42508;
	shl.b64 	%rd42511, %rd42510, 5;
	add.s64 	%rd42512, %rd42511, %rd42510;
	ld.u64 	%rd42513, [%rd42440+48];
	mad.lo.s64 	%rd42514, %rd42513, 2654435761, %rd42512;
	shl.b64 	%rd42515, %rd42514, 13;
	add.s64 	%rd42516, %rd42515, %rd42514;
	shr.u64 	%rd42517, %rd42516, 7;
	xor.b64  	%rd42518, %rd42517, %rd42516;
	shl.b64 	%rd42519, %rd42518, 3;
	add.s64 	%rd42520, %rd42519, %rd42518;
	shr.u64 	%rd42521, %rd42520, 17;
	xor.b64  	%rd42522, %rd42521, %rd42520;
	shl.b64 	%rd42523, %rd42522, 5;
	add.s64 	%rd42524, %rd42523, %rd42522;
	ld.u64 	%rd42525, [%rd42440+56];
	mad.lo.s64 	%rd42526, %rd42525, 2654435761, %rd42524;
	shl.b64 	%rd42527, %rd42526, 13;
	add.s64 	%rd42528, %rd42527, %rd42526;
	shr.u64 	%rd42529, %rd42528, 7;
	xor.b64  	%rd42530, %rd42529, %rd42528;
	shl.b64 	%rd42531, %rd42530, 3;
	add.s64 	%rd42532, %rd42531, %rd42530;
	shr.u64 	%rd42533, %rd42532, 17;
	xor.b64  	%rd42534, %rd42533, %rd42532;
	shl.b64 	%rd42535, %rd42534, 5;
	add.s64 	%rd54406, %rd42535, %rd42534;
	add.s64 	%rd54398, %rd54398, 8;
	add.s64 	%rd54396, %rd54396, 8;
	setp.ne.s64 	%p1986, %rd54396, %rd1541;
	@%p1986 bra 	$L__BB5_802;
$L__BB5_803:
	setp.eq.s64 	%p1987, %rd180, 0;
	@%p1987 bra 	$L__BB5_811;
	setp.lt.u64 	%p1988, %rd180, 4;
	@%p1988 bra 	$L__BB5_806;
	shl.b64 	%rd42537, %rd54398, 3;
	add.s64 	%rd42538, %rd54120, %rd42537;
	ld.u64 	%rd42539, [%rd42538];
	mad.lo.s64 	%rd42540, %rd42539, 2654435761, %rd54406;
	shl.b64 	%rd42541, %rd42540, 13;
	add.s64 	%rd42542, %rd42541, %rd42540;
	shr.u64 	%rd42543, %rd42542, 7;
	xor.b64  	%rd42544, %rd42543, %rd42542;
	shl.b64 	%rd42545, %rd42544, 3;
	add.s64 	%rd42546, %rd42545, %rd42544;
	shr.u64 	%rd42547, %rd42546, 17;
	xor.b64  	%rd42548, %rd42547, %rd42546;
	shl.b64 	%rd42549, %rd42548, 5;
	add.s64 	%rd42550, %rd42549, %rd42548;
	ld.u64 	%rd42551, [%rd42538+8];
	mad.lo.s64 	%rd42552, %rd42551, 2654435761, %rd42550;
	shl.b64 	%rd42553, %rd42552, 13;
	add.s64 	%rd42554, %rd42553, %rd42552;
	shr.u64 	%rd42555, %rd42554, 7;
	xor.b64  	%rd42556, %rd42555, %rd42554;
	shl.b64 	%rd42557, %rd42556, 3;
	add.s64 	%rd42558, %rd42557, %rd42556;
	shr.u64 	%rd42559, %rd42558, 17;
	xor.b64  	%rd42560, %rd42559, %rd42558;
	shl.b64 	%rd42561, %rd42560, 5;
	add.s64 	%rd42562, %rd42561, %rd42560;
	ld.u64 	%rd42563, [%rd42538+16];
	mad.lo.s64 	%rd42564, %rd42563, 2654435761, %rd42562;
	shl.b64 	%rd42565, %rd42564, 13;
	add.s64 	%rd42566, %rd42565, %rd42564;
	shr.u64 	%rd42567, %rd42566, 7;
	xor.b64  	%rd42568, %rd42567, %rd42566;
	shl.b64 	%rd42569, %rd42568, 3;
	add.s64 	%rd42570, %rd42569, %rd42568;
	shr.u64 	%rd42571, %rd42570, 17;
	xor.b64  	%rd42572, %rd42571, %rd42570;
	shl.b64 	%rd42573, %rd42572, 5;
	add.s64 	%rd42574, %rd42573, %rd42572;
	ld.u64 	%rd42575, [%rd42538+24];
	mad.lo.s64 	%rd42576, %rd42575, 2654435761, %rd42574;
	shl.b64 	%rd42577, %rd42576, 13;
	add.s64 	%rd42578, %rd42577, %rd42576;
	shr.u64 	%rd42579, %rd42578, 7;
	xor.b64  	%rd42580, %rd42579, %rd42578;
	shl.b64 	%rd42581, %rd42580, 3;
	add.s64 	%rd42582, %rd42581, %rd42580;
	shr.u64 	%rd42583, %rd42582, 17;
	xor.b64  	%rd42584, %rd42583, %rd42582;
	shl.b64 	%rd42585, %rd42584, 5;
	add.s64 	%rd54406, %rd42585, %rd42584;
	add.s64 	%rd54398, %rd54398, 4;
$L__BB5_806:
	setp.eq.s64 	%p1989, %rd182, 0;
	@%p1989 bra 	$L__BB5_811;
	setp.eq.s64 	%p1990, %rd183, 0;
	@%p1990 bra 	$L__BB5_809;
	shl.b64 	%rd42587, %rd54398, 3;
	add.s64 	%rd42588, %rd54120, %rd42587;
	ld.u64 	%rd42589, [%rd42588];
	mad.lo.s64 	%rd42590, %rd42589, 2654435761, %rd54406;
	shl.b64 	%rd42591, %rd42590, 13;
	add.s64 	%rd42592, %rd42591, %rd42590;
	shr.u64 	%rd42593, %rd42592, 7;
	xor.b64  	%rd42594, %rd42593, %rd42592;
	shl.b64 	%rd42595, %rd42594, 3;
	add.s64 	%rd42596, %rd42595, %rd42594;
	shr.u64 	%rd42597, %rd42596, 17;
	xor.b64  	%rd42598, %rd42597, %rd42596;
	shl.b64 	%rd42599, %rd42598, 5;
	add.s64 	%rd42600, %rd42599, %rd42598;
	ld.u64 	%rd42601, [%rd42588+8];
	mad.lo.s64 	%rd42602, %rd42601, 2654435761, %rd42600;
	shl.b64 	%rd42603, %rd42602, 13;
	add.s64 	%rd42604, %rd42603, %rd42602;
	shr.u64 	%rd42605, %rd42604, 7;
	xor.b64  	%rd42606, %rd42605, %rd42604;
	shl.b64 	%rd42607, %rd42606, 3;
	add.s64 	%rd42608, %rd42607, %rd42606;
	shr.u64 	%rd42609, %rd42608, 17;
	xor.b64  	%rd42610, %rd42609, %rd42608;
	shl.b64 	%rd42611, %rd42610, 5;
	add.s64 	%rd54406, %rd42611, %rd42610;
	add.s64 	%rd54398, %rd54398, 2;
$L__BB5_809:
	@%p1980 bra 	$L__BB5_811;
	shl.b64 	%rd42612, %rd54398, 3;
	add.s64 	%rd42613, %rd54120, %rd42612;
	ld.u64 	%rd42614, [%rd42613];
	mad.lo.s64 	%rd42615, %rd42614, 2654435761, %rd54406;
	shl.b64 	%rd42616, %rd42615, 13;
	add.s64 	%rd42617, %rd42616, %rd42615;
	shr.u64 	%rd42618, %rd42617, 7;
	xor.b64  	%rd42619, %rd42618, %rd42617;
	shl.b64 	%rd42620, %rd42619, 3;
	add.s64 	%rd42621, %rd42620, %rd42619;
	shr.u64 	%rd42622, %rd42621, 17;
	xor.b64  	%rd42623, %rd42622, %rd42621;
	shl.b64 	%rd42624, %rd42623, 5;
	add.s64 	%rd54406, %rd42624, %rd42623;
$L__BB5_811:
	mov.b64 	%rd54411, 0;
	mov.u64 	%rd54419, %rd54411;
	@%p1985 bra 	$L__BB5_814;
	and.b64  	%rd1563, %rd2, -8;
	mov.b64 	%rd54411, 0;
	mov.u64 	%rd54409, %rd54411;
$L__BB5_813:
	.pragma "nounroll";
	shl.b64 	%rd42628, %rd54411, 3;
	add.s64 	%rd42629, %rd54249, %rd42628;
	ld.u64 	%rd42630, [%rd42629];
	mad.lo.s64 	%rd42631, %rd42630, 2654435761, %rd54419;
	shl.b64 	%rd42632, %rd42631, 13;
	add.s64 	%rd42633, %rd42632, %rd42631;
	shr.u64 	%rd42634, %rd42633, 7;
	xor.b64  	%rd42635, %rd42634, %rd42633;
	shl.b64 	%rd42636, %rd42635, 3;
	add.s64 	%rd42637, %rd42636, %rd42635;
	shr.u64 	%rd42638, %rd42637, 17;
	xor.b64  	%rd42639, %rd42638, %rd42637;
	shl.b64 	%rd42640, %rd42639, 5;
	add.s64 	%rd42641, %rd42640, %rd42639;
	ld.u64 	%rd42642, [%rd42629+8];
	mad.lo.s64 	%rd42643, %rd42642, 2654435761, %rd42641;
	shl.b64 	%rd42644, %rd42643, 13;
	add.s64 	%rd42645, %rd42644, %rd42643;
	shr.u64 	%rd42646, %rd42645, 7;
	xor.b64  	%rd42647, %rd42646, %rd42645;
	shl.b64 	%rd42648, %rd42647, 3;
	add.s64 	%rd42649, %rd42648, %rd42647;
	shr.u64 	%rd42650, %rd42649, 17;
	xor.b64  	%rd42651, %rd42650, %rd42649;
	shl.b64 	%rd42652, %rd42651, 5;
	add.s64 	%rd42653, %rd42652, %rd42651;
	ld.u64 	%rd42654, [%rd42629+16];
	mad.lo.s64 	%rd42655, %rd42654, 2654435761, %rd42653;
	shl.b64 	%rd42656, %rd42655, 13;
	add.s64 	%rd42657, %rd42656, %rd42655;
	shr.u64 	%rd42658, %rd42657, 7;
	xor.b64  	%rd42659, %rd42658, %rd42657;
	shl.b64 	%rd42660, %rd42659, 3;
	add.s64 	%rd42661, %rd42660, %rd42659;
	shr.u64 	%rd42662, %rd42661, 17;
	xor.b64  	%rd42663, %rd42662, %rd42661;
	shl.b64 	%rd42664, %rd42663, 5;
	add.s64 	%rd42665, %rd42664, %rd42663;
	ld.u64 	%rd42666, [%rd42629+24];
	mad.lo.s64 	%rd42667, %rd42666, 2654435761, %rd42665;
	shl.b64 	%rd42668, %rd42667, 13;
	add.s64 	%rd42669, %rd42668, %rd42667;
	shr.u64 	%rd42670, %rd42669, 7;
	xor.b64  	%rd42671, %rd42670, %rd42669;
	shl.b64 	%rd42672, %rd42671, 3;
	add.s64 	%rd42673, %rd42672, %rd42671;
	shr.u64 	%rd42674, %rd42673, 17;
	xor.b64  	%rd42675, %rd42674, %rd42673;
	shl.b64 	%rd42676, %rd42675, 5;
	add.s64 	%rd42677, %rd42676, %rd42675;
	ld.u64 	%rd42678, [%rd42629+32];
	mad.lo.s64 	%rd42679, %rd42678, 2654435761, %rd42677;
	shl.b64 	%rd42680, %rd42679, 13;
	add.s64 	%rd42681, %rd42680, %rd42679;
	shr.u64 	%rd42682, %rd42681, 7;
	xor.b64  	%rd42683, %rd42682, %rd42681;
	shl.b64 	%rd42684, %rd42683, 3;
	add.s64 	%rd42685, %rd42684, %rd42683;
	shr.u64 	%rd42686, %rd42685, 17;
	xor.b64  	%rd42687, %rd42686, %rd42685;
	shl.b64 	%rd42688, %rd42687, 5;
	add.s64 	%rd42689, %rd42688, %rd42687;
	ld.u64 	%rd42690, [%rd42629+40];
	mad.lo.s64 	%rd42691, %rd42690, 2654435761, %rd42689;
	shl.b64 	%rd42692, %rd42691, 13;
	add.s64 	%rd42693, %rd42692, %rd42691;
	shr.u64 	%rd42694, %rd42693, 7;
	xor.b64  	%rd42695, %rd42694, %rd42693;
	shl.b64 	%rd42696, %rd42695, 3;
	add.s64 	%rd42697, %rd42696, %rd42695;
	shr.u64 	%rd42698, %rd42697, 17;
	xor.b64  	%rd42699, %rd42698, %rd42697;
	shl.b64 	%rd42700, %rd42699, 5;
	add.s64 	%rd42701, %rd42700, %rd42699;
	ld.u64 	%rd42702, [%rd42629+48];
	mad.lo.s64 	%rd42703, %rd42702, 2654435761, %rd42701;
	shl.b64 	%rd42704, %rd42703, 13;
	add.s64 	%rd42705, %rd42704, %rd42703;
	shr.u64 	%rd42706, %rd42705, 7;
	xor.b64  	%rd42707, %rd42706, %rd42705;
	shl.b64 	%rd42708, %rd42707, 3;
	add.s64 	%rd42709, %rd42708, %rd42707;
	shr.u64 	%rd42710, %rd42709, 17;
	xor.b64  	%rd42711, %rd42710, %rd42709;
	shl.b64 	%rd42712, %rd42711, 5;
	add.s64 	%rd42713, %rd42712, %rd42711;
	ld.u64 	%rd42714, [%rd42629+56];
	mad.lo.s64 	%rd42715, %rd42714, 2654435761, %rd42713;
	shl.b64 	%rd42716, %rd42715, 13;
	add.s64 	%rd42717, %rd42716, %rd42715;
	shr.u64 	%rd42718, %rd42717, 7;
	xor.b64  	%rd42719, %rd42718, %rd42717;
	shl.b64 	%rd42720, %rd42719, 3;
	add.s64 	%rd42721, %rd42720, %rd42719;
	shr.u64 	%rd42722, %rd42721, 17;
	xor.b64  	%rd42723, %rd42722, %rd42721;
	shl.b64 	%rd42724, %rd42723, 5;
	add.s64 	%rd54419, %rd42724, %rd42723;
	add.s64 	%rd54411, %rd54411, 8;
	add.s64 	%rd54409, %rd54409, 8;
	setp.ne.s64 	%p1993, %rd54409, %rd1563;
	@%p1993 bra 	$L__BB5_813;
$L__BB5_814:
	@%p1987 bra 	$L__BB5_822;
	setp.lt.u64 	%p1995, %rd181, 3;
	@%p1995 bra 	$L__BB5_817;
	shl.b64 	%rd42726, %rd54411, 3;
	add.s64 	%rd42727, %rd54249, %rd42726;
	ld.u64 	%rd42728, [%rd42727];
	mad.lo.s64 	%rd42729, %rd42728, 2654435761, %rd54419;
	shl.b64 	%rd42730, %rd42729, 13;
	add.s64 	%rd42731, %rd42730, %rd42729;
	shr.u64 	%rd42732, %rd42731, 7;
	xor.b64  	%rd42733, %rd42732, %rd42731;
	shl.b64 	%rd42734, %rd42733, 3;
	add.s64 	%rd42735, %rd42734, %rd42733;
	shr.u64 	%rd42736, %rd42735, 17;
	xor.b64  	%rd42737, %rd42736, %rd42735;
	shl.b64 	%rd42738, %rd42737, 5;
	add.s64 	%rd42739, %rd42738, %rd42737;
	ld.u64 	%rd42740, [%rd42727+8];
	mad.lo.s64 	%rd42741, %rd42740, 2654435761, %rd42739;
	shl.b64 	%rd42742, %rd42741, 13;
	add.s64 	%rd42743, %rd42742, %rd42741;
	shr.u64 	%rd42744, %rd42743, 7;
	xor.b64  	%rd42745, %rd42744, %rd42743;
	shl.b64 	%rd42746, %rd42745, 3;
	add.s64 	%rd42747, %rd42746, %rd42745;
	shr.u64 	%rd42748, %rd42747, 17;
	xor.b64  	%rd42749, %rd42748, %rd42747;
	shl.b64 	%rd42750, %rd42749, 5;
	add.s64 	%rd42751, %rd42750, %rd42749;
	ld.u64 	%rd42752, [%rd42727+16];
	mad.lo.s64 	%rd42753, %rd42752, 2654435761, %rd42751;
	shl.b64 	%rd42754, %rd42753, 13;
	add.s64 	%rd42755, %rd42754, %rd42753;
	shr.u64 	%rd42756, %rd42755, 7;
	xor.b64  	%rd42757, %rd42756, %rd42755;
	shl.b64 	%rd42758, %rd42757, 3;
	add.s64 	%rd42759, %rd42758, %rd42757;
	shr.u64 	%rd42760, %rd42759, 17;
	xor.b64  	%rd42761, %rd42760, %rd42759;
	shl.b64 	%rd42762, %rd42761, 5;
	add.s64 	%rd42763, %rd42762, %rd42761;
	ld.u64 	%rd42764, [%rd42727+24];
	mad.lo.s64 	%rd42765, %rd42764, 2654435761, %rd42763;
	shl.b64 	%rd42766, %rd42765, 13;
	add.s64 	%rd42767, %rd42766, %rd42765;
	shr.u64 	%rd42768, %rd42767, 7;
	xor.b64  	%rd42769, %rd42768, %rd42767;
	shl.b64 	%rd42770, %rd42769, 3;
	add.s64 	%rd42771, %rd42770, %rd42769;
	shr.u64 	%rd42772, %rd42771, 17;
	xor.b64  	%rd42773, %rd42772, %rd42771;
	shl.b64 	%rd42774, %rd42773, 5;
	add.s64 	%rd54419, %rd42774, %rd42773;
	add.s64 	%rd54411, %rd54411, 4;
$L__BB5_817:
	setp.eq.s64 	%p1996, %rd182, 0;
	@%p1996 bra 	$L__BB5_822;
	setp.eq.s64 	%p1997, %rd183, 0;
	@%p1997 bra 	$L__BB5_820;
	shl.b64 	%rd42776, %rd54411, 3;
	add.s64 	%rd42777, %rd54249, %rd42776;
	ld.u64 	%rd42778, [%rd42777];
	mad.lo.s64 	%rd42779, %rd42778, 2654435761, %rd54419;
	shl.b64 	%rd42780, %rd42779, 13;
	add.s64 	%rd42781, %rd42780, %rd42779;
	shr.u64 	%rd42782, %rd42781, 7;
	xor.b64  	%rd42783, %rd42782, %rd42781;
	shl.b64 	%rd42784, %rd42783, 3;
	add.s64 	%rd42785, %rd42784, %rd42783;
	shr.u64 	%rd42786, %rd42785, 17;
	xor.b64  	%rd42787, %rd42786, %rd42785;
	shl.b64 	%rd42788, %rd42787, 5;
	add.s64 	%rd42789, %rd42788, %rd42787;
	ld.u64 	%rd42790, [%rd42777+8];
	mad.lo.s64 	%rd42791, %rd42790, 2654435761, %rd42789;
	shl.b64 	%rd42792, %rd42791, 13;
	add.s64 	%rd42793, %rd42792, %rd42791;
	shr.u64 	%rd42794, %rd42793, 7;
	xor.b64  	%rd42795, %rd42794, %rd42793;
	shl.b64 	%rd42796, %rd42795, 3;
	add.s64 	%rd42797, %rd42796, %rd42795;
	shr.u64 	%rd42798, %rd42797, 17;
	xor.b64  	%rd42799, %rd42798, %rd42797;
	shl.b64 	%rd42800, %rd42799, 5;
	add.s64 	%rd54419, %rd42800, %rd42799;
	add.s64 	%rd54411, %rd54411, 2;
$L__BB5_820:
	@%p1980 bra 	$L__BB5_822;
	shl.b64 	%rd42801, %rd54411, 3;
	add.s64 	%rd42802, %rd54249, %rd42801;
	ld.u64 	%rd42803, [%rd42802];
	mad.lo.s64 	%rd42804, %rd42803, 2654435761, %rd54419;
	shl.b64 	%rd42805, %rd42804, 13;
	add.s64 	%rd42806, %rd42805, %rd42804;
	shr.u64 	%rd42807, %rd42806, 7;
	xor.b64  	%rd42808, %rd42807, %rd42806;
	shl.b64 	%rd42809, %rd42808, 3;
	add.s64 	%rd42810, %rd42809, %rd42808;
	shr.u64 	%rd42811, %rd42810, 17;
	xor.b64  	%rd42812, %rd42811, %rd42810;
	shl.b64 	%rd42813, %rd42812, 5;
	add.s64 	%rd54419, %rd42813, %rd42812;
$L__BB5_822:
	setp.lt.u64 	%p1999, %rd54406, %rd54419;
	mov.u64 	%rd54421, %rd54120;
	@%p1999 bra 	$L__BB5_823;
	bra.uni 	$L__BB5_828;
$L__BB5_823:
	mov.u64 	%rd54421, %rd54249;
	mov.u64 	%rd54249, %rd54120;
	bra.uni 	$L__BB5_828;
$L__BB5_824:
	setp.eq.s32 	%p2000, %r1, 0;
	mov.u64 	%rd54421, %rd54120;
	@%p2000 bra 	$L__BB5_828;
	mov.b64 	%rd54420, 0;
$L__BB5_826:
	shl.b64 	%rd42815, %rd54420, 3;
	add.s64 	%rd42816, %rd54120, %rd42815;
	ld.u64 	%rd1586, [%rd42816];
	add.s64 	%rd42817, %rd54249, %rd42815;
	ld.u64 	%rd1587, [%rd42817];
	setp.lt.u64 	%p2001, %rd1586, %rd1587;
	@%p2001 bra 	$L__BB5_823;
	setp.le.u64 	%p2002, %rd1586, %rd1587;
	add.s64 	%rd54420, %rd54420, 1;
	setp.lt.u64 	%p2003, %rd54420, %rd12;
	and.pred  	%p2004, %p2002, %p2003;
	mov.u64 	%rd54421, %rd54120;
	@%p2004 bra 	$L__BB5_826;
$L__BB5_828:
	setp.eq.s64 	%p2005, %rd179, 0;
	mov.b64 	%rd54426, -3750763034362895579;
	mov.b64 	%rd54427, 0;
	@%p2005 bra 	$L__BB5_831;
	and.b64  	%rd1591, %rd2, -2;
	mov.b64 	%rd54426, -3750763034362895579;
	mov.b64 	%rd54427, 0;
	mov.u64 	%rd54425, %rd54427;
$L__BB5_830:
	shl.b64 	%rd42824, %rd54427, 3;
	add.s64 	%rd42825, %rd54163, %rd42824;
	ld.u64 	%rd42826, [%rd42825];
	and.b64  	%rd42827, %rd42826, 255;
	xor.b64  	%rd42828, %rd42827, %rd54426;
	mul.lo.s64 	%rd42829, %rd42828, 1099511628211;
	shr.u64 	%rd42830, %rd42826, 8;
	and.b64  	%rd42831, %rd42830, 255;
	xor.b64  	%rd42832, %rd42831, %rd42829;
	mul.lo.s64 	%rd42833, %rd42832, 1099511628211;
	shr.u64 	%rd42834, %rd42826, 16;
	and.b64  	%rd42835, %rd42834, 255;
	xor.b64  	%rd42836, %rd42835, %rd42833;
	mul.lo.s64 	%rd42837, %rd42836, 1099511628211;
	shr.u64 	%rd42838, %rd42826, 24;
	and.b64  	%rd42839, %rd42838, 255;
	xor.b64  	%rd42840, %rd42839, %rd42837;
	mul.lo.s64 	%rd42841, %rd42840, 1099511628211;
	shr.u64 	%rd42842, %rd42826, 32;
	and.b64  	%rd42843, %rd42842, 255;
	xor.b64  	%rd42844, %rd42843, %rd42841;
	mul.lo.s64 	%rd42845, %rd42844, 1099511628211;
	shr.u64 	%rd42846, %rd42826, 40;
	and.b64  	%rd42847, %rd42846, 255;
	xor.b64  	%rd42848, %rd42847, %rd42845;
	mul.lo.s64 	%rd42849, %rd42848, 1099511628211;
	shr.u64 	%rd42850, %rd42826, 48;
	and.b64  	%rd42851, %rd42850, 255;
	xor.b64  	%rd42852, %rd42851, %rd42849;
	mul.lo.s64 	%rd42853, %rd42852, 1099511628211;
	shr.u64 	%rd42854, %rd42826, 56;
	xor.b64  	%rd42855, %rd42854, %rd42853;
	mul.lo.s64 	%rd42856, %rd42855, 1099511628211;
	ld.u64 	%rd42857, [%rd42825+8];
	and.b64  	%rd42858, %rd42857, 255;
	xor.b64  	%rd42859, %rd42858, %rd42856;
	mul.lo.s64 	%rd42860, %rd42859, 1099511628211;
	shr.u64 	%rd42861, %rd42857, 8;
	and.b64  	%rd42862, %rd42861, 255;
	xor.b64  	%rd42863, %rd42862, %rd42860;
	mul.lo.s64 	%rd42864, %rd42863, 1099511628211;
	shr.u64 	%rd42865, %rd42857, 16;
	and.b64  	%rd42866, %rd42865, 255;
	xor.b64  	%rd42867, %rd42866, %rd42864;
	mul.lo.s64 	%rd42868, %rd42867, 1099511628211;
	shr.u64 	%rd42869, %rd42857, 24;
	and.b64  	%rd42870, %rd42869, 255;
	xor.b64  	%rd42871, %rd42870, %rd42868;
	mul.lo.s64 	%rd42872, %rd42871, 1099511628211;
	shr.u64 	%rd42873, %rd42857, 32;
	and.b64  	%rd42874, %rd42873, 255;
	xor.b64  	%rd42875, %rd42874, %rd42872;
	mul.lo.s64 	%rd42876, %rd42875, 1099511628211;
	shr.u64 	%rd42877, %rd42857, 40;
	and.b64  	%rd42878, %rd42877, 255;
	xor.b64  	%rd42879, %rd42878, %rd42876;
	mul.lo.s64 	%rd42880, %rd42879, 1099511628211;
	shr.u64 	%rd42881, %rd42857, 48;
	and.b64  	%rd42882, %rd42881, 255;
	xor.b64  	%rd42883, %rd42882, %rd42880;
	mul.lo.s64 	%rd42884, %rd42883, 1099511628211;
	shr.u64 	%rd42885, %rd42857, 56;
	xor.b64  	%rd42886, %rd42885, %rd42884;
	mul.lo.s64 	%rd54426, %rd42886, 1099511628211;
	add.s64 	%rd54427, %rd54427, 2;
	add.s64 	%rd54425, %rd54425, 2;
	setp.ne.s64 	%p2006, %rd54425, %rd1591;
	@%p2006 bra 	$L__BB5_830;
$L__BB5_831:
	setp.eq.s64 	%p2007, %rd184, 0;
	@%p2007 bra 	$L__BB5_833;
	shl.b64 	%rd42887, %rd54427, 3;
	add.s64 	%rd42888, %rd54163, %rd42887;
	ld.u64 	%rd42889, [%rd42888];
	and.b64  	%rd42890, %rd42889, 255;
	xor.b64  	%rd42891, %rd42890, %rd54426;
	mul.lo.s64 	%rd42892, %rd42891, 1099511628211;
	shr.u64 	%rd42893, %rd42889, 8;
	and.b64  	%rd42894, %rd42893, 255;
	xor.b64  	%rd42895, %rd42894, %rd42892;
	mul.lo.s64 	%rd42896, %rd42895, 1099511628211;
	shr.u64 	%rd42897, %rd42889, 16;
	and.b64  	%rd42898, %rd42897, 255;
	xor.b64  	%rd42899, %rd42898, %rd42896;
	mul.lo.s64 	%rd42900, %rd42899, 1099511628211;
	shr.u64 	%rd42901, %rd42889, 24;
	and.b64  	%rd42902, %rd42901, 255;
	xor.b64  	%rd42903, %rd42902, %rd42900;
	mul.lo.s64 	%rd42904, %rd42903, 1099511628211;
	shr.u64 	%rd42905, %rd42889, 32;
	and.b64  	%rd42906, %rd42905, 255;
	xor.b64  	%rd42907, %rd42906, %rd42904;
	mul.lo.s64 	%rd42908, %rd42907, 1099511628211;
	shr.u64 	%rd42909, %rd42889, 40;
	and.b64  	%rd42910, %rd42909, 255;
	xor.b64  	%rd42911, %rd42910, %rd42908;
	mul.lo.s64 	%rd42912, %rd42911, 1099511628211;
	shr.u64 	%rd42913, %rd42889, 48;
	and.b64  	%rd42914, %rd42913, 255;
	xor.b64  	%rd42915, %rd42914, %rd42912;
	mul.lo.s64 	%rd42916, %rd42915, 1099511628211;
	shr.u64 	%rd42917, %rd42889, 56;
	xor.b64  	%rd42918, %rd42917, %rd42916;
	mul.lo.s64 	%rd54426, %rd42918, 1099511628211;
$L__BB5_833:
	mov.b64 	%rd54433, -3750763034362895579;
	mov.b64 	%rd54434, 0;
	@%p2005 bra 	$L__BB5_836;
	and.b64  	%rd1603, %rd2, -2;
	mov.b64 	%rd54433, -3750763034362895579;
	mov.b64 	%rd54434, 0;
	mov.u64 	%rd54432, %rd54434;
$L__BB5_835:
	shl.b64 	%rd42924, %rd54434, 3;
	add.s64 	%rd42925, %rd54292, %rd42924;
	ld.u64 	%rd42926, [%rd42925];
	and.b64  	%rd42927, %rd42926, 255;
	xor.b64  	%rd42928, %rd42927, %rd54433;
	mul.lo.s64 	%rd42929, %rd42928, 1099511628211;
	shr.u64 	%rd42930, %rd42926, 8;
	and.b64  	%rd42931, %rd42930, 255;
	xor.b64  	%rd42932, %rd42931, %rd42929;
	mul.lo.s64 	%rd42933, %rd42932, 1099511628211;
	shr.u64 	%rd42934, %rd42926, 16;
	and.b64  	%rd42935, %rd42934, 255;
	xor.b64  	%rd42936, %rd42935, %rd42933;
	mul.lo.s64 	%rd42937, %rd42936, 1099511628211;
	shr.u64 	%rd42938, %rd42926, 24;
	and.b64  	%rd42939, %rd42938, 255;
	xor.b64  	%rd42940, %rd42939, %rd42937;
	mul.lo.s64 	%rd42941, %rd42940, 1099511628211;
	shr.u64 	%rd42942, %rd42926, 32;
	and.b64  	%rd42943, %rd42942, 255;
	xor.b64  	%rd42944, %rd42943, %rd42941;
	mul.lo.s64 	%rd42945, %rd42944, 1099511628211;
	shr.u64 	%rd42946, %rd42926, 40;
	and.b64  	%rd42947, %rd42946, 255;
	xor.b64  	%rd42948, %rd42947, %rd42945;
	mul.lo.s64 	%rd42949, %rd42948, 1099511628211;
	shr.u64 	%rd42950, %rd42926, 48;
	and.b64  	%rd42951, %rd42950, 255;
	xor.b64  	%rd42952, %rd42951, %rd42949;
	mul.lo.s64 	%rd42953, %rd42952, 1099511628211;
	shr.u64 	%rd42954, %rd42926, 56;
	xor.b64  	%rd42955, %rd42954, %rd42953;
	mul.lo.s64 	%rd42956, %rd42955, 1099511628211;
	ld.u64 	%rd42957, [%rd42925+8];
	and.b64  	%rd42958, %rd42957, 255;
	xor.b64  	%rd42959, %rd42958, %rd42956;
	mul.lo.s64 	%rd42960, %rd42959, 1099511628211;
	shr.u64 	%rd42961, %rd42957, 8;
	and.b64  	%rd42962, %rd42961, 255;
	xor.b64  	%rd42963, %rd42962, %rd42960;
	mul.lo.s64 	%rd42964, %rd42963, 1099511628211;
	shr.u64 	%rd42965, %rd42957, 16;
	and.b64  	%rd42966, %rd42965, 255;
	xor.b64  	%rd42967, %rd42966, %rd42964;
	mul.lo.s64 	%rd42968, %rd42967, 1099511628211;
	shr.u64 	%rd42969, %rd42957, 24;
	and.b64  	%rd42970, %rd42969, 255;
	xor.b64  	%rd42971, %rd42970, %rd42968;
	mul.lo.s64 	%rd42972, %rd42971, 1099511628211;
	shr.u64 	%rd42973, %rd42957, 32;
	and.b64  	%rd42974, %rd42973, 255;
	xor.b64  	%rd42975, %rd42974, %rd42972;
	mul.lo.s64 	%rd42976, %rd42975, 1099511628211;
	shr.u64 	%rd42977, %rd42957, 40;
	and.b64  	%rd42978, %rd42977, 255;
	xor.b64  	%rd42979, %rd42978, %rd42976;
	mul.lo.s64 	%rd42980, %rd42979, 1099511628211;
	shr.u64 	%rd42981, %rd42957, 48;
	and.b64  	%rd42982, %rd42981, 255;
	xor.b64  	%rd42983, %rd42982, %rd42980;
	mul.lo.s64 	%rd42984, %rd42983, 1099511628211;
	shr.u64 	%rd42985, %rd42957, 56;
	xor.b64  	%rd42986, %rd42985, %rd42984;
	mul.lo.s64 	%rd54433, %rd42986, 1099511628211;
	add.s64 	%rd54434, %rd54434, 2;
	add.s64 	%rd54432, %rd54432, 2;
	setp.ne.s64 	%p2009, %rd54432, %rd1603;
	@%p2009 bra 	$L__BB5_835;
$L__BB5_836:
	@%p2007 bra 	$L__BB5_838;
	shl.b64 	%rd42987, %rd54434, 3;
	add.s64 	%rd42988, %rd54292, %rd42987;
	ld.u64 	%rd42989, [%rd42988];
	and.b64  	%rd42990, %rd42989, 255;
	xor.b64  	%rd42991, %rd42990, %rd54433;
	mul.lo.s64 	%rd42992, %rd42991, 1099511628211;
	shr.u64 	%rd42993, %rd42989, 8;
	and.b64  	%rd42994, %rd42993, 255;
	xor.b64  	%rd42995, %rd42994, %rd42992;
	mul.lo.s64 	%rd42996, %rd42995, 1099511628211;
	shr.u64 	%rd42997, %rd42989, 16;
	and.b64  	%rd42998, %rd42997, 255;
	xor.b64  	%rd42999, %rd42998, %rd42996;
	mul.lo.s64 	%rd43000, %rd42999, 1099511628211;
	shr.u64 	%rd43001, %rd42989, 24;
	and.b64  	%rd43002, %rd43001, 255;
	xor.b64  	%rd43003, %rd43002, %rd43000;
	mul.lo.s64 	%rd43004, %rd43003, 1099511628211;
	shr.u64 	%rd43005, %rd42989, 32;
	and.b64  	%rd43006, %rd43005, 255;
	xor.b64  	%rd43007, %rd43006, %rd43004;
	mul.lo.s64 	%rd43008, %rd43007, 1099511628211;
	shr.u64 	%rd43009, %rd42989, 40;
	and.b64  	%rd43010, %rd43009, 255;
	xor.b64  	%rd43011, %rd43010, %rd43008;
	mul.lo.s64 	%rd43012, %rd43011, 1099511628211;
	shr.u64 	%rd43013, %rd42989, 48;
	and.b64  	%rd43014, %rd43013, 255;
	xor.b64  	%rd43015, %rd43014, %rd43012;
	mul.lo.s64 	%rd43016, %rd43015, 1099511628211;
	shr.u64 	%rd43017, %rd42989, 56;
	xor.b64  	%rd43018, %rd43017, %rd43016;
	mul.lo.s64 	%rd54433, %rd43018, 1099511628211;
$L__BB5_838:
	setp.eq.s64 	%p2011, %rd54426, %rd54433;
	@%p2011 bra 	$L__BB5_863;
	setp.lt.u64 	%p2012, %rd179, 7;
	mov.b64 	%rd54441, 0;
	mov.u64 	%rd54449, %rd54441;
	@%p2012 bra 	$L__BB5_842;
	and.b64  	%rd1615, %rd2, -8;
	mov.b64 	%rd54441, 0;
	mov.u64 	%rd54439, %rd54441;
$L__BB5_841:
	.pragma "nounroll";
	shl.b64 	%rd43022, %rd54441, 3;
	add.s64 	%rd43023, %rd54163, %rd43022;
	ld.u64 	%rd43024, [%rd43023];
	mad.lo.s64 	%rd43025, %rd43024, 2654435761, %rd54449;
	shl.b64 	%rd43026, %rd43025, 13;
	add.s64 	%rd43027, %rd43026, %rd43025;
	shr.u64 	%rd43028, %rd43027, 7;
	xor.b64  	%rd43029, %rd43028, %rd43027;
	shl.b64 	%rd43030, %rd43029, 3;
	add.s64 	%rd43031, %rd43030, %rd43029;
	shr.u64 	%rd43032, %rd43031, 17;
	xor.b64  	%rd43033, %rd43032, %rd43031;
	shl.b64 	%rd43034, %rd43033, 5;
	add.s64 	%rd43035, %rd43034, %rd43033;
	ld.u64 	%rd43036, [%rd43023+8];
	mad.lo.s64 	%rd43037, %rd43036, 2654435761, %rd43035;
	shl.b64 	%rd43038, %rd43037, 13;
	add.s64 	%rd43039, %rd43038, %rd43037;
	shr.u64 	%rd43040, %rd43039, 7;
	xor.b64  	%rd43041, %rd43040, %rd43039;
	shl.b64 	%rd43042, %rd43041, 3;
	add.s64 	%rd43043, %rd43042, %rd43041;
	shr.u64 	%rd43044, %rd43043, 17;
	xor.b64  	%rd43045, %rd43044, %rd43043;
	shl.b64 	%rd43046, %rd43045, 5;
	add.s64 	%rd43047, %rd43046, %rd43045;
	ld.u64 	%rd43048, [%rd43023+16];
	mad.lo.s64 	%rd43049, %rd43048, 2654435761, %rd43047;
	shl.b64 	%rd43050, %rd43049, 13;
	add.s64 	%rd43051, %rd43050, %rd43049;
	shr.u64 	%rd43052, %rd43051, 7;
	xor.b64  	%rd43053, %rd43052, %rd43051;
	shl.b64 	%rd43054, %rd43053, 3;
	add.s64 	%rd43055, %rd43054, %rd43053;
	shr.u64 	%rd43056, %rd43055, 17;
	xor.b64  	%rd43057, %rd43056, %rd43055;
	shl.b64 	%rd43058, %rd43057, 5;
	add.s64 	%rd43059, %rd43058, %rd43057;
	ld.u64 	%rd43060, [%rd43023+24];
	mad.lo.s64 	%rd43061, %rd43060, 2654435761, %rd43059;
	shl.b64 	%rd43062, %rd43061, 13;
	add.s64 	%rd43063, %rd43062, %rd43061;
	shr.u64 	%rd43064, %rd43063, 7;
	xor.b64  	%rd43065, %rd43064, %rd43063;
	shl.b64 	%rd43066, %rd43065, 3;
	add.s64 	%rd43067, %rd43066, %rd43065;
	shr.u64 	%rd43068, %rd43067, 17;
	xor.b64  	%rd43069, %rd43068, %rd43067;
	shl.b64 	%rd43070, %rd43069, 5;
	add.s64 	%rd43071, %rd43070, %rd43069;
	ld.u64 	%rd43072, [%rd43023+32];
	mad.lo.s64 	%rd43073, %rd43072, 2654435761, %rd43071;
	shl.b64 	%rd43074, %rd43073, 13;
	add.s64 	%rd43075, %rd43074, %rd43073;
	shr.u64 	%rd43076, %rd43075, 7;
	xor.b64  	%rd43077, %rd43076, %rd43075;
	shl.b64 	%rd43078, %rd43077, 3;
	add.s64 	%rd43079, %rd43078, %rd43077;
	shr.u64 	%rd43080, %rd43079, 17;
	xor.b64  	%rd43081, %rd43080, %rd43079;
	shl.b64 	%rd43082, %rd43081, 5;
	add.s64 	%rd43083, %rd43082, %rd43081;
	ld.u64 	%rd43084, [%rd43023+40];
	mad.lo.s64 	%rd43085, %rd43084, 2654435761, %rd43083;
	shl.b64 	%rd43086, %rd43085, 13;
	add.s64 	%rd43087, %rd43086, %rd43085;
	shr.u64 	%rd43088, %rd43087, 7;
	xor.b64  	%rd43089, %rd43088, %rd43087;
	shl.b64 	%rd43090, %rd43089, 3;
	add.s64 	%rd43091, %rd43090, %rd43089;
	shr.u64 	%rd43092, %rd43091, 17;
	xor.b64  	%rd43093, %rd43092, %rd43091;
	shl.b64 	%rd43094, %rd43093, 5;
	add.s64 	%rd43095, %rd43094, %rd43093;
	ld.u64 	%rd43096, [%rd43023+48];
	mad.lo.s64 	%rd43097, %rd43096, 2654435761, %rd43095;
	shl.b64 	%rd43098, %rd43097, 13;
	add.s64 	%rd43099, %rd43098, %rd43097;
	shr.u64 	%rd43100, %rd43099, 7;
	xor.b64  	%rd43101, %rd43100, %rd43099;
	shl.b64 	%rd43102, %rd43101, 3;
	add.s64 	%rd43103, %rd43102, %rd43101;
	shr.u64 	%rd43104, %rd43103, 17;
	xor.b64  	%rd43105, %rd43104, %rd43103;
	shl.b64 	%rd43106, %rd43105, 5;
	add.s64 	%rd43107, %rd43106, %rd43105;
	ld.u64 	%rd43108, [%rd43023+56];
	mad.lo.s64 	%rd43109, %rd43108, 2654435761, %rd43107;
	shl.b64 	%rd43110, %rd43109, 13;
	add.s64 	%rd43111, %rd43110, %rd43109;
	shr.u64 	%rd43112, %rd43111, 7;
	xor.b64  	%rd43113, %rd43112, %rd43111;
	shl.b64 	%rd43114, %rd43113, 3;
	add.s64 	%rd43115, %rd43114, %rd43113;
	shr.u64 	%rd43116, %rd43115, 17;
	xor.b64  	%rd43117, %rd43116, %rd43115;
	shl.b64 	%rd43118, %rd43117, 5;
	add.s64 	%rd54449, %rd43118, %rd43117;
	add.s64 	%rd54441, %rd54441, 8;
	add.s64 	%rd54439, %rd54439, 8;
	setp.ne.s64 	%p2013, %rd54439, %rd1615;
	@%p2013 bra 	$L__BB5_841;
$L__BB5_842:
	setp.eq.s64 	%p2014, %rd180, 0;
	@%p2014 bra 	$L__BB5_850;
	setp.lt.u64 	%p2015, %rd180, 4;
	@%p2015 bra 	$L__BB5_845;
	shl.b64 	%rd43120, %rd54441, 3;
	add.s64 	%rd43121, %rd54163, %rd43120;
	ld.u64 	%rd43122, [%rd43121];
	mad.lo.s64 	%rd43123, %rd43122, 2654435761, %rd54449;
	shl.b64 	%rd43124, %rd43123, 13;
	add.s64 	%rd43125, %rd43124, %rd43123;
	shr.u64 	%rd43126, %rd43125, 7;
	xor.b64  	%rd43127, %rd43126, %rd43125;
	shl.b64 	%rd43128, %rd43127, 3;
	add.s64 	%rd43129, %rd43128, %rd43127;
	shr.u64 	%rd43130, %rd43129, 17;
	xor.b64  	%rd43131, %rd43130, %rd43129;
	shl.b64 	%rd43132, %rd43131, 5;
	add.s64 	%rd43133, %rd43132, %rd43131;
	ld.u64 	%rd43134, [%rd43121+8];
	mad.lo.s64 	%rd43135, %rd43134, 2654435761, %rd43133;
	shl.b64 	%rd43136, %rd43135, 13;
	add.s64 	%rd43137, %rd43136, %rd43135;
	shr.u64 	%rd43138, %rd43137, 7;
	xor.b64  	%rd43139, %rd43138, %rd43137;
	shl.b64 	%rd43140, %rd43139, 3;
	add.s64 	%rd43141, %rd43140, %rd43139;
	shr.u64 	%rd43142, %rd43141, 17;
	xor.b64  	%rd43143, %rd43142, %rd43141;
	shl.b64 	%rd43144, %rd43143, 5;
	add.s64 	%rd43145, %rd43144, %rd43143;
	ld.u64 	%rd43146, [%rd43121+16];
	mad.lo.s64 	%rd43147, %rd43146, 2654435761, %rd43145;
	shl.b64 	%rd43148, %rd43147, 13;
	add.s64 	%rd43149, %rd43148, %rd43147;
	shr.u64 	%rd43150, %rd43149, 7;
	xor.b64  	%rd43151, %rd43150, %rd43149;
	shl.b64 	%rd43152, %rd43151, 3;
	add.s64 	%rd43153, %rd43152, %rd43151;
	shr.u64 	%rd43154, %rd43153, 17;
	xor.b64  	%rd43155, %rd43154, %rd43153;
	shl.b64 	%rd43156, %rd43155, 5;
	add.s64 	%rd43157, %rd43156, %rd43155;
	ld.u64 	%rd43158, [%rd43121+24];
	mad.lo.s64 	%rd43159, %rd43158, 2654435761, %rd43157;
	shl.b64 	%rd43160, %rd43159, 13;
	add.s64 	%rd43161, %rd43160, %rd43159;
	shr.u64 	%rd43162, %rd43161, 7;
	xor.b64  	%rd43163, %rd43162, %rd43161;
	shl.b64 	%rd43164, %rd43163, 3;
	add.s64 	%rd43165, %rd43164, %rd43163;
	shr.u64 	%rd43166, %rd43165, 17;
	xor.b64  	%rd43167, %rd43166, %rd43165;
	shl.b64 	%rd43168, %rd43167, 5;
	add.s64 	%rd54449, %rd43168, %rd43167;
	add.s64 	%rd54441, %rd54441, 4;
$L__BB5_845:
	setp.eq.s64 	%p2016, %rd182, 0;
	@%p2016 bra 	$L__BB5_850;
	setp.eq.s64 	%p2017, %rd183, 0;
	@%p2017 bra 	$L__BB5_848;
	shl.b64 	%rd43170, %rd54441, 3;
	add.s64 	%rd43171, %rd54163, %rd43170;
	ld.u64 	%rd43172, [%rd43171];
	mad.lo.s64 	%rd43173, %rd43172, 2654435761, %rd54449;
	shl.b64 	%rd43174, %rd43173, 13;
	add.s64 	%rd43175, %rd43174, %rd43173;
	shr.u64 	%rd43176, %rd43175, 7;
	xor.b64  	%rd43177, %rd43176, %rd43175;
	shl.b64 	%rd43178, %rd43177, 3;
	add.s64 	%rd43179, %rd43178, %rd43177;
	shr.u64 	%rd43180, %rd43179, 17;
	xor.b64  	%rd43181, %rd43180, %rd43179;
	shl.b64 	%rd43182, %rd43181, 5;
	add.s64 	%rd43183, %rd43182, %rd43181;
	ld.u64 	%rd43184, [%rd43171+8];
	mad.lo.s64 	%rd43185, %rd43184, 2654435761, %rd43183;
	shl.b64 	%rd43186, %rd43185, 13;
	add.s64 	%rd43187, %rd43186, %rd43185;
	shr.u64 	%rd43188, %rd43187, 7;
	xor.b64  	%rd43189, %rd43188, %rd43187;
	shl.b64 	%rd43190, %rd43189, 3;
	add.s64 	%rd43191, %rd43190, %rd43189;
	shr.u64 	%rd43192, %rd43191, 17;
	xor.b64  	%rd43193, %rd43192, %rd43191;
	shl.b64 	%rd43194, %rd43193, 5;
	add.s64 	%rd54449, %rd43194, %rd43193;
	add.s64 	%rd54441, %rd54441, 2;
$L__BB5_848:
	@%p2007 bra 	$L__BB5_850;
	shl.b64 	%rd43195, %rd54441, 3;
	add.s64 	%rd43196, %rd54163, %rd43195;
	ld.u64 	%rd43197, [%rd43196];
	mad.lo.s64 	%rd43198, %rd43197, 2654435761, %rd54449;
	shl.b64 	%rd43199, %rd43198, 13;
	add.s64 	%rd43200, %rd43199, %rd43198;
	shr.u64 	%rd43201, %rd43200, 7;
	xor.b64  	%rd43202, %rd43201, %rd43200;
	shl.b64 	%rd43203, %rd43202, 3;
	add.s64 	%rd43204, %rd43203, %rd43202;
	shr.u64 	%rd43205, %rd43204, 17;
	xor.b64  	%rd43206, %rd43205, %rd43204;
	shl.b64 	%rd43207, %rd43206, 5;
	add.s64 	%rd54449, %rd43207, %rd43206;
$L__BB5_850:
	mov.b64 	%rd54454, 0;
	mov.u64 	%rd54462, %rd54454;
	@%p2012 bra 	$L__BB5_853;
	and.b64  	%rd1637, %rd2, -8;
	mov.b64 	%rd54454, 0;
	mov.u64 	%rd54452, %rd54454;
$L__BB5_852:
	.pragma "nounroll";
	shl.b64 	%rd43211, %rd54454, 3;
	add.s64 	%rd43212, %rd54292, %rd43211;
	ld.u64 	%rd43213, [%rd43212];
	mad.lo.s64 	%rd43214, %rd43213, 2654435761, %rd54462;
	shl.b64 	%rd43215, %rd43214, 13;
	add.s64 	%rd43216, %rd43215, %rd43214;
	shr.u64 	%rd43217, %rd43216, 7;
	xor.b64  	%rd43218, %rd43217, %rd43216;
	shl.b64 	%rd43219, %rd43218, 3;
	add.s64 	%rd43220, %rd43219, %rd43218;
	shr.u64 	%rd43221, %rd43220, 17;
	xor.b64  	%rd43222, %rd43221, %rd43220;
	shl.b64 	%rd43223, %rd43222, 5;
	add.s64 	%rd43224, %rd43223, %rd43222;
	ld.u64 	%rd43225, [%rd43212+8];
	mad.lo.s64 	%rd43226, %rd43225, 2654435761, %rd43224;
	shl.b64 	%rd43227, %rd43226, 13;
	add.s64 	%rd43228, %rd43227, %rd43226;
	shr.u64 	%rd43229, %rd43228, 7;
	xor.b64  	%rd43230, %rd43229, %rd43228;
	shl.b64 	%rd43231, %rd43230, 3;
	add.s64 	%rd43232, %rd43231, %rd43230;
	shr.u64 	%rd43233, %rd43232, 17;
	xor.b64  	%rd43234, %rd43233, %rd43232;
	shl.b64 	%rd43235, %rd43234, 5;
	add.s64 	%rd43236, %rd43235, %rd43234;
	ld.u64 	%rd43237, [%rd43212+16];
	mad.lo.s64 	%rd43238, %rd43237, 2654435761, %rd43236;
	shl.b64 	%rd43239, %rd43238, 13;
	add.s64 	%rd43240, %rd43239, %rd43238;
	shr.u64 	%rd43241, %rd43240, 7;
	xor.b64  	%rd43242, %rd43241, %rd43240;
	shl.b64 	%rd43243, %rd43242, 3;
	add.s64 	%rd43244, %rd43243, %rd43242;
	shr.u64 	%rd43245, %rd43244, 17;
	xor.b64  	%rd43246, %rd43245, %rd43244;
	shl.b64 	%rd43247, %rd43246, 5;
	add.s64 	%rd43248, %rd43247, %rd43246;
	ld.u64 	%rd43249, [%rd43212+24];
	mad.lo.s64 	%rd43250, %rd43249, 2654435761, %rd43248;
	shl.b64 	%rd43251, %rd43250, 13;
	add.s64 	%rd43252, %rd43251, %rd43250;
	shr.u64 	%rd43253, %rd43252, 7;
	xor.b64  	%rd43254, %rd43253, %rd43252;
	shl.b64 	%rd43255, %rd43254, 3;
	add.s64 	%rd43256, %rd43255, %rd43254;
	shr.u64 	%rd43257, %rd43256, 17;
	xor.b64  	%rd43258, %rd43257, %rd43256;
	shl.b64 	%rd43259, %rd43258, 5;
	add.s64 	%rd43260, %rd43259, %rd43258;
	ld.u64 	%rd43261, [%rd43212+32];
	mad.lo.s64 	%rd43262, %rd43261, 2654435761, %rd43260;
	shl.b64 	%rd43263, %rd43262, 13;
	add.s64 	%rd43264, %rd43263, %rd43262;
	shr.u64 	%rd43265, %rd43264, 7;
	xor.b64  	%rd43266, %rd43265, %rd43264;
	shl.b64 	%rd43267, %rd43266, 3;
	add.s64 	%rd43268, %rd43267, %rd43266;
	shr.u64 	%rd43269, %rd43268, 17;
	xor.b64  	%rd43270, %rd43269, %rd43268;
	shl.b64 	%rd43271, %rd43270, 5;
	add.s64 	%rd43272, %rd43271, %rd43270;
	ld.u64 	%rd43273, [%rd43212+40];
	mad.lo.s64 	%rd43274, %rd43273, 2654435761, %rd43272;
	shl.b64 	%rd43275, %rd43274, 13;
	add.s64 	%rd43276, %rd43275, %rd43274;
	shr.u64 	%rd43277, %rd43276, 7;
	xor.b64  	%rd43278, %rd43277, %rd43276;
	shl.b64 	%rd43279, %rd43278, 3;
	add.s64 	%rd43280, %rd43279, %rd43278;
	shr.u64 	%rd43281, %rd43280, 17;
	xor.b64  	%rd43282, %rd43281, %rd43280;
	shl.b64 	%rd43283, %rd43282, 5;
	add.s64 	%rd43284, %rd43283, %rd43282;
	ld.u64 	%rd43285, [%rd43212+48];
	mad.lo.s64 	%rd43286, %rd43285, 2654435761, %rd43284;
	shl.b64 	%rd43287, %rd43286, 13;
	add.s64 	%rd43288, %rd43287, %rd43286;
	shr.u64 	%rd43289, %rd43288, 7;
	xor.b64  	%rd43290, %rd43289, %rd43288;
	shl.b64 	%rd43291, %rd43290, 3;
	add.s64 	%rd43292, %rd43291, %rd43290;
	shr.u64 	%rd43293, %rd43292, 17;
	xor.b64  	%rd43294, %rd43293, %rd43292;
	shl.b64 	%rd43295, %rd43294, 5;
	add.s64 	%rd43296, %rd43295, %rd43294;
	ld.u64 	%rd43297, [%rd43212+56];
	mad.lo.s64 	%rd43298, %rd43297, 2654435761, %rd43296;
	shl.b64 	%rd43299, %rd43298, 13;
	add.s64 	%rd43300, %rd43299, %rd43298;
	shr.u64 	%rd43301, %rd43300, 7;
	xor.b64  	%rd43302, %rd43301, %rd43300;
	shl.b64 	%rd43303, %rd43302, 3;
	add.s64 	%rd43304, %rd43303, %rd43302;
	shr.u64 	%rd43305, %rd43304, 17;
	xor.b64  	%rd43306, %rd43305, %rd43304;
	shl.b64 	%rd43307, %rd43306, 5;
	add.s64 	%rd54462, %rd43307, %rd43306;
	add.s64 	%rd54454, %rd54454, 8;
	add.s64 	%rd54452, %rd54452, 8;
	setp.ne.s64 	%p2020, %rd54452, %rd1637;
	@%p2020 bra 	$L__BB5_852;
$L__BB5_853:
	@%p2014 bra 	$L__BB5_861;
	setp.lt.u64 	%p2022, %rd181, 3;
	@%p2022 bra 	$L__BB5_856;
	shl.b64 	%rd43309, %rd54454, 3;
	add.s64 	%rd43310, %rd54292, %rd43309;
	ld.u64 	%rd43311, [%rd43310];
	mad.lo.s64 	%rd43312, %rd43311, 2654435761, %rd54462;
	shl.b64 	%rd43313, %rd43312, 13;
	add.s64 	%rd43314, %rd43313, %rd43312;
	shr.u64 	%rd43315, %rd43314, 7;
	xor.b64  	%rd43316, %rd43315, %rd43314;
	shl.b64 	%rd43317, %rd43316, 3;
	add.s64 	%rd43318, %rd43317, %rd43316;
	shr.u64 	%rd43319, %rd43318, 17;
	xor.b64  	%rd43320, %rd43319, %rd43318;
	shl.b64 	%rd43321, %rd43320, 5;
	add.s64 	%rd43322, %rd43321, %rd43320;
	ld.u64 	%rd43323, [%rd43310+8];
	mad.lo.s64 	%rd43324, %rd43323, 2654435761, %rd43322;
	shl.b64 	%rd43325, %rd43324, 13;
	add.s64 	%rd43326, %rd43325, %rd43324;
	shr.u64 	%rd43327, %rd43326, 7;
	xor.b64  	%rd43328, %rd43327, %rd43326;
	shl.b64 	%rd43329, %rd43328, 3;
	add.s64 	%rd43330, %rd43329, %rd43328;
	shr.u64 	%rd43331, %rd43330, 17;
	xor.b64  	%rd43332, %rd43331, %rd43330;
	shl.b64 	%rd43333, %rd43332, 5;
	add.s64 	%rd43334, %rd43333, %rd43332;
	ld.u64 	%rd43335, [%rd43310+16];
	mad.lo.s64 	%rd43336, %rd43335, 2654435761, %rd43334;
	shl.b64 	%rd43337, %rd43336, 13;
	add.s64 	%rd43338, %rd43337, %rd43336;
	shr.u64 	%rd43339, %rd43338, 7;
	xor.b64  	%rd43340, %rd43339, %rd43338;
	shl.b64 	%rd43341, %rd43340, 3;
	add.s64 	%rd43342, %rd43341, %rd43340;
	shr.u64 	%rd43343, %rd43342, 17;
	xor.b64  	%rd43344, %rd43343, %rd43342;
	shl.b64 	%rd43345, %rd43344, 5;
	add.s64 	%rd43346, %rd43345, %rd43344;
	ld.u64 	%rd43347, [%rd43310+24];
	mad.lo.s64 	%rd43348, %rd43347, 2654435761, %rd43346;
	shl.b64 	%rd43349, %rd43348, 13;
	add.s64 	%rd43350, %rd43349, %rd43348;
	shr.u64 	%rd43351, %rd43350, 7;
	xor.b64  	%rd43352, %rd43351, %rd43350;
	shl.b64 	%rd43353, %rd43352, 3;
	add.s64 	%rd43354, %rd43353, %rd43352;
	shr.u64 	%rd43355, %rd43354, 17;
	xor.b64  	%rd43356, %rd43355, %rd43354;
	shl.b64 	%rd43357, %rd43356, 5;
	add.s64 	%rd54462, %rd43357, %rd43356;
	add.s64 	%rd54454, %rd54454, 4;
$L__BB5_856:
	setp.eq.s64 	%p2023, %rd182, 0;
	@%p2023 bra 	$L__BB5_861;
	setp.eq.s64 	%p2024, %rd183, 0;
	@%p2024 bra 	$L__BB5_859;
	shl.b64 	%rd43359, %rd54454, 3;
	add.s64 	%rd43360, %rd54292, %rd43359;
	ld.u64 	%rd43361, [%rd43360];
	mad.lo.s64 	%rd43362, %rd43361, 2654435761, %rd54462;
	shl.b64 	%rd43363, %rd43362, 13;
	add.s64 	%rd43364, %rd43363, %rd43362;
	shr.u64 	%rd43365, %rd43364, 7;
	xor.b64  	%rd43366, %rd43365, %rd43364;
	shl.b64 	%rd43367, %rd43366, 3;
	add.s64 	%rd43368, %rd43367, %rd43366;
	shr.u64 	%rd43369, %rd43368, 17;
	xor.b64  	%rd43370, %rd43369, %rd43368;
	shl.b64 	%rd43371, %rd43370, 5;
	add.s64 	%rd43372, %rd43371, %rd43370;
	ld.u64 	%rd43373, [%rd43360+8];
	mad.lo.s64 	%rd43374, %rd43373, 2654435761, %rd43372;
	shl.b64 	%rd43375, %rd43374, 13;
	add.s64 	%rd43376, %rd43375, %rd43374;
	shr.u64 	%rd43377, %rd43376, 7;
	xor.b64  	%rd43378, %rd43377, %rd43376;
	shl.b64 	%rd43379, %rd43378, 3;
	add.s64 	%rd43380, %rd43379, %rd43378;
	shr.u64 	%rd43381, %rd43380, 17;
	xor.b64  	%rd43382, %rd43381, %rd43380;
	shl.b64 	%rd43383, %rd43382, 5;
	add.s64 	%rd54462, %rd43383, %rd43382;
	add.s64 	%rd54454, %rd54454, 2;
$L__BB5_859:
	@%p2007 bra 	$L__BB5_861;
	shl.b64 	%rd43384, %rd54454, 3;
	add.s64 	%rd43385, %rd54292, %rd43384;
	ld.u64 	%rd43386, [%rd43385];
	mad.lo.s64 	%rd43387, %rd43386, 2654435761, %rd54462;
	shl.b64 	%rd43388, %rd43387, 13;
	add.s64 	%rd43389, %rd43388, %rd43387;
	shr.u64 	%rd43390, %rd43389, 7;
	xor.b64  	%rd43391, %rd43390, %rd43389;
	shl.b64 	%rd43392, %rd43391, 3;
	add.s64 	%rd43393, %rd43392, %rd43391;
	shr.u64 	%rd43394, %rd43393, 17;
	xor.b64  	%rd43395, %rd43394, %rd43393;
	shl.b64 	%rd43396, %rd43395, 5;
	add.s64 	%rd54462, %rd43396, %rd43395;
$L__BB5_861:
	setp.lt.u64 	%p2026, %rd54449, %rd54462;
	mov.u64 	%rd54464, %rd54163;
	@%p2026 bra 	$L__BB5_862;
	bra.uni 	$L__BB5_867;
$L__BB5_862:
	mov.u64 	%rd54464, %rd54292;
	mov.u64 	%rd54292, %rd54163;
	bra.uni 	$L__BB5_867;
$L__BB5_863:
	setp.eq.s32 	%p2027, %r1, 0;
	mov.u64 	%rd54464, %rd54163;
	@%p2027 bra 	$L__BB5_867;
	mov.b64 	%rd54463, 0;
$L__BB5_865:
	shl.b64 	%rd43398, %rd54463, 3;
	add.s64 	%rd43399, %rd54163, %rd43398;
	ld.u64 	%rd1660, [%rd43399];
	add.s64 	%rd43400, %rd54292, %rd43398;
	ld.u64 	%rd1661, [%rd43400];
	setp.lt.u64 	%p2028, %rd1660, %rd1661;
	@%p2028 bra 	$L__BB5_862;
	setp.le.u64 	%p2029, %rd1660, %rd1661;
	add.s64 	%rd54463, %rd54463, 1;
	setp.lt.u64 	%p2030, %rd54463, %rd12;
	and.pred  	%p2031, %p2029, %p2030;
	mov.u64 	%rd54464, %rd54163;
	@%p2031 bra 	$L__BB5_865;
$L__BB5_867:
	setp.eq.s64 	%p2032, %rd179, 0;
	mov.b64 	%rd54469, -3750763034362895579;
	mov.b64 	%rd54470, 0;
	@%p2032 bra 	$L__BB5_870;
	and.b64  	%rd1665, %rd2, -2;
	mov.b64 	%rd54469, -3750763034362895579;
	mov.b64 	%rd54470, 0;
	mov.u64 	%rd54468, %rd54470;
$L__BB5_869:
	shl.b64 	%rd43407, %rd54470, 3;
	add.s64 	%rd43408, %rd54206, %rd43407;
	ld.u64 	%rd43409, [%rd43408];
	and.b64  	%rd43410, %rd43409, 255;
	xor.b64  	%rd43411, %rd43410, %rd54469;
	mul.lo.s64 	%rd43412, %rd43411, 1099511628211;
	shr.u64 	%rd43413, %rd43409, 8;
	and.b64  	%rd43414, %rd43413, 255;
	xor.b64  	%rd43415, %rd43414, %rd43412;
	mul.lo.s64 	%rd43416, %rd43415, 1099511628211;
	shr.u64 	%rd43417, %rd43409, 16;
	and.b64  	%rd43418, %rd43417, 255;
	xor.b64  	%rd43419, %rd43418, %rd43416;
	mul.lo.s64 	%rd43420, %rd43419, 1099511628211;
	shr.u64 	%rd43421, %rd43409, 24;
	and.b64  	%rd43422, %rd43421, 255;
	xor.b64  	%rd43423, %rd43422, %rd43420;
	mul.lo.s64 	%rd43424, %rd43423, 1099511628211;
	shr.u64 	%rd43425, %rd43409, 32;
	and.b64  	%rd43426, %rd43425, 255;
	xor.b64  	%rd43427, %rd43426, %rd43424;
	mul.lo.s64 	%rd43428, %rd43427, 1099511628211;
	shr.u64 	%rd43429, %rd43409, 40;
	and.b64  	%rd43430, %rd43429, 255;
	xor.b64  	%rd43431, %rd43430, %rd43428;
	mul.lo.s64 	%rd43432, %rd43431, 1099511628211;
	shr.u64 	%rd43433, %rd43409, 48;
	and.b64  	%rd43434, %rd43433, 255;
	xor.b64  	%rd43435, %rd43434, %rd43432;
	mul.lo.s64 	%rd43436, %rd43435, 1099511628211;
	shr.u64 	%rd43437, %rd43409, 56;
	xor.b64  	%rd43438, %rd43437, %rd43436;
	mul.lo.s64 	%rd43439, %rd43438, 1099511628211;
	ld.u64 	%rd43440, [%rd43408+8];
	and.b64  	%rd43441, %rd43440, 255;
	xor.b64  	%rd43442, %rd43441, %rd43439;
	mul.lo.s64 	%rd43443, %rd43442, 1099511628211;
	shr.u64 	%rd43444, %rd43440, 8;
	and.b64  	%rd43445, %rd43444, 255;
	xor.b64  	%rd43446, %rd43445, %rd43443;
	mul.lo.s64 	%rd43447, %rd43446, 1099511628211;
	shr.u64 	%rd43448, %rd43440, 16;
	and.b64  	%rd43449, %rd43448, 255;
	xor.b64  	%rd43450, %rd43449, %rd43447;
	mul.lo.s64 	%rd43451, %rd43450, 1099511628211;
	shr.u64 	%rd43452, %rd43440, 24;
	and.b64  	%rd43453, %rd43452, 255;
	xor.b64  	%rd43454, %rd43453, %rd43451;
	mul.lo.s64 	%rd43455, %rd43454, 1099511628211;
	shr.u64 	%rd43456, %rd43440, 32;
	and.b64  	%rd43457, %rd43456, 255;
	xor.b64  	%rd43458, %rd43457, %rd43455;
	mul.lo.s64 	%rd43459, %rd43458, 1099511628211;
	shr.u64 	%rd43460, %rd43440, 40;
	and.b64  	%rd43461, %rd43460, 255;
	xor.b64  	%rd43462, %rd43461, %rd43459;
	mul.lo.s64 	%rd43463, %rd43462, 1099511628211;
	shr.u64 	%rd43464, %rd43440, 48;
	and.b64  	%rd43465, %rd43464, 255;
	xor.b64  	%rd43466, %rd43465, %rd43463;
	mul.lo.s64 	%rd43467, %rd43466, 1099511628211;
	shr.u64 	%rd43468, %rd43440, 56;
	xor.b64  	%rd43469, %rd43468, %rd43467;
	mul.lo.s64 	%rd54469, %rd43469, 1099511628211;
	add.s64 	%rd54470, %rd54470, 2;
	add.s64 	%rd54468, %rd54468, 2;
	setp.ne.s64 	%p2033, %rd54468, %rd1665;
	@%p2033 bra 	$L__BB5_869;
$L__BB5_870:
	setp.eq.s64 	%p2034, %rd184, 0;
	@%p2034 bra 	$L__BB5_872;
	shl.b64 	%rd43470, %rd54470, 3;
	add.s64 	%rd43471, %rd54206, %rd43470;
	ld.u64 	%rd43472, [%rd43471];
	and.b64  	%rd43473, %rd43472, 255;
	xor.b64  	%rd43474, %rd43473, %rd54469;
	mul.lo.s64 	%rd43475, %rd43474, 1099511628211;
	shr.u64 	%rd43476, %rd43472, 8;
	and.b64  	%rd43477, %rd43476, 255;
	xor.b64  	%rd43478, %rd43477, %rd43475;
	mul.lo.s64 	%rd43479, %rd43478, 1099511628211;
	shr.u64 	%rd43480, %rd43472, 16;
	and.b64  	%rd43481, %rd43480, 255;
	xor.b64  	%rd43482, %rd43481, %rd43479;
	mul.lo.s64 	%rd43483, %rd43482, 1099511628211;
	shr.u64 	%rd43484, %rd43472, 24;
	and.b64  	%rd43485, %rd43484, 255;
	xor.b64  	%rd43486, %rd43485, %rd43483;
	mul.lo.s64 	%rd43487, %rd43486, 1099511628211;
	shr.u64 	%rd43488, %rd43472, 32;
	and.b64  	%rd43489, %rd43488, 255;
	xor.b64  	%rd43490, %rd43489, %rd43487;
	mul.lo.s64 	%rd43491, %rd43490, 1099511628211;
	shr.u64 	%rd43492, %rd43472, 40;
	and.b64  	%rd43493, %rd43492, 255;
	xor.b64  	%rd43494, %rd43493, %rd43491;
	mul.lo.s64 	%rd43495, %rd43494, 1099511628211;
	shr.u64 	%rd43496, %rd43472, 48;
	and.b64  	%rd43497, %rd43496, 255;
	xor.b64  	%rd43498, %rd43497, %rd43495;
	mul.lo.s64 	%rd43499, %rd43498, 1099511628211;
	shr.u64 	%rd43500, %rd43472, 56;
	xor.b64  	%rd43501, %rd43500, %rd43499;
	mul.lo.s64 	%rd54469, %rd43501, 1099511628211;
$L__BB5_872:
	mov.b64 	%rd54476, -3750763034362895579;
	mov.b64 	%rd54477, 0;
	@%p2032 bra 	$L__BB5_875;
	and.b64  	%rd1677, %rd2, -2;
	mov.b64 	%rd54476, -3750763034362895579;
	mov.b64 	%rd54477, 0;
	mov.u64 	%rd54475, %rd54477;
$L__BB5_874:
	shl.b64 	%rd43507, %rd54477, 3;
	add.s64 	%rd43508, %rd54335, %rd43507;
	ld.u64 	%rd43509, [%rd43508];
	and.b64  	%rd43510, %rd43509, 255;
	xor.b64  	%rd43511, %rd43510, %rd54476;
	mul.lo.s64 	%rd43512, %rd43511, 1099511628211;
	shr.u64 	%rd43513, %rd43509, 8;
	and.b64  	%rd43514, %rd43513, 255;
	xor.b64  	%rd43515, %rd43514, %rd43512;
	mul.lo.s64 	%rd43516, %rd43515, 1099511628211;
	shr.u64 	%rd43517, %rd43509, 16;
	and.b64  	%rd43518, %rd43517, 255;
	xor.b64  	%rd43519, %rd43518, %rd43516;
	mul.lo.s64 	%rd43520, %rd43519, 1099511628211;
	shr.u64 	%rd43521, %rd43509, 24;
	and.b64  	%rd43522, %rd43521, 255;
	xor.b64  	%rd43523, %rd43522, %rd43520;
	mul.lo.s64 	%rd43524, %rd43523, 1099511628211;
	shr.u64 	%rd43525, %rd43509, 32;
	and.b64  	%rd43526, %rd43525, 255;
	xor.b64  	%rd43527, %rd43526, %rd43524;
	mul.lo.s64 	%rd43528, %rd43527, 1099511628211;
	shr.u64 	%rd43529, %rd43509, 40;
	and.b64  	%rd43530, %rd43529, 255;
	xor.b64  	%rd43531, %rd43530, %rd43528;
	mul.lo.s64 	%rd43532, %rd43531, 1099511628211;
	shr.u64 	%rd43533, %rd43509, 48;
	and.b64  	%rd43534, %rd43533, 255;
	xor.b64  	%rd43535, %rd43534, %rd43532;
	mul.lo.s64 	%rd43536, %rd43535, 1099511628211;
	shr.u64 	%rd43537, %rd43509, 56;
	xor.b64  	%rd43538, %rd43537, %rd43536;
	mul.lo.s64 	%rd43539, %rd43538, 1099511628211;
	ld.u64 	%rd43540, [%rd43508+8];
	and.b64  	%rd43541, %rd43540, 255;
	xor.b64  	%rd43542, %rd43541, %rd43539;
	mul.lo.s64 	%rd43543, %rd43542, 1099511628211;
	shr.u64 	%rd43544, %rd43540, 8;
	and.b64  	%rd43545, %rd43544, 255;
	xor.b64  	%rd43546, %rd43545, %rd43543;
	mul.lo.s64 	%rd43547, %rd43546, 1099511628211;
	shr.u64 	%rd43548, %rd43540, 16;
	and.b64  	%rd43549, %rd43548, 255;
	xor.b64  	%rd43550, %rd43549, %rd43547;
	mul.lo.s64 	%rd43551, %rd43550, 1099511628211;
	shr.u64 	%rd43552, %rd43540, 24;
	and.b64  	%rd43553, %rd43552, 255;
	xor.b64  	%rd43554, %rd43553, %rd43551;
	mul.lo.s64 	%rd43555, %rd43554, 1099511628211;
	shr.u64 	%rd43556, %rd43540, 32;
	and.b64  	%rd43557, %rd43556, 255;
	xor.b64  	%rd43558, %rd43557, %rd43555;
	mul.lo.s64 	%rd43559, %rd43558, 1099511628211;
	shr.u64 	%rd43560, %rd43540, 40;
	and.b64  	%rd43561, %rd43560, 255;
	xor.b64  	%rd43562, %rd43561, %rd43559;
	mul.lo.s64 	%rd43563, %rd43562, 1099511628211;
	shr.u64 	%rd43564, %rd43540, 48;
	and.b64  	%rd43565, %rd43564, 255;
	xor.b64  	%rd43566, %rd43565, %rd43563;
	mul.lo.s64 	%rd43567, %rd43566, 1099511628211;
	shr.u64 	%rd43568, %rd43540, 56;
	xor.b64  	%rd43569, %rd43568, %rd43567;
	mul.lo.s64 	%rd54476, %rd43569, 1099511628211;
	add.s64 	%rd54477, %rd54477, 2;
	add.s64 	%rd54475, %rd54475, 2;
	setp.ne.s64 	%p2036, %rd54475, %rd1677;
	@%p2036 bra 	$L__BB5_874;
$L__BB5_875:
	@%p2034 bra 	$L__BB5_877;
	shl.b64 	%rd43570, %rd54477, 3;
	add.s64 	%rd43571, %rd54335, %rd43570;
	ld.u64 	%rd43572, [%rd43571];
	and.b64  	%rd43573, %rd43572, 255;
	xor.b64  	%rd43574, %rd43573, %rd54476;
	mul.lo.s64 	%rd43575, %rd43574, 1099511628211;
	shr.u64 	%rd43576, %rd43572, 8;
	and.b64  	%rd43577, %rd43576, 255;
	xor.b64  	%rd43578, %rd43577, %rd43575;
	mul.lo.s64 	%rd43579, %rd43578, 1099511628211;
	shr.u64 	%rd43580, %rd43572, 16;
	and.b64  	%rd43581, %rd43580, 255;
	xor.b64  	%rd43582, %rd43581, %rd43579;
	mul.lo.s64 	%rd43583, %rd43582, 1099511628211;
	shr.u64 	%rd43584, %rd43572, 24;
	and.b64  	%rd43585, %rd43584, 255;
	xor.b64  	%rd43586, %rd43585, %rd43583;
	mul.lo.s64 	%rd43587, %rd43586, 1099511628211;
	shr.u64 	%rd43588, %rd43572, 32;
	and.b64  	%rd43589, %rd43588, 255;
	xor.b64  	%rd43590, %rd43589, %rd43587;
	mul.lo.s64 	%rd43591, %rd43590, 1099511628211;
	shr.u64 	%rd43592, %rd43572, 40;
	and.b64  	%rd43593, %rd43592, 255;
	xor.b64  	%rd43594, %rd43593, %rd43591;
	mul.lo.s64 	%rd43595, %rd43594, 1099511628211;
	shr.u64 	%rd43596, %rd43572, 48;
	and.b64  	%rd43597, %rd43596, 255;
	xor.b64  	%rd43598, %rd43597, %rd43595;
	mul.lo.s64 	%rd43599, %rd43598, 1099511628211;
	shr.u64 	%rd43600, %rd43572, 56;
	xor.b64  	%rd43601, %rd43600, %rd43599;
	mul.lo.s64 	%rd54476, %rd43601, 1099511628211;
$L__BB5_877:
	setp.eq.s64 	%p2038, %rd54469, %rd54476;
	@%p2038 bra 	$L__BB5_902;
	setp.lt.u64 	%p2039, %rd179, 7;
	mov.b64 	%rd54484, 0;
	mov.u64 	%rd54492, %rd54484;
	@%p2039 bra 	$L__BB5_881;
	and.b64  	%rd1689, %rd2, -8;
	mov.b64 	%rd54484, 0;
	mov.u64 	%rd54482, %rd54484;
$L__BB5_880:
	.pragma "nounroll";
	shl.b64 	%rd43605, %rd54484, 3;
	add.s64 	%rd43606, %rd54206, %rd43605;
	ld.u64 	%rd43607, [%rd43606];
	mad.lo.s64 	%rd43608, %rd43607, 2654435761, %rd54492;
	shl.b64 	%rd43609, %rd43608, 13;
	add.s64 	%rd43610, %rd43609, %rd43608;
	shr.u64 	%rd43611, %rd43610, 7;
	xor.b64  	%rd43612, %rd43611, %rd43610;
	shl.b64 	%rd43613, %rd43612, 3;
	add.s64 	%rd43614, %rd43613, %rd43612;
	shr.u64 	%rd43615, %rd43614, 17;
	xor.b64  	%rd43616, %rd43615, %rd43614;
	shl.b64 	%rd43617, %rd43616, 5;
	add.s64 	%rd43618, %rd43617, %rd43616;
	ld.u64 	%rd43619, [%rd43606+8];
	mad.lo.s64 	%rd43620, %rd43619, 2654435761, %rd43618;
	shl.b64 	%rd43621, %rd43620, 13;
	add.s64 	%rd43622, %rd43621, %rd43620;
	shr.u64 	%rd43623, %rd43622, 7;
	xor.b64  	%rd43624, %rd43623, %rd43622;
	shl.b64 	%rd43625, %rd43624, 3;
	add.s64 	%rd43626, %rd43625, %rd43624;
	shr.u64 	%rd43627, %rd43626, 17;
	xor.b64  	%rd43628, %rd43627, %rd43626;
	shl.b64 	%rd43629, %rd43628, 5;
	add.s64 	%rd43630, %rd43629, %rd43628;
	ld.u64 	%rd43631, [%rd43606+16];
	mad.lo.s64 	%rd43632, %rd43631, 2654435761, %rd43630;
	shl.b64 	%rd43633, %rd43632, 13;
	add.s64 	%rd43634, %rd43633, %rd43632;
	shr.u64 	%rd43635, %rd43634, 7;
	xor.b64  	%rd43636, %rd43635, %rd43634;
	shl.b64 	%rd43637, %rd43636, 3;
	add.s64 	%rd43638, %rd43637, %rd43636;
	shr.u64 	%rd43639, %rd43638, 17;
	xor.b64  	%rd43640, %rd43639, %rd43638;
	shl.b64 	%rd43641, %rd43640, 5;
	add.s64 	%rd43642, %rd43641, %rd43640;
	ld.u64 	%rd43643, [%rd43606+24];
	mad.lo.s64 	%rd43644, %rd43643, 2654435761, %rd43642;
	shl.b64 	%rd43645, %rd43644, 13;
	add.s64 	%rd43646, %rd43645, %rd43644;
	shr.u64 	%rd43647, %rd43646, 7;
	xor.b64  	%rd43648, %rd43647, %rd43646;
	shl.b64 	%rd43649, %rd43648, 3;
	add.s64 	%rd43650, %rd43649, %rd43648;
	shr.u64 	%rd43651, %rd43650, 17;
	xor.b64  	%rd43652, %rd43651, %rd43650;
	shl.b64 	%rd43653, %rd43652, 5;
	add.s64 	%rd43654, %rd43653, %rd43652;
	ld.u64 	%rd43655, [%rd43606+32];
	mad.lo.s64 	%rd43656, %rd43655, 2654435761, %rd43654;
	shl.b64 	%rd43657, %rd43656, 13;
	add.s64 	%rd43658, %rd43657, %rd43656;
	shr.u64 	%rd43659, %rd43658, 7;
	xor.b64  	%rd43660, %rd43659, %rd43658;
	shl.b64 	%rd43661, %rd43660, 3;
	add.s64 	%rd43662, %rd43661, %rd43660;
	shr.u64 	%rd43663, %rd43662, 17;
	xor.b64  	%rd43664, %rd43663, %rd43662;
	shl.b64 	%rd43665, %rd43664, 5;
	add.s64 	%rd43666, %rd43665, %rd43664;
	ld.u64 	%rd43667, [%rd43606+40];
	mad.lo.s64 	%rd43668, %rd43667, 2654435761, %rd43666;
	shl.b64 	%rd43669, %rd43668, 13;
	add.s64 	%rd43670, %rd43669, %rd43668;
	shr.u64 	%rd43671, %rd43670, 7;
	xor.b64  	%rd43672, %rd43671, %rd43670;
	shl.b64 	%rd43673, %rd43672, 3;
	add.s64 	%rd43674, %rd43673, %rd43672;
	shr.u64 	%rd43675, %rd43674, 17;
	xor.b64  	%rd43676, %rd43675, %rd43674;
	shl.b64 	%rd43677, %rd43676, 5;
	add.s64 	%rd43678, %rd43677, %rd43676;
	ld.u64 	%rd43679, [%rd43606+48];
	mad.lo.s64 	%rd43680, %rd43679, 2654435761, %rd43678;
	shl.b64 	%rd43681, %rd43680, 13;
	add.s64 	%rd43682, %rd43681, %rd43680;
	shr.u64 	%rd43683, %rd43682, 7;
	xor.b64  	%rd43684, %rd43683, %rd43682;
	shl.b64 	%rd43685, %rd43684, 3;
	add.s64 	%rd43686, %rd43685, %rd43684;
	shr.u64 	%rd43687, %rd43686, 17;
	xor.b64  	%rd43688, %rd43687, %rd43686;
	shl.b64 	%rd43689, %rd43688, 5;
	add.s64 	%rd43690, %rd43689, %rd43688;
	ld.u64 	%rd43691, [%rd43606+56];
	mad.lo.s64 	%rd43692, %rd43691, 2654435761, %rd43690;
	shl.b64 	%rd43693, %rd43692, 13;
	add.s64 	%rd43694, %rd43693, %rd43692;
	shr.u64 	%rd43695, %rd43694, 7;
	xor.b64  	%rd43696, %rd43695, %rd43694;
	shl.b64 	%rd43697, %rd43696, 3;
	add.s64 	%rd43698, %rd43697, %rd43696;
	shr.u64 	%rd43699, %rd43698, 17;
	xor.b64  	%rd43700, %rd43699, %rd43698;
	shl.b64 	%rd43701, %rd43700, 5;
	add.s64 	%rd54492, %rd43701, %rd43700;
	add.s64 	%rd54484, %rd54484, 8;
	add.s64 	%rd54482, %rd54482, 8;
	setp.ne.s64 	%p2040, %rd54482, %rd1689;
	@%p2040 bra 	$L__BB5_880;
$L__BB5_881:
	setp.eq.s64 	%p2041, %rd180, 0;
	@%p2041 bra 	$L__BB5_889;
	setp.lt.u64 	%p2042, %rd180, 4;
	@%p2042 bra 	$L__BB5_884;
	shl.b64 	%rd43703, %rd54484, 3;
	add.s64 	%rd43704, %rd54206, %rd43703;
	ld.u64 	%rd43705, [%rd43704];
	mad.lo.s64 	%rd43706, %rd43705, 2654435761, %rd54492;
	shl.b64 	%rd43707, %rd43706, 13;
	add.s64 	%rd43708, %rd43707, %rd43706;
	shr.u64 	%rd43709, %rd43708, 7;
	xor.b64  	%rd43710, %rd43709, %rd43708;
	shl.b64 	%rd43711, %rd43710, 3;
	add.s64 	%rd43712, %rd43711, %rd43710;
	shr.u64 	%rd43713, %rd43712, 17;
	xor.b64  	%rd43714, %rd43713, %rd43712;
	shl.b64 	%rd43715, %rd43714, 5;
	add.s64 	%rd43716, %rd43715, %rd43714;
	ld.u64 	%rd43717, [%rd43704+8];
	mad.lo.s64 	%rd43718, %rd43717, 2654435761, %rd43716;
	shl.b64 	%rd43719, %rd43718, 13;
	add.s64 	%rd43720, %rd43719, %rd43718;
	shr.u64 	%rd43721, %rd43720, 7;
	xor.b64  	%rd43722, %rd43721, %rd43720;
	shl.b64 	%rd43723, %rd43722, 3;
	add.s64 	%rd43724, %rd43723, %rd43722;
	shr.u64 	%rd43725, %rd43724, 17;
	xor.b64  	%rd43726, %rd43725, %rd43724;
	shl.b64 	%rd43727, %rd43726, 5;
	add.s64 	%rd43728, %rd43727, %rd43726;
	ld.u64 	%rd43729, [%rd43704+16];
	mad.lo.s64 	%rd43730, %rd43729, 2654435761, %rd43728;
	shl.b64 	%rd43731, %rd43730, 13;
	add.s64 	%rd43732, %rd43731, %rd43730;
	shr.u64 	%rd43733, %rd43732, 7;
	xor.b64  	%rd43734, %rd43733, %rd43732;
	shl.b64 	%rd43735, %rd43734, 3;
	add.s64 	%rd43736, %rd43735, %rd43734;
	shr.u64 	%rd43737, %rd43736, 17;
	xor.b64  	%rd43738, %rd43737, %rd43736;
	shl.b64 	%rd43739, %rd43738, 5;
	add.s64 	%rd43740, %rd43739, %rd43738;
	ld.u64 	%rd43741, [%rd43704+24];
	mad.lo.s64 	%rd43742, %rd43741, 2654435761, %rd43740;
	shl.b64 	%rd43743, %rd43742, 13;
	add.s64 	%rd43744, %rd43743, %rd43742;
	shr.u64 	%rd43745, %rd43744, 7;
	xor.b64  	%rd43746, %rd43745, %rd43744;
	shl.b64 	%rd43747, %rd43746, 3;
	add.s64 	%rd43748, %rd43747, %rd43746;
	shr.u64 	%rd43749, %rd43748, 17;
	xor.b64  	%rd43750, %rd43749, %rd43748;
	shl.b64 	%rd43751, %rd43750, 5;
	add.s64 	%rd54492, %rd43751, %rd43750;
	add.s64 	%rd54484, %rd54484, 4;
$L__BB5_884:
	setp.eq.s64 	%p2043, %rd182, 0;
	@%p2043 bra 	$L__BB5_889;
	setp.eq.s64 	%p2044, %rd183, 0;
	@%p2044 bra 	$L__BB5_887;
	shl.b64 	%rd43753, %rd54484, 3;
	add.s64 	%rd43754, %rd54206, %rd43753;
	ld.u64 	%rd43755, [%rd43754];
	mad.lo.s64 	%rd43756, %rd43755, 2654435761, %rd54492;
	shl.b64 	%rd43757, %rd43756, 13;
	add.s64 	%rd43758, %rd43757, %rd43756;
	shr.u64 	%rd43759, %rd43758, 7;
	xor.b64  	%rd43760, %rd43759, %rd43758;
	shl.b64 	%rd43761, %rd43760, 3;
	add.s64 	%rd43762, %rd43761, %rd43760;
	shr.u64 	%rd43763, %rd43762, 17;
	xor.b64  	%rd43764, %rd43763, %rd43762;
	shl.b64 	%rd43765, %rd43764, 5;
	add.s64 	%rd43766, %rd43765, %rd43764;
	ld.u64 	%rd43767, [%rd43754+8];
	mad.lo.s64 	%rd43768, %rd43767, 2654435761, %rd43766;
	shl.b64 	%rd43769, %rd43768, 13;
	add.s64 	%rd43770, %rd43769, %rd43768;
	shr.u64 	%rd43771, %rd43770, 7;
	xor.b64  	%rd43772, %rd43771, %rd43770;
	shl.b64 	%rd43773, %rd43772, 3;
	add.s64 	%rd43774, %rd43773, %rd43772;
	shr.u64 	%rd43775, %rd43774, 17;
	xor.b64  	%rd43776, %rd43775, %rd43774;
	shl.b64 	%rd43777, %rd43776, 5;
	add.s64 	%rd54492, %rd43777, %rd43776;
	add.s64 	%rd54484, %rd54484, 2;
$L__BB5_887:
	@%p2034 bra 	$L__BB5_889;
	shl.b64 	%rd43778, %rd54484, 3;
	add.s64 	%rd43779, %rd54206, %rd43778;
	ld.u64 	%rd43780, [%rd43779];
	mad.lo.s64 	%rd43781, %rd43780, 2654435761, %rd54492;
	shl.b64 	%rd43782, %rd43781, 13;
	add.s64 	%rd43783, %rd43782, %rd43781;
	shr.u64 	%rd43784, %rd43783, 7;
	xor.b64  	%rd43785, %rd43784, %rd43783;
	shl.b64 	%rd43786, %rd43785, 3;
	add.s64 	%rd43787, %rd43786, %rd43785;
	shr.u64 	%rd43788, %rd43787, 17;
	xor.b64  	%rd43789, %rd43788, %rd43787;
	shl.b64 	%rd43790, %rd43789, 5;
	add.s64 	%rd54492, %rd43790, %rd43789;
$L__BB5_889:
	mov.b64 	%rd54497, 0;
	mov.u64 	%rd54505, %rd54497;
	@%p2039 bra 	$L__BB5_892;
	and.b64  	%rd1711, %rd2, -8;
	mov.b64 	%rd54497, 0;
	mov.u64 	%rd54495, %rd54497;
$L__BB5_891:
	.pragma "nounroll";
	shl.b64 	%rd43794, %rd54497, 3;
	add.s64 	%rd43795, %rd54335, %rd43794;
	ld.u64 	%rd43796, [%rd43795];
	mad.lo.s64 	%rd43797, %rd43796, 2654435761, %rd54505;
	shl.b64 	%rd43798, %rd43797, 13;
	add.s64 	%rd43799, %rd43798, %rd43797;
	shr.u64 	%rd43800, %rd43799, 7;
	xor.b64  	%rd43801, %rd43800, %rd43799;
	shl.b64 	%rd43802, %rd43801, 3;
	add.s64 	%rd43803, %rd43802, %rd43801;
	shr.u64 	%rd43804, %rd43803, 17;
	xor.b64  	%rd43805, %rd43804, %rd43803;
	shl.b64 	%rd43806, %rd43805, 5;
	add.s64 	%rd43807, %rd43806, %rd43805;
	ld.u64 	%rd43808, [%rd43795+8];
	mad.lo.s64 	%rd43809, %rd43808, 2654435761, %rd43807;
	shl.b64 	%rd43810, %rd43809, 13;
	add.s64 	%rd43811, %rd43810, %rd43809;
	shr.u64 	%rd43812, %rd43811, 7;
	xor.b64  	%rd43813, %rd43812, %rd43811;
	shl.b64 	%rd43814, %rd43813, 3;
	add.s64 	%rd43815, %rd43814, %rd43813;
	shr.u64 	%rd43816, %rd43815, 17;
	xor.b64  	%rd43817, %rd43816, %rd43815;
	shl.b64 	%rd43818, %rd43817, 5;
	add.s64 	%rd43819, %rd43818, %rd43817;
	ld.u64 	%rd43820, [%rd43795+16];
	mad.lo.s64 	%rd43821, %rd43820, 2654435761, %rd43819;
	shl.b64 	%rd43822, %rd43821, 13;
	add.s64 	%rd43823, %rd43822, %rd43821;
	shr.u64 	%rd43824, %rd43823, 7;
	xor.b64  	%rd43825, %rd43824, %rd43823;
	shl.b64 	%rd43826, %rd43825, 3;
	add.s64 	%rd43827, %rd43826, %rd43825;
	shr.u64 	%rd43828, %rd43827, 17;
	xor.b64  	%rd43829, %rd43828, %rd43827;
	shl.b64 	%rd43830, %rd43829, 5;
	add.s64 	%rd43831, %rd43830, %rd43829;
	ld.u64 	%rd43832, [%rd43795+24];
	mad.lo.s64 	%rd43833, %rd43832, 2654435761, %rd43831;
	shl.b64 	%rd43834, %rd43833, 13;
	add.s64 	%rd43835, %rd43834, %rd43833;
	shr.u64 	%rd43836, %rd43835, 7;
	xor.b64  	%rd43837, %rd43836, %rd43835;
	shl.b64 	%rd43838, %rd43837, 3;
	add.s64 	%rd43839, %rd43838, %rd43837;
	shr.u64 	%rd43840, %rd43839, 17;
	xor.b64  	%rd43841, %rd43840, %rd43839;
	shl.b64 	%rd43842, %rd43841, 5;
	add.s64 	%rd43843, %rd43842, %rd43841;
	ld.u64 	%rd43844, [%rd43795+32];
	mad.lo.s64 	%rd43845, %rd43844, 2654435761, %rd43843;
	shl.b64 	%rd43846, %rd43845, 13;
	add.s64 	%rd43847, %rd43846, %rd43845;
	shr.u64 	%rd43848, %rd43847, 7;
	xor.b64  	%rd43849, %rd43848, %rd43847;
	shl.b64 	%rd43850, %rd43849, 3;
	add.s64 	%rd43851, %rd43850, %rd43849;
	shr.u64 	%rd43852, %rd43851, 17;
	xor.b64  	%rd43853, %rd43852, %rd43851;
	shl.b64 	%rd43854, %rd43853, 5;
	add.s64 	%rd43855, %rd43854, %rd43853;
	ld.u64 	%rd43856, [%rd43795+40];
	mad.lo.s64 	%rd43857, %rd43856, 2654435761, %rd43855;
	shl.b64 	%rd43858, %rd43857, 13;
	add.s64 	%rd43859, %rd43858, %rd43857;
	shr.u64 	%rd43860, %rd43859, 7;
	xor.b64  	%rd43861, %rd43860, %rd43859;
	shl.b64 	%rd43862, %rd43861, 3;
	add.s64 	%rd43863, %rd43862, %rd43861;
	shr.u64 	%rd43864, %rd43863, 17;
	xor.b64  	%rd43865, %rd43864, %rd43863;
	shl.b64 	%rd43866, %rd43865, 5;
	add.s64 	%rd43867, %rd43866, %rd43865;
	ld.u64 	%rd43868, [%rd43795+48];
	mad.lo.s64 	%rd43869, %rd43868, 2654435761, %rd43867;
	shl.b64 	%rd43870, %rd43869, 13;
	add.s64 	%rd43871, %rd43870, %rd43869;
	shr.u64 	%rd43872, %rd43871, 7;
	xor.b64  	%rd43873, %rd43872, %rd43871;
	shl.b64 	%rd43874, %rd43873, 3;
	add.s64 	%rd43875, %rd43874, %rd43873;
	shr.u64 	%rd43876, %rd43875, 17;
	xor.b64  	%rd43877, %rd43876, %rd43875;
	shl.b64 	%rd43878, %rd43877, 5;
	add.s64 	%rd43879, %rd43878, %rd43877;
	ld.u64 	%rd43880, [%rd43795+56];
	mad.lo.s64 	%rd43881, %rd43880, 2654435761, %rd43879;
	shl.b64 	%rd43882, %rd43881, 13;
	add.s64 	%rd43883, %rd43882, %rd43881;
	shr.u64 	%rd43884, %rd43883, 7;
	xor.b64  	%rd43885, %rd43884, %rd43883;
	shl.b64 	%rd43886, %rd43885, 3;
	add.s64 	%rd43887, %rd43886, %rd43885;
	shr.u64 	%rd43888, %rd43887, 17;
	xor.b64  	%rd43889, %rd43888, %rd43887;
	shl.b64 	%rd43890, %rd43889, 5;
	add.s64 	%rd54505, %rd43890, %rd43889;
	add.s64 	%rd54497, %rd54497, 8;
	add.s64 	%rd54495, %rd54495, 8;
	setp.ne.s64 	%p2047, %rd54495, %rd1711;
	@%p2047 bra 	$L__BB5_891;
$L__BB5_892:
	@%p2041 bra 	$L__BB5_900;
	setp.lt.u64 	%p2049, %rd181, 3;
	@%p2049 bra 	$L__BB5_895;
	shl.b64 	%rd43892, %rd54497, 3;
	add.s64 	%rd43893, %rd54335, %rd43892;
	ld.u64 	%rd43894, [%rd43893];
	mad.lo.s64 	%rd43895, %rd43894, 2654435761, %rd54505;
	shl.b64 	%rd43896, %rd43895, 13;
	add.s64 	%rd43897, %rd43896, %rd43895;
	shr.u64 	%rd43898, %rd43897, 7;
	xor.b64  	%rd43899, %rd43898, %rd43897;
	shl.b64 	%rd43900, %rd43899, 3;
	add.s64 	%rd43901, %rd43900, %rd43899;
	shr.u64 	%rd43902, %rd43901, 17;
	xor.b64  	%rd43903, %rd43902, %rd43901;
	shl.b64 	%rd43904, %rd43903, 5;
	add.s64 	%rd43905, %rd43904, %rd43903;
	ld.u64 	%rd43906, [%rd43893+8];
	mad.lo.s64 	%rd43907, %rd43906, 2654435761, %rd43905;
	shl.b64 	%rd43908, %rd43907, 13;
	add.s64 	%rd43909, %rd43908, %rd43907;
	shr.u64 	%rd43910, %rd43909, 7;
	xor.b64  	%rd43911, %rd43910, %rd43909;
	shl.b64 	%rd43912, %rd43911, 3;
	add.s64 	%rd43913, %rd43912, %rd43911;
	shr.u64 	%rd43914, %rd43913, 17;
	xor.b64  	%rd43915, %rd43914, %rd43913;
	shl.b64 	%rd43916, %rd43915, 5;
	add.s64 	%rd43917, %rd43916, %rd43915;
	ld.u64 	%rd43918, [%rd43893+16];
	mad.lo.s64 	%rd43919, %rd43918, 2654435761, %rd43917;
	shl.b64 	%rd43920, %rd43919, 13;
	add.s64 	%rd43921, %rd43920, %rd43919;
	shr.u64 	%rd43922, %rd43921, 7;
	xor.b64  	%rd43923, %rd43922, %rd43921;
	shl.b64 	%rd43924, %rd43923, 3;
	add.s64 	%rd43925, %rd43924, %rd43923;
	shr.u64 	%rd43926, %rd43925, 17;
	xor.b64  	%rd43927, %rd43926, %rd43925;
	shl.b64 	%rd43928, %rd43927, 5;
	add.s64 	%rd43929, %rd43928, %rd43927;
	ld.u64 	%rd43930, [%rd43893+24];
	mad.lo.s64 	%rd43931, %rd43930, 2654435761, %rd43929;
	shl.b64 	%rd43932, %rd43931, 13;
	add.s64 	%rd43933, %rd43932, %rd43931;
	shr.u64 	%rd43934, %rd43933, 7;
	xor.b64  	%rd43935, %rd43934, %rd43933;
	shl.b64 	%rd43936, %rd43935, 3;
	add.s64 	%rd43937, %rd43936, %rd43935;
	shr.u64 	%rd43938, %rd43937, 17;
	xor.b64  	%rd43939, %rd43938, %rd43937;
	shl.b64 	%rd43940, %rd43939, 5;
	add.s64 	%rd54505, %rd43940, %rd43939;
	add.s64 	%rd54497, %rd54497, 4;
$L__BB5_895:
	setp.eq.s64 	%p2050, %rd182, 0;
	@%p2050 bra 	$L__BB5_900;
	setp.eq.s64 	%p2051, %rd183, 0;
	@%p2051 bra 	$L__BB5_898;
	shl.b64 	%rd43942, %rd54497, 3;
	add.s64 	%rd43943, %rd54335, %rd43942;
	ld.u64 	%rd43944, [%rd43943];
	mad.lo.s64 	%rd43945, %rd43944, 2654435761, %rd54505;
	shl.b64 	%rd43946, %rd43945, 13;
	add.s64 	%rd43947, %rd43946, %rd43945;
	shr.u64 	%rd43948, %rd43947, 7;
	xor.b64  	%rd43949, %rd43948, %rd43947;
	shl.b64 	%rd43950, %rd43949, 3;
	add.s64 	%rd43951, %rd43950, %rd43949;
	shr.u64 	%rd43952, %rd43951, 17;
	xor.b64  	%rd43953, %rd43952, %rd43951;
	shl.b64 	%rd43954, %rd43953, 5;
	add.s64 	%rd43955, %rd43954, %rd43953;
	ld.u64 	%rd43956, [%rd43943+8];
	mad.lo.s64 	%rd43957, %rd43956, 2654435761, %rd43955;
	shl.b64 	%rd43958, %rd43957, 13;
	add.s64 	%rd43959, %rd43958, %rd43957;
	shr.u64 	%rd43960, %rd43959, 7;
	xor.b64  	%rd43961, %rd43960, %rd43959;
	shl.b64 	%rd43962, %rd43961, 3;
	add.s64 	%rd43963, %rd43962, %rd43961;
	shr.u64 	%rd43964, %rd43963, 17;
	xor.b64  	%rd43965, %rd43964, %rd43963;
	shl.b64 	%rd43966, %rd43965, 5;
	add.s64 	%rd54505, %rd43966, %rd43965;
	add.s64 	%rd54497, %rd54497, 2;
$L__BB5_898:
	@%p2034 bra 	$L__BB5_900;
	shl.b64 	%rd43967, %rd54497, 3;
	add.s64 	%rd43968, %rd54335, %rd43967;
	ld.u64 	%rd43969, [%rd43968];
	mad.lo.s64 	%rd43970, %rd43969, 2654435761, %rd54505;
	shl.b64 	%rd43971, %rd43970, 13;
	add.s64 	%rd43972, %rd43971, %rd43970;
	shr.u64 	%rd43973, %rd43972, 7;
	xor.b64  	%rd43974, %rd43973, %rd43972;
	shl.b64 	%rd43975, %rd43974, 3;
	add.s64 	%rd43976, %rd43975, %rd43974;
	shr.u64 	%rd43977, %rd43976, 17;
	xor.b64  	%rd43978, %rd43977, %rd43976;
	shl.b64 	%rd43979, %rd43978, 5;
	add.s64 	%rd54505, %rd43979, %rd43978;
$L__BB5_900:
	setp.lt.u64 	%p2053, %rd54492, %rd54505;
	mov.u64 	%rd54507, %rd54206;
	@%p2053 bra 	$L__BB5_901;
	bra.uni 	$L__BB5_906;
$L__BB5_901:
	mov.u64 	%rd54507, %rd54335;
	mov.u64 	%rd54335, %rd54206;
	bra.uni 	$L__BB5_906;
$L__BB5_902:
	setp.eq.s32 	%p2054, %r1, 0;
	mov.u64 	%rd54507, %rd54206;
	@%p2054 bra 	$L__BB5_906;
	mov.b64 	%rd54506, 0;
$L__BB5_904:
	shl.b64 	%rd43981, %rd54506, 3;
	add.s64 	%rd43982, %rd54206, %rd43981;
	ld.u64 	%rd1734, [%rd43982];
	add.s64 	%rd43983, %rd54335, %rd43981;
	ld.u64 	%rd1735, [%rd43983];
	setp.lt.u64 	%p2055, %rd1734, %rd1735;
	@%p2055 bra 	$L__BB5_901;
	setp.le.u64 	%p2056, %rd1734, %rd1735;
	add.s64 	%rd54506, %rd54506, 1;
	setp.lt.u64 	%p2057, %rd54506, %rd12;
	and.pred  	%p2058, %p2056, %p2057;
	mov.u64 	%rd54507, %rd54206;
	@%p2058 bra 	$L__BB5_904;
$L__BB5_906:
	setp.eq.s64 	%p2059, %rd179, 0;
	mov.b64 	%rd54512, -3750763034362895579;
	mov.b64 	%rd54513, 0;
	@%p2059 bra 	$L__BB5_909;
	and.b64  	%rd1739, %rd2, -2;
	mov.b64 	%rd54512, -3750763034362895579;
	mov.b64 	%rd54513, 0;
	mov.u64 	%rd54511, %rd54513;
$L__BB5_908:
	shl.b64 	%rd43990, %rd54513, 3;
	add.s64 	%rd43991, %rd54249, %rd43990;
	ld.u64 	%rd43992, [%rd43991];
	and.b64  	%rd43993, %rd43992, 255;
	xor.b64  	%rd43994, %rd43993, %rd54512;
	mul.lo.s64 	%rd43995, %rd43994, 1099511628211;
	shr.u64 	%rd43996, %rd43992, 8;
	and.b64  	%rd43997, %rd43996, 255;
	xor.b64  	%rd43998, %rd43997, %rd43995;
	mul.lo.s64 	%rd43999, %rd43998, 1099511628211;
	shr.u64 	%rd44000, %rd43992, 16;
	and.b64  	%rd44001, %rd44000, 255;
	xor.b64  	%rd44002, %rd44001, %rd43999;
	mul.lo.s64 	%rd44003, %rd44002, 1099511628211;
	shr.u64 	%rd44004, %rd43992, 24;
	and.b64  	%rd44005, %rd44004, 255;
	xor.b64  	%rd44006, %rd44005, %rd44003;
	mul.lo.s64 	%rd44007, %rd44006, 1099511628211;
	shr.u64 	%rd44008, %rd43992, 32;
	and.b64  	%rd44009, %rd44008, 255;
	xor.b64  	%rd44010, %rd44009, %rd44007;
	mul.lo.s64 	%rd44011, %rd44010, 1099511628211;
	shr.u64 	%rd44012, %rd43992, 40;
	and.b64  	%rd44013, %rd44012, 255;
	xor.b64  	%rd44014, %rd44013, %rd44011;
	mul.lo.s64 	%rd44015, %rd44014, 1099511628211;
	shr.u64 	%rd44016, %rd43992, 48;
	and.b64  	%rd44017, %rd44016, 255;
	xor.b64  	%rd44018, %rd44017, %rd44015;
	mul.lo.s64 	%rd44019, %rd44018, 1099511628211;
	shr.u64 	%rd44020, %rd43992, 56;
	xor.b64  	%rd44021, %rd44020, %rd44019;
	mul.lo.s64 	%rd44022, %rd44021, 1099511628211;
	ld.u64 	%rd44023, [%rd43991+8];
	and.b64  	%rd44024, %rd44023, 255;
	xor.b64  	%rd44025, %rd44024, %rd44022;
	mul.lo.s64 	%rd44026, %rd44025, 1099511628211;
	shr.u64 	%rd44027, %rd44023, 8;
	and.b64  	%rd44028, %rd44027, 255;
	xor.b64  	%rd44029, %rd44028, %rd44026;
	mul.lo.s64 	%rd44030, %rd44029, 1099511628211;
	shr.u64 	%rd44031, %rd44023, 16;
	and.b64  	%rd44032, %rd44031, 255;
	xor.b64  	%rd44033, %rd44032, %rd44030;
	mul.lo.s64 	%rd44034, %rd44033, 1099511628211;
	shr.u64 	%rd44035, %rd44023, 24;
	and.b64  	%rd44036, %rd44035, 255;
	xor.b64  	%rd44037, %rd44036, %rd44034;
	mul.lo.s64 	%rd44038, %rd44037, 1099511628211;
	shr.u64 	%rd44039, %rd44023, 32;
	and.b64  	%rd44040, %rd44039, 255;
	xor.b64  	%rd44041, %rd44040, %rd44038;
	mul.lo.s64 	%rd44042, %rd44041, 1099511628211;
	shr.u64 	%rd44043, %rd44023, 40;
	and.b64  	%rd44044, %rd44043, 255;
	xor.b64  	%rd44045, %rd44044, %rd44042;
	mul.lo.s64 	%rd44046, %rd44045, 1099511628211;
	shr.u64 	%rd44047, %rd44023, 48;
	and.b64  	%rd44048, %rd44047, 255;
	xor.b64  	%rd44049, %rd44048, %rd44046;
	mul.lo.s64 	%rd44050, %rd44049, 1099511628211;
	shr.u64 	%rd44051, %rd44023, 56;
	xor.b64  	%rd44052, %rd44051, %rd44050;
	mul.lo.s64 	%rd54512, %rd44052, 1099511628211;
	add.s64 	%rd54513, %rd54513, 2;
	add.s64 	%rd54511, %rd54511, 2;
	setp.ne.s64 	%p2060, %rd54511, %rd1739;
	@%p2060 bra 	$L__BB5_908;
$L__BB5_909:
	setp.eq.s64 	%p2061, %rd184, 0;
	@%p2061 bra 	$L__BB5_911;
	shl.b64 	%rd44053, %rd54513, 3;
	add.s64 	%rd44054, %rd54249, %rd44053;
	ld.u64 	%rd44055, [%rd44054];
	and.b64  	%rd44056, %rd44055, 255;
	xor.b64  	%rd44057, %rd44056, %rd54512;
	mul.lo.s64 	%rd44058, %rd44057, 1099511628211;
	shr.u64 	%rd44059, %rd44055, 8;
	and.b64  	%rd44060, %rd44059, 255;
	xor.b64  	%rd44061, %rd44060, %rd44058;
	mul.lo.s64 	%rd44062, %rd44061, 1099511628211;
	shr.u64 	%rd44063, %rd44055, 16;
	and.b64  	%rd44064, %rd44063, 255;
	xor.b64  	%rd44065, %rd44064, %rd44062;
	mul.lo.s64 	%rd44066, %rd44065, 1099511628211;
	shr.u64 	%rd44067, %rd44055, 24;
	and.b64  	%rd44068, %rd44067, 255;
	xor.b64  	%rd44069, %rd44068, %rd44066;
	mul.lo.s64 	%rd44070, %rd44069, 1099511628211;
	shr.u64 	%rd44071, %rd44055, 32;
	and.b64  	%rd44072, %rd44071, 255;
	xor.b64  	%rd44073, %rd44072, %rd44070;
	mul.lo.s64 	%rd44074, %rd44073, 1099511628211;
	shr.u64 	%rd44075, %rd44055, 40;
	and.b64  	%rd44076, %rd44075, 255;
	xor.b64  	%rd44077, %rd44076, %rd44074;
	mul.lo.s64 	%rd44078, %rd44077, 1099511628211;
	shr.u64 	%rd44079, %rd44055, 48;
	and.b64  	%rd44080, %rd44079, 255;
	xor.b64  	%rd44081, %rd44080, %rd44078;
	mul.lo.s64 	%rd44082, %rd44081, 1099511628211;
	shr.u64 	%rd44083, %rd44055, 56;
	xor.b64  	%rd44084, %rd44083, %rd44082;
	mul.lo.s64 	%rd54512, %rd44084, 1099511628211;
$L__BB5_911:
	mov.b64 	%rd54519, -3750763034362895579;
	mov.b64 	%rd54520, 0;
	@%p2059 bra 	$L__BB5_914;
	and.b64  	%rd1751, %rd2, -2;
	mov.b64 	%rd54519, -3750763034362895579;
	mov.b64 	%rd54520, 0;
	mov.u64 	%rd54518, %rd54520;
$L__BB5_913:
	shl.b64 	%rd44090, %rd54520, 3;
	add.s64 	%rd44091, %rd53648, %rd44090;
	ld.u64 	%rd44092, [%rd44091];
	and.b64  	%rd44093, %rd44092, 255;
	xor.b64  	%rd44094, %rd44093, %rd54519;
	mul.lo.s64 	%rd44095, %rd44094, 1099511628211;
	shr.u64 	%rd44096, %rd44092, 8;
	and.b64  	%rd44097, %rd44096, 255;
	xor.b64  	%rd44098, %rd44097, %rd44095;
	mul.lo.s64 	%rd44099, %rd44098, 1099511628211;
	shr.u64 	%rd44100, %rd44092, 16;
	and.b64  	%rd44101, %rd44100, 255;
	xor.b64  	%rd44102, %rd44101, %rd44099;
	mul.lo.s64 	%rd44103, %rd44102, 1099511628211;
	shr.u64 	%rd44104, %rd44092, 24;
	and.b64  	%rd44105, %rd44104, 255;
	xor.b64  	%rd44106, %rd44105, %rd44103;
	mul.lo.s64 	%rd44107, %rd44106, 1099511628211;
	shr.u64 	%rd44108, %rd44092, 32;
	and.b64  	%rd44109, %rd44108, 255;
	xor.b64  	%rd44110, %rd44109, %rd44107;
	mul.lo.s64 	%rd44111, %rd44110, 1099511628211;
	shr.u64 	%rd44112, %rd44092, 40;
	and.b64  	%rd44113, %rd44112, 255;
	xor.b64  	%rd44114, %rd44113, %rd44111;
	mul.lo.s64 	%rd44115, %rd44114, 1099511628211;
	shr.u64 	%rd44116, %rd44092, 48;
	and.b64  	%rd44117, %rd44116, 255;
	xor.b64  	%rd44118, %rd44117, %rd44115;
	mul.lo.s64 	%rd44119, %rd44118, 1099511628211;
	shr.u64 	%rd44120, %rd44092, 56;
	xor.b64  	%rd44121, %rd44120, %rd44119;
	mul.lo.s64 	%rd44122, %rd44121, 1099511628211;
	ld.u64 	%rd44123, [%rd44091+8];
	and.b64  	%rd44124, %rd44123, 255;
	xor.b64  	%rd44125, %rd44124, %rd44122;
	mul.lo.s64 	%rd44126, %rd44125, 1099511628211;
	shr.u64 	%rd44127, %rd44123, 8;
	and.b64  	%rd44128, %rd44127, 255;
	xor.b64  	%rd44129, %rd44128, %rd44126;
	mul.lo.s64 	%rd44130, %rd44129, 1099511628211;
	shr.u64 	%rd44131, %rd44123, 16;
	and.b64  	%rd44132, %rd44131, 255;
	xor.b64  	%rd44133, %rd44132, %rd44130;
	mul.lo.s64 	%rd44134, %rd44133, 1099511628211;
	shr.u64 	%rd44135, %rd44123, 24;
	and.b64  	%rd44136, %rd44135, 255;
	xor.b64  	%rd44137, %rd44136, %rd44134;
	mul.lo.s64 	%rd44138, %rd44137, 1099511628211;
	shr.u64 	%rd44139, %rd44123, 32;
	and.b64  	%rd44140, %rd44139, 255;
	xor.b64  	%rd44141, %rd44140, %rd44138;
	mul.lo.s64 	%rd44142, %rd44141, 1099511628211;
	shr.u64 	%rd44143, %rd44123, 40;
	and.b64  	%rd44144, %rd44143, 255;
	xor.b64  	%rd44145, %rd44144, %rd44142;
	mul.lo.s64 	%rd44146, %rd44145, 1099511628211;
	shr.u64 	%rd44147, %rd44123, 48;
	and.b64  	%rd44148, %rd44147, 255;
	xor.b64  	%rd44149, %rd44148, %rd44146;
	mul.lo.s64 	%rd44150, %rd44149, 1099511628211;
	shr.u64 	%rd44151, %rd44123, 56;
	xor.b64  	%rd44152, %rd44151, %rd44150;
	mul.lo.s64 	%rd54519, %rd44152, 1099511628211;
	add.s64 	%rd54520, %rd54520, 2;
	add.s64 	%rd54518, %rd54518, 2;
	setp.ne.s64 	%p2063, %rd54518, %rd1751;
	@%p2063 bra 	$L__BB5_913;
$L__BB5_914:
	@%p2061 bra 	$L__BB5_916;
	shl.b64 	%rd44153, %rd54520, 3;
	add.s64 	%rd44154, %rd53648, %rd44153;
	ld.u64 	%rd44155, [%rd44154];
	and.b64  	%rd44156, %rd44155, 255;
	xor.b64  	%rd44157, %rd44156, %rd54519;
	mul.lo.s64 	%rd44158, %rd44157, 1099511628211;
	shr.u64 	%rd44159, %rd44155, 8;
	and.b64  	%rd44160, %rd44159, 255;
	xor.b64  	%rd44161, %rd44160, %rd44158;
	mul.lo.s64 	%rd44162, %rd44161, 1099511628211;
	shr.u64 	%rd44163, %rd44155, 16;
	and.b64  	%rd44164, %rd44163, 255;
	xor.b64  	%rd44165, %rd44164, %rd44162;
	mul.lo.s64 	%rd44166, %rd44165, 1099511628211;
	shr.u64 	%rd44167, %rd44155, 24;
	and.b64  	%rd44168, %rd44167, 255;
	xor.b64  	%rd44169, %rd44168, %rd44166;
	mul.lo.s64 	%rd44170, %rd44169, 1099511628211;
	shr.u64 	%rd44171, %rd44155, 32;
	and.b64  	%rd44172, %rd44171, 255;
	xor.b64  	%rd44173, %rd44172, %rd44170;
	mul.lo.s64 	%rd44174, %rd44173, 1099511628211;
	shr.u64 	%rd44175, %rd44155, 40;
	and.b64  	%rd44176, %rd44175, 255;
	xor.b64  	%rd44177, %rd44176, %rd44174;
	mul.lo.s64 	%rd44178, %rd44177, 1099511628211;
	shr.u64 	%rd44179, %rd44155, 48;
	and.b64  	%rd44180, %rd44179, 255;
	xor.b64  	%rd44181, %rd44180, %rd44178;
	mul.lo.s64 	%rd44182, %rd44181, 1099511628211;
	shr.u64 	%rd44183, %rd44155, 56;
	xor.b64  	%rd44184, %rd44183, %rd44182;
	mul.lo.s64 	%rd54519, %rd44184, 1099511628211;
$L__BB5_916:
	setp.eq.s64 	%p2065, %rd54512, %rd54519;
	@%p2065 bra 	$L__BB5_941;
	setp.lt.u64 	%p2066, %rd179, 7;
	mov.b64 	%rd54527, 0;
	mov.u64 	%rd54535, %rd54527;
	@%p2066 bra 	$L__BB5_920;
	and.b64  	%rd1763, %rd2, -8;
	mov.b64 	%rd54527, 0;
	mov.u64 	%rd54525, %rd54527;
$L__BB5_919:
	.pragma "nounroll";
	shl.b64 	%rd44188, %rd54527, 3;
	add.s64 	%rd44189, %rd54249, %rd44188;
	ld.u64 	%rd44190, [%rd44189];
	mad.lo.s64 	%rd44191, %rd44190, 2654435761, %rd54535;
	shl.b64 	%rd44192, %rd44191, 13;
	add.s64 	%rd44193, %rd44192, %rd44191;
	shr.u64 	%rd44194, %rd44193, 7;
	xor.b64  	%rd44195, %rd44194, %rd44193;
	shl.b64 	%rd44196, %rd44195, 3;
	add.s64 	%rd44197, %rd44196, %rd44195;
	shr.u64 	%rd44198, %rd44197, 17;
	xor.b64  	%rd44199, %rd44198, %rd44197;
	shl.b64 	%rd44200, %rd44199, 5;
	add.s64 	%rd44201, %rd44200, %rd44199;
	ld.u64 	%rd44202, [%rd44189+8];
	mad.lo.s64 	%rd44203, %rd44202, 2654435761, %rd44201;
	shl.b64 	%rd44204, %rd44203, 13;
	add.s64 	%rd44205, %rd44204, %rd44203;
	shr.u64 	%rd44206, %rd44205, 7;
	xor.b64  	%rd44207, %rd44206, %rd44205;
	shl.b64 	%rd44208, %rd44207, 3;
	add.s64 	%rd44209, %rd44208, %rd44207;
	shr.u64 	%rd44210, %rd44209, 17;
	xor.b64  	%rd44211, %rd44210, %rd44209;
	shl.b64 	%rd44212, %rd44211, 5;
	add.s64 	%rd44213, %rd44212, %rd44211;
	ld.u64 	%rd44214, [%rd44189+16];
	mad.lo.s64 	%rd44215, %rd44214, 2654435761, %rd44213;
	shl.b64 	%rd44216, %rd44215, 13;
	add.s64 	%rd44217, %rd44216, %rd44215;
	shr.u64 	%rd44218, %rd44217, 7;
	xor.b64  	%rd44219, %rd44218, %rd44217;
	shl.b64 	%rd44220, %rd44219, 3;
	add.s64 	%rd44221, %rd44220, %rd44219;
	shr.u64 	%rd44222, %rd44221, 17;
	xor.b64  	%rd44223, %rd44222, %rd44221;
	shl.b64 	%rd44224, %rd44223, 5;
	add.s64 	%rd44225, %rd44224, %rd44223;
	ld.u64 	%rd44226, [%rd44189+24];
	mad.lo.s64 	%rd44227, %rd44226, 2654435761, %rd44225;
	shl.b64 	%rd44228, %rd44227, 13;
	add.s64 	%rd44229, %rd44228, %rd44227;
	shr.u64 	%rd44230, %rd44229, 7;
	xor.b64  	%rd44231, %rd44230, %rd44229;
	shl.b64 	%rd44232, %rd44231, 3;
	add.s64 	%rd44233, %rd44232, %rd44231;
	shr.u64 	%rd44234, %rd44233, 17;
	xor.b64  	%rd44235, %rd44234, %rd44233;
	shl.b64 	%rd44236, %rd44235, 5;
	add.s64 	%rd44237, %rd44236, %rd44235;
	ld.u64 	%rd44238, [%rd44189+32];
	mad.lo.s64 	%rd44239, %rd44238, 2654435761, %rd44237;
	shl.b64 	%rd44240, %rd44239, 13;
	add.s64 	%rd44241, %rd44240, %rd44239;
	shr.u64 	%rd44242, %rd44241, 7;
	xor.b64  	%rd44243, %rd44242, %rd44241;
	shl.b64 	%rd44244, %rd44243, 3;
	add.s64 	%rd44245, %rd44244, %rd44243;
	shr.u64 	%rd44246, %rd44245, 17;
	xor.b64  	%rd44247, %rd44246, %rd44245;
	shl.b64 	%rd44248, %rd44247, 5;
	add.s64 	%rd44249, %rd44248, %rd44247;
	ld.u64 	%rd44250, [%rd44189+40];
	mad.lo.s64 	%rd44251, %rd44250, 2654435761, %rd44249;
	shl.b64 	%rd44252, %rd44251, 13;
	add.s64 	%rd44253, %rd44252, %rd44251;
	shr.u64 	%rd44254, %rd44253, 7;
	xor.b64  	%rd44255, %rd44254, %rd44253;
	shl.b64 	%rd44256, %rd44255, 3;
	add.s64 	%rd44257, %rd44256, %rd44255;
	shr.u64 	%rd44258, %rd44257, 17;
	xor.b64  	%rd44259, %rd44258, %rd44257;
	shl.b64 	%rd44260, %rd44259, 5;
	add.s64 	%rd44261, %rd44260, %rd44259;
	ld.u64 	%rd44262, [%rd44189+48];
	mad.lo.s64 	%rd44263, %rd44262, 2654435761, %rd44261;
	shl.b64 	%rd44264, %rd44263, 13;
	add.s64 	%rd44265, %rd44264, %rd44263;
	shr.u64 	%rd44266, %rd44265, 7;
	xor.b64  	%rd44267, %rd44266, %rd44265;
	shl.b64 	%rd44268, %rd44267, 3;
	add.s64 	%rd44269, %rd44268, %rd44267;
	shr.u64 	%rd44270, %rd44269, 17;
	xor.b64  	%rd44271, %rd44270, %rd44269;
	shl.b64 	%rd44272, %rd44271, 5;
	add.s64 	%rd44273, %rd44272, %rd44271;
	ld.u64 	%rd44274, [%rd44189+56];
	mad.lo.s64 	%rd44275, %rd44274, 2654435761, %rd44273;
	shl.b64 	%rd44276, %rd44275, 13;
	add.s64 	%rd44277, %rd44276, %rd44275;
	shr.u64 	%rd44278, %rd44277, 7;
	xor.b64  	%rd44279, %rd44278, %rd44277;
	shl.b64 	%rd44280, %rd44279, 3;
	add.s64 	%rd44281, %rd44280, %rd44279;
	shr.u64 	%rd44282, %rd44281, 17;
	xor.b64  	%rd44283, %rd44282, %rd44281;
	shl.b64 	%rd44284, %rd44283, 5;
	add.s64 	%rd54535, %rd44284, %rd44283;
	add.s64 	%rd54527, %rd54527, 8;
	add.s64 	%rd54525, %rd54525, 8;
	setp.ne.s64 	%p2067, %rd54525, %rd1763;
	@%p2067 bra 	$L__BB5_919;
$L__BB5_920:
	setp.eq.s64 	%p2068, %rd180, 0;
	@%p2068 bra 	$L__BB5_928;
	setp.lt.u64 	%p2069, %rd180, 4;
	@%p2069 bra 	$L__BB5_923;
	shl.b64 	%rd44286, %rd54527, 3;
	add.s64 	%rd44287, %rd54249, %rd44286;
	ld.u64 	%rd44288, [%rd44287];
	mad.lo.s64 	%rd44289, %rd44288, 2654435761, %rd54535;
	shl.b64 	%rd44290, %rd44289, 13;
	add.s64 	%rd44291, %rd44290, %rd44289;
	shr.u64 	%rd44292, %rd44291, 7;
	xor.b64  	%rd44293, %rd44292, %rd44291;
	shl.b64 	%rd44294, %rd44293, 3;
	add.s64 	%rd44295, %rd44294, %rd44293;
	shr.u64 	%rd44296, %rd44295, 17;
	xor.b64  	%rd44297, %rd44296, %rd44295;
	shl.b64 	%rd44298, %rd44297, 5;
	add.s64 	%rd44299, %rd44298, %rd44297;
	ld.u64 	%rd44300, [%rd44287+8];
	mad.lo.s64 	%rd44301, %rd44300, 2654435761, %rd44299;
	shl.b64 	%rd44302, %rd44301, 13;
	add.s64 	%rd44303, %rd44302, %rd44301;
	shr.u64 	%rd44304, %rd44303, 7;
	xor.b64  	%rd44305, %rd44304, %rd44303;
	shl.b64 	%rd44306, %rd44305, 3;
	add.s64 	%rd44307, %rd44306, %rd44305;
	shr.u64 	%rd44308, %rd44307, 17;
	xor.b64  	%rd44309, %rd44308, %rd44307;
	shl.b64 	%rd44310, %rd44309, 5;
	add.s64 	%rd44311, %rd44310, %rd44309;
	ld.u64 	%rd44312, [%rd44287+16];
	mad.lo.s64 	%rd44313, %rd44312, 2654435761, %rd44311;
	shl.b64 	%rd44314, %rd44313, 13;
	add.s64 	%rd44315, %rd44314, %rd44313;
	shr.u64 	%rd44316, %rd44315, 7;
	xor.b64  	%rd44317, %rd44316, %rd44315;
	shl.b64 	%rd44318, %rd44317, 3;
	add.s64 	%rd44319, %rd44318, %rd44317;
	shr.u64 	%rd44320, %rd44319, 17;
	xor.b64  	%rd44321, %rd44320, %rd44319;
	shl.b64 	%rd44322, %rd44321, 5;
	add.s64 	%rd44323, %rd44322, %rd44321;
	ld.u64 	%rd44324, [%rd44287+24];
	mad.lo.s64 	%rd44325, %rd44324, 2654435761, %rd44323;
	shl.b64 	%rd44326, %rd44325, 13;
	add.s64 	%rd44327, %rd44326, %rd44325;
	shr.u64 	%rd44328, %rd44327, 7;
	xor.b64  	%rd44329, %rd44328, %rd44327;
	shl.b64 	%rd44330, %rd44329, 3;
	add.s64 	%rd44331, %rd44330, %rd44329;
	shr.u64 	%rd44332, %rd44331, 17;
	xor.b64  	%rd44333, %rd44332, %rd44331;
	shl.b64 	%rd44334, %rd44333, 5;
	add.s64 	%rd54535, %rd44334, %rd44333;
	add.s64 	%rd54527, %rd54527, 4;
$L__BB5_923:
	setp.eq.s64 	%p2070, %rd182, 0;
	@%p2070 bra 	$L__BB5_928;
	setp.eq.s64 	%p2071, %rd183, 0;
	@%p2071 bra 	$L__BB5_926;
	shl.b64 	%rd44336, %rd54527, 3;
	add.s64 	%rd44337, %rd54249, %rd44336;
	ld.u64 	%rd44338, [%rd44337];
	mad.lo.s64 	%rd44339, %rd44338, 2654435761, %rd54535;
	shl.b64 	%rd44340, %rd44339, 13;
	add.s64 	%rd44341, %rd44340, %rd44339;
	shr.u64 	%rd44342, %rd44341, 7;
	xor.b64  	%rd44343, %rd44342, %rd44341;
	shl.b64 	%rd44344, %rd44343, 3;
	add.s64 	%rd44345, %rd44344, %rd44343;
	shr.u64 	%rd44346, %rd44345, 17;
	xor.b64  	%rd44347, %rd44346, %rd44345;
	shl.b64 	%rd44348, %rd44347, 5;
	add.s64 	%rd44349, %rd44348, %rd44347;
	ld.u64 	%rd44350, [%rd44337+8];
	mad.lo.s64 	%rd44351, %rd44350, 2654435761, %rd44349;
	shl.b64 	%rd44352, %rd44351, 13;
	add.s64 	%rd44353, %rd44352, %rd44351;
	shr.u64 	%rd44354, %rd44353, 7;
	xor.b64  	%rd44355, %rd44354, %rd44353;
	shl.b64 	%rd44356, %rd44355, 3;
	add.s64 	%rd44357, %rd44356, %rd44355;
	shr.u64 	%rd44358, %rd44357, 17;
	xor.b64  	%rd44359, %rd44358, %rd44357;
	shl.b64 	%rd44360, %rd44359, 5;
	add.s64 	%rd54535, %rd44360, %rd44359;
	add.s64 	%rd54527, %rd54527, 2;
$L__BB5_926:
	@%p2061 bra 	$L__BB5_928;
	shl.b64 	%rd44361, %rd54527, 3;
	add.s64 	%rd44362, %rd54249, %rd44361;
	ld.u64 	%rd44363, [%rd44362];
	mad.lo.s64 	%rd44364, %rd44363, 2654435761, %rd54535;
	shl.b64 	%rd44365, %rd44364, 13;
	add.s64 	%rd44366, %rd44365, %rd44364;
	shr.u64 	%rd44367, %rd44366, 7;
	xor.b64  	%rd44368, %rd44367, %rd44366;
	shl.b64 	%rd44369, %rd44368, 3;
	add.s64 	%rd44370, %rd44369, %rd44368;
	shr.u64 	%rd44371, %rd44370, 17;
	xor.b64  	%rd44372, %rd44371, %rd44370;
	shl.b64 	%rd44373, %rd44372, 5;
	add.s64 	%rd54535, %rd44373, %rd44372;
$L__BB5_928:
	mov.b64 	%rd54540, 0;
	mov.u64 	%rd54548, %rd54540;
	@%p2066 bra 	$L__BB5_931;
	and.b64  	%rd1785, %rd2, -8;
	mov.b64 	%rd54540, 0;
	mov.u64 	%rd54538, %rd54540;
$L__BB5_930:
	.pragma "nounroll";
	shl.b64 	%rd44377, %rd54540, 3;
	add.s64 	%rd44378, %rd53648, %rd44377;
	ld.u64 	%rd44379, [%rd44378];
	mad.lo.s64 	%rd44380, %rd44379, 2654435761, %rd54548;
	shl.b64 	%rd44381, %rd44380, 13;
	add.s64 	%rd44382, %rd44381, %rd44380;
	shr.u64 	%rd44383, %rd44382, 7;
	xor.b64  	%rd44384, %rd44383, %rd44382;
	shl.b64 	%rd44385, %rd44384, 3;
	add.s64 	%rd44386, %rd44385, %rd44384;
	shr.u64 	%rd44387, %rd44386, 17;
	xor.b64  	%rd44388, %rd44387, %rd44386;
	shl.b64 	%rd44389, %rd44388, 5;
	add.s64 	%rd44390, %rd44389, %rd44388;
	ld.u64 	%rd44391, [%rd44378+8];
	mad.lo.s64 	%rd44392, %rd44391, 2654435761, %rd44390;
	shl.b64 	%rd44393, %rd44392, 13;
	add.s64 	%rd44394, %rd44393, %rd44392;
	shr.u64 	%rd44395, %rd44394, 7;
	xor.b64  	%rd44396, %rd44395, %rd44394;
	shl.b64 	%rd44397, %rd44396, 3;
	add.s64 	%rd44398, %rd44397, %rd44396;
	shr.u64 	%rd44399, %rd44398, 17;
	xor.b64  	%rd44400, %rd44399, %rd44398;
	shl.b64 	%rd44401, %rd44400, 5;
	add.s64 	%rd44402, %rd44401, %rd44400;
	ld.u64 	%rd44403, [%rd44378+16];
	mad.lo.s64 	%rd44404, %rd44403, 2654435761, %rd44402;
	shl.b64 	%rd44405, %rd44404, 13;
	add.s64 	%rd44406, %rd44405, %rd44404;
	shr.u64 	%rd44407, %rd44406, 7;
	xor.b64  	%rd44408, %rd44407, %rd44406;
	shl.b64 	%rd44409, %rd44408, 3;
	add.s64 	%rd44410, %rd44409, %rd44408;
	shr.u64 	%rd44411, %rd44410, 17;
	xor.b64  	%rd44412, %rd44411, %rd44410;
	shl.b64 	%rd44413, %rd44412, 5;
	add.s64 	%rd44414, %rd44413, %rd44412;
	ld.u64 	%rd44415, [%rd44378+24];
	mad.lo.s64 	%rd44416, %rd44415, 2654435761, %rd44414;
	shl.b64 	%rd44417, %rd44416, 13;
	add.s64 	%rd44418, %rd44417, %rd44416;
	shr.u64 	%rd44419, %rd44418, 7;
	xor.b64  	%rd44420, %rd44419, %rd44418;
	shl.b64 	%rd44421, %rd44420, 3;
	add.s64 	%rd44422, %rd44421, %rd44420;
	shr.u64 	%rd44423, %rd44422, 17;
	xor.b64  	%rd44424, %rd44423, %rd44422;
	shl.b64 	%rd44425, %rd44424, 5;
	add.s64 	%rd44426, %rd44425, %rd44424;
	ld.u64 	%rd44427, [%rd44378+32];
	mad.lo.s64 	%rd44428, %rd44427, 2654435761, %rd44426;
	shl.b64 	%rd44429, %rd44428, 13;
	add.s64 	%rd44430, %rd44429, %rd44428;
	shr.u64 	%rd44431, %rd44430, 7;
	xor.b64  	%rd44432, %rd44431, %rd44430;
	shl.b64 	%rd44433, %rd44432, 3;
	add.s64 	%rd44434, %rd44433, %rd44432;
	shr.u64 	%rd44435, %rd44434, 17;
	xor.b64  	%rd44436, %rd44435, %rd44434;
	shl.b64 	%rd44437, %rd44436, 5;
	add.s64 	%rd44438, %rd44437, %rd44436;
	ld.u64 	%rd44439, [%rd44378+40];
	mad.lo.s64 	%rd44440, %rd44439, 2654435761, %rd44438;
	shl.b64 	%rd44441, %rd44440, 13;
	add.s64 	%rd44442, %rd44441, %rd44440;
	shr.u64 	%rd44443, %rd44442, 7;
	xor.b64  	%rd44444, %rd44443, %rd44442;
	shl.b64 	%rd44445, %rd44444, 3;
	add.s64 	%rd44446, %rd44445, %rd44444;
	shr.u64 	%rd44447, %rd44446, 17;
	xor.b64  	%rd44448, %rd44447, %rd44446;
	shl.b64 	%rd44449, %rd44448, 5;
	add.s64 	%rd44450, %rd44449, %rd44448;
	ld.u64 	%rd44451, [%rd44378+48];
	mad.lo.s64 	%rd44452, %rd44451, 2654435761, %rd44450;
	shl.b64 	%rd44453, %rd44452, 13;
	add.s64 	%rd44454, %rd44453, %rd44452;
	shr.u64 	%rd44455, %rd44454, 7;
	xor.b64  	%rd44456, %rd44455, %rd44454;
	shl.b64 	%rd44457, %rd44456, 3;
	add.s64 	%rd44458, %rd44457, %rd44456;
	shr.u64 	%rd44459, %rd44458, 17;
	xor.b64  	%rd44460, %rd44459, %rd44458;
	shl.b64 	%rd44461, %rd44460, 5;
	add.s64 	%rd44462, %rd44461, %rd44460;
	ld.u64 	%rd44463, [%rd44378+56];
	mad.lo.s64 	%rd44464, %rd44463, 2654435761, %rd44462;
	shl.b64 	%rd44465, %rd44464, 13;
	add.s64 	%rd44466, %rd44465, %rd44464;
	shr.u64 	%rd44467, %rd44466, 7;
	xor.b64  	%rd44468, %rd44467, %rd44466;
	shl.b64 	%rd44469, %rd44468, 3;
	add.s64 	%rd44470, %rd44469, %rd44468;
	shr.u64 	%rd44471, %rd44470, 17;
	xor.b64  	%rd44472, %rd44471, %rd44470;
	shl.b64 	%rd44473, %rd44472, 5;
	add.s64 	%rd54548, %rd44473, %rd44472;
	add.s64 	%rd54540, %rd54540, 8;
	add.s64 	%rd54538, %rd54538, 8;
	setp.ne.s64 	%p2074, %rd54538, %rd1785;
	@%p2074 bra 	$L__BB5_930;
$L__BB5_931:
	@%p2068 bra 	$L__BB5_939;
	setp.lt.u64 	%p2076, %rd181, 3;
	@%p2076 bra 	$L__BB5_934;
	shl.b64 	%rd44475, %rd54540, 3;
	add.s64 	%rd44476, %rd53648, %rd44475;
	ld.u64 	%rd44477, [%rd44476];
	mad.lo.s64 	%rd44478, %rd44477, 2654435761, %rd54548;
	shl.b64 	%rd44479, %rd44478, 13;
	add.s64 	%rd44480, %rd44479, %rd44478;
	shr.u64 	%rd44481, %rd44480, 7;
	xor.b64  	%rd44482, %rd44481, %rd44480;
	shl.b64 	%rd44483, %rd44482, 3;
	add.s64 	%rd44484, %rd44483, %rd44482;
	shr.u64 	%rd44485, %rd44484, 17;
	xor.b64  	%rd44486, %rd44485, %rd44484;
	shl.b64 	%rd44487, %rd44486, 5;
	add.s64 	%rd44488, %rd44487, %rd44486;
	ld.u64 	%rd44489, [%rd44476+8];
	mad.lo.s64 	%rd44490, %rd44489, 2654435761, %rd44488;
	shl.b64 	%rd44491, %rd44490, 13;
	add.s64 	%rd44492, %rd44491, %rd44490;
	shr.u64 	%rd44493, %rd44492, 7;
	xor.b64  	%rd44494, %rd44493, %rd44492;
	shl.b64 	%rd44495, %rd44494, 3;
	add.s64 	%rd44496, %rd44495, %rd44494;
	shr.u64 	%rd44497, %rd44496, 17;
	xor.b64  	%rd44498, %rd44497, %rd44496;
	shl.b64 	%rd44499, %rd44498, 5;
	add.s64 	%rd44500, %rd44499, %rd44498;
	ld.u64 	%rd44501, [%rd44476+16];
	mad.lo.s64 	%rd44502, %rd44501, 2654435761, %rd44500;
	shl.b64 	%rd44503, %rd44502, 13;
	add.s64 	%rd44504, %rd44503, %rd44502;
	shr.u64 	%rd44505, %rd44504, 7;
	xor.b64  	%rd44506, %rd44505, %rd44504;
	shl.b64 	%rd44507, %rd44506, 3;
	add.s64 	%rd44508, %rd44507, %rd44506;
	shr.u64 	%rd44509, %rd44508, 17;
	xor.b64  	%rd44510, %rd44509, %rd44508;
	shl.b64 	%rd44511, %rd44510, 5;
	add.s64 	%rd44512, %rd44511, %rd44510;
	ld.u64 	%rd44513, [%rd44476+24];
	mad.lo.s64 	%rd44514, %rd44513, 2654435761, %rd44512;
	shl.b64 	%rd44515, %rd44514, 13;
	add.s64 	%rd44516, %rd44515, %rd44514;
	shr.u64 	%rd44517, %rd44516, 7;
	xor.b64  	%rd44518, %rd44517, %rd44516;
	shl.b64 	%rd44519, %rd44518, 3;
	add.s64 	%rd44520, %rd44519, %rd44518;
	shr.u64 	%rd44521, %rd44520, 17;
	xor.b64  	%rd44522, %rd44521, %rd44520;
	shl.b64 	%rd44523, %rd44522, 5;
	add.s64 	%rd54548, %rd44523, %rd44522;
	add.s64 	%rd54540, %rd54540, 4;
$L__BB5_934:
	setp.eq.s64 	%p2077, %rd182, 0;
	@%p2077 bra 	$L__BB5_939;
	setp.eq.s64 	%p2078, %rd183, 0;
	@%p2078 bra 	$L__BB5_937;
	shl.b64 	%rd44525, %rd54540, 3;
	add.s64 	%rd44526, %rd53648, %rd44525;
	ld.u64 	%rd44527, [%rd44526];
	mad.lo.s64 	%rd44528, %rd44527, 2654435761, %rd54548;
	shl.b64 	%rd44529, %rd44528, 13;
	add.s64 	%rd44530, %rd44529, %rd44528;
	shr.u64 	%rd44531, %rd44530, 7;
	xor.b64  	%rd44532, %rd44531, %rd44530;
	shl.b64 	%rd44533, %rd44532, 3;
	add.s64 	%rd44534, %rd44533, %rd44532;
	shr.u64 	%rd44535, %rd44534, 17;
	xor.b64  	%rd44536, %rd44535, %rd44534;
	shl.b64 	%rd44537, %rd44536, 5;
	add.s64 	%rd44538, %rd44537, %rd44536;
	ld.u64 	%rd44539, [%rd44526+8];
	mad.lo.s64 	%rd44540, %rd44539, 2654435761, %rd44538;
	shl.b64 	%rd44541, %rd44540, 13;
	add.s64 	%rd44542, %rd44541, %rd44540;
	shr.u64 	%rd44543, %rd44542, 7;
	xor.b64  	%rd44544, %rd44543, %rd44542;
	shl.b64 	%rd44545, %rd44544, 3;
	add.s64 	%rd44546, %rd44545, %rd44544;
	shr.u64 	%rd44547, %rd44546, 17;
	xor.b64  	%rd44548, %rd44547, %rd44546;
	shl.b64 	%rd44549, %rd44548, 5;
	add.s64 	%rd54548, %rd44549, %rd44548;
	add.s64 	%rd54540, %rd54540, 2;
$L__BB5_937:
	@%p2061 bra 	$L__BB5_939;
	shl.b64 	%rd44550, %rd54540, 3;
	add.s64 	%rd44551, %rd53648, %rd44550;
	ld.u64 	%rd44552, [%rd44551];
	mad.lo.s64 	%rd44553, %rd44552, 2654435761, %rd54548;
	shl.b64 	%rd44554, %rd44553, 13;
	add.s64 	%rd44555, %rd44554, %rd44553;
	shr.u64 	%rd44556, %rd44555, 7;
	xor.b64  	%rd44557, %rd44556, %rd44555;
	shl.b64 	%rd44558, %rd44557, 3;
	add.s64 	%rd44559, %rd44558, %rd44557;
	shr.u64 	%rd44560, %rd44559, 17;
	xor.b64  	%rd44561, %rd44560, %rd44559;
	shl.b64 	%rd44562, %rd44561, 5;
	add.s64 	%rd54548, %rd44562, %rd44561;
$L__BB5_939:
	setp.lt.u64 	%p2080, %rd54535, %rd54548;
	mov.u64 	%rd54822, %rd54249;
	@%p2080 bra 	$L__BB5_940;
	bra.uni 	$L__BB5_945;
$L__BB5_940:
	mov.u64 	%rd54822, %rd53648;
	mov.u64 	%rd53648, %rd54249;
	bra.uni 	$L__BB5_945;
$L__BB5_941:
	setp.eq.s32 	%p2081, %r1, 0;
	mov.u64 	%rd54822, %rd54249;
	@%p2081 bra 	$L__BB5_945;
	mov.b64 	%rd54549, 0;
$L__BB5_943:
	shl.b64 	%rd44564, %rd54549, 3;
	add.s64 	%rd44565, %rd54249, %rd44564;
	ld.u64 	%rd1808, [%rd44565];
	add.s64 	%rd44566, %rd53648, %rd44564;
	ld.u64 	%rd1809, [%rd44566];
	setp.lt.u64 	%p2082, %rd1808, %rd1809;
	@%p2082 bra 	$L__BB5_940;
	setp.le.u64 	%p2083, %rd1808, %rd1809;
	add.s64 	%rd54549, %rd54549, 1;
	setp.lt.u64 	%p2084, %rd54549, %rd12;
	and.pred  	%p2085, %p2083, %p2084;
	mov.u64 	%rd54822, %rd54249;
	@%p2085 bra 	$L__BB5_943;
$L__BB5_945:
	setp.eq.s64 	%p2086, %rd179, 0;
	mov.b64 	%rd54555, -3750763034362895579;
	mov.b64 	%rd54556, 0;
	@%p2086 bra 	$L__BB5_948;
	and.b64  	%rd1813, %rd2, -2;
	mov.b64 	%rd54555, -3750763034362895579;
	mov.b64 	%rd54556, 0;
	mov.u64 	%rd54554, %rd54556;
$L__BB5_947:
	shl.b64 	%rd44573, %rd54556, 3;
	add.s64 	%rd44574, %rd54292, %rd44573;
	ld.u64 	%rd44575, [%rd44574];
	and.b64  	%rd44576, %rd44575, 255;
	xor.b64  	%rd44577, %rd44576, %rd54555;
	mul.lo.s64 	%rd44578, %rd44577, 1099511628211;
	shr.u64 	%rd44579, %rd44575, 8;
	and.b64  	%rd44580, %rd44579, 255;
	xor.b64  	%rd44581, %rd44580, %rd44578;
	mul.lo.s64 	%rd44582, %rd44581, 1099511628211;
	shr.u64 	%rd44583, %rd44575, 16;
	and.b64  	%rd44584, %rd44583, 255;
	xor.b64  	%rd44585, %rd44584, %rd44582;
	mul.lo.s64 	%rd44586, %rd44585, 1099511628211;
	shr.u64 	%rd44587, %rd44575, 24;
	and.b64  	%rd44588, %rd44587, 255;
	xor.b64  	%rd44589, %rd44588, %rd44586;
	mul.lo.s64 	%rd44590, %rd44589, 1099511628211;
	shr.u64 	%rd44591, %rd44575, 32;
	and.b64  	%rd44592, %rd44591, 255;
	xor.b64  	%rd44593, %rd44592, %rd44590;
	mul.lo.s64 	%rd44594, %rd44593, 1099511628211;
	shr.u64 	%rd44595, %rd44575, 40;
	and.b64  	%rd44596, %rd44595, 255;
	xor.b64  	%rd44597, %rd44596, %rd44594;
	mul.lo.s64 	%rd44598, %rd44597, 1099511628211;
	shr.u64 	%rd44599, %rd44575, 48;
	and.b64  	%rd44600, %rd44599, 255;
	xor.b64  	%rd44601, %rd44600, %rd44598;
	mul.lo.s64 	%rd44602, %rd44601, 1099511628211;
	shr.u64 	%rd44603, %rd44575, 56;
	xor.b64  	%rd44604, %rd44603, %rd44602;
	mul.lo.s64 	%rd44605, %rd44604, 1099511628211;
	ld.u64 	%rd44606, [%rd44574+8];
	and.b64  	%rd44607, %rd44606, 255;
	xor.b64  	%rd44608, %rd44607, %rd44605;
	mul.lo.s64 	%rd44609, %rd44608, 1099511628211;
	shr.u64 	%rd44610, %rd44606, 8;
	and.b64  	%rd44611, %rd44610, 255;
	xor.b64  	%rd44612, %rd44611, %rd44609;
	mul.lo.s64 	%rd44613, %rd44612, 1099511628211;
	shr.u64 	%rd44614, %rd44606, 16;
	and.b64  	%rd44615, %rd44614, 255;
	xor.b64  	%rd44616, %rd44615, %rd44613;
	mul.lo.s64 	%rd44617, %rd44616, 1099511628211;
	shr.u64 	%rd44618, %rd44606, 24;
	and.b64  	%rd44619, %rd44618, 255;
	xor.b64  	%rd44620, %rd44619, %rd44617;
	mul.lo.s64 	%rd44621, %rd44620, 1099511628211;
	shr.u64 	%rd44622, %rd44606, 32;
	and.b64  	%rd44623, %rd44622, 255;
	xor.b64  	%rd44624, %rd44623, %rd44621;
	mul.lo.s64 	%rd44625, %rd44624, 1099511628211;
	shr.u64 	%rd44626, %rd44606, 40;
	and.b64  	%rd44627, %rd44626, 255;
	xor.b64  	%rd44628, %rd44627, %rd44625;
	mul.lo.s64 	%rd44629, %rd44628, 1099511628211;
	shr.u64 	%rd44630, %rd44606, 48;
	and.b64  	%rd44631, %rd44630, 255;
	xor.b64  	%rd44632, %rd44631, %rd44629;
	mul.lo.s64 	%rd44633, %rd44632, 1099511628211;
	shr.u64 	%rd44634, %rd44606, 56;
	xor.b64  	%rd44635, %rd44634, %rd44633;
	mul.lo.s64 	%rd54555, %rd44635, 1099511628211;
	add.s64 	%rd54556, %rd54556, 2;
	add.s64 	%rd54554, %rd54554, 2;
	setp.ne.s64 	%p2087, %rd54554, %rd1813;
	@%p2087 bra 	$L__BB5_947;
$L__BB5_948:
	setp.eq.s64 	%p2088, %rd184, 0;
	@%p2088 bra 	$L__BB5_950;
	shl.b64 	%rd44636, %rd54556, 3;
	add.s64 	%rd44637, %rd54292, %rd44636;
	ld.u64 	%rd44638, [%rd44637];
	and.b64  	%rd44639, %rd44638, 255;
	xor.b64  	%rd44640, %rd44639, %rd54555;
	mul.lo.s64 	%rd44641, %rd44640, 1099511628211;
	shr.u64 	%rd44642, %rd44638, 8;
	and.b64  	%rd44643, %rd44642, 255;
	xor.b64  	%rd44644, %rd44643, %rd44641;
	mul.lo.s64 	%rd44645, %rd44644, 1099511628211;
	shr.u64 	%rd44646, %rd44638, 16;
	and.b64  	%rd44647, %rd44646, 255;
	xor.b64  	%rd44648, %rd44647, %rd44645;
	mul.lo.s64 	%rd44649, %rd44648, 1099511628211;
	shr.u64 	%rd44650, %rd44638, 24;
	and.b64  	%rd44651, %rd44650, 255;
	xor.b64  	%rd44652, %rd44651, %rd44649;
	mul.lo.s64 	%rd44653, %rd44652, 1099511628211;
	shr.u64 	%rd44654, %rd44638, 32;
	and.b64  	%rd44655, %rd44654, 255;
	xor.b64  	%rd44656, %rd44655, %rd44653;
	mul.lo.s64 	%rd44657, %rd44656, 1099511628211;
	shr.u64 	%rd44658, %rd44638, 40;
	and.b64  	%rd44659, %rd44658, 255;
	xor.b64  	%rd44660, %rd44659, %rd44657;
	mul.lo.s64 	%rd44661, %rd44660, 1099511628211;
	shr.u64 	%rd44662, %rd44638, 48;
	and.b64  	%rd44663, %rd44662, 255;
	xor.b64  	%rd44664, %rd44663, %rd44661;
	mul.lo.s64 	%rd44665, %rd44664, 1099511628211;
	shr.u64 	%rd44666, %rd44638, 56;
	xor.b64  	%rd44667, %rd44666, %rd44665;
	mul.lo.s64 	%rd54555, %rd44667, 1099511628211;
$L__BB5_950:
	mov.b64 	%rd54562, -3750763034362895579;
	mov.b64 	%rd54563, 0;
	@%p2086 bra 	$L__BB5_953;
	and.b64  	%rd1825, %rd2, -2;
	mov.b64 	%rd54562, -3750763034362895579;
	mov.b64 	%rd54563, 0;
	mov.u64 	%rd54561, %rd54563;
$L__BB5_952:
	shl.b64 	%rd44673, %rd54563, 3;
	add.s64 	%rd44674, %rd54421, %rd44673;
	ld.u64 	%rd44675, [%rd44674];
	and.b64  	%rd44676, %rd44675, 255;
	xor.b64  	%rd44677, %rd44676, %rd54562;
	mul.lo.s64 	%rd44678, %rd44677, 1099511628211;
	shr.u64 	%rd44679, %rd44675, 8;
	and.b64  	%rd44680, %rd44679, 255;
	xor.b64  	%rd44681, %rd44680, %rd44678;
	mul.lo.s64 	%rd44682, %rd44681, 1099511628211;
	shr.u64 	%rd44683, %rd44675, 16;
	and.b64  	%rd44684, %rd44683, 255;
	xor.b64  	%rd44685, %rd44684, %rd44682;
	mul.lo.s64 	%rd44686, %rd44685, 1099511628211;
	shr.u64 	%rd44687, %rd44675, 24;
	and.b64  	%rd44688, %rd44687, 255;
	xor.b64  	%rd44689, %rd44688, %rd44686;
	mul.lo.s64 	%rd44690, %rd44689, 1099511628211;
	shr.u64 	%rd44691, %rd44675, 32;
	and.b64  	%rd44692, %rd44691, 255;
	xor.b64  	%rd44693, %rd44692, %rd44690;
	mul.lo.s64 	%rd44694, %rd44693, 1099511628211;
	shr.u64 	%rd44695, %rd44675, 40;
	and.b64  	%rd44696, %rd44695, 255;
	xor.b64  	%rd44697, %rd44696, %rd44694;
	mul.lo.s64 	%rd44698, %rd44697, 1099511628211;
	shr.u64 	%rd44699, %rd44675, 48;
	and.b64  	%rd44700, %rd44699, 255;
	xor.b64  	%rd44701, %rd44700, %rd44698;
	mul.lo.s64 	%rd44702, %rd44701, 1099511628211;
	shr.u64 	%rd44703, %rd44675, 56;
	xor.b64  	%rd44704, %rd44703, %rd44702;
	mul.lo.s64 	%rd44705, %rd44704, 1099511628211;
	ld.u64 	%rd44706, [%rd44674+8];
	and.b64  	%rd44707, %rd44706, 255;
	xor.b64  	%rd44708, %rd44707, %rd44705;
	mul.lo.s64 	%rd44709, %rd44708, 1099511628211;
	shr.u64 	%rd44710, %rd44706, 8;
	and.b64  	%rd44711, %rd44710, 255;
	xor.b64  	%rd44712, %rd44711, %rd44709;
	mul.lo.s64 	%rd44713, %rd44712, 1099511628211;
	shr.u64 	%rd44714, %rd44706, 16;
	and.b64  	%rd44715, %rd44714, 255;
	xor.b64  	%rd44716, %rd44715, %rd44713;
	mul.lo.s64 	%rd44717, %rd44716, 1099511628211;
	shr.u64 	%rd44718, %rd44706, 24;
	and.b64  	%rd44719, %rd44718, 255;
	xor.b64  	%rd44720, %rd44719, %rd44717;
	mul.lo.s64 	%rd44721, %rd44720, 1099511628211;
	shr.u64 	%rd44722, %rd44706, 32;
	and.b64  	%rd44723, %rd44722, 255;
	xor.b64  	%rd44724, %rd44723, %rd44721;
	mul.lo.s64 	%rd44725, %rd44724, 1099511628211;
	shr.u64 	%rd44726, %rd44706, 40;
	and.b64  	%rd44727, %rd44726, 255;
	xor.b64  	%rd44728, %rd44727, %rd44725;
	mul.lo.s64 	%rd44729, %rd44728, 1099511628211;
	shr.u64 	%rd44730, %rd44706, 48;
	and.b64  	%rd44731, %rd44730, 255;
	xor.b64  	%rd44732, %rd44731, %rd44729;
	mul.lo.s64 	%rd44733, %rd44732, 1099511628211;
	shr.u64 	%rd44734, %rd44706, 56;
	xor.b64  	%rd44735, %rd44734, %rd44733;
	mul.lo.s64 	%rd54562, %rd44735, 1099511628211;
	add.s64 	%rd54563, %rd54563, 2;
	add.s64 	%rd54561, %rd54561, 2;
	setp.ne.s64 	%p2090, %rd54561, %rd1825;
	@%p2090 bra 	$L__BB5_952;
$L__BB5_953:
	@%p2088 bra 	$L__BB5_955;
	shl.b64 	%rd44736, %rd54563, 3;
	add.s64 	%rd44737, %rd54421, %rd44736;
	ld.u64 	%rd44738, [%rd44737];
	and.b64  	%rd44739, %rd44738, 255;
	xor.b64  	%rd44740, %rd44739, %rd54562;
	mul.lo.s64 	%rd44741, %rd44740, 1099511628211;
	shr.u64 	%rd44742, %rd44738, 8;
	and.b64  	%rd44743, %rd44742, 255;
	xor.b64  	%rd44744, %rd44743, %rd44741;
	mul.lo.s64 	%rd44745, %rd44744, 1099511628211;
	shr.u64 	%rd44746, %rd44738, 16;
	and.b64  	%rd44747, %rd44746, 255;
	xor.b64  	%rd44748, %rd44747, %rd44745;
	mul.lo.s64 	%rd44749, %rd44748, 1099511628211;
	shr.u64 	%rd44750, %rd44738, 24;
	and.b64  	%rd44751, %rd44750, 255;
	xor.b64  	%rd44752, %rd44751, %rd44749;
	mul.lo.s64 	%rd44753, %rd44752, 1099511628211;
	shr.u64 	%rd44754, %rd44738, 32;
	and.b64  	%rd44755, %rd44754, 255;
	xor.b64  	%rd44756, %rd44755, %rd44753;
	mul.lo.s64 	%rd44757, %rd44756, 1099511628211;
	shr.u64 	%rd44758, %rd44738, 40;
	and.b64  	%rd44759, %rd44758, 255;
	xor.b64  	%rd44760, %rd44759, %rd44757;
	mul.lo.s64 	%rd44761, %rd44760, 1099511628211;
	shr.u64 	%rd44762, %rd44738, 48;
	and.b64  	%rd44763, %rd44762, 255;
	xor.b64  	%rd44764, %rd44763, %rd44761;
	mul.lo.s64 	%rd44765, %rd44764, 1099511628211;
	shr.u64 	%rd44766, %rd44738, 56;
	xor.b64  	%rd44767, %rd44766, %rd44765;
	mul.lo.s64 	%rd54562, %rd44767, 1099511628211;
$L__BB5_955:
	setp.eq.s64 	%p2092, %rd54555, %rd54562;
	@%p2092 bra 	$L__BB5_980;
	setp.lt.u64 	%p2093, %rd179, 7;
	mov.b64 	%rd54570, 0;
	mov.u64 	%rd54578, %rd54570;
	@%p2093 bra 	$L__BB5_959;
	and.b64  	%rd1837, %rd2, -8;
	mov.b64 	%rd54570, 0;
	mov.u64 	%rd54568, %rd54570;
$L__BB5_958:
	.pragma "nounroll";
	shl.b64 	%rd44771, %rd54570, 3;
	add.s64 	%rd44772, %rd54292, %rd44771;
	ld.u64 	%rd44773, [%rd44772];
	mad.lo.s64 	%rd44774, %rd44773, 2654435761, %rd54578;
	shl.b64 	%rd44775, %rd44774, 13;
	add.s64 	%rd44776, %rd44775, %rd44774;
	shr.u64 	%rd44777, %rd44776, 7;
	xor.b64  	%rd44778, %rd44777, %rd44776;
	shl.b64 	%rd44779, %rd44778, 3;
	add.s64 	%rd44780, %rd44779, %rd44778;
	shr.u64 	%rd44781, %rd44780, 17;
	xor.b64  	%rd44782, %rd44781, %rd44780;
	shl.b64 	%rd44783, %rd44782, 5;
	add.s64 	%rd44784, %rd44783, %rd44782;
	ld.u64 	%rd44785, [%rd44772+8];
	mad.lo.s64 	%rd44786, %rd44785, 2654435761, %rd44784;
	shl.b64 	%rd44787, %rd44786, 13;
	add.s64 	%rd44788, %rd44787, %rd44786;
	shr.u64 	%rd44789, %rd44788, 7;
	xor.b64  	%rd44790, %rd44789, %rd44788;
	shl.b64 	%rd44791, %rd44790, 3;
	add.s64 	%rd44792, %rd44791, %rd44790;
	shr.u64 	%rd44793, %rd44792, 17;
	xor.b64  	%rd44794, %rd44793, %rd44792;
	shl.b64 	%rd44795, %rd44794, 5;
	add.s64 	%rd44796, %rd44795, %rd44794;
	ld.u64 	%rd44797, [%rd44772+16];
	mad.lo.s64 	%rd44798, %rd44797, 2654435761, %rd44796;
	shl.b64 	%rd44799, %rd44798, 13;
	add.s64 	%rd44800, %rd44799, %rd44798;
	shr.u64 	%rd44801, %rd44800, 7;
	xor.b64  	%rd44802, %rd44801, %rd44800;
	shl.b64 	%rd44803, %rd44802, 3;
	add.s64 	%rd44804, %rd44803, %rd44802;
	shr.u64 	%rd44805, %rd44804, 17;
	xor.b64  	%rd44806, %rd44805, %rd44804;
	shl.b64 	%rd44807, %rd44806, 5;
	add.s64 	%rd44808, %rd44807, %rd44806;
	ld.u64 	%rd44809, [%rd44772+24];
	mad.lo.s64 	%rd44810, %rd44809, 2654435761, %rd44808;
	shl.b64 	%rd44811, %rd44810, 13;
	add.s64 	%rd44812, %rd44811, %rd44810;
	shr.u64 	%rd44813, %rd44812, 7;
	xor.b64  	%rd44814, %rd44813, %rd44812;
	shl.b64 	%rd44815, %rd44814, 3;
	add.s64 	%rd44816, %rd44815, %rd44814;
	shr.u64 	%rd44817, %rd44816, 17;
	xor.b64  	%rd44818, %rd44817, %rd44816;
	shl.b64 	%rd44819, %rd44818, 5;
	add.s64 	%rd44820, %rd44819, %rd44818;
	ld.u64 	%rd44821, [%rd44772+32];
	mad.lo.s64 	%rd44822, %rd44821, 2654435761, %rd44820;
	shl.b64 	%rd44823, %rd44822, 13;
	add.s64 	%rd44824, %rd44823, %rd44822;
	shr.u64 	%rd44825, %rd44824, 7;
	xor.b64  	%rd44826, %rd44825, %rd44824;
	shl.b64 	%rd44827, %rd44826, 3;
	add.s64 	%rd44828, %rd44827, %rd44826;
	shr.u64 	%rd44829, %rd44828, 17;
	xor.b64  	%rd44830, %rd44829, %rd44828;
	shl.b64 	%rd44831, %rd44830, 5;
	add.s64 	%rd44832, %rd44831, %rd44830;
	ld.u64 	%rd44833, [%rd44772+40];
	mad.lo.s64 	%rd44834, %rd44833, 2654435761, %rd44832;
	shl.b64 	%rd44835, %rd44834, 13;
	add.s64 	%rd44836, %rd44835, %rd44834;
	shr.u64 	%rd44837, %rd44836, 7;
	xor.b64  	%rd44838, %rd44837, %rd44836;
	shl.b64 	%rd44839, %rd44838, 3;
	add.s64 	%rd44840, %rd44839, %rd44838;
	shr.u64 	%rd44841, %rd44840, 17;
	xor.b64  	%rd44842, %rd44841, %rd44840;
	shl.b64 	%rd44843, %rd44842, 5;
	add.s64 	%rd44844, %rd44843, %rd44842;
	ld.u64 	%rd44845, [%rd44772+48];
	mad.lo.s64 	%rd44846, %rd44845, 2654435761, %rd44844;
	shl.b64 	%rd44847, %rd44846, 13;
	add.s64 	%rd44848, %rd44847, %rd44846;
	shr.u64 	%rd44849, %rd44848, 7;
	xor.b64  	%rd44850, %rd44849, %rd44848;
	shl.b64 	%rd44851, %rd44850, 3;
	add.s64 	%rd44852, %rd44851, %rd44850;
	shr.u64 	%rd44853, %rd44852, 17;
	xor.b64  	%rd44854, %rd44853, %rd44852;
	shl.b64 	%rd44855, %rd44854, 5;
	add.s64 	%rd44856, %rd44855, %rd44854;
	ld.u64 	%rd44857, [%rd44772+56];
	mad.lo.s64 	%rd44858, %rd44857, 2654435761, %rd44856;
	shl.b64 	%rd44859, %rd44858, 13;
	add.s64 	%rd44860, %rd44859, %rd44858;
	shr.u64 	%rd44861, %rd44860, 7;
	xor.b64  	%rd44862, %rd44861, %rd44860;
	shl.b64 	%rd44863, %rd44862, 3;
	add.s64 	%rd44864, %rd44863, %rd44862;
	shr.u64 	%rd44865, %rd44864, 17;
	xor.b64  	%rd44866, %rd44865, %rd44864;
	shl.b64 	%rd44867, %rd44866, 5;
	add.s64 	%rd54578, %rd44867, %rd44866;
	add.s64 	%rd54570, %rd54570, 8;
	add.s64 	%rd54568, %rd54568, 8;
	setp.ne.s64 	%p2094, %rd54568, %rd1837;
	@%p2094 bra 	$L__BB5_958;
$L__BB5_959:
	setp.eq.s64 	%p2095, %rd180, 0;
	@%p2095 bra 	$L__BB5_967;
	setp.lt.u64 	%p2096, %rd180, 4;
	@%p2096 bra 	$L__BB5_962;
	shl.b64 	%rd44869, %rd54570, 3;
	add.s64 	%rd44870, %rd54292, %rd44869;
	ld.u64 	%rd44871, [%rd44870];
	mad.lo.s64 	%rd44872, %rd44871, 2654435761, %rd54578;
	shl.b64 	%rd44873, %rd44872, 13;
	add.s64 	%rd44874, %rd44873, %rd44872;
	shr.u64 	%rd44875, %rd44874, 7;
	xor.b64  	%rd44876, %rd44875, %rd44874;
	shl.b64 	%rd44877, %rd44876, 3;
	add.s64 	%rd44878, %rd44877, %rd44876;
	shr.u64 	%rd44879, %rd44878, 17;
	xor.b64  	%rd44880, %rd44879, %rd44878;
	shl.b64 	%rd44881, %rd44880, 5;
	add.s64 	%rd44882, %rd44881, %rd44880;
	ld.u64 	%rd44883, [%rd44870+8];
	mad.lo.s64 	%rd44884, %rd44883, 2654435761, %rd44882;
	shl.b64 	%rd44885, %rd44884, 13;
	add.s64 	%rd44886, %rd44885, %rd44884;
	shr.u64 	%rd44887, %rd44886, 7;
	xor.b64  	%rd44888, %rd44887, %rd44886;
	shl.b64 	%rd44889, %rd44888, 3;
	add.s64 	%rd44890, %rd44889, %rd44888;
	shr.u64 	%rd44891, %rd44890, 17;
	xor.b64  	%rd44892, %rd44891, %rd44890;
	shl.b64 	%rd44893, %rd44892, 5;
	add.s64 	%rd44894, %rd44893, %rd44892;
	ld.u64 	%rd44895, [%rd44870+16];
	mad.lo.s64 	%rd44896, %rd44895, 2654435761, %rd44894;
	shl.b64 	%rd44897, %rd44896, 13;
	add.s64 	%rd44898, %rd44897, %rd44896;
	shr.u64 	%rd44899, %rd44898, 7;
	xor.b64  	%rd44900, %rd44899, %rd44898;
	shl.b64 	%rd44901, %rd44900, 3;
	add.s64 	%rd44902, %rd44901, %rd44900;
	shr.u64 	%rd44903, %rd44902, 17;
	xor.b64  	%rd44904, %rd44903, %rd44902;
	shl.b64 	%rd44905, %rd44904, 5;
	add.s64 	%rd44906, %rd44905, %rd44904;
	ld.u64 	%rd44907, [%rd44870+24];
	mad.lo.s64 	%rd44908, %rd44907, 2654435761, %rd44906;
	shl.b64 	%rd44909, %rd44908, 13;
	add.s64 	%rd44910, %rd44909, %rd44908;
	shr.u64 	%rd44911, %rd44910, 7;
	xor.b64  	%rd44912, %rd44911, %rd44910;
	shl.b64 	%rd44913, %rd44912, 3;
	add.s64 	%rd44914, %rd44913, %rd44912;
	shr.u64 	%rd44915, %rd44914, 17;
	xor.b64  	%rd44916, %rd44915, %rd44914;
	shl.b64 	%rd44917, %rd44916, 5;
	add.s64 	%rd54578, %rd44917, %rd44916;
	add.s64 	%rd54570, %rd54570, 4;
$L__BB5_962:
	setp.eq.s64 	%p2097, %rd182, 0;
	@%p2097 bra 	$L__BB5_967;
	setp.eq.s64 	%p2098, %rd183, 0;
	@%p2098 bra 	$L__BB5_965;
	shl.b64 	%rd44919, %rd54570, 3;
	add.s64 	%rd44920, %rd54292, %rd44919;
	ld.u64 	%rd44921, [%rd44920];
	mad.lo.s64 	%rd44922, %rd44921, 2654435761, %rd54578;
	shl.b64 	%rd44923, %rd44922, 13;
	add.s64 	%rd44924, %rd44923, %rd44922;
	shr.u64 	%rd44925, %rd44924, 7;
	xor.b64  	%rd44926, %rd44925, %rd44924;
	shl.b64 	%rd44927, %rd44926, 3;
	add.s64 	%rd44928, %rd44927, %rd44926;
	shr.u64 	%rd44929, %rd44928, 17;
	xor.b64  	%rd44930, %rd44929, %rd44928;
	shl.b64 	%rd44931, %rd44930, 5;
	add.s64 	%rd44932, %rd44931, %rd44930;
	ld.u64 	%rd44933, [%rd44920+8];
	mad.lo.s64 	%rd44934, %rd44933, 2654435761, %rd44932;
	shl.b64 	%rd44935, %rd44934, 13;
	add.s64 	%rd44936, %rd44935, %rd44934;
	shr.u64 	%rd44937, %rd44936, 7;
	xor.b64  	%rd44938, %rd44937, %rd44936;
	shl.b64 	%rd44939, %rd44938, 3;
	add.s64 	%rd44940, %rd44939, %rd44938;
	shr.u64 	%rd44941, %rd44940, 17;
	xor.b64  	%rd44942, %rd44941, %rd44940;
	shl.b64 	%rd44943, %rd44942, 5;
	add.s64 	%rd54578, %rd44943, %rd44942;
	add.s64 	%rd54570, %rd54570, 2;
$L__BB5_965:
	@%p2088 bra 	$L__BB5_967;
	shl.b64 	%rd44944, %rd54570, 3;
	add.s64 	%rd44945, %rd54292, %rd44944;
	ld.u64 	%rd44946, [%rd44945];
	mad.lo.s64 	%rd44947, %rd44946, 2654435761, %rd54578;
	shl.b64 	%rd44948, %rd44947, 13;
	add.s64 	%rd44949, %rd44948, %rd44947;
	shr.u64 	%rd44950, %rd44949, 7;
	xor.b64  	%rd44951, %rd44950, %rd44949;
	shl.b64 	%rd44952, %rd44951, 3;
	add.s64 	%rd44953, %rd44952, %rd44951;
	shr.u64 	%rd44954, %rd44953, 17;
	xor.b64  	%rd44955, %rd44954, %rd44953;
	shl.b64 	%rd44956, %rd44955, 5;
	add.s64 	%rd54578, %rd44956, %rd44955;
$L__BB5_967:
	mov.b64 	%rd54583, 0;
	mov.u64 	%rd54591, %rd54583;
	@%p2093 bra 	$L__BB5_970;
	and.b64  	%rd1859, %rd2, -8;
	mov.b64 	%rd54583, 0;
	mov.u64 	%rd54581, %rd54583;
$L__BB5_969:
	.pragma "nounroll";
	shl.b64 	%rd44960, %rd54583, 3;
	add.s64 	%rd44961, %rd54421, %rd44960;
	ld.u64 	%rd44962, [%rd44961];
	mad.lo.s64 	%rd44963, %rd44962, 2654435761, %rd54591;
	shl.b64 	%rd44964, %rd44963, 13;
	add.s64 	%rd44965, %rd44964, %rd44963;
	shr.u64 	%rd44966, %rd44965, 7;
	xor.b64  	%rd44967, %rd44966, %rd44965;
	shl.b64 	%rd44968, %rd44967, 3;
	add.s64 	%rd44969, %rd44968, %rd44967;
	shr.u64 	%rd44970, %rd44969, 17;
	xor.b64  	%rd44971, %rd44970, %rd44969;
	shl.b64 	%rd44972, %rd44971, 5;
	add.s64 	%rd44973, %rd44972, %rd44971;
	ld.u64 	%rd44974, [%rd44961+8];
	mad.lo.s64 	%rd44975, %rd44974, 2654435761, %rd44973;
	shl.b64 	%rd44976, %rd44975, 13;
	add.s64 	%rd44977, %rd44976, %rd44975;
	shr.u64 	%rd44978, %rd44977, 7;
	xor.b64  	%rd44979, %rd44978, %rd44977;
	shl.b64 	%rd44980, %rd44979, 3;
	add.s64 	%rd44981, %rd44980, %rd44979;
	shr.u64 	%rd44982, %rd44981, 17;
	xor.b64  	%rd44983, %rd44982, %rd44981;
	shl.b64 	%rd44984, %rd44983, 5;
	add.s64 	%rd44985, %rd44984, %rd44983;
	ld.u64 	%rd44986, [%rd44961+16];
	mad.lo.s64 	%rd44987, %rd44986, 2654435761, %rd44985;
	shl.b64 	%rd44988, %rd44987, 13;
	add.s64 	%rd44989, %rd44988, %rd44987;
	shr.u64 	%rd44990, %rd44989, 7;
	xor.b64  	%rd44991, %rd44990, %rd44989;
	shl.b64 	%rd44992, %rd44991, 3;
	add.s64 	%rd44993, %rd44992, %rd44991;
	shr.u64 	%rd44994, %rd44993, 17;
	xor.b64  	%rd44995, %rd44994, %rd44993;
	shl.b64 	%rd44996, %rd44995, 5;
	add.s64 	%rd44997, %rd44996, %rd44995;
	ld.u64 	%rd44998, [%rd44961+24];
	mad.lo.s64 	%rd44999, %rd44998, 2654435761, %rd44997;
	shl.b64 	%rd45000, %rd44999, 13;
	add.s64 	%rd45001, %rd45000, %rd44999;
	shr.u64 	%rd45002, %rd45001, 7;
	xor.b64  	%rd45003, %rd45002, %rd45001;
	shl.b64 	%rd45004, %rd45003, 3;
	add.s64 	%rd45005, %rd45004, %rd45003;
	shr.u64 	%rd45006, %rd45005, 17;
	xor.b64  	%rd45007, %rd45006, %rd45005;
	shl.b64 	%rd45008, %rd45007, 5;
	add.s64 	%rd45009, %rd45008, %rd45007;
	ld.u64 	%rd45010, [%rd44961+32];
	mad.lo.s64 	%rd45011, %rd45010, 2654435761, %rd45009;
	shl.b64 	%rd45012, %rd45011, 13;
	add.s64 	%rd45013, %rd45012, %rd45011;
	shr.u64 	%rd45014, %rd45013, 7;
	xor.b64  	%rd45015, %rd45014, %rd45013;
	shl.b64 	%rd45016, %rd45015, 3;
	add.s64 	%rd45017, %rd45016, %rd45015;
	shr.u64 	%rd45018, %rd45017, 17;
	xor.b64  	%rd45019, %rd45018, %rd45017;
	shl.b64 	%rd45020, %rd45019, 5;
	add.s64 	%rd45021, %rd45020, %rd45019;
	ld.u64 	%rd45022, [%rd44961+40];
	mad.lo.s64 	%rd45023, %rd45022, 2654435761, %rd45021;
	shl.b64 	%rd45024, %rd45023, 13;
	add.s64 	%rd45025, %rd45024, %rd45023;
	shr.u64 	%rd45026, %rd45025, 7;
	xor.b64  	%rd45027, %rd45026, %rd45025;
	shl.b64 	%rd45028, %rd45027, 3;
	add.s64 	%rd45029, %rd45028, %rd45027;
	shr.u64 	%rd45030, %rd45029, 17;
	xor.b64  	%rd45031, %rd45030, %rd45029;
	shl.b64 	%rd45032, %rd45031, 5;
	add.s64 	%rd45033, %rd45032, %rd45031;
	ld.u64 	%rd45034, [%rd44961+48];
	mad.lo.s64 	%rd45035, %rd45034, 2654435761, %rd45033;
	shl.b64 	%rd45036, %rd45035, 13;
	add.s64 	%rd45037, %rd45036, %rd45035;
	shr.u64 	%rd45038, %rd45037, 7;
	xor.b64  	%rd45039, %rd45038, %rd45037;
	shl.b64 	%rd45040, %rd45039, 3;
	add.s64 	%rd45041, %rd45040, %rd45039;
	shr.u64 	%rd45042, %rd45041, 17;
	xor.b64  	%rd45043, %rd45042, %rd45041;
	shl.b64 	%rd45044, %rd45043, 5;
	add.s64 	%rd45045, %rd45044, %rd45043;
	ld.u64 	%rd45046, [%rd44961+56];
	mad.lo.s64 	%rd45047, %rd45046, 2654435761, %rd45045;
	shl.b64 	%rd45048, %rd45047, 13;
	add.s64 	%rd45049, %rd45048, %rd45047;
	shr.u64 	%rd45050, %rd45049, 7;
	xor.b64  	%rd45051, %rd45050, %rd45049;
	shl.b64 	%rd45052, %rd45051, 3;
	add.s64 	%rd45053, %rd45052, %rd45051;
	shr.u64 	%rd45054, %rd45053, 17;
	xor.b64  	%rd45055, %rd45054, %rd45053;
	shl.b64 	%rd45056, %rd45055, 5;
	add.s64 	%rd54591, %rd45056, %rd45055;
	add.s64 	%rd54583, %rd54583, 8;
	add.s64 	%rd54581, %rd54581, 8;
	setp.ne.s64 	%p2101, %rd54581, %rd1859;
	@%p2101 bra 	$L__BB5_969;
$L__BB5_970:
	@%p2095 bra 	$L__BB5_978;
	setp.lt.u64 	%p2103, %rd181, 3;
	@%p2103 bra 	$L__BB5_973;
	shl.b64 	%rd45058, %rd54583, 3;
	add.s64 	%rd45059, %rd54421, %rd45058;
	ld.u64 	%rd45060, [%rd45059];
	mad.lo.s64 	%rd45061, %rd45060, 2654435761, %rd54591;
	shl.b64 	%rd45062, %rd45061, 13;
	add.s64 	%rd45063, %rd45062, %rd45061;
	shr.u64 	%rd45064, %rd45063, 7;
	xor.b64  	%rd45065, %rd45064, %rd45063;
	shl.b64 	%rd45066, %rd45065, 3;
	add.s64 	%rd45067, %rd45066, %rd45065;
	shr.u64 	%rd45068, %rd45067, 17;
	xor.b64  	%rd45069, %rd45068, %rd45067;
	shl.b64 	%rd45070, %rd45069, 5;
	add.s64 	%rd45071, %rd45070, %rd45069;
	ld.u64 	%rd45072, [%rd45059+8];
	mad.lo.s64 	%rd45073, %rd45072, 2654435761, %rd45071;
	shl.b64 	%rd45074, %rd45073, 13;
	add.s64 	%rd45075, %rd45074, %rd45073;
	shr.u64 	%rd45076, %rd45075, 7;
	xor.b64  	%rd45077, %rd45076, %rd45075;
	shl.b64 	%rd45078, %rd45077, 3;
	add.s64 	%rd45079, %rd45078, %rd45077;
	shr.u64 	%rd45080, %rd45079, 17;
	xor.b64  	%rd45081, %rd45080, %rd45079;
	shl.b64 	%rd45082, %rd45081, 5;
	add.s64 	%rd45083, %rd45082, %rd45081;
	ld.u64 	%rd45084, [%rd45059+16];
	mad.lo.s64 	%rd45085, %rd45084, 2654435761, %rd45083;
	shl.b64 	%rd45086, %rd45085, 13;
	add.s64 	%rd45087, %rd45086, %rd45085;
	shr.u64 	%rd45088, %rd45087, 7;
	xor.b64  	%rd45089, %rd45088, %rd45087;
	shl.b64 	%rd45090, %rd45089, 3;
	add.s64 	%rd45091, %rd45090, %rd45089;
	shr.u64 	%rd45092, %rd45091, 17;
	xor.b64  	%rd45093, %rd45092, %rd45091;
	shl.b64 	%rd45094, %rd45093, 5;
	add.s64 	%rd45095, %rd45094, %rd45093;
	ld.u64 	%rd45096, [%rd45059+24];
	mad.lo.s64 	%rd45097, %rd45096, 2654435761, %rd45095;
	shl.b64 	%rd45098, %rd45097, 13;
	add.s64 	%rd45099, %rd45098, %rd45097;
	shr.u64 	%rd45100, %rd45099, 7;
	xor.b64  	%rd45101, %rd45100, %rd45099;
	shl.b64 	%rd45102, %rd45101, 3;
	add.s64 	%rd45103, %rd45102, %rd45101;
	shr.u64 	%rd45104, %rd45103, 17;
	xor.b64  	%rd45105, %rd45104, %rd45103;
	shl.b64 	%rd45106, %rd45105, 5;
	add.s64 	%rd54591, %rd45106, %rd45105;
	add.s64 	%rd54583, %rd54583, 4;
$L__BB5_973:
	setp.eq.s64 	%p2104, %rd182, 0;
	@%p2104 bra 	$L__BB5_978;
	setp.eq.s64 	%p2105, %rd183, 0;
	@%p2105 bra 	$L__BB5_976;
	shl.b64 	%rd45108, %rd54583, 3;
	add.s64 	%rd45109, %rd54421, %rd45108;
	ld.u64 	%rd45110, [%rd45109];
	mad.lo.s64 	%rd45111, %rd45110, 2654435761, %rd54591;
	shl.b64 	%rd45112, %rd45111, 13;
	add.s64 	%rd45113, %rd45112, %rd45111;
	shr.u64 	%rd45114, %rd45113, 7;
	xor.b64  	%rd45115, %rd45114, %rd45113;
	shl.b64 	%rd45116, %rd45115, 3;
	add.s64 	%rd45117, %rd45116, %rd45115;
	shr.u64 	%rd45118, %rd45117, 17;
	xor.b64  	%rd45119, %rd45118, %rd45117;
	shl.b64 	%rd45120, %rd45119, 5;
	add.s64 	%rd45121, %rd45120, %rd45119;
	ld.u64 	%rd45122, [%rd45109+8];
	mad.lo.s64 	%rd45123, %rd45122, 2654435761, %rd45121;
	shl.b64 	%rd45124, %rd45123, 13;
	add.s64 	%rd45125, %rd45124, %rd45123;
	shr.u64 	%rd45126, %rd45125, 7;
	xor.b64  	%rd45127, %rd45126, %rd45125;
	shl.b64 	%rd45128, %rd45127, 3;
	add.s64 	%rd45129, %rd45128, %rd45127;
	shr.u64 	%rd45130, %rd45129, 17;
	xor.b64  	%rd45131, %rd45130, %rd45129;
	shl.b64 	%rd45132, %rd45131, 5;
	add.s64 	%rd54591, %rd45132, %rd45131;
	add.s64 	%rd54583, %rd54583, 2;
$L__BB5_976:
	@%p2088 bra 	$L__BB5_978;
	shl.b64 	%rd45133, %rd54583, 3;
	add.s64 	%rd45134, %rd54421, %rd45133;
	ld.u64 	%rd45135, [%rd45134];
	mad.lo.s64 	%rd45136, %rd45135, 2654435761, %rd54591;
	shl.b64 	%rd45137, %rd45136, 13;
	add.s64 	%rd45138, %rd45137, %rd45136;
	shr.u64 	%rd45139, %rd45138, 7;
	xor.b64  	%rd45140, %rd45139, %rd45138;
	shl.b64 	%rd45141, %rd45140, 3;
	add.s64 	%rd45142, %rd45141, %rd45140;
	shr.u64 	%rd45143, %rd45142, 17;
	xor.b64  	%rd45144, %rd45143, %rd45142;
	shl.b64 	%rd45145, %rd45144, 5;
	add.s64 	%rd54591, %rd45145, %rd45144;
$L__BB5_978:
	setp.lt.u64 	%p2107, %rd54578, %rd54591;
	mov.u64 	%rd54820, %rd54292;
	@%p2107 bra 	$L__BB5_979;
	bra.uni 	$L__BB5_984;
$L__BB5_979:
	mov.u64 	%rd54820, %rd54421;
	mov.u64 	%rd54421, %rd54292;
	bra.uni 	$L__BB5_984;
$L__BB5_980:
	setp.eq.s32 	%p2108, %r1, 0;
	mov.u64 	%rd54820, %rd54292;
	@%p2108 bra 	$L__BB5_984;
	mov.b64 	%rd54592, 0;
$L__BB5_982:
	shl.b64 	%rd45147, %rd54592, 3;
	add.s64 	%rd45148, %rd54292, %rd45147;
	ld.u64 	%rd1882, [%rd45148];
	add.s64 	%rd45149, %rd54421, %rd45147;
	ld.u64 	%rd1883, [%rd45149];
	setp.lt.u64 	%p2109, %rd1882, %rd1883;
	@%p2109 bra 	$L__BB5_979;
	setp.le.u64 	%p2110, %rd1882, %rd1883;
	add.s64 	%rd54592, %rd54592, 1;
	setp.lt.u64 	%p2111, %rd54592, %rd12;
	and.pred  	%p2112, %p2110, %p2111;
	mov.u64 	%rd54820, %rd54292;
	@%p2112 bra 	$L__BB5_982;
$L__BB5_984:
	setp.eq.s64 	%p2113, %rd179, 0;
	mov.b64 	%rd54598, -3750763034362895579;
	mov.b64 	%rd54599, 0;
	@%p2113 bra 	$L__BB5_987;
	and.b64  	%rd1887, %rd2, -2;
	mov.b64 	%rd54598, -3750763034362895579;
	mov.b64 	%rd54599, 0;
	mov.u64 	%rd54597, %rd54599;
$L__BB5_986:
	shl.b64 	%rd45156, %rd54599, 3;
	add.s64 	%rd45157, %rd54335, %rd45156;
	ld.u64 	%rd45158, [%rd45157];
	and.b64  	%rd45159, %rd45158, 255;
	xor.b64  	%rd45160, %rd45159, %rd54598;
	mul.lo.s64 	%rd45161, %rd45160, 1099511628211;
	shr.u64 	%rd45162, %rd45158, 8;
	and.b64  	%rd45163, %rd45162, 255;
	xor.b64  	%rd45164, %rd45163, %rd45161;
	mul.lo.s64 	%rd45165, %rd45164, 1099511628211;
	shr.u64 	%rd45166, %rd45158, 16;
	and.b64  	%rd45167, %rd45166, 255;
	xor.b64  	%rd45168, %rd45167, %rd45165;
	mul.lo.s64 	%rd45169, %rd45168, 1099511628211;
	shr.u64 	%rd45170, %rd45158, 24;
	and.b64  	%rd45171, %rd45170, 255;
	xor.b64  	%rd45172, %rd45171, %rd45169;
	mul.lo.s64 	%rd45173, %rd45172, 1099511628211;
	shr.u64 	%rd45174, %rd45158, 32;
	and.b64  	%rd45175, %rd45174, 255;
	xor.b64  	%rd45176, %rd45175, %rd45173;
	mul.lo.s64 	%rd45177, %rd45176, 1099511628211;
	shr.u64 	%rd45178, %rd45158, 40;
	and.b64  	%rd45179, %rd45178, 255;
	xor.b64  	%rd45180, %rd45179, %rd45177;
	mul.lo.s64 	%rd45181, %rd45180, 1099511628211;
	shr.u64 	%rd45182, %rd45158, 48;
	and.b64  	%rd45183, %rd45182, 255;
	xor.b64  	%rd45184, %rd45183, %rd45181;
	mul.lo.s64 	%rd45185, %rd45184, 1099511628211;
	shr.u64 	%rd45186, %rd45158, 56;
	xor.b64  	%rd45187, %rd45186, %rd45185;
	mul.lo.s64 	%rd45188, %rd45187, 1099511628211;
	ld.u64 	%rd45189, [%rd45157+8];
	and.b64  	%rd45190, %rd45189, 255;
	xor.b64  	%rd45191, %rd45190, %rd45188;
	mul.lo.s64 	%rd45192, %rd45191, 1099511628211;
	shr.u64 	%rd45193, %rd45189, 8;
	and.b64  	%rd45194, %rd45193, 255;
	xor.b64  	%rd45195, %rd45194, %rd45192;
	mul.lo.s64 	%rd45196, %rd45195, 1099511628211;
	shr.u64 	%rd45197, %rd45189, 16;
	and.b64  	%rd45198, %rd45197, 255;
	xor.b64  	%rd45199, %rd45198, %rd45196;
	mul.lo.s64 	%rd45200, %rd45199, 1099511628211;
	shr.u64 	%rd45201, %rd45189, 24;
	and.b64  	%rd45202, %rd45201, 255;
	xor.b64  	%rd45203, %rd45202, %rd45200;
	mul.lo.s64 	%rd45204, %rd45203, 1099511628211;
	shr.u64 	%rd45205, %rd45189, 32;
	and.b64  	%rd45206, %rd45205, 255;
	xor.b64  	%rd45207, %rd45206, %rd45204;
	mul.lo.s64 	%rd45208, %rd45207, 1099511628211;
	shr.u64 	%rd45209, %rd45189, 40;
	and.b64  	%rd45210, %rd45209, 255;
	xor.b64  	%rd45211, %rd45210, %rd45208;
	mul.lo.s64 	%rd45212, %rd45211, 1099511628211;
	shr.u64 	%rd45213, %rd45189, 48;
	and.b64  	%rd45214, %rd45213, 255;
	xor.b64  	%rd45215, %rd45214, %rd45212;
	mul.lo.s64 	%rd45216, %rd45215, 1099511628211;
	shr.u64 	%rd45217, %rd45189, 56;
	xor.b64  	%rd45218, %rd45217, %rd45216;
	mul.lo.s64 	%rd54598, %rd45218, 1099511628211;
	add.s64 	%rd54599, %rd54599, 2;
	add.s64 	%rd54597, %rd54597, 2;
	setp.ne.s64 	%p2114, %rd54597, %rd1887;
	@%p2114 bra 	$L__BB5_986;
$L__BB5_987:
	setp.eq.s64 	%p2115, %rd184, 0;
	@%p2115 bra 	$L__BB5_989;
	shl.b64 	%rd45219, %rd54599, 3;
	add.s64 	%rd45220, %rd54335, %rd45219;
	ld.u64 	%rd45221, [%rd45220];
	and.b64  	%rd45222, %rd45221, 255;
	xor.b64  	%rd45223, %rd45222, %rd54598;
	mul.lo.s64 	%rd45224, %rd45223, 1099511628211;
	shr.u64 	%rd45225, %rd45221, 8;
	and.b64  	%rd45226, %rd45225, 255;
	xor.b64  	%rd45227, %rd45226, %rd45224;
	mul.lo.s64 	%rd45228, %rd45227, 1099511628211;
	shr.u64 	%rd45229, %rd45221, 16;
	and.b64  	%rd45230, %rd45229, 255;
	xor.b64  	%rd45231, %rd45230, %rd45228;
	mul.lo.s64 	%rd45232, %rd45231, 1099511628211;
	shr.u64 	%rd45233, %rd45221, 24;
	and.b64  	%rd45234, %rd45233, 255;
	xor.b64  	%rd45235, %rd45234, %rd45232;
	mul.lo.s64 	%rd45236, %rd45235, 1099511628211;
	shr.u64 	%rd45237, %rd45221, 32;
	and.b64  	%rd45238, %rd45237, 255;
	xor.b64  	%rd45239, %rd45238, %rd45236;
	mul.lo.s64 	%rd45240, %rd45239, 1099511628211;
	shr.u64 	%rd45241, %rd45221, 40;
	and.b64  	%rd45242, %rd45241, 255;
	xor.b64  	%rd45243, %rd45242, %rd45240;
	mul.lo.s64 	%rd45244, %rd45243, 1099511628211;
	shr.u64 	%rd45245, %rd45221, 48;
	and.b64  	%rd45246, %rd45245, 255;
	xor.b64  	%rd45247, %rd45246, %rd45244;
	mul.lo.s64 	%rd45248, %rd45247, 1099511628211;
	shr.u64 	%rd45249, %rd45221, 56;
	xor.b64  	%rd45250, %rd45249, %rd45248;
	mul.lo.s64 	%rd54598, %rd45250, 1099511628211;
$L__BB5_989:
	mov.b64 	%rd54605, -3750763034362895579;
	mov.b64 	%rd54606, 0;
	@%p2113 bra 	$L__BB5_992;
	and.b64  	%rd1899, %rd2, -2;
	mov.b64 	%rd54605, -3750763034362895579;
	mov.b64 	%rd54606, 0;
	mov.u64 	%rd54604, %rd54606;
$L__BB5_991:
	shl.b64 	%rd45256, %rd54606, 3;
	add.s64 	%rd45257, %rd54464, %rd45256;
	ld.u64 	%rd45258, [%rd45257];
	and.b64  	%rd45259, %rd45258, 255;
	xor.b64  	%rd45260, %rd45259, %rd54605;
	mul.lo.s64 	%rd45261, %rd45260, 1099511628211;
	shr.u64 	%rd45262, %rd45258, 8;
	and.b64  	%rd45263, %rd45262, 255;
	xor.b64  	%rd45264, %rd45263, %rd45261;
	mul.lo.s64 	%rd45265, %rd45264, 1099511628211;
	shr.u64 	%rd45266, %rd45258, 16;
	and.b64  	%rd45267, %rd45266, 255;
	xor.b64  	%rd45268, %rd45267, %rd45265;
	mul.lo.s64 	%rd45269, %rd45268, 1099511628211;
	shr.u64 	%rd45270, %rd45258, 24;
	and.b64  	%rd45271, %rd45270, 255;
	xor.b64  	%rd45272, %rd45271, %rd45269;
	mul.lo.s64 	%rd45273, %rd45272, 1099511628211;
	shr.u64 	%rd45274, %rd45258, 32;
	and.b64  	%rd45275, %rd45274, 255;
	xor.b64  	%rd45276, %rd45275, %rd45273;
	mul.lo.s64 	%rd45277, %rd45276, 1099511628211;
	shr.u64 	%rd45278, %rd45258, 40;
	and.b64  	%rd45279, %rd45278, 255;
	xor.b64  	%rd45280, %rd45279, %rd45277;
	mul.lo.s64 	%rd45281, %rd45280, 1099511628211;
	shr.u64 	%rd45282, %rd45258, 48;
	and.b64  	%rd45283, %rd45282, 255;
	xor.b64  	%rd45284, %rd45283, %rd45281;
	mul.lo.s64 	%rd45285, %rd45284, 1099511628211;
	shr.u64 	%rd45286, %rd45258, 56;
	xor.b64  	%rd45287, %rd45286, %rd45285;
	mul.lo.s64 	%rd45288, %rd45287, 1099511628211;
	ld.u64 	%rd45289, [%rd45257+8];
	and.b64  	%rd45290, %rd45289, 255;
	xor.b64  	%rd45291, %rd45290, %rd45288;
	mul.lo.s64 	%rd45292, %rd45291, 1099511628211;
	shr.u64 	%rd45293, %rd45289, 8;
	and.b64  	%rd45294, %rd45293, 255;
	xor.b64  	%rd45295, %rd45294, %rd45292;
	mul.lo.s64 	%rd45296, %rd45295, 1099511628211;
	shr.u64 	%rd45297, %rd45289, 16;
	and.b64  	%rd45298, %rd45297, 255;
	xor.b64  	%rd45299, %rd45298, %rd45296;
	mul.lo.s64 	%rd45300, %rd45299, 1099511628211;
	shr.u64 	%rd45301, %rd45289, 24;
	and.b64  	%rd45302, %rd45301, 255;
	xor.b64  	%rd45303, %rd45302, %rd45300;
	mul.lo.s64 	%rd45304, %rd45303, 1099511628211;
	shr.u64 	%rd45305, %rd45289, 32;
	and.b64  	%rd45306, %rd45305, 255;
	xor.b64  	%rd45307, %rd45306, %rd45304;
	mul.lo.s64 	%rd45308, %rd45307, 1099511628211;
	shr.u64 	%rd45309, %rd45289, 40;
	and.b64  	%rd45310, %rd45309, 255;
	xor.b64  	%rd45311, %rd45310, %rd45308;
	mul.lo.s64 	%rd45312, %rd45311, 1099511628211;
	shr.u64 	%rd45313, %rd45289, 48;
	and.b64  	%rd45314, %rd45313, 255;
	xor.b64  	%rd45315, %rd45314, %rd45312;
	mul.lo.s64 	%rd45316, %rd45315, 1099511628211;
	shr.u64 	%rd45317, %rd45289, 56;
	xor.b64  	%rd45318, %rd45317, %rd45316;
	mul.lo.s64 	%rd54605, %rd45318, 1099511628211;
	add.s64 	%rd54606, %rd54606, 2;
	add.s64 	%rd54604, %rd54604, 2;
	setp.ne.s64 	%p2117, %rd54604, %rd1899;
	@%p2117 bra 	$L__BB5_991;
$L__BB5_992:
	@%p2115 bra 	$L__BB5_994;
	shl.b64 	%rd45319, %rd54606, 3;
	add.s64 	%rd45320, %rd54464, %rd45319;
	ld.u64 	%rd45321, [%rd45320];
	and.b64  	%rd45322, %rd45321, 255;
	xor.b64  	%rd45323, %rd45322, %rd54605;
	mul.lo.s64 	%rd45324, %rd45323, 1099511628211;
	shr.u64 	%rd45325, %rd45321, 8;
	and.b64  	%rd45326, %rd45325, 255;
	xor.b64  	%rd45327, %rd45326, %rd45324;
	mul.lo.s64 	%rd45328, %rd45327, 1099511628211;
	shr.u64 	%rd45329, %rd45321, 16;
	and.b64  	%rd45330, %rd45329, 255;
	xor.b64  	%rd45331, %rd45330, %rd45328;
	mul.lo.s64 	%rd45332, %rd45331, 1099511628211;
	shr.u64 	%rd45333, %rd45321, 24;
	and.b64  	%rd45334, %rd45333, 255;
	xor.b64  	%rd45335, %rd45334, %rd45332;
	mul.lo.s64 	%rd45336, %rd45335, 1099511628211;
	shr.u64 	%rd45337, %rd45321, 32;
	and.b64  	%rd45338, %rd45337, 255;
	xor.b64  	%rd45339, %rd45338, %rd45336;
	mul.lo.s64 	%rd45340, %rd45339, 1099511628211;
	shr.u64 	%rd45341, %rd45321, 40;
	and.b64  	%rd45342, %rd45341, 255;
	xor.b64  	%rd45343, %rd45342, %rd45340;
	mul.lo.s64 	%rd45344, %rd45343, 1099511628211;
	shr.u64 	%rd45345, %rd45321, 48;
	and.b64  	%rd45346, %rd45345, 255;
	xor.b64  	%rd45347, %rd45346, %rd45344;
	mul.lo.s64 	%rd45348, %rd45347, 1099511628211;
	shr.u64 	%rd45349, %rd45321, 56;
	xor.b64  	%rd45350, %rd45349, %rd45348;
	mul.lo.s64 	%rd54605, %rd45350, 1099511628211;
$L__BB5_994:
	setp.eq.s64 	%p2119, %rd54598, %rd54605;
	@%p2119 bra 	$L__BB5_1019;
	setp.lt.u64 	%p2120, %rd179, 7;
	mov.b64 	%rd54613, 0;
	mov.u64 	%rd54621, %rd54613;
	@%p2120 bra 	$L__BB5_998;
	and.b64  	%rd1911, %rd2, -8;
	mov.b64 	%rd54613, 0;
	mov.u64 	%rd54611, %rd54613;
$L__BB5_997:
	.pragma "nounroll";
	shl.b64 	%rd45354, %rd54613, 3;
	add.s64 	%rd45355, %rd54335, %rd45354;
	ld.u64 	%rd45356, [%rd45355];
	mad.lo.s64 	%rd45357, %rd45356, 2654435761, %rd54621;
	shl.b64 	%rd45358, %rd45357, 13;
	add.s64 	%rd45359, %rd45358, %rd45357;
	shr.u64 	%rd45360, %rd45359, 7;
	xor.b64  	%rd45361, %rd45360, %rd45359;
	shl.b64 	%rd45362, %rd45361, 3;
	add.s64 	%rd45363, %rd45362, %rd45361;
	shr.u64 	%rd45364, %rd45363, 17;
	xor.b64  	%rd45365, %rd45364, %rd45363;
	shl.b64 	%rd45366, %rd45365, 5;
	add.s64 	%rd45367, %rd45366, %rd45365;
	ld.u64 	%rd45368, [%rd45355+8];
	mad.lo.s64 	%rd45369, %rd45368, 2654435761, %rd45367;
	shl.b64 	%rd45370, %rd45369, 13;
	add.s64 	%rd45371, %rd45370, %rd45369;
	shr.u64 	%rd45372, %rd45371, 7;
	xor.b64  	%rd45373, %rd45372, %rd45371;
	shl.b64 	%rd45374, %rd45373, 3;
	add.s64 	%rd45375, %rd45374, %rd45373;
	shr.u64 	%rd45376, %rd45375, 17;
	xor.b64  	%rd45377, %rd45376, %rd45375;
	shl.b64 	%rd45378, %rd45377, 5;
	add.s64 	%rd45379, %rd45378, %rd45377;
	ld.u64 	%rd45380, [%rd45355+16];
	mad.lo.s64 	%rd45381, %rd45380, 2654435761, %rd45379;
	shl.b64 	%rd45382, %rd45381, 13;
	add.s64 	%rd45383, %rd45382, %rd45381;
	shr.u64 	%rd45384, %rd45383, 7;
	xor.b64  	%rd45385, %rd45384, %rd45383;
	shl.b64 	%rd45386, %rd45385, 3;
	add.s64 	%rd45387, %rd45386, %rd45385;
	shr.u64 	%rd45388, %rd45387, 17;
	xor.b64  	%rd45389, %rd45388, %rd45387;
	shl.b64 	%rd45390, %rd45389, 5;
	add.s64 	%rd45391, %rd45390, %rd45389;
	ld.u64 	%rd45392, [%rd45355+24];
	mad.lo.s64 	%rd45393, %rd45392, 2654435761, %rd45391;
	shl.b64 	%rd45394, %rd45393, 13;
	add.s64 	%rd45395, %rd45394, %rd45393;
	shr.u64 	%rd45396, %rd45395, 7;
	xor.b64  	%rd45397, %rd45396, %rd45395;
	shl.b64 	%rd45398, %rd45397, 3;
	add.s64 	%rd45399, %rd45398, %rd45397;
	shr.u64 	%rd45400, %rd45399, 17;
	xor.b64  	%rd45401, %rd45400, %rd45399;
	shl.b64 	%rd45402, %rd45401, 5;
	add.s64 	%rd45403, %rd45402, %rd45401;
	ld.u64 	%rd45404, [%rd45355+32];
	mad.lo.s64 	%rd45405, %rd45404, 2654435761, %rd45403;
	shl.b64 	%rd45406, %rd45405, 13;
	add.s64 	%rd45407, %rd45406, %rd45405;
	shr.u64 	%rd45408, %rd45407, 7;
	xor.b64  	%rd45409, %rd45408, %rd45407;
	shl.b64 	%rd45410, %rd45409, 3;
	add.s64 	%rd45411, %rd45410, %rd45409;
	shr.u64 	%rd45412, %rd45411, 17;
	xor.b64  	%rd45413, %rd45412, %rd45411;
	shl.b64 	%rd45414, %rd45413, 5;
	add.s64 	%rd45415, %rd45414, %rd45413;
	ld.u64 	%rd45416, [%rd45355+40];
	mad.lo.s64 	%rd45417, %rd45416, 2654435761, %rd45415;
	shl.b64 	%rd45418, %rd45417, 13;
	add.s64 	%rd45419, %rd45418, %rd45417;
	shr.u64 	%rd45420, %rd45419, 7;
	xor.b64  	%rd45421, %rd45420, %rd45419;
	shl.b64 	%rd45422, %rd45421, 3;
	add.s64 	%rd45423, %rd45422, %rd45421;
	shr.u64 	%rd45424, %rd45423, 17;
	xor.b64  	%rd45425, %rd45424, %rd45423;
	shl.b64 	%rd45426, %rd45425, 5;
	add.s64 	%rd45427, %rd45426, %rd45425;
	ld.u64 	%rd45428, [%rd45355+48];
	mad.lo.s64 	%rd45429, %rd45428, 2654435761, %rd45427;
	shl.b64 	%rd45430, %rd45429, 13;
	add.s64 	%rd45431, %rd45430, %rd45429;
	shr.u64 	%rd45432, %rd45431, 7;
	xor.b64  	%rd45433, %rd45432, %rd45431;
	shl.b64 	%rd45434, %rd45433, 3;
	add.s64 	%rd45435, %rd45434, %rd45433;
	shr.u64 	%rd45436, %rd45435, 17;
	xor.b64  	%rd45437, %rd45436, %rd45435;
	shl.b64 	%rd45438, %rd45437, 5;
	add.s64 	%rd45439, %rd45438, %rd45437;
	ld.u64 	%rd45440, [%rd45355+56];
	mad.lo.s64 	%rd45441, %rd45440, 2654435761, %rd45439;
	shl.b64 	%rd45442, %rd45441, 13;
	add.s64 	%rd45443, %rd45442, %rd45441;
	shr.u64 	%rd45444, %rd45443, 7;
	xor.b64  	%rd45445, %rd45444, %rd45443;
	shl.b64 	%rd45446, %rd45445, 3;
	add.s64 	%rd45447, %rd45446, %rd45445;
	shr.u64 	%rd45448, %rd45447, 17;
	xor.b64  	%rd45449, %rd45448, %rd45447;
	shl.b64 	%rd45450, %rd45449, 5;
	add.s64 	%rd54621, %rd45450, %rd45449;
	add.s64 	%rd54613, %rd54613, 8;
	add.s64 	%rd54611, %rd54611, 8;
	setp.ne.s64 	%p2121, %rd54611, %rd1911;
	@%p2121 bra 	$L__BB5_997;
$L__BB5_998:
	setp.eq.s64 	%p2122, %rd180, 0;
	@%p2122 bra 	$L__BB5_1006;
	setp.lt.u64 	%p2123, %rd180, 4;
	@%p2123 bra 	$L__BB5_1001;
	shl.b64 	%rd45452, %rd54613, 3;
	add.s64 	%rd45453, %rd54335, %rd45452;
	ld.u64 	%rd45454, [%rd45453];
	mad.lo.s64 	%rd45455, %rd45454, 2654435761, %rd54621;
	shl.b64 	%rd45456, %rd45455, 13;
	add.s64 	%rd45457, %rd45456, %rd45455;
	shr.u64 	%rd45458, %rd45457, 7;
	xor.b64  	%rd45459, %rd45458, %rd45457;
	shl.b64 	%rd45460, %rd45459, 3;
	add.s64 	%rd45461, %rd45460, %rd45459;
	shr.u64 	%rd45462, %rd45461, 17;
	xor.b64  	%rd45463, %rd45462, %rd45461;
	shl.b64 	%rd45464, %rd45463, 5;
	add.s64 	%rd45465, %rd45464, %rd45463;
	ld.u64 	%rd45466, [%rd45453+8];
	mad.lo.s64 	%rd45467, %rd45466, 2654435761, %rd45465;
	shl.b64 	%rd45468, %rd45467, 13;
	add.s64 	%rd45469, %rd45468, %rd45467;
	shr.u64 	%rd45470, %rd45469, 7;
	xor.b64  	%rd45471, %rd45470, %rd45469;
	shl.b64 	%rd45472, %rd45471, 3;
	add.s64 	%rd45473, %rd45472, %rd45471;
	shr.u64 	%rd45474, %rd45473, 17;
	xor.b64  	%rd45475, %rd45474, %rd45473;
	shl.b64 	%rd45476, %rd45475, 5;
	add.s64 	%rd45477, %rd45476, %rd45475;
	ld.u64 	%rd45478, [%rd45453+16];
	mad.lo.s64 	%rd45479, %rd45478, 2654435761, %rd45477;
	shl.b64 	%rd45480, %rd45479, 13;
	add.s64 	%rd45481, %rd45480, %rd45479;
	shr.u64 	%rd45482, %rd45481, 7;
	xor.b64  	%rd45483, %rd45482, %rd45481;
	shl.b64 	%rd45484, %rd45483, 3;
	add.s64 	%rd45485, %rd45484, %rd45483;
	shr.u64 	%rd45486, %rd45485, 17;
	xor.b64  	%rd45487, %rd45486, %rd45485;
	shl.b64 	%rd45488, %rd45487, 5;
	add.s64 	%rd45489, %rd45488, %rd45487;
	ld.u64 	%rd45490, [%rd45453+24];
	mad.lo.s64 	%rd45491, %rd45490, 2654435761, %rd45489;
	shl.b64 	%rd45492, %rd45491, 13;
	add.s64 	%rd45493, %rd45492, %rd45491;
	shr.u64 	%rd45494, %rd45493, 7;
	xor.b64  	%rd45495, %rd45494, %rd45493;
	shl.b64 	%rd45496, %rd45495, 3;
	add.s64 	%rd45497, %rd45496, %rd45495;
	shr.u64 	%rd45498, %rd45497, 17;
	xor.b64  	%rd45499, %rd45498, %rd45497;
	shl.b64 	%rd45500, %rd45499, 5;
	add.s64 	%rd54621, %rd45500, %rd45499;
	add.s64 	%rd54613, %rd54613, 4;
$L__BB5_1001:
	setp.eq.s64 	%p2124, %rd182, 0;
	@%p2124 bra 	$L__BB5_1006;
	setp.eq.s64 	%p2125, %rd183, 0;
	@%p2125 bra 	$L__BB5_1004;
	shl.b64 	%rd45502, %rd54613, 3;
	add.s64 	%rd45503, %rd54335, %rd45502;
	ld.u64 	%rd45504, [%rd45503];
	mad.lo.s64 	%rd45505, %rd45504, 2654435761, %rd54621;
	shl.b64 	%rd45506, %rd45505, 13;
	add.s64 	%rd45507, %rd45506, %rd45505;
	shr.u64 	%rd45508, %rd45507, 7;
	xor.b64  	%rd45509, %rd45508, %rd45507;
	shl.b64 	%rd45510, %rd45509, 3;
	add.s64 	%rd45511, %rd45510, %rd45509;
	shr.u64 	%rd45512, %rd45511, 17;
	xor.b64  	%rd45513, %rd45512, %rd45511;
	shl.b64 	%rd45514, %rd45513, 5;
	add.s64 	%rd45515, %rd45514, %rd45513;
	ld.u64 	%rd45516, [%rd45503+8];
	mad.lo.s64 	%rd45517, %rd45516, 2654435761, %rd45515;
	shl.b64 	%rd45518, %rd45517, 13;
	add.s64 	%rd45519, %rd45518, %rd45517;
	shr.u64 	%rd45520, %rd45519, 7;
	xor.b64  	%rd45521, %rd45520, %rd45519;
	shl.b64 	%rd45522, %rd45521, 3;
	add.s64 	%rd45523, %rd45522, %rd45521;
	shr.u64 	%rd45524, %rd45523, 17;
	xor.b64  	%rd45525, %rd45524, %rd45523;
	shl.b64 	%rd45526, %rd45525, 5;
	add.s64 	%rd54621, %rd45526, %rd45525;
	add.s64 	%rd54613, %rd54613, 2;
$L__BB5_1004:
	@%p2115 bra 	$L__BB5_1006;
	shl.b64 	%rd45527, %rd54613, 3;
	add.s64 	%rd45528, %rd54335, %rd45527;
	ld.u64 	%rd45529, [%rd45528];
	mad.lo.s64 	%rd45530, %rd45529, 2654435761, %rd54621;
	shl.b64 	%rd45531, %rd45530, 13;
	add.s64 	%rd45532, %rd45531, %rd45530;
	shr.u64 	%rd45533, %rd45532, 7;
	xor.b64  	%rd45534, %rd45533, %rd45532;
	shl.b64 	%rd45535, %rd45534, 3;
	add.s64 	%rd45536, %rd45535, %rd45534;
	shr.u64 	%rd45537, %rd45536, 17;
	xor.b64  	%rd45538, %rd45537, %rd45536;
	shl.b64 	%rd45539, %rd45538, 5;
	add.s64 	%rd54621, %rd45539, %rd45538;
$L__BB5_1006:
	mov.b64 	%rd54626, 0;
	mov.u64 	%rd54634, %rd54626;
	@%p2120 bra 	$L__BB5_1009;
	and.b64  	%rd1933, %rd2, -8;
	mov.b64 	%rd54626, 0;
	mov.u64 	%rd54624, %rd54626;
$L__BB5_1008:
	.pragma "nounroll";
	shl.b64 	%rd45543, %rd54626, 3;
	add.s64 	%rd45544, %rd54464, %rd45543;
	ld.u64 	%rd45545, [%rd45544];
	mad.lo.s64 	%rd45546, %rd45545, 2654435761, %rd54634;
	shl.b64 	%rd45547, %rd45546, 13;
	add.s64 	%rd45548, %rd45547, %rd45546;
	shr.u64 	%rd45549, %rd45548, 7;
	xor.b64  	%rd45550, %rd45549, %rd45548;
	shl.b64 	%rd45551, %rd45550, 3;
	add.s64 	%rd45552, %rd45551, %rd45550;
	shr.u64 	%rd45553, %rd45552, 17;
	xor.b64  	%rd45554, %rd45553, %rd45552;
	shl.b64 	%rd45555, %rd45554, 5;
	add.s64 	%rd45556, %rd45555, %rd45554;
	ld.u64 	%rd45557, [%rd45544+8];
	mad.lo.s64 	%rd45558, %rd45557, 2654435761, %rd45556;
	shl.b64 	%rd45559, %rd45558, 13;
	add.s64 	%rd45560, %rd45559, %rd45558;
	shr.u64 	%rd45561, %rd45560, 7;
	xor.b64  	%rd45562, %rd45561, %rd45560;
	shl.b64 	%rd45563, %rd45562, 3;
	add.s64 	%rd45564, %rd45563, %rd45562;
	shr.u64 	%rd45565, %rd45564, 17;
	xor.b64  	%rd45566, %rd45565, %rd45564;
	shl.b64 	%rd45567, %rd45566, 5;
	add.s64 	%rd45568, %rd45567, %rd45566;
	ld.u64 	%rd45569, [%rd45544+16];
	mad.lo.s64 	%rd45570, %rd45569, 2654435761, %rd45568;
	shl.b64 	%rd45571, %rd45570, 13;
	add.s64 	%rd45572, %rd45571, %rd45570;
	shr.u64 	%rd45573, %rd45572, 7;
	xor.b64  	%rd45574, %rd45573, %rd45572;
	shl.b64 	%rd45575, %rd45574, 3;
	add.s64 	%rd45576, %rd45575, %rd45574;
	shr.u64 	%rd45577, %rd45576, 17;
	xor.b64  	%rd45578, %rd45577, %rd45576;
	shl.b64 	%rd45579, %rd45578, 5;
	add.s64 	%rd45580, %rd45579, %rd45578;
	ld.u64 	%rd45581, [%rd45544+24];
	mad.lo.s64 	%rd45582, %rd45581, 2654435761, %rd45580;
	shl.b64 	%rd45583, %rd45582, 13;
	add.s64 	%rd45584, %rd45583, %rd45582;
	shr.u64 	%rd45585, %rd45584, 7;
	xor.b64  	%rd45586, %rd45585, %rd45584;
	shl.b64 	%rd45587, %rd45586, 3;
	add.s64 	%rd45588, %rd45587, %rd45586;
	shr.u64 	%rd45589, %rd45588, 17;
	xor.b64  	%rd45590, %rd45589, %rd45588;
	shl.b64 	%rd45591, %rd45590, 5;
	add.s64 	%rd45592, %rd45591, %rd45590;
	ld.u64 	%rd45593, [%rd45544+32];
	mad.lo.s64 	%rd45594, %rd45593, 2654435761, %rd45592;
	shl.b64 	%rd45595, %rd45594, 13;
	add.s64 	%rd45596, %rd45595, %rd45594;
	shr.u64 	%rd45597, %rd45596, 7;
	xor.b64  	%rd45598, %rd45597, %rd45596;
	shl.b64 	%rd45599, %rd45598, 3;
	add.s64 	%rd45600, %rd45599, %rd45598;
	shr.u64 	%rd45601, %rd45600, 17;
	xor.b64  	%rd45602, %rd45601, %rd45600;
	shl.b64 	%rd45603, %rd45602, 5;
	add.s64 	%rd45604, %rd45603, %rd45602;
	ld.u64 	%rd45605, [%rd45544+40];
	mad.lo.s64 	%rd45606, %rd45605, 2654435761, %rd45604;
	shl.b64 	%rd45607, %rd45606, 13;
	add.s64 	%rd45608, %rd45607, %rd45606;
	shr.u64 	%rd45609, %rd45608, 7;
	xor.b64  	%rd45610, %rd45609, %rd45608;
	shl.b64 	%rd45611, %rd45610, 3;
	add.s64 	%rd45612, %rd45611, %rd45610;
	shr.u64 	%rd45613, %rd45612, 17;
	xor.b64  	%rd45614, %rd45613, %rd45612;
	shl.b64 	%rd45615, %rd45614, 5;
	add.s64 	%rd45616, %rd45615, %rd45614;
	ld.u64 	%rd45617, [%rd45544+48];
	mad.lo.s64 	%rd45618, %rd45617, 2654435761, %rd45616;
	shl.b64 	%rd45619, %rd45618, 13;
	add.s64 	%rd45620, %rd45619, %rd45618;
	shr.u64 	%rd45621, %rd45620, 7;
	xor.b64  	%rd45622, %rd45621, %rd45620;
	shl.b64 	%rd45623, %rd45622, 3;
	add.s64 	%rd45624, %rd45623, %rd45622;
	shr.u64 	%rd45625, %rd45624, 17;
	xor.b64  	%rd45626, %rd45625, %rd45624;
	shl.b64 	%rd45627, %rd45626, 5;
	add.s64 	%rd45628, %rd45627, %rd45626;
	ld.u64 	%rd45629, [%rd45544+56];
	mad.lo.s64 	%rd45630, %rd45629, 2654435761, %rd45628;
	shl.b64 	%rd45631, %rd45630, 13;
	add.s64 	%rd45632, %rd45631, %rd45630;
	shr.u64 	%rd45633, %rd45632, 7;
	xor.b64  	%rd45634, %rd45633, %rd45632;
	shl.b64 	%rd45635, %rd45634, 3;
	add.s64 	%rd45636, %rd45635, %rd45634;
	shr.u64 	%rd45637, %rd45636, 17;
	xor.b64  	%rd45638, %rd45637, %rd45636;
	shl.b64 	%rd45639, %rd45638, 5;
	add.s64 	%rd54634, %rd45639, %rd45638;
	add.s64 	%rd54626, %rd54626, 8;
	add.s64 	%rd54624, %rd54624, 8;
	setp.ne.s64 	%p2128, %rd54624, %rd1933;
	@%p2128 bra 	$L__BB5_1008;
$L__BB5_1009:
	@%p2122 bra 	$L__BB5_1017;
	setp.lt.u64 	%p2130, %rd181, 3;
	@%p2130 bra 	$L__BB5_1012;
	shl.b64 	%rd45641, %rd54626, 3;
	add.s64 	%rd45642, %rd54464, %rd45641;
	ld.u64 	%rd45643, [%rd45642];
	mad.lo.s64 	%rd45644, %rd45643, 2654435761, %rd54634;
	shl.b64 	%rd45645, %rd45644, 13;
	add.s64 	%rd45646, %rd45645, %rd45644;
	shr.u64 	%rd45647, %rd45646, 7;
	xor.b64  	%rd45648, %rd45647, %rd45646;
	shl.b64 	%rd45649, %rd45648, 3;
	add.s64 	%rd45650, %rd45649, %rd45648;
	shr.u64 	%rd45651, %rd45650, 17;
	xor.b64  	%rd45652, %rd45651, %rd45650;
	shl.b64 	%rd45653, %rd45652, 5;
	add.s64 	%rd45654, %rd45653, %rd45652;
	ld.u64 	%rd45655, [%rd45642+8];
	mad.lo.s64 	%rd45656, %rd45655, 2654435761, %rd45654;
	shl.b64 	%rd45657, %rd45656, 13;
	add.s64 	%rd45658, %rd45657, %rd45656;
	shr.u64 	%rd45659, %rd45658, 7;
	xor.b64  	%rd45660, %rd45659, %rd45658;
	shl.b64 	%rd45661, %rd45660, 3;
	add.s64 	%rd45662, %rd45661, %rd45660;
	shr.u64 	%rd45663, %rd45662, 17;
	xor.b64  	%rd45664, %rd45663, %rd45662;
	shl.b64 	%rd45665, %rd45664, 5;
	add.s64 	%rd45666, %rd45665, %rd45664;
	ld.u64 	%rd45667, [%rd45642+16];
	mad.lo.s64 	%rd45668, %rd45667, 2654435761, %rd45666;
	shl.b64 	%rd45669, %rd45668, 13;
	add.s64 	%rd45670, %rd45669, %rd45668;
	shr.u64 	%rd45671, %rd45670, 7;
	xor.b64  	%rd45672, %rd45671, %rd45670;
	shl.b64 	%rd45673, %rd45672, 3;
	add.s64 	%rd45674, %rd45673, %rd45672;
	shr.u64 	%rd45675, %rd45674, 17;
	xor.b64  	%rd45676, %rd45675, %rd45674;
	shl.b64 	%rd45677, %rd45676, 5;
	add.s64 	%rd45678, %rd45677, %rd45676;
	ld.u64 	%rd45679, [%rd45642+24];
	mad.lo.s64 	%rd45680, %rd45679, 2654435761, %rd45678;
	shl.b64 	%rd45681, %rd45680, 13;
	add.s64 	%rd45682, %rd45681, %rd45680;
	shr.u64 	%rd45683, %rd45682, 7;
	xor.b64  	%rd45684, %rd45683, %rd45682;
	shl.b64 	%rd45685, %rd45684, 3;
	add.s64 	%rd45686, %rd45685, %rd45684;
	shr.u64 	%rd45687, %rd45686, 17;
	xor.b64  	%rd45688, %rd45687, %rd45686;
	shl.b64 	%rd45689, %rd45688, 5;
	add.s64 	%rd54634, %rd45689, %rd45688;
	add.s64 	%rd54626, %rd54626, 4;
$L__BB5_1012:
	setp.eq.s64 	%p2131, %rd182, 0;
	@%p2131 bra 	$L__BB5_1017;
	setp.eq.s64 	%p2132, %rd183, 0;
	@%p2132 bra 	$L__BB5_1015;
	shl.b64 	%rd45691, %rd54626, 3;
	add.s64 	%rd45692, %rd54464, %rd45691;
	ld.u64 	%rd45693, [%rd45692];
	mad.lo.s64 	%rd45694, %rd45693, 2654435761, %rd54634;
	shl.b64 	%rd45695, %rd45694, 13;
	add.s64 	%rd45696, %rd45695, %rd45694;
	shr.u64 	%rd45697, %rd45696, 7;
	xor.b64  	%rd45698, %rd45697, %rd45696;
	shl.b64 	%rd45699, %rd45698, 3;
	add.s64 	%rd45700, %rd45699, %rd45698;
	shr.u64 	%rd45701, %rd45700, 17;
	xor.b64  	%rd45702, %rd45701, %rd45700;
	shl.b64 	%rd45703, %rd45702, 5;
	add.s64 	%rd45704, %rd45703, %rd45702;
	ld.u64 	%rd45705, [%rd45692+8];
	mad.lo.s64 	%rd45706, %rd45705, 2654435761, %rd45704;
	shl.b64 	%rd45707, %rd45706, 13;
	add.s64 	%rd45708, %rd45707, %rd45706;
	shr.u64 	%rd45709, %rd45708, 7;
	xor.b64  	%rd45710, %rd45709, %rd45708;
	shl.b64 	%rd45711, %rd45710, 3;
	add.s64 	%rd45712, %rd45711, %rd45710;
	shr.u64 	%rd45713, %rd45712, 17;
	xor.b64  	%rd45714, %rd45713, %rd45712;
	shl.b64 	%rd45715, %rd45714, 5;
	add.s64 	%rd54634, %rd45715, %rd45714;
	add.s64 	%rd54626, %rd54626, 2;
$L__BB5_1015:
	@%p2115 bra 	$L__BB5_1017;
	shl.b64 	%rd45716, %rd54626, 3;
	add.s64 	%rd45717, %rd54464, %rd45716;
	ld.u64 	%rd45718, [%rd45717];
	mad.lo.s64 	%rd45719, %rd45718, 2654435761, %rd54634;
	shl.b64 	%rd45720, %rd45719, 13;
	add.s64 	%rd45721, %rd45720, %rd45719;
	shr.u64 	%rd45722, %rd45721, 7;
	xor.b64  	%rd45723, %rd45722, %rd45721;
	shl.b64 	%rd45724, %rd45723, 3;
	add.s64 	%rd45725, %rd45724, %rd45723;
	shr.u64 	%rd45726, %rd45725, 17;
	xor.b64  	%rd45727, %rd45726, %rd45725;
	shl.b64 	%rd45728, %rd45727, 5;
	add.s64 	%rd54634, %rd45728, %rd45727;
$L__BB5_1017:
	setp.lt.u64 	%p2134, %rd54621, %rd54634;
	mov.u64 	%rd54810, %rd54335;
	@%p2134 bra 	$L__BB5_1018;
	bra.uni 	$L__BB5_1023;
$L__BB5_1018:
	mov.u64 	%rd54810, %rd54464;
	mov.u64 	%rd54464, %rd54335;
	bra.uni 	$L__BB5_1023;
$L__BB5_1019:
	setp.eq.s32 	%p2135, %r1, 0;
	mov.u64 	%rd54810, %rd54335;
	@%p2135 bra 	$L__BB5_1023;
	mov.b64 	%rd54635, 0;
$L__BB5_1021:
	shl.b64 	%rd45730, %rd54635, 3;
	add.s64 	%rd45731, %rd54335, %rd45730;
	ld.u64 	%rd1956, [%rd45731];
	add.s64 	%rd45732, %rd54464, %rd45730;
	ld.u64 	%rd1957, [%rd45732];
	setp.lt.u64 	%p2136, %rd1956, %rd1957;
	@%p2136 bra 	$L__BB5_1018;
	setp.le.u64 	%p2137, %rd1956, %rd1957;
	add.s64 	%rd54635, %rd54635, 1;
	setp.lt.u64 	%p2138, %rd54635, %rd12;
	and.pred  	%p2139, %p2137, %p2138;
	mov.u64 	%rd54810, %rd54335;
	@%p2139 bra 	$L__BB5_1021;
$L__BB5_1023:
	setp.eq.s64 	%p2140, %rd179, 0;
	mov.b64 	%rd54641, -3750763034362895579;
	mov.b64 	%rd54642, 0;
	@%p2140 bra 	$L__BB5_1026;
	and.b64  	%rd1961, %rd2, -2;
	mov.b64 	%rd54641, -3750763034362895579;
	mov.b64 	%rd54642, 0;
	mov.u64 	%rd54640, %rd54642;
$L__BB5_1025:
	shl.b64 	%rd45739, %rd54642, 3;
	add.s64 	%rd45740, %rd54378, %rd45739;
	ld.u64 	%rd45741, [%rd45740];
	and.b64  	%rd45742, %rd45741, 255;
	xor.b64  	%rd45743, %rd45742, %rd54641;
	mul.lo.s64 	%rd45744, %rd45743, 1099511628211;
	shr.u64 	%rd45745, %rd45741, 8;
	and.b64  	%rd45746, %rd45745, 255;
	xor.b64  	%rd45747, %rd45746, %rd45744;
	mul.lo.s64 	%rd45748, %rd45747, 1099511628211;
	shr.u64 	%rd45749, %rd45741, 16;
	and.b64  	%rd45750, %rd45749, 255;
	xor.b64  	%rd45751, %rd45750, %rd45748;
	mul.lo.s64 	%rd45752, %rd45751, 1099511628211;
	shr.u64 	%rd45753, %rd45741, 24;
	and.b64  	%rd45754, %rd45753, 255;
	xor.b64  	%rd45755, %rd45754, %rd45752;
	mul.lo.s64 	%rd45756, %rd45755, 1099511628211;
	shr.u64 	%rd45757, %rd45741, 32;
	and.b64  	%rd45758, %rd45757, 255;
	xor.b64  	%rd45759, %rd45758, %rd45756;
	mul.lo.s64 	%rd45760, %rd45759, 1099511628211;
	shr.u64 	%rd45761, %rd45741, 40;
	and.b64  	%rd45762, %rd45761, 255;
	xor.b64  	%rd45763, %rd45762, %rd45760;
	mul.lo.s64 	%rd45764, %rd45763, 1099511628211;
	shr.u64 	%rd45765, %rd45741, 48;
	and.b64  	%rd45766, %rd45765, 255;
	xor.b64  	%rd45767, %rd45766, %rd45764;
	mul.lo.s64 	%rd45768, %rd45767, 1099511628211;
	shr.u64 	%rd45769, %rd45741, 56;
	xor.b64  	%rd45770, %rd45769, %rd45768;
	mul.lo.s64 	%rd45771, %rd45770, 1099511628211;
	ld.u64 	%rd45772, [%rd45740+8];
	and.b64  	%rd45773, %rd45772, 255;
	xor.b64  	%rd45774, %rd45773, %rd45771;
	mul.lo.s64 	%rd45775, %rd45774, 1099511628211;
	shr.u64 	%rd45776, %rd45772, 8;
	and.b64  	%rd45777, %rd45776, 255;
	xor.b64  	%rd45778, %rd45777, %rd45775;
	mul.lo.s64 	%rd45779, %rd45778, 1099511628211;
	shr.u64 	%rd45780, %rd45772, 16;
	and.b64  	%rd45781, %rd45780, 255;
	xor.b64  	%rd45782, %rd45781, %rd45779;
	mul.lo.s64 	%rd45783, %rd45782, 1099511628211;
	shr.u64 	%rd45784, %rd45772, 24;
	and.b64  	%rd45785, %rd45784, 255;
	xor.b64  	%rd45786, %rd45785, %rd45783;
	mul.lo.s64 	%rd45787, %rd45786, 1099511628211;
	shr.u64 	%rd45788, %rd45772, 32;
	and.b64  	%rd45789, %rd45788, 255;
	xor.b64  	%rd45790, %rd45789, %rd45787;
	mul.lo.s64 	%rd45791, %rd45790, 1099511628211;
	shr.u64 	%rd45792, %rd45772, 40;
	and.b64  	%rd45793, %rd45792, 255;
	xor.b64  	%rd45794, %rd45793, %rd45791;
	mul.lo.s64 	%rd45795, %rd45794, 1099511628211;
	shr.u64 	%rd45796, %rd45772, 48;
	and.b64  	%rd45797, %rd45796, 255;
	xor.b64  	%rd45798, %rd45797, %rd45795;
	mul.lo.s64 	%rd45799, %rd45798, 1099511628211;
	shr.u64 	%rd45800, %rd45772, 56;
	xor.b64  	%rd45801, %rd45800, %rd45799;
	mul.lo.s64 	%rd54641, %rd45801, 1099511628211;
	add.s64 	%rd54642, %rd54642, 2;
	add.s64 	%rd54640, %rd54640, 2;
	setp.ne.s64 	%p2141, %rd54640, %rd1961;
	@%p2141 bra 	$L__BB5_1025;
$L__BB5_1026:
	setp.eq.s64 	%p2142, %rd184, 0;
	@%p2142 bra 	$L__BB5_1028;
	shl.b64 	%rd45802, %rd54642, 3;
	add.s64 	%rd45803, %rd54378, %rd45802;
	ld.u64 	%rd45804, [%rd45803];
	and.b64  	%rd45805, %rd45804, 255;
	xor.b64  	%rd45806, %rd45805, %rd54641;
	mul.lo.s64 	%rd45807, %rd45806, 1099511628211;
	shr.u64 	%rd45808, %rd45804, 8;
	and.b64  	%rd45809, %rd45808, 255;
	xor.b64  	%rd45810, %rd45809, %rd45807;
	mul.lo.s64 	%rd45811, %rd45810, 1099511628211;
	shr.u64 	%rd45812, %rd45804, 16;
	and.b64  	%rd45813, %rd45812, 255;
	xor.b64  	%rd45814, %rd45813, %rd45811;
	mul.lo.s64 	%rd45815, %rd45814, 1099511628211;
	shr.u64 	%rd45816, %rd45804, 24;
	and.b64  	%rd45817, %rd45816, 255;
	xor.b64  	%rd45818, %rd45817, %rd45815;
	mul.lo.s64 	%rd45819, %rd45818, 1099511628211;
	shr.u64 	%rd45820, %rd45804, 32;
	and.b64  	%rd45821, %rd45820, 255;
	xor.b64  	%rd45822, %rd45821, %rd45819;
	mul.lo.s64 	%rd45823, %rd45822, 1099511628211;
	shr.u64 	%rd45824, %rd45804, 40;
	and.b64  	%rd45825, %rd45824, 255;
	xor.b64  	%rd45826, %rd45825, %rd45823;
	mul.lo.s64 	%rd45827, %rd45826, 1099511628211;
	shr.u64 	%rd45828, %rd45804, 48;
	and.b64  	%rd45829, %rd45828, 255;
	xor.b64  	%rd45830, %rd45829, %rd45827;
	mul.lo.s64 	%rd45831, %rd45830, 1099511628211;
	shr.u64 	%rd45832, %rd45804, 56;
	xor.b64  	%rd45833, %rd45832, %rd45831;
	mul.lo.s64 	%rd54641, %rd45833, 1099511628211;
$L__BB5_1028:
	mov.b64 	%rd54648, -3750763034362895579;
	mov.b64 	%rd54649, 0;
	@%p2140 bra 	$L__BB5_1031;
	and.b64  	%rd1973, %rd2, -2;
	mov.b64 	%rd54648, -3750763034362895579;
	mov.b64 	%rd54649, 0;
	mov.u64 	%rd54647, %rd54649;
$L__BB5_1030:
	shl.b64 	%rd45839, %rd54649, 3;
	add.s64 	%rd45840, %rd54507, %rd45839;
	ld.u64 	%rd45841, [%rd45840];
	and.b64  	%rd45842, %rd45841, 255;
	xor.b64  	%rd45843, %rd45842, %rd54648;
	mul.lo.s64 	%rd45844, %rd45843, 1099511628211;
	shr.u64 	%rd45845, %rd45841, 8;
	and.b64  	%rd45846, %rd45845, 255;
	xor.b64  	%rd45847, %rd45846, %rd45844;
	mul.lo.s64 	%rd45848, %rd45847, 1099511628211;
	shr.u64 	%rd45849, %rd45841, 16;
	and.b64  	%rd45850, %rd45849, 255;
	xor.b64  	%rd45851, %rd45850, %rd45848;
	mul.lo.s64 	%rd45852, %rd45851, 1099511628211;
	shr.u64 	%rd45853, %rd45841, 24;
	and.b64  	%rd45854, %rd45853, 255;
	xor.b64  	%rd45855, %rd45854, %rd45852;
	mul.lo.s64 	%rd45856, %rd45855, 1099511628211;
	shr.u64 	%rd45857, %rd45841, 32;
	and.b64  	%rd45858, %rd45857, 255;
	xor.b64  	%rd45859, %rd45858, %rd45856;
	mul.lo.s64 	%rd45860, %rd45859, 1099511628211;
	shr.u64 	%rd45861, %rd45841, 40;
	and.b64  	%rd45862, %rd45861, 255;
	xor.b64  	%rd45863, %rd45862, %rd45860;
	mul.lo.s64 	%rd45864, %rd45863, 1099511628211;
	shr.u64 	%rd45865, %rd45841, 48;
	and.b64  	%rd45866, %rd45865, 255;
	xor.b64  	%rd45867, %rd45866, %rd45864;
	mul.lo.s64 	%rd45868, %rd45867, 1099511628211;
	shr.u64 	%rd45869, %rd45841, 56;
	xor.b64  	%rd45870, %rd45869, %rd45868;
	mul.lo.s64 	%rd45871, %rd45870, 1099511628211;
	ld.u64 	%rd45872, [%rd45840+8];
	and.b64  	%rd45873, %rd45872, 255;
	xor.b64  	%rd45874, %rd45873, %rd45871;
	mul.lo.s64 	%rd45875, %rd45874, 1099511628211;
	shr.u64 	%rd45876, %rd45872, 8;
	and.b64  	%rd45877, %rd45876, 255;
	xor.b64  	%rd45878, %rd45877, %rd45875;
	mul.lo.s64 	%rd45879, %rd45878, 1099511628211;
	shr.u64 	%rd45880, %rd45872, 16;
	and.b64  	%rd45881, %rd45880, 255;
	xor.b64  	%rd45882, %rd45881, %rd45879;
	mul.lo.s64 	%rd45883, %rd45882, 1099511628211;
	shr.u64 	%rd45884, %rd45872, 24;
	and.b64  	%rd45885, %rd45884, 255;
	xor.b64  	%rd45886, %rd45885, %rd45883;
	mul.lo.s64 	%rd45887, %rd45886, 1099511628211;
	shr.u64 	%rd45888, %rd45872, 32;
	and.b64  	%rd45889, %rd45888, 255;
	xor.b64  	%rd45890, %rd45889, %rd45887;
	mul.lo.s64 	%rd45891, %rd45890, 1099511628211;
	shr.u64 	%rd45892, %rd45872, 40;
	and.b64  	%rd45893, %rd45892, 255;
	xor.b64  	%rd45894, %rd45893, %rd45891;
	mul.lo.s64 	%rd45895, %rd45894, 1099511628211;
	shr.u64 	%rd45896, %rd45872, 48;
	and.b64  	%rd45897, %rd45896, 255;
	xor.b64  	%rd45898, %rd45897, %rd45895;
	mul.lo.s64 	%rd45899, %rd45898, 1099511628211;
	shr.u64 	%rd45900, %rd45872, 56;
	xor.b64  	%rd45901, %rd45900, %rd45899;
	mul.lo.s64 	%rd54648, %rd45901, 1099511628211;
	add.s64 	%rd54649, %rd54649, 2;
	add.s64 	%rd54647, %rd54647, 2;
	setp.ne.s64 	%p2144, %rd54647, %rd1973;
	@%p2144 bra 	$L__BB5_1030;
$L__BB5_1031:
	@%p2142 bra 	$L__BB5_1033;
	shl.b64 	%rd45902, %rd54649, 3;
	add.s64 	%rd45903, %rd54507, %rd45902;
	ld.u64 	%rd45904, [%rd45903];
	and.b64  	%rd45905, %rd45904, 255;
	xor.b64  	%rd45906, %rd45905, %rd54648;
	mul.lo.s64 	%rd45907, %rd45906, 1099511628211;
	shr.u64 	%rd45908, %rd45904, 8;
	and.b64  	%rd45909, %rd45908, 255;
	xor.b64  	%rd45910, %rd45909, %rd45907;
	mul.lo.s64 	%rd45911, %rd45910, 1099511628211;
	shr.u64 	%rd45912, %rd45904, 16;
	and.b64  	%rd45913, %rd45912, 255;
	xor.b64  	%rd45914, %rd45913, %rd45911;
	mul.lo.s64 	%rd45915, %rd45914, 1099511628211;
	shr.u64 	%rd45916, %rd45904, 24;
	and.b64  	%rd45917, %rd45916, 255;
	xor.b64  	%rd45918, %rd45917, %rd45915;
	mul.lo.s64 	%rd45919, %rd45918, 1099511628211;
	shr.u64 	%rd45920, %rd45904, 32;
	and.b64  	%rd45921, %rd45920, 255;
	xor.b64  	%rd45922, %rd45921, %rd45919;
	mul.lo.s64 	%rd45923, %rd45922, 1099511628211;
	shr.u64 	%rd45924, %rd45904, 40;
	and.b64  	%rd45925, %rd45924, 255;
	xor.b64  	%rd45926, %rd45925, %rd45923;
	mul.lo.s64 	%rd45927, %rd45926, 1099511628211;
	shr.u64 	%rd45928, %rd45904, 48;
	and.b64  	%rd45929, %rd45928, 255;
	xor.b64  	%rd45930, %rd45929, %rd45927;
	mul.lo.s64 	%rd45931, %rd45930, 1099511628211;
	shr.u64 	%rd45932, %rd45904, 56;
	xor.b64  	%rd45933, %rd45932, %rd45931;
	mul.lo.s64 	%rd54648, %rd45933, 1099511628211;
$L__BB5_1033:
	setp.eq.s64 	%p2146, %rd54641, %rd54648;
	@%p2146 bra 	$L__BB5_1058;
	setp.lt.u64 	%p2147, %rd179, 7;
	mov.b64 	%rd54656, 0;
	mov.u64 	%rd54664, %rd54656;
	@%p2147 bra 	$L__BB5_1037;
	and.b64  	%rd1985, %rd2, -8;
	mov.b64 	%rd54656, 0;
	mov.u64 	%rd54654, %rd54656;
$L__BB5_1036:
	.pragma "nounroll";
	shl.b64 	%rd45937, %rd54656, 3;
	add.s64 	%rd45938, %rd54378, %rd45937;
	ld.u64 	%rd45939, [%rd45938];
	mad.lo.s64 	%rd45940, %rd45939, 2654435761, %rd54664;
	shl.b64 	%rd45941, %rd45940, 13;
	add.s64 	%rd45942, %rd45941, %rd45940;
	shr.u64 	%rd45943, %rd45942, 7;
	xor.b64  	%rd45944, %rd45943, %rd45942;
	shl.b64 	%rd45945, %rd45944, 3;
	add.s64 	%rd45946, %rd45945, %rd45944;
	shr.u64 	%rd45947, %rd45946, 17;
	xor.b64  	%rd45948, %rd45947, %rd45946;
	shl.b64 	%rd45949, %rd45948, 5;
	add.s64 	%rd45950, %rd45949, %rd45948;
	ld.u64 	%rd45951, [%rd45938+8];
	mad.lo.s64 	%rd45952, %rd45951, 2654435761, %rd45950;
	shl.b64 	%rd45953, %rd45952, 13;
	add.s64 	%rd45954, %rd45953, %rd45952;
	shr.u64 	%rd45955, %rd45954, 7;
	xor.b64  	%rd45956, %rd45955, %rd45954;
	shl.b64 	%rd45957, %rd45956, 3;
	add.s64 	%rd45958, %rd45957, %rd45956;
	shr.u64 	%rd45959, %rd45958, 17;
	xor.b64  	%rd45960, %rd45959, %rd45958;
	shl.b64 	%rd45961, %rd45960, 5;
	add.s64 	%rd45962, %rd45961, %rd45960;
	ld.u64 	%rd45963, [%rd45938+16];
	mad.lo.s64 	%rd45964, %rd45963, 2654435761, %rd45962;
	shl.b64 	%rd45965, %rd45964, 13;
	add.s64 	%rd45966, %rd45965, %rd45964;
	shr.u64 	%rd45967, %rd45966, 7;
	xor.b64  	%rd45968, %rd45967, %rd45966;
	shl.b64 	%rd45969, %rd45968, 3;
	add.s64 	%rd45970, %rd45969, %rd45968;
	shr.u64 	%rd45971, %rd45970, 17;
	xor.b64  	%rd45972, %rd45971, %rd45970;
	shl.b64 	%rd45973, %rd45972, 5;
	add.s64 	%rd45974, %rd45973, %rd45972;
	ld.u64 	%rd45975, [%rd45938+24];
	mad.lo.s64 	%rd45976, %rd45975, 2654435761, %rd45974;
	shl.b64 	%rd45977, %rd45976, 13;
	add.s64 	%rd45978, %rd45977, %rd45976;
	shr.u64 	%rd45979, %rd45978, 7;
	xor.b64  	%rd45980, %rd45979, %rd45978;
	shl.b64 	%rd45981, %rd45980, 3;
	add.s64 	%rd45982, %rd45981, %rd45980;
	shr.u64 	%rd45983, %rd45982, 17;
	xor.b64  	%rd45984, %rd45983, %rd45982;
	shl.b64 	%rd45985, %rd45984, 5;
	add.s64 	%rd45986, %rd45985, %rd45984;
	ld.u64 	%rd45987, [%rd45938+32];
	mad.lo.s64 	%rd45988, %rd45987, 2654435761, %rd45986;
	shl.b64 	%rd45989, %rd45988, 13;
	add.s64 	%rd45990, %rd45989, %rd45988;
	shr.u64 	%rd45991, %rd45990, 7;
	xor.b64  	%rd45992, %rd45991, %rd45990;
	shl.b64 	%rd45993, %rd45992, 3;
	add.s64 	%rd45994, %rd45993, %rd45992;
	shr.u64 	%rd45995, %rd45994, 17;
	xor.b64  	%rd45996, %rd45995, %rd45994;
	shl.b64 	%rd45997, %rd45996, 5;
	add.s64 	%rd45998, %rd45997, %rd45996;
	ld.u64 	%rd45999, [%rd45938+40];
	mad.lo.s64 	%rd46000, %rd45999, 2654435761, %rd45998;
	shl.b64 	%rd46001, %rd46000, 13;
	add.s64 	%rd46002, %rd46001, %rd46000;
	shr.u64 	%rd46003, %rd46002, 7;
	xor.b64  	%rd46004, %rd46003, %rd46002;
	shl.b64 	%rd46005, %rd46004, 3;
	add.s64 	%rd46006, %rd46005, %rd46004;
	shr.u64 	%rd46007, %rd46006, 17;
	xor.b64  	%rd46008, %rd46007, %rd46006;
	shl.b64 	%rd46009, %rd46008, 5;
	add.s64 	%rd46010, %rd46009, %rd46008;
	ld.u64 	%rd46011, [%rd45938+48];
	mad.lo.s64 	%rd46012, %rd46011, 2654435761, %rd46010;
	shl.b64 	%rd46013, %rd46012, 13;
	add.s64 	%rd46014, %rd46013, %rd46012;
	shr.u64 	%rd46015, %rd46014, 7;
	xor.b64  	%rd46016, %rd46015, %rd46014;
	shl.b64 	%rd46017, %rd46016, 3;
	add.s64 	%rd46018, %rd46017, %rd46016;
	shr.u64 	%rd46019, %rd46018, 17;
	xor.b64  	%rd46020, %rd46019, %rd46018;
	shl.b64 	%rd46021, %rd46020, 5;
	add.s64 	%rd46022, %rd46021, %rd46020;
	ld.u64 	%rd46023, [%rd45938+56];
	mad.lo.s64 	%rd46024, %rd46023, 2654435761, %rd46022;
	shl.b64 	%rd46025, %rd46024, 13;
	add.s64 	%rd46026, %rd46025, %rd46024;
	shr.u64 	%rd46027, %rd46026, 7;
	xor.b64  	%rd46028, %rd46027, %rd46026;
	shl.b64 	%rd46029, %rd46028, 3;
	add.s64 	%rd46030, %rd46029, %rd46028;
	shr.u64 	%rd46031, %rd46030, 17;
	xor.b64  	%rd46032, %rd46031, %rd46030;
	shl.b64 	%rd46033, %rd46032, 5;
	add.s64 	%rd54664, %rd46033, %rd46032;
	add.s64 	%rd54656, %rd54656, 8;
	add.s64 	%rd54654, %rd54654, 8;
	setp.ne.s64 	%p2148, %rd54654, %rd1985;
	@%p2148 bra 	$L__BB5_1036;
$L__BB5_1037:
	setp.eq.s64 	%p2149, %rd180, 0;
	@%p2149 bra 	$L__BB5_1045;
	setp.lt.u64 	%p2150, %rd180, 4;
	@%p2150 bra 	$L__BB5_1040;
	shl.b64 	%rd46035, %rd54656, 3;
	add.s64 	%rd46036, %rd54378, %rd46035;
	ld.u64 	%rd46037, [%rd46036];
	mad.lo.s64 	%rd46038, %rd46037, 2654435761, %rd54664;
	shl.b64 	%rd46039, %rd46038, 13;
	add.s64 	%rd46040, %rd46039, %rd46038;
	shr.u64 	%rd46041, %rd46040, 7;
	xor.b64  	%rd46042, %rd46041, %rd46040;
	shl.b64 	%rd46043, %rd46042, 3;
	add.s64 	%rd46044, %rd46043, %rd46042;
	shr.u64 	%rd46045, %rd46044, 17;
	xor.b64  	%rd46046, %rd46045, %rd46044;
	shl.b64 	%rd46047, %rd46046, 5;
	add.s64 	%rd46048, %rd46047, %rd46046;
	ld.u64 	%rd46049, [%rd46036+8];
	mad.lo.s64 	%rd46050, %rd46049, 2654435761, %rd46048;
	shl.b64 	%rd46051, %rd46050, 13;
	add.s64 	%rd46052, %rd46051, %rd46050;
	shr.u64 	%rd46053, %rd46052, 7;
	xor.b64  	%rd46054, %rd46053, %rd46052;
	shl.b64 	%rd46055, %rd46054, 3;
	add.s64 	%rd46056, %rd46055, %rd46054;
	shr.u64 	%rd46057, %rd46056, 17;
	xor.b64  	%rd46058, %rd46057, %rd46056;
	shl.b64 	%rd46059, %rd46058, 5;
	add.s64 	%rd46060, %rd46059, %rd46058;
	ld.u64 	%rd46061, [%rd46036+16];
	mad.lo.s64 	%rd46062, %rd46061, 2654435761, %rd46060;
	shl.b64 	%rd46063, %rd46062, 13;
	add.s64 	%rd46064, %rd46063, %rd46062;
	shr.u64 	%rd46065, %rd46064, 7;
	xor.b64  	%rd46066, %rd46065, %rd46064;
	shl.b64 	%rd46067, %rd46066, 3;
	add.s64 	%rd46068, %rd46067, %rd46066;
	shr.u64 	%rd46069, %rd46068, 17;
	xor.b64  	%rd46070, %rd46069, %rd46068;
	shl.b64 	%rd46071, %rd46070, 5;
	add.s64 	%rd46072, %rd46071, %rd46070;
	ld.u64 	%rd46073, [%rd46036+24];
	mad.lo.s64 	%rd46074, %rd46073, 2654435761, %rd46072;
	shl.b64 	%rd46075, %rd46074, 13;
	add.s64 	%rd46076, %rd46075, %rd46074;
	shr.u64 	%rd46077, %rd46076, 7;
	xor.b64  	%rd46078, %rd46077, %rd46076;
	shl.b64 	%rd46079, %rd46078, 3;
	add.s64 	%rd46080, %rd46079, %rd46078;
	shr.u64 	%rd46081, %rd46080, 17;
	xor.b64  	%rd46082, %rd46081, %rd46080;
	shl.b64 	%rd46083, %rd46082, 5;
	add.s64 	%rd54664, %rd46083, %rd46082;
	add.s64 	%rd54656, %rd54656, 4;
$L__BB5_1040:
	setp.eq.s64 	%p2151, %rd182, 0;
	@%p2151 bra 	$L__BB5_1045;
	setp.eq.s64 	%p2152, %rd183, 0;
	@%p2152 bra 	$L__BB5_1043;
	shl.b64 	%rd46085, %rd54656, 3;
	add.s64 	%rd46086, %rd54378, %rd46085;
	ld.u64 	%rd46087, [%rd46086];
	mad.lo.s64 	%rd46088, %rd46087, 2654435761, %rd54664;
	shl.b64 	%rd46089, %rd46088, 13;
	add.s64 	%rd46090, %rd46089, %rd46088;
	shr.u64 	%rd46091, %rd46090, 7;
	xor.b64  	%rd46092, %rd46091, %rd46090;
	shl.b64 	%rd46093, %rd46092, 3;
	add.s64 	%rd46094, %rd46093, %rd46092;
	shr.u64 	%rd46095, %rd46094, 17;
	xor.b64  	%rd46096, %rd46095, %rd46094;
	shl.b64 	%rd46097, %rd46096, 5;
	add.s64 	%rd46098, %rd46097, %rd46096;
	ld.u64 	%rd46099, [%rd46086+8];
	mad.lo.s64 	%rd46100, %rd46099, 2654435761, %rd46098;
	shl.b64 	%rd46101, %rd46100, 13;
	add.s64 	%rd46102, %rd46101, %rd46100;
	shr.u64 	%rd46103, %rd46102, 7;
	xor.b64  	%rd46104, %rd46103, %rd46102;
	shl.b64 	%rd46105, %rd46104, 3;
	add.s64 	%rd46106, %rd46105, %rd46104;
	shr.u64 	%rd46107, %rd46106, 17;
	xor.b64  	%rd46108, %rd46107, %rd46106;
	shl.b64 	%rd46109, %rd46108, 5;
	add.s64 	%rd54664, %rd46109, %rd46108;
	add.s64 	%rd54656, %rd54656, 2;
$L__BB5_1043:
	@%p2142 bra 	$L__BB5_1045;
	shl.b64 	%rd46110, %rd54656, 3;
	add.s64 	%rd46111, %rd54378, %rd46110;
	ld.u64 	%rd46112, [%rd46111];
	mad.lo.s64 	%rd46113, %rd46112, 2654435761, %rd54664;
	shl.b64 	%rd46114, %rd46113, 13;
	add.s64 	%rd46115, %rd46114, %rd46113;
	shr.u64 	%rd46116, %rd46115, 7;
	xor.b64  	%rd46117, %rd46116, %rd46115;
	shl.b64 	%rd46118, %rd46117, 3;
	add.s64 	%rd46119, %rd46118, %rd46117;
	shr.u64 	%rd46120, %rd46119, 17;
	xor.b64  	%rd46121, %rd46120, %rd46119;
	shl.b64 	%rd46122, %rd46121, 5;
	add.s64 	%rd54664, %rd46122, %rd46121;
$L__BB5_1045:
	mov.b64 	%rd54669, 0;
	mov.u64 	%rd54677, %rd54669;
	@%p2147 bra 	$L__BB5_1048;
	and.b64  	%rd2007, %rd2, -8;
	mov.b64 	%rd54669, 0;
	mov.u64 	%rd54667, %rd54669;
$L__BB5_1047:
	.pragma "nounroll";
	shl.b64 	%rd46126, %rd54669, 3;
	add.s64 	%rd46127, %rd54507, %rd46126;
	ld.u64 	%rd46128, [%rd46127];
	mad.lo.s64 	%rd46129, %rd46128, 2654435761, %rd54677;
	shl.b64 	%rd46130, %rd46129, 13;
	add.s64 	%rd46131, %rd46130, %rd46129;
	shr.u64 	%rd46132, %rd46131, 7;
	xor.b64  	%rd46133, %rd46132, %rd46131;
	shl.b64 	%rd46134, %rd46133, 3;
	add.s64 	%rd46135, %rd46134, %rd46133;
	shr.u64 	%rd46136, %rd46135, 17;
	xor.b64  	%rd46137, %rd46136, %rd46135;
	shl.b64 	%rd46138, %rd46137, 5;
	add.s64 	%rd46139, %rd46138, %rd46137;
	ld.u64 	%rd46140, [%rd46127+8];
	mad.lo.s64 	%rd46141, %rd46140, 2654435761, %rd46139;
	shl.b64 	%rd46142, %rd46141, 13;
	add.s64 	%rd46143, %rd46142, %rd46141;
	shr.u64 	%rd46144, %rd46143, 7;
	xor.b64  	%rd46145, %rd46144, %rd46143;
	shl.b64 	%rd46146, %rd46145, 3;
	add.s64 	%rd46147, %rd46146, %rd46145;
	shr.u64 	%rd46148, %rd46147, 17;
	xor.b64  	%rd46149, %rd46148, %rd46147;
	shl.b64 	%rd46150, %rd46149, 5;
	add.s64 	%rd46151, %rd46150, %rd46149;
	ld.u64 	%rd46152, [%rd46127+16];
	mad.lo.s64 	%rd46153, %rd46152, 2654435761, %rd46151;
	shl.b64 	%rd46154, %rd46153, 13;
	add.s64 	%rd46155, %rd46154, %rd46153;
	shr.u64 	%rd46156, %rd46155, 7;
	xor.b64  	%rd46157, %rd46156, %rd46155;
	shl.b64 	%rd46158, %rd46157, 3;
	add.s64 	%rd46159, %rd46158, %rd46157;
	shr.u64 	%rd46160, %rd46159, 17;
	xor.b64  	%rd46161, %rd46160, %rd46159;
	shl.b64 	%rd46162, %rd46161, 5;
	add.s64 	%rd46163, %rd46162, %rd46161;
	ld.u64 	%rd46164, [%rd46127+24];
	mad.lo.s64 	%rd46165, %rd46164, 2654435761, %rd46163;
	shl.b64 	%rd46166, %rd46165, 13;
	add.s64 	%rd46167, %rd46166, %rd46165;
	shr.u64 	%rd46168, %rd46167, 7;
	xor.b64  	%rd46169, %rd46168, %rd46167;
	shl.b64 	%rd46170, %rd46169, 3;
	add.s64 	%rd46171, %rd46170, %rd46169;
	shr.u64 	%rd46172, %rd46171, 17;
	xor.b64  	%rd46173, %rd46172, %rd46171;
	shl.b64 	%rd46174, %rd46173, 5;
	add.s64 	%rd46175, %rd46174, %rd46173;
	ld.u64 	%rd46176, [%rd46127+32];
	mad.lo.s64 	%rd46177, %rd46176, 2654435761, %rd46175;
	shl.b64 	%rd46178, %rd46177, 13;
	add.s64 	%rd46179, %rd46178, %rd46177;
	shr.u64 	%rd46180, %rd46179, 7;
	xor.b64  	%rd46181, %rd46180, %rd46179;
	shl.b64 	%rd46182, %rd46181, 3;
	add.s64 	%rd46183, %rd46182, %rd46181;
	shr.u64 	%rd46184, %rd46183, 17;
	xor.b64  	%rd46185, %rd46184, %rd46183;
	shl.b64 	%rd46186, %rd46185, 5;
	add.s64 	%rd46187, %rd46186, %rd46185;
	ld.u64 	%rd46188, [%rd46127+40];
	mad.lo.s64 	%rd46189, %rd46188, 2654435761, %rd46187;
	shl.b64 	%rd46190, %rd46189, 13;
	add.s64 	%rd46191, %rd46190, %rd46189;
	shr.u64 	%rd46192, %rd46191, 7;
	xor.b64  	%rd46193, %rd46192, %rd46191;
	shl.b64 	%rd46194, %rd46193, 3;
	add.s64 	%rd46195, %rd46194, %rd46193;
	shr.u64 	%rd46196, %rd46195, 17;
	xor.b64  	%rd46197, %rd46196, %rd46195;
	shl.b64 	%rd46198, %rd46197, 5;
	add.s64 	%rd46199, %rd46198, %rd46197;
	ld.u64 	%rd46200, [%rd46127+48];
	mad.lo.s64 	%rd46201, %rd46200, 2654435761, %rd46199;
	shl.b64 	%rd46202, %rd46201, 13;
	add.s64 	%rd46203, %rd46202, %rd46201;
	shr.u64 	%rd46204, %rd46203, 7;
	xor.b64  	%rd46205, %rd46204, %rd46203;
	shl.b64 	%rd46206, %rd46205, 3;
	add.s64 	%rd46207, %rd46206, %rd46205;
	shr.u64 	%rd46208, %rd46207, 17;
	xor.b64  	%rd46209, %rd46208, %rd46207;
	shl.b64 	%rd46210, %rd46209, 5;
	add.s64 	%rd46211, %rd46210, %rd46209;
	ld.u64 	%rd46212, [%rd46127+56];
	mad.lo.s64 	%rd46213, %rd46212, 2654435761, %rd46211;
	shl.b64 	%rd46214, %rd46213, 13;
	add.s64 	%rd46215, %rd46214, %rd46213;
	shr.u64 	%rd46216, %rd46215, 7;
	xor.b64  	%rd46217, %rd46216, %rd46215;
	shl.b64 	%rd46218, %rd46217, 3;
	add.s64 	%rd46219, %rd46218, %rd46217;
	shr.u64 	%rd46220, %rd46219, 17;
	xor.b64  	%rd46221, %rd46220, %rd46219;
	shl.b64 	%rd46222, %rd46221, 5;
	add.s64 	%rd54677, %rd46222, %rd46221;
	add.s64 	%rd54669, %rd54669, 8;
	add.s64 	%rd54667, %rd54667, 8;
	setp.ne.s64 	%p2155, %rd54667, %rd2007;
	@%p2155 bra 	$L__BB5_1047;
$L__BB5_1048:
	@%p2149 bra 	$L__BB5_1056;
	setp.lt.u64 	%p2157, %rd181, 3;
	@%p2157 bra 	$L__BB5_1051;
	shl.b64 	%rd46224, %rd54669, 3;
	add.s64 	%rd46225, %rd54507, %rd46224;
	ld.u64 	%rd46226, [%rd46225];
	mad.lo.s64 	%rd46227, %rd46226, 2654435761, %rd54677;
	shl.b64 	%rd46228, %rd46227, 13;
	add.s64 	%rd46229, %rd46228, %rd46227;
	shr.u64 	%rd46230, %rd46229, 7;
	xor.b64  	%rd46231, %rd46230, %rd46229;
	shl.b64 	%rd46232, %rd46231, 3;
	add.s64 	%rd46233, %rd46232, %rd46231;
	shr.u64 	%rd46234, %rd46233, 17;
	xor.b64  	%rd46235, %rd46234, %rd46233;
	shl.b64 	%rd46236, %rd46235, 5;
	add.s64 	%rd46237, %rd46236, %rd46235;
	ld.u64 	%rd46238, [%rd46225+8];
	mad.lo.s64 	%rd46239, %rd46238, 2654435761, %rd46237;
	shl.b64 	%rd46240, %rd46239, 13;
	add.s64 	%rd46241, %rd46240, %rd46239;
	shr.u64 	%rd46242, %rd46241, 7;
	xor.b64  	%rd46243, %rd46242, %rd46241;
	shl.b64 	%rd46244, %rd46243, 3;
	add.s64 	%rd46245, %rd46244, %rd46243;
	shr.u64 	%rd46246, %rd46245, 17;
	xor.b64  	%rd46247, %rd46246, %rd46245;
	shl.b64 	%rd46248, %rd46247, 5;
	add.s64 	%rd46249, %rd46248, %rd46247;
	ld.u64 	%rd46250, [%rd46225+16];
	mad.lo.s64 	%rd46251, %rd46250, 2654435761, %rd46249;
	shl.b64 	%rd46252, %rd46251, 13;
	add.s64 	%rd46253, %rd46252, %rd46251;
	shr.u64 	%rd46254, %rd46253, 7;
	xor.b64  	%rd46255, %rd46254, %rd46253;
	shl.b64 	%rd46256, %rd46255, 3;
	add.s64 	%rd46257, %rd46256, %rd46255;
	shr.u64 	%rd46258, %rd46257, 17;
	xor.b64  	%rd46259, %rd46258, %rd46257;
	shl.b64 	%rd46260, %rd46259, 5;
	add.s64 	%rd46261, %rd46260, %rd46259;
	ld.u64 	%rd46262, [%rd46225+24];
	mad.lo.s64 	%rd46263, %rd46262, 2654435761, %rd46261;
	shl.b64 	%rd46264, %rd46263, 13;
	add.s64 	%rd46265, %rd46264, %rd46263;
	shr.u64 	%rd46266, %rd46265, 7;
	xor.b64  	%rd46267, %rd46266, %rd46265;
	shl.b64 	%rd46268, %rd46267, 3;
	add.s64 	%rd46269, %rd46268, %rd46267;
	shr.u64 	%rd46270, %rd46269, 17;
	xor.b64  	%rd46271, %rd46270, %rd46269;
	shl.b64 	%rd46272, %rd46271, 5;
	add.s64 	%rd54677, %rd46272, %rd46271;
	add.s64 	%rd54669, %rd54669, 4;
$L__BB5_1051:
	setp.eq.s64 	%p2158, %rd182, 0;
	@%p2158 bra 	$L__BB5_1056;
	setp.eq.s64 	%p2159, %rd183, 0;
	@%p2159 bra 	$L__BB5_1054;
	shl.b64 	%rd46274, %rd54669, 3;
	add.s64 	%rd46275, %rd54507, %rd46274;
	ld.u64 	%rd46276, [%rd46275];
	mad.lo.s64 	%rd46277, %rd46276, 2654435761, %rd54677;
	shl.b64 	%rd46278, %rd46277, 13;
	add.s64 	%rd46279, %rd46278, %rd46277;
	shr.u64 	%rd46280, %rd46279, 7;
	xor.b64  	%rd46281, %rd46280, %rd46279;
	shl.b64 	%rd46282, %rd46281, 3;
	add.s64 	%rd46283, %rd46282, %rd46281;
	shr.u64 	%rd46284, %rd46283, 17;
	xor.b64  	%rd46285, %rd46284, %rd46283;
	shl.b64 	%rd46286, %rd46285, 5;
	add.s64 	%rd46287, %rd46286, %rd46285;
	ld.u64 	%rd46288, [%rd46275+8];
	mad.lo.s64 	%rd46289, %rd46288, 2654435761, %rd46287;
	shl.b64 	%rd46290, %rd46289, 13;
	add.s64 	%rd46291, %rd46290, %rd46289;
	shr.u64 	%rd46292, %rd46291, 7;
	xor.b64  	%rd46293, %rd46292, %rd46291;
	shl.b64 	%rd46294, %rd46293, 3;
	add.s64 	%rd46295, %rd46294, %rd46293;
	shr.u64 	%rd46296, %rd46295, 17;
	xor.b64  	%rd46297, %rd46296, %rd46295;
	shl.b64 	%rd46298, %rd46297, 5;
	add.s64 	%rd54677, %rd46298, %rd46297;
	add.s64 	%rd54669, %rd54669, 2;
$L__BB5_1054:
	@%p2142 bra 	$L__BB5_1056;
	shl.b64 	%rd46299, %rd54669, 3;
	add.s64 	%rd46300, %rd54507, %rd46299;
	ld.u64 	%rd46301, [%rd46300];
	mad.lo.s64 	%rd46302, %rd46301, 2654435761, %rd54677;
	shl.b64 	%rd46303, %rd46302, 13;
	add.s64 	%rd46304, %rd46303, %rd46302;
	shr.u64 	%rd46305, %rd46304, 7;
	xor.b64  	%rd46306, %rd46305, %rd46304;
	shl.b64 	%rd46307, %rd46306, 3;
	add.s64 	%rd46308, %rd46307, %rd46306;
	shr.u64 	%rd46309, %rd46308, 17;
	xor.b64  	%rd46310, %rd46309, %rd46308;
	shl.b64 	%rd46311, %rd46310, 5;
	add.s64 	%rd54677, %rd46311, %rd46310;
$L__BB5_1056:
	setp.lt.u64 	%p2161, %rd54664, %rd54677;
	mov.u64 	%rd55204, %rd54378;
	@%p2161 bra 	$L__BB5_1057;
	bra.uni 	$L__BB5_1062;
$L__BB5_1057:
	mov.u64 	%rd55204, %rd54507;
	mov.u64 	%rd54507, %rd54378;
	bra.uni 	$L__BB5_1062;
$L__BB5_1058:
	setp.eq.s32 	%p2162, %r1, 0;
	mov.u64 	%rd55204, %rd54378;
	@%p2162 bra 	$L__BB5_1062;
	mov.b64 	%rd54678, 0;
$L__BB5_1060:
	shl.b64 	%rd46313, %rd54678, 3;
	add.s64 	%rd46314, %rd54378, %rd46313;
	ld.u64 	%rd2030, [%rd46314];
	add.s64 	%rd46315, %rd54507, %rd46313;
	ld.u64 	%rd2031, [%rd46315];
	setp.lt.u64 	%p2163, %rd2030, %rd2031;
	@%p2163 bra 	$L__BB5_1057;
	setp.le.u64 	%p2164, %rd2030, %rd2031;
	add.s64 	%rd54678, %rd54678, 1;
	setp.lt.u64 	%p2165, %rd54678, %rd12;
	and.pred  	%p2166, %p2164, %p2165;
	mov.u64 	%rd55204, %rd54378;
	@%p2166 bra 	$L__BB5_1060;
$L__BB5_1062:
	setp.eq.s64 	%p2167, %rd179, 0;
	mov.b64 	%rd54684, -3750763034362895579;
	mov.b64 	%rd54685, 0;
	@%p2167 bra 	$L__BB5_1065;
	and.b64  	%rd2035, %rd2, -2;
	mov.b64 	%rd54684, -3750763034362895579;
	mov.b64 	%rd54685, 0;
	mov.u64 	%rd54683, %rd54685;
$L__BB5_1064:
	shl.b64 	%rd46322, %rd54685, 3;
	add.s64 	%rd46323, %rd54421, %rd46322;
	ld.u64 	%rd46324, [%rd46323];
	and.b64  	%rd46325, %rd46324, 255;
	xor.b64  	%rd46326, %rd46325, %rd54684;
	mul.lo.s64 	%rd46327, %rd46326, 1099511628211;
	shr.u64 	%rd46328, %rd46324, 8;
	and.b64  	%rd46329, %rd46328, 255;
	xor.b64  	%rd46330, %rd46329, %rd46327;
	mul.lo.s64 	%rd46331, %rd46330, 1099511628211;
	shr.u64 	%rd46332, %rd46324, 16;
	and.b64  	%rd46333, %rd46332, 255;
	xor.b64  	%rd46334, %rd46333, %rd46331;
	mul.lo.s64 	%rd46335, %rd46334, 1099511628211;
	shr.u64 	%rd46336, %rd46324, 24;
	and.b64  	%rd46337, %rd46336, 255;
	xor.b64  	%rd46338, %rd46337, %rd46335;
	mul.lo.s64 	%rd46339, %rd46338, 1099511628211;
	shr.u64 	%rd46340, %rd46324, 32;
	and.b64  	%rd46341, %rd46340, 255;
	xor.b64  	%rd46342, %rd46341, %rd46339;
	mul.lo.s64 	%rd46343, %rd46342, 1099511628211;
	shr.u64 	%rd46344, %rd46324, 40;
	and.b64  	%rd46345, %rd46344, 255;
	xor.b64  	%rd46346, %rd46345, %rd46343;
	mul.lo.s64 	%rd46347, %rd46346, 1099511628211;
	shr.u64 	%rd46348, %rd46324, 48;
	and.b64  	%rd46349, %rd46348, 255;
	xor.b64  	%rd46350, %rd46349, %rd46347;
	mul.lo.s64 	%rd46351, %rd46350, 1099511628211;
	shr.u64 	%rd46352, %rd46324, 56;
	xor.b64  	%rd46353, %rd46352, %rd46351;
	mul.lo.s64 	%rd46354, %rd46353, 1099511628211;
	ld.u64 	%rd46355, [%rd46323+8];
	and.b64  	%rd46356, %rd46355, 255;
	xor.b64  	%rd46357, %rd46356, %rd46354;
	mul.lo.s64 	%rd46358, %rd46357, 1099511628211;
	shr.u64 	%rd46359, %rd46355, 8;
	and.b64  	%rd46360, %rd46359, 255;
	xor.b64  	%rd46361, %rd46360, %rd46358;
	mul.lo.s64 	%rd46362, %rd46361, 1099511628211;
	shr.u64 	%rd46363, %rd46355, 16;
	and.b64  	%rd46364, %rd46363, 255;
	xor.b64  	%rd46365, %rd46364, %rd46362;
	mul.lo.s64 	%rd46366, %rd46365, 1099511628211;
	shr.u64 	%rd46367, %rd46355, 24;
	and.b64  	%rd46368, %rd46367, 255;
	xor.b64  	%rd46369, %rd46368, %rd46366;
	mul.lo.s64 	%rd46370, %rd46369, 1099511628211;
	shr.u64 	%rd46371, %rd46355, 32;
	and.b64  	%rd46372, %rd46371, 255;
	xor.b64  	%rd46373, %rd46372, %rd46370;
	mul.lo.s64 	%rd46374, %rd46373, 1099511628211;
	shr.u64 	%rd46375, %rd46355, 40;
	and.b64  	%rd46376, %rd46375, 255;
	xor.b64  	%rd46377, %rd46376, %rd46374;
	mul.lo.s64 	%rd46378, %rd46377, 1099511628211;
	shr.u64 	%rd46379, %rd46355, 48;
	and.b64  	%rd46380, %rd46379, 255;
	xor.b64  	%rd46381, %rd46380, %rd46378;
	mul.lo.s64 	%rd46382, %rd46381, 1099511628211;
	shr.u64 	%rd46383, %rd46355, 56;
	xor.b64  	%rd46384, %rd46383, %rd46382;
	mul.lo.s64 	%rd54684, %rd46384, 1099511628211;
	add.s64 	%rd54685, %rd54685, 2;
	add.s64 	%rd54683, %rd54683, 2;
	setp.ne.s64 	%p2168, %rd54683, %rd2035;
	@%p2168 bra 	$L__BB5_1064;
$L__BB5_1065:
	setp.eq.s64 	%p2169, %rd184, 0;
	@%p2169 bra 	$L__BB5_1067;
	shl.b64 	%rd46385, %rd54685, 3;
	add.s64 	%rd46386, %rd54421, %rd46385;
	ld.u64 	%rd46387, [%rd46386];
	and.b64  	%rd46388, %rd46387, 255;
	xor.b64  	%rd46389, %rd46388, %rd54684;
	mul.lo.s64 	%rd46390, %rd46389, 1099511628211;
	shr.u64 	%rd46391, %rd46387, 8;
	and.b64  	%rd46392, %rd46391, 255;
	xor.b64  	%rd46393, %rd46392, %rd46390;
	mul.lo.s64 	%rd46394, %rd46393, 1099511628211;
	shr.u64 	%rd46395, %rd46387, 16;
	and.b64  	%rd46396, %rd46395, 255;
	xor.b64  	%rd46397, %rd46396, %rd46394;
	mul.lo.s64 	%rd46398, %rd46397, 1099511628211;
	shr.u64 	%rd46399, %rd46387, 24;
	and.b64  	%rd46400, %rd46399, 255;
	xor.b64  	%rd46401, %rd46400, %rd46398;
	mul.lo.s64 	%rd46402, %rd46401, 1099511628211;
	shr.u64 	%rd46403, %rd46387, 32;
	and.b64  	%rd46404, %rd46403, 255;
	xor.b64  	%rd46405, %rd46404, %rd46402;
	mul.lo.s64 	%rd46406, %rd46405, 1099511628211;
	shr.u64 	%rd46407, %rd46387, 40;
	and.b64  	%rd46408, %rd46407, 255;
	xor.b64  	%rd46409, %rd46408, %rd46406;
	mul.lo.s64 	%rd46410, %rd46409, 1099511628211;
	shr.u64 	%rd46411, %rd46387, 48;
	and.b64  	%rd46412, %rd46411, 255;
	xor.b64  	%rd46413, %rd46412, %rd46410;
	mul.lo.s64 	%rd46414, %rd46413, 1099511628211;
	shr.u64 	%rd46415, %rd46387, 56;
	xor.b64  	%rd46416, %rd46415, %rd46414;
	mul.lo.s64 	%rd54684, %rd46416, 1099511628211;
$L__BB5_1067:
	mov.b64 	%rd54691, -3750763034362895579;
	mov.b64 	%rd54692, 0;
	@%p2167 bra 	$L__BB5_1070;
	and.b64  	%rd2047, %rd2, -2;
	mov.b64 	%rd54691, -3750763034362895579;
	mov.b64 	%rd54692, 0;
	mov.u64 	%rd54690, %rd54692;
$L__BB5_1069:
	shl.b64 	%rd46422, %rd54692, 3;
	add.s64 	%rd46423, %rd54822, %rd46422;
	ld.u64 	%rd46424, [%rd46423];
	and.b64  	%rd46425, %rd46424, 255;
	xor.b64  	%rd46426, %rd46425, %rd54691;
	mul.lo.s64 	%rd46427, %rd46426, 1099511628211;
	shr.u64 	%rd46428, %rd46424, 8;
	and.b64  	%rd46429, %rd46428, 255;
	xor.b64  	%rd46430, %rd46429, %rd46427;
	mul.lo.s64 	%rd46431, %rd46430, 1099511628211;
	shr.u64 	%rd46432, %rd46424, 16;
	and.b64  	%rd46433, %rd46432, 255;
	xor.b64  	%rd46434, %rd46433, %rd46431;
	mul.lo.s64 	%rd46435, %rd46434, 1099511628211;
	shr.u64 	%rd46436, %rd46424, 24;
	and.b64  	%rd46437, %rd46436, 255;
	xor.b64  	%rd46438, %rd46437, %rd46435;
	mul.lo.s64 	%rd46439, %rd46438, 1099511628211;
	shr.u64 	%rd46440, %rd46424, 32;
	and.b64  	%rd46441, %rd46440, 255;
	xor.b64  	%rd46442, %rd46441, %rd46439;
	mul.lo.s64 	%rd46443, %rd46442, 1099511628211;
	shr.u64 	%rd46444, %rd46424, 40;
	and.b64  	%rd46445, %rd46444, 255;
	xor.b64  	%rd46446, %rd46445, %rd46443;
	mul.lo.s64 	%rd46447, %rd46446, 1099511628211;
	shr.u64 	%rd46448, %rd46424, 48;
	and.b64  	%rd46449, %rd46448, 255;
	xor.b64  	%rd46450, %rd46449, %rd46447;
	mul.lo.s64 	%rd46451, %rd46450, 1099511628211;
	shr.u64 	%rd46452, %rd46424, 56;
	xor.b64  	%rd46453, %rd46452, %rd46451;
	mul.lo.s64 	%rd46454, %rd46453, 1099511628211;
	ld.u64 	%rd46455, [%rd46423+8];
	and.b64  	%rd46456, %rd46455, 255;
	xor.b64  	%rd46457, %rd46456, %rd46454;
	mul.lo.s64 	%rd46458, %rd46457, 1099511628211;
	shr.u64 	%rd46459, %rd46455, 8;
	and.b64  	%rd46460, %rd46459, 255;
	xor.b64  	%rd46461, %rd46460, %rd46458;
	mul.lo.s64 	%rd46462, %rd46461, 1099511628211;
	shr.u64 	%rd46463, %rd46455, 16;
	and.b64  	%rd46464, %rd46463, 255;
	xor.b64  	%rd46465, %rd46464, %rd46462;
	mul.lo.s64 	%rd46466, %rd46465, 1099511628211;
	shr.u64 	%rd46467, %rd46455, 24;
	and.b64  	%rd46468, %rd46467, 255;
	xor.b64  	%rd46469, %rd46468, %rd46466;
	mul.lo.s64 	%rd46470, %rd46469, 1099511628211;
	shr.u64 	%rd46471, %rd46455, 32;
	and.b64  	%rd46472, %rd46471, 255;
	xor.b64  	%rd46473, %rd46472, %rd46470;
	mul.lo.s64 	%rd46474, %rd46473, 1099511628211;
	shr.u64 	%rd46475, %rd46455, 40;
	and.b64  	%rd46476, %rd46475, 255;
	xor.b64  	%rd46477, %rd46476, %rd46474;
	mul.lo.s64 	%rd46478, %rd46477, 1099511628211;
	shr.u64 	%rd46479, %rd46455, 48;
	and.b64  	%rd46480, %rd46479, 255;
	xor.b64  	%rd46481, %rd46480, %rd46478;
	mul.lo.s64 	%rd46482, %rd46481, 1099511628211;
	shr.u64 	%rd46483, %rd46455, 56;
	xor.b64  	%rd46484, %rd46483, %rd46482;
	mul.lo.s64 	%rd54691, %rd46484, 1099511628211;
	add.s64 	%rd54692, %rd54692, 2;
	add.s64 	%rd54690, %rd54690, 2;
	setp.ne.s64 	%p2171, %rd54690, %rd2047;
	@%p2171 bra 	$L__BB5_1069;
$L__BB5_1070:
	@%p2169 bra 	$L__BB5_1072;
	shl.b64 	%rd46485, %rd54692, 3;
	add.s64 	%rd46486, %rd54822, %rd46485;
	ld.u64 	%rd46487, [%rd46486];
	and.b64  	%rd46488, %rd46487, 255;
	xor.b64  	%rd46489, %rd46488, %rd54691;
	mul.lo.s64 	%rd46490, %rd46489, 1099511628211;
	shr.u64 	%rd46491, %rd46487, 8;
	and.b64  	%rd46492, %rd46491, 255;
	xor.b64  	%rd46493, %rd46492, %rd46490;
	mul.lo.s64 	%rd46494, %rd46493, 1099511628211;
	shr.u64 	%rd46495, %rd46487, 16;
	and.b64  	%rd46496, %rd46495, 255;
	xor.b64  	%rd46497, %rd46496, %rd46494;
	mul.lo.s64 	%rd46498, %rd46497, 1099511628211;
	shr.u64 	%rd46499, %rd46487, 24;
	and.b64  	%rd46500, %rd46499, 255;
	xor.b64  	%rd46501, %rd46500, %rd46498;
	mul.lo.s64 	%rd46502, %rd46501, 1099511628211;
	shr.u64 	%rd46503, %rd46487, 32;
	and.b64  	%rd46504, %rd46503, 255;
	xor.b64  	%rd46505, %rd46504, %rd46502;
	mul.lo.s64 	%rd46506, %rd46505, 1099511628211;
	shr.u64 	%rd46507, %rd46487, 40;
	and.b64  	%rd46508, %rd46507, 255;
	xor.b64  	%rd46509, %rd46508, %rd46506;
	mul.lo.s64 	%rd46510, %rd46509, 1099511628211;
	shr.u64 	%rd46511, %rd46487, 48;
	and.b64  	%rd46512, %rd46511, 255;
	xor.b64  	%rd46513, %rd46512, %rd46510;
	mul.lo.s64 	%rd46514, %rd46513, 1099511628211;
	shr.u64 	%rd46515, %rd46487, 56;
	xor.b64  	%rd46516, %rd46515, %rd46514;
	mul.lo.s64 	%rd54691, %rd46516, 1099511628211;
$L__BB5_1072:
	setp.eq.s64 	%p2173, %rd54684, %rd54691;
	@%p2173 bra 	$L__BB5_1097;
	setp.lt.u64 	%p2174, %rd179, 7;
	mov.b64 	%rd54699, 0;
	mov.u64 	%rd54707, %rd54699;
	@%p2174 bra 	$L__BB5_1076;
	and.b64  	%rd2059, %rd2, -8;
	mov.b64 	%rd54699, 0;
	mov.u64 	%rd54697, %rd54699;
$L__BB5_1075:
	.pragma "nounroll";
	shl.b64 	%rd46520, %rd54699, 3;
	add.s64 	%rd46521, %rd54421, %rd46520;
	ld.u64 	%rd46522, [%rd46521];
	mad.lo.s64 	%rd46523, %rd46522, 2654435761, %rd54707;
	shl.b64 	%rd46524, %rd46523, 13;
	add.s64 	%rd46525, %rd46524, %rd46523;
	shr.u64 	%rd46526, %rd46525, 7;
	xor.b64  	%rd46527, %rd46526, %rd46525;
	shl.b64 	%rd46528, %rd46527, 3;
	add.s64 	%rd46529, %rd46528, %rd46527;
	shr.u64 	%rd46530, %rd46529, 17;
	xor.b64  	%rd46531, %rd46530, %rd46529;
	shl.b64 	%rd46532, %rd46531, 5;
	add.s64 	%rd46533, %rd46532, %rd46531;
	ld.u64 	%rd46534, [%rd46521+8];
	mad.lo.s64 	%rd46535, %rd46534, 2654435761, %rd46533;
	shl.b64 	%rd46536, %rd46535, 13;
	add.s64 	%rd46537, %rd46536, %rd46535;
	shr.u64 	%rd46538, %rd46537, 7;
	xor.b64  	%rd46539, %rd46538, %rd46537;
	shl.b64 	%rd46540, %rd46539, 3;
	add.s64 	%rd46541, %rd46540, %rd46539;
	shr.u64 	%rd46542, %rd46541, 17;
	xor.b64  	%rd46543, %rd46542, %rd46541;
	shl.b64 	%rd46544, %rd46543, 5;
	add.s64 	%rd46545, %rd46544, %rd46543;
	ld.u64 	%rd46546, [%rd46521+16];
	mad.lo.s64 	%rd46547, %rd46546, 2654435761, %rd46545;
	shl.b64 	%rd46548, %rd46547, 13;
	add.s64 	%rd46549, %rd46548, %rd46547;
	shr.u64 	%rd46550, %rd46549, 7;
	xor.b64  	%rd46551, %rd46550, %rd46549;
	shl.b64 	%rd46552, %rd46551, 3;
	add.s64 	%rd46553, %rd46552, %rd46551;
	shr.u64 	%rd46554, %rd46553, 17;
	xor.b64  	%rd46555, %rd46554, %rd46553;
	shl.b64 	%rd46556, %rd46555, 5;
	add.s64 	%rd46557, %rd46556, %rd46555;
	ld.u64 	%rd46558, [%rd46521+24];
	mad.lo.s64 	%rd46559, %rd46558, 2654435761, %rd46557;
	shl.b64 	%rd46560, %rd46559, 13;
	add.s64 	%rd46561, %rd46560, %rd46559;
	shr.u64 	%rd46562, %rd46561, 7;
	xor.b64  	%rd46563, %rd46562, %rd46561;
	shl.b64 	%rd46564, %rd46563, 3;
	add.s64 	%rd46565, %rd46564, %rd46563;
	shr.u64 	%rd46566, %rd46565, 17;
	xor.b64  	%rd46567, %rd46566, %rd46565;
	shl.b64 	%rd46568, %rd46567, 5;
	add.s64 	%rd46569, %rd46568, %rd46567;
	ld.u64 	%rd46570, [%rd46521+32];
	mad.lo.s64 	%rd46571, %rd46570, 2654435761, %rd46569;
	shl.b64 	%rd46572, %rd46571, 13;
	add.s64 	%rd46573, %rd46572, %rd46571;
	shr.u64 	%rd46574, %rd46573, 7;
	xor.b64  	%rd46575, %rd46574, %rd46573;
	shl.b64 	%rd46576, %rd46575, 3;
	add.s64 	%rd46577, %rd46576, %rd46575;
	shr.u64 	%rd46578, %rd46577, 17;
	xor.b64  	%rd46579, %rd46578, %rd46577;
	shl.b64 	%rd46580, %rd46579, 5;
	add.s64 	%rd46581, %rd46580, %rd46579;
	ld.u64 	%rd46582, [%rd46521+40];
	mad.lo.s64 	%rd46583, %rd46582, 2654435761, %rd46581;
	shl.b64 	%rd46584, %rd46583, 13;
	add.s64 	%rd46585, %rd46584, %rd46583;
	shr.u64 	%rd46586, %rd46585, 7;
	xor.b64  	%rd46587, %rd46586, %rd46585;
	shl.b64 	%rd46588, %rd46587, 3;
	add.s64 	%rd46589, %rd46588, %rd46587;
	shr.u64 	%rd46590, %rd46589, 17;
	xor.b64  	%rd46591, %rd46590, %rd46589;
	shl.b64 	%rd46592, %rd46591, 5;
	add.s64 	%rd46593, %rd46592, %rd46591;
	ld.u64 	%rd46594, [%rd46521+48];
	mad.lo.s64 	%rd46595, %rd46594, 2654435761, %rd46593;
	shl.b64 	%rd46596, %rd46595, 13;
	add.s64 	%rd46597, %rd46596, %rd46595;
	shr.u64 	%rd46598, %rd46597, 7;
	xor.b64  	%rd46599, %rd46598, %rd46597;
	shl.b64 	%rd46600, %rd46599, 3;
	add.s64 	%rd46601, %rd46600, %rd46599;
	shr.u64 	%rd46602, %rd46601, 17;
	xor.b64  	%rd46603, %rd46602, %rd46601;
	shl.b64 	%rd46604, %rd46603, 5;
	add.s64 	%rd46605, %rd46604, %rd46603;
	ld.u64 	%rd46606, [%rd46521+56];
	mad.lo.s64 	%rd46607, %rd46606, 2654435761, %rd46605;
	shl.b64 	%rd46608, %rd46607, 13;
	add.s64 	%rd46609, %rd46608, %rd46607;
	shr.u64 	%rd46610, %rd46609, 7;
	xor.b64  	%rd46611, %rd46610, %rd46609;
	shl.b64 	%rd46612, %rd46611, 3;
	add.s64 	%rd46613, %rd46612, %rd46611;
	shr.u64 	%rd46614, %rd46613, 17;
	xor.b64  	%rd46615, %rd46614, %rd46613;
	shl.b64 	%rd46616, %rd46615, 5;
	add.s64 	%rd54707, %rd46616, %rd46615;
	add.s64 	%rd54699, %rd54699, 8;
	add.s64 	%rd54697, %rd54697, 8;
	setp.ne.s64 	%p2175, %rd54697, %rd2059;
	@%p2175 bra 	$L__BB5_1075;
$L__BB5_1076:
	setp.eq.s64 	%p2176, %rd180, 0;
	@%p2176 bra 	$L__BB5_1084;
	setp.lt.u64 	%p2177, %rd180, 4;
	@%p2177 bra 	$L__BB5_1079;
	shl.b64 	%rd46618, %rd54699, 3;
	add.s64 	%rd46619, %rd54421, %rd46618;
	ld.u64 	%rd46620, [%rd46619];
	mad.lo.s64 	%rd46621, %rd46620, 2654435761, %rd54707;
	shl.b64 	%rd46622, %rd46621, 13;
	add.s64 	%rd46623, %rd46622, %rd46621;
	shr.u64 	%rd46624, %rd46623, 7;
	xor.b64  	%rd46625, %rd46624, %rd46623;
	shl.b64 	%rd46626, %rd46625, 3;
	add.s64 	%rd46627, %rd46626, %rd46625;
	shr.u64 	%rd46628, %rd46627, 17;
	xor.b64  	%rd46629, %rd46628, %rd46627;
	shl.b64 	%rd46630, %rd46629, 5;
	add.s64 	%rd46631, %rd46630, %rd46629;
	ld.u64 	%rd46632, [%rd46619+8];
	mad.lo.s64 	%rd46633, %rd46632, 2654435761, %rd46631;
	shl.b64 	%rd46634, %rd46633, 13;
	add.s64 	%rd46635, %rd46634, %rd46633;
	shr.u64 	%rd46636, %rd46635, 7;
	xor.b64  	%rd46637, %rd46636, %rd46635;
	shl.b64 	%rd46638, %rd46637, 3;
	add.s64 	%rd46639, %rd46638, %rd46637;
	shr.u64 	%rd46640, %rd46639, 17;
	xor.b64  	%rd46641, %rd46640, %rd46639;
	shl.b64 	%rd46642, %rd46641, 5;
	add.s64 	%rd46643, %rd46642, %rd46641;
	ld.u64 	%rd46644, [%rd46619+16];
	mad.lo.s64 	%rd46645, %rd46644, 2654435761, %rd46643;
	shl.b64 	%rd46646, %rd46645, 13;
	add.s64 	%rd46647, %rd46646, %rd46645;
	shr.u64 	%rd46648, %rd46647, 7;
	xor.b64  	%rd46649, %rd46648, %rd46647;
	shl.b64 	%rd46650, %rd46649, 3;
	add.s64 	%rd46651, %rd46650, %rd46649;
	shr.u64 	%rd46652, %rd46651, 17;
	xor.b64  	%rd46653, %rd46652, %rd46651;
	shl.b64 	%rd46654, %rd46653, 5;
	add.s64 	%rd46655, %rd46654, %rd46653;
	ld.u64 	%rd46656, [%rd46619+24];
	mad.lo.s64 	%rd46657, %rd46656, 2654435761, %rd46655;
	shl.b64 	%rd46658, %rd46657, 13;
	add.s64 	%rd46659, %rd46658, %rd46657;
	shr.u64 	%rd46660, %rd46659, 7;
	xor.b64  	%rd46661, %rd46660, %rd46659;
	shl.b64 	%rd46662, %rd46661, 3;
	add.s64 	%rd46663, %rd46662, %rd46661;
	shr.u64 	%rd46664, %rd46663, 17;
	xor.b64  	%rd46665, %rd46664, %rd46663;
	shl.b64 	%rd46666, %rd46665, 5;
	add.s64 	%rd54707, %rd46666, %rd46665;
	add.s64 	%rd54699, %rd54699, 4;
$L__BB5_1079:
	setp.eq.s64 	%p2178, %rd182, 0;
	@%p2178 bra 	$L__BB5_1084;
	setp.eq.s64 	%p2179, %rd183, 0;
	@%p2179 bra 	$L__BB5_1082;
	shl.b64 	%rd46668, %rd54699, 3;
	add.s64 	%rd46669, %rd54421, %rd46668;
	ld.u64 	%rd46670, [%rd46669];
	mad.lo.s64 	%rd46671, %rd46670, 2654435761, %rd54707;
	shl.b64 	%rd46672, %rd46671, 13;
	add.s64 	%rd46673, %rd46672, %rd46671;
	shr.u64 	%rd46674, %rd46673, 7;
	xor.b64  	%rd46675, %rd46674, %rd46673;
	shl.b64 	%rd46676, %rd46675, 3;
	add.s64 	%rd46677, %rd46676, %rd46675;
	shr.u64 	%rd46678, %rd46677, 17;
	xor.b64  	%rd46679, %rd46678, %rd46677;
	shl.b64 	%rd46680, %rd46679, 5;
	add.s64 	%rd46681, %rd46680, %rd46679;
	ld.u64 	%rd46682, [%rd46669+8];
	mad.lo.s64 	%rd46683, %rd46682, 2654435761, %rd46681;
	shl.b64 	%rd46684, %rd46683, 13;
	add.s64 	%rd46685, %rd46684, %rd46683;
	shr.u64 	%rd46686, %rd46685, 7;
	xor.b64  	%rd46687, %rd46686, %rd46685;
	shl.b64 	%rd46688, %rd46687, 3;
	add.s64 	%rd46689, %rd46688, %rd46687;
	shr.u64 	%rd46690, %rd46689, 17;
	xor.b64  	%rd46691, %rd46690, %rd46689;
	shl.b64 	%rd46692, %rd46691, 5;
	add.s64 	%rd54707, %rd46692, %rd46691;
	add.s64 	%rd54699, %rd54699, 2;
$L__BB5_1082:
	@%p2169 bra 	$L__BB5_1084;
	shl.b64 	%rd46693, %rd54699, 3;
	add.s64 	%rd46694, %rd54421, %rd46693;
	ld.u64 	%rd46695, [%rd46694];
	mad.lo.s64 	%rd46696, %rd46695, 2654435761, %rd54707;
	shl.b64 	%rd46697, %rd46696, 13;
	add.s64 	%rd46698, %rd46697, %rd46696;
	shr.u64 	%rd46699, %rd46698, 7;
	xor.b64  	%rd46700, %rd46699, %rd46698;
	shl.b64 	%rd46701, %rd46700, 3;
	add.s64 	%rd46702, %rd46701, %rd46700;
	shr.u64 	%rd46703, %rd46702, 17;
	xor.b64  	%rd46704, %rd46703, %rd46702;
	shl.b64 	%rd46705, %rd46704, 5;
	add.s64 	%rd54707, %rd46705, %rd46704;
$L__BB5_1084:
	mov.b64 	%rd54712, 0;
	mov.u64 	%rd54720, %rd54712;
	@%p2174 bra 	$L__BB5_1087;
	and.b64  	%rd2081, %rd2, -8;
	mov.b64 	%rd54712, 0;
	mov.u64 	%rd54710, %rd54712;
$L__BB5_1086:
	.pragma "nounroll";
	shl.b64 	%rd46709, %rd54712, 3;
	add.s64 	%rd46710, %rd54822, %rd46709;
	ld.u64 	%rd46711, [%rd46710];
	mad.lo.s64 	%rd46712, %rd46711, 2654435761, %rd54720;
	shl.b64 	%rd46713, %rd46712, 13;
	add.s64 	%rd46714, %rd46713, %rd46712;
	shr.u64 	%rd46715, %rd46714, 7;
	xor.b64  	%rd46716, %rd46715, %rd46714;
	shl.b64 	%rd46717, %rd46716, 3;
	add.s64 	%rd46718, %rd46717, %rd46716;
	shr.u64 	%rd46719, %rd46718, 17;
	xor.b64  	%rd46720, %rd46719, %rd46718;
	shl.b64 	%rd46721, %rd46720, 5;
	add.s64 	%rd46722, %rd46721, %rd46720;
	ld.u64 	%rd46723, [%rd46710+8];
	mad.lo.s64 	%rd46724, %rd46723, 2654435761, %rd46722;
	shl.b64 	%rd46725, %rd46724, 13;
	add.s64 	%rd46726, %rd46725, %rd46724;
	shr.u64 	%rd46727, %rd46726, 7;
	xor.b64  	%rd46728, %rd46727, %rd46726;
	shl.b64 	%rd46729, %rd46728, 3;
	add.s64 	%rd46730, %rd46729, %rd46728;
	shr.u64 	%rd46731, %rd46730, 17;
	xor.b64  	%rd46732, %rd46731, %rd46730;
	shl.b64 	%rd46733, %rd46732, 5;
	add.s64 	%rd46734, %rd46733, %rd46732;
	ld.u64 	%rd46735, [%rd46710+16];
	mad.lo.s64 	%rd46736, %rd46735, 2654435761, %rd46734;
	shl.b64 	%rd46737, %rd46736, 13;
	add.s64 	%rd46738, %rd46737, %rd46736;
	shr.u64 	%rd46739, %rd46738, 7;
	xor.b64  	%rd46740, %rd46739, %rd46738;
	shl.b64 	%rd46741, %rd46740, 3;
	add.s64 	%rd46742, %rd46741, %rd46740;
	shr.u64 	%rd46743, %rd46742, 17;
	xor.b64  	%rd46744, %rd46743, %rd46742;
	shl.b64 	%rd46745, %rd46744, 5;
	add.s64 	%rd46746, %rd46745, %rd46744;
	ld.u64 	%rd46747, [%rd46710+24];
	mad.lo.s64 	%rd46748, %rd46747, 2654435761, %rd46746;
	shl.b64 	%rd46749, %rd46748, 13;
	add.s64 	%rd46750, %rd46749, %rd46748;
	shr.u64 	%rd46751, %rd46750, 7;
	xor.b64  	%rd46752, %rd46751, %rd46750;
	shl.b64 	%rd46753, %rd46752, 3;
	add.s64 	%rd46754, %rd46753, %rd46752;
	shr.u64 	%rd46755, %rd46754, 17;
	xor.b64  	%rd46756, %rd46755, %rd46754;
	shl.b64 	%rd46757, %rd46756, 5;
	add.s64 	%rd46758, %rd46757, %rd46756;
	ld.u64 	%rd46759, [%rd46710+32];
	mad.lo.s64 	%rd46760, %rd46759, 2654435761, %rd46758;
	shl.b64 	%rd46761, %rd46760, 13;
	add.s64 	%rd46762, %rd46761, %rd46760;
	shr.u64 	%rd46763, %rd46762, 7;
	xor.b64  	%rd46764, %rd46763, %rd46762;
	shl.b64 	%rd46765, %rd46764, 3;
	add.s64 	%rd46766, %rd46765, %rd46764;
	shr.u64 	%rd46767, %rd46766, 17;
	xor.b64  	%rd46768, %rd46767, %rd46766;
	shl.b64 	%rd46769, %rd46768, 5;
	add.s64 	%rd46770, %rd46769, %rd46768;
	ld.u64 	%rd46771, [%rd46710+40];
	mad.lo.s64 	%rd46772, %rd46771, 2654435761, %rd46770;
	shl.b64 	%rd46773, %rd46772, 13;
	add.s64 	%rd46774, %rd46773, %rd46772;
	shr.u64 	%rd46775, %rd46774, 7;
	xor.b64  	%rd46776, %rd46775, %rd46774;
	shl.b64 	%rd46777, %rd46776, 3;
	add.s64 	%rd46778, %rd46777, %rd46776;
	shr.u64 	%rd46779, %rd46778, 17;
	xor.b64  	%rd46780, %rd46779, %rd46778;
	shl.b64 	%rd46781, %rd46780, 5;
	add.s64 	%rd46782, %rd46781, %rd46780;
	ld.u64 	%rd46783, [%rd46710+48];
	mad.lo.s64 	%rd46784, %rd46783, 2654435761, %rd46782;
	shl.b64 	%rd46785, %rd46784, 13;
	add.s64 	%rd46786, %rd46785, %rd46784;
	shr.u64 	%rd46787, %rd46786, 7;
	xor.b64  	%rd46788, %rd46787, %rd46786;
	shl.b64 	%rd46789, %rd46788, 3;
	add.s64 	%rd46790, %rd46789, %rd46788;
	shr.u64 	%rd46791, %rd46790, 17;
	xor.b64  	%rd46792, %rd46791, %rd46790;
	shl.b64 	%rd46793, %rd46792, 5;
	add.s64 	%rd46794, %rd46793, %rd46792;
	ld.u64 	%rd46795, [%rd46710+56];
	mad.lo.s64 	%rd46796, %rd46795, 2654435761, %rd46794;
	shl.b64 	%rd46797, %rd46796, 13;
	add.s64 	%rd46798, %rd46797, %rd46796;
	shr.u64 	%rd46799, %rd46798, 7;
	xor.b64  	%rd46800, %rd46799, %rd46798;
	shl.b64 	%rd46801, %rd46800, 3;
	add.s64 	%rd46802, %rd46801, %rd46800;
	shr.u64 	%rd46803, %rd46802, 17;
	xor.b64  	%rd46804, %rd46803, %rd46802;
	shl.b64 	%rd46805, %rd46804, 5;
	add.s64 	%rd54720, %rd46805, %rd46804;
	add.s64 	%rd54712, %rd54712, 8;
	add.s64 	%rd54710, %rd54710, 8;
	setp.ne.s64 	%p2182, %rd54710, %rd2081;
	@%p2182 bra 	$L__BB5_1086;
$L__BB5_1087:
	@%p2176 bra 	$L__BB5_1095;
	setp.lt.u64 	%p2184, %rd181, 3;
	@%p2184 bra 	$L__BB5_1090;
	shl.b64 	%rd46807, %rd54712, 3;
	add.s64 	%rd46808, %rd54822, %rd46807;
	ld.u64 	%rd46809, [%rd46808];
	mad.lo.s64 	%rd46810, %rd46809, 2654435761, %rd54720;
	shl.b64 	%rd46811, %rd46810, 13;
	add.s64 	%rd46812, %rd46811, %rd46810;
	shr.u64 	%rd46813, %rd46812, 7;
	xor.b64  	%rd46814, %rd46813, %rd46812;
	shl.b64 	%rd46815, %rd46814, 3;
	add.s64 	%rd46816, %rd46815, %rd46814;
	shr.u64 	%rd46817, %rd46816, 17;
	xor.b64  	%rd46818, %rd46817, %rd46816;
	shl.b64 	%rd46819, %rd46818, 5;
	add.s64 	%rd46820, %rd46819, %rd46818;
	ld.u64 	%rd46821, [%rd46808+8];
	mad.lo.s64 	%rd46822, %rd46821, 2654435761, %rd46820;
	shl.b64 	%rd46823, %rd46822, 13;
	add.s64 	%rd46824, %rd46823, %rd46822;
	shr.u64 	%rd46825, %rd46824, 7;
	xor.b64  	%rd46826, %rd46825, %rd46824;
	shl.b64 	%rd46827, %rd46826, 3;
	add.s64 	%rd46828, %rd46827, %rd46826;
	shr.u64 	%rd46829, %rd46828, 17;
	xor.b64  	%rd46830, %rd46829, %rd46828;
	shl.b64 	%rd46831, %rd46830, 5;
	add.s64 	%rd46832, %rd46831, %rd46830;
	ld.u64 	%rd46833, [%rd46808+16];
	mad.lo.s64 	%rd46834, %rd46833, 2654435761, %rd46832;
	shl.b64 	%rd46835, %rd46834, 13;
	add.s64 	%rd46836, %rd46835, %rd46834;
	shr.u64 	%rd46837, %rd46836, 7;
	xor.b64  	%rd46838, %rd46837, %rd46836;
	shl.b64 	%rd46839, %rd46838, 3;
	add.s64 	%rd46840, %rd46839, %rd46838;
	shr.u64 	%rd46841, %rd46840, 17;
	xor.b64  	%rd46842, %rd46841, %rd46840;
	shl.b64 	%rd46843, %rd46842, 5;
	add.s64 	%rd46844, %rd46843, %rd46842;
	ld.u64 	%rd46845, [%rd46808+24];
	mad.lo.s64 	%rd46846, %rd46845, 2654435761, %rd46844;
	shl.b64 	%rd46847, %rd46846, 13;
	add.s64 	%rd46848, %rd46847, %rd46846;
	shr.u64 	%rd46849, %rd46848, 7;
	xor.b64  	%rd46850, %rd46849, %rd46848;
	shl.b64 	%rd46851, %rd46850, 3;
	add.s64 	%rd46852, %rd46851, %rd46850;
	shr.u64 	%rd46853, %rd46852, 17;
	xor.b64  	%rd46854, %rd46853, %rd46852;
	shl.b64 	%rd46855, %rd46854, 5;
	add.s64 	%rd54720, %rd46855, %rd46854;
	add.s64 	%rd54712, %rd54712, 4;
$L__BB5_1090:
	setp.eq.s64 	%p2185, %rd182, 0;
	@%p2185 bra 	$L__BB5_1095;
	setp.eq.s64 	%p2186, %rd183, 0;
	@%p2186 bra 	$L__BB5_1093;
	shl.b64 	%rd46857, %rd54712, 3;
	add.s64 	%rd46858, %rd54822, %rd46857;
	ld.u64 	%rd46859, [%rd46858];
	mad.lo.s64 	%rd46860, %rd46859, 2654435761, %rd54720;
	shl.b64 	%rd46861, %rd46860, 13;
	add.s64 	%rd46862, %rd46861, %rd46860;
	shr.u64 	%rd46863, %rd46862, 7;
	xor.b64  	%rd46864, %rd46863, %rd46862;
	shl.b64 	%rd46865, %rd46864, 3;
	add.s64 	%rd46866, %rd46865, %rd46864;
	shr.u64 	%rd46867, %rd46866, 17;
	xor.b64  	%rd46868, %rd46867, %rd46866;
	shl.b64 	%rd46869, %rd46868, 5;
	add.s64 	%rd46870, %rd46869, %rd46868;
	ld.u64 	%rd46871, [%rd46858+8];
	mad.lo.s64 	%rd46872, %rd46871, 2654435761, %rd46870;
	shl.b64 	%rd46873, %rd46872, 13;
	add.s64 	%rd46874, %rd46873, %rd46872;
	shr.u64 	%rd46875, %rd46874, 7;
	xor.b64  	%rd46876, %rd46875, %rd46874;
	shl.b64 	%rd46877, %rd46876, 3;
	add.s64 	%rd46878, %rd46877, %rd46876;
	shr.u64 	%rd46879, %rd46878, 17;
	xor.b64  	%rd46880, %rd46879, %rd46878;
	shl.b64 	%rd46881, %rd46880, 5;
	add.s64 	%rd54720, %rd46881, %rd46880;
	add.s64 	%rd54712, %rd54712, 2;
$L__BB5_1093:
	@%p2169 bra 	$L__BB5_1095;
	shl.b64 	%rd46882, %rd54712, 3;
	add.s64 	%rd46883, %rd54822, %rd46882;
	ld.u64 	%rd46884, [%rd46883];
	mad.lo.s64 	%rd46885, %rd46884, 2654435761, %rd54720;
	shl.b64 	%rd46886, %rd46885, 13;
	add.s64 	%rd46887, %rd46886, %rd46885;
	shr.u64 	%rd46888, %rd46887, 7;
	xor.b64  	%rd46889, %rd46888, %rd46887;
	shl.b64 	%rd46890, %rd46889, 3;
	add.s64 	%rd46891, %rd46890, %rd46889;
	shr.u64 	%rd46892, %rd46891, 17;
	xor.b64  	%rd46893, %rd46892, %rd46891;
	shl.b64 	%rd46894, %rd46893, 5;
	add.s64 	%rd54720, %rd46894, %rd46893;
$L__BB5_1095:
	setp.lt.u64 	%p2188, %rd54707, %rd54720;
	mov.u64 	%rd54821, %rd54421;
	@%p2188 bra 	$L__BB5_1096;
	bra.uni 	$L__BB5_1101;
$L__BB5_1096:
	mov.u64 	%rd54821, %rd54822;
	mov.u64 	%rd54822, %rd54421;
	bra.uni 	$L__BB5_1101;
$L__BB5_1097:
	setp.eq.s32 	%p2189, %r1, 0;
	mov.u64 	%rd54821, %rd54421;
	@%p2189 bra 	$L__BB5_1101;
	mov.b64 	%rd54721, 0;
$L__BB5_1099:
	shl.b64 	%rd46896, %rd54721, 3;
	add.s64 	%rd46897, %rd54421, %rd46896;
	ld.u64 	%rd2104, [%rd46897];
	add.s64 	%rd46898, %rd54822, %rd46896;
	ld.u64 	%rd2105, [%rd46898];
	setp.lt.u64 	%p2190, %rd2104, %rd2105;
	@%p2190 bra 	$L__BB5_1096;
	setp.le.u64 	%p2191, %rd2104, %rd2105;
	add.s64 	%rd54721, %rd54721, 1;
	setp.lt.u64 	%p2192, %rd54721, %rd12;
	and.pred  	%p2193, %p2191, %p2192;
	mov.u64 	%rd54821, %rd54421;
	@%p2193 bra 	$L__BB5_1099;
$L__BB5_1101:
	setp.eq.s64 	%p2194, %rd179, 0;
	mov.b64 	%rd54727, -3750763034362895579;
	mov.b64 	%rd54728, 0;
	@%p2194 bra 	$L__BB5_1104;
	and.b64  	%rd2109, %rd2, -2;
	mov.b64 	%rd54727, -3750763034362895579;
	mov.b64 	%rd54728, 0;
	mov.u64 	%rd54726, %rd54728;
$L__BB5_1103:
	shl.b64 	%rd46905, %rd54728, 3;
	add.s64 	%rd46906, %rd54464, %rd46905;
	ld.u64 	%rd46907, [%rd46906];
	and.b64  	%rd46908, %rd46907, 255;
	xor.b64  	%rd46909, %rd46908, %rd54727;
	mul.lo.s64 	%rd46910, %rd46909, 1099511628211;
	shr.u64 	%rd46911, %rd46907, 8;
	and.b64  	%rd46912, %rd46911, 255;
	xor.b64  	%rd46913, %rd46912, %rd46910;
	mul.lo.s64 	%rd46914, %rd46913, 1099511628211;
	shr.u64 	%rd46915, %rd46907, 16;
	and.b64  	%rd46916, %rd46915, 255;
	xor.b64  	%rd46917, %rd46916, %rd46914;
	mul.lo.s64 	%rd46918, %rd46917, 1099511628211;
	shr.u64 	%rd46919, %rd46907, 24;
	and.b64  	%rd46920, %rd46919, 255;
	xor.b64  	%rd46921, %rd46920, %rd46918;
	mul.lo.s64 	%rd46922, %rd46921, 1099511628211;
	shr.u64 	%rd46923, %rd46907, 32;
	and.b64  	%rd46924, %rd46923, 255;
	xor.b64  	%rd46925, %rd46924, %rd46922;
	mul.lo.s64 	%rd46926, %rd46925, 1099511628211;
	shr.u64 	%rd46927, %rd46907, 40;
	and.b64  	%rd46928, %rd46927, 255;
	xor.b64  	%rd46929, %rd46928, %rd46926;
	mul.lo.s64 	%rd46930, %rd46929, 1099511628211;
	shr.u64 	%rd46931, %rd46907, 48;
	and.b64  	%rd46932, %rd46931, 255;
	xor.b64  	%rd46933, %rd46932, %rd46930;
	mul.lo.s64 	%rd46934, %rd46933, 1099511628211;
	shr.u64 	%rd46935, %rd46907, 56;
	xor.b64  	%rd46936, %rd46935, %rd46934;
	mul.lo.s64 	%rd46937, %rd46936, 1099511628211;
	ld.u64 	%rd46938, [%rd46906+8];
	and.b64  	%rd46939, %rd46938, 255;
	xor.b64  	%rd46940, %rd46939, %rd46937;
	mul.lo.s64 	%rd46941, %rd46940, 1099511628211;
	shr.u64 	%rd46942, %rd46938, 8;
	and.b64  	%rd46943, %rd46942, 255;
	xor.b64  	%rd46944, %rd46943, %rd46941;
	mul.lo.s64 	%rd46945, %rd46944, 1099511628211;
	shr.u64 	%rd46946, %rd46938, 16;
	and.b64  	%rd46947, %rd46946, 255;
	xor.b64  	%rd46948, %rd46947, %rd46945;
	mul.lo.s64 	%rd46949, %rd46948, 1099511628211;
	shr.u64 	%rd46950, %rd46938, 24;
	and.b64  	%rd46951, %rd46950, 255;
	xor.b64  	%rd46952, %rd46951, %rd46949;
	mul.lo.s64 	%rd46953, %rd46952, 1099511628211;
	shr.u64 	%rd46954, %rd46938, 32;
	and.b64  	%rd46955, %rd46954, 255;
	xor.b64  	%rd46956, %rd46955, %rd46953;
	mul.lo.s64 	%rd46957, %rd46956, 1099511628211;
	shr.u64 	%rd46958, %rd46938, 40;
	and.b64  	%rd46959, %rd46958, 255;
	xor.b64  	%rd46960, %rd46959, %rd46957;
	mul.lo.s64 	%rd46961, %rd46960, 1099511628211;
	shr.u64 	%rd46962, %rd46938, 48;
	and.b64  	%rd46963, %rd46962, 255;
	xor.b64  	%rd46964, %rd46963, %rd46961;
	mul.lo.s64 	%rd46965, %rd46964, 1099511628211;
	shr.u64 	%rd46966, %rd46938, 56;
	xor.b64  	%rd46967, %rd46966, %rd46965;
	mul.lo.s64 	%rd54727, %rd46967, 1099511628211;
	add.s64 	%rd54728, %rd54728, 2;
	add.s64 	%rd54726, %rd54726, 2;
	setp.ne.s64 	%p2195, %rd54726, %rd2109;
	@%p2195 bra 	$L__BB5_1103;
$L__BB5_1104:
	setp.eq.s64 	%p2196, %rd184, 0;
	@%p2196 bra 	$L__BB5_1106;
	shl.b64 	%rd46968, %rd54728, 3;
	add.s64 	%rd46969, %rd54464, %rd46968;
	ld.u64 	%rd46970, [%rd46969];
	and.b64  	%rd46971, %rd46970, 255;
	xor.b64  	%rd46972, %rd46971, %rd54727;
	mul.lo.s64 	%rd46973, %rd46972, 1099511628211;
	shr.u64 	%rd46974, %rd46970, 8;
	and.b64  	%rd46975, %rd46974, 255;
	xor.b64  	%rd46976, %rd46975, %rd46973;
	mul.lo.s64 	%rd46977, %rd46976, 1099511628211;
	shr.u64 	%rd46978, %rd46970, 16;
	and.b64  	%rd46979, %rd46978, 255;
	xor.b64  	%rd46980, %rd46979, %rd46977;
	mul.lo.s64 	%rd46981, %rd46980, 1099511628211;
	shr.u64 	%rd46982, %rd46970, 24;
	and.b64  	%rd46983, %rd46982, 255;
	xor.b64  	%rd46984, %rd46983, %rd46981;
	mul.lo.s64 	%rd46985, %rd46984, 1099511628211;
	shr.u64 	%rd46986, %rd46970, 32;
	and.b64  	%rd46987, %rd46986, 255;
	xor.b64  	%rd46988, %rd46987, %rd46985;
	mul.lo.s64 	%rd46989, %rd46988, 1099511628211;
	shr.u64 	%rd46990, %rd46970, 40;
	and.b64  	%rd46991, %rd46990, 255;
	xor.b64  	%rd46992, %rd46991, %rd46989;
	mul.lo.s64 	%rd46993, %rd46992, 1099511628211;
	shr.u64 	%rd46994, %rd46970, 48;
	and.b64  	%rd46995, %rd46994, 255;
	xor.b64  	%rd46996, %rd46995, %rd46993;
	mul.lo.s64 	%rd46997, %rd46996, 1099511628211;
	shr.u64 	%rd46998, %rd46970, 56;
	xor.b64  	%rd46999, %rd46998, %rd46997;
	mul.lo.s64 	%rd54727, %rd46999, 1099511628211;
$L__BB5_1106:
	mov.b64 	%rd54734, -3750763034362895579;
	mov.b64 	%rd54735, 0;
	@%p2194 bra 	$L__BB5_1109;
	and.b64  	%rd2121, %rd2, -2;
	mov.b64 	%rd54734, -3750763034362895579;
	mov.b64 	%rd54735, 0;
	mov.u64 	%rd54733, %rd54735;
$L__BB5_1108:
	shl.b64 	%rd47005, %rd54735, 3;
	add.s64 	%rd47006, %rd54820, %rd47005;
	ld.u64 	%rd47007, [%rd47006];
	and.b64  	%rd47008, %rd47007, 255;
	xor.b64  	%rd47009, %rd47008, %rd54734;
	mul.lo.s64 	%rd47010, %rd47009, 1099511628211;
	shr.u64 	%rd47011, %rd47007, 8;
	and.b64  	%rd47012, %rd47011, 255;
	xor.b64  	%rd47013, %rd47012, %rd47010;
	mul.lo.s64 	%rd47014, %rd47013, 1099511628211;
	shr.u64 	%rd47015, %rd47007, 16;
	and.b64  	%rd47016, %rd47015, 255;
	xor.b64  	%rd47017, %rd47016, %rd47014;
	mul.lo.s64 	%rd47018, %rd47017, 1099511628211;
	shr.u64 	%rd47019, %rd47007, 24;
	and.b64  	%rd47020, %rd47019, 255;
	xor.b64  	%rd47021, %rd47020, %rd47018;
	mul.lo.s64 	%rd47022, %rd47021, 1099511628211;
	shr.u64 	%rd47023, %rd47007, 32;
	and.b64  	%rd47024, %rd47023, 255;
	xor.b64  	%rd47025, %rd47024, %rd47022;
	mul.lo.s64 	%rd47026, %rd47025, 1099511628211;
	shr.u64 	%rd47027, %rd47007, 40;
	and.b64  	%rd47028, %rd47027, 255;
	xor.b64  	%rd47029, %rd47028, %rd47026;
	mul.lo.s64 	%rd47030, %rd47029, 1099511628211;
	shr.u64 	%rd47031, %rd47007, 48;
	and.b64  	%rd47032, %rd47031, 255;
	xor.b64  	%rd47033, %rd47032, %rd47030;
	mul.lo.s64 	%rd47034, %rd47033, 1099511628211;
	shr.u64 	%rd47035, %rd47007, 56;
	xor.b64  	%rd47036, %rd47035, %rd47034;
	mul.lo.s64 	%rd47037, %rd47036, 1099511628211;
	ld.u64 	%rd47038, [%rd47006+8];
	and.b64  	%rd47039, %rd47038, 255;
	xor.b64  	%rd47040, %rd47039, %rd47037;
	mul.lo.s64 	%rd47041, %rd47040, 1099511628211;
	shr.u64 	%rd47042, %rd47038, 8;
	and.b64  	%rd47043, %rd47042, 255;
	xor.b64  	%rd47044, %rd47043, %rd47041;
	mul.lo.s64 	%rd47045, %rd47044, 1099511628211;
	shr.u64 	%rd47046, %rd47038, 16;
	and.b64  	%rd47047, %rd47046, 255;
	xor.b64  	%rd47048, %rd47047, %rd47045;
	mul.lo.s64 	%rd47049, %rd47048, 1099511628211;
	shr.u64 	%rd47050, %rd47038, 24;
	and.b64  	%rd47051, %rd47050, 255;
	xor.b64  	%rd47052, %rd47051, %rd47049;
	mul.lo.s64 	%rd47053, %rd47052, 1099511628211;
	shr.u64 	%rd47054, %rd47038, 32;
	and.b64  	%rd47055, %rd47054, 255;
	xor.b64  	%rd47056, %rd47055, %rd47053;
	mul.lo.s64 	%rd47057, %rd47056, 1099511628211;
	shr.u64 	%rd47058, %rd47038, 40;
	and.b64  	%rd47059, %rd47058, 255;
	xor.b64  	%rd47060, %rd47059, %rd47057;
	mul.lo.s64 	%rd47061, %rd47060, 1099511628211;
	shr.u64 	%rd47062, %rd47038, 48;
	and.b64  	%rd47063, %rd47062, 255;
	xor.b64  	%rd47064, %rd47063, %rd47061;
	mul.lo.s64 	%rd47065, %rd47064, 1099511628211;
	shr.u64 	%rd47066, %rd47038, 56;
	xor.b64  	%rd47067, %rd47066, %rd47065;
	mul.lo.s64 	%rd54734, %rd47067, 1099511628211;
	add.s64 	%rd54735, %rd54735, 2;
	add.s64 	%rd54733, %rd54733, 2;
	setp.ne.s64 	%p2198, %rd54733, %rd2121;
	@%p2198 bra 	$L__BB5_1108;
$L__BB5_1109:
	@%p2196 bra 	$L__BB5_1111;
	shl.b64 	%rd47068, %rd54735, 3;
	add.s64 	%rd47069, %rd54820, %rd47068;
	ld.u64 	%rd47070, [%rd47069];
	and.b64  	%rd47071, %rd47070, 255;
	xor.b64  	%rd47072, %rd47071, %rd54734;
	mul.lo.s64 	%rd47073, %rd47072, 1099511628211;
	shr.u64 	%rd47074, %rd47070, 8;
	and.b64  	%rd47075, %rd47074, 255;
	xor.b64  	%rd47076, %rd47075, %rd47073;
	mul.lo.s64 	%rd47077, %rd47076, 1099511628211;
	shr.u64 	%rd47078, %rd47070, 16;
	and.b64  	%rd47079, %rd47078, 255;
	xor.b64  	%rd47080, %rd47079, %rd47077;
	mul.lo.s64 	%rd47081, %rd47080, 1099511628211;
	shr.u64 	%rd47082, %rd47070, 24;
	and.b64  	%rd47083, %rd47082, 255;
	xor.b64  	%rd47084, %rd47083, %rd47081;
	mul.lo.s64 	%rd47085, %rd47084, 1099511628211;
	shr.u64 	%rd47086, %rd47070, 32;
	and.b64  	%rd47087, %rd47086, 255;
	xor.b64  	%rd47088, %rd47087, %rd47085;
	mul.lo.s64 	%rd47089, %rd47088, 1099511628211;
	shr.u64 	%rd47090, %rd47070, 40;
	and.b64  	%rd47091, %rd47090, 255;
	xor.b64  	%rd47092, %rd47091, %rd47089;
	mul.lo.s64 	%rd47093, %rd47092, 1099511628211;
	shr.u64 	%rd47094, %rd47070, 48;
	and.b64  	%rd47095, %rd47094, 255;
	xor.b64  	%rd47096, %rd47095, %rd47093;
	mul.lo.s64 	%rd47097, %rd47096, 1099511628211;
	shr.u64 	%rd47098, %rd47070, 56;
	xor.b64  	%rd47099, %rd47098, %rd47097;
	mul.lo.s64 	%rd54734, %rd47099, 1099511628211;
$L__BB5_1111:
	setp.eq.s64 	%p2200, %rd54727, %rd54734;
	@%p2200 bra 	$L__BB5_1136;
	setp.lt.u64 	%p2201, %rd179, 7;
	mov.b64 	%rd54742, 0;
	mov.u64 	%rd54750, %rd54742;
	@%p2201 bra 	$L__BB5_1115;
	and.b64  	%rd2133, %rd2, -8;
	mov.b64 	%rd54742, 0;
	mov.u64 	%rd54740, %rd54742;
$L__BB5_1114:
	.pragma "nounroll";
	shl.b64 	%rd47103, %rd54742, 3;
	add.s64 	%rd47104, %rd54464, %rd47103;
	ld.u64 	%rd47105, [%rd47104];
	mad.lo.s64 	%rd47106, %rd47105, 2654435761, %rd54750;
	shl.b64 	%rd47107, %rd47106, 13;
	add.s64 	%rd47108, %rd47107, %rd47106;
	shr.u64 	%rd47109, %rd47108, 7;
	xor.b64  	%rd47110, %rd47109, %rd47108;
	shl.b64 	%rd47111, %rd47110, 3;
	add.s64 	%rd47112, %rd47111, %rd47110;
	shr.u64 	%rd47113, %rd47112, 17;
	xor.b64  	%rd47114, %rd47113, %rd47112;
	shl.b64 	%rd47115, %rd47114, 5;
	add.s64 	%rd47116, %rd47115, %rd47114;
	ld.u64 	%rd47117, [%rd47104+8];
	mad.lo.s64 	%rd47118, %rd47117, 2654435761, %rd47116;
	shl.b64 	%rd47119, %rd47118, 13;
	add.s64 	%rd47120, %rd47119, %rd47118;
	shr.u64 	%rd47121, %rd47120, 7;
	xor.b64  	%rd47122, %rd47121, %rd47120;
	shl.b64 	%rd47123, %rd47122, 3;
	add.s64 	%rd47124, %rd47123, %rd47122;
	shr.u64 	%rd47125, %rd47124, 17;
	xor.b64  	%rd47126, %rd47125, %rd47124;
	shl.b64 	%rd47127, %rd47126, 5;
	add.s64 	%rd47128, %rd47127, %rd47126;
	ld.u64 	%rd47129, [%rd47104+16];
	mad.lo.s64 	%rd47130, %rd47129, 2654435761, %rd47128;
	shl.b64 	%rd47131, %rd47130, 13;
	add.s64 	%rd47132, %rd47131, %rd47130;
	shr.u64 	%rd47133, %rd47132, 7;
	xor.b64  	%rd47134, %rd47133, %rd47132;
	shl.b64 	%rd47135, %rd47134, 3;
	add.s64 	%rd47136, %rd47135, %rd47134;
	shr.u64 	%rd47137, %rd47136, 17;
	xor.b64  	%rd47138, %rd47137, %rd47136;
	shl.b64 	%rd47139, %rd47138, 5;
	add.s64 	%rd47140, %rd47139, %rd47138;
	ld.u64 	%rd47141, [%rd47104+24];
	mad.lo.s64 	%rd47142, %rd47141, 2654435761, %rd47140;
	shl.b64 	%rd47143, %rd47142, 13;
	add.s64 	%rd47144, %rd47143, %rd47142;
	shr.u64 	%rd47145, %rd47144, 7;
	xor.b64  	%rd47146, %rd47145, %rd47144;
	shl.b64 	%rd47147, %rd47146, 3;
	add.s64 	%rd47148, %rd47147, %rd47146;
	shr.u64 	%rd47149, %rd47148, 17;
	xor.b64  	%rd47150, %rd47149, %rd47148;
	shl.b64 	%rd47151, %rd47150, 5;
	add.s64 	%rd47152, %rd47151, %rd47150;
	ld.u64 	%rd47153, [%rd47104+32];
	mad.lo.s64 	%rd47154, %rd47153, 2654435761, %rd47152;
	shl.b64 	%rd47155, %rd47154, 13;
	add.s64 	%rd47156, %rd47155, %rd47154;
	shr.u64 	%rd47157, %rd47156, 7;
	xor.b64  	%rd47158, %rd47157, %rd47156;
	shl.b64 	%rd47159, %rd47158, 3;
	add.s64 	%rd47160, %rd47159, %rd47158;
	shr.u64 	%rd47161, %rd47160, 17;
	xor.b64  	%rd47162, %rd47161, %rd47160;
	shl.b64 	%rd47163, %rd47162, 5;
	add.s64 	%rd47164, %rd47163, %rd47162;
	ld.u64 	%rd47165, [%rd47104+40];
	mad.lo.s64 	%rd47166, %rd47165, 2654435761, %rd47164;
	shl.b64 	%rd47167, %rd47166, 13;
	add.s64 	%rd47168, %rd47167, %rd47166;
	shr.u64 	%rd47169, %rd47168, 7;
	xor.b64  	%rd47170, %rd47169, %rd47168;
	shl.b64 	%rd47171, %rd47170, 3;
	add.s64 	%rd47172, %rd47171, %rd47170;
	shr.u64 	%rd47173, %rd47172, 17;
	xor.b64  	%rd47174, %rd47173, %rd47172;
	shl.b64 	%rd47175, %rd47174, 5;
	add.s64 	%rd47176, %rd47175, %rd47174;
	ld.u64 	%rd47177, [%rd47104+48];
	mad.lo.s64 	%rd47178, %rd47177, 2654435761, %rd47176;
	shl.b64 	%rd47179, %rd47178, 13;
	add.s64 	%rd47180, %rd47179, %rd47178;
	shr.u64 	%rd47181, %rd47180, 7;
	xor.b64  	%rd47182, %rd47181, %rd47180;
	shl.b64 	%rd47183, %rd47182, 3;
	add.s64 	%rd47184, %rd47183, %rd47182;
	shr.u64 	%rd47185, %rd47184, 17;
	xor.b64  	%rd47186, %rd47185, %rd47184;
	shl.b64 	%rd47187, %rd47186, 5;
	add.s64 	%rd47188, %rd47187, %rd47186;
	ld.u64 	%rd47189, [%rd47104+56];
	mad.lo.s64 	%rd47190, %rd47189, 2654435761, %rd47188;
	shl.b64 	%rd47191, %rd47190, 13;
	add.s64 	%rd47192, %rd47191, %rd47190;
	shr.u64 	%rd47193, %rd47192, 7;
	xor.b64  	%rd47194, %rd47193, %rd47192;
	shl.b64 	%rd47195, %rd47194, 3;
	add.s64 	%rd47196, %rd47195, %rd47194;
	shr.u64 	%rd47197, %rd47196, 17;
	xor.b64  	%rd47198, %rd47197, %rd47196;
	shl.b64 	%rd47199, %rd47198, 5;
	add.s64 	%rd54750, %rd47199, %rd47198;
	add.s64 	%rd54742, %rd54742, 8;
	add.s64 	%rd54740, %rd54740, 8;
	setp.ne.s64 	%p2202, %rd54740, %rd2133;
	@%p2202 bra 	$L__BB5_1114;
$L__BB5_1115:
	setp.eq.s64 	%p2203, %rd180, 0;
	@%p2203 bra 	$L__BB5_1123;
	setp.lt.u64 	%p2204, %rd180, 4;
	@%p2204 bra 	$L__BB5_1118;
	shl.b64 	%rd47201, %rd54742, 3;
	add.s64 	%rd47202, %rd54464, %rd47201;
	ld.u64 	%rd47203, [%rd47202];
	mad.lo.s64 	%rd47204, %rd47203, 2654435761, %rd54750;
	shl.b64 	%rd47205, %rd47204, 13;
	add.s64 	%rd47206, %rd47205, %rd47204;
	shr.u64 	%rd47207, %rd47206, 7;
	xor.b64  	%rd47208, %rd47207, %rd47206;
	shl.b64 	%rd47209, %rd47208, 3;
	add.s64 	%rd47210, %rd47209, %rd47208;
	shr.u64 	%rd47211, %rd47210, 17;
	xor.b64  	%rd47212, %rd47211, %rd47210;
	shl.b64 	%rd47213, %rd47212, 5;
	add.s64 	%rd47214, %rd47213, %rd47212;
	ld.u64 	%rd47215, [%rd47202+8];
	mad.lo.s64 	%rd47216, %rd47215, 2654435761, %rd47214;
	shl.b64 	%rd47217, %rd47216, 13;
	add.s64 	%rd47218, %rd47217, %rd47216;
	shr.u64 	%rd47219, %rd47218, 7;
	xor.b64  	%rd47220, %rd47219, %rd47218;
	shl.b64 	%rd47221, %rd47220, 3;
	add.s64 	%rd47222, %rd47221, %rd47220;
	shr.u64 	%rd47223, %rd47222, 17;
	xor.b64  	%rd47224, %rd47223, %rd47222;
	shl.b64 	%rd47225, %rd47224, 5;
	add.s64 	%rd47226, %rd47225, %rd47224;
	ld.u64 	%rd47227, [%rd47202+16];
	mad.lo.s64 	%rd47228, %rd47227, 2654435761, %rd47226;
	shl.b64 	%rd47229, %rd47228, 13;
	add.s64 	%rd47230, %rd47229, %rd47228;
	shr.u64 	%rd47231, %rd47230, 7;
	xor.b64  	%rd47232, %rd47231, %rd47230;
	shl.b64 	%rd47233, %rd47232, 3;
	add.s64 	%rd47234, %rd47233, %rd47232;
	shr.u64 	%rd47235, %rd47234, 17;
	xor.b64  	%rd47236, %rd47235, %rd47234;
	shl.b64 	%rd47237, %rd47236, 5;
	add.s64 	%rd47238, %rd47237, %rd47236;
	ld.u64 	%rd47239, [%rd47202+24];
	mad.lo.s64 	%rd47240, %rd47239, 2654435761, %rd47238;
	shl.b64 	%rd47241, %rd47240, 13;
	add.s64 	%rd47242, %rd47241, %rd47240;
	shr.u64 	%rd47243, %rd47242, 7;
	xor.b64  	%rd47244, %rd47243, %rd47242;
	shl.b64 	%rd47245, %rd47244, 3;
	add.s64 	%rd47246, %rd47245, %rd47244;
	shr.u64 	%rd47247, %rd47246, 17;
	xor.b64  	%rd47248, %rd47247, %rd47246;
	shl.b64 	%rd47249, %rd47248, 5;
	add.s64 	%rd54750, %rd47249, %rd47248;
	add.s64 	%rd54742, %rd54742, 4;
$L__BB5_1118:
	setp.eq.s64 	%p2205, %rd182, 0;
	@%p2205 bra 	$L__BB5_1123;
	setp.eq.s64 	%p2206, %rd183, 0;
	@%p2206 bra 	$L__BB5_1121;
	shl.b64 	%rd47251, %rd54742, 3;
	add.s64 	%rd47252, %rd54464, %rd47251;
	ld.u64 	%rd47253, [%rd47252];
	mad.lo.s64 	%rd47254, %rd47253, 2654435761, %rd54750;
	shl.b64 	%rd47255, %rd47254, 13;
	add.s64 	%rd47256, %rd47255, %rd47254;
	shr.u64 	%rd47257, %rd47256, 7;
	xor.b64  	%rd47258, %rd47257, %rd47256;
	shl.b64 	%rd47259, %rd47258, 3;
	add.s64 	%rd47260, %rd47259, %rd47258;
	shr.u64 	%rd47261, %rd47260, 17;
	xor.b64  	%rd47262, %rd47261, %rd47260;
	shl.b64 	%rd47263, %rd47262, 5;
	add.s64 	%rd47264, %rd47263, %rd47262;
	ld.u64 	%rd47265, [%rd47252+8];
	mad.lo.s64 	%rd47266, %rd47265, 2654435761, %rd47264;
	shl.b64 	%rd47267, %rd47266, 13;
	add.s64 	%rd47268, %rd47267, %rd47266;
	shr.u64 	%rd47269, %rd47268, 7;
	xor.b64  	%rd47270, %rd47269, %rd47268;
	shl.b64 	%rd47271, %rd47270, 3;
	add.s64 	%rd47272, %rd47271, %rd47270;
	shr.u64 	%rd47273, %rd47272, 17;
	xor.b64  	%rd47274, %rd47273, %rd47272;
	shl.b64 	%rd47275, %rd47274, 5;
	add.s64 	%rd54750, %rd47275, %rd47274;
	add.s64 	%rd54742, %rd54742, 2;
$L__BB5_1121:
	@%p2196 bra 	$L__BB5_1123;
	shl.b64 	%rd47276, %rd54742, 3;
	add.s64 	%rd47277, %rd54464, %rd47276;
	ld.u64 	%rd47278, [%rd47277];
	mad.lo.s64 	%rd47279, %rd47278, 2654435761, %rd54750;
	shl.b64 	%rd47280, %rd47279, 13;
	add.s64 	%rd47281, %rd47280, %rd47279;
	shr.u64 	%rd47282, %rd47281, 7;
	xor.b64  	%rd47283, %rd47282, %rd47281;
	shl.b64 	%rd47284, %rd47283, 3;
	add.s64 	%rd47285, %rd47284, %rd47283;
	shr.u64 	%rd47286, %rd47285, 17;
	xor.b64  	%rd47287, %rd47286, %rd47285;
	shl.b64 	%rd47288, %rd47287, 5;
	add.s64 	%rd54750, %rd47288, %rd47287;
$L__BB5_1123:
	mov.b64 	%rd54755, 0;
	mov.u64 	%rd54763, %rd54755;
	@%p2201 bra 	$L__BB5_1126;
	and.b64  	%rd2155, %rd2, -8;
	mov.b64 	%rd54755, 0;
	mov.u64 	%rd54753, %rd54755;
$L__BB5_1125:
	.pragma "nounroll";
	shl.b64 	%rd47292, %rd54755, 3;
	add.s64 	%rd47293, %rd54820, %rd47292;
	ld.u64 	%rd47294, [%rd47293];
	mad.lo.s64 	%rd47295, %rd47294, 2654435761, %rd54763;
	shl.b64 	%rd47296, %rd47295, 13;
	add.s64 	%rd47297, %rd47296, %rd47295;
	shr.u64 	%rd47298, %rd47297, 7;
	xor.b64  	%rd47299, %rd47298, %rd47297;
	shl.b64 	%rd47300, %rd47299, 3;
	add.s64 	%rd47301, %rd47300, %rd47299;
	shr.u64 	%rd47302, %rd47301, 17;
	xor.b64  	%rd47303, %rd47302, %rd47301;
	shl.b64 	%rd47304, %rd47303, 5;
	add.s64 	%rd47305, %rd47304, %rd47303;
	ld.u64 	%rd47306, [%rd47293+8];
	mad.lo.s64 	%rd47307, %rd47306, 2654435761, %rd47305;
	shl.b64 	%rd47308, %rd47307, 13;
	add.s64 	%rd47309, %rd47308, %rd47307;
	shr.u64 	%rd47310, %rd47309, 7;
	xor.b64  	%rd47311, %rd47310, %rd47309;
	shl.b64 	%rd47312, %rd47311, 3;
	add.s64 	%rd47313, %rd47312, %rd47311;
	shr.u64 	%rd47314, %rd47313, 17;
	xor.b64  	%rd47315, %rd47314, %rd47313;
	shl.b64 	%rd47316, %rd47315, 5;
	add.s64 	%rd47317, %rd47316, %rd47315;
	ld.u64 	%rd47318, [%rd47293+16];
	mad.lo.s64 	%rd47319, %rd47318, 2654435761, %rd47317;
	shl.b64 	%rd47320, %rd47319, 13;
	add.s64 	%rd47321, %rd47320, %rd47319;
	shr.u64 	%rd47322, %rd47321, 7;
	xor.b64  	%rd47323, %rd47322, %rd47321;
	shl.b64 	%rd47324, %rd47323, 3;
	add.s64 	%rd47325, %rd47324, %rd47323;
	shr.u64 	%rd47326, %rd47325, 17;
	xor.b64  	%rd47327, %rd47326, %rd47325;
	shl.b64 	%rd47328, %rd47327, 5;
	add.s64 	%rd47329, %rd47328, %rd47327;
	ld.u64 	%rd47330, [%rd47293+24];
	mad.lo.s64 	%rd47331, %rd47330, 2654435761, %rd47329;
	shl.b64 	%rd47332, %rd47331, 13;
	add.s64 	%rd47333, %rd47332, %rd47331;
	shr.u64 	%rd47334, %rd47333, 7;
	xor.b64  	%rd47335, %rd47334, %rd47333;
	shl.b64 	%rd47336, %rd47335, 3;
	add.s64 	%rd47337, %rd47336, %rd47335;
	shr.u64 	%rd47338, %rd47337, 17;
	xor.b64  	%rd47339, %rd47338, %rd47337;
	shl.b64 	%rd47340, %rd47339, 5;
	add.s64 	%rd47341, %rd47340, %rd47339;
	ld.u64 	%rd47342, [%rd47293+32];
	mad.lo.s64 	%rd47343, %rd47342, 2654435761, %rd47341;
	shl.b64 	%rd47344, %rd47343, 13;
	add.s64 	%rd47345, %rd47344, %rd47343;
	shr.u64 	%rd47346, %rd47345, 7;
	xor.b64  	%rd47347, %rd47346, %rd47345;
	shl.b64 	%rd47348, %rd47347, 3;
	add.s64 	%rd47349, %rd47348, %rd47347;
	shr.u64 	%rd47350, %rd47349, 17;
	xor.b64  	%rd47351, %rd47350, %rd47349;
	shl.b64 	%rd47352, %rd47351, 5;
	add.s64 	%rd47353, %rd47352, %rd47351;
	ld.u64 	%rd47354, [%rd47293+40];
	mad.lo.s64 	%rd47355, %rd47354, 2654435761, %rd47353;
	shl.b64 	%rd47356, %rd47355, 13;
	add.s64 	%rd47357, %rd47356, %rd47355;
	shr.u64 	%rd47358, %rd47357, 7;
	xor.b64  	%rd47359, %rd47358, %rd47357;
	shl.b64 	%rd47360, %rd47359, 3;
	add.s64 	%rd47361, %rd47360, %rd47359;
	shr.u64 	%rd47362, %rd47361, 17;
	xor.b64  	%rd47363, %rd47362, %rd47361;
	shl.b64 	%rd47364, %rd47363, 5;
	add.s64 	%rd47365, %rd47364, %rd47363;
	ld.u64 	%rd47366, [%rd47293+48];
	mad.lo.s64 	%rd47367, %rd47366, 2654435761, %rd47365;
	shl.b64 	%rd47368, %rd47367, 13;
	add.s64 	%rd47369, %rd47368, %rd47367;
	shr.u64 	%rd47370, %rd47369, 7;
	xor.b64  	%rd47371, %rd47370, %rd47369;
	shl.b64 	%rd47372, %rd47371, 3;
	add.s64 	%rd47373, %rd47372, %rd47371;
	shr.u64 	%rd47374, %rd47373, 17;
	xor.b64  	%rd47375, %rd47374, %rd47373;
	shl.b64 	%rd47376, %rd47375, 5;
	add.s64 	%rd47377, %rd47376, %rd47375;
	ld.u64 	%rd47378, [%rd47293+56];
	mad.lo.s64 	%rd47379, %rd47378, 2654435761, %rd47377;
	shl.b64 	%rd47380, %rd47379, 13;
	add.s64 	%rd47381, %rd47380, %rd47379;
	shr.u64 	%rd47382, %rd47381, 7;
	xor.b64  	%rd47383, %rd47382, %rd47381;
	shl.b64 	%rd47384, %rd47383, 3;
	add.s64 	%rd47385, %rd47384, %rd47383;
	shr.u64 	%rd47386, %rd47385, 17;
	xor.b64  	%rd47387, %rd47386, %rd47385;
	shl.b64 	%rd47388, %rd47387, 5;
	add.s64 	%rd54763, %rd47388, %rd47387;
	add.s64 	%rd54755, %rd54755, 8;
	add.s64 	%rd54753, %rd54753, 8;
	setp.ne.s64 	%p2209, %rd54753, %rd2155;
	@%p2209 bra 	$L__BB5_1125;
$L__BB5_1126:
	@%p2203 bra 	$L__BB5_1134;
	setp.lt.u64 	%p2211, %rd181, 3;
	@%p2211 bra 	$L__BB5_1129;
	shl.b64 	%rd47390, %rd54755, 3;
	add.s64 	%rd47391, %rd54820, %rd47390;
	ld.u64 	%rd47392, [%rd47391];
	mad.lo.s64 	%rd47393, %rd47392, 2654435761, %rd54763;
	shl.b64 	%rd47394, %rd47393, 13;
	add.s64 	%rd47395, %rd47394, %rd47393;
	shr.u64 	%rd47396, %rd47395, 7;
	xor.b64  	%rd47397, %rd47396, %rd47395;
	shl.b64 	%rd47398, %rd47397, 3;
	add.s64 	%rd47399, %rd47398, %rd47397;
	shr.u64 	%rd47400, %rd47399, 17;
	xor.b64  	%rd47401, %rd47400, %rd47399;
	shl.b64 	%rd47402, %rd47401, 5;
	add.s64 	%rd47403, %rd47402, %rd47401;
	ld.u64 	%rd47404, [%rd47391+8];
	mad.lo.s64 	%rd47405, %rd47404, 2654435761, %rd47403;
	shl.b64 	%rd47406, %rd47405, 13;
	add.s64 	%rd47407, %rd47406, %rd47405;
	shr.u64 	%rd47408, %rd47407, 7;
	xor.b64  	%rd47409, %rd47408, %rd47407;
	shl.b64 	%rd47410, %rd47409, 3;
	add.s64 	%rd47411, %rd47410, %rd47409;
	shr.u64 	%rd47412, %rd47411, 17;
	xor.b64  	%rd47413, %rd47412, %rd47411;
	shl.b64 	%rd47414, %rd47413, 5;
	add.s64 	%rd47415, %rd47414, %rd47413;
	ld.u64 	%rd47416, [%rd47391+16];
	mad.lo.s64 	%rd47417, %rd47416, 2654435761, %rd47415;
	shl.b64 	%rd47418, %rd47417, 13;
	add.s64 	%rd47419, %rd47418, %rd47417;
	shr.u64 	%rd47420, %rd47419, 7;
	xor.b64  	%rd47421, %rd47420, %rd47419;
	shl.b64 	%rd47422, %rd47421, 3;
	add.s64 	%rd47423, %rd47422, %rd47421;
	shr.u64 	%rd47424, %rd47423, 17;
	xor.b64  	%rd47425, %rd47424, %rd47423;
	shl.b64 	%rd47426, %rd47425, 5;
	add.s64 	%rd47427, %rd47426, %rd47425;
	ld.u64 	%rd47428, [%rd47391+24];
	mad.lo.s64 	%rd47429, %rd47428, 2654435761, %rd47427;
	shl.b64 	%rd47430, %rd47429, 13;
	add.s64 	%rd47431, %rd47430, %rd47429;
	shr.u64 	%rd47432, %rd47431, 7;
	xor.b64  	%rd47433, %rd47432, %rd47431;
	shl.b64 	%rd47434, %rd47433, 3;
	add.s64 	%rd47435, %rd47434, %rd47433;
	shr.u64 	%rd47436, %rd47435, 17;
	xor.b64  	%rd47437, %rd47436, %rd47435;
	shl.b64 	%rd47438, %rd47437, 5;
	add.s64 	%rd54763, %rd47438, %rd47437;
	add.s64 	%rd54755, %rd54755, 4;
$L__BB5_1129:
	setp.eq.s64 	%p2212, %rd182, 0;
	@%p2212 bra 	$L__BB5_1134;
	setp.eq.s64 	%p2213, %rd183, 0;
	@%p2213 bra 	$L__BB5_1132;
	shl.b64 	%rd47440, %rd54755, 3;
	add.s64 	%rd47441, %rd54820, %rd47440;
	ld.u64 	%rd47442, [%rd47441];
	mad.lo.s64 	%rd47443, %rd47442, 2654435761, %rd54763;
	shl.b64 	%rd47444, %rd47443, 13;
	add.s64 	%rd47445, %rd47444, %rd47443;
	shr.u64 	%rd47446, %rd47445, 7;
	xor.b64  	%rd47447, %rd47446, %rd47445;
	shl.b64 	%rd47448, %rd47447, 3;
	add.s64 	%rd47449, %rd47448, %rd47447;
	shr.u64 	%rd47450, %rd47449, 17;
	xor.b64  	%rd47451, %rd47450, %rd47449;
	shl.b64 	%rd47452, %rd47451, 5;
	add.s64 	%rd47453, %rd47452, %rd47451;
	ld.u64 	%rd47454, [%rd47441+8];
	mad.lo.s64 	%rd47455, %rd47454, 2654435761, %rd47453;
	shl.b64 	%rd47456, %rd47455, 13;
	add.s64 	%rd47457, %rd47456, %rd47455;
	shr.u64 	%rd47458, %rd47457, 7;
	xor.b64  	%rd47459, %rd47458, %rd47457;
	shl.b64 	%rd47460, %rd47459, 3;
	add.s64 	%rd47461, %rd47460, %rd47459;
	shr.u64 	%rd47462, %rd47461, 17;
	xor.b64  	%rd47463, %rd47462, %rd47461;
	shl.b64 	%rd47464, %rd47463, 5;
	add.s64 	%rd54763, %rd47464, %rd47463;
	add.s64 	%rd54755, %rd54755, 2;
$L__BB5_1132:
	@%p2196 bra 	$L__BB5_1134;
	shl.b64 	%rd47465, %rd54755, 3;
	add.s64 	%rd47466, %rd54820, %rd47465;
	ld.u64 	%rd47467, [%rd47466];
	mad.lo.s64 	%rd47468, %rd47467, 2654435761, %rd54763;
	shl.b64 	%rd47469, %rd47468, 13;
	add.s64 	%rd47470, %rd47469, %rd47468;
	shr.u64 	%rd47471, %rd47470, 7;
	xor.b64  	%rd47472, %rd47471, %rd47470;
	shl.b64 	%rd47473, %rd47472, 3;
	add.s64 	%rd47474, %rd47473, %rd47472;
	shr.u64 	%rd47475, %rd47474, 17;
	xor.b64  	%rd47476, %rd47475, %rd47474;
	shl.b64 	%rd47477, %rd47476, 5;
	add.s64 	%rd54763, %rd47477, %rd47476;
$L__BB5_1134:
	setp.lt.u64 	%p2215, %rd54750, %rd54763;
	mov.u64 	%rd54819, %rd54464;
	@%p2215 bra 	$L__BB5_1135;
	bra.uni 	$L__BB5_1140;
$L__BB5_1135:
	mov.u64 	%rd54819, %rd54820;
	mov.u64 	%rd54820, %rd54464;
	bra.uni 	$L__BB5_1140;
$L__BB5_1136:
	setp.eq.s32 	%p2216, %r1, 0;
	mov.u64 	%rd54819, %rd54464;
	@%p2216 bra 	$L__BB5_1140;
	mov.b64 	%rd54764, 0;
$L__BB5_1138:
	shl.b64 	%rd47479, %rd54764, 3;
	add.s64 	%rd47480, %rd54464, %rd47479;
	ld.u64 	%rd2178, [%rd47480];
	add.s64 	%rd47481, %rd54820, %rd47479;
	ld.u64 	%rd2179, [%rd47481];
	setp.lt.u64 	%p2217, %rd2178, %rd2179;
	@%p2217 bra 	$L__BB5_1135;
	setp.le.u64 	%p2218, %rd2178, %rd2179;
	add.s64 	%rd54764, %rd54764, 1;
	setp.lt.u64 	%p2219, %rd54764, %rd12;
	and.pred  	%p2220, %p2218, %p2219;
	mov.u64 	%rd54819, %rd54464;
	@%p2220 bra 	$L__BB5_1138;
$L__BB5_1140:
	setp.eq.s64 	%p2221, %rd179, 0;
	mov.b64 	%rd54770, -3750763034362895579;
	mov.b64 	%rd54771, 0;
	@%p2221 bra 	$L__BB5_1143;
	and.b64  	%rd2183, %rd2, -2;
	mov.b64 	%rd54770, -3750763034362895579;
	mov.b64 	%rd54771, 0;
	mov.u64 	%rd54769, %rd54771;
$L__BB5_1142:
	shl.b64 	%rd47488, %rd54771, 3;
	add.s64 	%rd47489, %rd54507, %rd47488;
	ld.u64 	%rd47490, [%rd47489];
	and.b64  	%rd47491, %rd47490, 255;
	xor.b64  	%rd47492, %rd47491, %rd54770;
	mul.lo.s64 	%rd47493, %rd47492, 1099511628211;
	shr.u64 	%rd47494, %rd47490, 8;
	and.b64  	%rd47495, %rd47494, 255;
	xor.b64  	%rd47496, %rd47495, %rd47493;
	mul.lo.s64 	%rd47497, %rd47496, 1099511628211;
	shr.u64 	%rd47498, %rd47490, 16;
	and.b64  	%rd47499, %rd47498, 255;
	xor.b64  	%rd47500, %rd47499, %rd47497;
	mul.lo.s64 	%rd47501, %rd47500, 1099511628211;
	shr.u64 	%rd47502, %rd47490, 24;
	and.b64  	%rd47503, %rd47502, 255;
	xor.b64  	%rd47504, %rd47503, %rd47501;
	mul.lo.s64 	%rd47505, %rd47504, 1099511628211;
	shr.u64 	%rd47506, %rd47490, 32;
	and.b64  	%rd47507, %rd47506, 255;
	xor.b64  	%rd47508, %rd47507, %rd47505;
	mul.lo.s64 	%rd47509, %rd47508, 1099511628211;
	shr.u64 	%rd47510, %rd47490, 40;
	and.b64  	%rd47511, %rd47510, 255;
	xor.b64  	%rd47512, %rd47511, %rd47509;
	mul.lo.s64 	%rd47513, %rd47512, 1099511628211;
	shr.u64 	%rd47514, %rd47490, 48;
	and.b64  	%rd47515, %rd47514, 255;
	xor.b64  	%rd47516, %rd47515, %rd47513;
	mul.lo.s64 	%rd47517, %rd47516, 1099511628211;
	shr.u64 	%rd47518, %rd47490, 56;
	xor.b64  	%rd47519, %rd47518, %rd47517;
	mul.lo.s64 	%rd47520, %rd47519, 1099511628211;
	ld.u64 	%rd47521, [%rd47489+8];
	and.b64  	%rd47522, %rd47521, 255;
	xor.b64  	%rd47523, %rd47522, %rd47520;
	mul.lo.s64 	%rd47524, %rd47523, 1099511628211;
	shr.u64 	%rd47525, %rd47521, 8;
	and.b64  	%rd47526, %rd47525, 255;
	xor.b64  	%rd47527, %rd47526, %rd47524;
	mul.lo.s64 	%rd47528, %rd47527, 1099511628211;
	shr.u64 	%rd47529, %rd47521, 16;
	and.b64  	%rd47530, %rd47529, 255;
	xor.b64  	%rd47531, %rd47530, %rd47528;
	mul.lo.s64 	%rd47532, %rd47531, 1099511628211;
	shr.u64 	%rd47533, %rd47521, 24;
	and.b64  	%rd47534, %rd47533, 255;
	xor.b64  	%rd47535, %rd47534, %rd47532;
	mul.lo.s64 	%rd47536, %rd47535, 1099511628211;
	shr.u64 	%rd47537, %rd47521, 32;
	and.b64  	%rd47538, %rd47537, 255;
	xor.b64  	%rd47539, %rd47538, %rd47536;
	mul.lo.s64 	%rd47540, %rd47539, 1099511628211;
	shr.u64 	%rd47541, %rd47521, 40;
	and.b64  	%rd47542, %rd47541, 255;
	xor.b64  	%rd47543, %rd47542, %rd47540;
	mul.lo.s64 	%rd47544, %rd47543, 1099511628211;
	shr.u64 	%rd47545, %rd47521, 48;
	and.b64  	%rd47546, %rd47545, 255;
	xor.b64  	%rd47547, %rd47546, %rd47544;
	mul.lo.s64 	%rd47548, %rd47547, 1099511628211;
	shr.u64 	%rd47549, %rd47521, 56;
	xor.b64  	%rd47550, %rd47549, %rd47548;
	mul.lo.s64 	%rd54770, %rd47550, 1099511628211;
	add.s64 	%rd54771, %rd54771, 2;
	add.s64 	%rd54769, %rd54769, 2;
	setp.ne.s64 	%p2222, %rd54769, %rd2183;
	@%p2222 bra 	$L__BB5_1142;
$L__BB5_1143:
	setp.eq.s64 	%p2223, %rd184, 0;
	@%p2223 bra 	$L__BB5_1145;
	shl.b64 	%rd47551, %rd54771, 3;
	add.s64 	%rd47552, %rd54507, %rd47551;
	ld.u64 	%rd47553, [%rd47552];
	and.b64  	%rd47554, %rd47553, 255;
	xor.b64  	%rd47555, %rd47554, %rd54770;
	mul.lo.s64 	%rd47556, %rd47555, 1099511628211;
	shr.u64 	%rd47557, %rd47553, 8;
	and.b64  	%rd47558, %rd47557, 255;
	xor.b64  	%rd47559, %rd47558, %rd47556;
	mul.lo.s64 	%rd47560, %rd47559, 1099511628211;
	shr.u64 	%rd47561, %rd47553, 16;
	and.b64  	%rd47562, %rd47561, 255;
	xor.b64  	%rd47563, %rd47562, %rd47560;
	mul.lo.s64 	%rd47564, %rd47563, 1099511628211;
	shr.u64 	%rd47565, %rd47553, 24;
	and.b64  	%rd47566, %rd47565, 255;
	xor.b64  	%rd47567, %rd47566, %rd47564;
	mul.lo.s64 	%rd47568, %rd47567, 1099511628211;
	shr.u64 	%rd47569, %rd47553, 32;
	and.b64  	%rd47570, %rd47569, 255;
	xor.b64  	%rd47571, %rd47570, %rd47568;
	mul.lo.s64 	%rd47572, %rd47571, 1099511628211;
	shr.u64 	%rd47573, %rd47553, 40;
	and.b64  	%rd47574, %rd47573, 255;
	xor.b64  	%rd47575, %rd47574, %rd47572;
	mul.lo.s64 	%rd47576, %rd47575, 1099511628211;
	shr.u64 	%rd47577, %rd47553, 48;
	and.b64  	%rd47578, %rd47577, 255;
	xor.b64  	%rd47579, %rd47578, %rd47576;
	mul.lo.s64 	%rd47580, %rd47579, 1099511628211;
	shr.u64 	%rd47581, %rd47553, 56;
	xor.b64  	%rd47582, %rd47581, %rd47580;
	mul.lo.s64 	%rd54770, %rd47582, 1099511628211;
$L__BB5_1145:
	mov.b64 	%rd54777, -3750763034362895579;
	mov.b64 	%rd54778, 0;
	@%p2221 bra 	$L__BB5_1148;
	and.b64  	%rd2195, %rd2, -2;
	mov.b64 	%rd54777, -3750763034362895579;
	mov.b64 	%rd54778, 0;
	mov.u64 	%rd54776, %rd54778;
$L__BB5_1147:
	shl.b64 	%rd47588, %rd54778, 3;
	add.s64 	%rd47589, %rd54810, %rd47588;
	ld.u64 	%rd47590, [%rd47589];
	and.b64  	%rd47591, %rd47590, 255;
	xor.b64  	%rd47592, %rd47591, %rd54777;
	mul.lo.s64 	%rd47593, %rd47592, 1099511628211;
	shr.u64 	%rd47594, %rd47590, 8;
	and.b64  	%rd47595, %rd47594, 255;
	xor.b64  	%rd47596, %rd47595, %rd47593;
	mul.lo.s64 	%rd47597, %rd47596, 1099511628211;
	shr.u64 	%rd47598, %rd47590, 16;
	and.b64  	%rd47599, %rd47598, 255;
	xor.b64  	%rd47600, %rd47599, %rd47597;
	mul.lo.s64 	%rd47601, %rd47600, 1099511628211;
	shr.u64 	%rd47602, %rd47590, 24;
	and.b64  	%rd47603, %rd47602, 255;
	xor.b64  	%rd47604, %rd47603, %rd47601;
	mul.lo.s64 	%rd47605, %rd47604, 1099511628211;
	shr.u64 	%rd47606, %rd47590, 32;
	and.b64  	%rd47607, %rd47606, 255;
	xor.b64  	%rd47608, %rd47607, %rd47605;
	mul.lo.s64 	%rd47609, %rd47608, 1099511628211;
	shr.u64 	%rd47610, %rd47590, 40;
	and.b64  	%rd47611, %rd47610, 255;
	xor.b64  	%rd47612, %rd47611, %rd47609;
	mul.lo.s64 	%rd47613, %rd47612, 1099511628211;
	shr.u64 	%rd47614, %rd47590, 48;
	and.b64  	%rd47615, %rd47614, 255;
	xor.b64  	%rd47616, %rd47615, %rd47613;
	mul.lo.s64 	%rd47617, %rd47616, 1099511628211;
	shr.u64 	%rd47618, %rd47590, 56;
	xor.b64  	%rd47619, %rd47618, %rd47617;
	mul.lo.s64 	%rd47620, %rd47619, 1099511628211;
	ld.u64 	%rd47621, [%rd47589+8];
	and.b64  	%rd47622, %rd47621, 255;
	xor.b64  	%rd47623, %rd47622, %rd47620;
	mul.lo.s64 	%rd47624, %rd47623, 1099511628211;
	shr.u64 	%rd47625, %rd47621, 8;
	and.b64  	%rd47626, %rd47625, 255;
	xor.b64  	%rd47627, %rd47626, %rd47624;
	mul.lo.s64 	%rd47628, %rd47627, 1099511628211;
	shr.u64 	%rd47629, %rd47621, 16;
	and.b64  	%rd47630, %rd47629, 255;
	xor.b64  	%rd47631, %rd47630, %rd47628;
	mul.lo.s64 	%rd47632, %rd47631, 1099511628211;
	shr.u64 	%rd47633, %rd47621, 24;
	and.b64  	%rd47634, %rd47633, 255;
	xor.b64  	%rd47635, %rd47634, %rd47632;
	mul.lo.s64 	%rd47636, %rd47635, 1099511628211;
	shr.u64 	%rd47637, %rd47621, 32;
	and.b64  	%rd47638, %rd47637, 255;
	xor.b64  	%rd47639, %rd47638, %rd47636;
	mul.lo.s64 	%rd47640, %rd47639, 1099511628211;
	shr.u64 	%rd47641, %rd47621, 40;
	and.b64  	%rd47642, %rd47641, 255;
	xor.b64  	%rd47643, %rd47642, %rd47640;
	mul.lo.s64 	%rd47644, %rd47643, 1099511628211;
	shr.u64 	%rd47645, %rd47621, 48;
	and.b64  	%rd47646, %rd47645, 255;
	xor.b64  	%rd47647, %rd47646, %rd47644;
	mul.lo.s64 	%rd47648, %rd47647, 1099511628211;
	shr.u64 	%rd47649, %rd47621, 56;
	xor.b64  	%rd47650, %rd47649, %rd47648;
	mul.lo.s64 	%rd54777, %rd47650, 1099511628211;
	add.s64 	%rd54778, %rd54778, 2;
	add.s64 	%rd54776, %rd54776, 2;
	setp.ne.s64 	%p2225, %rd54776, %rd2195;
	@%p2225 bra 	$L__BB5_1147;
$L__BB5_1148:
	@%p2223 bra 	$L__BB5_1150;
	shl.b64 	%rd47651, %rd54778, 3;
	add.s64 	%rd47652, %rd54810, %rd47651;
	ld.u64 	%rd47653, [%rd47652];
	and.b64  	%rd47654, %rd47653, 255;
	xor.b64  	%rd47655, %rd47654, %rd54777;
	mul.lo.s64 	%rd47656, %rd47655, 1099511628211;
	shr.u64 	%rd47657, %rd47653, 8;
	and.b64  	%rd47658, %rd47657, 255;
	xor.b64  	%rd47659, %rd47658, %rd47656;
	mul.lo.s64 	%rd47660, %rd47659, 1099511628211;
	shr.u64 	%rd47661, %rd47653, 16;
	and.b64  	%rd47662, %rd47661, 255;
	xor.b64  	%rd47663, %rd47662, %rd47660;
	mul.lo.s64 	%rd47664, %rd47663, 1099511628211;
	shr.u64 	%rd47665, %rd47653, 24;
	and.b64  	%rd47666, %rd47665, 255;
	xor.b64  	%rd47667, %rd47666, %rd47664;
	mul.lo.s64 	%rd47668, %rd47667, 1099511628211;
	shr.u64 	%rd47669, %rd47653, 32;
	and.b64  	%rd47670, %rd47669, 255;
	xor.b64  	%rd47671, %rd47670, %rd47668;
	mul.lo.s64 	%rd47672, %rd47671, 1099511628211;
	shr.u64 	%rd47673, %rd47653, 40;
	and.b64  	%rd47674, %rd47673, 255;
	xor.b64  	%rd47675, %rd47674, %rd47672;
	mul.lo.s64 	%rd47676, %rd47675, 1099511628211;
	shr.u64 	%rd47677, %rd47653, 48;
	and.b64  	%rd47678, %rd47677, 255;
	xor.b64  	%rd47679, %rd47678, %rd47676;
	mul.lo.s64 	%rd47680, %rd47679, 1099511628211;
	shr.u64 	%rd47681, %rd47653, 56;
	xor.b64  	%rd47682, %rd47681, %rd47680;
	mul.lo.s64 	%rd54777, %rd47682, 1099511628211;
$L__BB5_1150:
	setp.eq.s64 	%p2227, %rd54770, %rd54777;
	@%p2227 bra 	$L__BB5_1175;
	setp.lt.u64 	%p2228, %rd179, 7;
	mov.b64 	%rd54785, 0;
	mov.u64 	%rd54793, %rd54785;
	@%p2228 bra 	$L__BB5_1154;
	and.b64  	%rd2207, %rd2, -8;
	mov.b64 	%rd54785, 0;
	mov.u64 	%rd54783, %rd54785;
$L__BB5_1153:
	.pragma "nounroll";
	shl.b64 	%rd47686, %rd54785, 3;
	add.s64 	%rd47687, %rd54507, %rd47686;
	ld.u64 	%rd47688, [%rd47687];
	mad.lo.s64 	%rd47689, %rd47688, 2654435761, %rd54793;
	shl.b64 	%rd47690, %rd47689, 13;
	add.s64 	%rd47691, %rd47690, %rd47689;
	shr.u64 	%rd47692, %rd47691, 7;
	xor.b64  	%rd47693, %rd47692, %rd47691;
	shl.b64 	%rd47694, %rd47693, 3;
	add.s64 	%rd47695, %rd47694, %rd47693;
	shr.u64 	%rd47696, %rd47695, 17;
	xor.b64  	%rd47697, %rd47696, %rd47695;
	shl.b64 	%rd47698, %rd47697, 5;
	add.s64 	%rd47699, %rd47698, %rd47697;
	ld.u64 	%rd47700, [%rd47687+8];
	mad.lo.s64 	%rd47701, %rd47700, 2654435761, %rd47699;
	shl.b64 	%rd47702, %rd47701, 13;
	add.s64 	%rd47703, %rd47702, %rd47701;
	shr.u64 	%rd47704, %rd47703, 7;
	xor.b64  	%rd47705, %rd47704, %rd47703;
	shl.b64 	%rd47706, %rd47705, 3;
	add.s64 	%rd47707, %rd47706, %rd47705;
	shr.u64 	%rd47708, %rd47707, 17;
	xor.b64  	%rd47709, %rd47708, %rd47707;
	shl.b64 	%rd47710, %rd47709, 5;
	add.s64 	%rd47711, %rd47710, %rd47709;
	ld.u64 	%rd47712, [%rd47687+16];
	mad.lo.s64 	%rd47713, %rd47712, 2654435761, %rd47711;
	shl.b64 	%rd47714, %rd47713, 13;
	add.s64 	%rd47715, %rd47714, %rd47713;
	shr.u64 	%rd47716, %rd47715, 7;
	xor.b64  	%rd47717, %rd47716, %rd47715;
	shl.b64 	%rd47718, %rd47717, 3;
	add.s64 	%rd47719, %rd47718, %rd47717;
	shr.u64 	%rd47720, %rd47719, 17;
	xor.b64  	%rd47721, %rd47720, %rd47719;
	shl.b64 	%rd47722, %rd47721, 5;
	add.s64 	%rd47723, %rd47722, %rd47721;
	ld.u64 	%rd47724, [%rd47687+24];
	mad.lo.s64 	%rd47725, %rd47724, 2654435761, %rd47723;
	shl.b64 	%rd47726, %rd47725, 13;
	add.s64 	%rd47727, %rd47726, %rd47725;
	shr.u64 	%rd47728, %rd47727, 7;
	xor.b64  	%rd47729, %rd47728, %rd47727;
	shl.b64 	%rd47730, %rd47729, 3;
	add.s64 	%rd47731, %rd47730, %rd47729;
	shr.u64 	%rd47732, %rd47731, 17;
	xor.b64  	%rd47733, %rd47732, %rd47731;
	shl.b64 	%rd47734, %rd47733, 5;
	add.s64 	%rd47735, %rd47734, %rd47733;
	ld.u64 	%rd47736, [%rd47687+32];
	mad.lo.s64 	%rd47737, %rd47736, 2654435761, %rd47735;
	shl.b64 	%rd47738, %rd47737, 13;
	add.s64 	%rd47739, %rd47738, %rd47737;
	shr.u64 	%rd47740, %rd47739, 7;
	xor.b64  	%rd47741, %rd47740, %rd47739;
	shl.b64 	%rd47742, %rd47741, 3;
	add.s64 	%rd47743, %rd47742, %rd47741;
	shr.u64 	%rd47744, %rd47743, 17;
	xor.b64  	%rd47745, %rd47744, %rd47743;
	shl.b64 	%rd47746, %rd47745, 5;
	add.s64 	%rd47747, %rd47746, %rd47745;
	ld.u64 	%rd47748, [%rd47687+40];
	mad.lo.s64 	%rd47749, %rd47748, 2654435761, %rd47747;
	shl.b64 	%rd47750, %rd47749, 13;
	add.s64 	%rd47751, %rd47750, %rd47749;
	shr.u64 	%rd47752, %rd47751, 7;
	xor.b64  	%rd47753, %rd47752, %rd47751;
	shl.b64 	%rd47754, %rd47753, 3;
	add.s64 	%rd47755, %rd47754, %rd47753;
	shr.u64 	%rd47756, %rd47755, 17;
	xor.b64  	%rd47757, %rd47756, %rd47755;
	shl.b64 	%rd47758, %rd47757, 5;
	add.s64 	%rd47759, %rd47758, %rd47757;
	ld.u64 	%rd47760, [%rd47687+48];
	mad.lo.s64 	%rd47761, %rd47760, 2654435761, %rd47759;
	shl.b64 	%rd47762, %rd47761, 13;
	add.s64 	%rd47763, %rd47762, %rd47761;
	shr.u64 	%rd47764, %rd47763, 7;
	xor.b64  	%rd47765, %rd47764, %rd47763;
	shl.b64 	%rd47766, %rd47765, 3;
	add.s64 	%rd47767, %rd47766, %rd47765;
	shr.u64 	%rd47768, %rd47767, 17;
	xor.b64  	%rd47769, %rd47768, %rd47767;
	shl.b64 	%rd47770, %rd47769, 5;
	add.s64 	%rd47771, %rd47770, %rd47769;
	ld.u64 	%rd47772, [%rd47687+56];
	mad.lo.s64 	%rd47773, %rd47772, 2654435761, %rd47771;
	shl.b64 	%rd47774, %rd47773, 13;
	add.s64 	%rd47775, %rd47774, %rd47773;
	shr.u64 	%rd47776, %rd47775, 7;
	xor.b64  	%rd47777, %rd47776, %rd47775;
	shl.b64 	%rd47778, %rd47777, 3;
	add.s64 	%rd47779, %rd47778, %rd47777;
	shr.u64 	%rd47780, %rd47779, 17;
	xor.b64  	%rd47781, %rd47780, %rd47779;
	shl.b64 	%rd47782, %rd47781, 5;
	add.s64 	%rd54793, %rd47782, %rd47781;
	add.s64 	%rd54785, %rd54785, 8;
	add.s64 	%rd54783, %rd54783, 8;
	setp.ne.s64 	%p2229, %rd54783, %rd2207;
	@%p2229 bra 	$L__BB5_1153;
$L__BB5_1154:
	setp.eq.s64 	%p2230, %rd180, 0;
	@%p2230 bra 	$L__BB5_1162;
	setp.lt.u64 	%p2231, %rd180, 4;
	@%p2231 bra 	$L__BB5_1157;
	shl.b64 	%rd47784, %rd54785, 3;
	add.s64 	%rd47785, %rd54507, %rd47784;
	ld.u64 	%rd47786, [%rd47785];
	mad.lo.s64 	%rd47787, %rd47786, 2654435761, %rd54793;
	shl.b64 	%rd47788, %rd47787, 13;
	add.s64 	%rd47789, %rd47788, %rd47787;
	shr.u64 	%rd47790, %rd47789, 7;
	xor.b64  	%rd47791, %rd47790, %rd47789;
	shl.b64 	%rd47792, %rd47791, 3;
	add.s64 	%rd47793, %rd47792, %rd47791;
	shr.u64 	%rd47794, %rd47793, 17;
	xor.b64  	%rd47795, %rd47794, %rd47793;
	shl.b64 	%rd47796, %rd47795, 5;
	add.s64 	%rd47797, %rd47796, %rd47795;
	ld.u64 	%rd47798, [%rd47785+8];
	mad.lo.s64 	%rd47799, %rd47798, 2654435761, %rd47797;
	shl.b64 	%rd47800, %rd47799, 13;
	add.s64 	%rd47801, %rd47800, %rd47799;
	shr.u64 	%rd47802, %rd47801, 7;
	xor.b64  	%rd47803, %rd47802, %rd47801;
	shl.b64 	%rd47804, %rd47803, 3;
	add.s64 	%rd47805, %rd47804, %rd47803;
	shr.u64 	%rd47806, %rd47805, 17;
	xor.b64  	%rd47807, %rd47806, %rd47805;
	shl.b64 	%rd47808, %rd47807, 5;
	add.s64 	%rd47809, %rd47808, %rd47807;
	ld.u64 	%rd47810, [%rd47785+16];
	mad.lo.s64 	%rd47811, %rd47810, 2654435761, %rd47809;
	shl.b64 	%rd47812, %rd47811, 13;
	add.s64 	%rd47813, %rd47812, %rd47811;
	shr.u64 	%rd47814, %rd47813, 7;
	xor.b64  	%rd47815, %rd47814, %rd47813;
	shl.b64 	%rd47816, %rd47815, 3;
	add.s64 	%rd47817, %rd47816, %rd47815;
	shr.u64 	%rd47818, %rd47817, 17;
	xor.b64  	%rd47819, %rd47818, %rd47817;
	shl.b64 	%rd47820, %rd47819, 5;
	add.s64 	%rd47821, %rd47820, %rd47819;
	ld.u64 	%rd47822, [%rd47785+24];
	mad.lo.s64 	%rd47823, %rd47822, 2654435761, %rd47821;
	shl.b64 	%rd47824, %rd47823, 13;
	add.s64 	%rd47825, %rd47824, %rd47823;
	shr.u64 	%rd47826, %rd47825, 7;
	xor.b64  	%rd47827, %rd47826, %rd47825;
	shl.b64 	%rd47828, %rd47827, 3;
	add.s64 	%rd47829, %rd47828, %rd47827;
	shr.u64 	%rd47830, %rd47829, 17;
	xor.b64  	%rd47831, %rd47830, %rd47829;
	shl.b64 	%rd47832, %rd47831, 5;
	add.s64 	%rd54793, %rd47832, %rd47831;
	add.s64 	%rd54785, %rd54785, 4;
$L__BB5_1157:
	setp.eq.s64 	%p2232, %rd182, 0;
	@%p2232 bra 	$L__BB5_1162;
	setp.eq.s64 	%p2233, %rd183, 0;
	@%p2233 bra 	$L__BB5_1160;
	shl.b64 	%rd47834, %rd54785, 3;
	add.s64 	%rd47835, %rd54507, %rd47834;
	ld.u64 	%rd47836, [%rd47835];
	mad.lo.s64 	%rd47837, %rd47836, 2654435761, %rd54793;
	shl.b64 	%rd47838, %rd47837, 13;
	add.s64 	%rd47839, %rd47838, %rd47837;
	shr.u64 	%rd47840, %rd47839, 7;
	xor.b64  	%rd47841, %rd47840, %rd47839;
	shl.b64 	%rd47842, %rd47841, 3;
	add.s64 	%rd47843, %rd47842, %rd47841;
	shr.u64 	%rd47844, %rd47843, 17;
	xor.b64  	%rd47845, %rd47844, %rd47843;
	shl.b64 	%rd47846, %rd47845, 5;
	add.s64 	%rd47847, %rd47846, %rd47845;
	ld.u64 	%rd47848, [%rd47835+8];
	mad.lo.s64 	%rd47849, %rd47848, 2654435761, %rd47847;
	shl.b64 	%rd47850, %rd47849, 13;
	add.s64 	%rd47851, %rd47850, %rd47849;
	shr.u64 	%rd47852, %rd47851, 7;
	xor.b64  	%rd47853, %rd47852, %rd47851;
	shl.b64 	%rd47854, %rd47853, 3;
	add.s64 	%rd47855, %rd47854, %rd47853;
	shr.u64 	%rd47856, %rd47855, 17;
	xor.b64  	%rd47857, %rd47856, %rd47855;
	shl.b64 	%rd47858, %rd47857, 5;
	add.s64 	%rd54793, %rd47858, %rd47857;
	add.s64 	%rd54785, %rd54785, 2;
$L__BB5_1160:
	@%p2223 bra 	$L__BB5_1162;
	shl.b64 	%rd47859, %rd54785, 3;
	add.s64 	%rd47860, %rd54507, %rd47859;
	ld.u64 	%rd47861, [%rd47860];
	mad.lo.s64 	%rd47862, %rd47861, 2654435761, %rd54793;
	shl.b64 	%rd47863, %rd47862, 13;
	add.s64 	%rd47864, %rd47863, %rd47862;
	shr.u64 	%rd47865, %rd47864, 7;
	xor.b64  	%rd47866, %rd47865, %rd47864;
	shl.b64 	%rd47867, %rd47866, 3;
	add.s64 	%rd47868, %rd47867, %rd47866;
	shr.u64 	%rd47869, %rd47868, 17;
	xor.b64  	%rd47870, %rd47869, %rd47868;
	shl.b64 	%rd47871, %rd47870, 5;
	add.s64 	%rd54793, %rd47871, %rd47870;
$L__BB5_1162:
	mov.b64 	%rd54798, 0;
	mov.u64 	%rd54806, %rd54798;
	@%p2228 bra 	$L__BB5_1165;
	and.b64  	%rd2229, %rd2, -8;
	mov.b64 	%rd54798, 0;
	mov.u64 	%rd54796, %rd54798;
$L__BB5_1164:
	.pragma "nounroll";
	shl.b64 	%rd47875, %rd54798, 3;
	add.s64 	%rd47876, %rd54810, %rd47875;
	ld.u64 	%rd47877, [%rd47876];
	mad.lo.s64 	%rd47878, %rd47877, 2654435761, %rd54806;
	shl.b64 	%rd47879, %rd47878, 13;
	add.s64 	%rd47880, %rd47879, %rd47878;
	shr.u64 	%rd47881, %rd47880, 7;
	xor.b64  	%rd47882, %rd47881, %rd47880;
	shl.b64 	%rd47883, %rd47882, 3;
	add.s64 	%rd47884, %rd47883, %rd47882;
	shr.u64 	%rd47885, %rd47884, 17;
	xor.b64  	%rd47886, %rd47885, %rd47884;
	shl.b64 	%rd47887, %rd47886, 5;
	add.s64 	%rd47888, %rd47887, %rd47886;
	ld.u64 	%rd47889, [%rd47876+8];
	mad.lo.s64 	%rd47890, %rd47889, 2654435761, %rd47888;
	shl.b64 	%rd47891, %rd47890, 13;
	add.s64 	%rd47892, %rd47891, %rd47890;
	shr.u64 	%rd47893, %rd47892, 7;
	xor.b64  	%rd47894, %rd47893, %rd47892;
	shl.b64 	%rd47895, %rd47894, 3;
	add.s64 	%rd47896, %rd47895, %rd47894;
	shr.u64 	%rd47897, %rd47896, 17;
	xor.b64  	%rd47898, %rd47897, %rd47896;
	shl.b64 	%rd47899, %rd47898, 5;
	add.s64 	%rd47900, %rd47899, %rd47898;
	ld.u64 	%rd47901, [%rd47876+16];
	mad.lo.s64 	%rd47902, %rd47901, 2654435761, %rd47900;
	shl.b64 	%rd47903, %rd47902, 13;
	add.s64 	%rd47904, %rd47903, %rd47902;
	shr.u64 	%rd47905, %rd47904, 7;
	xor.b64  	%rd47906, %rd47905, %rd47904;
	shl.b64 	%rd47907, %rd47906, 3;
	add.s64 	%rd47908, %rd47907, %rd47906;
	shr.u64 	%rd47909, %rd47908, 17;
	xor.b64  	%rd47910, %rd47909, %rd47908;
	shl.b64 	%rd47911, %rd47910, 5;
	add.s64 	%rd47912, %rd47911, %rd47910;
	ld.u64 	%rd47913, [%rd47876+24];
	mad.lo.s64 	%rd47914, %rd47913, 2654435761, %rd47912;
	shl.b64 	%rd47915, %rd47914, 13;
	add.s64 	%rd47916, %rd47915, %rd47914;
	shr.u64 	%rd47917, %rd47916, 7;
	xor.b64  	%rd47918, %rd47917, %rd47916;
	shl.b64 	%rd47919, %rd47918, 3;
	add.s64 	%rd47920, %rd47919, %rd47918;
	shr.u64 	%rd47921, %rd47920, 17;
	xor.b64  	%rd47922, %rd47921, %rd47920;
	shl.b64 	%rd47923, %rd47922, 5;
	add.s64 	%rd47924, %rd47923, %rd47922;
	ld.u64 	%rd47925, [%rd47876+32];
	mad.lo.s64 	%rd47926, %rd47925, 2654435761, %rd47924;
	shl.b64 	%rd47927, %rd47926, 13;
	add.s64 	%rd47928, %rd47927, %rd47926;
	shr.u64 	%rd47929, %rd47928, 7;
	xor.b64  	%rd47930, %rd47929, %rd47928;
	shl.b64 	%rd47931, %rd47930, 3;
	add.s64 	%rd47932, %rd47931, %rd47930;
	shr.u64 	%rd47933, %rd47932, 17;
	xor.b64  	%rd47934, %rd47933, %rd47932;
	shl.b64 	%rd47935, %rd47934, 5;
	add.s64 	%rd47936, %rd47935, %rd47934;
	ld.u64 	%rd47937, [%rd47876+40];
	mad.lo.s64 	%rd47938, %rd47937, 2654435761, %rd47936;
	shl.b64 	%rd47939, %rd47938, 13;
	add.s64 	%rd47940, %rd47939, %rd47938;
	shr.u64 	%rd47941, %rd47940, 7;
	xor.b64  	%rd47942, %rd47941, %rd47940;
	shl.b64 	%rd47943, %rd47942, 3;
	add.s64 	%rd47944, %rd47943, %rd47942;
	shr.u64 	%rd47945, %rd47944, 17;
	xor.b64  	%rd47946, %rd47945, %rd47944;
	shl.b64 	%rd47947, %rd47946, 5;
	add.s64 	%rd47948, %rd47947, %rd47946;
	ld.u64 	%rd47949, [%rd47876+48];
	mad.lo.s64 	%rd47950, %rd47949, 2654435761, %rd47948;
	shl.b64 	%rd47951, %rd47950, 13;
	add.s64 	%rd47952, %rd47951, %rd47950;
	shr.u64 	%rd47953, %rd47952, 7;
	xor.b64  	%rd47954, %rd47953, %rd47952;
	shl.b64 	%rd47955, %rd47954, 3;
	add.s64 	%rd47956, %rd47955, %rd47954;
	shr.u64 	%rd47957, %rd47956, 17;
	xor.b64  	%rd47958, %rd47957, %rd47956;
	shl.b64 	%rd47959, %rd47958, 5;
	add.s64 	%rd47960, %rd47959, %rd47958;
	ld.u64 	%rd47961, [%rd47876+56];
	mad.lo.s64 	%rd47962, %rd47961, 2654435761, %rd47960;
	shl.b64 	%rd47963, %rd47962, 13;
	add.s64 	%rd47964, %rd47963, %rd47962;
	shr.u64 	%rd47965, %rd47964, 7;
	xor.b64  	%rd47966, %rd47965, %rd47964;
	shl.b64 	%rd47967, %rd47966, 3;
	add.s64 	%rd47968, %rd47967, %rd47966;
	shr.u64 	%rd47969, %rd47968, 17;
	xor.b64  	%rd47970, %rd47969, %rd47968;
	shl.b64 	%rd47971, %rd47970, 5;
	add.s64 	%rd54806, %rd47971, %rd47970;
	add.s64 	%rd54798, %rd54798, 8;
	add.s64 	%rd54796, %rd54796, 8;
	setp.ne.s64 	%p2236, %rd54796, %rd2229;
	@%p2236 bra 	$L__BB5_1164;
$L__BB5_1165:
	setp.eq.s64 	%p2237, %rd180, 0;
	@%p2237 bra 	$L__BB5_1173;
	setp.lt.u64 	%p2238, %rd181, 3;
	@%p2238 bra 	$L__BB5_1168;
	shl.b64 	%rd47973, %rd54798, 3;
	add.s64 	%rd47974, %rd54810, %rd47973;
	ld.u64 	%rd47975, [%rd47974];
	mad.lo.s64 	%rd47976, %rd47975, 2654435761, %rd54806;
	shl.b64 	%rd47977, %rd47976, 13;
	add.s64 	%rd47978, %rd47977, %rd47976;
	shr.u64 	%rd47979, %rd47978, 7;
	xor.b64  	%rd47980, %rd47979, %rd47978;
	shl.b64 	%rd47981, %rd47980, 3;
	add.s64 	%rd47982, %rd47981, %rd47980;
	shr.u64 	%rd47983, %rd47982, 17;
	xor.b64  	%rd47984, %rd47983, %rd47982;
	shl.b64 	%rd47985, %rd47984, 5;
	add.s64 	%rd47986, %rd47985, %rd47984;
	ld.u64 	%rd47987, [%rd47974+8];
	mad.lo.s64 	%rd47988, %rd47987, 2654435761, %rd47986;
	shl.b64 	%rd47989, %rd47988, 13;
	add.s64 	%rd47990, %rd47989, %rd47988;
	shr.u64 	%rd47991, %rd47990, 7;
	xor.b64  	%rd47992, %rd47991, %rd47990;
	shl.b64 	%rd47993, %rd47992, 3;
	add.s64 	%rd47994, %rd47993, %rd47992;
	shr.u64 	%rd47995, %rd47994, 17;
	xor.b64  	%rd47996, %rd47995, %rd47994;
	shl.b64 	%rd47997, %rd47996, 5;
	add.s64 	%rd47998, %rd47997, %rd47996;
	ld.u64 	%rd47999, [%rd47974+16];
	mad.lo.s64 	%rd48000, %rd47999, 2654435761, %rd47998;
	shl.b64 	%rd48001, %rd48000, 13;
	add.s64 	%rd48002, %rd48001, %rd48000;
	shr.u64 	%rd48003, %rd48002, 7;
	xor.b64  	%rd48004, %rd48003, %rd48002;
	shl.b64 	%rd48005, %rd48004, 3;
	add.s64 	%rd48006, %rd48005, %rd48004;
	shr.u64 	%rd48007, %rd48006, 17;
	xor.b64  	%rd48008, %rd48007, %rd48006;
	shl.b64 	%rd48009, %rd48008, 5;
	add.s64 	%rd48010, %rd48009, %rd48008;
	ld.u64 	%rd48011, [%rd47974+24];
	mad.lo.s64 	%rd48012, %rd48011, 2654435761, %rd48010;
	shl.b64 	%rd48013, %rd48012, 13;
	add.s64 	%rd48014, %rd48013, %rd48012;
	shr.u64 	%rd48015, %rd48014, 7;
	xor.b64  	%rd48016, %rd48015, %rd48014;
	shl.b64 	%rd48017, %rd48016, 3;
	add.s64 	%rd48018, %rd48017, %rd48016;
	shr.u64 	%rd48019, %rd48018, 17;
	xor.b64  	%rd48020, %rd48019, %rd48018;
	shl.b64 	%rd48021, %rd48020, 5;
	add.s64 	%rd54806, %rd48021, %rd48020;
	add.s64 	%rd54798, %rd54798, 4;
$L__BB5_1168:
	setp.eq.s64 	%p2239, %rd182, 0;
	@%p2239 bra 	$L__BB5_1173;
	setp.eq.s64 	%p2240, %rd183, 0;
	@%p2240 bra 	$L__BB5_1171;
	shl.b64 	%rd48023, %rd54798, 3;
	add.s64 	%rd48024, %rd54810, %rd48023;
	ld.u64 	%rd48025, [%rd48024];
	mad.lo.s64 	%rd48026, %rd48025, 2654435761, %rd54806;
	shl.b64 	%rd48027, %rd48026, 13;
	add.s64 	%rd48028, %rd48027, %rd48026;
	shr.u64 	%rd48029, %rd48028, 7;
	xor.b64  	%rd48030, %rd48029, %rd48028;
	shl.b64 	%rd48031, %rd48030, 3;
	add.s64 	%rd48032, %rd48031, %rd48030;
	shr.u64 	%rd48033, %rd48032, 17;
	xor.b64  	%rd48034, %rd48033, %rd48032;
	shl.b64 	%rd48035, %rd48034, 5;
	add.s64 	%rd48036, %rd48035, %rd48034;
	ld.u64 	%rd48037, [%rd48024+8];
	mad.lo.s64 	%rd48038, %rd48037, 2654435761, %rd48036;
	shl.b64 	%rd48039, %rd48038, 13;
	add.s64 	%rd48040, %rd48039, %rd48038;
	shr.u64 	%rd48041, %rd48040, 7;
	xor.b64  	%rd48042, %rd48041, %rd48040;
	shl.b64 	%rd48043, %rd48042, 3;
	add.s64 	%rd48044, %rd48043, %rd48042;
	shr.u64 	%rd48045, %rd48044, 17;
	xor.b64  	%rd48046, %rd48045, %rd48044;
	shl.b64 	%rd48047, %rd48046, 5;
	add.s64 	%rd54806, %rd48047, %rd48046;
	add.s64 	%rd54798, %rd54798, 2;
$L__BB5_1171:
	setp.eq.s64 	%p2241, %rd184, 0;
	@%p2241 bra 	$L__BB5_1173;
	shl.b64 	%rd48048, %rd54798, 3;
	add.s64 	%rd48049, %rd54810, %rd48048;
	ld.u64 	%rd48050, [%rd48049];
	mad.lo.s64 	%rd48051, %rd48050, 2654435761, %rd54806;
	shl.b64 	%rd48052, %rd48051, 13;
	add.s64 	%rd48053, %rd48052, %rd48051;
	shr.u64 	%rd48054, %rd48053, 7;
	xor.b64  	%rd48055, %rd48054, %rd48053;
	shl.b64 	%rd48056, %rd48055, 3;
	add.s64 	%rd48057, %rd48056, %rd48055;
	shr.u64 	%rd48058, %rd48057, 17;
	xor.b64  	%rd48059, %rd48058, %rd48057;
	shl.b64 	%rd48060, %rd48059, 5;
	add.s64 	%rd54806, %rd48060, %rd48059;
$L__BB5_1173:
	setp.lt.u64 	%p2242, %rd54793, %rd54806;
	mov.u64 	%rd54809, %rd54507;
	@%p2242 bra 	$L__BB5_1174;
	bra.uni 	$L__BB5_1179;
$L__BB5_1174:
	mov.u64 	%rd54809, %rd54810;
	mov.u64 	%rd54810, %rd54507;
	bra.uni 	$L__BB5_1179;
$L__BB5_1175:
	setp.eq.s32 	%p2243, %r1, 0;
	mov.u64 	%rd54809, %rd54507;
	@%p2243 bra 	$L__BB5_1179;
	mov.b64 	%rd54807, 0;
$L__BB5_1177:
	shl.b64 	%rd48062, %rd54807, 3;
	add.s64 	%rd48063, %rd54507, %rd48062;
	ld.u64 	%rd2252, [%rd48063];
	add.s64 	%rd48064, %rd54810, %rd48062;
	ld.u64 	%rd2253, [%rd48064];
	setp.lt.u64 	%p2244, %rd2252, %rd2253;
	@%p2244 bra 	$L__BB5_1174;
	setp.le.u64 	%p2245, %rd2252, %rd2253;
	add.s64 	%rd54807, %rd54807, 1;
	setp.lt.u64 	%p2246, %rd54807, %rd12;
	and.pred  	%p2247, %p2245, %p2246;
	mov.u64 	%rd54809, %rd54507;
	@%p2247 bra 	$L__BB5_1177;
$L__BB5_1179:
	add.s64 	%rd2263, %rd2, -1;
	and.b64  	%rd2264, %rd2, 7;
	and.b64  	%rd2265, %rd2, 3;
	and.b64  	%rd2266, %rd2, 1;
	and.b64  	%rd2267, %rd2, -2;
	and.b64  	%rd2268, %rd2, -8;
	neg.s64 	%rd2269, %rd2267;
	mov.b32 	%r462, 2;
	mov.u32 	%r372, %tid.x;
	shl.b32 	%r373, %r372, 6;
	mov.u32 	%r374, _ZZN3cub18CUB_300001_SM_10006detail10merge_sort30DeviceMergeSortBlockSortKernelINS2_10policy_hubIPPmE9Policy600ES6_PNS0_8NullTypeES6_SA_j18tuple_indexed_lessS5_S9_EEvbT0_T1_T2_T3_T4_PT6_PT7_T5_NS1_7vsmem_tEE19static_temp_storage;
	add.s32 	%r375, %r374, %r373;
$L__BB5_1180:
	mov.u32 	%r19, %r462;
	add.s64 	%rd2278, %rd2264, -1;
	bar.sync 	0;
	add.s32 	%r371, %r19, -1;
	st.shared.v2.u64 	[%r375], {%rd53648, %rd54822};
	st.shared.v2.u64 	[%r375+16], {%rd54821, %rd54820};
	st.shared.v2.u64 	[%r375+32], {%rd54819, %rd54810};
	st.shared.v2.u64 	[%r375+48], {%rd54809, %rd55204};
	bar.sync 	0;
	neg.s32 	%r376, %r19;
	and.b32  	%r377, %r372, %r376;
	shl.b32 	%r378, %r377, 3;
	shl.b32 	%r379, %r19, 2;
	and.b32  	%r380, %r371, %r372;
	shl.b32 	%r381, %r380, 3;
	min.u32 	%r20, %r381, 2048;
	min.u32 	%r21, %r378, 2048;
	add.s32 	%r382, %r21, %r379;
	min.u32 	%r22, %r382, 2048;
	add.s32 	%r383, %r22, %r379;
	min.u32 	%r23, %r383, 2048;
	sub.s32 	%r384, %r22, %r21;
	sub.s32 	%r385, %r23, %r22;
	setp.lt.s32 	%p2361, %r20, %r385;
	sub.s32 	%r386, %r20, %r385;
	selp.b32 	%r465, 0, %r386, %p2361;
	min.s32 	%r463, %r384, %r20;
	setp.ge.s32 	%p2362, %r465, %r463;
	@%p2362 bra 	$L__BB5_1225;
	add.s32 	%r26, %r22, %r20;
$L__BB5_1182:
	setp.eq.s64 	%p2363, %rd2, 0;
	sub.s32 	%r387, %r463, %r465;
	shr.u32 	%r388, %r387, 31;
	add.s32 	%r389, %r387, %r388;
	shr.s32 	%r390, %r389, 1;
	add.s32 	%r29, %r390, %r465;
	add.s32 	%r391, %r29, %r21;
	shl.b32 	%r392, %r391, 3;
	mov.u32 	%r393, _ZZN3cub18CUB_300001_SM_10006detail10merge_sort30DeviceMergeSortBlockSortKernelINS2_10policy_hubIPPmE9Policy600ES6_PNS0_8NullTypeES6_SA_j18tuple_indexed_lessS5_S9_EEvbT0_T1_T2_T3_T4_PT6_PT7_T5_NS1_7vsmem_tEE19static_temp_storage;
	add.s32 	%r394, %r393, %r392;
	ld.shared.u64 	%rd2279, [%r394];
	not.b32 	%r395, %r29;
	add.s32 	%r396, %r26, %r395;
	shl.b32 	%r397, %r396, 3;
	add.s32 	%r398, %r393, %r397;
	ld.shared.u64 	%rd2280, [%r398];
	mov.b64 	%rd54827, -3750763034362895579;
	@%p2363 bra 	$L__BB5_1188;
	setp.eq.s64 	%p2364, %rd2263, 0;
	mov.b64 	%rd54827, -3750763034362895579;
	mov.b64 	%rd54829, 0;
	@%p2364 bra 	$L__BB5_1186;
	add.s64 	%rd54828, %rd2280, 8;
	mov.b64 	%rd54827, -3750763034362895579;
	mov.b64 	%rd54829, 0;
$L__BB5_1185:
	ld.u64 	%rd48212, [%rd54828+-8];
	and.b64  	%rd48213, %rd48212, 255;
	xor.b64  	%rd48214, %rd48213, %rd54827;
	mul.lo.s64 	%rd48215, %rd48214, 1099511628211;
	shr.u64 	%rd48216, %rd48212, 8;
	and.b64  	%rd48217, %rd48216, 255;
	xor.b64  	%rd48218, %rd48217, %rd48215;
	mul.lo.s64 	%rd48219, %rd48218, 1099511628211;
	shr.u64 	%rd48220, %rd48212, 16;
	and.b64  	%rd48221, %rd48220, 255;
	xor.b64  	%rd48222, %rd48221, %rd48219;
	mul.lo.s64 	%rd48223, %rd48222, 1099511628211;
	shr.u64 	%rd48224, %rd48212, 24;
	and.b64  	%rd48225, %rd48224, 255;
	xor.b64  	%rd48226, %rd48225, %rd48223;
	mul.lo.s64 	%rd48227, %rd48226, 1099511628211;
	shr.u64 	%rd48228, %rd48212, 32;
	and.b64  	%rd48229, %rd48228, 255;
	xor.b64  	%rd48230, %rd48229, %rd48227;
	mul.lo.s64 	%rd48231, %rd48230, 1099511628211;
	shr.u64 	%rd48232, %rd48212, 40;
	and.b64  	%rd48233, %rd48232, 255;
	xor.b64  	%rd48234, %rd48233, %rd48231;
	mul.lo.s64 	%rd48235, %rd48234, 1099511628211;
	shr.u64 	%rd48236, %rd48212, 48;
	and.b64  	%rd48237, %rd48236, 255;
	xor.b64  	%rd48238, %rd48237, %rd48235;
	mul.lo.s64 	%rd48239, %rd48238, 1099511628211;
	shr.u64 	%rd48240, %rd48212, 56;
	xor.b64  	%rd48241, %rd48240, %rd48239;
	mul.lo.s64 	%rd48242, %rd48241, 1099511628211;
	ld.u64 	%rd48243, [%rd54828];
	and.b64  	%rd48244, %rd48243, 255;
	xor.b64  	%rd48245, %rd48244, %rd48242;
	mul.lo.s64 	%rd48246, %rd48245, 1099511628211;
	shr.u64 	%rd48247, %rd48243, 8;
	and.b64  	%rd48248, %rd48247, 255;
	xor.b64  	%rd48249, %rd48248, %rd48246;
	mul.lo.s64 	%rd48250, %rd48249, 1099511628211;
	shr.u64 	%rd48251, %rd48243, 16;
	and.b64  	%rd48252, %rd48251, 255;
	xor.b64  	%rd48253, %rd48252, %rd48250;
	mul.lo.s64 	%rd48254, %rd48253, 1099511628211;
	shr.u64 	%rd48255, %rd48243, 24;
	and.b64  	%rd48256, %rd48255, 255;
	xor.b64  	%rd48257, %rd48256, %rd48254;
	mul.lo.s64 	%rd48258, %rd48257, 1099511628211;
	shr.u64 	%rd48259, %rd48243, 32;
	and.b64  	%rd48260, %rd48259, 255;
	xor.b64  	%rd48261, %rd48260, %rd48258;
	mul.lo.s64 	%rd48262, %rd48261, 1099511628211;
	shr.u64 	%rd48263, %rd48243, 40;
	and.b64  	%rd48264, %rd48263, 255;
	xor.b64  	%rd48265, %rd48264, %rd48262;
	mul.lo.s64 	%rd48266, %rd48265, 1099511628211;
	shr.u64 	%rd48267, %rd48243, 48;
	and.b64  	%rd48268, %rd48267, 255;
	xor.b64  	%rd48269, %rd48268, %rd48266;
	mul.lo.s64 	%rd48270, %rd48269, 1099511628211;
	shr.u64 	%rd48271, %rd48243, 56;
	xor.b64  	%rd48272, %rd48271, %rd48270;
	mul.lo.s64 	%rd54827, %rd48272, 1099511628211;
	add.s64 	%rd54829, %rd54829, 2;
	add.s64 	%rd54828, %rd54828, 16;
	add.s64 	%rd48273, %rd2269, %rd54829;
	setp.eq.s64 	%p2365, %rd48273, 0;
	@%p2365 bra 	$L__BB5_1186;
	bra.uni 	$L__BB5_1185;
$L__BB5_1186:
	setp.eq.s64 	%p2366, %rd2266, 0;
	@%p2366 bra 	$L__BB5_1188;
	shl.b64 	%rd48274, %rd54829, 3;
	add.s64 	%rd48275, %rd2280, %rd48274;
	ld.u64 	%rd48276, [%rd48275];
	and.b64  	%rd48277, %rd48276, 255;
	xor.b64  	%rd48278, %rd48277, %rd54827;
	mul.lo.s64 	%rd48279, %rd48278, 1099511628211;
	shr.u64 	%rd48280, %rd48276, 8;
	and.b64  	%rd48281, %rd48280, 255;
	xor.b64  	%rd48282, %rd48281, %rd48279;
	mul.lo.s64 	%rd48283, %rd48282, 1099511628211;
	shr.u64 	%rd48284, %rd48276, 16;
	and.b64  	%rd48285, %rd48284, 255;
	xor.b64  	%rd48286, %rd48285, %rd48283;
	mul.lo.s64 	%rd48287, %rd48286, 1099511628211;
	shr.u64 	%rd48288, %rd48276, 24;
	and.b64  	%rd48289, %rd48288, 255;
	xor.b64  	%rd48290, %rd48289, %rd48287;
	mul.lo.s64 	%rd48291, %rd48290, 1099511628211;
	shr.u64 	%rd48292, %rd48276, 32;
	and.b64  	%rd48293, %rd48292, 255;
	xor.b64  	%rd48294, %rd48293, %rd48291;
	mul.lo.s64 	%rd48295, %rd48294, 1099511628211;
	shr.u64 	%rd48296, %rd48276, 40;
	and.b64  	%rd48297, %rd48296, 255;
	xor.b64  	%rd48298, %rd48297, %rd48295;
	mul.lo.s64 	%rd48299, %rd48298, 1099511628211;
	shr.u64 	%rd48300, %rd48276, 48;
	and.b64  	%rd48301, %rd48300, 255;
	xor.b64  	%rd48302, %rd48301, %rd48299;
	mul.lo.s64 	%rd48303, %rd48302, 1099511628211;
	shr.u64 	%rd48304, %rd48276, 56;
	xor.b64  	%rd48305, %rd48304, %rd48303;
	mul.lo.s64 	%rd54827, %rd48305, 1099511628211;
$L__BB5_1188:
	mov.b64 	%rd54833, -3750763034362895579;
	@%p2363 bra 	$L__BB5_1194;
	setp.eq.s64 	%p2368, %rd2263, 0;
	mov.b64 	%rd54833, -3750763034362895579;
	mov.b64 	%rd54834, 0;
	@%p2368 bra 	$L__BB5_1192;
	mov.b64 	%rd54833, -3750763034362895579;
	mov.b64 	%rd54831, 0;
$L__BB5_1191:
	shl.b64 	%rd48312, %rd54831, 3;
	add.s64 	%rd48313, %rd2279, %rd48312;
	ld.u64 	%rd48314, [%rd48313];
	and.b64  	%rd48315, %rd48314, 255;
	xor.b64  	%rd48316, %rd48315, %rd54833;
	mul.lo.s64 	%rd48317, %rd48316, 1099511628211;
	shr.u64 	%rd48318, %rd48314, 8;
	and.b64  	%rd48319, %rd48318, 255;
	xor.b64  	%rd48320, %rd48319, %rd48317;
	mul.lo.s64 	%rd48321, %rd48320, 1099511628211;
	shr.u64 	%rd48322, %rd48314, 16;
	and.b64  	%rd48323, %rd48322, 255;
	xor.b64  	%rd48324, %rd48323, %rd48321;
	mul.lo.s64 	%rd48325, %rd48324, 1099511628211;
	shr.u64 	%rd48326, %rd48314, 24;
	and.b64  	%rd48327, %rd48326, 255;
	xor.b64  	%rd48328, %rd48327, %rd48325;
	mul.lo.s64 	%rd48329, %rd48328, 1099511628211;
	shr.u64 	%rd48330, %rd48314, 32;
	and.b64  	%rd48331, %rd48330, 255;
	xor.b64  	%rd48332, %rd48331, %rd48329;
	mul.lo.s64 	%rd48333, %rd48332, 1099511628211;
	shr.u64 	%rd48334, %rd48314, 40;
	and.b64  	%rd48335, %rd48334, 255;
	xor.b64  	%rd48336, %rd48335, %rd48333;
	mul.lo.s64 	%rd48337, %rd48336, 1099511628211;
	shr.u64 	%rd48338, %rd48314, 48;
	and.b64  	%rd48339, %rd48338, 255;
	xor.b64  	%rd48340, %rd48339, %rd48337;
	mul.lo.s64 	%rd48341, %rd48340, 1099511628211;
	shr.u64 	%rd48342, %rd48314, 56;
	xor.b64  	%rd48343, %rd48342, %rd48341;
	mul.lo.s64 	%rd48344, %rd48343, 1099511628211;
	ld.u64 	%rd48345, [%rd48313+8];
	and.b64  	%rd48346, %rd48345, 255;
	xor.b64  	%rd48347, %rd48346, %rd48344;
	mul.lo.s64 	%rd48348, %rd48347, 1099511628211;
	shr.u64 	%rd48349, %rd48345, 8;
	and.b64  	%rd48350, %rd48349, 255;
	xor.b64  	%rd48351, %rd48350, %rd48348;
	mul.lo.s64 	%rd48352, %rd48351, 1099511628211;
	shr.u64 	%rd48353, %rd48345, 16;
	and.b64  	%rd48354, %rd48353, 255;
	xor.b64  	%rd48355, %rd48354, %rd48352;
	mul.lo.s64 	%rd48356, %rd48355, 1099511628211;
	shr.u64 	%rd48357, %rd48345, 24;
	and.b64  	%rd48358, %rd48357, 255;
	xor.b64  	%rd48359, %rd48358, %rd48356;
	mul.lo.s64 	%rd48360, %rd48359, 1099511628211;
	shr.u64 	%rd48361, %rd48345, 32;
	and.b64  	%rd48362, %rd48361, 255;
	xor.b64  	%rd48363, %rd48362, %rd48360;
	mul.lo.s64 	%rd48364, %rd48363, 1099511628211;
	shr.u64 	%rd48365, %rd48345, 40;
	and.b64  	%rd48366, %rd48365, 255;
	xor.b64  	%rd48367, %rd48366, %rd48364;
	mul.lo.s64 	%rd48368, %rd48367, 1099511628211;
	shr.u64 	%rd48369, %rd48345, 48;
	and.b64  	%rd48370, %rd48369, 255;
	xor.b64  	%rd48371, %rd48370, %rd48368;
	mul.lo.s64 	%rd48372, %rd48371, 1099511628211;
	shr.u64 	%rd48373, %rd48345, 56;
	xor.b64  	%rd48374, %rd48373, %rd48372;
	mul.lo.s64 	%rd54833, %rd48374, 1099511628211;
	add.s64 	%rd54831, %rd54831, 2;
	setp.ne.s64 	%p2369, %rd54831, %rd2267;
	mov.u64 	%rd54834, %rd2267;
	@%p2369 bra 	$L__BB5_1191;
$L__BB5_1192:
	setp.eq.s64 	%p2370, %rd2266, 0;
	@%p2370 bra 	$L__BB5_1194;
	shl.b64 	%rd48375, %rd54834, 3;
	add.s64 	%rd48376, %rd2279, %rd48375;
	ld.u64 	%rd48377, [%rd48376];
	and.b64  	%rd48378, %rd48377, 255;
	xor.b64  	%rd48379, %rd48378, %rd54833;
	mul.lo.s64 	%rd48380, %rd48379, 1099511628211;
	shr.u64 	%rd48381, %rd48377, 8;
	and.b64  	%rd48382, %rd48381, 255;
	xor.b64  	%rd48383, %rd48382, %rd48380;
	mul.lo.s64 	%rd48384, %rd48383, 1099511628211;
	shr.u64 	%rd48385, %rd48377, 16;
	and.b64  	%rd48386, %rd48385, 255;
	xor.b64  	%rd48387, %rd48386, %rd48384;
	mul.lo.s64 	%rd48388, %rd48387, 1099511628211;
	shr.u64 	%rd48389, %rd48377, 24;
	and.b64  	%rd48390, %rd48389, 255;
	xor.b64  	%rd48391, %rd48390, %rd48388;
	mul.lo.s64 	%rd48392, %rd48391, 1099511628211;
	shr.u64 	%rd48393, %rd48377, 32;
	and.b64  	%rd48394, %rd48393, 255;
	xor.b64  	%rd48395, %rd48394, %rd48392;
	mul.lo.s64 	%rd48396, %rd48395, 1099511628211;
	shr.u64 	%rd48397, %rd48377, 40;
	and.b64  	%rd48398, %rd48397, 255;
	xor.b64  	%rd48399, %rd48398, %rd48396;
	mul.lo.s64 	%rd48400, %rd48399, 1099511628211;
	shr.u64 	%rd48401, %rd48377, 48;
	and.b64  	%rd48402, %rd48401, 255;
	xor.b64  	%rd48403, %rd48402, %rd48400;
	mul.lo.s64 	%rd48404, %rd48403, 1099511628211;
	shr.u64 	%rd48405, %rd48377, 56;
	xor.b64  	%rd48406, %rd48405, %rd48404;
	mul.lo.s64 	%rd54833, %rd48406, 1099511628211;
$L__BB5_1194:
	setp.eq.s64 	%p2371, %rd54827, %rd54833;
	@%p2371 bra 	$L__BB5_1220;
	add.s64 	%rd2302, %rd2265, -1;
	mov.b64 	%rd54847, 0;
	@%p2363 bra 	$L__BB5_1207;
	setp.lt.u64 	%p2373, %rd2263, 7;
	mov.b64 	%rd54842, 0;
	mov.u64 	%rd54847, %rd54842;
	@%p2373 bra 	$L__BB5_1199;
	mov.b64 	%rd54848, 0;
	mov.u64 	%rd54847, %rd54848;
$L__BB5_1198:
	.pragma "nounroll";
	shl.b64 	%rd48411, %rd54848, 3;
	add.s64 	%rd48412, %rd2280, %rd48411;
	ld.u64 	%rd48413, [%rd48412];
	mad.lo.s64 	%rd48414, %rd48413, 2654435761, %rd54847;
	shl.b64 	%rd48415, %rd48414, 13;
	add.s64 	%rd48416, %rd48415, %rd48414;
	shr.u64 	%rd48417, %rd48416, 7;
	xor.b64  	%rd48418, %rd48417, %rd48416;
	shl.b64 	%rd48419, %rd48418, 3;
	add.s64 	%rd48420, %rd48419, %rd48418;
	shr.u64 	%rd48421, %rd48420, 17;
	xor.b64  	%rd48422, %rd48421, %rd48420;
	shl.b64 	%rd48423, %rd48422, 5;
	add.s64 	%rd48424, %rd48423, %rd48422;
	ld.u64 	%rd48425, [%rd48412+8];
	mad.lo.s64 	%rd48426, %rd48425, 2654435761, %rd48424;
	shl.b64 	%rd48427, %rd48426, 13;
	add.s64 	%rd48428, %rd48427, %rd48426;
	shr.u64 	%rd48429, %rd48428, 7;
	xor.b64  	%rd48430, %rd48429, %rd48428;
	shl.b64 	%rd48431, %rd48430, 3;
	add.s64 	%rd48432, %rd48431, %rd48430;
	shr.u64 	%rd48433, %rd48432, 17;
	xor.b64  	%rd48434, %rd48433, %rd48432;
	shl.b64 	%rd48435, %rd48434, 5;
	add.s64 	%rd48436, %rd48435, %rd48434;
	ld.u64 	%rd48437, [%rd48412+16];
	mad.lo.s64 	%rd48438, %rd48437, 2654435761, %rd48436;
	shl.b64 	%rd48439, %rd48438, 13;
	add.s64 	%rd48440, %rd48439, %rd48438;
	shr.u64 	%rd48441, %rd48440, 7;
	xor.b64  	%rd48442, %rd48441, %rd48440;
	shl.b64 	%rd48443, %rd48442, 3;
	add.s64 	%rd48444, %rd48443, %rd48442;
	shr.u64 	%rd48445, %rd48444, 17;
	xor.b64  	%rd48446, %rd48445, %rd48444;
	shl.b64 	%rd48447, %rd48446, 5;
	add.s64 	%rd48448, %rd48447, %rd48446;
	ld.u64 	%rd48449, [%rd48412+24];
	mad.lo.s64 	%rd48450, %rd48449, 2654435761, %rd48448;
	shl.b64 	%rd48451, %rd48450, 13;
	add.s64 	%rd48452, %rd48451, %rd48450;
	shr.u64 	%rd48453, %rd48452, 7;
	xor.b64  	%rd48454, %rd48453, %rd48452;
	shl.b64 	%rd48455, %rd48454, 3;
	add.s64 	%rd48456, %rd48455, %rd48454;
	shr.u64 	%rd48457, %rd48456, 17;
	xor.b64  	%rd48458, %rd48457, %rd48456;
	shl.b64 	%rd48459, %rd48458, 5;
	add.s64 	%rd48460, %rd48459, %rd48458;
	ld.u64 	%rd48461, [%rd48412+32];
	mad.lo.s64 	%rd48462, %rd48461, 2654435761, %rd48460;
	shl.b64 	%rd48463, %rd48462, 13;
	add.s64 	%rd48464, %rd48463, %rd48462;
	shr.u64 	%rd48465, %rd48464, 7;
	xor.b64  	%rd48466, %rd48465, %rd48464;
	shl.b64 	%rd48467, %rd48466, 3;
	add.s64 	%rd48468, %rd48467, %rd48466;
	shr.u64 	%rd48469, %rd48468, 17;
	xor.b64  	%rd48470, %rd48469, %rd48468;
	shl.b64 	%rd48471, %rd48470, 5;
	add.s64 	%rd48472, %rd48471, %rd48470;
	ld.u64 	%rd48473, [%rd48412+40];
	mad.lo.s64 	%rd48474, %rd48473, 2654435761, %rd48472;
	shl.b64 	%rd48475, %rd48474, 13;
	add.s64 	%rd48476, %rd48475, %rd48474;
	shr.u64 	%rd48477, %rd48476, 7;
	xor.b64  	%rd48478, %rd48477, %rd48476;
	shl.b64 	%rd48479, %rd48478, 3;
	add.s64 	%rd48480, %rd48479, %rd48478;
	shr.u64 	%rd48481, %rd48480, 17;
	xor.b64  	%rd48482, %rd48481, %rd48480;
	shl.b64 	%rd48483, %rd48482, 5;
	add.s64 	%rd48484, %rd48483, %rd48482;
	ld.u64 	%rd48485, [%rd48412+48];
	mad.lo.s64 	%rd48486, %rd48485, 2654435761, %rd48484;
	shl.b64 	%rd48487, %rd48486, 13;
	add.s64 	%rd48488, %rd48487, %rd48486;
	shr.u64 	%rd48489, %rd48488, 7;
	xor.b64  	%rd48490, %rd48489, %rd48488;
	shl.b64 	%rd48491, %rd48490, 3;
	add.s64 	%rd48492, %rd48491, %rd48490;
	shr.u64 	%rd48493, %rd48492, 17;
	xor.b64  	%rd48494, %rd48493, %rd48492;
	shl.b64 	%rd48495, %rd48494, 5;
	add.s64 	%rd48496, %rd48495, %rd48494;
	ld.u64 	%rd48497, [%rd48412+56];
	mad.lo.s64 	%rd48498, %rd48497, 2654435761, %rd48496;
	shl.b64 	%rd48499, %rd48498, 13;
	add.s64 	%rd48500, %rd48499, %rd48498;
	shr.u64 	%rd48501, %rd48500, 7;
	xor.b64  	%rd48502, %rd48501, %rd48500;
	shl.b64 	%rd48503, %rd48502, 3;
	add.s64 	%rd48504, %rd48503, %rd48502;
	shr.u64 	%rd48505, %rd48504, 17;
	xor.b64  	%rd48506, %rd48505, %rd48504;
	shl.b64 	%rd48507, %rd48506, 5;
	add.s64 	%rd54847, %rd48507, %rd48506;
	add.s64 	%rd54848, %rd54848, 8;
	setp.eq.s64 	%p2374, %rd54848, %rd2268;
	mov.u64 	%rd54842, %rd2268;
	@%p2374 bra 	$L__BB5_1199;
	bra.uni 	$L__BB5_1198;
$L__BB5_1199:
	setp.eq.s64 	%p2375, %rd2264, 0;
	@%p2375 bra 	$L__BB5_1207;
	setp.lt.u64 	%p2376, %rd2278, 3;
	@%p2376 bra 	$L__BB5_1202;
	shl.b64 	%rd48509, %rd54842, 3;
	add.s64 	%rd48510, %rd2280, %rd48509;
	ld.u64 	%rd48511, [%rd48510];
	mad.lo.s64 	%rd48512, %rd48511, 2654435761, %rd54847;
	shl.b64 	%rd48513, %rd48512, 13;
	add.s64 	%rd48514, %rd48513, %rd48512;
	shr.u64 	%rd48515, %rd48514, 7;
	xor.b64  	%rd48516, %rd48515, %rd48514;
	shl.b64 	%rd48517, %rd48516, 3;
	add.s64 	%rd48518, %rd48517, %rd48516;
	shr.u64 	%rd48519, %rd48518, 17;
	xor.b64  	%rd48520, %rd48519, %rd48518;
	shl.b64 	%rd48521, %rd48520, 5;
	add.s64 	%rd48522, %rd48521, %rd48520;
	ld.u64 	%rd48523, [%rd48510+8];
	mad.lo.s64 	%rd48524, %rd48523, 2654435761, %rd48522;
	shl.b64 	%rd48525, %rd48524, 13;
	add.s64 	%rd48526, %rd48525, %rd48524;
	shr.u64 	%rd48527, %rd48526, 7;
	xor.b64  	%rd48528, %rd48527, %rd48526;
	shl.b64 	%rd48529, %rd48528, 3;
	add.s64 	%rd48530, %rd48529, %rd48528;
	shr.u64 	%rd48531, %rd48530, 17;
	xor.b64  	%rd48532, %rd48531, %rd48530;
	shl.b64 	%rd48533, %rd48532, 5;
	add.s64 	%rd48534, %rd48533, %rd48532;
	ld.u64 	%rd48535, [%rd48510+16];
	mad.lo.s64 	%rd48536, %rd48535, 2654435761, %rd48534;
	shl.b64 	%rd48537, %rd48536, 13;
	add.s64 	%rd48538, %rd48537, %rd48536;
	shr.u64 	%rd48539, %rd48538, 7;
	xor.b64  	%rd48540, %rd48539, %rd48538;
	shl.b64 	%rd48541, %rd48540, 3;
	add.s64 	%rd48542, %rd48541, %rd48540;
	shr.u64 	%rd48543, %rd48542, 17;
	xor.b64  	%rd48544, %rd48543, %rd48542;
	shl.b64 	%rd48545, %rd48544, 5;
	add.s64 	%rd48546, %rd48545, %rd48544;
	ld.u64 	%rd48547, [%rd48510+24];
	mad.lo.s64 	%rd48548, %rd48547, 2654435761, %rd48546;
	shl.b64 	%rd48549, %rd48548, 13;
	add.s64 	%rd48550, %rd48549, %rd48548;
	shr.u64 	%rd48551, %rd48550, 7;
	xor.b64  	%rd48552, %rd48551, %rd48550;
	shl.b64 	%rd48553, %rd48552, 3;
	add.s64 	%rd48554, %rd48553, %rd48552;
	shr.u64 	%rd48555, %rd48554, 17;
	xor.b64  	%rd48556, %rd48555, %rd48554;
	shl.b64 	%rd48557, %rd48556, 5;
	add.s64 	%rd54847, %rd48557, %rd48556;
	add.s64 	%rd54842, %rd54842, 4;
$L__BB5_1202:
	setp.eq.s64 	%p2377, %rd2265, 0;
	@%p2377 bra 	$L__BB5_1207;
	setp.eq.s64 	%p2378, %rd2302, 0;
	@%p2378 bra 	$L__BB5_1205;
	shl.b64 	%rd48559, %rd54842, 3;
	add.s64 	%rd48560, %rd2280, %rd48559;
	ld.u64 	%rd48561, [%rd48560];
	mad.lo.s64 	%rd48562, %rd48561, 2654435761, %rd54847;
	shl.b64 	%rd48563, %rd48562, 13;
	add.s64 	%rd48564, %rd48563, %rd48562;
	shr.u64 	%rd48565, %rd48564, 7;
	xor.b64  	%rd48566, %rd48565, %rd48564;
	shl.b64 	%rd48567, %rd48566, 3;
	add.s64 	%rd48568, %rd48567, %rd48566;
	shr.u64 	%rd48569, %rd48568, 17;
	xor.b64  	%rd48570, %rd48569, %rd48568;
	shl.b64 	%rd48571, %rd48570, 5;
	add.s64 	%rd48572, %rd48571, %rd48570;
	ld.u64 	%rd48573, [%rd48560+8];
	mad.lo.s64 	%rd48574, %rd48573, 2654435761, %rd48572;
	shl.b64 	%rd48575, %rd48574, 13;
	add.s64 	%rd48576, %rd48575, %rd48574;
	shr.u64 	%rd48577, %rd48576, 7;
	xor.b64  	%rd48578, %rd48577, %rd48576;
	shl.b64 	%rd48579, %rd48578, 3;
	add.s64 	%rd48580, %rd48579, %rd48578;
	shr.u64 	%rd48581, %rd48580, 17;
	xor.b64  	%rd48582, %rd48581, %rd48580;
	shl.b64 	%rd48583, %rd48582, 5;
	add.s64 	%rd54847, %rd48583, %rd48582;
	add.s64 	%rd54842, %rd54842, 2;
$L__BB5_1205:
	setp.eq.s64 	%p2379, %rd2266, 0;
	@%p2379 bra 	$L__BB5_1207;
	shl.b64 	%rd48584, %rd54842, 3;
	add.s64 	%rd48585, %rd2280, %rd48584;
	ld.u64 	%rd48586, [%rd48585];
	mad.lo.s64 	%rd48587, %rd48586, 2654435761, %rd54847;
	shl.b64 	%rd48588, %rd48587, 13;
	add.s64 	%rd48589, %rd48588, %rd48587;
	shr.u64 	%rd48590, %rd48589, 7;
	xor.b64  	%rd48591, %rd48590, %rd48589;
	shl.b64 	%rd48592, %rd48591, 3;
	add.s64 	%rd48593, %rd48592, %rd48591;
	shr.u64 	%rd48594, %rd48593, 17;
	xor.b64  	%rd48595, %rd48594, %rd48593;
	shl.b64 	%rd48596, %rd48595, 5;
	add.s64 	%rd54847, %rd48596, %rd48595;
$L__BB5_1207:
	mov.b64 	%rd54861, 0;
	@%p2363 bra 	$L__BB5_1219;
	setp.lt.u64 	%p2381, %rd2263, 7;
	mov.b64 	%rd54856, 0;
	mov.u64 	%rd54861, %rd54856;
	@%p2381 bra 	$L__BB5_1211;
	mov.b64 	%rd54850, 0;
	mov.u64 	%rd54861, %rd54850;
$L__BB5_1210:
	.pragma "nounroll";
	shl.b64 	%rd48601, %rd54850, 3;
	add.s64 	%rd48602, %rd2279, %rd48601;
	ld.u64 	%rd48603, [%rd48602];
	mad.lo.s64 	%rd48604, %rd48603, 2654435761, %rd54861;
	shl.b64 	%rd48605, %rd48604, 13;
	add.s64 	%rd48606, %rd48605, %rd48604;
	shr.u64 	%rd48607, %rd48606, 7;
	xor.b64  	%rd48608, %rd48607, %rd48606;
	shl.b64 	%rd48609, %rd48608, 3;
	add.s64 	%rd48610, %rd48609, %rd48608;
	shr.u64 	%rd48611, %rd48610, 17;
	xor.b64  	%rd48612, %rd48611, %rd48610;
	shl.b64 	%rd48613, %rd48612, 5;
	add.s64 	%rd48614, %rd48613, %rd48612;
	ld.u64 	%rd48615, [%rd48602+8];
	mad.lo.s64 	%rd48616, %rd48615, 2654435761, %rd48614;
	shl.b64 	%rd48617, %rd48616, 13;
	add.s64 	%rd48618, %rd48617, %rd48616;
	shr.u64 	%rd48619, %rd48618, 7;
	xor.b64  	%rd48620, %rd48619, %rd48618;
	shl.b64 	%rd48621, %rd48620, 3;
	add.s64 	%rd48622, %rd48621, %rd48620;
	shr.u64 	%rd48623, %rd48622, 17;
	xor.b64  	%rd48624, %rd48623, %rd48622;
	shl.b64 	%rd48625, %rd48624, 5;
	add.s64 	%rd48626, %rd48625, %rd48624;
	ld.u64 	%rd48627, [%rd48602+16];
	mad.lo.s64 	%rd48628, %rd48627, 2654435761, %rd48626;
	shl.b64 	%rd48629, %rd48628, 13;
	add.s64 	%rd48630, %rd48629, %rd48628;
	shr.u64 	%rd48631, %rd48630, 7;
	xor.b64  	%rd48632, %rd48631, %rd48630;
	shl.b64 	%rd48633, %rd48632, 3;
	add.s64 	%rd48634, %rd48633, %rd48632;
	shr.u64 	%rd48635, %rd48634, 17;
	xor.b64  	%rd48636, %rd48635, %rd48634;
	shl.b64 	%rd48637, %rd48636, 5;
	add.s64 	%rd48638, %rd48637, %rd48636;
	ld.u64 	%rd48639, [%rd48602+24];
	mad.lo.s64 	%rd48640, %rd48639, 2654435761, %rd48638;
	shl.b64 	%rd48641, %rd48640, 13;
	add.s64 	%rd48642, %rd48641, %rd48640;
	shr.u64 	%rd48643, %rd48642, 7;
	xor.b64  	%rd48644, %rd48643, %rd48642;
	shl.b64 	%rd48645, %rd48644, 3;
	add.s64 	%rd48646, %rd48645, %rd48644;
	shr.u64 	%rd48647, %rd48646, 17;
	xor.b64  	%rd48648, %rd48647, %rd48646;
	shl.b64 	%rd48649, %rd48648, 5;
	add.s64 	%rd48650, %rd48649, %rd48648;
	ld.u64 	%rd48651, [%rd48602+32];
	mad.lo.s64 	%rd48652, %rd48651, 2654435761, %rd48650;
	shl.b64 	%rd48653, %rd48652, 13;
	add.s64 	%rd48654, %rd48653, %rd48652;
	shr.u64 	%rd48655, %rd48654, 7;
	xor.b64  	%rd48656, %rd48655, %rd48654;
	shl.b64 	%rd48657, %rd48656, 3;
	add.s64 	%rd48658, %rd48657, %rd48656;
	shr.u64 	%rd48659, %rd48658, 17;
	xor.b64  	%rd48660, %rd48659, %rd48658;
	shl.b64 	%rd48661, %rd48660, 5;
	add.s64 	%rd48662, %rd48661, %rd48660;
	ld.u64 	%rd48663, [%rd48602+40];
	mad.lo.s64 	%rd48664, %rd48663, 2654435761, %rd48662;
	shl.b64 	%rd48665, %rd48664, 13;
	add.s64 	%rd48666, %rd48665, %rd48664;
	shr.u64 	%rd48667, %rd48666, 7;
	xor.b64  	%rd48668, %rd48667, %rd48666;
	shl.b64 	%rd48669, %rd48668, 3;
	add.s64 	%rd48670, %rd48669, %rd48668;
	shr.u64 	%rd48671, %rd48670, 17;
	xor.b64  	%rd48672, %rd48671, %rd48670;
	shl.b64 	%rd48673, %rd48672, 5;
	add.s64 	%rd48674, %rd48673, %rd48672;
	ld.u64 	%rd48675, [%rd48602+48];
	mad.lo.s64 	%rd48676, %rd48675, 2654435761, %rd48674;
	shl.b64 	%rd48677, %rd48676, 13;
	add.s64 	%rd48678, %rd48677, %rd48676;
	shr.u64 	%rd48679, %rd48678, 7;
	xor.b64  	%rd48680, %rd48679, %rd48678;
	shl.b64 	%rd48681, %rd48680, 3;
	add.s64 	%rd48682, %rd48681, %rd48680;
	shr.u64 	%rd48683, %rd48682, 17;
	xor.b64  	%rd48684, %rd48683, %rd48682;
	shl.b64 	%rd48685, %rd48684, 5;
	add.s64 	%rd48686, %rd48685, %rd48684;
	ld.u64 	%rd48687, [%rd48602+56];
	mad.lo.s64 	%rd48688, %rd48687, 2654435761, %rd48686;
	shl.b64 	%rd48689, %rd48688, 13;
	add.s64 	%rd48690, %rd48689, %rd48688;
	shr.u64 	%rd48691, %rd48690, 7;
	xor.b64  	%rd48692, %rd48691, %rd48690;
	shl.b64 	%rd48693, %rd48692, 3;
	add.s64 	%rd48694, %rd48693, %rd48692;
	shr.u64 	%rd48695, %rd48694, 17;
	xor.b64  	%rd48696, %rd48695, %rd48694;
	shl.b64 	%rd48697, %rd48696, 5;
	add.s64 	%rd54861, %rd48697, %rd48696;
	add.s64 	%rd54850, %rd54850, 8;
	setp.ne.s64 	%p2382, %rd54850, %rd2268;
	mov.u64 	%rd54856, %rd2268;
	@%p2382 bra 	$L__BB5_1210;
$L__BB5_1211:
	setp.eq.s64 	%p2383, %rd2264, 0;
	@%p2383 bra 	$L__BB5_1219;
	setp.lt.u64 	%p2384, %rd2278, 3;
	@%p2384 bra 	$L__BB5_1214;
	shl.b64 	%rd48699, %rd54856, 3;
	add.s64 	%rd48700, %rd2279, %rd48699;
	ld.u64 	%rd48701, [%rd48700];
	mad.lo.s64 	%rd48702, %rd48701, 2654435761, %rd54861;
	shl.b64 	%rd48703, %rd48702, 13;
	add.s64 	%rd48704, %rd48703, %rd48702;
	shr.u64 	%rd48705, %rd48704, 7;
	xor.b64  	%rd48706, %rd48705, %rd48704;
	shl.b64 	%rd48707, %rd48706, 3;
	add.s64 	%rd48708, %rd48707, %rd48706;
	shr.u64 	%rd48709, %rd48708, 17;
	xor.b64  	%rd48710, %rd48709, %rd48708;
	shl.b64 	%rd48711, %rd48710, 5;
	add.s64 	%rd48712, %rd48711, %rd48710;
	ld.u64 	%rd48713, [%rd48700+8];
	mad.lo.s64 	%rd48714, %rd48713, 2654435761, %rd48712;
	shl.b64 	%rd48715, %rd48714, 13;
	add.s64 	%rd48716, %rd48715, %rd48714;
	shr.u64 	%rd48717, %rd48716, 7;
	xor.b64  	%rd48718, %rd48717, %rd48716;
	shl.b64 	%rd48719, %rd48718, 3;
	add.s64 	%rd48720, %rd48719, %rd48718;
	shr.u64 	%rd48721, %rd48720, 17;
	xor.b64  	%rd48722, %rd48721, %rd48720;
	shl.b64 	%rd48723, %rd48722, 5;
	add.s64 	%rd48724, %rd48723, %rd48722;
	ld.u64 	%rd48725, [%rd48700+16];
	mad.lo.s64 	%rd48726, %rd48725, 2654435761, %rd48724;
	shl.b64 	%rd48727, %rd48726, 13;
	add.s64 	%rd48728, %rd48727, %rd48726;
	shr.u64 	%rd48729, %rd48728, 7;
	xor.b64  	%rd48730, %rd48729, %rd48728;
	shl.b64 	%rd48731, %rd48730, 3;
	add.s64 	%rd48732, %rd48731, %rd48730;
	shr.u64 	%rd48733, %rd48732, 17;
	xor.b64  	%rd48734, %rd48733, %rd48732;
	shl.b64 	%rd48735, %rd48734, 5;
	add.s64 	%rd48736, %rd48735, %rd48734;
	ld.u64 	%rd48737, [%rd48700+24];
	mad.lo.s64 	%rd48738, %rd48737, 2654435761, %rd48736;
	shl.b64 	%rd48739, %rd48738, 13;
	add.s64 	%rd48740, %rd48739, %rd48738;
	shr.u64 	%rd48741, %rd48740, 7;
	xor.b64  	%rd48742, %rd48741, %rd48740;
	shl.b64 	%rd48743, %rd48742, 3;
	add.s64 	%rd48744, %rd48743, %rd48742;
	shr.u64 	%rd48745, %rd48744, 17;
	xor.b64  	%rd48746, %rd48745, %rd48744;
	shl.b64 	%rd48747, %rd48746, 5;
	add.s64 	%rd54861, %rd48747, %rd48746;
	add.s64 	%rd54856, %rd54856, 4;
$L__BB5_1214:
	setp.eq.s64 	%p2385, %rd2265, 0;
	@%p2385 bra 	$L__BB5_1219;
	setp.eq.s64 	%p2386, %rd2302, 0;
	@%p2386 bra 	$L__BB5_1217;
	shl.b64 	%rd48749, %rd54856, 3;
	add.s64 	%rd48750, %rd2279, %rd48749;
	ld.u64 	%rd48751, [%rd48750];
	mad.lo.s64 	%rd48752, %rd48751, 2654435761, %rd54861;
	shl.b64 	%rd48753, %rd48752, 13;
	add.s64 	%rd48754, %rd48753, %rd48752;
	shr.u64 	%rd48755, %rd48754, 7;
	xor.b64  	%rd48756, %rd48755, %rd48754;
	shl.b64 	%rd48757, %rd48756, 3;
	add.s64 	%rd48758, %rd48757, %rd48756;
	shr.u64 	%rd48759, %rd48758, 17;
	xor.b64  	%rd48760, %rd48759, %rd48758;
	shl.b64 	%rd48761, %rd48760, 5;
	add.s64 	%rd48762, %rd48761, %rd48760;
	ld.u64 	%rd48763, [%rd48750+8];
	mad.lo.s64 	%rd48764, %rd48763, 2654435761, %rd48762;
	shl.b64 	%rd48765, %rd48764, 13;
	add.s64 	%rd48766, %rd48765, %rd48764;
	shr.u64 	%rd48767, %rd48766, 7;
	xor.b64  	%rd48768, %rd48767, %rd48766;
	shl.b64 	%rd48769, %rd48768, 3;
	add.s64 	%rd48770, %rd48769, %rd48768;
	shr.u64 	%rd48771, %rd48770, 17;
	xor.b64  	%rd48772, %rd48771, %rd48770;
	shl.b64 	%rd48773, %rd48772, 5;
	add.s64 	%rd54861, %rd48773, %rd48772;
	add.s64 	%rd54856, %rd54856, 2;
$L__BB5_1217:
	setp.eq.s64 	%p2387, %rd2266, 0;
	@%p2387 bra 	$L__BB5_1219;
	shl.b64 	%rd48774, %rd54856, 3;
	add.s64 	%rd48775, %rd2279, %rd48774;
	ld.u64 	%rd48776, [%rd48775];
	mad.lo.s64 	%rd48777, %rd48776, 2654435761, %rd54861;
	shl.b64 	%rd48778, %rd48777, 13;
	add.s64 	%rd48779, %rd48778, %rd48777;
	shr.u64 	%rd48780, %rd48779, 7;
	xor.b64  	%rd48781, %rd48780, %rd48779;
	shl.b64 	%rd48782, %rd48781, 3;
	add.s64 	%rd48783, %rd48782, %rd48781;
	shr.u64 	%rd48784, %rd48783, 17;
	xor.b64  	%rd48785, %rd48784, %rd48783;
	shl.b64 	%rd48786, %rd48785, 5;
	add.s64 	%rd54861, %rd48786, %rd48785;
$L__BB5_1219:
	setp.ge.u64 	%p2698, %rd54847, %rd54861;
	bra.uni 	$L__BB5_1224;
$L__BB5_1220:
	setp.eq.s32 	%p2389, %r1, 0;
	mov.pred 	%p2388, -1;
	mov.pred 	%p2698, %p2388;
	@%p2389 bra 	$L__BB5_1224;
	mov.b64 	%rd54837, 0;
$L__BB5_1222:
	shl.b64 	%rd48788, %rd54837, 3;
	add.s64 	%rd48789, %rd2280, %rd48788;
	ld.u64 	%rd2304, [%rd48789];
	add.s64 	%rd48790, %rd2279, %rd48788;
	ld.u64 	%rd2305, [%rd48790];
	setp.lt.u64 	%p2391, %rd2304, %rd2305;
	mov.pred 	%p2698, 0;
	@%p2391 bra 	$L__BB5_1224;
	setp.le.u64 	%p2393, %rd2304, %rd2305;
	add.s64 	%rd54837, %rd54837, 1;
	setp.lt.u64 	%p2394, %rd54837, %rd12;
	and.pred  	%p2395, %p2393, %p2394;
	mov.pred 	%p2698, %p2388;
	@%p2395 bra 	$L__BB5_1222;
$L__BB5_1224:
	add.s32 	%r399, %r29, 1;
	selp.b32 	%r465, %r399, %r465, %p2698;
	selp.b32 	%r463, %r463, %r29, %p2698;
	setp.lt.s32 	%p2396, %r465, %r463;
	@%p2396 bra 	$L__BB5_1182;
$L__BB5_1225:
	add.s32 	%r33, %r465, %r21;
	add.s32 	%r400, %r22, %r20;
	sub.s32 	%r34, %r400, %r465;
	shl.b32 	%r401, %r33, 3;
	mov.u32 	%r402, _ZZN3cub18CUB_300001_SM_10006detail10merge_sort30DeviceMergeSortBlockSortKernelINS2_10policy_hubIPPmE9Policy600ES6_PNS0_8NullTypeES6_SA_j18tuple_indexed_lessS5_S9_EEvbT0_T1_T2_T3_T4_PT6_PT7_T5_NS1_7vsmem_tEE19static_temp_storage;
	add.s32 	%r403, %r402, %r401;
	ld.shared.u64 	%rd54947, [%r403];
	shl.b32 	%r404, %r34, 3;
	add.s32 	%r405, %r402, %r404;
	ld.shared.u64 	%rd54903, [%r405];
	setp.ge.s32 	%p2398, %r34, %r23;
	mov.pred 	%p2397, 0;
	mov.pred 	%p2699, %p2397;
	@%p2398 bra 	$L__BB5_1269;
	setp.ge.s32 	%p2400, %r33, %r22;
	mov.pred 	%p2399, -1;
	mov.pred 	%p2699, %p2399;
	@%p2400 bra 	$L__BB5_1269;
	setp.eq.s64 	%p2401, %rd2, 0;
	mov.b64 	%rd54865, -3750763034362895579;
	@%p2401 bra 	$L__BB5_1233;
	setp.eq.s64 	%p2402, %rd2263, 0;
	mov.b64 	%rd54865, -3750763034362895579;
	mov.b64 	%rd54866, 0;
	@%p2402 bra 	$L__BB5_1231;
	mov.b64 	%rd54865, -3750763034362895579;
	mov.b64 	%rd54866, 0;
	mov.u64 	%rd54868, %rd54866;
$L__BB5_1230:
	shl.b64 	%rd48798, %rd54866, 3;
	add.s64 	%rd48799, %rd54903, %rd48798;
	ld.u64 	%rd48800, [%rd48799];
	and.b64  	%rd48801, %rd48800, 255;
	xor.b64  	%rd48802, %rd48801, %rd54865;
	mul.lo.s64 	%rd48803, %rd48802, 1099511628211;
	shr.u64 	%rd48804, %rd48800, 8;
	and.b64  	%rd48805, %rd48804, 255;
	xor.b64  	%rd48806, %rd48805, %rd48803;
	mul.lo.s64 	%rd48807, %rd48806, 1099511628211;
	shr.u64 	%rd48808, %rd48800, 16;
	and.b64  	%rd48809, %rd48808, 255;
	xor.b64  	%rd48810, %rd48809, %rd48807;
	mul.lo.s64 	%rd48811, %rd48810, 1099511628211;
	shr.u64 	%rd48812, %rd48800, 24;
	and.b64  	%rd48813, %rd48812, 255;
	xor.b64  	%rd48814, %rd48813, %rd48811;
	mul.lo.s64 	%rd48815, %rd48814, 1099511628211;
	shr.u64 	%rd48816, %rd48800, 32;
	and.b64  	%rd48817, %rd48816, 255;
	xor.b64  	%rd48818, %rd48817, %rd48815;
	mul.lo.s64 	%rd48819, %rd48818, 1099511628211;
	shr.u64 	%rd48820, %rd48800, 40;
	and.b64  	%rd48821, %rd48820, 255;
	xor.b64  	%rd48822, %rd48821, %rd48819;
	mul.lo.s64 	%rd48823, %rd48822, 1099511628211;
	shr.u64 	%rd48824, %rd48800, 48;
	and.b64  	%rd48825, %rd48824, 255;
	xor.b64  	%rd48826, %rd48825, %rd48823;
	mul.lo.s64 	%rd48827, %rd48826, 1099511628211;
	shr.u64 	%rd48828, %rd48800, 56;
	xor.b64  	%rd48829, %rd48828, %rd48827;
	mul.lo.s64 	%rd48830, %rd48829, 1099511628211;
	ld.u64 	%rd48831, [%rd48799+8];
	and.b64  	%rd48832, %rd48831, 255;
	xor.b64  	%rd48833, %rd48832, %rd48830;
	mul.lo.s64 	%rd48834, %rd48833, 1099511628211;
	shr.u64 	%rd48835, %rd48831, 8;
	and.b64  	%rd48836, %rd48835, 255;
	xor.b64  	%rd48837, %rd48836, %rd48834;
	mul.lo.s64 	%rd48838, %rd48837, 1099511628211;
	shr.u64 	%rd48839, %rd48831, 16;
	and.b64  	%rd48840, %rd48839, 255;
	xor.b64  	%rd48841, %rd48840, %rd48838;
	mul.lo.s64 	%rd48842, %rd48841, 1099511628211;
	shr.u64 	%rd48843, %rd48831, 24;
	and.b64  	%rd48844, %rd48843, 255;
	xor.b64  	%rd48845, %rd48844, %rd48842;
	mul.lo.s64 	%rd48846, %rd48845, 1099511628211;
	shr.u64 	%rd48847, %rd48831, 32;
	and.b64  	%rd48848, %rd48847, 255;
	xor.b64  	%rd48849, %rd48848, %rd48846;
	mul.lo.s64 	%rd48850, %rd48849, 1099511628211;
	shr.u64 	%rd48851, %rd48831, 40;
	and.b64  	%rd48852, %rd48851, 255;
	xor.b64  	%rd48853, %rd48852, %rd48850;
	mul.lo.s64 	%rd48854, %rd48853, 1099511628211;
	shr.u64 	%rd48855, %rd48831, 48;
	and.b64  	%rd48856, %rd48855, 255;
	xor.b64  	%rd48857, %rd48856, %rd48854;
	mul.lo.s64 	%rd48858, %rd48857, 1099511628211;
	shr.u64 	%rd48859, %rd48831, 56;
	xor.b64  	%rd48860, %rd48859, %rd48858;
	mul.lo.s64 	%rd54865, %rd48860, 1099511628211;
	add.s64 	%rd54866, %rd54866, 2;
	add.s64 	%rd54868, %rd54868, 2;
	setp.eq.s64 	%p2403, %rd54868, %rd2267;
	@%p2403 bra 	$L__BB5_1231;
	bra.uni 	$L__BB5_1230;
$L__BB5_1231:
	setp.eq.s64 	%p2404, %rd2266, 0;
	@%p2404 bra 	$L__BB5_1233;
	shl.b64 	%rd48861, %rd54866, 3;
	add.s64 	%rd48862, %rd54903, %rd48861;
	ld.u64 	%rd48863, [%rd48862];
	and.b64  	%rd48864, %rd48863, 255;
	xor.b64  	%rd48865, %rd48864, %rd54865;
	mul.lo.s64 	%rd48866, %rd48865, 1099511628211;
	shr.u64 	%rd48867, %rd48863, 8;
	and.b64  	%rd48868, %rd48867, 255;
	xor.b64  	%rd48869, %rd48868, %rd48866;
	mul.lo.s64 	%rd48870, %rd48869, 1099511628211;
	shr.u64 	%rd48871, %rd48863, 16;
	and.b64  	%rd48872, %rd48871, 255;
	xor.b64  	%rd48873, %rd48872, %rd48870;
	mul.lo.s64 	%rd48874, %rd48873, 1099511628211;
	shr.u64 	%rd48875, %rd48863, 24;
	and.b64  	%rd48876, %rd48875, 255;
	xor.b64  	%rd48877, %rd48876, %rd48874;
	mul.lo.s64 	%rd48878, %rd48877, 1099511628211;
	shr.u64 	%rd48879, %rd48863, 32;
	and.b64  	%rd48880, %rd48879, 255;
	xor.b64  	%rd48881, %rd48880, %rd48878;
	mul.lo.s64 	%rd48882, %rd48881, 1099511628211;
	shr.u64 	%rd48883, %rd48863, 40;
	and.b64  	%rd48884, %rd48883, 255;
	xor.b64  	%rd48885, %rd48884, %rd48882;
	mul.lo.s64 	%rd48886, %rd48885, 1099511628211;
	shr.u64 	%rd48887, %rd48863, 48;
	and.b64  	%rd48888, %rd48887, 255;
	xor.b64  	%rd48889, %rd48888, %rd48886;
	mul.lo.s64 	%rd48890, %rd48889, 1099511628211;
	shr.u64 	%rd48891, %rd48863, 56;
	xor.b64  	%rd48892, %rd48891, %rd48890;
	mul.lo.s64 	%rd54865, %rd48892, 1099511628211;
$L__BB5_1233:
	mov.b64 	%rd54872, -3750763034362895579;
	@%p2401 bra 	$L__BB5_1239;
	setp.eq.s64 	%p2406, %rd2263, 0;
	mov.b64 	%rd54872, -3750763034362895579;
	mov.b64 	%rd54873, 0;
	@%p2406 bra 	$L__BB5_1237;
	mov.b64 	%rd54872, -3750763034362895579;
	mov.b64 	%rd54873, 0;
	mov.u64 	%rd54871, %rd54873;
$L__BB5_1236:
	shl.b64 	%rd48899, %rd54873, 3;
	add.s64 	%rd48900, %rd54947, %rd48899;
	ld.u64 	%rd48901, [%rd48900];
	and.b64  	%rd48902, %rd48901, 255;
	xor.b64  	%rd48903, %rd48902, %rd54872;
	mul.lo.s64 	%rd48904, %rd48903, 1099511628211;
	shr.u64 	%rd48905, %rd48901, 8;
	and.b64  	%rd48906, %rd48905, 255;
	xor.b64  	%rd48907, %rd48906, %rd48904;
	mul.lo.s64 	%rd48908, %rd48907, 1099511628211;
	shr.u64 	%rd48909, %rd48901, 16;
	and.b64  	%rd48910, %rd48909, 255;
	xor.b64  	%rd48911, %rd48910, %rd48908;
	mul.lo.s64 	%rd48912, %rd48911, 1099511628211;
	shr.u64 	%rd48913, %rd48901, 24;
	and.b64  	%rd48914, %rd48913, 255;
	xor.b64  	%rd48915, %rd48914, %rd48912;
	mul.lo.s64 	%rd48916, %rd48915, 1099511628211;
	shr.u64 	%rd48917, %rd48901, 32;
	and.b64  	%rd48918, %rd48917, 255;
	xor.b64  	%rd48919, %rd48918, %rd48916;
	mul.lo.s64 	%rd48920, %rd48919, 1099511628211;
	shr.u64 	%rd48921, %rd48901, 40;
	and.b64  	%rd48922, %rd48921, 255;
	xor.b64  	%rd48923, %rd48922, %rd48920;
	mul.lo.s64 	%rd48924, %rd48923, 1099511628211;
	shr.u64 	%rd48925, %rd48901, 48;
	and.b64  	%rd48926, %rd48925, 255;
	xor.b64  	%rd48927, %rd48926, %rd48924;
	mul.lo.s64 	%rd48928, %rd48927, 1099511628211;
	shr.u64 	%rd48929, %rd48901, 56;
	xor.b64  	%rd48930, %rd48929, %rd48928;
	mul.lo.s64 	%rd48931, %rd48930, 1099511628211;
	ld.u64 	%rd48932, [%rd48900+8];
	and.b64  	%rd48933, %rd48932, 255;
	xor.b64  	%rd48934, %rd48933, %rd48931;
	mul.lo.s64 	%rd48935, %rd48934, 1099511628211;
	shr.u64 	%rd48936, %rd48932, 8;
	and.b64  	%rd48937, %rd48936, 255;
	xor.b64  	%rd48938, %rd48937, %rd48935;
	mul.lo.s64 	%rd48939, %rd48938, 1099511628211;
	shr.u64 	%rd48940, %rd48932, 16;
	and.b64  	%rd48941, %rd48940, 255;
	xor.b64  	%rd48942, %rd48941, %rd48939;
	mul.lo.s64 	%rd48943, %rd48942, 1099511628211;
	shr.u64 	%rd48944, %rd48932, 24;
	and.b64  	%rd48945, %rd48944, 255;
	xor.b64  	%rd48946, %rd48945, %rd48943;
	mul.lo.s64 	%rd48947, %rd48946, 1099511628211;
	shr.u64 	%rd48948, %rd48932, 32;
	and.b64  	%rd48949, %rd48948, 255;
	xor.b64  	%rd48950, %rd48949, %rd48947;
	mul.lo.s64 	%rd48951, %rd48950, 1099511628211;
	shr.u64 	%rd48952, %rd48932, 40;
	and.b64  	%rd48953, %rd48952, 255;
	xor.b64  	%rd48954, %rd48953, %rd48951;
	mul.lo.s64 	%rd48955, %rd48954, 1099511628211;
	shr.u64 	%rd48956, %rd48932, 48;
	and.b64  	%rd48957, %rd48956, 255;
	xor.b64  	%rd48958, %rd48957, %rd48955;
	mul.lo.s64 	%rd48959, %rd48958, 1099511628211;
	shr.u64 	%rd48960, %rd48932, 56;
	xor.b64  	%rd48961, %rd48960, %rd48959;
	mul.lo.s64 	%rd54872, %rd48961, 1099511628211;
	add.s64 	%rd54873, %rd54873, 2;
	add.s64 	%rd54871, %rd54871, 2;
	setp.ne.s64 	%p2407, %rd54871, %rd2267;
	@%p2407 bra 	$L__BB5_1236;
$L__BB5_1237:
	setp.eq.s64 	%p2408, %rd2266, 0;
	@%p2408 bra 	$L__BB5_1239;
	shl.b64 	%rd48962, %rd54873, 3;
	add.s64 	%rd48963, %rd54947, %rd48962;
	ld.u64 	%rd48964, [%rd48963];
	and.b64  	%rd48965, %rd48964, 255;
	xor.b64  	%rd48966, %rd48965, %rd54872;
	mul.lo.s64 	%rd48967, %rd48966, 1099511628211;
	shr.u64 	%rd48968, %rd48964, 8;
	and.b64  	%rd48969, %rd48968, 255;
	xor.b64  	%rd48970, %rd48969, %rd48967;
	mul.lo.s64 	%rd48971, %rd48970, 1099511628211;
	shr.u64 	%rd48972, %rd48964, 16;
	and.b64  	%rd48973, %rd48972, 255;
	xor.b64  	%rd48974, %rd48973, %rd48971;
	mul.lo.s64 	%rd48975, %rd48974, 1099511628211;
	shr.u64 	%rd48976, %rd48964, 24;
	and.b64  	%rd48977, %rd48976, 255;
	xor.b64  	%rd48978, %rd48977, %rd48975;
	mul.lo.s64 	%rd48979, %rd48978, 1099511628211;
	shr.u64 	%rd48980, %rd48964, 32;
	and.b64  	%rd48981, %rd48980, 255;
	xor.b64  	%rd48982, %rd48981, %rd48979;
	mul.lo.s64 	%rd48983, %rd48982, 1099511628211;
	shr.u64 	%rd48984, %rd48964, 40;
	and.b64  	%rd48985, %rd48984, 255;
	xor.b64  	%rd48986, %rd48985, %rd48983;
	mul.lo.s64 	%rd48987, %rd48986, 1099511628211;
	shr.u64 	%rd48988, %rd48964, 48;
	and.b64  	%rd48989, %rd48988, 255;
	xor.b64  	%rd48990, %rd48989, %rd48987;
	mul.lo.s64 	%rd48991, %rd48990, 1099511628211;
	shr.u64 	%rd48992, %rd48964, 56;
	xor.b64  	%rd48993, %rd48992, %rd48991;
	mul.lo.s64 	%rd54872, %rd48993, 1099511628211;
$L__BB5_1239:
	setp.eq.s64 	%p2409, %rd54865, %rd54872;
	@%p2409 bra 	$L__BB5_1265;
	add.s64 	%rd2369, %rd2265, -1;
	mov.b64 	%rd54886, 0;
	@%p2401 bra 	$L__BB5_1252;
	setp.lt.u64 	%p2411, %rd2263, 7;
	mov.b64 	%rd54887, 0;
	mov.u64 	%rd54886, %rd54887;
	@%p2411 bra 	$L__BB5_1244;
	mov.b64 	%rd54887, 0;
	mov.u64 	%rd54889, %rd54887;
$L__BB5_1243:
	.pragma "nounroll";
	shl.b64 	%rd48998, %rd54887, 3;
	add.s64 	%rd48999, %rd54903, %rd48998;
	ld.u64 	%rd49000, [%rd48999];
	mad.lo.s64 	%rd49001, %rd49000, 2654435761, %rd54886;
	shl.b64 	%rd49002, %rd49001, 13;
	add.s64 	%rd49003, %rd49002, %rd49001;
	shr.u64 	%rd49004, %rd49003, 7;
	xor.b64  	%rd49005, %rd49004, %rd49003;
	shl.b64 	%rd49006, %rd49005, 3;
	add.s64 	%rd49007, %rd49006, %rd49005;
	shr.u64 	%rd49008, %rd49007, 17;
	xor.b64  	%rd49009, %rd49008, %rd49007;
	shl.b64 	%rd49010, %rd49009, 5;
	add.s64 	%rd49011, %rd49010, %rd49009;
	ld.u64 	%rd49012, [%rd48999+8];
	mad.lo.s64 	%rd49013, %rd49012, 2654435761, %rd49011;
	shl.b64 	%rd49014, %rd49013, 13;
	add.s64 	%rd49015, %rd49014, %rd49013;
	shr.u64 	%rd49016, %rd49015, 7;
	xor.b64  	%rd49017, %rd49016, %rd49015;
	shl.b64 	%rd49018, %rd49017, 3;
	add.s64 	%rd49019, %rd49018, %rd49017;
	shr.u64 	%rd49020, %rd49019, 17;
	xor.b64  	%rd49021, %rd49020, %rd49019;
	shl.b64 	%rd49022, %rd49021, 5;
	add.s64 	%rd49023, %rd49022, %rd49021;
	ld.u64 	%rd49024, [%rd48999+16];
	mad.lo.s64 	%rd49025, %rd49024, 2654435761, %rd49023;
	shl.b64 	%rd49026, %rd49025, 13;
	add.s64 	%rd49027, %rd49026, %rd49025;
	shr.u64 	%rd49028, %rd49027, 7;
	xor.b64  	%rd49029, %rd49028, %rd49027;
	shl.b64 	%rd49030, %rd49029, 3;
	add.s64 	%rd49031, %rd49030, %rd49029;
	shr.u64 	%rd49032, %rd49031, 17;
	xor.b64  	%rd49033, %rd49032, %rd49031;
	shl.b64 	%rd49034, %rd49033, 5;
	add.s64 	%rd49035, %rd49034, %rd49033;
	ld.u64 	%rd49036, [%rd48999+24];
	mad.lo.s64 	%rd49037, %rd49036, 2654435761, %rd49035;
	shl.b64 	%rd49038, %rd49037, 13;
	add.s64 	%rd49039, %rd49038, %rd49037;
	shr.u64 	%rd49040, %rd49039, 7;
	xor.b64  	%rd49041, %rd49040, %rd49039;
	shl.b64 	%rd49042, %rd49041, 3;
	add.s64 	%rd49043, %rd49042, %rd49041;
	shr.u64 	%rd49044, %rd49043, 17;
	xor.b64  	%rd49045, %rd49044, %rd49043;
	shl.b64 	%rd49046, %rd49045, 5;
	add.s64 	%rd49047, %rd49046, %rd49045;
	ld.u64 	%rd49048, [%rd48999+32];
	mad.lo.s64 	%rd49049, %rd49048, 2654435761, %rd49047;
	shl.b64 	%rd49050, %rd49049, 13;
	add.s64 	%rd49051, %rd49050, %rd49049;
	shr.u64 	%rd49052, %rd49051, 7;
	xor.b64  	%rd49053, %rd49052, %rd49051;
	shl.b64 	%rd49054, %rd49053, 3;
	add.s64 	%rd49055, %rd49054, %rd49053;
	shr.u64 	%rd49056, %rd49055, 17;
	xor.b64  	%rd49057, %rd49056, %rd49055;
	shl.b64 	%rd49058, %rd49057, 5;
	add.s64 	%rd49059, %rd49058, %rd49057;
	ld.u64 	%rd49060, [%rd48999+40];
	mad.lo.s64 	%rd49061, %rd49060, 2654435761, %rd49059;
	shl.b64 	%rd49062, %rd49061, 13;
	add.s64 	%rd49063, %rd49062, %rd49061;
	shr.u64 	%rd49064, %rd49063, 7;
	xor.b64  	%rd49065, %rd49064, %rd49063;
	shl.b64 	%rd49066, %rd49065, 3;
	add.s64 	%rd49067, %rd49066, %rd49065;
	shr.u64 	%rd49068, %rd49067, 17;
	xor.b64  	%rd49069, %rd49068, %rd49067;
	shl.b64 	%rd49070, %rd49069, 5;
	add.s64 	%rd49071, %rd49070, %rd49069;
	ld.u64 	%rd49072, [%rd48999+48];
	mad.lo.s64 	%rd49073, %rd49072, 2654435761, %rd49071;
	shl.b64 	%rd49074, %rd49073, 13;
	add.s64 	%rd49075, %rd49074, %rd49073;
	shr.u64 	%rd49076, %rd49075, 7;
	xor.b64  	%rd49077, %rd49076, %rd49075;
	shl.b64 	%rd49078, %rd49077, 3;
	add.s64 	%rd49079, %rd49078, %rd49077;
	shr.u64 	%rd49080, %rd49079, 17;
	xor.b64  	%rd49081, %rd49080, %rd49079;
	shl.b64 	%rd49082, %rd49081, 5;
	add.s64 	%rd49083, %rd49082, %rd49081;
	ld.u64 	%rd49084, [%rd48999+56];
	mad.lo.s64 	%rd49085, %rd49084, 2654435761, %rd49083;
	shl.b64 	%rd49086, %rd49085, 13;
	add.s64 	%rd49087, %rd49086, %rd49085;
	shr.u64 	%rd49088, %rd49087, 7;
	xor.b64  	%rd49089, %rd49088, %rd49087;
	shl.b64 	%rd49090, %rd49089, 3;
	add.s64 	%rd49091, %rd49090, %rd49089;
	shr.u64 	%rd49092, %rd49091, 17;
	xor.b64  	%rd49093, %rd49092, %rd49091;
	shl.b64 	%rd49094, %rd49093, 5;
	add.s64 	%rd54886, %rd49094, %rd49093;
	add.s64 	%rd54887, %rd54887, 8;
	add.s64 	%rd54889, %rd54889, 8;
	setp.eq.s64 	%p2412, %rd54889, %rd2268;
	@%p2412 bra 	$L__BB5_1244;
	bra.uni 	$L__BB5_1243;
$L__BB5_1244:
	setp.eq.s64 	%p2413, %rd2264, 0;
	@%p2413 bra 	$L__BB5_1252;
	setp.lt.u64 	%p2414, %rd2278, 3;
	@%p2414 bra 	$L__BB5_1247;
	shl.b64 	%rd49096, %rd54887, 3;
	add.s64 	%rd49097, %rd54903, %rd49096;
	ld.u64 	%rd49098, [%rd49097];
	mad.lo.s64 	%rd49099, %rd49098, 2654435761, %rd54886;
	shl.b64 	%rd49100, %rd49099, 13;
	add.s64 	%rd49101, %rd49100, %rd49099;
	shr.u64 	%rd49102, %rd49101, 7;
	xor.b64  	%rd49103, %rd49102, %rd49101;
	shl.b64 	%rd49104, %rd49103, 3;
	add.s64 	%rd49105, %rd49104, %rd49103;
	shr.u64 	%rd49106, %rd49105, 17;
	xor.b64  	%rd49107, %rd49106, %rd49105;
	shl.b64 	%rd49108, %rd49107, 5;
	add.s64 	%rd49109, %rd49108, %rd49107;
	ld.u64 	%rd49110, [%rd49097+8];
	mad.lo.s64 	%rd49111, %rd49110, 2654435761, %rd49109;
	shl.b64 	%rd49112, %rd49111, 13;
	add.s64 	%rd49113, %rd49112, %rd49111;
	shr.u64 	%rd49114, %rd49113, 7;
	xor.b64  	%rd49115, %rd49114, %rd49113;
	shl.b64 	%rd49116, %rd49115, 3;
	add.s64 	%rd49117, %rd49116, %rd49115;
	shr.u64 	%rd49118, %rd49117, 17;
	xor.b64  	%rd49119, %rd49118, %rd49117;
	shl.b64 	%rd49120, %rd49119, 5;
	add.s64 	%rd49121, %rd49120, %rd49119;
	ld.u64 	%rd49122, [%rd49097+16];
	mad.lo.s64 	%rd49123, %rd49122, 2654435761, %rd49121;
	shl.b64 	%rd49124, %rd49123, 13;
	add.s64 	%rd49125, %rd49124, %rd49123;
	shr.u64 	%rd49126, %rd49125, 7;
	xor.b64  	%rd49127, %rd49126, %rd49125;
	shl.b64 	%rd49128, %rd49127, 3;
	add.s64 	%rd49129, %rd49128, %rd49127;
	shr.u64 	%rd49130, %rd49129, 17;
	xor.b64  	%rd49131, %rd49130, %rd49129;
	shl.b64 	%rd49132, %rd49131, 5;
	add.s64 	%rd49133, %rd49132, %rd49131;
	ld.u64 	%rd49134, [%rd49097+24];
	mad.lo.s64 	%rd49135, %rd49134, 2654435761, %rd49133;
	shl.b64 	%rd49136, %rd49135, 13;
	add.s64 	%rd49137, %rd49136, %rd49135;
	shr.u64 	%rd49138, %rd49137, 7;
	xor.b64  	%rd49139, %rd49138, %rd49137;
	shl.b64 	%rd49140, %rd49139, 3;
	add.s64 	%rd49141, %rd49140, %rd49139;
	shr.u64 	%rd49142, %rd49141, 17;
	xor.b64  	%rd49143, %rd49142, %rd49141;
	shl.b64 	%rd49144, %rd49143, 5;
	add.s64 	%rd54886, %rd49144, %rd49143;
	add.s64 	%rd54887, %rd54887, 4;
$L__BB5_1247:
	setp.eq.s64 	%p2415, %rd2265, 0;
	@%p2415 bra 	$L__BB5_1252;
	setp.eq.s64 	%p2416, %rd2369, 0;
	@%p2416 bra 	$L__BB5_1250;
	shl.b64 	%rd49146, %rd54887, 3;
	add.s64 	%rd49147, %rd54903, %rd49146;
	ld.u64 	%rd49148, [%rd49147];
	mad.lo.s64 	%rd49149, %rd49148, 2654435761, %rd54886;
	shl.b64 	%rd49150, %rd49149, 13;
	add.s64 	%rd49151, %rd49150, %rd49149;
	shr.u64 	%rd49152, %rd49151, 7;
	xor.b64  	%rd49153, %rd49152, %rd49151;
	shl.b64 	%rd49154, %rd49153, 3;
	add.s64 	%rd49155, %rd49154, %rd49153;
	shr.u64 	%rd49156, %rd49155, 17;
	xor.b64  	%rd49157, %rd49156, %rd49155;
	shl.b64 	%rd49158, %rd49157, 5;
	add.s64 	%rd49159, %rd49158, %rd49157;
	ld.u64 	%rd49160, [%rd49147+8];
	mad.lo.s64 	%rd49161, %rd49160, 2654435761, %rd49159;
	shl.b64 	%rd49162, %rd49161, 13;
	add.s64 	%rd49163, %rd49162, %rd49161;
	shr.u64 	%rd49164, %rd49163, 7;
	xor.b64  	%rd49165, %rd49164, %rd49163;
	shl.b64 	%rd49166, %rd49165, 3;
	add.s64 	%rd49167, %rd49166, %rd49165;
	shr.u64 	%rd49168, %rd49167, 17;
	xor.b64  	%rd49169, %rd49168, %rd49167;
	shl.b64 	%rd49170, %rd49169, 5;
	add.s64 	%rd54886, %rd49170, %rd49169;
	add.s64 	%rd54887, %rd54887, 2;
$L__BB5_1250:
	setp.eq.s64 	%p2417, %rd2266, 0;
	@%p2417 bra 	$L__BB5_1252;
	shl.b64 	%rd49171, %rd54887, 3;
	add.s64 	%rd49172, %rd54903, %rd49171;
	ld.u64 	%rd49173, [%rd49172];
	mad.lo.s64 	%rd49174, %rd49173, 2654435761, %rd54886;
	shl.b64 	%rd49175, %rd49174, 13;
	add.s64 	%rd49176, %rd49175, %rd49174;
	shr.u64 	%rd49177, %rd49176, 7;
	xor.b64  	%rd49178, %rd49177, %rd49176;
	shl.b64 	%rd49179, %rd49178, 3;
	add.s64 	%rd49180, %rd49179, %rd49178;
	shr.u64 	%rd49181, %rd49180, 17;
	xor.b64  	%rd49182, %rd49181, %rd49180;
	shl.b64 	%rd49183, %rd49182, 5;
	add.s64 	%rd54886, %rd49183, %rd49182;
$L__BB5_1252:
	mov.b64 	%rd54902, 0;
	@%p2401 bra 	$L__BB5_1264;
	setp.lt.u64 	%p2419, %rd2263, 7;
	mov.b64 	%rd54894, 0;
	mov.u64 	%rd54902, %rd54894;
	@%p2419 bra 	$L__BB5_1256;
	mov.b64 	%rd54894, 0;
	mov.u64 	%rd54892, %rd54894;
$L__BB5_1255:
	.pragma "nounroll";
	shl.b64 	%rd49188, %rd54894, 3;
	add.s64 	%rd49189, %rd54947, %rd49188;
	ld.u64 	%rd49190, [%rd49189];
	mad.lo.s64 	%rd49191, %rd49190, 2654435761, %rd54902;
	shl.b64 	%rd49192, %rd49191, 13;
	add.s64 	%rd49193, %rd49192, %rd49191;
	shr.u64 	%rd49194, %rd49193, 7;
	xor.b64  	%rd49195, %rd49194, %rd49193;
	shl.b64 	%rd49196, %rd49195, 3;
	add.s64 	%rd49197, %rd49196, %rd49195;
	shr.u64 	%rd49198, %rd49197, 17;
	xor.b64  	%rd49199, %rd49198, %rd49197;
	shl.b64 	%rd49200, %rd49199, 5;
	add.s64 	%rd49201, %rd49200, %rd49199;
	ld.u64 	%rd49202, [%rd49189+8];
	mad.lo.s64 	%rd49203, %rd49202, 2654435761, %rd49201;
	shl.b64 	%rd49204, %rd49203, 13;
	add.s64 	%rd49205, %rd49204, %rd49203;
	shr.u64 	%rd49206, %rd49205, 7;
	xor.b64  	%rd49207, %rd49206, %rd49205;
	shl.b64 	%rd49208, %rd49207, 3;
	add.s64 	%rd49209, %rd49208, %rd49207;
	shr.u64 	%rd49210, %rd49209, 17;
	xor.b64  	%rd49211, %rd49210, %rd49209;
	shl.b64 	%rd49212, %rd49211, 5;
	add.s64 	%rd49213, %rd49212, %rd49211;
	ld.u64 	%rd49214, [%rd49189+16];
	mad.lo.s64 	%rd49215, %rd49214, 2654435761, %rd49213;
	shl.b64 	%rd49216, %rd49215, 13;
	add.s64 	%rd49217, %rd49216, %rd49215;
	shr.u64 	%rd49218, %rd49217, 7;
	xor.b64  	%rd49219, %rd49218, %rd49217;
	shl.b64 	%rd49220, %rd49219, 3;
	add.s64 	%rd49221, %rd49220, %rd49219;
	shr.u64 	%rd49222, %rd49221, 17;
	xor.b64  	%rd49223, %rd49222, %rd49221;
	shl.b64 	%rd49224, %rd49223, 5;
	add.s64 	%rd49225, %rd49224, %rd49223;
	ld.u64 	%rd49226, [%rd49189+24];
	mad.lo.s64 	%rd49227, %rd49226, 2654435761, %rd49225;
	shl.b64 	%rd49228, %rd49227, 13;
	add.s64 	%rd49229, %rd49228, %rd49227;
	shr.u64 	%rd49230, %rd49229, 7;
	xor.b64  	%rd49231, %rd49230, %rd49229;
	shl.b64 	%rd49232, %rd49231, 3;
	add.s64 	%rd49233, %rd49232, %rd49231;
	shr.u64 	%rd49234, %rd49233, 17;
	xor.b64  	%rd49235, %rd49234, %rd49233;
	shl.b64 	%rd49236, %rd49235, 5;
	add.s64 	%rd49237, %rd49236, %rd49235;
	ld.u64 	%rd49238, [%rd49189+32];
	mad.lo.s64 	%rd49239, %rd49238, 2654435761, %rd49237;
	shl.b64 	%rd49240, %rd49239, 13;
	add.s64 	%rd49241, %rd49240, %rd49239;
	shr.u64 	%rd49242, %rd49241, 7;
	xor.b64  	%rd49243, %rd49242, %rd49241;
	shl.b64 	%rd49244, %rd49243, 3;
	add.s64 	%rd49245, %rd49244, %rd49243;
	shr.u64 	%rd49246, %rd49245, 17;
	xor.b64  	%rd49247, %rd49246, %rd49245;
	shl.b64 	%rd49248, %rd49247, 5;
	add.s64 	%rd49249, %rd49248, %rd49247;
	ld.u64 	%rd49250, [%rd49189+40];
	mad.lo.s64 	%rd49251, %rd49250, 2654435761, %rd49249;
	shl.b64 	%rd49252, %rd49251, 13;
	add.s64 	%rd49253, %rd49252, %rd49251;
	shr.u64 	%rd49254, %rd49253, 7;
	xor.b64  	%rd49255, %rd49254, %rd49253;
	shl.b64 	%rd49256, %rd49255, 3;
	add.s64 	%rd49257, %rd49256, %rd49255;
	shr.u64 	%rd49258, %rd49257, 17;
	xor.b64  	%rd49259, %rd49258, %rd49257;
	shl.b64 	%rd49260, %rd49259, 5;
	add.s64 	%rd49261, %rd49260, %rd49259;
	ld.u64 	%rd49262, [%rd49189+48];
	mad.lo.s64 	%rd49263, %rd49262, 2654435761, %rd49261;
	shl.b64 	%rd49264, %rd49263, 13;
	add.s64 	%rd49265, %rd49264, %rd49263;
	shr.u64 	%rd49266, %rd49265, 7;
	xor.b64  	%rd49267, %rd49266, %rd49265;
	shl.b64 	%rd49268, %rd49267, 3;
	add.s64 	%rd49269, %rd49268, %rd49267;
	shr.u64 	%rd49270, %rd49269, 17;
	xor.b64  	%rd49271, %rd49270, %rd49269;
	shl.b64 	%rd49272, %rd49271, 5;
	add.s64 	%rd49273, %rd49272, %rd49271;
	ld.u64 	%rd49274, [%rd49189+56];
	mad.lo.s64 	%rd49275, %rd49274, 2654435761, %rd49273;
	shl.b64 	%rd49276, %rd49275, 13;
	add.s64 	%rd49277, %rd49276, %rd49275;
	shr.u64 	%rd49278, %rd49277, 7;
	xor.b64  	%rd49279, %rd49278, %rd49277;
	shl.b64 	%rd49280, %rd49279, 3;
	add.s64 	%rd49281, %rd49280, %rd49279;
	shr.u64 	%rd49282, %rd49281, 17;
	xor.b64  	%rd49283, %rd49282, %rd49281;
	shl.b64 	%rd49284, %rd49283, 5;
	add.s64 	%rd54902, %rd49284, %rd49283;
	add.s64 	%rd54894, %rd54894, 8;
	add.s64 	%rd54892, %rd54892, 8;
	setp.ne.s64 	%p2420, %rd54892, %rd2268;
	@%p2420 bra 	$L__BB5_1255;
$L__BB5_1256:
	setp.eq.s64 	%p2421, %rd2264, 0;
	@%p2421 bra 	$L__BB5_1264;
	setp.lt.u64 	%p2422, %rd2278, 3;
	@%p2422 bra 	$L__BB5_1259;
	shl.b64 	%rd49286, %rd54894, 3;
	add.s64 	%rd49287, %rd54947, %rd49286;
	ld.u64 	%rd49288, [%rd49287];
	mad.lo.s64 	%rd49289, %rd49288, 2654435761, %rd54902;
	shl.b64 	%rd49290, %rd49289, 13;
	add.s64 	%rd49291, %rd49290, %rd49289;
	shr.u64 	%rd49292, %rd49291, 7;
	xor.b64  	%rd49293, %rd49292, %rd49291;
	shl.b64 	%rd49294, %rd49293, 3;
	add.s64 	%rd49295, %rd49294, %rd49293;
	shr.u64 	%rd49296, %rd49295, 17;
	xor.b64  	%rd49297, %rd49296, %rd49295;
	shl.b64 	%rd49298, %rd49297, 5;
	add.s64 	%rd49299, %rd49298, %rd49297;
	ld.u64 	%rd49300, [%rd49287+8];
	mad.lo.s64 	%rd49301, %rd49300, 2654435761, %rd49299;
	shl.b64 	%rd49302, %rd49301, 13;
	add.s64 	%rd49303, %rd49302, %rd49301;
	shr.u64 	%rd49304, %rd49303, 7;
	xor.b64  	%rd49305, %rd49304, %rd49303;
	shl.b64 	%rd49306, %rd49305, 3;
	add.s64 	%rd49307, %rd49306, %rd49305;
	shr.u64 	%rd49308, %rd49307, 17;
	xor.b64  	%rd49309, %rd49308, %rd49307;
	shl.b64 	%rd49310, %rd49309, 5;
	add.s64 	%rd49311, %rd49310, %rd49309;
	ld.u64 	%rd49312, [%rd49287+16];
	mad.lo.s64 	%rd49313, %rd49312, 2654435761, %rd49311;
	shl.b64 	%rd49314, %rd49313, 13;
	add.s64 	%rd49315, %rd49314, %rd49313;
	shr.u64 	%rd49316, %rd49315, 7;
	xor.b64  	%rd49317, %rd49316, %rd49315;
	shl.b64 	%rd49318, %rd49317, 3;
	add.s64 	%rd49319, %rd49318, %rd49317;
	shr.u64 	%rd49320, %rd49319, 17;
	xor.b64  	%rd49321, %rd49320, %rd49319;
	shl.b64 	%rd49322, %rd49321, 5;
	add.s64 	%rd49323, %rd49322, %rd49321;
	ld.u64 	%rd49324, [%rd49287+24];
	mad.lo.s64 	%rd49325, %rd49324, 2654435761, %rd49323;
	shl.b64 	%rd49326, %rd49325, 13;
	add.s64 	%rd49327, %rd49326, %rd49325;
	shr.u64 	%rd49328, %rd49327, 7;
	xor.b64  	%rd49329, %rd49328, %rd49327;
	shl.b64 	%rd49330, %rd49329, 3;
	add.s64 	%rd49331, %rd49330, %rd49329;
	shr.u64 	%rd49332, %rd49331, 17;
	xor.b64  	%rd49333, %rd49332, %rd49331;
	shl.b64 	%rd49334, %rd49333, 5;
	add.s64 	%rd54902, %rd49334, %rd49333;
	add.s64 	%rd54894, %rd54894, 4;
$L__BB5_1259:
	setp.eq.s64 	%p2423, %rd2265, 0;
	@%p2423 bra 	$L__BB5_1264;
	setp.eq.s64 	%p2424, %rd2369, 0;
	@%p2424 bra 	$L__BB5_1262;
	shl.b64 	%rd49336, %rd54894, 3;
	add.s64 	%rd49337, %rd54947, %rd49336;
	ld.u64 	%rd49338, [%rd49337];
	mad.lo.s64 	%rd49339, %rd49338, 2654435761, %rd54902;
	shl.b64 	%rd49340, %rd49339, 13;
	add.s64 	%rd49341, %rd49340, %rd49339;
	shr.u64 	%rd49342, %rd49341, 7;
	xor.b64  	%rd49343, %rd49342, %rd49341;
	shl.b64 	%rd49344, %rd49343, 3;
	add.s64 	%rd49345, %rd49344, %rd49343;
	shr.u64 	%rd49346, %rd49345, 17;
	xor.b64  	%rd49347, %rd49346, %rd49345;
	shl.b64 	%rd49348, %rd49347, 5;
	add.s64 	%rd49349, %rd49348, %rd49347;
	ld.u64 	%rd49350, [%rd49337+8];
	mad.lo.s64 	%rd49351, %rd49350, 2654435761, %rd49349;
	shl.b64 	%rd49352, %rd49351, 13;
	add.s64 	%rd49353, %rd49352, %rd49351;
	shr.u64 	%rd49354, %rd49353, 7;
	xor.b64  	%rd49355, %rd49354, %rd49353;
	shl.b64 	%rd49356, %rd49355, 3;
	add.s64 	%rd49357, %rd49356, %rd49355;
	shr.u64 	%rd49358, %rd49357, 17;
	xor.b64  	%rd49359, %rd49358, %rd49357;
	shl.b64 	%rd49360, %rd49359, 5;
	add.s64 	%rd54902, %rd49360, %rd49359;
	add.s64 	%rd54894, %rd54894, 2;
$L__BB5_1262:
	setp.eq.s64 	%p2425, %rd2266, 0;
	@%p2425 bra 	$L__BB5_1264;
	shl.b64 	%rd49361, %rd54894, 3;
	add.s64 	%rd49362, %rd54947, %rd49361;
	ld.u64 	%rd49363, [%rd49362];
	mad.lo.s64 	%rd49364, %rd49363, 2654435761, %rd54902;
	shl.b64 	%rd49365, %rd49364, 13;
	add.s64 	%rd49366, %rd49365, %rd49364;
	shr.u64 	%rd49367, %rd49366, 7;
	xor.b64  	%rd49368, %rd49367, %rd49366;
	shl.b64 	%rd49369, %rd49368, 3;
	add.s64 	%rd49370, %rd49369, %rd49368;
	shr.u64 	%rd49371, %rd49370, 17;
	xor.b64  	%rd49372, %rd49371, %rd49370;
	shl.b64 	%rd49373, %rd49372, 5;
	add.s64 	%rd54902, %rd49373, %rd49372;
$L__BB5_1264:
	setp.lt.u64 	%p2699, %rd54886, %rd54902;
	bra.uni 	$L__BB5_1269;
$L__BB5_1265:
	setp.eq.s32 	%p2427, %r1, 0;
	mov.pred 	%p2699, %p2397;
	@%p2427 bra 	$L__BB5_1269;
	mov.b64 	%rd54876, 0;
$L__BB5_1267:
	shl.b64 	%rd49375, %rd54876, 3;
	add.s64 	%rd49376, %rd54903, %rd49375;
	ld.u64 	%rd2371, [%rd49376];
	add.s64 	%rd49377, %rd54947, %rd49375;
	ld.u64 	%rd2372, [%rd49377];
	setp.lt.u64 	%p2429, %rd2371, %rd2372;
	mov.pred 	%p2699, %p2399;
	@%p2429 bra 	$L__BB5_1269;
	setp.le.u64 	%p2431, %rd2371, %rd2372;
	add.s64 	%rd54876, %rd54876, 1;
	setp.lt.u64 	%p2432, %rd54876, %rd12;
	and.pred  	%p2433, %p2431, %p2432;
	mov.pred 	%p2699, %p2397;
	@%p2433 bra 	$L__BB5_1267;
$L__BB5_1269:
	selp.b64 	%rd53648, %rd54903, %rd54947, %p2699;
	selp.u32 	%r406, 1, 0, %p2699;
	add.s32 	%r35, %r34, %r406;
	not.pred 	%p2434, %p2699;
	selp.u32 	%r407, 1, 0, %p2434;
	add.s32 	%r36, %r33, %r407;
	@%p2434 bra 	$L__BB5_1271;
	shl.b32 	%r411, %r35, 3;
	mov.u32 	%r412, _ZZN3cub18CUB_300001_SM_10006detail10merge_sort30DeviceMergeSortBlockSortKernelINS2_10policy_hubIPPmE9Policy600ES6_PNS0_8NullTypeES6_SA_j18tuple_indexed_lessS5_S9_EEvbT0_T1_T2_T3_T4_PT6_PT7_T5_NS1_7vsmem_tEE19static_temp_storage;
	add.s32 	%r413, %r412, %r411;
	ld.shared.u64 	%rd54903, [%r413];
	bra.uni 	$L__BB5_1272;
$L__BB5_1271:
	shl.b32 	%r408, %r36, 3;
	mov.u32 	%r409, _ZZN3cub18CUB_300001_SM_10006detail10merge_sort30DeviceMergeSortBlockSortKernelINS2_10policy_hubIPPmE9Policy600ES6_PNS0_8NullTypeES6_SA_j18tuple_indexed_lessS5_S9_EEvbT0_T1_T2_T3_T4_PT6_PT7_T5_NS1_7vsmem_tEE19static_temp_storage;
	add.s32 	%r410, %r409, %r408;
	ld.shared.u64 	%rd54947, [%r410];
$L__BB5_1272:
	setp.ge.s32 	%p2436, %r35, %r23;
	mov.pred 	%p2435, 0;
	mov.pred 	%p2700, %p2435;
	@%p2436 bra 	$L__BB5_1316;
	setp.ge.s32 	%p2438, %r36, %r22;
	mov.pred 	%p2437, -1;
	mov.pred 	%p2700, %p2437;
	@%p2438 bra 	$L__BB5_1316;
	setp.eq.s64 	%p2439, %rd2, 0;
	mov.b64 	%rd54908, -3750763034362895579;
	@%p2439 bra 	$L__BB5_1280;
	setp.eq.s64 	%p2440, %rd2263, 0;
	mov.b64 	%rd54908, -3750763034362895579;
	mov.b64 	%rd54909, 0;
	@%p2440 bra 	$L__BB5_1278;
	mov.b64 	%rd54908, -3750763034362895579;
	mov.b64 	%rd54909, 0;
	mov.u64 	%rd54907, %rd54909;
$L__BB5_1277:
	shl.b64 	%rd49385, %rd54909, 3;
	add.s64 	%rd49386, %rd54903, %rd49385;
	ld.u64 	%rd49387, [%rd49386];
	and.b64  	%rd49388, %rd49387, 255;
	xor.b64  	%rd49389, %rd49388, %rd54908;
	mul.lo.s64 	%rd49390, %rd49389, 1099511628211;
	shr.u64 	%rd49391, %rd49387, 8;
	and.b64  	%rd49392, %rd49391, 255;
	xor.b64  	%rd49393, %rd49392, %rd49390;
	mul.lo.s64 	%rd49394, %rd49393, 1099511628211;
	shr.u64 	%rd49395, %rd49387, 16;
	and.b64  	%rd49396, %rd49395, 255;
	xor.b64  	%rd49397, %rd49396, %rd49394;
	mul.lo.s64 	%rd49398, %rd49397, 1099511628211;
	shr.u64 	%rd49399, %rd49387, 24;
	and.b64  	%rd49400, %rd49399, 255;
	xor.b64  	%rd49401, %rd49400, %rd49398;
	mul.lo.s64 	%rd49402, %rd49401, 1099511628211;
	shr.u64 	%rd49403, %rd49387, 32;
	and.b64  	%rd49404, %rd49403, 255;
	xor.b64  	%rd49405, %rd49404, %rd49402;
	mul.lo.s64 	%rd49406, %rd49405, 1099511628211;
	shr.u64 	%rd49407, %rd49387, 40;
	and.b64  	%rd49408, %rd49407, 255;
	xor.b64  	%rd49409, %rd49408, %rd49406;
	mul.lo.s64 	%rd49410, %rd49409, 1099511628211;
	shr.u64 	%rd49411, %rd49387, 48;
	and.b64  	%rd49412, %rd49411, 255;
	xor.b64  	%rd49413, %rd49412, %rd49410;
	mul.lo.s64 	%rd49414, %rd49413, 1099511628211;
	shr.u64 	%rd49415, %rd49387, 56;
	xor.b64  	%rd49416, %rd49415, %rd49414;
	mul.lo.s64 	%rd49417, %rd49416, 1099511628211;
	ld.u64 	%rd49418, [%rd49386+8];
	and.b64  	%rd49419, %rd49418, 255;
	xor.b64  	%rd49420, %rd49419, %rd49417;
	mul.lo.s64 	%rd49421, %rd49420, 1099511628211;
	shr.u64 	%rd49422, %rd49418, 8;
	and.b64  	%rd49423, %rd49422, 255;
	xor.b64  	%rd49424, %rd49423, %rd49421;
	mul.lo.s64 	%rd49425, %rd49424, 1099511628211;
	shr.u64 	%rd49426, %rd49418, 16;
	and.b64  	%rd49427, %rd49426, 255;
	xor.b64  	%rd49428, %rd49427, %rd49425;
	mul.lo.s64 	%rd49429, %rd49428, 1099511628211;
	shr.u64 	%rd49430, %rd49418, 24;
	and.b64  	%rd49431, %rd49430, 255;
	xor.b64  	%rd49432, %rd49431, %rd49429;
	mul.lo.s64 	%rd49433, %rd49432, 1099511628211;
	shr.u64 	%rd49434, %rd49418, 32;
	and.b64  	%rd49435, %rd49434, 255;
	xor.b64  	%rd49436, %rd49435, %rd49433;
	mul.lo.s64 	%rd49437, %rd49436, 1099511628211;
	shr.u64 	%rd49438, %rd49418, 40;
	and.b64  	%rd49439, %rd49438, 255;
	xor.b64  	%rd49440, %rd49439, %rd49437;
	mul.lo.s64 	%rd49441, %rd49440, 1099511628211;
	shr.u64 	%rd49442, %rd49418, 48;
	and.b64  	%rd49443, %rd49442, 255;
	xor.b64  	%rd49444, %rd49443, %rd49441;
	mul.lo.s64 	%rd49445, %rd49444, 1099511628211;
	shr.u64 	%rd49446, %rd49418, 56;
	xor.b64  	%rd49447, %rd49446, %rd49445;
	mul.lo.s64 	%rd54908, %rd49447, 1099511628211;
	add.s64 	%rd54909, %rd54909, 2;
	add.s64 	%rd54907, %rd54907, 2;
	setp.ne.s64 	%p2441, %rd54907, %rd2267;
	@%p2441 bra 	$L__BB5_1277;
$L__BB5_1278:
	setp.eq.s64 	%p2442, %rd2266, 0;
	@%p2442 bra 	$L__BB5_1280;
	shl.b64 	%rd49448, %rd54909, 3;
	add.s64 	%rd49449, %rd54903, %rd49448;
	ld.u64 	%rd49450, [%rd49449];
	and.b64  	%rd49451, %rd49450, 255;
	xor.b64  	%rd49452, %rd49451, %rd54908;
	mul.lo.s64 	%rd49453, %rd49452, 1099511628211;
	shr.u64 	%rd49454, %rd49450, 8;
	and.b64  	%rd49455, %rd49454, 255;
	xor.b64  	%rd49456, %rd49455, %rd49453;
	mul.lo.s64 	%rd49457, %rd49456, 1099511628211;
	shr.u64 	%rd49458, %rd49450, 16;
	and.b64  	%rd49459, %rd49458, 255;
	xor.b64  	%rd49460, %rd49459, %rd49457;
	mul.lo.s64 	%rd49461, %rd49460, 1099511628211;
	shr.u64 	%rd49462, %rd49450, 24;
	and.b64  	%rd49463, %rd49462, 255;
	xor.b64  	%rd49464, %rd49463, %rd49461;
	mul.lo.s64 	%rd49465, %rd49464, 1099511628211;
	shr.u64 	%rd49466, %rd49450, 32;
	and.b64  	%rd49467, %rd49466, 255;
	xor.b64  	%rd49468, %rd49467, %rd49465;
	mul.lo.s64 	%rd49469, %rd49468, 1099511628211;
	shr.u64 	%rd49470, %rd49450, 40;
	and.b64  	%rd49471, %rd49470, 255;
	xor.b64  	%rd49472, %rd49471, %rd49469;
	mul.lo.s64 	%rd49473, %rd49472, 1099511628211;
	shr.u64 	%rd49474, %rd49450, 48;
	and.b64  	%rd49475, %rd49474, 255;
	xor.b64  	%rd49476, %rd49475, %rd49473;
	mul.lo.s64 	%rd49477, %rd49476, 1099511628211;
	shr.u64 	%rd49478, %rd49450, 56;
	xor.b64  	%rd49479, %rd49478, %rd49477;
	mul.lo.s64 	%rd54908, %rd49479, 1099511628211;
$L__BB5_1280:
	mov.b64 	%rd54915, -3750763034362895579;
	@%p2439 bra 	$L__BB5_1286;
	setp.eq.s64 	%p2444, %rd2263, 0;
	mov.b64 	%rd54915, -3750763034362895579;
	mov.b64 	%rd54916, 0;
	@%p2444 bra 	$L__BB5_1284;
	mov.b64 	%rd54915, -3750763034362895579;
	mov.b64 	%rd54916, 0;
	mov.u64 	%rd54914, %rd54916;
$L__BB5_1283:
	shl.b64 	%rd49486, %rd54916, 3;
	add.s64 	%rd49487, %rd54947, %rd49486;
	ld.u64 	%rd49488, [%rd49487];
	and.b64  	%rd49489, %rd49488, 255;
	xor.b64  	%rd49490, %rd49489, %rd54915;
	mul.lo.s64 	%rd49491, %rd49490, 1099511628211;
	shr.u64 	%rd49492, %rd49488, 8;
	and.b64  	%rd49493, %rd49492, 255;
	xor.b64  	%rd49494, %rd49493, %rd49491;
	mul.lo.s64 	%rd49495, %rd49494, 1099511628211;
	shr.u64 	%rd49496, %rd49488, 16;
	and.b64  	%rd49497, %rd49496, 255;
	xor.b64  	%rd49498, %rd49497, %rd49495;
	mul.lo.s64 	%rd49499, %rd49498, 1099511628211;
	shr.u64 	%rd49500, %rd49488, 24;
	and.b64  	%rd49501, %rd49500, 255;
	xor.b64  	%rd49502, %rd49501, %rd49499;
	mul.lo.s64 	%rd49503, %rd49502, 1099511628211;
	shr.u64 	%rd49504, %rd49488, 32;
	and.b64  	%rd49505, %rd49504, 255;
	xor.b64  	%rd49506, %rd49505, %rd49503;
	mul.lo.s64 	%rd49507, %rd49506, 1099511628211;
	shr.u64 	%rd49508, %rd49488, 40;
	and.b64  	%rd49509, %rd49508, 255;
	xor.b64  	%rd49510, %rd49509, %rd49507;
	mul.lo.s64 	%rd49511, %rd49510, 1099511628211;
	shr.u64 	%rd49512, %rd49488, 48;
	and.b64  	%rd49513, %rd49512, 255;
	xor.b64  	%rd49514, %rd49513, %rd49511;
	mul.lo.s64 	%rd49515, %rd49514, 1099511628211;
	shr.u64 	%rd49516, %rd49488, 56;
	xor.b64  	%rd49517, %rd49516, %rd49515;
	mul.lo.s64 	%rd49518, %rd49517, 1099511628211;
	ld.u64 	%rd49519, [%rd49487+8];
	and.b64  	%rd49520, %rd49519, 255;
	xor.b64  	%rd49521, %rd49520, %rd49518;
	mul.lo.s64 	%rd49522, %rd49521, 1099511628211;
	shr.u64 	%rd49523, %rd49519, 8;
	and.b64  	%rd49524, %rd49523, 255;
	xor.b64  	%rd49525, %rd49524, %rd49522;
	mul.lo.s64 	%rd49526, %rd49525, 1099511628211;
	shr.u64 	%rd49527, %rd49519, 16;
	and.b64  	%rd49528, %rd49527, 255;
	xor.b64  	%rd49529, %rd49528, %rd49526;
	mul.lo.s64 	%rd49530, %rd49529, 1099511628211;
	shr.u64 	%rd49531, %rd49519, 24;
	and.b64  	%rd49532, %rd49531, 255;
	xor.b64  	%rd49533, %rd49532, %rd49530;
	mul.lo.s64 	%rd49534, %rd49533, 1099511628211;
	shr.u64 	%rd49535, %rd49519, 32;
	and.b64  	%rd49536, %rd49535, 255;
	xor.b64  	%rd49537, %rd49536, %rd49534;
	mul.lo.s64 	%rd49538, %rd49537, 1099511628211;
	shr.u64 	%rd49539, %rd49519, 40;
	and.b64  	%rd49540, %rd49539, 255;
	xor.b64  	%rd49541, %rd49540, %rd49538;
	mul.lo.s64 	%rd49542, %rd49541, 1099511628211;
	shr.u64 	%rd49543, %rd49519, 48;
	and.b64  	%rd49544, %rd49543, 255;
	xor.b64  	%rd49545, %rd49544, %rd49542;
	mul.lo.s64 	%rd49546, %rd49545, 1099511628211;
	shr.u64 	%rd49547, %rd49519, 56;
	xor.b64  	%rd49548, %rd49547, %rd49546;
	mul.lo.s64 	%rd54915, %rd49548, 1099511628211;
	add.s64 	%rd54916, %rd54916, 2;
	add.s64 	%rd54914, %rd54914, 2;
	setp.ne.s64 	%p2445, %rd54914, %rd2267;
	@%p2445 bra 	$L__BB5_1283;
$L__BB5_1284:
	setp.eq.s64 	%p2446, %rd2266, 0;
	@%p2446 bra 	$L__BB5_1286;
	shl.b64 	%rd49549, %rd54916, 3;
	add.s64 	%rd49550, %rd54947, %rd49549;
	ld.u64 	%rd49551, [%rd49550];
	and.b64  	%rd49552, %rd49551, 255;
	xor.b64  	%rd49553, %rd49552, %rd54915;
	mul.lo.s64 	%rd49554, %rd49553, 1099511628211;
	shr.u64 	%rd49555, %rd49551, 8;
	and.b64  	%rd49556, %rd49555, 255;
	xor.b64  	%rd49557, %rd49556, %rd49554;
	mul.lo.s64 	%rd49558, %rd49557, 1099511628211;
	shr.u64 	%rd49559, %rd49551, 16;
	and.b64  	%rd49560, %rd49559, 255;
	xor.b64  	%rd49561, %rd49560, %rd49558;
	mul.lo.s64 	%rd49562, %rd49561, 1099511628211;
	shr.u64 	%rd49563, %rd49551, 24;
	and.b64  	%rd49564, %rd49563, 255;
	xor.b64  	%rd49565, %rd49564, %rd49562;
	mul.lo.s64 	%rd49566, %rd49565, 1099511628211;
	shr.u64 	%rd49567, %rd49551, 32;
	and.b64  	%rd49568, %rd49567, 255;
	xor.b64  	%rd49569, %rd49568, %rd49566;
	mul.lo.s64 	%rd49570, %rd49569, 1099511628211;
	shr.u64 	%rd49571, %rd49551, 40;
	and.b64  	%rd49572, %rd49571, 255;
	xor.b64  	%rd49573, %rd49572, %rd49570;
	mul.lo.s64 	%rd49574, %rd49573, 1099511628211;
	shr.u64 	%rd49575, %rd49551, 48;
	and.b64  	%rd49576, %rd49575, 255;
	xor.b64  	%rd49577, %rd49576, %rd49574;
	mul.lo.s64 	%rd49578, %rd49577, 1099511628211;
	shr.u64 	%rd49579, %rd49551, 56;
	xor.b64  	%rd49580, %rd49579, %rd49578;
	mul.lo.s64 	%rd54915, %rd49580, 1099511628211;
$L__BB5_1286:
	setp.eq.s64 	%p2447, %rd54908, %rd54915;
	@%p2447 bra 	$L__BB5_1312;
	add.s64 	%rd2443, %rd2265, -1;
	mov.b64 	%rd54931, 0;
	@%p2439 bra 	$L__BB5_1299;
	setp.lt.u64 	%p2449, %rd2263, 7;
	mov.b64 	%rd54923, 0;
	mov.u64 	%rd54931, %rd54923;
	@%p2449 bra 	$L__BB5_1291;
	mov.b64 	%rd54923, 0;
	mov.u64 	%rd54921, %rd54923;
$L__BB5_1290:
	.pragma "nounroll";
	shl.b64 	%rd49585, %rd54923, 3;
	add.s64 	%rd49586, %rd54903, %rd49585;
	ld.u64 	%rd49587, [%rd49586];
	mad.lo.s64 	%rd49588, %rd49587, 2654435761, %rd54931;
	shl.b64 	%rd49589, %rd49588, 13;
	add.s64 	%rd49590, %rd49589, %rd49588;
	shr.u64 	%rd49591, %rd49590, 7;
	xor.b64  	%rd49592, %rd49591, %rd49590;
	shl.b64 	%rd49593, %rd49592, 3;
	add.s64 	%rd49594, %rd49593, %rd49592;
	shr.u64 	%rd49595, %rd49594, 17;
	xor.b64  	%rd49596, %rd49595, %rd49594;
	shl.b64 	%rd49597, %rd49596, 5;
	add.s64 	%rd49598, %rd49597, %rd49596;
	ld.u64 	%rd49599, [%rd49586+8];
	mad.lo.s64 	%rd49600, %rd49599, 2654435761, %rd49598;
	shl.b64 	%rd49601, %rd49600, 13;
	add.s64 	%rd49602, %rd49601, %rd49600;
	shr.u64 	%rd49603, %rd49602, 7;
	xor.b64  	%rd49604, %rd49603, %rd49602;
	shl.b64 	%rd49605, %rd49604, 3;
	add.s64 	%rd49606, %rd49605, %rd49604;
	shr.u64 	%rd49607, %rd49606, 17;
	xor.b64  	%rd49608, %rd49607, %rd49606;
	shl.b64 	%rd49609, %rd49608, 5;
	add.s64 	%rd49610, %rd49609, %rd49608;
	ld.u64 	%rd49611, [%rd49586+16];
	mad.lo.s64 	%rd49612, %rd49611, 2654435761, %rd49610;
	shl.b64 	%rd49613, %rd49612, 13;
	add.s64 	%rd49614, %rd49613, %rd49612;
	shr.u64 	%rd49615, %rd49614, 7;
	xor.b64  	%rd49616, %rd49615, %rd49614;
	shl.b64 	%rd49617, %rd49616, 3;
	add.s64 	%rd49618, %rd49617, %rd49616;
	shr.u64 	%rd49619, %rd49618, 17;
	xor.b64  	%rd49620, %rd49619, %rd49618;
	shl.b64 	%rd49621, %rd49620, 5;
	add.s64 	%rd49622, %rd49621, %rd49620;
	ld.u64 	%rd49623, [%rd49586+24];
	mad.lo.s64 	%rd49624, %rd49623, 2654435761, %rd49622;
	shl.b64 	%rd49625, %rd49624, 13;
	add.s64 	%rd49626, %rd49625, %rd49624;
	shr.u64 	%rd49627, %rd49626, 7;
	xor.b64  	%rd49628, %rd49627, %rd49626;
	shl.b64 	%rd49629, %rd49628, 3;
	add.s64 	%rd49630, %rd49629, %rd49628;
	shr.u64 	%rd49631, %rd49630, 17;
	xor.b64  	%rd49632, %rd49631, %rd49630;
	shl.b64 	%rd49633, %rd49632, 5;
	add.s64 	%rd49634, %rd49633, %rd49632;
	ld.u64 	%rd49635, [%rd49586+32];
	mad.lo.s64 	%rd49636, %rd49635, 2654435761, %rd49634;
	shl.b64 	%rd49637, %rd49636, 13;
	add.s64 	%rd49638, %rd49637, %rd49636;
	shr.u64 	%rd49639, %rd49638, 7;
	xor.b64  	%rd49640, %rd49639, %rd49638;
	shl.b64 	%rd49641, %rd49640, 3;
	add.s64 	%rd49642, %rd49641, %rd49640;
	shr.u64 	%rd49643, %rd49642, 17;
	xor.b64  	%rd49644, %rd49643, %rd49642;
	shl.b64 	%rd49645, %rd49644, 5;
	add.s64 	%rd49646, %rd49645, %rd49644;
	ld.u64 	%rd49647, [%rd49586+40];
	mad.lo.s64 	%rd49648, %rd49647, 2654435761, %rd49646;
	shl.b64 	%rd49649, %rd49648, 13;
	add.s64 	%rd49650, %rd49649, %rd49648;
	shr.u64 	%rd49651, %rd49650, 7;
	xor.b64  	%rd49652, %rd49651, %rd49650;
	shl.b64 	%rd49653, %rd49652, 3;
	add.s64 	%rd49654, %rd49653, %rd49652;
	shr.u64 	%rd49655, %rd49654, 17;
	xor.b64  	%rd49656, %rd49655, %rd49654;
	shl.b64 	%rd49657, %rd49656, 5;
	add.s64 	%rd49658, %rd49657, %rd49656;
	ld.u64 	%rd49659, [%rd49586+48];
	mad.lo.s64 	%rd49660, %rd49659, 2654435761, %rd49658;
	shl.b64 	%rd49661, %rd49660, 13;
	add.s64 	%rd49662, %rd49661, %rd49660;
	shr.u64 	%rd49663, %rd49662, 7;
	xor.b64  	%rd49664, %rd49663, %rd49662;
	shl.b64 	%rd49665, %rd49664, 3;
	add.s64 	%rd49666, %rd49665, %rd49664;
	shr.u64 	%rd49667, %rd49666, 17;
	xor.b64  	%rd49668, %rd49667, %rd49666;
	shl.b64 	%rd49669, %rd49668, 5;
	add.s64 	%rd49670, %rd49669, %rd49668;
	ld.u64 	%rd49671, [%rd49586+56];
	mad.lo.s64 	%rd49672, %rd49671, 2654435761, %rd49670;
	shl.b64 	%rd49673, %rd49672, 13;
	add.s64 	%rd49674, %rd49673, %rd49672;
	shr.u64 	%rd49675, %rd49674, 7;
	xor.b64  	%rd49676, %rd49675, %rd49674;
	shl.b64 	%rd49677, %rd49676, 3;
	add.s64 	%rd49678, %rd49677, %rd49676;
	shr.u64 	%rd49679, %rd49678, 17;
	xor.b64  	%rd49680, %rd49679, %rd49678;
	shl.b64 	%rd49681, %rd49680, 5;
	add.s64 	%rd54931, %rd49681, %rd49680;
	add.s64 	%rd54923, %rd54923, 8;
	add.s64 	%rd54921, %rd54921, 8;
	setp.ne.s64 	%p2450, %rd54921, %rd2268;
	@%p2450 bra 	$L__BB5_1290;
$L__BB5_1291:
	setp.eq.s64 	%p2451, %rd2264, 0;
	@%p2451 bra 	$L__BB5_1299;
	setp.lt.u64 	%p2452, %rd2278, 3;
	@%p2452 bra 	$L__BB5_1294;
	shl.b64 	%rd49683, %rd54923, 3;
	add.s64 	%rd49684, %rd54903, %rd49683;
	ld.u64 	%rd49685, [%rd49684];
	mad.lo.s64 	%rd49686, %rd49685, 2654435761, %rd54931;
	shl.b64 	%rd49687, %rd49686, 13;
	add.s64 	%rd49688, %rd49687, %rd49686;
	shr.u64 	%rd49689, %rd49688, 7;
	xor.b64  	%rd49690, %rd49689, %rd49688;
	shl.b64 	%rd49691, %rd49690, 3;
	add.s64 	%rd49692, %rd49691, %rd49690;
	shr.u64 	%rd49693, %rd49692, 17;
	xor.b64  	%rd49694, %rd49693, %rd49692;
	shl.b64 	%rd49695, %rd49694, 5;
	add.s64 	%rd49696, %rd49695, %rd49694;
	ld.u64 	%rd49697, [%rd49684+8];
	mad.lo.s64 	%rd49698, %rd49697, 2654435761, %rd49696;
	shl.b64 	%rd49699, %rd49698, 13;
	add.s64 	%rd49700, %rd49699, %rd49698;
	shr.u64 	%rd49701, %rd49700, 7;
	xor.b64  	%rd49702, %rd49701, %rd49700;
	shl.b64 	%rd49703, %rd49702, 3;
	add.s64 	%rd49704, %rd49703, %rd49702;
	shr.u64 	%rd49705, %rd49704, 17;
	xor.b64  	%rd49706, %rd49705, %rd49704;
	shl.b64 	%rd49707, %rd49706, 5;
	add.s64 	%rd49708, %rd49707, %rd49706;
	ld.u64 	%rd49709, [%rd49684+16];
	mad.lo.s64 	%rd49710, %rd49709, 2654435761, %rd49708;
	shl.b64 	%rd49711, %rd49710, 13;
	add.s64 	%rd49712, %rd49711, %rd49710;
	shr.u64 	%rd49713, %rd49712, 7;
	xor.b64  	%rd49714, %rd49713, %rd49712;
	shl.b64 	%rd49715, %rd49714, 3;
	add.s64 	%rd49716, %rd49715, %rd49714;
	shr.u64 	%rd49717, %rd49716, 17;
	xor.b64  	%rd49718, %rd49717, %rd49716;
	shl.b64 	%rd49719, %rd49718, 5;
	add.s64 	%rd49720, %rd49719, %rd49718;
	ld.u64 	%rd49721, [%rd49684+24];
	mad.lo.s64 	%rd49722, %rd49721, 2654435761, %rd49720;
	shl.b64 	%rd49723, %rd49722, 13;
	add.s64 	%rd49724, %rd49723, %rd49722;
	shr.u64 	%rd49725, %rd49724, 7;
	xor.b64  	%rd49726, %rd49725, %rd49724;
	shl.b64 	%rd49727, %rd49726, 3;
	add.s64 	%rd49728, %rd49727, %rd49726;
	shr.u64 	%rd49729, %rd49728, 17;
	xor.b64  	%rd49730, %rd49729, %rd49728;
	shl.b64 	%rd49731, %rd49730, 5;
	add.s64 	%rd54931, %rd49731, %rd49730;
	add.s64 	%rd54923, %rd54923, 4;
$L__BB5_1294:
	setp.eq.s64 	%p2453, %rd2265, 0;
	@%p2453 bra 	$L__BB5_1299;
	setp.eq.s64 	%p2454, %rd2443, 0;
	@%p2454 bra 	$L__BB5_1297;
	shl.b64 	%rd49733, %rd54923, 3;
	add.s64 	%rd49734, %rd54903, %rd49733;
	ld.u64 	%rd49735, [%rd49734];
	mad.lo.s64 	%rd49736, %rd49735, 2654435761, %rd54931;
	shl.b64 	%rd49737, %rd49736, 13;
	add.s64 	%rd49738, %rd49737, %rd49736;
	shr.u64 	%rd49739, %rd49738, 7;
	xor.b64  	%rd49740, %rd49739, %rd49738;
	shl.b64 	%rd49741, %rd49740, 3;
	add.s64 	%rd49742, %rd49741, %rd49740;
	shr.u64 	%rd49743, %rd49742, 17;
	xor.b64  	%rd49744, %rd49743, %rd49742;
	shl.b64 	%rd49745, %rd49744, 5;
	add.s64 	%rd49746, %rd49745, %rd49744;
	ld.u64 	%rd49747, [%rd49734+8];
	mad.lo.s64 	%rd49748, %rd49747, 2654435761, %rd49746;
	shl.b64 	%rd49749, %rd49748, 13;
	add.s64 	%rd49750, %rd49749, %rd49748;
	shr.u64 	%rd49751, %rd49750, 7;
	xor.b64  	%rd49752, %rd49751, %rd49750;
	shl.b64 	%rd49753, %rd49752, 3;
	add.s64 	%rd49754, %rd49753, %rd49752;
	shr.u64 	%rd49755, %rd49754, 17;
	xor.b64  	%rd49756, %rd49755, %rd49754;
	shl.b64 	%rd49757, %rd49756, 5;
	add.s64 	%rd54931, %rd49757, %rd49756;
	add.s64 	%rd54923, %rd54923, 2;
$L__BB5_1297:
	setp.eq.s64 	%p2455, %rd2266, 0;
	@%p2455 bra 	$L__BB5_1299;
	shl.b64 	%rd49758, %rd54923, 3;
	add.s64 	%rd49759, %rd54903, %rd49758;
	ld.u64 	%rd49760, [%rd49759];
	mad.lo.s64 	%rd49761, %rd49760, 2654435761, %rd54931;
	shl.b64 	%rd49762, %rd49761, 13;
	add.s64 	%rd49763, %rd49762, %rd49761;
	shr.u64 	%rd49764, %rd49763, 7;
	xor.b64  	%rd49765, %rd49764, %rd49763;
	shl.b64 	%rd49766, %rd49765, 3;
	add.s64 	%rd49767, %rd49766, %rd49765;
	shr.u64 	%rd49768, %rd49767, 17;
	xor.b64  	%rd49769, %rd49768, %rd49767;
	shl.b64 	%rd49770, %rd49769, 5;
	add.s64 	%rd54931, %rd49770, %rd49769;
$L__BB5_1299:
	mov.b64 	%rd54944, 0;
	@%p2439 bra 	$L__BB5_1311;
	setp.lt.u64 	%p2457, %rd2263, 7;
	mov.b64 	%rd54936, 0;
	mov.u64 	%rd54944, %rd54936;
	@%p2457 bra 	$L__BB5_1303;
	mov.b64 	%rd54936, 0;
	mov.u64 	%rd54934, %rd54936;
$L__BB5_1302:
	.pragma "nounroll";
	shl.b64 	%rd49775, %rd54936, 3;
	add.s64 	%rd49776, %rd54947, %rd49775;
	ld.u64 	%rd49777, [%rd49776];
	mad.lo.s64 	%rd49778, %rd49777, 2654435761, %rd54944;
	shl.b64 	%rd49779, %rd49778, 13;
	add.s64 	%rd49780, %rd49779, %rd49778;
	shr.u64 	%rd49781, %rd49780, 7;
	xor.b64  	%rd49782, %rd49781, %rd49780;
	shl.b64 	%rd49783, %rd49782, 3;
	add.s64 	%rd49784, %rd49783, %rd49782;
	shr.u64 	%rd49785, %rd49784, 17;
	xor.b64  	%rd49786, %rd49785, %rd49784;
	shl.b64 	%rd49787, %rd49786, 5;
	add.s64 	%rd49788, %rd49787, %rd49786;
	ld.u64 	%rd49789, [%rd49776+8];
	mad.lo.s64 	%rd49790, %rd49789, 2654435761, %rd49788;
	shl.b64 	%rd49791, %rd49790, 13;
	add.s64 	%rd49792, %rd49791, %rd49790;
	shr.u64 	%rd49793, %rd49792, 7;
	xor.b64  	%rd49794, %rd49793, %rd49792;
	shl.b64 	%rd49795, %rd49794, 3;
	add.s64 	%rd49796, %rd49795, %rd49794;
	shr.u64 	%rd49797, %rd49796, 17;
	xor.b64  	%rd49798, %rd49797, %rd49796;
	shl.b64 	%rd49799, %rd49798, 5;
	add.s64 	%rd49800, %rd49799, %rd49798;
	ld.u64 	%rd49801, [%rd49776+16];
	mad.lo.s64 	%rd49802, %rd49801, 2654435761, %rd49800;
	shl.b64 	%rd49803, %rd49802, 13;
	add.s64 	%rd49804, %rd49803, %rd49802;
	shr.u64 	%rd49805, %rd49804, 7;
	xor.b64  	%rd49806, %rd49805, %rd49804;
	shl.b64 	%rd49807, %rd49806, 3;
	add.s64 	%rd49808, %rd49807, %rd49806;
	shr.u64 	%rd49809, %rd49808, 17;
	xor.b64  	%rd49810, %rd49809, %rd49808;
	shl.b64 	%rd49811, %rd49810, 5;
	add.s64 	%rd49812, %rd49811, %rd49810;
	ld.u64 	%rd49813, [%rd49776+24];
	mad.lo.s64 	%rd49814, %rd49813, 2654435761, %rd49812;
	shl.b64 	%rd49815, %rd49814, 13;
	add.s64 	%rd49816, %rd49815, %rd49814;
	shr.u64 	%rd49817, %rd49816, 7;
	xor.b64  	%rd49818, %rd49817, %rd49816;
	shl.b64 	%rd49819, %rd49818, 3;
	add.s64 	%rd49820, %rd49819, %rd49818;
	shr.u64 	%rd49821, %rd49820, 17;
	xor.b64  	%rd49822, %rd49821, %rd49820;
	shl.b64 	%rd49823, %rd49822, 5;
	add.s64 	%rd49824, %rd49823, %rd49822;
	ld.u64 	%rd49825, [%rd49776+32];
	mad.lo.s64 	%rd49826, %rd49825, 2654435761, %rd49824;
	shl.b64 	%rd49827, %rd49826, 13;
	add.s64 	%rd49828, %rd49827, %rd49826;
	shr.u64 	%rd49829, %rd49828, 7;
	xor.b64  	%rd49830, %rd49829, %rd49828;
	shl.b64 	%rd49831, %rd49830, 3;
	add.s64 	%rd49832, %rd49831, %rd49830;
	shr.u64 	%rd49833, %rd49832, 17;
	xor.b64  	%rd49834, %rd49833, %rd49832;
	shl.b64 	%rd49835, %rd49834, 5;
	add.s64 	%rd49836, %rd49835, %rd49834;
	ld.u64 	%rd49837, [%rd49776+40];
	mad.lo.s64 	%rd49838, %rd49837, 2654435761, %rd49836;
	shl.b64 	%rd49839, %rd49838, 13;
	add.s64 	%rd49840, %rd49839, %rd49838;
	shr.u64 	%rd49841, %rd49840, 7;
	xor.b64  	%rd49842, %rd49841, %rd49840;
	shl.b64 	%rd49843, %rd49842, 3;
	add.s64 	%rd49844, %rd49843, %rd49842;
	shr.u64 	%rd49845, %rd49844, 17;
	xor.b64  	%rd49846, %rd49845, %rd49844;
	shl.b64 	%rd49847, %rd49846, 5;
	add.s64 	%rd49848, %rd49847, %rd49846;
	ld.u64 	%rd49849, [%rd49776+48];
	mad.lo.s64 	%rd49850, %rd49849, 2654435761, %rd49848;
	shl.b64 	%rd49851, %rd49850, 13;
	add.s64 	%rd49852, %rd49851, %rd49850;
	shr.u64 	%rd49853, %rd49852, 7;
	xor.b64  	%rd49854, %rd49853, %rd49852;
	shl.b64 	%rd49855, %rd49854, 3;
	add.s64 	%rd49856, %rd49855, %rd49854;
	shr.u64 	%rd49857, %rd49856, 17;
	xor.b64  	%rd49858, %rd49857, %rd49856;
	shl.b64 	%rd49859, %rd49858, 5;
	add.s64 	%rd49860, %rd49859, %rd49858;
	ld.u64 	%rd49861, [%rd49776+56];
	mad.lo.s64 	%rd49862, %rd49861, 2654435761, %rd49860;
	shl.b64 	%rd49863, %rd49862, 13;
	add.s64 	%rd49864, %rd49863, %rd49862;
	shr.u64 	%rd49865, %rd49864, 7;
	xor.b64  	%rd49866, %rd49865, %rd49864;
	shl.b64 	%rd49867, %rd49866, 3;
	add.s64 	%rd49868, %rd49867, %rd49866;
	shr.u64 	%rd49869, %rd49868, 17;
	xor.b64  	%rd49870, %rd49869, %rd49868;
	shl.b64 	%rd49871, %rd49870, 5;
	add.s64 	%rd54944, %rd49871, %rd49870;
	add.s64 	%rd54936, %rd54936, 8;
	add.s64 	%rd54934, %rd54934, 8;
	setp.ne.s64 	%p2458, %rd54934, %rd2268;
	@%p2458 bra 	$L__BB5_1302;
$L__BB5_1303:
	setp.eq.s64 	%p2459, %rd2264, 0;
	@%p2459 bra 	$L__BB5_1311;
	setp.lt.u64 	%p2460, %rd2278, 3;
	@%p2460 bra 	$L__BB5_1306;
	shl.b64 	%rd49873, %rd54936, 3;
	add.s64 	%rd49874, %rd54947, %rd49873;
	ld.u64 	%rd49875, [%rd49874];
	mad.lo.s64 	%rd49876, %rd49875, 2654435761, %rd54944;
	shl.b64 	%rd49877, %rd49876, 13;
	add.s64 	%rd49878, %rd49877, %rd49876;
	shr.u64 	%rd49879, %rd49878, 7;
	xor.b64  	%rd49880, %rd49879, %rd49878;
	shl.b64 	%rd49881, %rd49880, 3;
	add.s64 	%rd49882, %rd49881, %rd49880;
	shr.u64 	%rd49883, %rd49882, 17;
	xor.b64  	%rd49884, %rd49883, %rd49882;
	shl.b64 	%rd49885, %rd49884, 5;
	add.s64 	%rd49886, %rd49885, %rd49884;
	ld.u64 	%rd49887, [%rd49874+8];
	mad.lo.s64 	%rd49888, %rd49887, 2654435761, %rd49886;
	shl.b64 	%rd49889, %rd49888, 13;
	add.s64 	%rd49890, %rd49889, %rd49888;
	shr.u64 	%rd49891, %rd49890, 7;
	xor.b64  	%rd49892, %rd49891, %rd49890;
	shl.b64 	%rd49893, %rd49892, 3;
	add.s64 	%rd49894, %rd49893, %rd49892;
	shr.u64 	%rd49895, %rd49894, 17;
	xor.b64  	%rd49896, %rd49895, %rd49894;
	shl.b64 	%rd49897, %rd49896, 5;
	add.s64 	%rd49898, %rd49897, %rd49896;
	ld.u64 	%rd49899, [%rd49874+16];
	mad.lo.s64 	%rd49900, %rd49899, 2654435761, %rd49898;
	shl.b64 	%rd49901, %rd49900, 13;
	add.s64 	%rd49902, %rd49901, %rd49900;
	shr.u64 	%rd49903, %rd49902, 7;
	xor.b64  	%rd49904, %rd49903, %rd49902;
	shl.b64 	%rd49905, %rd49904, 3;
	add.s64 	%rd49906, %rd49905, %rd49904;
	shr.u64 	%rd49907, %rd49906, 17;
	xor.b64  	%rd49908, %rd49907, %rd49906;
	shl.b64 	%rd49909, %rd49908, 5;
	add.s64 	%rd49910, %rd49909, %rd49908;
	ld.u64 	%rd49911, [%rd49874+24];
	mad.lo.s64 	%rd49912, %rd49911, 2654435761, %rd49910;
	shl.b64 	%rd49913, %rd49912, 13;
	add.s64 	%rd49914, %rd49913, %rd49912;
	shr.u64 	%rd49915, %rd49914, 7;
	xor.b64  	%rd49916, %rd49915, %rd49914;
	shl.b64 	%rd49917, %rd49916, 3;
	add.s64 	%rd49918, %rd49917, %rd49916;
	shr.u64 	%rd49919, %rd49918, 17;
	xor.b64  	%rd49920, %rd49919, %rd49918;
	shl.b64 	%rd49921, %rd49920, 5;
	add.s64 	%rd54944, %rd49921, %rd49920;
	add.s64 	%rd54936, %rd54936, 4;
$L__BB5_1306:
	setp.eq.s64 	%p2461, %rd2265, 0;
	@%p2461 bra 	$L__BB5_1311;
	setp.eq.s64 	%p2462, %rd2443, 0;
	@%p2462 bra 	$L__BB5_1309;
	shl.b64 	%rd49923, %rd54936, 3;
	add.s64 	%rd49924, %rd54947, %rd49923;
	ld.u64 	%rd49925, [%rd49924];
	mad.lo.s64 	%rd49926, %rd49925, 2654435761, %rd54944;
	shl.b64 	%rd49927, %rd49926, 13;
	add.s64 	%rd49928, %rd49927, %rd49926;
	shr.u64 	%rd49929, %rd49928, 7;
	xor.b64  	%rd49930, %rd49929, %rd49928;
	shl.b64 	%rd49931, %rd49930, 3;
	add.s64 	%rd49932, %rd49931, %rd49930;
	shr.u64 	%rd49933, %rd49932, 17;
	xor.b64  	%rd49934, %rd49933, %rd49932;
	shl.b64 	%rd49935, %rd49934, 5;
	add.s64 	%rd49936, %rd49935, %rd49934;
	ld.u64 	%rd49937, [%rd49924+8];
	mad.lo.s64 	%rd49938, %rd49937, 2654435761, %rd49936;
	shl.b64 	%rd49939, %rd49938, 13;
	add.s64 	%rd49940, %rd49939, %rd49938;
	shr.u64 	%rd49941, %rd49940, 7;
	xor.b64  	%rd49942, %rd49941, %rd49940;
	shl.b64 	%rd49943, %rd49942, 3;
	add.s64 	%rd49944, %rd49943, %rd49942;
	shr.u64 	%rd49945, %rd49944, 17;
	xor.b64  	%rd49946, %rd49945, %rd49944;
	shl.b64 	%rd49947, %rd49946, 5;
	add.s64 	%rd54944, %rd49947, %rd49946;
	add.s64 	%rd54936, %rd54936, 2;
$L__BB5_1309:
	setp.eq.s64 	%p2463, %rd2266, 0;
	@%p2463 bra 	$L__BB5_1311;
	shl.b64 	%rd49948, %rd54936, 3;
	add.s64 	%rd49949, %rd54947, %rd49948;
	ld.u64 	%rd49950, [%rd49949];
	mad.lo.s64 	%rd49951, %rd49950, 2654435761, %rd54944;
	shl.b64 	%rd49952, %rd49951, 13;
	add.s64 	%rd49953, %rd49952, %rd49951;
	shr.u64 	%rd49954, %rd49953, 7;
	xor.b64  	%rd49955, %rd49954, %rd49953;
	shl.b64 	%rd49956, %rd49955, 3;
	add.s64 	%rd49957, %rd49956, %rd49955;
	shr.u64 	%rd49958, %rd49957, 17;
	xor.b64  	%rd49959, %rd49958, %rd49957;
	shl.b64 	%rd49960, %rd49959, 5;
	add.s64 	%rd54944, %rd49960, %rd49959;
$L__BB5_1311:
	setp.lt.u64 	%p2700, %rd54931, %rd54944;
	bra.uni 	$L__BB5_1316;
$L__BB5_1312:
	setp.eq.s32 	%p2465, %r1, 0;
	mov.pred 	%p2700, %p2435;
	@%p2465 bra 	$L__BB5_1316;
	mov.b64 	%rd54945, 0;
$L__BB5_1314:
	shl.b64 	%rd49962, %rd54945, 3;
	add.s64 	%rd49963, %rd54903, %rd49962;
	ld.u64 	%rd2487, [%rd49963];
	add.s64 	%rd49964, %rd54947, %rd49962;
	ld.u64 	%rd2488, [%rd49964];
	setp.lt.u64 	%p2467, %rd2487, %rd2488;
	mov.pred 	%p2700, %p2437;
	@%p2467 bra 	$L__BB5_1316;
	setp.le.u64 	%p2469, %rd2487, %rd2488;
	add.s64 	%rd54945, %rd54945, 1;
	setp.lt.u64 	%p2470, %rd54945, %rd12;
	and.pred  	%p2471, %p2469, %p2470;
	mov.pred 	%p2700, %p2435;
	@%p2471 bra 	$L__BB5_1314;
$L__BB5_1316:
	selp.b64 	%rd54822, %rd54903, %rd54947, %p2700;
	selp.u32 	%r414, 1, 0, %p2700;
	add.s32 	%r37, %r35, %r414;
	not.pred 	%p2472, %p2700;
	selp.u32 	%r415, 1, 0, %p2472;
	add.s32 	%r38, %r36, %r415;
	@%p2700 bra 	$L__BB5_1318;
	shl.b32 	%r416, %r38, 3;
	mov.u32 	%r417, _ZZN3cub18CUB_300001_SM_10006detail10merge_sort30DeviceMergeSortBlockSortKernelINS2_10policy_hubIPPmE9Policy600ES6_PNS0_8NullTypeES6_SA_j18tuple_indexed_lessS5_S9_EEvbT0_T1_T2_T3_T4_PT6_PT7_T5_NS1_7vsmem_tEE19static_temp_storage;
	add.s32 	%r418, %r417, %r416;
	ld.shared.u64 	%rd54947, [%r418];
	bra.uni 	$L__BB5_1319;
$L__BB5_1318:
	shl.b32 	%r419, %r37, 3;
	mov.u32 	%r420, _ZZN3cub18CUB_300001_SM_10006detail10merge_sort30DeviceMergeSortBlockSortKernelINS2_10policy_hubIPPmE9Policy600ES6_PNS0_8NullTypeES6_SA_j18tuple_indexed_lessS5_S9_EEvbT0_T1_T2_T3_T4_PT6_PT7_T5_NS1_7vsmem_tEE19static_temp_storage;
	add.s32 	%r421, %r420, %r419;
	ld.shared.u64 	%rd54903, [%r421];
$L__BB5_1319:
	setp.ge.s32 	%p2474, %r37, %r23;
	mov.pred 	%p2473, 0;
	mov.pred 	%p2701, %p2473;
	@%p2474 bra 	$L__BB5_1363;
	setp.ge.s32 	%p2476, %r38, %r22;
	mov.pred 	%p2475, -1;
	mov.pred 	%p2701, %p2475;
	@%p2476 bra 	$L__BB5_1363;
	setp.eq.s64 	%p2477, %rd2, 0;
	mov.b64 	%rd54951, -3750763034362895579;
	@%p2477 bra 	$L__BB5_1327;
	setp.eq.s64 	%p2478, %rd2263, 0;
	mov.b64 	%rd54951, -3750763034362895579;
	mov.b64 	%rd54952, 0;
	@%p2478 bra 	$L__BB5_1325;
	mov.b64 	%rd54951, -3750763034362895579;
	mov.b64 	%rd54952, 0;
	mov.u64 	%rd54950, %rd54952;
$L__BB5_1324:
	shl.b64 	%rd49972, %rd54952, 3;
	add.s64 	%rd49973, %rd54903, %rd49972;
	ld.u64 	%rd49974, [%rd49973];
	and.b64  	%rd49975, %rd49974, 255;
	xor.b64  	%rd49976, %rd49975, %rd54951;
	mul.lo.s64 	%rd49977, %rd49976, 1099511628211;
	shr.u64 	%rd49978, %rd49974, 8;
	and.b64  	%rd49979, %rd49978, 255;
	xor.b64  	%rd49980, %rd49979, %rd49977;
	mul.lo.s64 	%rd49981, %rd49980, 1099511628211;
	shr.u64 	%rd49982, %rd49974, 16;
	and.b64  	%rd49983, %rd49982, 255;
	xor.b64  	%rd49984, %rd49983, %rd49981;
	mul.lo.s64 	%rd49985, %rd49984, 1099511628211;
	shr.u64 	%rd49986, %rd49974, 24;
	and.b64  	%rd49987, %rd49986, 255;
	xor.b64  	%rd49988, %rd49987, %rd49985;
	mul.lo.s64 	%rd49989, %rd49988, 1099511628211;
	shr.u64 	%rd49990, %rd49974, 32;
	and.b64  	%rd49991, %rd49990, 255;
	xor.b64  	%rd49992, %rd49991, %rd49989;
	mul.lo.s64 	%rd49993, %rd49992, 1099511628211;
	shr.u64 	%rd49994, %rd49974, 40;
	and.b64  	%rd49995, %rd49994, 255;
	xor.b64  	%rd49996, %rd49995, %rd49993;
	mul.lo.s64 	%rd49997, %rd49996, 1099511628211;
	shr.u64 	%rd49998, %rd49974, 48;
	and.b64  	%rd49999, %rd49998, 255;
	xor.b64  	%rd50000, %rd49999, %rd49997;
	mul.lo.s64 	%rd50001, %rd50000, 1099511628211;
	shr.u64 	%rd50002, %rd49974, 56;
	xor.b64  	%rd50003, %rd50002, %rd50001;
	mul.lo.s64 	%rd50004, %rd50003, 1099511628211;
	ld.u64 	%rd50005, [%rd49973+8];
	and.b64  	%rd50006, %rd50005, 255;
	xor.b64  	%rd50007, %rd50006, %rd50004;
	mul.lo.s64 	%rd50008, %rd50007, 1099511628211;
	shr.u64 	%rd50009, %rd50005, 8;
	and.b64  	%rd50010, %rd50009, 255;
	xor.b64  	%rd50011, %rd50010, %rd50008;
	mul.lo.s64 	%rd50012, %rd50011, 1099511628211;
	shr.u64 	%rd50013, %rd50005, 16;
	and.b64  	%rd50014, %rd50013, 255;
	xor.b64  	%rd50015, %rd50014, %rd50012;
	mul.lo.s64 	%rd50016, %rd50015, 1099511628211;
	shr.u64 	%rd50017, %rd50005, 24;
	and.b64  	%rd50018, %rd50017, 255;
	xor.b64  	%rd50019, %rd50018, %rd50016;
	mul.lo.s64 	%rd50020, %rd50019, 1099511628211;
	shr.u64 	%rd50021, %rd50005, 32;
	and.b64  	%rd50022, %rd50021, 255;
	xor.b64  	%rd50023, %rd50022, %rd50020;
	mul.lo.s64 	%rd50024, %rd50023, 1099511628211;
	shr.u64 	%rd50025, %rd50005, 40;
	and.b64  	%rd50026, %rd50025, 255;
	xor.b64  	%rd50027, %rd50026, %rd50024;
	mul.lo.s64 	%rd50028, %rd50027, 1099511628211;
	shr.u64 	%rd50029, %rd50005, 48;
	and.b64  	%rd50030, %rd50029, 255;
	xor.b64  	%rd50031, %rd50030, %rd50028;
	mul.lo.s64 	%rd50032, %rd50031, 1099511628211;
	shr.u64 	%rd50033, %rd50005, 56;
	xor.b64  	%rd50034, %rd50033, %rd50032;
	mul.lo.s64 	%rd54951, %rd50034, 1099511628211;
	add.s64 	%rd54952, %rd54952, 2;
	add.s64 	%rd54950, %rd54950, 2;
	setp.ne.s64 	%p2479, %rd54950, %rd2267;
	@%p2479 bra 	$L__BB5_1324;
$L__BB5_1325:
	setp.eq.s64 	%p2480, %rd2266, 0;
	@%p2480 bra 	$L__BB5_1327;
	shl.b64 	%rd50035, %rd54952, 3;
	add.s64 	%rd50036, %rd54903, %rd50035;
	ld.u64 	%rd50037, [%rd50036];
	and.b64  	%rd50038, %rd50037, 255;
	xor.b64  	%rd50039, %rd50038, %rd54951;
	mul.lo.s64 	%rd50040, %rd50039, 1099511628211;
	shr.u64 	%rd50041, %rd50037, 8;
	and.b64  	%rd50042, %rd50041, 255;
	xor.b64  	%rd50043, %rd50042, %rd50040;
	mul.lo.s64 	%rd50044, %rd50043, 1099511628211;
	shr.u64 	%rd50045, %rd50037, 16;
	and.b64  	%rd50046, %rd50045, 255;
	xor.b64  	%rd50047, %rd50046, %rd50044;
	mul.lo.s64 	%rd50048, %rd50047, 1099511628211;
	shr.u64 	%rd50049, %rd50037, 24;
	and.b64  	%rd50050, %rd50049, 255;
	xor.b64  	%rd50051, %rd50050, %rd50048;
	mul.lo.s64 	%rd50052, %rd50051, 1099511628211;
	shr.u64 	%rd50053, %rd50037, 32;
	and.b64  	%rd50054, %rd50053, 255;
	xor.b64  	%rd50055, %rd50054, %rd50052;
	mul.lo.s64 	%rd50056, %rd50055, 1099511628211;
	shr.u64 	%rd50057, %rd50037, 40;
	and.b64  	%rd50058, %rd50057, 255;
	xor.b64  	%rd50059, %rd50058, %rd50056;
	mul.lo.s64 	%rd50060, %rd50059, 1099511628211;
	shr.u64 	%rd50061, %rd50037, 48;
	and.b64  	%rd50062, %rd50061, 255;
	xor.b64  	%rd50063, %rd50062, %rd50060;
	mul.lo.s64 	%rd50064, %rd50063, 1099511628211;
	shr.u64 	%rd50065, %rd50037, 56;
	xor.b64  	%rd50066, %rd50065, %rd50064;
	mul.lo.s64 	%rd54951, %rd50066, 1099511628211;
$L__BB5_1327:
	mov.b64 	%rd54958, -3750763034362895579;
	@%p2477 bra 	$L__BB5_1333;
	setp.eq.s64 	%p2482, %rd2263, 0;
	mov.b64 	%rd54958, -3750763034362895579;
	mov.b64 	%rd54959, 0;
	@%p2482 bra 	$L__BB5_1331;
	mov.b64 	%rd54958, -3750763034362895579;
	mov.b64 	%rd54959, 0;
	mov.u64 	%rd54957, %rd54959;
$L__BB5_1330:
	shl.b64 	%rd50073, %rd54959, 3;
	add.s64 	%rd50074, %rd54947, %rd50073;
	ld.u64 	%rd50075, [%rd50074];
	and.b64  	%rd50076, %rd50075, 255;
	xor.b64  	%rd50077, %rd50076, %rd54958;
	mul.lo.s64 	%rd50078, %rd50077, 1099511628211;
	shr.u64 	%rd50079, %rd50075, 8;
	and.b64  	%rd50080, %rd50079, 255;
	xor.b64  	%rd50081, %rd50080, %rd50078;
	mul.lo.s64 	%rd50082, %rd50081, 1099511628211;
	shr.u64 	%rd50083, %rd50075, 16;
	and.b64  	%rd50084, %rd50083, 255;
	xor.b64  	%rd50085, %rd50084, %rd50082;
	mul.lo.s64 	%rd50086, %rd50085, 1099511628211;
	shr.u64 	%rd50087, %rd50075, 24;
	and.b64  	%rd50088, %rd50087, 255;
	xor.b64  	%rd50089, %rd50088, %rd50086;
	mul.lo.s64 	%rd50090, %rd50089, 1099511628211;
	shr.u64 	%rd50091, %rd50075, 32;
	and.b64  	%rd50092, %rd50091, 255;
	xor.b64  	%rd50093, %rd50092, %rd50090;
	mul.lo.s64 	%rd50094, %rd50093, 1099511628211;
	shr.u64 	%rd50095, %rd50075, 40;
	and.b64  	%rd50096, %rd50095, 255;
	xor.b64  	%rd50097, %rd50096, %rd50094;
	mul.lo.s64 	%rd50098, %rd50097, 1099511628211;
	shr.u64 	%rd50099, %rd50075, 48;
	and.b64  	%rd50100, %rd50099, 255;
	xor.b64  	%rd50101, %rd50100, %rd50098;
	mul.lo.s64 	%rd50102, %rd50101, 1099511628211;
	shr.u64 	%rd50103, %rd50075, 56;
	xor.b64  	%rd50104, %rd50103, %rd50102;
	mul.lo.s64 	%rd50105, %rd50104, 1099511628211;
	ld.u64 	%rd50106, [%rd50074+8];
	and.b64  	%rd50107, %rd50106, 255;
	xor.b64  	%rd50108, %rd50107, %rd50105;
	mul.lo.s64 	%rd50109, %rd50108, 1099511628211;
	shr.u64 	%rd50110, %rd50106, 8;
	and.b64  	%rd50111, %rd50110, 255;
	xor.b64  	%rd50112, %rd50111, %rd50109;
	mul.lo.s64 	%rd50113, %rd50112, 1099511628211;
	shr.u64 	%rd50114, %rd50106, 16;
	and.b64  	%rd50115, %rd50114, 255;
	xor.b64  	%rd50116, %rd50115, %rd50113;
	mul.lo.s64 	%rd50117, %rd50116, 1099511628211;
	shr.u64 	%rd50118, %rd50106, 24;
	and.b64  	%rd50119, %rd50118, 255;
	xor.b64  	%rd50120, %rd50119, %rd50117;
	mul.lo.s64 	%rd50121, %rd50120, 1099511628211;
	shr.u64 	%rd50122, %rd50106, 32;
	and.b64  	%rd50123, %rd50122, 255;
	xor.b64  	%rd50124, %rd50123, %rd50121;
	mul.lo.s64 	%rd50125, %rd50124, 1099511628211;
	shr.u64 	%rd50126, %rd50106, 40;
	and.b64  	%rd50127, %rd50126, 255;
	xor.b64  	%rd50128, %rd50127, %rd50125;
	mul.lo.s64 	%rd50129, %rd50128, 1099511628211;
	shr.u64 	%rd50130, %rd50106, 48;
	and.b64  	%rd50131, %rd50130, 255;
	xor.b64  	%rd50132, %rd50131, %rd50129;
	mul.lo.s64 	%rd50133, %rd50132, 1099511628211;
	shr.u64 	%rd50134, %rd50106, 56;
	xor.b64  	%rd50135, %rd50134, %rd50133;
	mul.lo.s64 	%rd54958, %rd50135, 1099511628211;
	add.s64 	%rd54959, %rd54959, 2;
	add.s64 	%rd54957, %rd54957, 2;
	setp.ne.s64 	%p2483, %rd54957, %rd2267;
	@%p2483 bra 	$L__BB5_1330;
$L__BB5_1331:
	setp.eq.s64 	%p2484, %rd2266, 0;
	@%p2484 bra 	$L__BB5_1333;
	shl.b64 	%rd50136, %rd54959, 3;
	add.s64 	%rd50137, %rd54947, %rd50136;
	ld.u64 	%rd50138, [%rd50137];
	and.b64  	%rd50139, %rd50138, 255;
	xor.b64  	%rd50140, %rd50139, %rd54958;
	mul.lo.s64 	%rd50141, %rd50140, 1099511628211;
	shr.u64 	%rd50142, %rd50138, 8;
	and.b64  	%rd50143, %rd50142, 255;
	xor.b64  	%rd50144, %rd50143, %rd50141;
	mul.lo.s64 	%rd50145, %rd50144, 1099511628211;
	shr.u64 	%rd50146, %rd50138, 16;
	and.b64  	%rd50147, %rd50146, 255;
	xor.b64  	%rd50148, %rd50147, %rd50145;
	mul.lo.s64 	%rd50149, %rd50148, 1099511628211;
	shr.u64 	%rd50150, %rd50138, 24;
	and.b64  	%rd50151, %rd50150, 255;
	xor.b64  	%rd50152, %rd50151, %rd50149;
	mul.lo.s64 	%rd50153, %rd50152, 1099511628211;
	shr.u64 	%rd50154, %rd50138, 32;
	and.b64  	%rd50155, %rd50154, 255;
	xor.b64  	%rd50156, %rd50155, %rd50153;
	mul.lo.s64 	%rd50157, %rd50156, 1099511628211;
	shr.u64 	%rd50158, %rd50138, 40;
	and.b64  	%rd50159, %rd50158, 255;
	xor.b64  	%rd50160, %rd50159, %rd50157;
	mul.lo.s64 	%rd50161, %rd50160, 1099511628211;
	shr.u64 	%rd50162, %rd50138, 48;
	and.b64  	%rd50163, %rd50162, 255;
	xor.b64  	%rd50164, %rd50163, %rd50161;
	mul.lo.s64 	%rd50165, %rd50164, 1099511628211;
	shr.u64 	%rd50166, %rd50138, 56;
	xor.b64  	%rd50167, %rd50166, %rd50165;
	mul.lo.s64 	%rd54958, %rd50167, 1099511628211;
$L__BB5_1333:
	setp.eq.s64 	%p2485, %rd54951, %rd54958;
	@%p2485 bra 	$L__BB5_1359;
	add.s64 	%rd2517, %rd2264, -1;
	mov.b64 	%rd54974, 0;
	@%p2477 bra 	$L__BB5_1346;
	setp.lt.u64 	%p2487, %rd2263, 7;
	mov.b64 	%rd54966, 0;
	mov.u64 	%rd54974, %rd54966;
	@%p2487 bra 	$L__BB5_1338;
	mov.b64 	%rd54966, 0;
	mov.u64 	%rd54964, %rd54966;
$L__BB5_1337:
	.pragma "nounroll";
	shl.b64 	%rd50172, %rd54966, 3;
	add.s64 	%rd50173, %rd54903, %rd50172;
	ld.u64 	%rd50174, [%rd50173];
	mad.lo.s64 	%rd50175, %rd50174, 2654435761, %rd54974;
	shl.b64 	%rd50176, %rd50175, 13;
	add.s64 	%rd50177, %rd50176, %rd50175;
	shr.u64 	%rd50178, %rd50177, 7;
	xor.b64  	%rd50179, %rd50178, %rd50177;
	shl.b64 	%rd50180, %rd50179, 3;
	add.s64 	%rd50181, %rd50180, %rd50179;
	shr.u64 	%rd50182, %rd50181, 17;
	xor.b64  	%rd50183, %rd50182, %rd50181;
	shl.b64 	%rd50184, %rd50183, 5;
	add.s64 	%rd50185, %rd50184, %rd50183;
	ld.u64 	%rd50186, [%rd50173+8];
	mad.lo.s64 	%rd50187, %rd50186, 2654435761, %rd50185;
	shl.b64 	%rd50188, %rd50187, 13;
	add.s64 	%rd50189, %rd50188, %rd50187;
	shr.u64 	%rd50190, %rd50189, 7;
	xor.b64  	%rd50191, %rd50190, %rd50189;
	shl.b64 	%rd50192, %rd50191, 3;
	add.s64 	%rd50193, %rd50192, %rd50191;
	shr.u64 	%rd50194, %rd50193, 17;
	xor.b64  	%rd50195, %rd50194, %rd50193;
	shl.b64 	%rd50196, %rd50195, 5;
	add.s64 	%rd50197, %rd50196, %rd50195;
	ld.u64 	%rd50198, [%rd50173+16];
	mad.lo.s64 	%rd50199, %rd50198, 2654435761, %rd50197;
	shl.b64 	%rd50200, %rd50199, 13;
	add.s64 	%rd50201, %rd50200, %rd50199;
	shr.u64 	%rd50202, %rd50201, 7;
	xor.b64  	%rd50203, %rd50202, %rd50201;
	shl.b64 	%rd50204, %rd50203, 3;
	add.s64 	%rd50205, %rd50204, %rd50203;
	shr.u64 	%rd50206, %rd50205, 17;
	xor.b64  	%rd50207, %rd50206, %rd50205;
	shl.b64 	%rd50208, %rd50207, 5;
	add.s64 	%rd50209, %rd50208, %rd50207;
	ld.u64 	%rd50210, [%rd50173+24];
	mad.lo.s64 	%rd50211, %rd50210, 2654435761, %rd50209;
	shl.b64 	%rd50212, %rd50211, 13;
	add.s64 	%rd50213, %rd50212, %rd50211;
	shr.u64 	%rd50214, %rd50213, 7;
	xor.b64  	%rd50215, %rd50214, %rd50213;
	shl.b64 	%rd50216, %rd50215, 3;
	add.s64 	%rd50217, %rd50216, %rd50215;
	shr.u64 	%rd50218, %rd50217, 17;
	xor.b64  	%rd50219, %rd50218, %rd50217;
	shl.b64 	%rd50220, %rd50219, 5;
	add.s64 	%rd50221, %rd50220, %rd50219;
	ld.u64 	%rd50222, [%rd50173+32];
	mad.lo.s64 	%rd50223, %rd50222, 2654435761, %rd50221;
	shl.b64 	%rd50224, %rd50223, 13;
	add.s64 	%rd50225, %rd50224, %rd50223;
	shr.u64 	%rd50226, %rd50225, 7;
	xor.b64  	%rd50227, %rd50226, %rd50225;
	shl.b64 	%rd50228, %rd50227, 3;
	add.s64 	%rd50229, %rd50228, %rd50227;
	shr.u64 	%rd50230, %rd50229, 17;
	xor.b64  	%rd50231, %rd50230, %rd50229;
	shl.b64 	%rd50232, %rd50231, 5;
	add.s64 	%rd50233, %rd50232, %rd50231;
	ld.u64 	%rd50234, [%rd50173+40];
	mad.lo.s64 	%rd50235, %rd50234, 2654435761, %rd50233;
	shl.b64 	%rd50236, %rd50235, 13;
	add.s64 	%rd50237, %rd50236, %rd50235;
	shr.u64 	%rd50238, %rd50237, 7;
	xor.b64  	%rd50239, %rd50238, %rd50237;
	shl.b64 	%rd50240, %rd50239, 3;
	add.s64 	%rd50241, %rd50240, %rd50239;
	shr.u64 	%rd50242, %rd50241, 17;
	xor.b64  	%rd50243, %rd50242, %rd50241;
	shl.b64 	%rd50244, %rd50243, 5;
	add.s64 	%rd50245, %rd50244, %rd50243;
	ld.u64 	%rd50246, [%rd50173+48];
	mad.lo.s64 	%rd50247, %rd50246, 2654435761, %rd50245;
	shl.b64 	%rd50248, %rd50247, 13;
	add.s64 	%rd50249, %rd50248, %rd50247;
	shr.u64 	%rd50250, %rd50249, 7;
	xor.b64  	%rd50251, %rd50250, %rd50249;
	shl.b64 	%rd50252, %rd50251, 3;
	add.s64 	%rd50253, %rd50252, %rd50251;
	shr.u64 	%rd50254, %rd50253, 17;
	xor.b64  	%rd50255, %rd50254, %rd50253;
	shl.b64 	%rd50256, %rd50255, 5;
	add.s64 	%rd50257, %rd50256, %rd50255;
	ld.u64 	%rd50258, [%rd50173+56];
	mad.lo.s64 	%rd50259, %rd50258, 2654435761, %rd50257;
	shl.b64 	%rd50260, %rd50259, 13;
	add.s64 	%rd50261, %rd50260, %rd50259;
	shr.u64 	%rd50262, %rd50261, 7;
	xor.b64  	%rd50263, %rd50262, %rd50261;
	shl.b64 	%rd50264, %rd50263, 3;
	add.s64 	%rd50265, %rd50264, %rd50263;
	shr.u64 	%rd50266, %rd50265, 17;
	xor.b64  	%rd50267, %rd50266, %rd50265;
	shl.b64 	%rd50268, %rd50267, 5;
	add.s64 	%rd54974, %rd50268, %rd50267;
	add.s64 	%rd54966, %rd54966, 8;
	add.s64 	%rd54964, %rd54964, 8;
	setp.ne.s64 	%p2488, %rd54964, %rd2268;
	@%p2488 bra 	$L__BB5_1337;
$L__BB5_1338:
	setp.eq.s64 	%p2489, %rd2264, 0;
	@%p2489 bra 	$L__BB5_1346;
	setp.lt.u64 	%p2490, %rd2517, 3;
	@%p2490 bra 	$L__BB5_1341;
	shl.b64 	%rd50270, %rd54966, 3;
	add.s64 	%rd50271, %rd54903, %rd50270;
	ld.u64 	%rd50272, [%rd50271];
	mad.lo.s64 	%rd50273, %rd50272, 2654435761, %rd54974;
	shl.b64 	%rd50274, %rd50273, 13;
	add.s64 	%rd50275, %rd50274, %rd50273;
	shr.u64 	%rd50276, %rd50275, 7;
	xor.b64  	%rd50277, %rd50276, %rd50275;
	shl.b64 	%rd50278, %rd50277, 3;
	add.s64 	%rd50279, %rd50278, %rd50277;
	shr.u64 	%rd50280, %rd50279, 17;
	xor.b64  	%rd50281, %rd50280, %rd50279;
	shl.b64 	%rd50282, %rd50281, 5;
	add.s64 	%rd50283, %rd50282, %rd50281;
	ld.u64 	%rd50284, [%rd50271+8];
	mad.lo.s64 	%rd50285, %rd50284, 2654435761, %rd50283;
	shl.b64 	%rd50286, %rd50285, 13;
	add.s64 	%rd50287, %rd50286, %rd50285;
	shr.u64 	%rd50288, %rd50287, 7;
	xor.b64  	%rd50289, %rd50288, %rd50287;
	shl.b64 	%rd50290, %rd50289, 3;
	add.s64 	%rd50291, %rd50290, %rd50289;
	shr.u64 	%rd50292, %rd50291, 17;
	xor.b64  	%rd50293, %rd50292, %rd50291;
	shl.b64 	%rd50294, %rd50293, 5;
	add.s64 	%rd50295, %rd50294, %rd50293;
	ld.u64 	%rd50296, [%rd50271+16];
	mad.lo.s64 	%rd50297, %rd50296, 2654435761, %rd50295;
	shl.b64 	%rd50298, %rd50297, 13;
	add.s64 	%rd50299, %rd50298, %rd50297;
	shr.u64 	%rd50300, %rd50299, 7;
	xor.b64  	%rd50301, %rd50300, %rd50299;
	shl.b64 	%rd50302, %rd50301, 3;
	add.s64 	%rd50303, %rd50302, %rd50301;
	shr.u64 	%rd50304, %rd50303, 17;
	xor.b64  	%rd50305, %rd50304, %rd50303;
	shl.b64 	%rd50306, %rd50305, 5;
	add.s64 	%rd50307, %rd50306, %rd50305;
	ld.u64 	%rd50308, [%rd50271+24];
	mad.lo.s64 	%rd50309, %rd50308, 2654435761, %rd50307;
	shl.b64 	%rd50310, %rd50309, 13;
	add.s64 	%rd50311, %rd50310, %rd50309;
	shr.u64 	%rd50312, %rd50311, 7;
	xor.b64  	%rd50313, %rd50312, %rd50311;
	shl.b64 	%rd50314, %rd50313, 3;
	add.s64 	%rd50315, %rd50314, %rd50313;
	shr.u64 	%rd50316, %rd50315, 17;
	xor.b64  	%rd50317, %rd50316, %rd50315;
	shl.b64 	%rd50318, %rd50317, 5;
	add.s64 	%rd54974, %rd50318, %rd50317;
	add.s64 	%rd54966, %rd54966, 4;
$L__BB5_1341:
	setp.eq.s64 	%p2491, %rd2265, 0;
	@%p2491 bra 	$L__BB5_1346;
	setp.eq.s64 	%p2492, %rd2265, 1;
	@%p2492 bra 	$L__BB5_1344;
	shl.b64 	%rd50320, %rd54966, 3;
	add.s64 	%rd50321, %rd54903, %rd50320;
	ld.u64 	%rd50322, [%rd50321];
	mad.lo.s64 	%rd50323, %rd50322, 2654435761, %rd54974;
	shl.b64 	%rd50324, %rd50323, 13;
	add.s64 	%rd50325, %rd50324, %rd50323;
	shr.u64 	%rd50326, %rd50325, 7;
	xor.b64  	%rd50327, %rd50326, %rd50325;
	shl.b64 	%rd50328, %rd50327, 3;
	add.s64 	%rd50329, %rd50328, %rd50327;
	shr.u64 	%rd50330, %rd50329, 17;
	xor.b64  	%rd50331, %rd50330, %rd50329;
	shl.b64 	%rd50332, %rd50331, 5;
	add.s64 	%rd50333, %rd50332, %rd50331;
	ld.u64 	%rd50334, [%rd50321+8];
	mad.lo.s64 	%rd50335, %rd50334, 2654435761, %rd50333;
	shl.b64 	%rd50336, %rd50335, 13;
	add.s64 	%rd50337, %rd50336, %rd50335;
	shr.u64 	%rd50338, %rd50337, 7;
	xor.b64  	%rd50339, %rd50338, %rd50337;
	shl.b64 	%rd50340, %rd50339, 3;
	add.s64 	%rd50341, %rd50340, %rd50339;
	shr.u64 	%rd50342, %rd50341, 17;
	xor.b64  	%rd50343, %rd50342, %rd50341;
	shl.b64 	%rd50344, %rd50343, 5;
	add.s64 	%rd54974, %rd50344, %rd50343;
	add.s64 	%rd54966, %rd54966, 2;
$L__BB5_1344:
	setp.eq.s64 	%p2493, %rd2266, 0;
	@%p2493 bra 	$L__BB5_1346;
	shl.b64 	%rd50345, %rd54966, 3;
	add.s64 	%rd50346, %rd54903, %rd50345;
	ld.u64 	%rd50347, [%rd50346];
	mad.lo.s64 	%rd50348, %rd50347, 2654435761, %rd54974;
	shl.b64 	%rd50349, %rd50348, 13;
	add.s64 	%rd50350, %rd50349, %rd50348;
	shr.u64 	%rd50351, %rd50350, 7;
	xor.b64  	%rd50352, %rd50351, %rd50350;
	shl.b64 	%rd50353, %rd50352, 3;
	add.s64 	%rd50354, %rd50353, %rd50352;
	shr.u64 	%rd50355, %rd50354, 17;
	xor.b64  	%rd50356, %rd50355, %rd50354;
	shl.b64 	%rd50357, %rd50356, 5;
	add.s64 	%rd54974, %rd50357, %rd50356;
$L__BB5_1346:
	mov.b64 	%rd54987, 0;
	@%p2477 bra 	$L__BB5_1358;
	setp.lt.u64 	%p2495, %rd2263, 7;
	mov.b64 	%rd54979, 0;
	mov.u64 	%rd54987, %rd54979;
	@%p2495 bra 	$L__BB5_1350;
	mov.b64 	%rd54979, 0;
	mov.u64 	%rd54977, %rd54979;
$L__BB5_1349:
	.pragma "nounroll";
	shl.b64 	%rd50362, %rd54979, 3;
	add.s64 	%rd50363, %rd54947, %rd50362;
	ld.u64 	%rd50364, [%rd50363];
	mad.lo.s64 	%rd50365, %rd50364, 2654435761, %rd54987;
	shl.b64 	%rd50366, %rd50365, 13;
	add.s64 	%rd50367, %rd50366, %rd50365;
	shr.u64 	%rd50368, %rd50367, 7;
	xor.b64  	%rd50369, %rd50368, %rd50367;
	shl.b64 	%rd50370, %rd50369, 3;
	add.s64 	%rd50371, %rd50370, %rd50369;
	shr.u64 	%rd50372, %rd50371, 17;
	xor.b64  	%rd50373, %rd50372, %rd50371;
	shl.b64 	%rd50374, %rd50373, 5;
	add.s64 	%rd50375, %rd50374, %rd50373;
	ld.u64 	%rd50376, [%rd50363+8];
	mad.lo.s64 	%rd50377, %rd50376, 2654435761, %rd50375;
	shl.b64 	%rd50378, %rd50377, 13;
	add.s64 	%rd50379, %rd50378, %rd50377;
	shr.u64 	%rd50380, %rd50379, 7;
	xor.b64  	%rd50381, %rd50380, %rd50379;
	shl.b64 	%rd50382, %rd50381, 3;
	add.s64 	%rd50383, %rd50382, %rd50381;
	shr.u64 	%rd50384, %rd50383, 17;
	xor.b64  	%rd50385, %rd50384, %rd50383;
	shl.b64 	%rd50386, %rd50385, 5;
	add.s64 	%rd50387, %rd50386, %rd50385;
	ld.u64 	%rd50388, [%rd50363+16];
	mad.lo.s64 	%rd50389, %rd50388, 2654435761, %rd50387;
	shl.b64 	%rd50390, %rd50389, 13;
	add.s64 	%rd50391, %rd50390, %rd50389;
	shr.u64 	%rd50392, %rd50391, 7;
	xor.b64  	%rd50393, %rd50392, %rd50391;
	shl.b64 	%rd50394, %rd50393, 3;
	add.s64 	%rd50395, %rd50394, %rd50393;
	shr.u64 	%rd50396, %rd50395, 17;
	xor.b64  	%rd50397, %rd50396, %rd50395;
	shl.b64 	%rd50398, %rd50397, 5;
	add.s64 	%rd50399, %rd50398, %rd50397;
	ld.u64 	%rd50400, [%rd50363+24];
	mad.lo.s64 	%rd50401, %rd50400, 2654435761, %rd50399;
	shl.b64 	%rd50402, %rd50401, 13;
	add.s64 	%rd50403, %rd50402, %rd50401;
	shr.u64 	%rd50404, %rd50403, 7;
	xor.b64  	%rd50405, %rd50404, %rd50403;
	shl.b64 	%rd50406, %rd50405, 3;
	add.s64 	%rd50407, %rd50406, %rd50405;
	shr.u64 	%rd50408, %rd50407, 17;
	xor.b64  	%rd50409, %rd50408, %rd50407;
	shl.b64 	%rd50410, %rd50409, 5;
	add.s64 	%rd50411, %rd50410, %rd50409;
	ld.u64 	%rd50412, [%rd50363+32];
	mad.lo.s64 	%rd50413, %rd50412, 2654435761, %rd50411;
	shl.b64 	%rd50414, %rd50413, 13;
	add.s64 	%rd50415, %rd50414, %rd50413;
	shr.u64 	%rd50416, %rd50415, 7;
	xor.b64  	%rd50417, %rd50416, %rd50415;
	shl.b64 	%rd50418, %rd50417, 3;
	add.s64 	%rd50419, %rd50418, %rd50417;
	shr.u64 	%rd50420, %rd50419, 17;
	xor.b64  	%rd50421, %rd50420, %rd50419;
	shl.b64 	%rd50422, %rd50421, 5;
	add.s64 	%rd50423, %rd50422, %rd50421;
	ld.u64 	%rd50424, [%rd50363+40];
	mad.lo.s64 	%rd50425, %rd50424, 2654435761, %rd50423;
	shl.b64 	%rd50426, %rd50425, 13;
	add.s64 	%rd50427, %rd50426, %rd50425;
	shr.u64 	%rd50428, %rd50427, 7;
	xor.b64  	%rd50429, %rd50428, %rd50427;
	shl.b64 	%rd50430, %rd50429, 3;
	add.s64 	%rd50431, %rd50430, %rd50429;
	shr.u64 	%rd50432, %rd50431, 17;
	xor.b64  	%rd50433, %rd50432, %rd50431;
	shl.b64 	%rd50434, %rd50433, 5;
	add.s64 	%rd50435, %rd50434, %rd50433;
	ld.u64 	%rd50436, [%rd50363+48];
	mad.lo.s64 	%rd50437, %rd50436, 2654435761, %rd50435;
	shl.b64 	%rd50438, %rd50437, 13;
	add.s64 	%rd50439, %rd50438, %rd50437;
	shr.u64 	%rd50440, %rd50439, 7;
	xor.b64  	%rd50441, %rd50440, %rd50439;
	shl.b64 	%rd50442, %rd50441, 3;
	add.s64 	%rd50443, %rd50442, %rd50441;
	shr.u64 	%rd50444, %rd50443, 17;
	xor.b64  	%rd50445, %rd50444, %rd50443;
	shl.b64 	%rd50446, %rd50445, 5;
	add.s64 	%rd50447, %rd50446, %rd50445;
	ld.u64 	%rd50448, [%rd50363+56];
	mad.lo.s64 	%rd50449, %rd50448, 2654435761, %rd50447;
	shl.b64 	%rd50450, %rd50449, 13;
	add.s64 	%rd50451, %rd50450, %rd50449;
	shr.u64 	%rd50452, %rd50451, 7;
	xor.b64  	%rd50453, %rd50452, %rd50451;
	shl.b64 	%rd50454, %rd50453, 3;
	add.s64 	%rd50455, %rd50454, %rd50453;
	shr.u64 	%rd50456, %rd50455, 17;
	xor.b64  	%rd50457, %rd50456, %rd50455;
	shl.b64 	%rd50458, %rd50457, 5;
	add.s64 	%rd54987, %rd50458, %rd50457;
	add.s64 	%rd54979, %rd54979, 8;
	add.s64 	%rd54977, %rd54977, 8;
	setp.ne.s64 	%p2496, %rd54977, %rd2268;
	@%p2496 bra 	$L__BB5_1349;
$L__BB5_1350:
	setp.eq.s64 	%p2497, %rd2264, 0;
	@%p2497 bra 	$L__BB5_1358;
	setp.lt.u64 	%p2498, %rd2517, 3;
	@%p2498 bra 	$L__BB5_1353;
	shl.b64 	%rd50460, %rd54979, 3;
	add.s64 	%rd50461, %rd54947, %rd50460;
	ld.u64 	%rd50462, [%rd50461];
	mad.lo.s64 	%rd50463, %rd50462, 2654435761, %rd54987;
	shl.b64 	%rd50464, %rd50463, 13;
	add.s64 	%rd50465, %rd50464, %rd50463;
	shr.u64 	%rd50466, %rd50465, 7;
	xor.b64  	%rd50467, %rd50466, %rd50465;
	shl.b64 	%rd50468, %rd50467, 3;
	add.s64 	%rd50469, %rd50468, %rd50467;
	shr.u64 	%rd50470, %rd50469, 17;
	xor.b64  	%rd50471, %rd50470, %rd50469;
	shl.b64 	%rd50472, %rd50471, 5;
	add.s64 	%rd50473, %rd50472, %rd50471;
	ld.u64 	%rd50474, [%rd50461+8];
	mad.lo.s64 	%rd50475, %rd50474, 2654435761, %rd50473;
	shl.b64 	%rd50476, %rd50475, 13;
	add.s64 	%rd50477, %rd50476, %rd50475;
	shr.u64 	%rd50478, %rd50477, 7;
	xor.b64  	%rd50479, %rd50478, %rd50477;
	shl.b64 	%rd50480, %rd50479, 3;
	add.s64 	%rd50481, %rd50480, %rd50479;
	shr.u64 	%rd50482, %rd50481, 17;
	xor.b64  	%rd50483, %rd50482, %rd50481;
	shl.b64 	%rd50484, %rd50483, 5;
	add.s64 	%rd50485, %rd50484, %rd50483;
	ld.u64 	%rd50486, [%rd50461+16];
	mad.lo.s64 	%rd50487, %rd50486, 2654435761, %rd50485;
	shl.b64 	%rd50488, %rd50487, 13;
	add.s64 	%rd50489, %rd50488, %rd50487;
	shr.u64 	%rd50490, %rd50489, 7;
	xor.b64  	%rd50491, %rd50490, %rd50489;
	shl.b64 	%rd50492, %rd50491, 3;
	add.s64 	%rd50493, %rd50492, %rd50491;
	shr.u64 	%rd50494, %rd50493, 17;
	xor.b64  	%rd50495, %rd50494, %rd50493;
	shl.b64 	%rd50496, %rd50495, 5;
	add.s64 	%rd50497, %rd50496, %rd50495;
	ld.u64 	%rd50498, [%rd50461+24];
	mad.lo.s64 	%rd50499, %rd50498, 2654435761, %rd50497;
	shl.b64 	%rd50500, %rd50499, 13;
	add.s64 	%rd50501, %rd50500, %rd50499;
	shr.u64 	%rd50502, %rd50501, 7;
	xor.b64  	%rd50503, %rd50502, %rd50501;
	shl.b64 	%rd50504, %rd50503, 3;
	add.s64 	%rd50505, %rd50504, %rd50503;
	shr.u64 	%rd50506, %rd50505, 17;
	xor.b64  	%rd50507, %rd50506, %rd50505;
	shl.b64 	%rd50508, %rd50507, 5;
	add.s64 	%rd54987, %rd50508, %rd50507;
	add.s64 	%rd54979, %rd54979, 4;
$L__BB5_1353:
	setp.eq.s64 	%p2499, %rd2265, 0;
	@%p2499 bra 	$L__BB5_1358;
	setp.eq.s64 	%p2500, %rd2265, 1;
	@%p2500 bra 	$L__BB5_1356;
	shl.b64 	%rd50510, %rd54979, 3;
	add.s64 	%rd50511, %rd54947, %rd50510;
	ld.u64 	%rd50512, [%rd50511];
	mad.lo.s64 	%rd50513, %rd50512, 2654435761, %rd54987;
	shl.b64 	%rd50514, %rd50513, 13;
	add.s64 	%rd50515, %rd50514, %rd50513;
	shr.u64 	%rd50516, %rd50515, 7;
	xor.b64  	%rd50517, %rd50516, %rd50515;
	shl.b64 	%rd50518, %rd50517, 3;
	add.s64 	%rd50519, %rd50518, %rd50517;
	shr.u64 	%rd50520, %rd50519, 17;
	xor.b64  	%rd50521, %rd50520, %rd50519;
	shl.b64 	%rd50522, %rd50521, 5;
	add.s64 	%rd50523, %rd50522, %rd50521;
	ld.u64 	%rd50524, [%rd50511+8];
	mad.lo.s64 	%rd50525, %rd50524, 2654435761, %rd50523;
	shl.b64 	%rd50526, %rd50525, 13;
	add.s64 	%rd50527, %rd50526, %rd50525;
	shr.u64 	%rd50528, %rd50527, 7;
	xor.b64  	%rd50529, %rd50528, %rd50527;
	shl.b64 	%rd50530, %rd50529, 3;
	add.s64 	%rd50531, %rd50530, %rd50529;
	shr.u64 	%rd50532, %rd50531, 17;
	xor.b64  	%rd50533, %rd50532, %rd50531;
	shl.b64 	%rd50534, %rd50533, 5;
	add.s64 	%rd54987, %rd50534, %rd50533;
	add.s64 	%rd54979, %rd54979, 2;
$L__BB5_1356:
	setp.eq.s64 	%p2501, %rd2266, 0;
	@%p2501 bra 	$L__BB5_1358;
	shl.b64 	%rd50535, %rd54979, 3;
	add.s64 	%rd50536, %rd54947, %rd50535;
	ld.u64 	%rd50537, [%rd50536];
	mad.lo.s64 	%rd50538, %rd50537, 2654435761, %rd54987;
	shl.b64 	%rd50539, %rd50538, 13;
	add.s64 	%rd50540, %rd50539, %rd50538;
	shr.u64 	%rd50541, %rd50540, 7;
	xor.b64  	%rd50542, %rd50541, %rd50540;
	shl.b64 	%rd50543, %rd50542, 3;
	add.s64 	%rd50544, %rd50543, %rd50542;
	shr.u64 	%rd50545, %rd50544, 17;
	xor.b64  	%rd50546, %rd50545, %rd50544;
	shl.b64 	%rd50547, %rd50546, 5;
	add.s64 	%rd54987, %rd50547, %rd50546;
$L__BB5_1358:
	setp.lt.u64 	%p2701, %rd54974, %rd54987;
	bra.uni 	$L__BB5_1363;
$L__BB5_1359:
	setp.eq.s32 	%p2503, %r1, 0;
	mov.pred 	%p2701, %p2473;
	@%p2503 bra 	$L__BB5_1363;
	mov.b64 	%rd54988, 0;
$L__BB5_1361:
	shl.b64 	%rd50549, %rd54988, 3;
	add.s64 	%rd50550, %rd54903, %rd50549;
	ld.u64 	%rd2561, [%rd50550];
	add.s64 	%rd50551, %rd54947, %rd50549;
	ld.u64 	%rd2562, [%rd50551];
	setp.lt.u64 	%p2505, %rd2561, %rd2562;
	mov.pred 	%p2701, %p2475;
	@%p2505 bra 	$L__BB5_1363;
	setp.le.u64 	%p2507, %rd2561, %rd2562;
	add.s64 	%rd54988, %rd54988, 1;
	setp.lt.u64 	%p2508, %rd54988, %rd12;
	and.pred  	%p2509, %p2507, %p2508;
	mov.pred 	%p2701, %p2473;
	@%p2509 bra 	$L__BB5_1361;
$L__BB5_1363:
	selp.b64 	%rd54821, %rd54903, %rd54947, %p2701;
	selp.u32 	%r422, 1, 0, %p2701;
	add.s32 	%r39, %r37, %r422;
	not.pred 	%p2510, %p2701;
	selp.u32 	%r423, 1, 0, %p2510;
	add.s32 	%r40, %r38, %r423;
	@%p2701 bra 	$L__BB5_1365;
	shl.b32 	%r424, %r40, 3;
	mov.u32 	%r425, _ZZN3cub18CUB_300001_SM_10006detail10merge_sort30DeviceMergeSortBlockSortKernelINS2_10policy_hubIPPmE9Policy600ES6_PNS0_8NullTypeES6_SA_j18tuple_indexed_lessS5_S9_EEvbT0_T1_T2_T3_T4_PT6_PT7_T5_NS1_7vsmem_tEE19static_temp_storage;
	add.s32 	%r426, %r425, %r424;
	ld.shared.u64 	%rd54947, [%r426];
	bra.uni 	$L__BB5_1366;
$L__BB5_1365:
	shl.b32 	%r427, %r39, 3;
	mov.u32 	%r428, _ZZN3cub18CUB_300001_SM_10006detail10merge_sort30DeviceMergeSortBlockSortKernelINS2_10policy_hubIPPmE9Policy600ES6_PNS0_8NullTypeES6_SA_j18tuple_indexed_lessS5_S9_EEvbT0_T1_T2_T3_T4_PT6_PT7_T5_NS1_7vsmem_tEE19static_temp_storage;
	add.s32 	%r429, %r428, %r427;
	ld.shared.u64 	%rd54903, [%r429];
$L__BB5_1366:
	setp.ge.s32 	%p2512, %r39, %r23;
	mov.pred 	%p2511, 0;
	mov.pred 	%p2702, %p2511;
	@%p2512 bra 	$L__BB5_1410;
	setp.ge.s32 	%p2514, %r40, %r22;
	mov.pred 	%p2513, -1;
	mov.pred 	%p2702, %p2513;
	@%p2514 bra 	$L__BB5_1410;
	setp.eq.s64 	%p2515, %rd2, 0;
	mov.b64 	%rd54994, -3750763034362895579;
	@%p2515 bra 	$L__BB5_1374;
	setp.eq.s64 	%p2516, %rd2263, 0;
	mov.b64 	%rd54994, -3750763034362895579;
	mov.b64 	%rd54995, 0;
	@%p2516 bra 	$L__BB5_1372;
	mov.b64 	%rd54994, -3750763034362895579;
	mov.b64 	%rd54995, 0;
	mov.u64 	%rd54993, %rd54995;
$L__BB5_1371:
	shl.b64 	%rd50559, %rd54995, 3;
	add.s64 	%rd50560, %rd54903, %rd50559;
	ld.u64 	%rd50561, [%rd50560];
	and.b64  	%rd50562, %rd50561, 255;
	xor.b64  	%rd50563, %rd50562, %rd54994;
	mul.lo.s64 	%rd50564, %rd50563, 1099511628211;
	shr.u64 	%rd50565, %rd50561, 8;
	and.b64  	%rd50566, %rd50565, 255;
	xor.b64  	%rd50567, %rd50566, %rd50564;
	mul.lo.s64 	%rd50568, %rd50567, 1099511628211;
	shr.u64 	%rd50569, %rd50561, 16;
	and.b64  	%rd50570, %rd50569, 255;
	xor.b64  	%rd50571, %rd50570, %rd50568;
	mul.lo.s64 	%rd50572, %rd50571, 1099511628211;
	shr.u64 	%rd50573, %rd50561, 24;
	and.b64  	%rd50574, %rd50573, 255;
	xor.b64  	%rd50575, %rd50574, %rd50572;
	mul.lo.s64 	%rd50576, %rd50575, 1099511628211;
	shr.u64 	%rd50577, %rd50561, 32;
	and.b64  	%rd50578, %rd50577, 255;
	xor.b64  	%rd50579, %rd50578, %rd50576;
	mul.lo.s64 	%rd50580, %rd50579, 1099511628211;
	shr.u64 	%rd50581, %rd50561, 40;
	and.b64  	%rd50582, %rd50581, 255;
	xor.b64  	%rd50583, %rd50582, %rd50580;
	mul.lo.s64 	%rd50584, %rd50583, 1099511628211;
	shr.u64 	%rd50585, %rd50561, 48;
	and.b64  	%rd50586, %rd50585, 255;
	xor.b64  	%rd50587, %rd50586, %rd50584;
	mul.lo.s64 	%rd50588, %rd50587, 1099511628211;
	shr.u64 	%rd50589, %rd50561, 56;
	xor.b64  	%rd50590, %rd50589, %rd50588;
	mul.lo.s64 	%rd50591, %rd50590, 1099511628211;
	ld.u64 	%rd50592, [%rd50560+8];
	and.b64  	%rd50593, %rd50592, 255;
	xor.b64  	%rd50594, %rd50593, %rd50591;
	mul.lo.s64 	%rd50595, %rd50594, 1099511628211;
	shr.u64 	%rd50596, %rd50592, 8;
	and.b64  	%rd50597, %rd50596, 255;
	xor.b64  	%rd50598, %rd50597, %rd50595;
	mul.lo.s64 	%rd50599, %rd50598, 1099511628211;
	shr.u64 	%rd50600, %rd50592, 16;
	and.b64  	%rd50601, %rd50600, 255;
	xor.b64  	%rd50602, %rd50601, %rd50599;
	mul.lo.s64 	%rd50603, %rd50602, 1099511628211;
	shr.u64 	%rd50604, %rd50592, 24;
	and.b64  	%rd50605, %rd50604, 255;
	xor.b64  	%rd50606, %rd50605, %rd50603;
	mul.lo.s64 	%rd50607, %rd50606, 1099511628211;
	shr.u64 	%rd50608, %rd50592, 32;
	and.b64  	%rd50609, %rd50608, 255;
	xor.b64  	%rd50610, %rd50609, %rd50607;
	mul.lo.s64 	%rd50611, %rd50610, 1099511628211;
	shr.u64 	%rd50612, %rd50592, 40;
	and.b64  	%rd50613, %rd50612, 255;
	xor.b64  	%rd50614, %rd50613, %rd50611;
	mul.lo.s64 	%rd50615, %rd50614, 1099511628211;
	shr.u64 	%rd50616, %rd50592, 48;
	and.b64  	%rd50617, %rd50616, 255;
	xor.b64  	%rd50618, %rd50617, %rd50615;
	mul.lo.s64 	%rd50619, %rd50618, 1099511628211;
	shr.u64 	%rd50620, %rd50592, 56;
	xor.b64  	%rd50621, %rd50620, %rd50619;
	mul.lo.s64 	%rd54994, %rd50621, 1099511628211;
	add.s64 	%rd54995, %rd54995, 2;
	add.s64 	%rd54993, %rd54993, 2;
	setp.ne.s64 	%p2517, %rd54993, %rd2267;
	@%p2517 bra 	$L__BB5_1371;
$L__BB5_1372:
	setp.eq.s64 	%p2518, %rd2266, 0;
	@%p2518 bra 	$L__BB5_1374;
	shl.b64 	%rd50622, %rd54995, 3;
	add.s64 	%rd50623, %rd54903, %rd50622;
	ld.u64 	%rd50624, [%rd50623];
	and.b64  	%rd50625, %rd50624, 255;
	xor.b64  	%rd50626, %rd50625, %rd54994;
	mul.lo.s64 	%rd50627, %rd50626, 1099511628211;
	shr.u64 	%rd50628, %rd50624, 8;
	and.b64  	%rd50629, %rd50628, 255;
	xor.b64  	%rd50630, %rd50629, %rd50627;
	mul.lo.s64 	%rd50631, %rd50630, 1099511628211;
	shr.u64 	%rd50632, %rd50624, 16;
	and.b64  	%rd50633, %rd50632, 255;
	xor.b64  	%rd50634, %rd50633, %rd50631;
	mul.lo.s64 	%rd50635, %rd50634, 1099511628211;
	shr.u64 	%rd50636, %rd50624, 24;
	and.b64  	%rd50637, %rd50636, 255;
	xor.b64  	%rd50638, %rd50637, %rd50635;
	mul.lo.s64 	%rd50639, %rd50638, 1099511628211;
	shr.u64 	%rd50640, %rd50624, 32;
	and.b64  	%rd50641, %rd50640, 255;
	xor.b64  	%rd50642, %rd50641, %rd50639;
	mul.lo.s64 	%rd50643, %rd50642, 1099511628211;
	shr.u64 	%rd50644, %rd50624, 40;
	and.b64  	%rd50645, %rd50644, 255;
	xor.b64  	%rd50646, %rd50645, %rd50643;
	mul.lo.s64 	%rd50647, %rd50646, 1099511628211;
	shr.u64 	%rd50648, %rd50624, 48;
	and.b64  	%rd50649, %rd50648, 255;
	xor.b64  	%rd50650, %rd50649, %rd50647;
	mul.lo.s64 	%rd50651, %rd50650, 1099511628211;
	shr.u64 	%rd50652, %rd50624, 56;
	xor.b64  	%rd50653, %rd50652, %rd50651;
	mul.lo.s64 	%rd54994, %rd50653, 1099511628211;
$L__BB5_1374:
	mov.b64 	%rd55001, -3750763034362895579;
	@%p2515 bra 	$L__BB5_1380;
	setp.eq.s64 	%p2520, %rd2263, 0;
	mov.b64 	%rd55001, -3750763034362895579;
	mov.b64 	%rd55002, 0;
	@%p2520 bra 	$L__BB5_1378;
	mov.b64 	%rd55001, -3750763034362895579;
	mov.b64 	%rd55002, 0;
	mov.u64 	%rd55000, %rd55002;
$L__BB5_1377:
	shl.b64 	%rd50660, %rd55002, 3;
	add.s64 	%rd50661, %rd54947, %rd50660;
	ld.u64 	%rd50662, [%rd50661];
	and.b64  	%rd50663, %rd50662, 255;
	xor.b64  	%rd50664, %rd50663, %rd55001;
	mul.lo.s64 	%rd50665, %rd50664, 1099511628211;
	shr.u64 	%rd50666, %rd50662, 8;
	and.b64  	%rd50667, %rd50666, 255;
	xor.b64  	%rd50668, %rd50667, %rd50665;
	mul.lo.s64 	%rd50669, %rd50668, 1099511628211;
	shr.u64 	%rd50670, %rd50662, 16;
	and.b64  	%rd50671, %rd50670, 255;
	xor.b64  	%rd50672, %rd50671, %rd50669;
	mul.lo.s64 	%rd50673, %rd50672, 1099511628211;
	shr.u64 	%rd50674, %rd50662, 24;
	and.b64  	%rd50675, %rd50674, 255;
	xor.b64  	%rd50676, %rd50675, %rd50673;
	mul.lo.s64 	%rd50677, %rd50676, 1099511628211;
	shr.u64 	%rd50678, %rd50662, 32;
	and.b64  	%rd50679, %rd50678, 255;
	xor.b64  	%rd50680, %rd50679, %rd50677;
	mul.lo.s64 	%rd50681, %rd50680, 1099511628211;
	shr.u64 	%rd50682, %rd50662, 40;
	and.b64  	%rd50683, %rd50682, 255;
	xor.b64  	%rd50684, %rd50683, %rd50681;
	mul.lo.s64 	%rd50685, %rd50684, 1099511628211;
	shr.u64 	%rd50686, %rd50662, 48;
	and.b64  	%rd50687, %rd50686, 255;
	xor.b64  	%rd50688, %rd50687, %rd50685;
	mul.lo.s64 	%rd50689, %rd50688, 1099511628211;
	shr.u64 	%rd50690, %rd50662, 56;
	xor.b64  	%rd50691, %rd50690, %rd50689;
	mul.lo.s64 	%rd50692, %rd50691, 1099511628211;
	ld.u64 	%rd50693, [%rd50661+8];
	and.b64  	%rd50694, %rd50693, 255;
	xor.b64  	%rd50695, %rd50694, %rd50692;
	mul.lo.s64 	%rd50696, %rd50695, 1099511628211;
	shr.u64 	%rd50697, %rd50693, 8;
	and.b64  	%rd50698, %rd50697, 255;
	xor.b64  	%rd50699, %rd50698, %rd50696;
	mul.lo.s64 	%rd50700, %rd50699, 1099511628211;
	shr.u64 	%rd50701, %rd50693, 16;
	and.b64  	%rd50702, %rd50701, 255;
	xor.b64  	%rd50703, %rd50702, %rd50700;
	mul.lo.s64 	%rd50704, %rd50703, 1099511628211;
	shr.u64 	%rd50705, %rd50693, 24;
	and.b64  	%rd50706, %rd50705, 255;
	xor.b64  	%rd50707, %rd50706, %rd50704;
	mul.lo.s64 	%rd50708, %rd50707, 1099511628211;
	shr.u64 	%rd50709, %rd50693, 32;
	and.b64  	%rd50710, %rd50709, 255;
	xor.b64  	%rd50711, %rd50710, %rd50708;
	mul.lo.s64 	%rd50712, %rd50711, 1099511628211;
	shr.u64 	%rd50713, %rd50693, 40;
	and.b64  	%rd50714, %rd50713, 255;
	xor.b64  	%rd50715, %rd50714, %rd50712;
	mul.lo.s64 	%rd50716, %rd50715, 1099511628211;
	shr.u64 	%rd50717, %rd50693, 48;
	and.b64  	%rd50718, %rd50717, 255;
	xor.b64  	%rd50719, %rd50718, %rd50716;
	mul.lo.s64 	%rd50720, %rd50719, 1099511628211;
	shr.u64 	%rd50721, %rd50693, 56;
	xor.b64  	%rd50722, %rd50721, %rd50720;
	mul.lo.s64 	%rd55001, %rd50722, 1099511628211;
	add.s64 	%rd55002, %rd55002, 2;
	add.s64 	%rd55000, %rd55000, 2;
	setp.ne.s64 	%p2521, %rd55000, %rd2267;
	@%p2521 bra 	$L__BB5_1377;
$L__BB5_1378:
	setp.eq.s64 	%p2522, %rd2266, 0;
	@%p2522 bra 	$L__BB5_1380;
	shl.b64 	%rd50723, %rd55002, 3;
	add.s64 	%rd50724, %rd54947, %rd50723;
	ld.u64 	%rd50725, [%rd50724];
	and.b64  	%rd50726, %rd50725, 255;
	xor.b64  	%rd50727, %rd50726, %rd55001;
	mul.lo.s64 	%rd50728, %rd50727, 1099511628211;
	shr.u64 	%rd50729, %rd50725, 8;
	and.b64  	%rd50730, %rd50729, 255;
	xor.b64  	%rd50731, %rd50730, %rd50728;
	mul.lo.s64 	%rd50732, %rd50731, 1099511628211;
	shr.u64 	%rd50733, %rd50725, 16;
	and.b64  	%rd50734, %rd50733, 255;
	xor.b64  	%rd50735, %rd50734, %rd50732;
	mul.lo.s64 	%rd50736, %rd50735, 1099511628211;
	shr.u64 	%rd50737, %rd50725, 24;
	and.b64  	%rd50738, %rd50737, 255;
	xor.b64  	%rd50739, %rd50738, %rd50736;
	mul.lo.s64 	%rd50740, %rd50739, 1099511628211;
	shr.u64 	%rd50741, %rd50725, 32;
	and.b64  	%rd50742, %rd50741, 255;
	xor.b64  	%rd50743, %rd50742, %rd50740;
	mul.lo.s64 	%rd50744, %rd50743, 1099511628211;
	shr.u64 	%rd50745, %rd50725, 40;
	and.b64  	%rd50746, %rd50745, 255;
	xor.b64  	%rd50747, %rd50746, %rd50744;
	mul.lo.s64 	%rd50748, %rd50747, 1099511628211;
	shr.u64 	%rd50749, %rd50725, 48;
	and.b64  	%rd50750, %rd50749, 255;
	xor.b64  	%rd50751, %rd50750, %rd50748;
	mul.lo.s64 	%rd50752, %rd50751, 1099511628211;
	shr.u64 	%rd50753, %rd50725, 56;
	xor.b64  	%rd50754, %rd50753, %rd50752;
	mul.lo.s64 	%rd55001, %rd50754, 1099511628211;
$L__BB5_1380:
	setp.eq.s64 	%p2523, %rd54994, %rd55001;
	@%p2523 bra 	$L__BB5_1406;
	mov.b64 	%rd55017, 0;
	@%p2515 bra 	$L__BB5_1393;
	setp.lt.u64 	%p2525, %rd2263, 7;
	mov.b64 	%rd55009, 0;
	mov.u64 	%rd55017, %rd55009;
	@%p2525 bra 	$L__BB5_1385;
	mov.b64 	%rd55009, 0;
	mov.u64 	%rd55007, %rd55009;
$L__BB5_1384:
	.pragma "nounroll";
	shl.b64 	%rd50759, %rd55009, 3;
	add.s64 	%rd50760, %rd54903, %rd50759;
	ld.u64 	%rd50761, [%rd50760];
	mad.lo.s64 	%rd50762, %rd50761, 2654435761, %rd55017;
	shl.b64 	%rd50763, %rd50762, 13;
	add.s64 	%rd50764, %rd50763, %rd50762;
	shr.u64 	%rd50765, %rd50764, 7;
	xor.b64  	%rd50766, %rd50765, %rd50764;
	shl.b64 	%rd50767, %rd50766, 3;
	add.s64 	%rd50768, %rd50767, %rd50766;
	shr.u64 	%rd50769, %rd50768, 17;
	xor.b64  	%rd50770, %rd50769, %rd50768;
	shl.b64 	%rd50771, %rd50770, 5;
	add.s64 	%rd50772, %rd50771, %rd50770;
	ld.u64 	%rd50773, [%rd50760+8];
	mad.lo.s64 	%rd50774, %rd50773, 2654435761, %rd50772;
	shl.b64 	%rd50775, %rd50774, 13;
	add.s64 	%rd50776, %rd50775, %rd50774;
	shr.u64 	%rd50777, %rd50776, 7;
	xor.b64  	%rd50778, %rd50777, %rd50776;
	shl.b64 	%rd50779, %rd50778, 3;
	add.s64 	%rd50780, %rd50779, %rd50778;
	shr.u64 	%rd50781, %rd50780, 17;
	xor.b64  	%rd50782, %rd50781, %rd50780;
	shl.b64 	%rd50783, %rd50782, 5;
	add.s64 	%rd50784, %rd50783, %rd50782;
	ld.u64 	%rd50785, [%rd50760+16];
	mad.lo.s64 	%rd50786, %rd50785, 2654435761, %rd50784;
	shl.b64 	%rd50787, %rd50786, 13;
	add.s64 	%rd50788, %rd50787, %rd50786;
	shr.u64 	%rd50789, %rd50788, 7;
	xor.b64  	%rd50790, %rd50789, %rd50788;
	shl.b64 	%rd50791, %rd50790, 3;
	add.s64 	%rd50792, %rd50791, %rd50790;
	shr.u64 	%rd50793, %rd50792, 17;
	xor.b64  	%rd50794, %rd50793, %rd50792;
	shl.b64 	%rd50795, %rd50794, 5;
	add.s64 	%rd50796, %rd50795, %rd50794;
	ld.u64 	%rd50797, [%rd50760+24];
	mad.lo.s64 	%rd50798, %rd50797, 2654435761, %rd50796;
	shl.b64 	%rd50799, %rd50798, 13;
	add.s64 	%rd50800, %rd50799, %rd50798;
	shr.u64 	%rd50801, %rd50800, 7;
	xor.b64  	%rd50802, %rd50801, %rd50800;
	shl.b64 	%rd50803, %rd50802, 3;
	add.s64 	%rd50804, %rd50803, %rd50802;
	shr.u64 	%rd50805, %rd50804, 17;
	xor.b64  	%rd50806, %rd50805, %rd50804;
	shl.b64 	%rd50807, %rd50806, 5;
	add.s64 	%rd50808, %rd50807, %rd50806;
	ld.u64 	%rd50809, [%rd50760+32];
	mad.lo.s64 	%rd50810, %rd50809, 2654435761, %rd50808;
	shl.b64 	%rd50811, %rd50810, 13;
	add.s64 	%rd50812, %rd50811, %rd50810;
	shr.u64 	%rd50813, %rd50812, 7;
	xor.b64  	%rd50814, %rd50813, %rd50812;
	shl.b64 	%rd50815, %rd50814, 3;
	add.s64 	%rd50816, %rd50815, %rd50814;
	shr.u64 	%rd50817, %rd50816, 17;
	xor.b64  	%rd50818, %rd50817, %rd50816;
	shl.b64 	%rd50819, %rd50818, 5;
	add.s64 	%rd50820, %rd50819, %rd50818;
	ld.u64 	%rd50821, [%rd50760+40];
	mad.lo.s64 	%rd50822, %rd50821, 2654435761, %rd50820;
	shl.b64 	%rd50823, %rd50822, 13;
	add.s64 	%rd50824, %rd50823, %rd50822;
	shr.u64 	%rd50825, %rd50824, 7;
	xor.b64  	%rd50826, %rd50825, %rd50824;
	shl.b64 	%rd50827, %rd50826, 3;
	add.s64 	%rd50828, %rd50827, %rd50826;
	shr.u64 	%rd50829, %rd50828, 17;
	xor.b64  	%rd50830, %rd50829, %rd50828;
	shl.b64 	%rd50831, %rd50830, 5;
	add.s64 	%rd50832, %rd50831, %rd50830;
	ld.u64 	%rd50833, [%rd50760+48];
	mad.lo.s64 	%rd50834, %rd50833, 2654435761, %rd50832;
	shl.b64 	%rd50835, %rd50834, 13;
	add.s64 	%rd50836, %rd50835, %rd50834;
	shr.u64 	%rd50837, %rd50836, 7;
	xor.b64  	%rd50838, %rd50837, %rd50836;
	shl.b64 	%rd50839, %rd50838, 3;
	add.s64 	%rd50840, %rd50839, %rd50838;
	shr.u64 	%rd50841, %rd50840, 17;
	xor.b64  	%rd50842, %rd50841, %rd50840;
	shl.b64 	%rd50843, %rd50842, 5;
	add.s64 	%rd50844, %rd50843, %rd50842;
	ld.u64 	%rd50845, [%rd50760+56];
	mad.lo.s64 	%rd50846, %rd50845, 2654435761, %rd50844;
	shl.b64 	%rd50847, %rd50846, 13;
	add.s64 	%rd50848, %rd50847, %rd50846;
	shr.u64 	%rd50849, %rd50848, 7;
	xor.b64  	%rd50850, %rd50849, %rd50848;
	shl.b64 	%rd50851, %rd50850, 3;
	add.s64 	%rd50852, %rd50851, %rd50850;
	shr.u64 	%rd50853, %rd50852, 17;
	xor.b64  	%rd50854, %rd50853, %rd50852;
	shl.b64 	%rd50855, %rd50854, 5;
	add.s64 	%rd55017, %rd50855, %rd50854;
	add.s64 	%rd55009, %rd55009, 8;
	add.s64 	%rd55007, %rd55007, 8;
	setp.ne.s64 	%p2526, %rd55007, %rd2268;
	@%p2526 bra 	$L__BB5_1384;
$L__BB5_1385:
	setp.eq.s64 	%p2527, %rd2264, 0;
	@%p2527 bra 	$L__BB5_1393;
	add.s64 	%rd50857, %rd2264, -1;
	setp.lt.u64 	%p2528, %rd50857, 3;
	@%p2528 bra 	$L__BB5_1388;
	shl.b64 	%rd50858, %rd55009, 3;
	add.s64 	%rd50859, %rd54903, %rd50858;
	ld.u64 	%rd50860, [%rd50859];
	mad.lo.s64 	%rd50861, %rd50860, 2654435761, %rd55017;
	shl.b64 	%rd50862, %rd50861, 13;
	add.s64 	%rd50863, %rd50862, %rd50861;
	shr.u64 	%rd50864, %rd50863, 7;
	xor.b64  	%rd50865, %rd50864, %rd50863;
	shl.b64 	%rd50866, %rd50865, 3;
	add.s64 	%rd50867, %rd50866, %rd50865;
	shr.u64 	%rd50868, %rd50867, 17;
	xor.b64  	%rd50869, %rd50868, %rd50867;
	shl.b64 	%rd50870, %rd50869, 5;
	add.s64 	%rd50871, %rd50870, %rd50869;
	ld.u64 	%rd50872, [%rd50859+8];
	mad.lo.s64 	%rd50873, %rd50872, 2654435761, %rd50871;
	shl.b64 	%rd50874, %rd50873, 13;
	add.s64 	%rd50875, %rd50874, %rd50873;
	shr.u64 	%rd50876, %rd50875, 7;
	xor.b64  	%rd50877, %rd50876, %rd50875;
	shl.b64 	%rd50878, %rd50877, 3;
	add.s64 	%rd50879, %rd50878, %rd50877;
	shr.u64 	%rd50880, %rd50879, 17;
	xor.b64  	%rd50881, %rd50880, %rd50879;
	shl.b64 	%rd50882, %rd50881, 5;
	add.s64 	%rd50883, %rd50882, %rd50881;
	ld.u64 	%rd50884, [%rd50859+16];
	mad.lo.s64 	%rd50885, %rd50884, 2654435761, %rd50883;
	shl.b64 	%rd50886, %rd50885, 13;
	add.s64 	%rd50887, %rd50886, %rd50885;
	shr.u64 	%rd50888, %rd50887, 7;
	xor.b64  	%rd50889, %rd50888, %rd50887;
	shl.b64 	%rd50890, %rd50889, 3;
	add.s64 	%rd50891, %rd50890, %rd50889;
	shr.u64 	%rd50892, %rd50891, 17;
	xor.b64  	%rd50893, %rd50892, %rd50891;
	shl.b64 	%rd50894, %rd50893, 5;
	add.s64 	%rd50895, %rd50894, %rd50893;
	ld.u64 	%rd50896, [%rd50859+24];
	mad.lo.s64 	%rd50897, %rd50896, 2654435761, %rd50895;
	shl.b64 	%rd50898, %rd50897, 13;
	add.s64 	%rd50899, %rd50898, %rd50897;
	shr.u64 	%rd50900, %rd50899, 7;
	xor.b64  	%rd50901, %rd50900, %rd50899;
	shl.b64 	%rd50902, %rd50901, 3;
	add.s64 	%rd50903, %rd50902, %rd50901;
	shr.u64 	%rd50904, %rd50903, 17;
	xor.b64  	%rd50905, %rd50904, %rd50903;
	shl.b64 	%rd50906, %rd50905, 5;
	add.s64 	%rd55017, %rd50906, %rd50905;
	add.s64 	%rd55009, %rd55009, 4;
$L__BB5_1388:
	setp.eq.s64 	%p2529, %rd2265, 0;
	@%p2529 bra 	$L__BB5_1393;
	setp.eq.s64 	%p2530, %rd2265, 1;
	@%p2530 bra 	$L__BB5_1391;
	shl.b64 	%rd50908, %rd55009, 3;
	add.s64 	%rd50909, %rd54903, %rd50908;
	ld.u64 	%rd50910, [%rd50909];
	mad.lo.s64 	%rd50911, %rd50910, 2654435761, %rd55017;
	shl.b64 	%rd50912, %rd50911, 13;
	add.s64 	%rd50913, %rd50912, %rd50911;
	shr.u64 	%rd50914, %rd50913, 7;
	xor.b64  	%rd50915, %rd50914, %rd50913;
	shl.b64 	%rd50916, %rd50915, 3;
	add.s64 	%rd50917, %rd50916, %rd50915;
	shr.u64 	%rd50918, %rd50917, 17;
	xor.b64  	%rd50919, %rd50918, %rd50917;
	shl.b64 	%rd50920, %rd50919, 5;
	add.s64 	%rd50921, %rd50920, %rd50919;
	ld.u64 	%rd50922, [%rd50909+8];
	mad.lo.s64 	%rd50923, %rd50922, 2654435761, %rd50921;
	shl.b64 	%rd50924, %rd50923, 13;
	add.s64 	%rd50925, %rd50924, %rd50923;
	shr.u64 	%rd50926, %rd50925, 7;
	xor.b64  	%rd50927, %rd50926, %rd50925;
	shl.b64 	%rd50928, %rd50927, 3;
	add.s64 	%rd50929, %rd50928, %rd50927;
	shr.u64 	%rd50930, %rd50929, 17;
	xor.b64  	%rd50931, %rd50930, %rd50929;
	shl.b64 	%rd50932, %rd50931, 5;
	add.s64 	%rd55017, %rd50932, %rd50931;
	add.s64 	%rd55009, %rd55009, 2;
$L__BB5_1391:
	setp.eq.s64 	%p2531, %rd2266, 0;
	@%p2531 bra 	$L__BB5_1393;
	shl.b64 	%rd50933, %rd55009, 3;
	add.s64 	%rd50934, %rd54903, %rd50933;
	ld.u64 	%rd50935, [%rd50934];
	mad.lo.s64 	%rd50936, %rd50935, 2654435761, %rd55017;
	shl.b64 	%rd50937, %rd50936, 13;
	add.s64 	%rd50938, %rd50937, %rd50936;
	shr.u64 	%rd50939, %rd50938, 7;
	xor.b64  	%rd50940, %rd50939, %rd50938;
	shl.b64 	%rd50941, %rd50940, 3;
	add.s64 	%rd50942, %rd50941, %rd50940;
	shr.u64 	%rd50943, %rd50942, 17;
	xor.b64  	%rd50944, %rd50943, %rd50942;
	shl.b64 	%rd50945, %rd50944, 5;
	add.s64 	%rd55017, %rd50945, %rd50944;
$L__BB5_1393:
	mov.b64 	%rd55030, 0;
	@%p2515 bra 	$L__BB5_1405;
	setp.lt.u64 	%p2533, %rd2263, 7;
	mov.b64 	%rd55022, 0;
	mov.u64 	%rd55030, %rd55022;
	@%p2533 bra 	$L__BB5_1397;
	mov.b64 	%rd55022, 0;
	mov.u64 	%rd55020, %rd55022;
$L__BB5_1396:
	.pragma "nounroll";
	shl.b64 	%rd50950, %rd55022, 3;
	add.s64 	%rd50951, %rd54947, %rd50950;
	ld.u64 	%rd50952, [%rd50951];
	mad.lo.s64 	%rd50953, %rd50952, 2654435761, %rd55030;
	shl.b64 	%rd50954, %rd50953, 13;
	add.s64 	%rd50955, %rd50954, %rd50953;
	shr.u64 	%rd50956, %rd50955, 7;
	xor.b64  	%rd50957, %rd50956, %rd50955;
	shl.b64 	%rd50958, %rd50957, 3;
	add.s64 	%rd50959, %rd50958, %rd50957;
	shr.u64 	%rd50960, %rd50959, 17;
	xor.b64  	%rd50961, %rd50960, %rd50959;
	shl.b64 	%rd50962, %rd50961, 5;
	add.s64 	%rd50963, %rd50962, %rd50961;
	ld.u64 	%rd50964, [%rd50951+8];
	mad.lo.s64 	%rd50965, %rd50964, 2654435761, %rd50963;
	shl.b64 	%rd50966, %rd50965, 13;
	add.s64 	%rd50967, %rd50966, %rd50965;
	shr.u64 	%rd50968, %rd50967, 7;
	xor.b64  	%rd50969, %rd50968, %rd50967;
	shl.b64 	%rd50970, %rd50969, 3;
	add.s64 	%rd50971, %rd50970, %rd50969;
	shr.u64 	%rd50972, %rd50971, 17;
	xor.b64  	%rd50973, %rd50972, %rd50971;
	shl.b64 	%rd50974, %rd50973, 5;
	add.s64 	%rd50975, %rd50974, %rd50973;
	ld.u64 	%rd50976, [%rd50951+16];
	mad.lo.s64 	%rd50977, %rd50976, 2654435761, %rd50975;
	shl.b64 	%rd50978, %rd50977, 13;
	add.s64 	%rd50979, %rd50978, %rd50977;
	shr.u64 	%rd50980, %rd50979, 7;
	xor.b64  	%rd50981, %rd50980, %rd50979;
	shl.b64 	%rd50982, %rd50981, 3;
	add.s64 	%rd50983, %rd50982, %rd50981;
	shr.u64 	%rd50984, %rd50983, 17;
	xor.b64  	%rd50985, %rd50984, %rd50983;
	shl.b64 	%rd50986, %rd50985, 5;
	add.s64 	%rd50987, %rd50986, %rd50985;
	ld.u64 	%rd50988, [%rd50951+24];
	mad.lo.s64 	%rd50989, %rd50988, 2654435761, %rd50987;
	shl.b64 	%rd50990, %rd50989, 13;
	add.s64 	%rd50991, %rd50990, %rd50989;
	shr.u64 	%rd50992, %rd50991, 7;
	xor.b64  	%rd50993, %rd50992, %rd50991;
	shl.b64 	%rd50994, %rd50993, 3;
	add.s64 	%rd50995, %rd50994, %rd50993;
	shr.u64 	%rd50996, %rd50995, 17;
	xor.b64  	%rd50997, %rd50996, %rd50995;
	shl.b64 	%rd50998, %rd50997, 5;
	add.s64 	%rd50999, %rd50998, %rd50997;
	ld.u64 	%rd51000, [%rd50951+32];
	mad.lo.s64 	%rd51001, %rd51000, 2654435761, %rd50999;
	shl.b64 	%rd51002, %rd51001, 13;
	add.s64 	%rd51003, %rd51002, %rd51001;
	shr.u64 	%rd51004, %rd51003, 7;
	xor.b64  	%rd51005, %rd51004, %rd51003;
	shl.b64 	%rd51006, %rd51005, 3;
	add.s64 	%rd51007, %rd51006, %rd51005;
	shr.u64 	%rd51008, %rd51007, 17;
	xor.b64  	%rd51009, %rd51008, %rd51007;
	shl.b64 	%rd51010, %rd51009, 5;
	add.s64 	%rd51011, %rd51010, %rd51009;
	ld.u64 	%rd51012, [%rd50951+40];
	mad.lo.s64 	%rd51013, %rd51012, 2654435761, %rd51011;
	shl.b64 	%rd51014, %rd51013, 13;
	add.s64 	%rd51015, %rd51014, %rd51013;
	shr.u64 	%rd51016, %rd51015, 7;
	xor.b64  	%rd51017, %rd51016, %rd51015;
	shl.b64 	%rd51018, %rd51017, 3;
	add.s64 	%rd51019, %rd51018, %rd51017;
	shr.u64 	%rd51020, %rd51019, 17;
	xor.b64  	%rd51021, %rd51020, %rd51019;
	shl.b64 	%rd51022, %rd51021, 5;
	add.s64 	%rd51023, %rd51022, %rd51021;
	ld.u64 	%rd51024, [%rd50951+48];
	mad.lo.s64 	%rd51025, %rd51024, 2654435761, %rd51023;
	shl.b64 	%rd51026, %rd51025, 13;
	add.s64 	%rd51027, %rd51026, %rd51025;
	shr.u64 	%rd51028, %rd51027, 7;
	xor.b64  	%rd51029, %rd51028, %rd51027;
	shl.b64 	%rd51030, %rd51029, 3;
	add.s64 	%rd51031, %rd51030, %rd51029;
	shr.u64 	%rd51032, %rd51031, 17;
	xor.b64  	%rd51033, %rd51032, %rd51031;
	shl.b64 	%rd51034, %rd51033, 5;
	add.s64 	%rd51035, %rd51034, %rd51033;
	ld.u64 	%rd51036, [%rd50951+56];
	mad.lo.s64 	%rd51037, %rd51036, 2654435761, %rd51035;
	shl.b64 	%rd51038, %rd51037, 13;
	add.s64 	%rd51039, %rd51038, %rd51037;
	shr.u64 	%rd51040, %rd51039, 7;
	xor.b64  	%rd51041, %rd51040, %rd51039;
	shl.b64 	%rd51042, %rd51041, 3;
	add.s64 	%rd51043, %rd51042, %rd51041;
	shr.u64 	%rd51044, %rd51043, 17;
	xor.b64  	%rd51045, %rd51044, %rd51043;
	shl.b64 	%rd51046, %rd51045, 5;
	add.s64 	%rd55030, %rd51046, %rd51045;
	add.s64 	%rd55022, %rd55022, 8;
	add.s64 	%rd55020, %rd55020, 8;
	setp.ne.s64 	%p2534, %rd55020, %rd2268;
	@%p2534 bra 	$L__BB5_1396;
$L__BB5_1397:
	setp.eq.s64 	%p2535, %rd2264, 0;
	@%p2535 bra 	$L__BB5_1405;
	add.s64 	%rd51048, %rd2264, -1;
	setp.lt.u64 	%p2536, %rd51048, 3;
	@%p2536 bra 	$L__BB5_1400;
	shl.b64 	%rd51049, %rd55022, 3;
	add.s64 	%rd51050, %rd54947, %rd51049;
	ld.u64 	%rd51051, [%rd51050];
	mad.lo.s64 	%rd51052, %rd51051, 2654435761, %rd55030;
	shl.b64 	%rd51053, %rd51052, 13;
	add.s64 	%rd51054, %rd51053, %rd51052;
	shr.u64 	%rd51055, %rd51054, 7;
	xor.b64  	%rd51056, %rd51055, %rd51054;
	shl.b64 	%rd51057, %rd51056, 3;
	add.s64 	%rd51058, %rd51057, %rd51056;
	shr.u64 	%rd51059, %rd51058, 17;
	xor.b64  	%rd51060, %rd51059, %rd51058;
	shl.b64 	%rd51061, %rd51060, 5;
	add.s64 	%rd51062, %rd51061, %rd51060;
	ld.u64 	%rd51063, [%rd51050+8];
	mad.lo.s64 	%rd51064, %rd51063, 2654435761, %rd51062;
	shl.b64 	%rd51065, %rd51064, 13;
	add.s64 	%rd51066, %rd51065, %rd51064;
	shr.u64 	%rd51067, %rd51066, 7;
	xor.b64  	%rd51068, %rd51067, %rd51066;
	shl.b64 	%rd51069, %rd51068, 3;
	add.s64 	%rd51070, %rd51069, %rd51068;
	shr.u64 	%rd51071, %rd51070, 17;
	xor.b64  	%rd51072, %rd51071, %rd51070;
	shl.b64 	%rd51073, %rd51072, 5;
	add.s64 	%rd51074, %rd51073, %rd51072;
	ld.u64 	%rd51075, [%rd51050+16];
	mad.lo.s64 	%rd51076, %rd51075, 2654435761, %rd51074;
	shl.b64 	%rd51077, %rd51076, 13;
	add.s64 	%rd51078, %rd51077, %rd51076;
	shr.u64 	%rd51079, %rd51078, 7;
	xor.b64  	%rd51080, %rd51079, %rd51078;
	shl.b64 	%rd51081, %rd51080, 3;
	add.s64 	%rd51082, %rd51081, %rd51080;
	shr.u64 	%rd51083, %rd51082, 17;
	xor.b64  	%rd51084, %rd51083, %rd51082;
	shl.b64 	%rd51085, %rd51084, 5;
	add.s64 	%rd51086, %rd51085, %rd51084;
	ld.u64 	%rd51087, [%rd51050+24];
	mad.lo.s64 	%rd51088, %rd51087, 2654435761, %rd51086;
	shl.b64 	%rd51089, %rd51088, 13;
	add.s64 	%rd51090, %rd51089, %rd51088;
	shr.u64 	%rd51091, %rd51090, 7;
	xor.b64  	%rd51092, %rd51091, %rd51090;
	shl.b64 	%rd51093, %rd51092, 3;
	add.s64 	%rd51094, %rd51093, %rd51092;
	shr.u64 	%rd51095, %rd51094, 17;
	xor.b64  	%rd51096, %rd51095, %rd51094;
	shl.b64 	%rd51097, %rd51096, 5;
	add.s64 	%rd55030, %rd51097, %rd51096;
	add.s64 	%rd55022, %rd55022, 4;
$L__BB5_1400:
	setp.eq.s64 	%p2537, %rd2265, 0;
	@%p2537 bra 	$L__BB5_1405;
	setp.eq.s64 	%p2538, %rd2265, 1;
	@%p2538 bra 	$L__BB5_1403;
	shl.b64 	%rd51099, %rd55022, 3;
	add.s64 	%rd51100, %rd54947, %rd51099;
	ld.u64 	%rd51101, [%rd51100];
	mad.lo.s64 	%rd51102, %rd51101, 2654435761, %rd55030;
	shl.b64 	%rd51103, %rd51102, 13;
	add.s64 	%rd51104, %rd51103, %rd51102;
	shr.u64 	%rd51105, %rd51104, 7;
	xor.b64  	%rd51106, %rd51105, %rd51104;
	shl.b64 	%rd51107, %rd51106, 3;
	add.s64 	%rd51108, %rd51107, %rd51106;
	shr.u64 	%rd51109, %rd51108, 17;
	xor.b64  	%rd51110, %rd51109, %rd51108;
	shl.b64 	%rd51111, %rd51110, 5;
	add.s64 	%rd51112, %rd51111, %rd51110;
	ld.u64 	%rd51113, [%rd51100+8];
	mad.lo.s64 	%rd51114, %rd51113, 2654435761, %rd51112;
	shl.b64 	%rd51115, %rd51114, 13;
	add.s64 	%rd51116, %rd51115, %rd51114;
	shr.u64 	%rd51117, %rd51116, 7;
	xor.b64  	%rd51118, %rd51117, %rd51116;
	shl.b64 	%rd51119, %rd51118, 3;
	add.s64 	%rd51120, %rd51119, %rd51118;
	shr.u64 	%rd51121, %rd51120, 17;
	xor.b64  	%rd51122, %rd51121, %rd51120;
	shl.b64 	%rd51123, %rd51122, 5;
	add.s64 	%rd55030, %rd51123, %rd51122;
	add.s64 	%rd55022, %rd55022, 2;
$L__BB5_1403:
	setp.eq.s64 	%p2539, %rd2266, 0;
	@%p2539 bra 	$L__BB5_1405;
	shl.b64 	%rd51124, %rd55022, 3;
	add.s64 	%rd51125, %rd54947, %rd51124;
	ld.u64 	%rd51126, [%rd51125];
	mad.lo.s64 	%rd51127, %rd51126, 2654435761, %rd55030;
	shl.b64 	%rd51128, %rd51127, 13;
	add.s64 	%rd51129, %rd51128, %rd51127;
	shr.u64 	%rd51130, %rd51129, 7;
	xor.b64  	%rd51131, %rd51130, %rd51129;
	shl.b64 	%rd51132, %rd51131, 3;
	add.s64 	%rd51133, %rd51132, %rd51131;
	shr.u64 	%rd51134, %rd51133, 17;
	xor.b64  	%rd51135, %rd51134, %rd51133;
	shl.b64 	%rd51136, %rd51135, 5;
	add.s64 	%rd55030, %rd51136, %rd51135;
$L__BB5_1405:
	setp.lt.u64 	%p2702, %rd55017, %rd55030;
	bra.uni 	$L__BB5_1410;
$L__BB5_1406:
	setp.eq.s32 	%p2541, %r1, 0;
	mov.pred 	%p2702, %p2511;
	@%p2541 bra 	$L__BB5_1410;
	mov.b64 	%rd55031, 0;
$L__BB5_1408:
	shl.b64 	%rd51138, %rd55031, 3;
	add.s64 	%rd51139, %rd54903, %rd51138;
	ld.u64 	%rd2634, [%rd51139];
	add.s64 	%rd51140, %rd54947, %rd51138;
	ld.u64 	%rd2635, [%rd51140];
	setp.lt.u64 	%p2543, %rd2634, %rd2635;
	mov.pred 	%p2702, %p2513;
	@%p2543 bra 	$L__BB5_1410;
	setp.le.u64 	%p2545, %rd2634, %rd2635;
	add.s64 	%rd55031, %rd55031, 1;
	setp.lt.u64 	%p2546, %rd55031, %rd12;
	and.pred  	%p2547, %p2545, %p2546;
	mov.pred 	%p2702, %p2511;
	@%p2547 bra 	$L__BB5_1408;
$L__BB5_1410:
	selp.b64 	%rd54820, %rd54903, %rd54947, %p2702;
	selp.u32 	%r430, 1, 0, %p2702;
	add.s32 	%r41, %r39, %r430;
	not.pred 	%p2548, %p2702;
	selp.u32 	%r431, 1, 0, %p2548;
	add.s32 	%r42, %r40, %r431;
	@%p2702 bra 	$L__BB5_1412;
	shl.b32 	%r432, %r42, 3;
	mov.u32 	%r433, _ZZN3cub18CUB_300001_SM_10006detail10merge_sort30DeviceMergeSortBlockSortKernelINS2_10policy_hubIPPmE9Policy600ES6_PNS0_8NullTypeES6_SA_j18tuple_indexed_lessS5_S9_EEvbT0_T1_T2_T3_T4_PT6_PT7_T5_NS1_7vsmem_tEE19static_temp_storage;
	add.s32 	%r434, %r433, %r432;
	ld.shared.u64 	%rd54947, [%r434];
	bra.uni 	$L__BB5_1413;
$L__BB5_1412:
	shl.b32 	%r435, %r41, 3;
	mov.u32 	%r436, _ZZN3cub18CUB_300001_SM_10006detail10merge_sort30DeviceMergeSortBlockSortKernelINS2_10policy_hubIPPmE9Policy600ES6_PNS0_8NullTypeES6_SA_j18tuple_indexed_lessS5_S9_EEvbT0_T1_T2_T3_T4_PT6_PT7_T5_NS1_7vsmem_tEE19static_temp_storage;
	add.s32 	%r437, %r436, %r435;
	ld.shared.u64 	%rd54903, [%r437];
$L__BB5_1413:
	setp.ge.s32 	%p2550, %r41, %r23;
	mov.pred 	%p2549, 0;
	mov.pred 	%p2703, %p2549;
	@%p2550 bra 	$L__BB5_1457;
	setp.ge.s32 	%p2552, %r42, %r22;
	mov.pred 	%p2551, -1;
	mov.pred 	%p2703, %p2551;
	@%p2552 bra 	$L__BB5_1457;
	setp.eq.s64 	%p2553, %rd2, 0;
	mov.b64 	%rd55037, -3750763034362895579;
	@%p2553 bra 	$L__BB5_1421;
	setp.eq.s64 	%p2554, %rd2263, 0;
	mov.b64 	%rd55037, -3750763034362895579;
	mov.b64 	%rd55038, 0;
	@%p2554 bra 	$L__BB5_1419;
	mov.b64 	%rd55037, -3750763034362895579;
	mov.b64 	%rd55038, 0;
	mov.u64 	%rd55036, %rd55038;
$L__BB5_1418:
	shl.b64 	%rd51148, %rd55038, 3;
	add.s64 	%rd51149, %rd54903, %rd51148;
	ld.u64 	%rd51150, [%rd51149];
	and.b64  	%rd51151, %rd51150, 255;
	xor.b64  	%rd51152, %rd51151, %rd55037;
	mul.lo.s64 	%rd51153, %rd51152, 1099511628211;
	shr.u64 	%rd51154, %rd51150, 8;
	and.b64  	%rd51155, %rd51154, 255;
	xor.b64  	%rd51156, %rd51155, %rd51153;
	mul.lo.s64 	%rd51157, %rd51156, 1099511628211;
	shr.u64 	%rd51158, %rd51150, 16;
	and.b64  	%rd51159, %rd51158, 255;
	xor.b64  	%rd51160, %rd51159, %rd51157;
	mul.lo.s64 	%rd51161, %rd51160, 1099511628211;
	shr.u64 	%rd51162, %rd51150, 24;
	and.b64  	%rd51163, %rd51162, 255;
	xor.b64  	%rd51164, %rd51163, %rd51161;
	mul.lo.s64 	%rd51165, %rd51164, 1099511628211;
	shr.u64 	%rd51166, %rd51150, 32;
	and.b64  	%rd51167, %rd51166, 255;
	xor.b64  	%rd51168, %rd51167, %rd51165;
	mul.lo.s64 	%rd51169, %rd51168, 1099511628211;
	shr.u64 	%rd51170, %rd51150, 40;
	and.b64  	%rd51171, %rd51170, 255;
	xor.b64  	%rd51172, %rd51171, %rd51169;
	mul.lo.s64 	%rd51173, %rd51172, 1099511628211;
	shr.u64 	%rd51174, %rd51150, 48;
	and.b64  	%rd51175, %rd51174, 255;
	xor.b64  	%rd51176, %rd51175, %rd51173;
	mul.lo.s64 	%rd51177, %rd51176, 1099511628211;
	shr.u64 	%rd51178, %rd51150, 56;
	xor.b64  	%rd51179, %rd51178, %rd51177;
	mul.lo.s64 	%rd51180, %rd51179, 1099511628211;
	ld.u64 	%rd51181, [%rd51149+8];
	and.b64  	%rd51182, %rd51181, 255;
	xor.b64  	%rd51183, %rd51182, %rd51180;
	mul.lo.s64 	%rd51184, %rd51183, 1099511628211;
	shr.u64 	%rd51185, %rd51181, 8;
	and.b64  	%rd51186, %rd51185, 255;
	xor.b64  	%rd51187, %rd51186, %rd51184;
	mul.lo.s64 	%rd51188, %rd51187, 1099511628211;
	shr.u64 	%rd51189, %rd51181, 16;
	and.b64  	%rd51190, %rd51189, 255;
	xor.b64  	%rd51191, %rd51190, %rd51188;
	mul.lo.s64 	%rd51192, %rd51191, 1099511628211;
	shr.u64 	%rd51193, %rd51181, 24;
	and.b64  	%rd51194, %rd51193, 255;
	xor.b64  	%rd51195, %rd51194, %rd51192;
	mul.lo.s64 	%rd51196, %rd51195, 1099511628211;
	shr.u64 	%rd51197, %rd51181, 32;
	and.b64  	%rd51198, %rd51197, 255;
	xor.b64  	%rd51199, %rd51198, %rd51196;
	mul.lo.s64 	%rd51200, %rd51199, 1099511628211;
	shr.u64 	%rd51201, %rd51181, 40;
	and.b64  	%rd51202, %rd51201, 255;
	xor.b64  	%rd51203, %rd51202, %rd51200;
	mul.lo.s64 	%rd51204, %rd51203, 1099511628211;
	shr.u64 	%rd51205, %rd51181, 48;
	and.b64  	%rd51206, %rd51205, 255;
	xor.b64  	%rd51207, %rd51206, %rd51204;
	mul.lo.s64 	%rd51208, %rd51207, 1099511628211;
	shr.u64 	%rd51209, %rd51181, 56;
	xor.b64  	%rd51210, %rd51209, %rd51208;
	mul.lo.s64 	%rd55037, %rd51210, 1099511628211;
	add.s64 	%rd55038, %rd55038, 2;
	add.s64 	%rd55036, %rd55036, 2;
	setp.ne.s64 	%p2555, %rd55036, %rd2267;
	@%p2555 bra 	$L__BB5_1418;
$L__BB5_1419:
	setp.eq.s64 	%p2556, %rd2266, 0;
	@%p2556 bra 	$L__BB5_1421;
	shl.b64 	%rd51211, %rd55038, 3;
	add.s64 	%rd51212, %rd54903, %rd51211;
	ld.u64 	%rd51213, [%rd51212];
	and.b64  	%rd51214, %rd51213, 255;
	xor.b64  	%rd51215, %rd51214, %rd55037;
	mul.lo.s64 	%rd51216, %rd51215, 1099511628211;
	shr.u64 	%rd51217, %rd51213, 8;
	and.b64  	%rd51218, %rd51217, 255;
	xor.b64  	%rd51219, %rd51218, %rd51216;
	mul.lo.s64 	%rd51220, %rd51219, 1099511628211;
	shr.u64 	%rd51221, %rd51213, 16;
	and.b64  	%rd51222, %rd51221, 255;
	xor.b64  	%rd51223, %rd51222, %rd51220;
	mul.lo.s64 	%rd51224, %rd51223, 1099511628211;
	shr.u64 	%rd51225, %rd51213, 24;
	and.b64  	%rd51226, %rd51225, 255;
	xor.b64  	%rd51227, %rd51226, %rd51224;
	mul.lo.s64 	%rd51228, %rd51227, 1099511628211;
	shr.u64 	%rd51229, %rd51213, 32;
	and.b64  	%rd51230, %rd51229, 255;
	xor.b64  	%rd51231, %rd51230, %rd51228;
	mul.lo.s64 	%rd51232, %rd51231, 1099511628211;
	shr.u64 	%rd51233, %rd51213, 40;
	and.b64  	%rd51234, %rd51233, 255;
	xor.b64  	%rd51235, %rd51234, %rd51232;
	mul.lo.s64 	%rd51236, %rd51235, 1099511628211;
	shr.u64 	%rd51237, %rd51213, 48;
	and.b64  	%rd51238, %rd51237, 255;
	xor.b64  	%rd51239, %rd51238, %rd51236;
	mul.lo.s64 	%rd51240, %rd51239, 1099511628211;
	shr.u64 	%rd51241, %rd51213, 56;
	xor.b64  	%rd51242, %rd51241, %rd51240;
	mul.lo.s64 	%rd55037, %rd51242, 1099511628211;
$L__BB5_1421:
	mov.b64 	%rd55044, -3750763034362895579;
	@%p2553 bra 	$L__BB5_1427;
	setp.eq.s64 	%p2558, %rd2263, 0;
	mov.b64 	%rd55044, -3750763034362895579;
	mov.b64 	%rd55045, 0;
	@%p2558 bra 	$L__BB5_1425;
	mov.b64 	%rd55044, -3750763034362895579;
	mov.b64 	%rd55045, 0;
	mov.u64 	%rd55043, %rd55045;
$L__BB5_1424:
	shl.b64 	%rd51249, %rd55045, 3;
	add.s64 	%rd51250, %rd54947, %rd51249;
	ld.u64 	%rd51251, [%rd51250];
	and.b64  	%rd51252, %rd51251, 255;
	xor.b64  	%rd51253, %rd51252, %rd55044;
	mul.lo.s64 	%rd51254, %rd51253, 1099511628211;
	shr.u64 	%rd51255, %rd51251, 8;
	and.b64  	%rd51256, %rd51255, 255;
	xor.b64  	%rd51257, %rd51256, %rd51254;
	mul.lo.s64 	%rd51258, %rd51257, 1099511628211;
	shr.u64 	%rd51259, %rd51251, 16;
	and.b64  	%rd51260, %rd51259, 255;
	xor.b64  	%rd51261, %rd51260, %rd51258;
	mul.lo.s64 	%rd51262, %rd51261, 1099511628211;
	shr.u64 	%rd51263, %rd51251, 24;
	and.b64  	%rd51264, %rd51263, 255;
	xor.b64  	%rd51265, %rd51264, %rd51262;
	mul.lo.s64 	%rd51266, %rd51265, 1099511628211;
	shr.u64 	%rd51267, %rd51251, 32;
	and.b64  	%rd51268, %rd51267, 255;
	xor.b64  	%rd51269, %rd51268, %rd51266;
	mul.lo.s64 	%rd51270, %rd51269, 1099511628211;
	shr.u64 	%rd51271, %rd51251, 40;
	and.b64  	%rd51272, %rd51271, 255;
	xor.b64  	%rd51273, %rd51272, %rd51270;
	mul.lo.s64 	%rd51274, %rd51273, 1099511628211;
	shr.u64 	%rd51275, %rd51251, 48;
	and.b64  	%rd51276, %rd51275, 255;
	xor.b64  	%rd51277, %rd51276, %rd51274;
	mul.lo.s64 	%rd51278, %rd51277, 1099511628211;
	shr.u64 	%rd51279, %rd51251, 56;
	xor.b64  	%rd51280, %rd51279, %rd51278;
	mul.lo.s64 	%rd51281, %rd51280, 1099511628211;
	ld.u64 	%rd51282, [%rd51250+8];
	and.b64  	%rd51283, %rd51282, 255;
	xor.b64  	%rd51284, %rd51283, %rd51281;
	mul.lo.s64 	%rd51285, %rd51284, 1099511628211;
	shr.u64 	%rd51286, %rd51282, 8;
	and.b64  	%rd51287, %rd51286, 255;
	xor.b64  	%rd51288, %rd51287, %rd51285;
	mul.lo.s64 	%rd51289, %rd51288, 1099511628211;
	shr.u64 	%rd51290, %rd51282, 16;
	and.b64  	%rd51291, %rd51290, 255;
	xor.b64  	%rd51292, %rd51291, %rd51289;
	mul.lo.s64 	%rd51293, %rd51292, 1099511628211;
	shr.u64 	%rd51294, %rd51282, 24;
	and.b64  	%rd51295, %rd51294, 255;
	xor.b64  	%rd51296, %rd51295, %rd51293;
	mul.lo.s64 	%rd51297, %rd51296, 1099511628211;
	shr.u64 	%rd51298, %rd51282, 32;
	and.b64  	%rd51299, %rd51298, 255;
	xor.b64  	%rd51300, %rd51299, %rd51297;
	mul.lo.s64 	%rd51301, %rd51300, 1099511628211;
	shr.u64 	%rd51302, %rd51282, 40;
	and.b64  	%rd51303, %rd51302, 255;
	xor.b64  	%rd51304, %rd51303, %rd51301;
	mul.lo.s64 	%rd51305, %rd51304, 1099511628211;
	shr.u64 	%rd51306, %rd51282, 48;
	and.b64  	%rd51307, %rd51306, 255;
	xor.b64  	%rd51308, %rd51307, %rd51305;
	mul.lo.s64 	%rd51309, %rd51308, 1099511628211;
	shr.u64 	%rd51310, %rd51282, 56;
	xor.b64  	%rd51311, %rd51310, %rd51309;
	mul.lo.s64 	%rd55044, %rd51311, 1099511628211;
	add.s64 	%rd55045, %rd55045, 2;
	add.s64 	%rd55043, %rd55043, 2;
	setp.ne.s64 	%p2559, %rd55043, %rd2267;
	@%p2559 bra 	$L__BB5_1424;
$L__BB5_1425:
	setp.eq.s64 	%p2560, %rd2266, 0;
	@%p2560 bra 	$L__BB5_1427;
	shl.b64 	%rd51312, %rd55045, 3;
	add.s64 	%rd51313, %rd54947, %rd51312;
	ld.u64 	%rd51314, [%rd51313];
	and.b64  	%rd51315, %rd51314, 255;
	xor.b64  	%rd51316, %rd51315, %rd55044;
	mul.lo.s64 	%rd51317, %rd51316, 1099511628211;
	shr.u64 	%rd51318, %rd51314, 8;
	and.b64  	%rd51319, %rd51318, 255;
	xor.b64  	%rd51320, %rd51319, %rd51317;
	mul.lo.s64 	%rd51321, %rd51320, 1099511628211;
	shr.u64 	%rd51322, %rd51314, 16;
	and.b64  	%rd51323, %rd51322, 255;
	xor.b64  	%rd51324, %rd51323, %rd51321;
	mul.lo.s64 	%rd51325, %rd51324, 1099511628211;
	shr.u64 	%rd51326, %rd51314, 24;
	and.b64  	%rd51327, %rd51326, 255;
	xor.b64  	%rd51328, %rd51327, %rd51325;
	mul.lo.s64 	%rd51329, %rd51328, 1099511628211;
	shr.u64 	%rd51330, %rd51314, 32;
	and.b64  	%rd51331, %rd51330, 255;
	xor.b64  	%rd51332, %rd51331, %rd51329;
	mul.lo.s64 	%rd51333, %rd51332, 1099511628211;
	shr.u64 	%rd51334, %rd51314, 40;
	and.b64  	%rd51335, %rd51334, 255;
	xor.b64  	%rd51336, %rd51335, %rd51333;
	mul.lo.s64 	%rd51337, %rd51336, 1099511628211;
	shr.u64 	%rd51338, %rd51314, 48;
	and.b64  	%rd51339, %rd51338, 255;
	xor.b64  	%rd51340, %rd51339, %rd51337;
	mul.lo.s64 	%rd51341, %rd51340, 1099511628211;
	shr.u64 	%rd51342, %rd51314, 56;
	xor.b64  	%rd51343, %rd51342, %rd51341;
	mul.lo.s64 	%rd55044, %rd51343, 1099511628211;
$L__BB5_1427:
	setp.eq.s64 	%p2561, %rd55037, %rd55044;
	@%p2561 bra 	$L__BB5_1453;
	mov.b64 	%rd55060, 0;
	@%p2553 bra 	$L__BB5_1440;
	setp.lt.u64 	%p2563, %rd2263, 7;
	mov.b64 	%rd55052, 0;
	mov.u64 	%rd55060, %rd55052;
	@%p2563 bra 	$L__BB5_1432;
	mov.b64 	%rd55052, 0;
	mov.u64 	%rd55050, %rd55052;
$L__BB5_1431:
	.pragma "nounroll";
	shl.b64 	%rd51348, %rd55052, 3;
	add.s64 	%rd51349, %rd54903, %rd51348;
	ld.u64 	%rd51350, [%rd51349];
	mad.lo.s64 	%rd51351, %rd51350, 2654435761, %rd55060;
	shl.b64 	%rd51352, %rd51351, 13;
	add.s64 	%rd51353, %rd51352, %rd51351;
	shr.u64 	%rd51354, %rd51353, 7;
	xor.b64  	%rd51355, %rd51354, %rd51353;
	shl.b64 	%rd51356, %rd51355, 3;
	add.s64 	%rd51357, %rd51356, %rd51355;
	shr.u64 	%rd51358, %rd51357, 17;
	xor.b64  	%rd51359, %rd51358, %rd51357;
	shl.b64 	%rd51360, %rd51359, 5;
	add.s64 	%rd51361, %rd51360, %rd51359;
	ld.u64 	%rd51362, [%rd51349+8];
	mad.lo.s64 	%rd51363, %rd51362, 2654435761, %rd51361;
	shl.b64 	%rd51364, %rd51363, 13;
	add.s64 	%rd51365, %rd51364, %rd51363;
	shr.u64 	%rd51366, %rd51365, 7;
	xor.b64  	%rd51367, %rd51366, %rd51365;
	shl.b64 	%rd51368, %rd51367, 3;
	add.s64 	%rd51369, %rd51368, %rd51367;
	shr.u64 	%rd51370, %rd51369, 17;
	xor.b64  	%rd51371, %rd51370, %rd51369;
	shl.b64 	%rd51372, %rd51371, 5;
	add.s64 	%rd51373, %rd51372, %rd51371;
	ld.u64 	%rd51374, [%rd51349+16];
	mad.lo.s64 	%rd51375, %rd51374, 2654435761, %rd51373;
	shl.b64 	%rd51376, %rd51375, 13;
	add.s64 	%rd51377, %rd51376, %rd51375;
	shr.u64 	%rd51378, %rd51377, 7;
	xor.b64  	%rd51379, %rd51378, %rd51377;
	shl.b64 	%rd51380, %rd51379, 3;
	add.s64 	%rd51381, %rd51380, %rd51379;
	shr.u64 	%rd51382, %rd51381, 17;
	xor.b64  	%rd51383, %rd51382, %rd51381;
	shl.b64 	%rd51384, %rd51383, 5;
	add.s64 	%rd51385, %rd51384, %rd51383;
	ld.u64 	%rd51386, [%rd51349+24];
	mad.lo.s64 	%rd51387, %rd51386, 2654435761, %rd51385;
	shl.b64 	%rd51388, %rd51387, 13;
	add.s64 	%rd51389, %rd51388, %rd51387;
	shr.u64 	%rd51390, %rd51389, 7;
	xor.b64  	%rd51391, %rd51390, %rd51389;
	shl.b64 	%rd51392, %rd51391, 3;
	add.s64 	%rd51393, %rd51392, %rd51391;
	shr.u64 	%rd51394, %rd51393, 17;
	xor.b64  	%rd51395, %rd51394, %rd51393;
	shl.b64 	%rd51396, %rd51395, 5;
	add.s64 	%rd51397, %rd51396, %rd51395;
	ld.u64 	%rd51398, [%rd51349+32];
	mad.lo.s64 	%rd51399, %rd51398, 2654435761, %rd51397;
	shl.b64 	%rd51400, %rd51399, 13;
	add.s64 	%rd51401, %rd51400, %rd51399;
	shr.u64 	%rd51402, %rd51401, 7;
	xor.b64  	%rd51403, %rd51402, %rd51401;
	shl.b64 	%rd51404, %rd51403, 3;
	add.s64 	%rd51405, %rd51404, %rd51403;
	shr.u64 	%rd51406, %rd51405, 17;
	xor.b64  	%rd51407, %rd51406, %rd51405;
	shl.b64 	%rd51408, %rd51407, 5;
	add.s64 	%rd51409, %rd51408, %rd51407;
	ld.u64 	%rd51410, [%rd51349+40];
	mad.lo.s64 	%rd51411, %rd51410, 2654435761, %rd51409;
	shl.b64 	%rd51412, %rd51411, 13;
	add.s64 	%rd51413, %rd51412, %rd51411;
	shr.u64 	%rd51414, %rd51413, 7;
	xor.b64  	%rd51415, %rd51414, %rd51413;
	shl.b64 	%rd51416, %rd51415, 3;
	add.s64 	%rd51417, %rd51416, %rd51415;
	shr.u64 	%rd51418, %rd51417, 17;
	xor.b64  	%rd51419, %rd51418, %rd51417;
	shl.b64 	%rd51420, %rd51419, 5;
	add.s64 	%rd51421, %rd51420, %rd51419;
	ld.u64 	%rd51422, [%rd51349+48];
	mad.lo.s64 	%rd51423, %rd51422, 2654435761, %rd51421;
	shl.b64 	%rd51424, %rd51423, 13;
	add.s64 	%rd51425, %rd51424, %rd51423;
	shr.u64 	%rd51426, %rd51425, 7;
	xor.b64  	%rd51427, %rd51426, %rd51425;
	shl.b64 	%rd51428, %rd51427, 3;
	add.s64 	%rd51429, %rd51428, %rd51427;
	shr.u64 	%rd51430, %rd51429, 17;
	xor.b64  	%rd51431, %rd51430, %rd51429;
	shl.b64 	%rd51432, %rd51431, 5;
	add.s64 	%rd51433, %rd51432, %rd51431;
	ld.u64 	%rd51434, [%rd51349+56];
	mad.lo.s64 	%rd51435, %rd51434, 2654435761, %rd51433;
	shl.b64 	%rd51436, %rd51435, 13;
	add.s64 	%rd51437, %rd51436, %rd51435;
	shr.u64 	%rd51438, %rd51437, 7;
	xor.b64  	%rd51439, %rd51438, %rd51437;
	shl.b64 	%rd51440, %rd51439, 3;
	add.s64 	%rd51441, %rd51440, %rd51439;
	shr.u64 	%rd51442, %rd51441, 17;
	xor.b64  	%rd51443, %rd51442, %rd51441;
	shl.b64 	%rd51444, %rd51443, 5;
	add.s64 	%rd55060, %rd51444, %rd51443;
	add.s64 	%rd55052, %rd55052, 8;
	add.s64 	%rd55050, %rd55050, 8;
	setp.ne.s64 	%p2564, %rd55050, %rd2268;
	@%p2564 bra 	$L__BB5_1431;
$L__BB5_1432:
	setp.eq.s64 	%p2565, %rd2264, 0;
	@%p2565 bra 	$L__BB5_1440;
	add.s64 	%rd51446, %rd2264, -1;
	setp.lt.u64 	%p2566, %rd51446, 3;
	@%p2566 bra 	$L__BB5_1435;
	shl.b64 	%rd51447, %rd55052, 3;
	add.s64 	%rd51448, %rd54903, %rd51447;
	ld.u64 	%rd51449, [%rd51448];
	mad.lo.s64 	%rd51450, %rd51449, 2654435761, %rd55060;
	shl.b64 	%rd51451, %rd51450, 13;
	add.s64 	%rd51452, %rd51451, %rd51450;
	shr.u64 	%rd51453, %rd51452, 7;
	xor.b64  	%rd51454, %rd51453, %rd51452;
	shl.b64 	%rd51455, %rd51454, 3;
	add.s64 	%rd51456, %rd51455, %rd51454;
	shr.u64 	%rd51457, %rd51456, 17;
	xor.b64  	%rd51458, %rd51457, %rd51456;
	shl.b64 	%rd51459, %rd51458, 5;
	add.s64 	%rd51460, %rd51459, %rd51458;
	ld.u64 	%rd51461, [%rd51448+8];
	mad.lo.s64 	%rd51462, %rd51461, 2654435761, %rd51460;
	shl.b64 	%rd51463, %rd51462, 13;
	add.s64 	%rd51464, %rd51463, %rd51462;
	shr.u64 	%rd51465, %rd51464, 7;
	xor.b64  	%rd51466, %rd51465, %rd51464;
	shl.b64 	%rd51467, %rd51466, 3;
	add.s64 	%rd51468, %rd51467, %rd51466;
	shr.u64 	%rd51469, %rd51468, 17;
	xor.b64  	%rd51470, %rd51469, %rd51468;
	shl.b64 	%rd51471, %rd51470, 5;
	add.s64 	%rd51472, %rd51471, %rd51470;
	ld.u64 	%rd51473, [%rd51448+16];
	mad.lo.s64 	%rd51474, %rd51473, 2654435761, %rd51472;
	shl.b64 	%rd51475, %rd51474, 13;
	add.s64 	%rd51476, %rd51475, %rd51474;
	shr.u64 	%rd51477, %rd51476, 7;
	xor.b64  	%rd51478, %rd51477, %rd51476;
	shl.b64 	%rd51479, %rd51478, 3;
	add.s64 	%rd51480, %rd51479, %rd51478;
	shr.u64 	%rd51481, %rd51480, 17;
	xor.b64  	%rd51482, %rd51481, %rd51480;
	shl.b64 	%rd51483, %rd51482, 5;
	add.s64 	%rd51484, %rd51483, %rd51482;
	ld.u64 	%rd51485, [%rd51448+24];
	mad.lo.s64 	%rd51486, %rd51485, 2654435761, %rd51484;
	shl.b64 	%rd51487, %rd51486, 13;
	add.s64 	%rd51488, %rd51487, %rd51486;
	shr.u64 	%rd51489, %rd51488, 7;
	xor.b64  	%rd51490, %rd51489, %rd51488;
	shl.b64 	%rd51491, %rd51490, 3;
	add.s64 	%rd51492, %rd51491, %rd51490;
	shr.u64 	%rd51493, %rd51492, 17;
	xor.b64  	%rd51494, %rd51493, %rd51492;
	shl.b64 	%rd51495, %rd51494, 5;
	add.s64 	%rd55060, %rd51495, %rd51494;
	add.s64 	%rd55052, %rd55052, 4;
$L__BB5_1435:
	setp.eq.s64 	%p2567, %rd2265, 0;
	@%p2567 bra 	$L__BB5_1440;
	setp.eq.s64 	%p2568, %rd2265, 1;
	@%p2568 bra 	$L__BB5_1438;
	shl.b64 	%rd51497, %rd55052, 3;
	add.s64 	%rd51498, %rd54903, %rd51497;
	ld.u64 	%rd51499, [%rd51498];
	mad.lo.s64 	%rd51500, %rd51499, 2654435761, %rd55060;
	shl.b64 	%rd51501, %rd51500, 13;
	add.s64 	%rd51502, %rd51501, %rd51500;
	shr.u64 	%rd51503, %rd51502, 7;
	xor.b64  	%rd51504, %rd51503, %rd51502;
	shl.b64 	%rd51505, %rd51504, 3;
	add.s64 	%rd51506, %rd51505, %rd51504;
	shr.u64 	%rd51507, %rd51506, 17;
	xor.b64  	%rd51508, %rd51507, %rd51506;
	shl.b64 	%rd51509, %rd51508, 5;
	add.s64 	%rd51510, %rd51509, %rd51508;
	ld.u64 	%rd51511, [%rd51498+8];
	mad.lo.s64 	%rd51512, %rd51511, 2654435761, %rd51510;
	shl.b64 	%rd51513, %rd51512, 13;
	add.s64 	%rd51514, %rd51513, %rd51512;
	shr.u64 	%rd51515, %rd51514, 7;
	xor.b64  	%rd51516, %rd51515, %rd51514;
	shl.b64 	%rd51517, %rd51516, 3;
	add.s64 	%rd51518, %rd51517, %rd51516;
	shr.u64 	%rd51519, %rd51518, 17;
	xor.b64  	%rd51520, %rd51519, %rd51518;
	shl.b64 	%rd51521, %rd51520, 5;
	add.s64 	%rd55060, %rd51521, %rd51520;
	add.s64 	%rd55052, %rd55052, 2;
$L__BB5_1438:
	setp.eq.s64 	%p2569, %rd2266, 0;
	@%p2569 bra 	$L__BB5_1440;
	shl.b64 	%rd51522, %rd55052, 3;
	add.s64 	%rd51523, %rd54903, %rd51522;
	ld.u64 	%rd51524, [%rd51523];
	mad.lo.s64 	%rd51525, %rd51524, 2654435761, %rd55060;
	shl.b64 	%rd51526, %rd51525, 13;
	add.s64 	%rd51527, %rd51526, %rd51525;
	shr.u64 	%rd51528, %rd51527, 7;
	xor.b64  	%rd51529, %rd51528, %rd51527;
	shl.b64 	%rd51530, %rd51529, 3;
	add.s64 	%rd51531, %rd51530, %rd51529;
	shr.u64 	%rd51532, %rd51531, 17;
	xor.b64  	%rd51533, %rd51532, %rd51531;
	shl.b64 	%rd51534, %rd51533, 5;
	add.s64 	%rd55060, %rd51534, %rd51533;
$L__BB5_1440:
	mov.b64 	%rd55073, 0;
	@%p2553 bra 	$L__BB5_1452;
	setp.lt.u64 	%p2571, %rd2263, 7;
	mov.b64 	%rd55065, 0;
	mov.u64 	%rd55073, %rd55065;
	@%p2571 bra 	$L__BB5_1444;
	mov.b64 	%rd55065, 0;
	mov.u64 	%rd55063, %rd55065;
$L__BB5_1443:
	.pragma "nounroll";
	shl.b64 	%rd51539, %rd55065, 3;
	add.s64 	%rd51540, %rd54947, %rd51539;
	ld.u64 	%rd51541, [%rd51540];
	mad.lo.s64 	%rd51542, %rd51541, 2654435761, %rd55073;
	shl.b64 	%rd51543, %rd51542, 13;
	add.s64 	%rd51544, %rd51543, %rd51542;
	shr.u64 	%rd51545, %rd51544, 7;
	xor.b64  	%rd51546, %rd51545, %rd51544;
	shl.b64 	%rd51547, %rd51546, 3;
	add.s64 	%rd51548, %rd51547, %rd51546;
	shr.u64 	%rd51549, %rd51548, 17;
	xor.b64  	%rd51550, %rd51549, %rd51548;
	shl.b64 	%rd51551, %rd51550, 5;
	add.s64 	%rd51552, %rd51551, %rd51550;
	ld.u64 	%rd51553, [%rd51540+8];
	mad.lo.s64 	%rd51554, %rd51553, 2654435761, %rd51552;
	shl.b64 	%rd51555, %rd51554, 13;
	add.s64 	%rd51556, %rd51555, %rd51554;
	shr.u64 	%rd51557, %rd51556, 7;
	xor.b64  	%rd51558, %rd51557, %rd51556;
	shl.b64 	%rd51559, %rd51558, 3;
	add.s64 	%rd51560, %rd51559, %rd51558;
	shr.u64 	%rd51561, %rd51560, 17;
	xor.b64  	%rd51562, %rd51561, %rd51560;
	shl.b64 	%rd51563, %rd51562, 5;
	add.s64 	%rd51564, %rd51563, %rd51562;
	ld.u64 	%rd51565, [%rd51540+16];
	mad.lo.s64 	%rd51566, %rd51565, 2654435761, %rd51564;
	shl.b64 	%rd51567, %rd51566, 13;
	add.s64 	%rd51568, %rd51567, %rd51566;
	shr.u64 	%rd51569, %rd51568, 7;
	xor.b64  	%rd51570, %rd51569, %rd51568;
	shl.b64 	%rd51571, %rd51570, 3;
	add.s64 	%rd51572, %rd51571, %rd51570;
	shr.u64 	%rd51573, %rd51572, 17;
	xor.b64  	%rd51574, %rd51573, %rd51572;
	shl.b64 	%rd51575, %rd51574, 5;
	add.s64 	%rd51576, %rd51575, %rd51574;
	ld.u64 	%rd51577, [%rd51540+24];
	mad.lo.s64 	%rd51578, %rd51577, 2654435761, %rd51576;
	shl.b64 	%rd51579, %rd51578, 13;
	add.s64 	%rd51580, %rd51579, %rd51578;
	shr.u64 	%rd51581, %rd51580, 7;
	xor.b64  	%rd51582, %rd51581, %rd51580;
	shl.b64 	%rd51583, %rd51582, 3;
	add.s64 	%rd51584, %rd51583, %rd51582;
	shr.u64 	%rd51585, %rd51584, 17;
	xor.b64  	%rd51586, %rd51585, %rd51584;
	shl.b64 	%rd51587, %rd51586, 5;
	add.s64 	%rd51588, %rd51587, %rd51586;
	ld.u64 	%rd51589, [%rd51540+32];
	mad.lo.s64 	%rd51590, %rd51589, 2654435761, %rd51588;
	shl.b64 	%rd51591, %rd51590, 13;
	add.s64 	%rd51592, %rd51591, %rd51590;
	shr.u64 	%rd51593, %rd51592, 7;
	xor.b64  	%rd51594, %rd51593, %rd51592;
	shl.b64 	%rd51595, %rd51594, 3;
	add.s64 	%rd51596, %rd51595, %rd51594;
	shr.u64 	%rd51597, %rd51596, 17;
	xor.b64  	%rd51598, %rd51597, %rd51596;
	shl.b64 	%rd51599, %rd51598, 5;
	add.s64 	%rd51600, %rd51599, %rd51598;
	ld.u64 	%rd51601, [%rd51540+40];
	mad.lo.s64 	%rd51602, %rd51601, 2654435761, %rd51600;
	shl.b64 	%rd51603, %rd51602, 13;
	add.s64 	%rd51604, %rd51603, %rd51602;
	shr.u64 	%rd51605, %rd51604, 7;
	xor.b64  	%rd51606, %rd51605, %rd51604;
	shl.b64 	%rd51607, %rd51606, 3;
	add.s64 	%rd51608, %rd51607, %rd51606;
	shr.u64 	%rd51609, %rd51608, 17;
	xor.b64  	%rd51610, %rd51609, %rd51608;
	shl.b64 	%rd51611, %rd51610, 5;
	add.s64 	%rd51612, %rd51611, %rd51610;
	ld.u64 	%rd51613, [%rd51540+48];
	mad.lo.s64 	%rd51614, %rd51613, 2654435761, %rd51612;
	shl.b64 	%rd51615, %rd51614, 13;
	add.s64 	%rd51616, %rd51615, %rd51614;
	shr.u64 	%rd51617, %rd51616, 7;
	xor.b64  	%rd51618, %rd51617, %rd51616;
	shl.b64 	%rd51619, %rd51618, 3;
	add.s64 	%rd51620, %rd51619, %rd51618;
	shr.u64 	%rd51621, %rd51620, 17;
	xor.b64  	%rd51622, %rd51621, %rd51620;
	shl.b64 	%rd51623, %rd51622, 5;
	add.s64 	%rd51624, %rd51623, %rd51622;
	ld.u64 	%rd51625, [%rd51540+56];
	mad.lo.s64 	%rd51626, %rd51625, 2654435761, %rd51624;
	shl.b64 	%rd51627, %rd51626, 13;
	add.s64 	%rd51628, %rd51627, %rd51626;
	shr.u64 	%rd51629, %rd51628, 7;
	xor.b64  	%rd51630, %rd51629, %rd51628;
	shl.b64 	%rd51631, %rd51630, 3;
	add.s64 	%rd51632, %rd51631, %rd51630;
	shr.u64 	%rd51633, %rd51632, 17;
	xor.b64  	%rd51634, %rd51633, %rd51632;
	shl.b64 	%rd51635, %rd51634, 5;
	add.s64 	%rd55073, %rd51635, %rd51634;
	add.s64 	%rd55065, %rd55065, 8;
	add.s64 	%rd55063, %rd55063, 8;
	setp.ne.s64 	%p2572, %rd55063, %rd2268;
	@%p2572 bra 	$L__BB5_1443;
$L__BB5_1444:
	setp.eq.s64 	%p2573, %rd2264, 0;
	@%p2573 bra 	$L__BB5_1452;
	add.s64 	%rd51637, %rd2264, -1;
	setp.lt.u64 	%p2574, %rd51637, 3;
	@%p2574 bra 	$L__BB5_1447;
	shl.b64 	%rd51638, %rd55065, 3;
	add.s64 	%rd51639, %rd54947, %rd51638;
	ld.u64 	%rd51640, [%rd51639];
	mad.lo.s64 	%rd51641, %rd51640, 2654435761, %rd55073;
	shl.b64 	%rd51642, %rd51641, 13;
	add.s64 	%rd51643, %rd51642, %rd51641;
	shr.u64 	%rd51644, %rd51643, 7;
	xor.b64  	%rd51645, %rd51644, %rd51643;
	shl.b64 	%rd51646, %rd51645, 3;
	add.s64 	%rd51647, %rd51646, %rd51645;
	shr.u64 	%rd51648, %rd51647, 17;
	xor.b64  	%rd51649, %rd51648, %rd51647;
	shl.b64 	%rd51650, %rd51649, 5;
	add.s64 	%rd51651, %rd51650, %rd51649;
	ld.u64 	%rd51652, [%rd51639+8];
	mad.lo.s64 	%rd51653, %rd51652, 2654435761, %rd51651;
	shl.b64 	%rd51654, %rd51653, 13;
	add.s64 	%rd51655, %rd51654, %rd51653;
	shr.u64 	%rd51656, %rd51655, 7;
	xor.b64  	%rd51657, %rd51656, %rd51655;
	shl.b64 	%rd51658, %rd51657, 3;
	add.s64 	%rd51659, %rd51658, %rd51657;
	shr.u64 	%rd51660, %rd51659, 17;
	xor.b64  	%rd51661, %rd51660, %rd51659;
	shl.b64 	%rd51662, %rd51661, 5;
	add.s64 	%rd51663, %rd51662, %rd51661;
	ld.u64 	%rd51664, [%rd51639+16];
	mad.lo.s64 	%rd51665, %rd51664, 2654435761, %rd51663;
	shl.b64 	%rd51666, %rd51665, 13;
	add.s64 	%rd51667, %rd51666, %rd51665;
	shr.u64 	%rd51668, %rd51667, 7;
	xor.b64  	%rd51669, %rd51668, %rd51667;
	shl.b64 	%rd51670, %rd51669, 3;
	add.s64 	%rd51671, %rd51670, %rd51669;
	shr.u64 	%rd51672, %rd51671, 17;
	xor.b64  	%rd51673, %rd51672, %rd51671;
	shl.b64 	%rd51674, %rd51673, 5;
	add.s64 	%rd51675, %rd51674, %rd51673;
	ld.u64 	%rd51676, [%rd51639+24];
	mad.lo.s64 	%rd51677, %rd51676, 2654435761, %rd51675;
	shl.b64 	%rd51678, %rd51677, 13;
	add.s64 	%rd51679, %rd51678, %rd51677;
	shr.u64 	%rd51680, %rd51679, 7;
	xor.b64  	%rd51681, %rd51680, %rd51679;
	shl.b64 	%rd51682, %rd51681, 3;
	add.s64 	%rd51683, %rd51682, %rd51681;
	shr.u64 	%rd51684, %rd51683, 17;
	xor.b64  	%rd51685, %rd51684, %rd51683;
	shl.b64 	%rd51686, %rd51685, 5;
	add.s64 	%rd55073, %rd51686, %rd51685;
	add.s64 	%rd55065, %rd55065, 4;
$L__BB5_1447:
	setp.eq.s64 	%p2575, %rd2265, 0;
	@%p2575 bra 	$L__BB5_1452;
	setp.eq.s64 	%p2576, %rd2265, 1;
	@%p2576 bra 	$L__BB5_1450;
	shl.b64 	%rd51688, %rd55065, 3;
	add.s64 	%rd51689, %rd54947, %rd51688;
	ld.u64 	%rd51690, [%rd51689];
	mad.lo.s64 	%rd51691, %rd51690, 2654435761, %rd55073;
	shl.b64 	%rd51692, %rd51691, 13;
	add.s64 	%rd51693, %rd51692, %rd51691;
	shr.u64 	%rd51694, %rd51693, 7;
	xor.b64  	%rd51695, %rd51694, %rd51693;
	shl.b64 	%rd51696, %rd51695, 3;
	add.s64 	%rd51697, %rd51696, %rd51695;
	shr.u64 	%rd51698, %rd51697, 17;
	xor.b64  	%rd51699, %rd51698, %rd51697;
	shl.b64 	%rd51700, %rd51699, 5;
	add.s64 	%rd51701, %rd51700, %rd51699;
	ld.u64 	%rd51702, [%rd51689+8];
	mad.lo.s64 	%rd51703, %rd51702, 2654435761, %rd51701;
	shl.b64 	%rd51704, %rd51703, 13;
	add.s64 	%rd51705, %rd51704, %rd51703;
	shr.u64 	%rd51706, %rd51705, 7;
	xor.b64  	%rd51707, %rd51706, %rd51705;
	shl.b64 	%rd51708, %rd51707, 3;
	add.s64 	%rd51709, %rd51708, %rd51707;
	shr.u64 	%rd51710, %rd51709, 17;
	xor.b64  	%rd51711, %rd51710, %rd51709;
	shl.b64 	%rd51712, %rd51711, 5;
	add.s64 	%rd55073, %rd51712, %rd51711;
	add.s64 	%rd55065, %rd55065, 2;
$L__BB5_1450:
	setp.eq.s64 	%p2577, %rd2266, 0;
	@%p2577 bra 	$L__BB5_1452;
	shl.b64 	%rd51713, %rd55065, 3;
	add.s64 	%rd51714, %rd54947, %rd51713;
	ld.u64 	%rd51715, [%rd51714];
	mad.lo.s64 	%rd51716, %rd51715, 2654435761, %rd55073;
	shl.b64 	%rd51717, %rd51716, 13;
	add.s64 	%rd51718, %rd51717, %rd51716;
	shr.u64 	%rd51719, %rd51718, 7;
	xor.b64  	%rd51720, %rd51719, %rd51718;
	shl.b64 	%rd51721, %rd51720, 3;
	add.s64 	%rd51722, %rd51721, %rd51720;
	shr.u64 	%rd51723, %rd51722, 17;
	xor.b64  	%rd51724, %rd51723, %rd51722;
	shl.b64 	%rd51725, %rd51724, 5;
	add.s64 	%rd55073, %rd51725, %rd51724;
$L__BB5_1452:
	setp.lt.u64 	%p2703, %rd55060, %rd55073;
	bra.uni 	$L__BB5_1457;
$L__BB5_1453:
	setp.eq.s32 	%p2579, %r1, 0;
	mov.pred 	%p2703, %p2549;
	@%p2579 bra 	$L__BB5_1457;
	mov.b64 	%rd55074, 0;
$L__BB5_1455:
	shl.b64 	%rd51727, %rd55074, 3;
	add.s64 	%rd51728, %rd54903, %rd51727;
	ld.u64 	%rd2707, [%rd51728];
	add.s64 	%rd51729, %rd54947, %rd51727;
	ld.u64 	%rd2708, [%rd51729];
	setp.lt.u64 	%p2581, %rd2707, %rd2708;
	mov.pred 	%p2703, %p2551;
	@%p2581 bra 	$L__BB5_1457;
	setp.le.u64 	%p2583, %rd2707, %rd2708;
	add.s64 	%rd55074, %rd55074, 1;
	setp.lt.u64 	%p2584, %rd55074, %rd12;
	and.pred  	%p2585, %p2583, %p2584;
	mov.pred 	%p2703, %p2549;
	@%p2585 bra 	$L__BB5_1455;
$L__BB5_1457:
	selp.b64 	%rd54819, %rd54903, %rd54947, %p2703;
	selp.u32 	%r438, 1, 0, %p2703;
	add.s32 	%r43, %r41, %r438;
	not.pred 	%p2586, %p2703;
	selp.u32 	%r439, 1, 0, %p2586;
	add.s32 	%r44, %r42, %r439;
	@%p2703 bra 	$L__BB5_1459;
	shl.b32 	%r440, %r44, 3;
	mov.u32 	%r441, _ZZN3cub18CUB_300001_SM_10006detail10merge_sort30DeviceMergeSortBlockSortKernelINS2_10policy_hubIPPmE9Policy600ES6_PNS0_8NullTypeES6_SA_j18tuple_indexed_lessS5_S9_EEvbT0_T1_T2_T3_T4_PT6_PT7_T5_NS1_7vsmem_tEE19static_temp_storage;
	add.s32 	%r442, %r441, %r440;
	ld.shared.u64 	%rd54947, [%r442];
	bra.uni 	$L__BB5_1460;
$L__BB5_1459:
	shl.b32 	%r443, %r43, 3;
	mov.u32 	%r444, _ZZN3cub18CUB_300001_SM_10006detail10merge_sort30DeviceMergeSortBlockSortKernelINS2_10policy_hubIPPmE9Policy600ES6_PNS0_8NullTypeES6_SA_j18tuple_indexed_lessS5_S9_EEvbT0_T1_T2_T3_T4_PT6_PT7_T5_NS1_7vsmem_tEE19static_temp_storage;
	add.s32 	%r445, %r444, %r443;
	ld.shared.u64 	%rd54903, [%r445];
$L__BB5_1460:
	setp.ge.s32 	%p2588, %r43, %r23;
	mov.pred 	%p2587, 0;
	mov.pred 	%p2704, %p2587;
	@%p2588 bra 	$L__BB5_1504;
	setp.ge.s32 	%p2590, %r44, %r22;
	mov.pred 	%p2589, -1;
	mov.pred 	%p2704, %p2589;
	@%p2590 bra 	$L__BB5_1504;
	setp.eq.s64 	%p2591, %rd2, 0;
	mov.b64 	%rd55080, -3750763034362895579;
	@%p2591 bra 	$L__BB5_1468;
	setp.eq.s64 	%p2592, %rd2263, 0;
	mov.b64 	%rd55080, -3750763034362895579;
	mov.b64 	%rd55081, 0;
	@%p2592 bra 	$L__BB5_1466;
	mov.b64 	%rd55080, -3750763034362895579;
	mov.b64 	%rd55081, 0;
	mov.u64 	%rd55079, %rd55081;
$L__BB5_1465:
	shl.b64 	%rd51737, %rd55081, 3;
	add.s64 	%rd51738, %rd54903, %rd51737;
	ld.u64 	%rd51739, [%rd51738];
	and.b64  	%rd51740, %rd51739, 255;
	xor.b64  	%rd51741, %rd51740, %rd55080;
	mul.lo.s64 	%rd51742, %rd51741, 1099511628211;
	shr.u64 	%rd51743, %rd51739, 8;
	and.b64  	%rd51744, %rd51743, 255;
	xor.b64  	%rd51745, %rd51744, %rd51742;
	mul.lo.s64 	%rd51746, %rd51745, 1099511628211;
	shr.u64 	%rd51747, %rd51739, 16;
	and.b64  	%rd51748, %rd51747, 255;
	xor.b64  	%rd51749, %rd51748, %rd51746;
	mul.lo.s64 	%rd51750, %rd51749, 1099511628211;
	shr.u64 	%rd51751, %rd51739, 24;
	and.b64  	%rd51752, %rd51751, 255;
	xor.b64  	%rd51753, %rd51752, %rd51750;
	mul.lo.s64 	%rd51754, %rd51753, 1099511628211;
	shr.u64 	%rd51755, %rd51739, 32;
	and.b64  	%rd51756, %rd51755, 255;
	xor.b64  	%rd51757, %rd51756, %rd51754;
	mul.lo.s64 	%rd51758, %rd51757, 1099511628211;
	shr.u64 	%rd51759, %rd51739, 40;
	and.b64  	%rd51760, %rd51759, 255;
	xor.b64  	%rd51761, %rd51760, %rd51758;
	mul.lo.s64 	%rd51762, %rd51761, 1099511628211;
	shr.u64 	%rd51763, %rd51739, 48;
	and.b64  	%rd51764, %rd51763, 255;
	xor.b64  	%rd51765, %rd51764, %rd51762;
	mul.lo.s64 	%rd51766, %rd51765, 1099511628211;
	shr.u64 	%rd51767, %rd51739, 56;
	xor.b64  	%rd51768, %rd51767, %rd51766;
	mul.lo.s64 	%rd51769, %rd51768, 1099511628211;
	ld.u64 	%rd51770, [%rd51738+8];
	and.b64  	%rd51771, %rd51770, 255;
	xor.b64  	%rd51772, %rd51771, %rd51769;
	mul.lo.s64 	%rd51773, %rd51772, 1099511628211;
	shr.u64 	%rd51774, %rd51770, 8;
	and.b64  	%rd51775, %rd51774, 255;
	xor.b64  	%rd51776, %rd51775, %rd51773;
	mul.lo.s64 	%rd51777, %rd51776, 1099511628211;
	shr.u64 	%rd51778, %rd51770, 16;
	and.b64  	%rd51779, %rd51778, 255;
	xor.b64  	%rd51780, %rd51779, %rd51777;
	mul.lo.s64 	%rd51781, %rd51780, 1099511628211;
	shr.u64 	%rd51782, %rd51770, 24;
	and.b64  	%rd51783, %rd51782, 255;
	xor.b64  	%rd51784, %rd51783, %rd51781;
	mul.lo.s64 	%rd51785, %rd51784, 1099511628211;
	shr.u64 	%rd51786, %rd51770, 32;
	and.b64  	%rd51787, %rd51786, 255;
	xor.b64  	%rd51788, %rd51787, %rd51785;
	mul.lo.s64 	%rd51789, %rd51788, 1099511628211;
	shr.u64 	%rd51790, %rd51770, 40;
	and.b64  	%rd51791, %rd51790, 255;
	xor.b64  	%rd51792, %rd51791, %rd51789;
	mul.lo.s64 	%rd51793, %rd51792, 1099511628211;
	shr.u64 	%rd51794, %rd51770, 48;
	and.b64  	%rd51795, %rd51794, 255;
	xor.b64  	%rd51796, %rd51795, %rd51793;
	mul.lo.s64 	%rd51797, %rd51796, 1099511628211;
	shr.u64 	%rd51798, %rd51770, 56;
	xor.b64  	%rd51799, %rd51798, %rd51797;
	mul.lo.s64 	%rd55080, %rd51799, 1099511628211;
	add.s64 	%rd55081, %rd55081, 2;
	add.s64 	%rd55079, %rd55079, 2;
	setp.ne.s64 	%p2593, %rd55079, %rd2267;
	@%p2593 bra 	$L__BB5_1465;
$L__BB5_1466:
	setp.eq.s64 	%p2594, %rd2266, 0;
	@%p2594 bra 	$L__BB5_1468;
	shl.b64 	%rd51800, %rd55081, 3;
	add.s64 	%rd51801, %rd54903, %rd51800;
	ld.u64 	%rd51802, [%rd51801];
	and.b64  	%rd51803, %rd51802, 255;
	xor.b64  	%rd51804, %rd51803, %rd55080;
	mul.lo.s64 	%rd51805, %rd51804, 1099511628211;
	shr.u64 	%rd51806, %rd51802, 8;
	and.b64  	%rd51807, %rd51806, 255;
	xor.b64  	%rd51808, %rd51807, %rd51805;
	mul.lo.s64 	%rd51809, %rd51808, 1099511628211;
	shr.u64 	%rd51810, %rd51802, 16;
	and.b64  	%rd51811, %rd51810, 255;
	xor.b64  	%rd51812, %rd51811, %rd51809;
	mul.lo.s64 	%rd51813, %rd51812, 1099511628211;
	shr.u64 	%rd51814, %rd51802, 24;
	and.b64  	%rd51815, %rd51814, 255;
	xor.b64  	%rd51816, %rd51815, %rd51813;
	mul.lo.s64 	%rd51817, %rd51816, 1099511628211;
	shr.u64 	%rd51818, %rd51802, 32;
	and.b64  	%rd51819, %rd51818, 255;
	xor.b64  	%rd51820, %rd51819, %rd51817;
	mul.lo.s64 	%rd51821, %rd51820, 1099511628211;
	shr.u64 	%rd51822, %rd51802, 40;
	and.b64  	%rd51823, %rd51822, 255;
	xor.b64  	%rd51824, %rd51823, %rd51821;
	mul.lo.s64 	%rd51825, %rd51824, 1099511628211;
	shr.u64 	%rd51826, %rd51802, 48;
	and.b64  	%rd51827, %rd51826, 255;
	xor.b64  	%rd51828, %rd51827, %rd51825;
	mul.lo.s64 	%rd51829, %rd51828, 1099511628211;
	shr.u64 	%rd51830, %rd51802, 56;
	xor.b64  	%rd51831, %rd51830, %rd51829;
	mul.lo.s64 	%rd55080, %rd51831, 1099511628211;
$L__BB5_1468:
	mov.b64 	%rd55087, -3750763034362895579;
	@%p2591 bra 	$L__BB5_1474;
	setp.eq.s64 	%p2596, %rd2263, 0;
	mov.b64 	%rd55087, -3750763034362895579;
	mov.b64 	%rd55088, 0;
	@%p2596 bra 	$L__BB5_1472;
	mov.b64 	%rd55087, -3750763034362895579;
	mov.b64 	%rd55088, 0;
	mov.u64 	%rd55086, %rd55088;
$L__BB5_1471:
	shl.b64 	%rd51838, %rd55088, 3;
	add.s64 	%rd51839, %rd54947, %rd51838;
	ld.u64 	%rd51840, [%rd51839];
	and.b64  	%rd51841, %rd51840, 255;
	xor.b64  	%rd51842, %rd51841, %rd55087;
	mul.lo.s64 	%rd51843, %rd51842, 1099511628211;
	shr.u64 	%rd51844, %rd51840, 8;
	and.b64  	%rd51845, %rd51844, 255;
	xor.b64  	%rd51846, %rd51845, %rd51843;
	mul.lo.s64 	%rd51847, %rd51846, 1099511628211;
	shr.u64 	%rd51848, %rd51840, 16;
	and.b64  	%rd51849, %rd51848, 255;
	xor.b64  	%rd51850, %rd51849, %rd51847;
	mul.lo.s64 	%rd51851, %rd51850, 1099511628211;
	shr.u64 	%rd51852, %rd51840, 24;
	and.b64  	%rd51853, %rd51852, 255;
	xor.b64  	%rd51854, %rd51853, %rd51851;
	mul.lo.s64 	%rd51855, %rd51854, 1099511628211;
	shr.u64 	%rd51856, %rd51840, 32;
	and.b64  	%rd51857, %rd51856, 255;
	xor.b64  	%rd51858, %rd51857, %rd51855;
	mul.lo.s64 	%rd51859, %rd51858, 1099511628211;
	shr.u64 	%rd51860, %rd51840, 40;
	and.b64  	%rd51861, %rd51860, 255;
	xor.b64  	%rd51862, %rd51861, %rd51859;
	mul.lo.s64 	%rd51863, %rd51862, 1099511628211;
	shr.u64 	%rd51864, %rd51840, 48;
	and.b64  	%rd51865, %rd51864, 255;
	xor.b64  	%rd51866, %rd51865, %rd51863;
	mul.lo.s64 	%rd51867, %rd51866, 1099511628211;
	shr.u64 	%rd51868, %rd51840, 56;
	xor.b64  	%rd51869, %rd51868, %rd51867;
	mul.lo.s64 	%rd51870, %rd51869, 1099511628211;
	ld.u64 	%rd51871, [%rd51839+8];
	and.b64  	%rd51872, %rd51871, 255;
	xor.b64  	%rd51873, %rd51872, %rd51870;
	mul.lo.s64 	%rd51874, %rd51873, 1099511628211;
	shr.u64 	%rd51875, %rd51871, 8;
	and.b64  	%rd51876, %rd51875, 255;
	xor.b64  	%rd51877, %rd51876, %rd51874;
	mul.lo.s64 	%rd51878, %rd51877, 1099511628211;
	shr.u64 	%rd51879, %rd51871, 16;
	and.b64  	%rd51880, %rd51879, 255;
	xor.b64  	%rd51881, %rd51880, %rd51878;
	mul.lo.s64 	%rd51882, %rd51881, 1099511628211;
	shr.u64 	%rd51883, %rd51871, 24;
	and.b64  	%rd51884, %rd51883, 255;
	xor.b64  	%rd51885, %rd51884, %rd51882;
	mul.lo.s64 	%rd51886, %rd51885, 1099511628211;
	shr.u64 	%rd51887, %rd51871, 32;
	and.b64  	%rd51888, %rd51887, 255;
	xor.b64  	%rd51889, %rd51888, %rd51886;
	mul.lo.s64 	%rd51890, %rd51889, 1099511628211;
	shr.u64 	%rd51891, %rd51871, 40;
	and.b64  	%rd51892, %rd51891, 255;
	xor.b64  	%rd51893, %rd51892, %rd51890;
	mul.lo.s64 	%rd51894, %rd51893, 1099511628211;
	shr.u64 	%rd51895, %rd51871, 48;
	and.b64  	%rd51896, %rd51895, 255;
	xor.b64  	%rd51897, %rd51896, %rd51894;
	mul.lo.s64 	%rd51898, %rd51897, 1099511628211;
	shr.u64 	%rd51899, %rd51871, 56;
	xor.b64  	%rd51900, %rd51899, %rd51898;
	mul.lo.s64 	%rd55087, %rd51900, 1099511628211;
	add.s64 	%rd55088, %rd55088, 2;
	add.s64 	%rd55086, %rd55086, 2;
	setp.ne.s64 	%p2597, %rd55086, %rd2267;
	@%p2597 bra 	$L__BB5_1471;
$L__BB5_1472:
	setp.eq.s64 	%p2598, %rd2266, 0;
	@%p2598 bra 	$L__BB5_1474;
	shl.b64 	%rd51901, %rd55088, 3;
	add.s64 	%rd51902, %rd54947, %rd51901;
	ld.u64 	%rd51903, [%rd51902];
	and.b64  	%rd51904, %rd51903, 255;
	xor.b64  	%rd51905, %rd51904, %rd55087;
	mul.lo.s64 	%rd51906, %rd51905, 1099511628211;
	shr.u64 	%rd51907, %rd51903, 8;
	and.b64  	%rd51908, %rd51907, 255;
	xor.b64  	%rd51909, %rd51908, %rd51906;
	mul.lo.s64 	%rd51910, %rd51909, 1099511628211;
	shr.u64 	%rd51911, %rd51903, 16;
	and.b64  	%rd51912, %rd51911, 255;
	xor.b64  	%rd51913, %rd51912, %rd51910;
	mul.lo.s64 	%rd51914, %rd51913, 1099511628211;
	shr.u64 	%rd51915, %rd51903, 24;
	and.b64  	%rd51916, %rd51915, 255;
	xor.b64  	%rd51917, %rd51916, %rd51914;
	mul.lo.s64 	%rd51918, %rd51917, 1099511628211;
	shr.u64 	%rd51919, %rd51903, 32;
	and.b64  	%rd51920, %rd51919, 255;
	xor.b64  	%rd51921, %rd51920, %rd51918;
	mul.lo.s64 	%rd51922, %rd51921, 1099511628211;
	shr.u64 	%rd51923, %rd51903, 40;
	and.b64  	%rd51924, %rd51923, 255;
	xor.b64  	%rd51925, %rd51924, %rd51922;
	mul.lo.s64 	%rd51926, %rd51925, 1099511628211;
	shr.u64 	%rd51927, %rd51903, 48;
	and.b64  	%rd51928, %rd51927, 255;
	xor.b64  	%rd51929, %rd51928, %rd51926;
	mul.lo.s64 	%rd51930, %rd51929, 1099511628211;
	shr.u64 	%rd51931, %rd51903, 56;
	xor.b64  	%rd51932, %rd51931, %rd51930;
	mul.lo.s64 	%rd55087, %rd51932, 1099511628211;
$L__BB5_1474:
	setp.eq.s64 	%p2599, %rd55080, %rd55087;
	@%p2599 bra 	$L__BB5_1500;
	mov.b64 	%rd55103, 0;
	@%p2591 bra 	$L__BB5_1487;
	setp.lt.u64 	%p2601, %rd2263, 7;
	mov.b64 	%rd55095, 0;
	mov.u64 	%rd55103, %rd55095;
	@%p2601 bra 	$L__BB5_1479;
	mov.b64 	%rd55095, 0;
	mov.u64 	%rd55093, %rd55095;
$L__BB5_1478:
	.pragma "nounroll";
	shl.b64 	%rd51937, %rd55095, 3;
	add.s64 	%rd51938, %rd54903, %rd51937;
	ld.u64 	%rd51939, [%rd51938];
	mad.lo.s64 	%rd51940, %rd51939, 2654435761, %rd55103;
	shl.b64 	%rd51941, %rd51940, 13;
	add.s64 	%rd51942, %rd51941, %rd51940;
	shr.u64 	%rd51943, %rd51942, 7;
	xor.b64  	%rd51944, %rd51943, %rd51942;
	shl.b64 	%rd51945, %rd51944, 3;
	add.s64 	%rd51946, %rd51945, %rd51944;
	shr.u64 	%rd51947, %rd51946, 17;
	xor.b64  	%rd51948, %rd51947, %rd51946;
	shl.b64 	%rd51949, %rd51948, 5;
	add.s64 	%rd51950, %rd51949, %rd51948;
	ld.u64 	%rd51951, [%rd51938+8];
	mad.lo.s64 	%rd51952, %rd51951, 2654435761, %rd51950;
	shl.b64 	%rd51953, %rd51952, 13;
	add.s64 	%rd51954, %rd51953, %rd51952;
	shr.u64 	%rd51955, %rd51954, 7;
	xor.b64  	%rd51956, %rd51955, %rd51954;
	shl.b64 	%rd51957, %rd51956, 3;
	add.s64 	%rd51958, %rd51957, %rd51956;
	shr.u64 	%rd51959, %rd51958, 17;
	xor.b64  	%rd51960, %rd51959, %rd51958;
	shl.b64 	%rd51961, %rd51960, 5;
	add.s64 	%rd51962, %rd51961, %rd51960;
	ld.u64 	%rd51963, [%rd51938+16];
	mad.lo.s64 	%rd51964, %rd51963, 2654435761, %rd51962;
	shl.b64 	%rd51965, %rd51964, 13;
	add.s64 	%rd51966, %rd51965, %rd51964;
	shr.u64 	%rd51967, %rd51966, 7;
	xor.b64  	%rd51968, %rd51967, %rd51966;
	shl.b64 	%rd51969, %rd51968, 3;
	add.s64 	%rd51970, %rd51969, %rd51968;
	shr.u64 	%rd51971, %rd51970, 17;
	xor.b64  	%rd51972, %rd51971, %rd51970;
	shl.b64 	%rd51973, %rd51972, 5;
	add.s64 	%rd51974, %rd51973, %rd51972;
	ld.u64 	%rd51975, [%rd51938+24];
	mad.lo.s64 	%rd51976, %rd51975, 2654435761, %rd51974;
	shl.b64 	%rd51977, %rd51976, 13;
	add.s64 	%rd51978, %rd51977, %rd51976;
	shr.u64 	%rd51979, %rd51978, 7;
	xor.b64  	%rd51980, %rd51979, %rd51978;
	shl.b64 	%rd51981, %rd51980, 3;
	add.s64 	%rd51982, %rd51981, %rd51980;
	shr.u64 	%rd51983, %rd51982, 17;
	xor.b64  	%rd51984, %rd51983, %rd51982;
	shl.b64 	%rd51985, %rd51984, 5;
	add.s64 	%rd51986, %rd51985, %rd51984;
	ld.u64 	%rd51987, [%rd51938+32];
	mad.lo.s64 	%rd51988, %rd51987, 2654435761, %rd51986;
	shl.b64 	%rd51989, %rd51988, 13;
	add.s64 	%rd51990, %rd51989, %rd51988;
	shr.u64 	%rd51991, %rd51990, 7;
	xor.b64  	%rd51992, %rd51991, %rd51990;
	shl.b64 	%rd51993, %rd51992, 3;
	add.s64 	%rd51994, %rd51993, %rd51992;
	shr.u64 	%rd51995, %rd51994, 17;
	xor.b64  	%rd51996, %rd51995, %rd51994;
	shl.b64 	%rd51997, %rd51996, 5;
	add.s64 	%rd51998, %rd51997, %rd51996;
	ld.u64 	%rd51999, [%rd51938+40];
	mad.lo.s64 	%rd52000, %rd51999, 2654435761, %rd51998;
	shl.b64 	%rd52001, %rd52000, 13;
	add.s64 	%rd52002, %rd52001, %rd52000;
	shr.u64 	%rd52003, %rd52002, 7;
	xor.b64  	%rd52004, %rd52003, %rd52002;
	shl.b64 	%rd52005, %rd52004, 3;
	add.s64 	%rd52006, %rd52005, %rd52004;
	shr.u64 	%rd52007, %rd52006, 17;
	xor.b64  	%rd52008, %rd52007, %rd52006;
	shl.b64 	%rd52009, %rd52008, 5;
	add.s64 	%rd52010, %rd52009, %rd52008;
	ld.u64 	%rd52011, [%rd51938+48];
	mad.lo.s64 	%rd52012, %rd52011, 2654435761, %rd52010;
	shl.b64 	%rd52013, %rd52012, 13;
	add.s64 	%rd52014, %rd52013, %rd52012;
	shr.u64 	%rd52015, %rd52014, 7;
	xor.b64  	%rd52016, %rd52015, %rd52014;
	shl.b64 	%rd52017, %rd52016, 3;
	add.s64 	%rd52018, %rd52017, %rd52016;
	shr.u64 	%rd52019, %rd52018, 17;
	xor.b64  	%rd52020, %rd52019, %rd52018;
	shl.b64 	%rd52021, %rd52020, 5;
	add.s64 	%rd52022, %rd52021, %rd52020;
	ld.u64 	%rd52023, [%rd51938+56];
	mad.lo.s64 	%rd52024, %rd52023, 2654435761, %rd52022;
	shl.b64 	%rd52025, %rd52024, 13;
	add.s64 	%rd52026, %rd52025, %rd52024;
	shr.u64 	%rd52027, %rd52026, 7;
	xor.b64  	%rd52028, %rd52027, %rd52026;
	shl.b64 	%rd52029, %rd52028, 3;
	add.s64 	%rd52030, %rd52029, %rd52028;
	shr.u64 	%rd52031, %rd52030, 17;
	xor.b64  	%rd52032, %rd52031, %rd52030;
	shl.b64 	%rd52033, %rd52032, 5;
	add.s64 	%rd55103, %rd52033, %rd52032;
	add.s64 	%rd55095, %rd55095, 8;
	add.s64 	%rd55093, %rd55093, 8;
	setp.ne.s64 	%p2602, %rd55093, %rd2268;
	@%p2602 bra 	$L__BB5_1478;
$L__BB5_1479:
	setp.eq.s64 	%p2603, %rd2264, 0;
	@%p2603 bra 	$L__BB5_1487;
	add.s64 	%rd52035, %rd2264, -1;
	setp.lt.u64 	%p2604, %rd52035, 3;
	@%p2604 bra 	$L__BB5_1482;
	shl.b64 	%rd52036, %rd55095, 3;
	add.s64 	%rd52037, %rd54903, %rd52036;
	ld.u64 	%rd52038, [%rd52037];
	mad.lo.s64 	%rd52039, %rd52038, 2654435761, %rd55103;
	shl.b64 	%rd52040, %rd52039, 13;
	add.s64 	%rd52041, %rd52040, %rd52039;
	shr.u64 	%rd52042, %rd52041, 7;
	xor.b64  	%rd52043, %rd52042, %rd52041;
	shl.b64 	%rd52044, %rd52043, 3;
	add.s64 	%rd52045, %rd52044, %rd52043;
	shr.u64 	%rd52046, %rd52045, 17;
	xor.b64  	%rd52047, %rd52046, %rd52045;
	shl.b64 	%rd52048, %rd52047, 5;
	add.s64 	%rd52049, %rd52048, %rd52047;
	ld.u64 	%rd52050, [%rd52037+8];
	mad.lo.s64 	%rd52051, %rd52050, 2654435761, %rd52049;
	shl.b64 	%rd52052, %rd52051, 13;
	add.s64 	%rd52053, %rd52052, %rd52051;
	shr.u64 	%rd52054, %rd52053, 7;
	xor.b64  	%rd52055, %rd52054, %rd52053;
	shl.b64 	%rd52056, %rd52055, 3;
	add.s64 	%rd52057, %rd52056, %rd52055;
	shr.u64 	%rd52058, %rd52057, 17;
	xor.b64  	%rd52059, %rd52058, %rd52057;
	shl.b64 	%rd52060, %rd52059, 5;
	add.s64 	%rd52061, %rd52060, %rd52059;
	ld.u64 	%rd52062, [%rd52037+16];
	mad.lo.s64 	%rd52063, %rd52062, 2654435761, %rd52061;
	shl.b64 	%rd52064, %rd52063, 13;
	add.s64 	%rd52065, %rd52064, %rd52063;
	shr.u64 	%rd52066, %rd52065, 7;
	xor.b64  	%rd52067, %rd52066, %rd52065;
	shl.b64 	%rd52068, %rd52067, 3;
	add.s64 	%rd52069, %rd52068, %rd52067;
	shr.u64 	%rd52070, %rd52069, 17;
	xor.b64  	%rd52071, %rd52070, %rd52069;
	shl.b64 	%rd52072, %rd52071, 5;
	add.s64 	%rd52073, %rd52072, %rd52071;
	ld.u64 	%rd52074, [%rd52037+24];
	mad.lo.s64 	%rd52075, %rd52074, 2654435761, %rd52073;
	shl.b64 	%rd52076, %rd52075, 13;
	add.s64 	%rd52077, %rd52076, %rd52075;
	shr.u64 	%rd52078, %rd52077, 7;
	xor.b64  	%rd52079, %rd52078, %rd52077;
	shl.b64 	%rd52080, %rd52079, 3;
	add.s64 	%rd52081, %rd52080, %rd52079;
	shr.u64 	%rd52082, %rd52081, 17;
	xor.b64  	%rd52083, %rd52082, %rd52081;
	shl.b64 	%rd52084, %rd52083, 5;
	add.s64 	%rd55103, %rd52084, %rd52083;
	add.s64 	%rd55095, %rd55095, 4;
$L__BB5_1482:
	setp.eq.s64 	%p2605, %rd2265, 0;
	@%p2605 bra 	$L__BB5_1487;
	setp.eq.s64 	%p2606, %rd2265, 1;
	@%p2606 bra 	$L__BB5_1485;
	shl.b64 	%rd52086, %rd55095, 3;
	add.s64 	%rd52087, %rd54903, %rd52086;
	ld.u64 	%rd52088, [%rd52087];
	mad.lo.s64 	%rd52089, %rd52088, 2654435761, %rd55103;
	shl.b64 	%rd52090, %rd52089, 13;
	add.s64 	%rd52091, %rd52090, %rd52089;
	shr.u64 	%rd52092, %rd52091, 7;
	xor.b64  	%rd52093, %rd52092, %rd52091;
	shl.b64 	%rd52094, %rd52093, 3;
	add.s64 	%rd52095, %rd52094, %rd52093;
	shr.u64 	%rd52096, %rd52095, 17;
	xor.b64  	%rd52097, %rd52096, %rd52095;
	shl.b64 	%rd52098, %rd52097, 5;
	add.s64 	%rd52099, %rd52098, %rd52097;
	ld.u64 	%rd52100, [%rd52087+8];
	mad.lo.s64 	%rd52101, %rd52100, 2654435761, %rd52099;
	shl.b64 	%rd52102, %rd52101, 13;
	add.s64 	%rd52103, %rd52102, %rd52101;
	shr.u64 	%rd52104, %rd52103, 7;
	xor.b64  	%rd52105, %rd52104, %rd52103;
	shl.b64 	%rd52106, %rd52105, 3;
	add.s64 	%rd52107, %rd52106, %rd52105;
	shr.u64 	%rd52108, %rd52107, 17;
	xor.b64  	%rd52109, %rd52108, %rd52107;
	shl.b64 	%rd52110, %rd52109, 5;
	add.s64 	%rd55103, %rd52110, %rd52109;
	add.s64 	%rd55095, %rd55095, 2;
$L__BB5_1485:
	setp.eq.s64 	%p2607, %rd2266, 0;
	@%p2607 bra 	$L__BB5_1487;
	shl.b64 	%rd52111, %rd55095, 3;
	add.s64 	%rd52112, %rd54903, %rd52111;
	ld.u64 	%rd52113, [%rd52112];
	mad.lo.s64 	%rd52114, %rd52113, 2654435761, %rd55103;
	shl.b64 	%rd52115, %rd52114, 13;
	add.s64 	%rd52116, %rd52115, %rd52114;
	shr.u64 	%rd52117, %rd52116, 7;
	xor.b64  	%rd52118, %rd52117, %rd52116;
	shl.b64 	%rd52119, %rd52118, 3;
	add.s64 	%rd52120, %rd52119, %rd52118;
	shr.u64 	%rd52121, %rd52120, 17;
	xor.b64  	%rd52122, %rd52121, %rd52120;
	shl.b64 	%rd52123, %rd52122, 5;
	add.s64 	%rd55103, %rd52123, %rd52122;
$L__BB5_1487:
	mov.b64 	%rd55116, 0;
	@%p2591 bra 	$L__BB5_1499;
	setp.lt.u64 	%p2609, %rd2263, 7;
	mov.b64 	%rd55108, 0;
	mov.u64 	%rd55116, %rd55108;
	@%p2609 bra 	$L__BB5_1491;
	mov.b64 	%rd55108, 0;
	mov.u64 	%rd55106, %rd55108;
$L__BB5_1490:
	.pragma "nounroll";
	shl.b64 	%rd52128, %rd55108, 3;
	add.s64 	%rd52129, %rd54947, %rd52128;
	ld.u64 	%rd52130, [%rd52129];
	mad.lo.s64 	%rd52131, %rd52130, 2654435761, %rd55116;
	shl.b64 	%rd52132, %rd52131, 13;
	add.s64 	%rd52133, %rd52132, %rd52131;
	shr.u64 	%rd52134, %rd52133, 7;
	xor.b64  	%rd52135, %rd52134, %rd52133;
	shl.b64 	%rd52136, %rd52135, 3;
	add.s64 	%rd52137, %rd52136, %rd52135;
	shr.u64 	%rd52138, %rd52137, 17;
	xor.b64  	%rd52139, %rd52138, %rd52137;
	shl.b64 	%rd52140, %rd52139, 5;
	add.s64 	%rd52141, %rd52140, %rd52139;
	ld.u64 	%rd52142, [%rd52129+8];
	mad.lo.s64 	%rd52143, %rd52142, 2654435761, %rd52141;
	shl.b64 	%rd52144, %rd52143, 13;
	add.s64 	%rd52145, %rd52144, %rd52143;
	shr.u64 	%rd52146, %rd52145, 7;
	xor.b64  	%rd52147, %rd52146, %rd52145;
	shl.b64 	%rd52148, %rd52147, 3;
	add.s64 	%rd52149, %rd52148, %rd52147;
	shr.u64 	%rd52150, %rd52149, 17;
	xor.b64  	%rd52151, %rd52150, %rd52149;
	shl.b64 	%rd52152, %rd52151, 5;
	add.s64 	%rd52153, %rd52152, %rd52151;
	ld.u64 	%rd52154, [%rd52129+16];
	mad.lo.s64 	%rd52155, %rd52154, 2654435761, %rd52153;
	shl.b64 	%rd52156, %rd52155, 13;
	add.s64 	%rd52157, %rd52156, %rd52155;
	shr.u64 	%rd52158, %rd52157, 7;
	xor.b64  	%rd52159, %rd52158, %rd52157;
	shl.b64 	%rd52160, %rd52159, 3;
	add.s64 	%rd52161, %rd52160, %rd52159;
	shr.u64 	%rd52162, %rd52161, 17;
	xor.b64  	%rd52163, %rd52162, %rd52161;
	shl.b64 	%rd52164, %rd52163, 5;
	add.s64 	%rd52165, %rd52164, %rd52163;
	ld.u64 	%rd52166, [%rd52129+24];
	mad.lo.s64 	%rd52167, %rd52166, 2654435761, %rd52165;
	shl.b64 	%rd52168, %rd52167, 13;
	add.s64 	%rd52169, %rd52168, %rd52167;
	shr.u64 	%rd52170, %rd52169, 7;
	xor.b64  	%rd52171, %rd52170, %rd52169;
	shl.b64 	%rd52172, %rd52171, 3;
	add.s64 	%rd52173, %rd52172, %rd52171;
	shr.u64 	%rd52174, %rd52173, 17;
	xor.b64  	%rd52175, %rd52174, %rd52173;
	shl.b64 	%rd52176, %rd52175, 5;
	add.s64 	%rd52177, %rd52176, %rd52175;
	ld.u64 	%rd52178, [%rd52129+32];
	mad.lo.s64 	%rd52179, %rd52178, 2654435761, %rd52177;
	shl.b64 	%rd52180, %rd52179, 13;
	add.s64 	%rd52181, %rd52180, %rd52179;
	shr.u64 	%rd52182, %rd52181, 7;
	xor.b64  	%rd52183, %rd52182, %rd52181;
	shl.b64 	%rd52184, %rd52183, 3;
	add.s64 	%rd52185, %rd52184, %rd52183;
	shr.u64 	%rd52186, %rd52185, 17;
	xor.b64  	%rd52187, %rd52186, %rd52185;
	shl.b64 	%rd52188, %rd52187, 5;
	add.s64 	%rd52189, %rd52188, %rd52187;
	ld.u64 	%rd52190, [%rd52129+40];
	mad.lo.s64 	%rd52191, %rd52190, 2654435761, %rd52189;
	shl.b64 	%rd52192, %rd52191, 13;
	add.s64 	%rd52193, %rd52192, %rd52191;
	shr.u64 	%rd52194, %rd52193, 7;
	xor.b64  	%rd52195, %rd52194, %rd52193;
	shl.b64 	%rd52196, %rd52195, 3;
	add.s64 	%rd52197, %rd52196, %rd52195;
	shr.u64 	%rd52198, %rd52197, 17;
	xor.b64  	%rd52199, %rd52198, %rd52197;
	shl.b64 	%rd52200, %rd52199, 5;
	add.s64 	%rd52201, %rd52200, %rd52199;
	ld.u64 	%rd52202, [%rd52129+48];
	mad.lo.s64 	%rd52203, %rd52202, 2654435761, %rd52201;
	shl.b64 	%rd52204, %rd52203, 13;
	add.s64 	%rd52205, %rd52204, %rd52203;
	shr.u64 	%rd52206, %rd52205, 7;
	xor.b64  	%rd52207, %rd52206, %rd52205;
	shl.b64 	%rd52208, %rd52207, 3;
	add.s64 	%rd52209, %rd52208, %rd52207;
	shr.u64 	%rd52210, %rd52209, 17;
	xor.b64  	%rd52211, %rd52210, %rd52209;
	shl.b64 	%rd52212, %rd52211, 5;
	add.s64 	%rd52213, %rd52212, %rd52211;
	ld.u64 	%rd52214, [%rd52129+56];
	mad.lo.s64 	%rd52215, %rd52214, 2654435761, %rd52213;
	shl.b64 	%rd52216, %rd52215, 13;
	add.s64 	%rd52217, %rd52216, %rd52215;
	shr.u64 	%rd52218, %rd52217, 7;
	xor.b64  	%rd52219, %rd52218, %rd52217;
	shl.b64 	%rd52220, %rd52219, 3;
	add.s64 	%rd52221, %rd52220, %rd52219;
	shr.u64 	%rd52222, %rd52221, 17;
	xor.b64  	%rd52223, %rd52222, %rd52221;
	shl.b64 	%rd52224, %rd52223, 5;
	add.s64 	%rd55116, %rd52224, %rd52223;
	add.s64 	%rd55108, %rd55108, 8;
	add.s64 	%rd55106, %rd55106, 8;
	setp.ne.s64 	%p2610, %rd55106, %rd2268;
	@%p2610 bra 	$L__BB5_1490;
$L__BB5_1491:
	setp.eq.s64 	%p2611, %rd2264, 0;
	@%p2611 bra 	$L__BB5_1499;
	add.s64 	%rd52226, %rd2264, -1;
	setp.lt.u64 	%p2612, %rd52226, 3;
	@%p2612 bra 	$L__BB5_1494;
	shl.b64 	%rd52227, %rd55108, 3;
	add.s64 	%rd52228, %rd54947, %rd52227;
	ld.u64 	%rd52229, [%rd52228];
	mad.lo.s64 	%rd52230, %rd52229, 2654435761, %rd55116;
	shl.b64 	%rd52231, %rd52230, 13;
	add.s64 	%rd52232, %rd52231, %rd52230;
	shr.u64 	%rd52233, %rd52232, 7;
	xor.b64  	%rd52234, %rd52233, %rd52232;
	shl.b64 	%rd52235, %rd52234, 3;
	add.s64 	%rd52236, %rd52235, %rd52234;
	shr.u64 	%rd52237, %rd52236, 17;
	xor.b64  	%rd52238, %rd52237, %rd52236;
	shl.b64 	%rd52239, %rd52238, 5;
	add.s64 	%rd52240, %rd52239, %rd52238;
	ld.u64 	%rd52241, [%rd52228+8];
	mad.lo.s64 	%rd52242, %rd52241, 2654435761, %rd52240;
	shl.b64 	%rd52243, %rd52242, 13;
	add.s64 	%rd52244, %rd52243, %rd52242;
	shr.u64 	%rd52245, %rd52244, 7;
	xor.b64  	%rd52246, %rd52245, %rd52244;
	shl.b64 	%rd52247, %rd52246, 3;
	add.s64 	%rd52248, %rd52247, %rd52246;
	shr.u64 	%rd52249, %rd52248, 17;
	xor.b64  	%rd52250, %rd52249, %rd52248;
	shl.b64 	%rd52251, %rd52250, 5;
	add.s64 	%rd52252, %rd52251, %rd52250;
	ld.u64 	%rd52253, [%rd52228+16];
	mad.lo.s64 	%rd52254, %rd52253, 2654435761, %rd52252;
	shl.b64 	%rd52255, %rd52254, 13;
	add.s64 	%rd52256, %rd52255, %rd52254;
	shr.u64 	%rd52257, %rd52256, 7;
	xor.b64  	%rd52258, %rd52257, %rd52256;
	shl.b64 	%rd52259, %rd52258, 3;
	add.s64 	%rd52260, %rd52259, %rd52258;
	shr.u64 	%rd52261, %rd52260, 17;
	xor.b64  	%rd52262, %rd52261, %rd52260;
	shl.b64 	%rd52263, %rd52262, 5;
	add.s64 	%rd52264, %rd52263, %rd52262;
	ld.u64 	%rd52265, [%rd52228+24];
	mad.lo.s64 	%rd52266, %rd52265, 2654435761, %rd52264;
	shl.b64 	%rd52267, %rd52266, 13;
	add.s64 	%rd52268, %rd52267, %rd52266;
	shr.u64 	%rd52269, %rd52268, 7;
	xor.b64  	%rd52270, %rd52269, %rd52268;
	shl.b64 	%rd52271, %rd52270, 3;
	add.s64 	%rd52272, %rd52271, %rd52270;
	shr.u64 	%rd52273, %rd52272, 17;
	xor.b64  	%rd52274, %rd52273, %rd52272;
	shl.b64 	%rd52275, %rd52274, 5;
	add.s64 	%rd55116, %rd52275, %rd52274;
	add.s64 	%rd55108, %rd55108, 4;
$L__BB5_1494:
	setp.eq.s64 	%p2613, %rd2265, 0;
	@%p2613 bra 	$L__BB5_1499;
	setp.eq.s64 	%p2614, %rd2265, 1;
	@%p2614 bra 	$L__BB5_1497;
	shl.b64 	%rd52277, %rd55108, 3;
	add.s64 	%rd52278, %rd54947, %rd52277;
	ld.u64 	%rd52279, [%rd52278];
	mad.lo.s64 	%rd52280, %rd52279, 2654435761, %rd55116;
	shl.b64 	%rd52281, %rd52280, 13;
	add.s64 	%rd52282, %rd52281, %rd52280;
	shr.u64 	%rd52283, %rd52282, 7;
	xor.b64  	%rd52284, %rd52283, %rd52282;
	shl.b64 	%rd52285, %rd52284, 3;
	add.s64 	%rd52286, %rd52285, %rd52284;
	shr.u64 	%rd52287, %rd52286, 17;
	xor.b64  	%rd52288, %rd52287, %rd52286;
	shl.b64 	%rd52289, %rd52288, 5;
	add.s64 	%rd52290, %rd52289, %rd52288;
	ld.u64 	%rd52291, [%rd52278+8];
	mad.lo.s64 	%rd52292, %rd52291, 2654435761, %rd52290;
	shl.b64 	%rd52293, %rd52292, 13;
	add.s64 	%rd52294, %rd52293, %rd52292;
	shr.u64 	%rd52295, %rd52294, 7;
	xor.b64  	%rd52296, %rd52295, %rd52294;
	shl.b64 	%rd52297, %rd52296, 3;
	add.s64 	%rd52298, %rd52297, %rd52296;
	shr.u64 	%rd52299, %rd52298, 17;
	xor.b64  	%rd52300, %rd52299, %rd52298;
	shl.b64 	%rd52301, %rd52300, 5;
	add.s64 	%rd55116, %rd52301, %rd52300;
	add.s64 	%rd55108, %rd55108, 2;
$L__BB5_1497:
	setp.eq.s64 	%p2615, %rd2266, 0;
	@%p2615 bra 	$L__BB5_1499;
	shl.b64 	%rd52302, %rd55108, 3;
	add.s64 	%rd52303, %rd54947, %rd52302;
	ld.u64 	%rd52304, [%rd52303];
	mad.lo.s64 	%rd52305, %rd52304, 2654435761, %rd55116;
	shl.b64 	%rd52306, %rd52305, 13;
	add.s64 	%rd52307, %rd52306, %rd52305;
	shr.u64 	%rd52308, %rd52307, 7;
	xor.b64  	%rd52309, %rd52308, %rd52307;
	shl.b64 	%rd52310, %rd52309, 3;
	add.s64 	%rd52311, %rd52310, %rd52309;
	shr.u64 	%rd52312, %rd52311, 17;
	xor.b64  	%rd52313, %rd52312, %rd52311;
	shl.b64 	%rd52314, %rd52313, 5;
	add.s64 	%rd55116, %rd52314, %rd52313;
$L__BB5_1499:
	setp.lt.u64 	%p2704, %rd55103, %rd55116;
	bra.uni 	$L__BB5_1504;
$L__BB5_1500:
	setp.eq.s32 	%p2617, %r1, 0;
	mov.pred 	%p2704, %p2587;
	@%p2617 bra 	$L__BB5_1504;
	mov.b64 	%rd55117, 0;
$L__BB5_1502:
	shl.b64 	%rd52316, %rd55117, 3;
	add.s64 	%rd52317, %rd54903, %rd52316;
	ld.u64 	%rd2780, [%rd52317];
	add.s64 	%rd52318, %rd54947, %rd52316;
	ld.u64 	%rd2781, [%rd52318];
	setp.lt.u64 	%p2619, %rd2780, %rd2781;
	mov.pred 	%p2704, %p2589;
	@%p2619 bra 	$L__BB5_1504;
	setp.le.u64 	%p2621, %rd2780, %rd2781;
	add.s64 	%rd55117, %rd55117, 1;
	setp.lt.u64 	%p2622, %rd55117, %rd12;
	and.pred  	%p2623, %p2621, %p2622;
	mov.pred 	%p2704, %p2587;
	@%p2623 bra 	$L__BB5_1502;
$L__BB5_1504:
	selp.b64 	%rd54810, %rd54903, %rd54947, %p2704;
	selp.u32 	%r446, 1, 0, %p2704;
	add.s32 	%r45, %r43, %r446;
	not.pred 	%p2624, %p2704;
	selp.u32 	%r447, 1, 0, %p2624;
	add.s32 	%r46, %r44, %r447;
	@%p2704 bra 	$L__BB5_1506;
	shl.b32 	%r448, %r46, 3;
	mov.u32 	%r449, _ZZN3cub18CUB_300001_SM_10006detail10merge_sort30DeviceMergeSortBlockSortKernelINS2_10policy_hubIPPmE9Policy600ES6_PNS0_8NullTypeES6_SA_j18tuple_indexed_lessS5_S9_EEvbT0_T1_T2_T3_T4_PT6_PT7_T5_NS1_7vsmem_tEE19static_temp_storage;
	add.s32 	%r450, %r449, %r448;
	ld.shared.u64 	%rd54947, [%r450];
	bra.uni 	$L__BB5_1507;
$L__BB5_1506:
	shl.b32 	%r451, %r45, 3;
	mov.u32 	%r452, _ZZN3cub18CUB_300001_SM_10006detail10merge_sort30DeviceMergeSortBlockSortKernelINS2_10policy_hubIPPmE9Policy600ES6_PNS0_8NullTypeES6_SA_j18tuple_indexed_lessS5_S9_EEvbT0_T1_T2_T3_T4_PT6_PT7_T5_NS1_7vsmem_tEE19static_temp_storage;
	add.s32 	%r453, %r452, %r451;
	ld.shared.u64 	%rd54903, [%r453];
$L__BB5_1507:
	setp.ge.s32 	%p2626, %r45, %r23;
	mov.pred 	%p2625, 0;
	mov.pred 	%p2705, %p2625;
	@%p2626 bra 	$L__BB5_1551;
	setp.ge.s32 	%p2628, %r46, %r22;
	mov.pred 	%p2627, -1;
	mov.pred 	%p2705, %p2627;
	@%p2628 bra 	$L__BB5_1551;
	setp.eq.s64 	%p2629, %rd2, 0;
	mov.b64 	%rd55123, -3750763034362895579;
	@%p2629 bra 	$L__BB5_1515;
	setp.eq.s64 	%p2630, %rd2263, 0;
	mov.b64 	%rd55123, -3750763034362895579;
	mov.b64 	%rd55124, 0;
	@%p2630 bra 	$L__BB5_1513;
	mov.b64 	%rd55123, -3750763034362895579;
	mov.b64 	%rd55124, 0;
	mov.u64 	%rd55122, %rd55124;
$L__BB5_1512:
	shl.b64 	%rd52326, %rd55124, 3;
	add.s64 	%rd52327, %rd54903, %rd52326;
	ld.u64 	%rd52328, [%rd52327];
	and.b64  	%rd52329, %rd52328, 255;
	xor.b64  	%rd52330, %rd52329, %rd55123;
	mul.lo.s64 	%rd52331, %rd52330, 1099511628211;
	shr.u64 	%rd52332, %rd52328, 8;
	and.b64  	%rd52333, %rd52332, 255;
	xor.b64  	%rd52334, %rd52333, %rd52331;
	mul.lo.s64 	%rd52335, %rd52334, 1099511628211;
	shr.u64 	%rd52336, %rd52328, 16;
	and.b64  	%rd52337, %rd52336, 255;
	xor.b64  	%rd52338, %rd52337, %rd52335;
	mul.lo.s64 	%rd52339, %rd52338, 1099511628211;
	shr.u64 	%rd52340, %rd52328, 24;
	and.b64  	%rd52341, %rd52340, 255;
	xor.b64  	%rd52342, %rd52341, %rd52339;
	mul.lo.s64 	%rd52343, %rd52342, 1099511628211;
	shr.u64 	%rd52344, %rd52328, 32;
	and.b64  	%rd52345, %rd52344, 255;
	xor.b64  	%rd52346, %rd52345, %rd52343;
	mul.lo.s64 	%rd52347, %rd52346, 1099511628211;
	shr.u64 	%rd52348, %rd52328, 40;
	and.b64  	%rd52349, %rd52348, 255;
	xor.b64  	%rd52350, %rd52349, %rd52347;
	mul.lo.s64 	%rd52351, %rd52350, 1099511628211;
	shr.u64 	%rd52352, %rd52328, 48;
	and.b64  	%rd52353, %rd52352, 255;
	xor.b64  	%rd52354, %rd52353, %rd52351;
	mul.lo.s64 	%rd52355, %rd52354, 1099511628211;
	shr.u64 	%rd52356, %rd52328, 56;
	xor.b64  	%rd52357, %rd52356, %rd52355;
	mul.lo.s64 	%rd52358, %rd52357, 1099511628211;
	ld.u64 	%rd52359, [%rd52327+8];
	and.b64  	%rd52360, %rd52359, 255;
	xor.b64  	%rd52361, %rd52360, %rd52358;
	mul.lo.s64 	%rd52362, %rd52361, 1099511628211;
	shr.u64 	%rd52363, %rd52359, 8;
	and.b64  	%rd52364, %rd52363, 255;
	xor.b64  	%rd52365, %rd52364, %rd52362;
	mul.lo.s64 	%rd52366, %rd52365, 1099511628211;
	shr.u64 	%rd52367, %rd52359, 16;
	and.b64  	%rd52368, %rd52367, 255;
	xor.b64  	%rd52369, %rd52368, %rd52366;
	mul.lo.s64 	%rd52370, %rd52369, 1099511628211;
	shr.u64 	%rd52371, %rd52359, 24;
	and.b64  	%rd52372, %rd52371, 255;
	xor.b64  	%rd52373, %rd52372, %rd52370;
	mul.lo.s64 	%rd52374, %rd52373, 1099511628211;
	shr.u64 	%rd52375, %rd52359, 32;
	and.b64  	%rd52376, %rd52375, 255;
	xor.b64  	%rd52377, %rd52376, %rd52374;
	mul.lo.s64 	%rd52378, %rd52377, 1099511628211;
	shr.u64 	%rd52379, %rd52359, 40;
	and.b64  	%rd52380, %rd52379, 255;
	xor.b64  	%rd52381, %rd52380, %rd52378;
	mul.lo.s64 	%rd52382, %rd52381, 1099511628211;
	shr.u64 	%rd52383, %rd52359, 48;
	and.b64  	%rd52384, %rd52383, 255;
	xor.b64  	%rd52385, %rd52384, %rd52382;
	mul.lo.s64 	%rd52386, %rd52385, 1099511628211;
	shr.u64 	%rd52387, %rd52359, 56;
	xor.b64  	%rd52388, %rd52387, %rd52386;
	mul.lo.s64 	%rd55123, %rd52388, 1099511628211;
	add.s64 	%rd55124, %rd55124, 2;
	add.s64 	%rd55122, %rd55122, 2;
	setp.ne.s64 	%p2631, %rd55122, %rd2267;
	@%p2631 bra 	$L__BB5_1512;
$L__BB5_1513:
	setp.eq.s64 	%p2632, %rd2266, 0;
	@%p2632 bra 	$L__BB5_1515;
	shl.b64 	%rd52389, %rd55124, 3;
	add.s64 	%rd52390, %rd54903, %rd52389;
	ld.u64 	%rd52391, [%rd52390];
	and.b64  	%rd52392, %rd52391, 255;
	xor.b64  	%rd52393, %rd52392, %rd55123;
	mul.lo.s64 	%rd52394, %rd52393, 1099511628211;
	shr.u64 	%rd52395, %rd52391, 8;
	and.b64  	%rd52396, %rd52395, 255;
	xor.b64  	%rd52397, %rd52396, %rd52394;
	mul.lo.s64 	%rd52398, %rd52397, 1099511628211;
	shr.u64 	%rd52399, %rd52391, 16;
	and.b64  	%rd52400, %rd52399, 255;
	xor.b64  	%rd52401, %rd52400, %rd52398;
	mul.lo.s64 	%rd52402, %rd52401, 1099511628211;
	shr.u64 	%rd52403, %rd52391, 24;
	and.b64  	%rd52404, %rd52403, 255;
	xor.b64  	%rd52405, %rd52404, %rd52402;
	mul.lo.s64 	%rd52406, %rd52405, 1099511628211;
	shr.u64 	%rd52407, %rd52391, 32;
	and.b64  	%rd52408, %rd52407, 255;
	xor.b64  	%rd52409, %rd52408, %rd52406;
	mul.lo.s64 	%rd52410, %rd52409, 1099511628211;
	shr.u64 	%rd52411, %rd52391, 40;
	and.b64  	%rd52412, %rd52411, 255;
	xor.b64  	%rd52413, %rd52412, %rd52410;
	mul.lo.s64 	%rd52414, %rd52413, 1099511628211;
	shr.u64 	%rd52415, %rd52391, 48;
	and.b64  	%rd52416, %rd52415, 255;
	xor.b64  	%rd52417, %rd52416, %rd52414;
	mul.lo.s64 	%rd52418, %rd52417, 1099511628211;
	shr.u64 	%rd52419, %rd52391, 56;
	xor.b64  	%rd52420, %rd52419, %rd52418;
	mul.lo.s64 	%rd55123, %rd52420, 1099511628211;
$L__BB5_1515:
	mov.b64 	%rd55130, -3750763034362895579;
	@%p2629 bra 	$L__BB5_1521;
	setp.eq.s64 	%p2634, %rd2263, 0;
	mov.b64 	%rd55130, -3750763034362895579;
	mov.b64 	%rd55131, 0;
	@%p2634 bra 	$L__BB5_1519;
	mov.b64 	%rd55130, -3750763034362895579;
	mov.b64 	%rd55131, 0;
	mov.u64 	%rd55129, %rd55131;
$L__BB5_1518:
	shl.b64 	%rd52427, %rd55131, 3;
	add.s64 	%rd52428, %rd54947, %rd52427;
	ld.u64 	%rd52429, [%rd52428];
	and.b64  	%rd52430, %rd52429, 255;
	xor.b64  	%rd52431, %rd52430, %rd55130;
	mul.lo.s64 	%rd52432, %rd52431, 1099511628211;
	shr.u64 	%rd52433, %rd52429, 8;
	and.b64  	%rd52434, %rd52433, 255;
	xor.b64  	%rd52435, %rd52434, %rd52432;
	mul.lo.s64 	%rd52436, %rd52435, 1099511628211;
	shr.u64 	%rd52437, %rd52429, 16;
	and.b64  	%rd52438, %rd52437, 255;
	xor.b64  	%rd52439, %rd52438, %rd52436;
	mul.lo.s64 	%rd52440, %rd52439, 1099511628211;
	shr.u64 	%rd52441, %rd52429, 24;
	and.b64  	%rd52442, %rd52441, 255;
	xor.b64  	%rd52443, %rd52442, %rd52440;
	mul.lo.s64 	%rd52444, %rd52443, 1099511628211;
	shr.u64 	%rd52445, %rd52429, 32;
	and.b64  	%rd52446, %rd52445, 255;
	xor.b64  	%rd52447, %rd52446, %rd52444;
	mul.lo.s64 	%rd52448, %rd52447, 1099511628211;
	shr.u64 	%rd52449, %rd52429, 40;
	and.b64  	%rd52450, %rd52449, 255;
	xor.b64  	%rd52451, %rd52450, %rd52448;
	mul.lo.s64 	%rd52452, %rd52451, 1099511628211;
	shr.u64 	%rd52453, %rd52429, 48;
	and.b64  	%rd52454, %rd52453, 255;
	xor.b64  	%rd52455, %rd52454, %rd52452;
	mul.lo.s64 	%rd52456, %rd52455, 1099511628211;
	shr.u64 	%rd52457, %rd52429, 56;
	xor.b64  	%rd52458, %rd52457, %rd52456;
	mul.lo.s64 	%rd52459, %rd52458, 1099511628211;
	ld.u64 	%rd52460, [%rd52428+8];
	and.b64  	%rd52461, %rd52460, 255;
	xor.b64  	%rd52462, %rd52461, %rd52459;
	mul.lo.s64 	%rd52463, %rd52462, 1099511628211;
	shr.u64 	%rd52464, %rd52460, 8;
	and.b64  	%rd52465, %rd52464, 255;
	xor.b64  	%rd52466, %rd52465, %rd52463;
	mul.lo.s64 	%rd52467, %rd52466, 1099511628211;
	shr.u64 	%rd52468, %rd52460, 16;
	and.b64  	%rd52469, %rd52468, 255;
	xor.b64  	%rd52470, %rd52469, %rd52467;
	mul.lo.s64 	%rd52471, %rd52470, 1099511628211;
	shr.u64 	%rd52472, %rd52460, 24;
	and.b64  	%rd52473, %rd52472, 255;
	xor.b64  	%rd52474, %rd52473, %rd52471;
	mul.lo.s64 	%rd52475, %rd52474, 1099511628211;
	shr.u64 	%rd52476, %rd52460, 32;
	and.b64  	%rd52477, %rd52476, 255;
	xor.b64  	%rd52478, %rd52477, %rd52475;
	mul.lo.s64 	%rd52479, %rd52478, 1099511628211;
	shr.u64 	%rd52480, %rd52460, 40;
	and.b64  	%rd52481, %rd52480, 255;
	xor.b64  	%rd52482, %rd52481, %rd52479;
	mul.lo.s64 	%rd52483, %rd52482, 1099511628211;
	shr.u64 	%rd52484, %rd52460, 48;
	and.b64  	%rd52485, %rd52484, 255;
	xor.b64  	%rd52486, %rd52485, %rd52483;
	mul.lo.s64 	%rd52487, %rd52486, 1099511628211;
	shr.u64 	%rd52488, %rd52460, 56;
	xor.b64  	%rd52489, %rd52488, %rd52487;
	mul.lo.s64 	%rd55130, %rd52489, 1099511628211;
	add.s64 	%rd55131, %rd55131, 2;
	add.s64 	%rd55129, %rd55129, 2;
	setp.ne.s64 	%p2635, %rd55129, %rd2267;
	@%p2635 bra 	$L__BB5_1518;
$L__BB5_1519:
	setp.eq.s64 	%p2636, %rd2266, 0;
	@%p2636 bra 	$L__BB5_1521;
	shl.b64 	%rd52490, %rd55131, 3;
	add.s64 	%rd52491, %rd54947, %rd52490;
	ld.u64 	%rd52492, [%rd52491];
	and.b64  	%rd52493, %rd52492, 255;
	xor.b64  	%rd52494, %rd52493, %rd55130;
	mul.lo.s64 	%rd52495, %rd52494, 1099511628211;
	shr.u64 	%rd52496, %rd52492, 8;
	and.b64  	%rd52497, %rd52496, 255;
	xor.b64  	%rd52498, %rd52497, %rd52495;
	mul.lo.s64 	%rd52499, %rd52498, 1099511628211;
	shr.u64 	%rd52500, %rd52492, 16;
	and.b64  	%rd52501, %rd52500, 255;
	xor.b64  	%rd52502, %rd52501, %rd52499;
	mul.lo.s64 	%rd52503, %rd52502, 1099511628211;
	shr.u64 	%rd52504, %rd52492, 24;
	and.b64  	%rd52505, %rd52504, 255;
	xor.b64  	%rd52506, %rd52505, %rd52503;
	mul.lo.s64 	%rd52507, %rd52506, 1099511628211;
	shr.u64 	%rd52508, %rd52492, 32;
	and.b64  	%rd52509, %rd52508, 255;
	xor.b64  	%rd52510, %rd52509, %rd52507;
	mul.lo.s64 	%rd52511, %rd52510, 1099511628211;
	shr.u64 	%rd52512, %rd52492, 40;
	and.b64  	%rd52513, %rd52512, 255;
	xor.b64  	%rd52514, %rd52513, %rd52511;
	mul.lo.s64 	%rd52515, %rd52514, 1099511628211;
	shr.u64 	%rd52516, %rd52492, 48;
	and.b64  	%rd52517, %rd52516, 255;
	xor.b64  	%rd52518, %rd52517, %rd52515;
	mul.lo.s64 	%rd52519, %rd52518, 1099511628211;
	shr.u64 	%rd52520, %rd52492, 56;
	xor.b64  	%rd52521, %rd52520, %rd52519;
	mul.lo.s64 	%rd55130, %rd52521, 1099511628211;
$L__BB5_1521:
	setp.eq.s64 	%p2637, %rd55123, %rd55130;
	@%p2637 bra 	$L__BB5_1547;
	mov.b64 	%rd55146, 0;
	@%p2629 bra 	$L__BB5_1534;
	setp.lt.u64 	%p2639, %rd2263, 7;
	mov.b64 	%rd55138, 0;
	mov.u64 	%rd55146, %rd55138;
	@%p2639 bra 	$L__BB5_1526;
	mov.b64 	%rd55138, 0;
	mov.u64 	%rd55136, %rd55138;
$L__BB5_1525:
	.pragma "nounroll";
	shl.b64 	%rd52526, %rd55138, 3;
	add.s64 	%rd52527, %rd54903, %rd52526;
	ld.u64 	%rd52528, [%rd52527];
	mad.lo.s64 	%rd52529, %rd52528, 2654435761, %rd55146;
	shl.b64 	%rd52530, %rd52529, 13;
	add.s64 	%rd52531, %rd52530, %rd52529;
	shr.u64 	%rd52532, %rd52531, 7;
	xor.b64  	%rd52533, %rd52532, %rd52531;
	shl.b64 	%rd52534, %rd52533, 3;
	add.s64 	%rd52535, %rd52534, %rd52533;
	shr.u64 	%rd52536, %rd52535, 17;
	xor.b64  	%rd52537, %rd52536, %rd52535;
	shl.b64 	%rd52538, %rd52537, 5;
	add.s64 	%rd52539, %rd52538, %rd52537;
	ld.u64 	%rd52540, [%rd52527+8];
	mad.lo.s64 	%rd52541, %rd52540, 2654435761, %rd52539;
	shl.b64 	%rd52542, %rd52541, 13;
	add.s64 	%rd52543, %rd52542, %rd52541;
	shr.u64 	%rd52544, %rd52543, 7;
	xor.b64  	%rd52545, %rd52544, %rd52543;
	shl.b64 	%rd52546, %rd52545, 3;
	add.s64 	%rd52547, %rd52546, %rd52545;
	shr.u64 	%rd52548, %rd52547, 17;
	xor.b64  	%rd52549, %rd52548, %rd52547;
	shl.b64 	%rd52550, %rd52549, 5;
	add.s64 	%rd52551, %rd52550, %rd52549;
	ld.u64 	%rd52552, [%rd52527+16];
	mad.lo.s64 	%rd52553, %rd52552, 2654435761, %rd52551;
	shl.b64 	%rd52554, %rd52553, 13;
	add.s64 	%rd52555, %rd52554, %rd52553;
	shr.u64 	%rd52556, %rd52555, 7;
	xor.b64  	%rd52557, %rd52556, %rd52555;
	shl.b64 	%rd52558, %rd52557, 3;
	add.s64 	%rd52559, %rd52558, %rd52557;
	shr.u64 	%rd52560, %rd52559, 17;
	xor.b64  	%rd52561, %rd52560, %rd52559;
	shl.b64 	%rd52562, %rd52561, 5;
	add.s64 	%rd52563, %rd52562, %rd52561;
	ld.u64 	%rd52564, [%rd52527+24];
	mad.lo.s64 	%rd52565, %rd52564, 2654435761, %rd52563;
	shl.b64 	%rd52566, %rd52565, 13;
	add.s64 	%rd52567, %rd52566, %rd52565;
	shr.u64 	%rd52568, %rd52567, 7;
	xor.b64  	%rd52569, %rd52568, %rd52567;
	shl.b64 	%rd52570, %rd52569, 3;
	add.s64 	%rd52571, %rd52570, %rd52569;
	shr.u64 	%rd52572, %rd52571, 17;
	xor.b64  	%rd52573, %rd52572, %rd52571;
	shl.b64 	%rd52574, %rd52573, 5;
	add.s64 	%rd52575, %rd52574, %rd52573;
	ld.u64 	%rd52576, [%rd52527+32];
	mad.lo.s64 	%rd52577, %rd52576, 2654435761, %rd52575;
	shl.b64 	%rd52578, %rd52577, 13;
	add.s64 	%rd52579, %rd52578, %rd52577;
	shr.u64 	%rd52580, %rd52579, 7;
	xor.b64  	%rd52581, %rd52580, %rd52579;
	shl.b64 	%rd52582, %rd52581, 3;
	add.s64 	%rd52583, %rd52582, %rd52581;
	shr.u64 	%rd52584, %rd52583, 17;
	xor.b64  	%rd52585, %rd52584, %rd52583;
	shl.b64 	%rd52586, %rd52585, 5;
	add.s64 	%rd52587, %rd52586, %rd52585;
	ld.u64 	%rd52588, [%rd52527+40];
	mad.lo.s64 	%rd52589, %rd52588, 2654435761, %rd52587;
	shl.b64 	%rd52590, %rd52589, 13;
	add.s64 	%rd52591, %rd52590, %rd52589;
	shr.u64 	%rd52592, %rd52591, 7;
	xor.b64  	%rd52593, %rd52592, %rd52591;
	shl.b64 	%rd52594, %rd52593, 3;
	add.s64 	%rd52595, %rd52594, %rd52593;
	shr.u64 	%rd52596, %rd52595, 17;
	xor.b64  	%rd52597, %rd52596, %rd52595;
	shl.b64 	%rd52598, %rd52597, 5;
	add.s64 	%rd52599, %rd52598, %rd52597;
	ld.u64 	%rd52600, [%rd52527+48];
	mad.lo.s64 	%rd52601, %rd52600, 2654435761, %rd52599;
	shl.b64 	%rd52602, %rd52601, 13;
	add.s64 	%rd52603, %rd52602, %rd52601;
	shr.u64 	%rd52604, %rd52603, 7;
	xor.b64  	%rd52605, %rd52604, %rd52603;
	shl.b64 	%rd52606, %rd52605, 3;
	add.s64 	%rd52607, %rd52606, %rd52605;
	shr.u64 	%rd52608, %rd52607, 17;
	xor.b64  	%rd52609, %rd52608, %rd52607;
	shl.b64 	%rd52610, %rd52609, 5;
	add.s64 	%rd52611, %rd52610, %rd52609;
	ld.u64 	%rd52612, [%rd52527+56];
	mad.lo.s64 	%rd52613, %rd52612, 2654435761, %rd52611;
	shl.b64 	%rd52614, %rd52613, 13;
	add.s64 	%rd52615, %rd52614, %rd52613;
	shr.u64 	%rd52616, %rd52615, 7;
	xor.b64  	%rd52617, %rd52616, %rd52615;
	shl.b64 	%rd52618, %rd52617, 3;
	add.s64 	%rd52619, %rd52618, %rd52617;
	shr.u64 	%rd52620, %rd52619, 17;
	xor.b64  	%rd52621, %rd52620, %rd52619;
	shl.b64 	%rd52622, %rd52621, 5;
	add.s64 	%rd55146, %rd52622, %rd52621;
	add.s64 	%rd55138, %rd55138, 8;
	add.s64 	%rd55136, %rd55136, 8;
	setp.ne.s64 	%p2640, %rd55136, %rd2268;
	@%p2640 bra 	$L__BB5_1525;
$L__BB5_1526:
	setp.eq.s64 	%p2641, %rd2264, 0;
	@%p2641 bra 	$L__BB5_1534;
	add.s64 	%rd52624, %rd2264, -1;
	setp.lt.u64 	%p2642, %rd52624, 3;
	@%p2642 bra 	$L__BB5_1529;
	shl.b64 	%rd52625, %rd55138, 3;
	add.s64 	%rd52626, %rd54903, %rd52625;
	ld.u64 	%rd52627, [%rd52626];
	mad.lo.s64 	%rd52628, %rd52627, 2654435761, %rd55146;
	shl.b64 	%rd52629, %rd52628, 13;
	add.s64 	%rd52630, %rd52629, %rd52628;
	shr.u64 	%rd52631, %rd52630, 7;
	xor.b64  	%rd52632, %rd52631, %rd52630;
	shl.b64 	%rd52633, %rd52632, 3;
	add.s64 	%rd52634, %rd52633, %rd52632;
	shr.u64 	%rd52635, %rd52634, 17;
	xor.b64  	%rd52636, %rd52635, %rd52634;
	shl.b64 	%rd52637, %rd52636, 5;
	add.s64 	%rd52638, %rd52637, %rd52636;
	ld.u64 	%rd52639, [%rd52626+8];
	mad.lo.s64 	%rd52640, %rd52639, 2654435761, %rd52638;
	shl.b64 	%rd52641, %rd52640, 13;
	add.s64 	%rd52642, %rd52641, %rd52640;
	shr.u64 	%rd52643, %rd52642, 7;
	xor.b64  	%rd52644, %rd52643, %rd52642;
	shl.b64 	%rd52645, %rd52644, 3;
	add.s64 	%rd52646, %rd52645, %rd52644;
	shr.u64 	%rd52647, %rd52646, 17;
	xor.b64  	%rd52648, %rd52647, %rd52646;
	shl.b64 	%rd52649, %rd52648, 5;
	add.s64 	%rd52650, %rd52649, %rd52648;
	ld.u64 	%rd52651, [%rd52626+16];
	mad.lo.s64 	%rd52652, %rd52651, 2654435761, %rd52650;
	shl.b64 	%rd52653, %rd52652, 13;
	add.s64 	%rd52654, %rd52653, %rd52652;
	shr.u64 	%rd52655, %rd52654, 7;
	xor.b64  	%rd52656, %rd52655, %rd52654;
	shl.b64 	%rd52657, %rd52656, 3;
	add.s64 	%rd52658, %rd52657, %rd52656;
	shr.u64 	%rd52659, %rd52658, 17;
	xor.b64  	%rd52660, %rd52659, %rd52658;
	shl.b64 	%rd52661, %rd52660, 5;
	add.s64 	%rd52662, %rd52661, %rd52660;
	ld.u64 	%rd52663, [%rd52626+24];
	mad.lo.s64 	%rd52664, %rd52663, 2654435761, %rd52662;
	shl.b64 	%rd52665, %rd52664, 13;
	add.s64 	%rd52666, %rd52665, %rd52664;
	shr.u64 	%rd52667, %rd52666, 7;
	xor.b64  	%rd52668, %rd52667, %rd52666;
	shl.b64 	%rd52669, %rd52668, 3;
	add.s64 	%rd52670, %rd52669, %rd52668;
	shr.u64 	%rd52671, %rd52670, 17;
	xor.b64  	%rd52672, %rd52671, %rd52670;
	shl.b64 	%rd52673, %rd52672, 5;
	add.s64 	%rd55146, %rd52673, %rd52672;
	add.s64 	%rd55138, %rd55138, 4;
$L__BB5_1529:
	setp.eq.s64 	%p2643, %rd2265, 0;
	@%p2643 bra 	$L__BB5_1534;
	setp.eq.s64 	%p2644, %rd2265, 1;
	@%p2644 bra 	$L__BB5_1532;
	shl.b64 	%rd52675, %rd55138, 3;
	add.s64 	%rd52676, %rd54903, %rd52675;
	ld.u64 	%rd52677, [%rd52676];
	mad.lo.s64 	%rd52678, %rd52677, 2654435761, %rd55146;
	shl.b64 	%rd52679, %rd52678, 13;
	add.s64 	%rd52680, %rd52679, %rd52678;
	shr.u64 	%rd52681, %rd52680, 7;
	xor.b64  	%rd52682, %rd52681, %rd52680;
	shl.b64 	%rd52683, %rd52682, 3;
	add.s64 	%rd52684, %rd52683, %rd52682;
	shr.u64 	%rd52685, %rd52684, 17;
	xor.b64  	%rd52686, %rd52685, %rd52684;
	shl.b64 	%rd52687, %rd52686, 5;
	add.s64 	%rd52688, %rd52687, %rd52686;
	ld.u64 	%rd52689, [%rd52676+8];
	mad.lo.s64 	%rd52690, %rd52689, 2654435761, %rd52688;
	shl.b64 	%rd52691, %rd52690, 13;
	add.s64 	%rd52692, %rd52691, %rd52690;
	shr.u64 	%rd52693, %rd52692, 7;
	xor.b64  	%rd52694, %rd52693, %rd52692;
	shl.b64 	%rd52695, %rd52694, 3;
	add.s64 	%rd52696, %rd52695, %rd52694;
	shr.u64 	%rd52697, %rd52696, 17;
	xor.b64  	%rd52698, %rd52697, %rd52696;
	shl.b64 	%rd52699, %rd52698, 5;
	add.s64 	%rd55146, %rd52699, %rd52698;
	add.s64 	%rd55138, %rd55138, 2;
$L__BB5_1532:
	setp.eq.s64 	%p2645, %rd2266, 0;
	@%p2645 bra 	$L__BB5_1534;
	shl.b64 	%rd52700, %rd55138, 3;
	add.s64 	%rd52701, %rd54903, %rd52700;
	ld.u64 	%rd52702, [%rd52701];
	mad.lo.s64 	%rd52703, %rd52702, 2654435761, %rd55146;
	shl.b64 	%rd52704, %rd52703, 13;
	add.s64 	%rd52705, %rd52704, %rd52703;
	shr.u64 	%rd52706, %rd52705, 7;
	xor.b64  	%rd52707, %rd52706, %rd52705;
	shl.b64 	%rd52708, %rd52707, 3;
	add.s64 	%rd52709, %rd52708, %rd52707;
	shr.u64 	%rd52710, %rd52709, 17;
	xor.b64  	%rd52711, %rd52710, %rd52709;
	shl.b64 	%rd52712, %rd52711, 5;
	add.s64 	%rd55146, %rd52712, %rd52711;
$L__BB5_1534:
	mov.b64 	%rd55159, 0;
	@%p2629 bra 	$L__BB5_1546;
	setp.lt.u64 	%p2647, %rd2263, 7;
	mov.b64 	%rd55151, 0;
	mov.u64 	%rd55159, %rd55151;
	@%p2647 bra 	$L__BB5_1538;
	mov.b64 	%rd55151, 0;
	mov.u64 	%rd55149, %rd55151;
$L__BB5_1537:
	.pragma "nounroll";
	shl.b64 	%rd52717, %rd55151, 3;
	add.s64 	%rd52718, %rd54947, %rd52717;
	ld.u64 	%rd52719, [%rd52718];
	mad.lo.s64 	%rd52720, %rd52719, 2654435761, %rd55159;
	shl.b64 	%rd52721, %rd52720, 13;
	add.s64 	%rd52722, %rd52721, %rd52720;
	shr.u64 	%rd52723, %rd52722, 7;
	xor.b64  	%rd52724, %rd52723, %rd52722;
	shl.b64 	%rd52725, %rd52724, 3;
	add.s64 	%rd52726, %rd52725, %rd52724;
	shr.u64 	%rd52727, %rd52726, 17;
	xor.b64  	%rd52728, %rd52727, %rd52726;
	shl.b64 	%rd52729, %rd52728, 5;
	add.s64 	%rd52730, %rd52729, %rd52728;
	ld.u64 	%rd52731, [%rd52718+8];
	mad.lo.s64 	%rd52732, %rd52731, 2654435761, %rd52730;
	shl.b64 	%rd52733, %rd52732, 13;
	add.s64 	%rd52734, %rd52733, %rd52732;
	shr.u64 	%rd52735, %rd52734, 7;
	xor.b64  	%rd52736, %rd52735, %rd52734;
	shl.b64 	%rd52737, %rd52736, 3;
	add.s64 	%rd52738, %rd52737, %rd52736;
	shr.u64 	%rd52739, %rd52738, 17;
	xor.b64  	%rd52740, %rd52739, %rd52738;
	shl.b64 	%rd52741, %rd52740, 5;
	add.s64 	%rd52742, %rd52741, %rd52740;
	ld.u64 	%rd52743, [%rd52718+16];
	mad.lo.s64 	%rd52744, %rd52743, 2654435761, %rd52742;
	shl.b64 	%rd52745, %rd52744, 13;
	add.s64 	%rd52746, %rd52745, %rd52744;
	shr.u64 	%rd52747, %rd52746, 7;
	xor.b64  	%rd52748, %rd52747, %rd52746;
	shl.b64 	%rd52749, %rd52748, 3;
	add.s64 	%rd52750, %rd52749, %rd52748;
	shr.u64 	%rd52751, %rd52750, 17;
	xor.b64  	%rd52752, %rd52751, %rd52750;
	shl.b64 	%rd52753, %rd52752, 5;
	add.s64 	%rd52754, %rd52753, %rd52752;
	ld.u64 	%rd52755, [%rd52718+24];
	mad.lo.s64 	%rd52756, %rd52755, 2654435761, %rd52754;
	shl.b64 	%rd52757, %rd52756, 13;
	add.s64 	%rd52758, %rd52757, %rd52756;
	shr.u64 	%rd52759, %rd52758, 7;
	xor.b64  	%rd52760, %rd52759, %rd52758;
	shl.b64 	%rd52761, %rd52760, 3;
	add.s64 	%rd52762, %rd52761, %rd52760;
	shr.u64 	%rd52763, %rd52762, 17;
	xor.b64  	%rd52764, %rd52763, %rd52762;
	shl.b64 	%rd52765, %rd52764, 5;
	add.s64 	%rd52766, %rd52765, %rd52764;
	ld.u64 	%rd52767, [%rd52718+32];
	mad.lo.s64 	%rd52768, %rd52767, 2654435761, %rd52766;
	shl.b64 	%rd52769, %rd52768, 13;
	add.s64 	%rd52770, %rd52769, %rd52768;
	shr.u64 	%rd52771, %rd52770, 7;
	xor.b64  	%rd52772, %rd52771, %rd52770;
	shl.b64 	%rd52773, %rd52772, 3;
	add.s64 	%rd52774, %rd52773, %rd52772;
	shr.u64 	%rd52775, %rd52774, 17;
	xor.b64  	%rd52776, %rd52775, %rd52774;
	shl.b64 	%rd52777, %rd52776, 5;
	add.s64 	%rd52778, %rd52777, %rd52776;
	ld.u64 	%rd52779, [%rd52718+40];
	mad.lo.s64 	%rd52780, %rd52779, 2654435761, %rd52778;
	shl.b64 	%rd52781, %rd52780, 13;
	add.s64 	%rd52782, %rd52781, %rd52780;
	shr.u64 	%rd52783, %rd52782, 7;
	xor.b64  	%rd52784, %rd52783, %rd52782;
	shl.b64 	%rd52785, %rd52784, 3;
	add.s64 	%rd52786, %rd52785, %rd52784;
	shr.u64 	%rd52787, %rd52786, 17;
	xor.b64  	%rd52788, %rd52787, %rd52786;
	shl.b64 	%rd52789, %rd52788, 5;
	add.s64 	%rd52790, %rd52789, %rd52788;
	ld.u64 	%rd52791, [%rd52718+48];
	mad.lo.s64 	%rd52792, %rd52791, 2654435761, %rd52790;
	shl.b64 	%rd52793, %rd52792, 13;
	add.s64 	%rd52794, %rd52793, %rd52792;
	shr.u64 	%rd52795, %rd52794, 7;
	xor.b64  	%rd52796, %rd52795, %rd52794;
	shl.b64 	%rd52797, %rd52796, 3;
	add.s64 	%rd52798, %rd52797, %rd52796;
	shr.u64 	%rd52799, %rd52798, 17;
	xor.b64  	%rd52800, %rd52799, %rd52798;
	shl.b64 	%rd52801, %rd52800, 5;
	add.s64 	%rd52802, %rd52801, %rd52800;
	ld.u64 	%rd52803, [%rd52718+56];
	mad.lo.s64 	%rd52804, %rd52803, 2654435761, %rd52802;
	shl.b64 	%rd52805, %rd52804, 13;
	add.s64 	%rd52806, %rd52805, %rd52804;
	shr.u64 	%rd52807, %rd52806, 7;
	xor.b64  	%rd52808, %rd52807, %rd52806;
	shl.b64 	%rd52809, %rd52808, 3;
	add.s64 	%rd52810, %rd52809, %rd52808;
	shr.u64 	%rd52811, %rd52810, 17;
	xor.b64  	%rd52812, %rd52811, %rd52810;
	shl.b64 	%rd52813, %rd52812, 5;
	add.s64 	%rd55159, %rd52813, %rd52812;
	add.s64 	%rd55151, %rd55151, 8;
	add.s64 	%rd55149, %rd55149, 8;
	setp.ne.s64 	%p2648, %rd55149, %rd2268;
	@%p2648 bra 	$L__BB5_1537;
$L__BB5_1538:
	setp.eq.s64 	%p2649, %rd2264, 0;
	@%p2649 bra 	$L__BB5_1546;
	add.s64 	%rd52815, %rd2264, -1;
	setp.lt.u64 	%p2650, %rd52815, 3;
	@%p2650 bra 	$L__BB5_1541;
	shl.b64 	%rd52816, %rd55151, 3;
	add.s64 	%rd52817, %rd54947, %rd52816;
	ld.u64 	%rd52818, [%rd52817];
	mad.lo.s64 	%rd52819, %rd52818, 2654435761, %rd55159;
	shl.b64 	%rd52820, %rd52819, 13;
	add.s64 	%rd52821, %rd52820, %rd52819;
	shr.u64 	%rd52822, %rd52821, 7;
	xor.b64  	%rd52823, %rd52822, %rd52821;
	shl.b64 	%rd52824, %rd52823, 3;
	add.s64 	%rd52825, %rd52824, %rd52823;
	shr.u64 	%rd52826, %rd52825, 17;
	xor.b64  	%rd52827, %rd52826, %rd52825;
	shl.b64 	%rd52828, %rd52827, 5;
	add.s64 	%rd52829, %rd52828, %rd52827;
	ld.u64 	%rd52830, [%rd52817+8];
	mad.lo.s64 	%rd52831, %rd52830, 2654435761, %rd52829;
	shl.b64 	%rd52832, %rd52831, 13;
	add.s64 	%rd52833, %rd52832, %rd52831;
	shr.u64 	%rd52834, %rd52833, 7;
	xor.b64  	%rd52835, %rd52834, %rd52833;
	shl.b64 	%rd52836, %rd52835, 3;
	add.s64 	%rd52837, %rd52836, %rd52835;
	shr.u64 	%rd52838, %rd52837, 17;
	xor.b64  	%rd52839, %rd52838, %rd52837;
	shl.b64 	%rd52840, %rd52839, 5;
	add.s64 	%rd52841, %rd52840, %rd52839;
	ld.u64 	%rd52842, [%rd52817+16];
	mad.lo.s64 	%rd52843, %rd52842, 2654435761, %rd52841;
	shl.b64 	%rd52844, %rd52843, 13;
	add.s64 	%rd52845, %rd52844, %rd52843;
	shr.u64 	%rd52846, %rd52845, 7;
	xor.b64  	%rd52847, %rd52846, %rd52845;
	shl.b64 	%rd52848, %rd52847, 3;
	add.s64 	%rd52849, %rd52848, %rd52847;
	shr.u64 	%rd52850, %rd52849, 17;
	xor.b64  	%rd52851, %rd52850, %rd52849;
	shl.b64 	%rd52852, %rd52851, 5;
	add.s64 	%rd52853, %rd52852, %rd52851;
	ld.u64 	%rd52854, [%rd52817+24];
	mad.lo.s64 	%rd52855, %rd52854, 2654435761, %rd52853;
	shl.b64 	%rd52856, %rd52855, 13;
	add.s64 	%rd52857, %rd52856, %rd52855;
	shr.u64 	%rd52858, %rd52857, 7;
	xor.b64  	%rd52859, %rd52858, %rd52857;
	shl.b64 	%rd52860, %rd52859, 3;
	add.s64 	%rd52861, %rd52860, %rd52859;
	shr.u64 	%rd52862, %rd52861, 17;
	xor.b64  	%rd52863, %rd52862, %rd52861;
	shl.b64 	%rd52864, %rd52863, 5;
	add.s64 	%rd55159, %rd52864, %rd52863;
	add.s64 	%rd55151, %rd55151, 4;
$L__BB5_1541:
	setp.eq.s64 	%p2651, %rd2265, 0;
	@%p2651 bra 	$L__BB5_1546;
	setp.eq.s64 	%p2652, %rd2265, 1;
	@%p2652 bra 	$L__BB5_1544;
	shl.b64 	%rd52866, %rd55151, 3;
	add.s64 	%rd52867, %rd54947, %rd52866;
	ld.u64 	%rd52868, [%rd52867];
	mad.lo.s64 	%rd52869, %rd52868, 2654435761, %rd55159;
	shl.b64 	%rd52870, %rd52869, 13;
	add.s64 	%rd52871, %rd52870, %rd52869;
	shr.u64 	%rd52872, %rd52871, 7;
	xor.b64  	%rd52873, %rd52872, %rd52871;
	shl.b64 	%rd52874, %rd52873, 3;
	add.s64 	%rd52875, %rd52874, %rd52873;
	shr.u64 	%rd52876, %rd52875, 17;
	xor.b64  	%rd52877, %rd52876, %rd52875;
	shl.b64 	%rd52878, %rd52877, 5;
	add.s64 	%rd52879, %rd52878, %rd52877;
	ld.u64 	%rd52880, [%rd52867+8];
	mad.lo.s64 	%rd52881, %rd52880, 2654435761, %rd52879;
	shl.b64 	%rd52882, %rd52881, 13;
	add.s64 	%rd52883, %rd52882, %rd52881;
	shr.u64 	%rd52884, %rd52883, 7;
	xor.b64  	%rd52885, %rd52884, %rd52883;
	shl.b64 	%rd52886, %rd52885, 3;
	add.s64 	%rd52887, %rd52886, %rd52885;
	shr.u64 	%rd52888, %rd52887, 17;
	xor.b64  	%rd52889, %rd52888, %rd52887;
	shl.b64 	%rd52890, %rd52889, 5;
	add.s64 	%rd55159, %rd52890, %rd52889;
	add.s64 	%rd55151, %rd55151, 2;
$L__BB5_1544:
	setp.eq.s64 	%p2653, %rd2266, 0;
	@%p2653 bra 	$L__BB5_1546;
	shl.b64 	%rd52891, %rd55151, 3;
	add.s64 	%rd52892, %rd54947, %rd52891;
	ld.u64 	%rd52893, [%rd52892];
	mad.lo.s64 	%rd52894, %rd52893, 2654435761, %rd55159;
	shl.b64 	%rd52895, %rd52894, 13;
	add.s64 	%rd52896, %rd52895, %rd52894;
	shr.u64 	%rd52897, %rd52896, 7;
	xor.b64  	%rd52898, %rd52897, %rd52896;
	shl.b64 	%rd52899, %rd52898, 3;
	add.s64 	%rd52900, %rd52899, %rd52898;
	shr.u64 	%rd52901, %rd52900, 17;
	xor.b64  	%rd52902, %rd52901, %rd52900;
	shl.b64 	%rd52903, %rd52902, 5;
	add.s64 	%rd55159, %rd52903, %rd52902;
$L__BB5_1546:
	setp.lt.u64 	%p2705, %rd55146, %rd55159;
	bra.uni 	$L__BB5_1551;
$L__BB5_1547:
	setp.eq.s32 	%p2655, %r1, 0;
	mov.pred 	%p2705, %p2625;
	@%p2655 bra 	$L__BB5_1551;
	mov.b64 	%rd55160, 0;
$L__BB5_1549:
	shl.b64 	%rd52905, %rd55160, 3;
	add.s64 	%rd52906, %rd54903, %rd52905;
	ld.u64 	%rd2853, [%rd52906];
	add.s64 	%rd52907, %rd54947, %rd52905;
	ld.u64 	%rd2854, [%rd52907];
	setp.lt.u64 	%p2657, %rd2853, %rd2854;
	mov.pred 	%p2705, %p2627;
	@%p2657 bra 	$L__BB5_1551;
	setp.le.u64 	%p2659, %rd2853, %rd2854;
	add.s64 	%rd55160, %rd55160, 1;
	setp.lt.u64 	%p2660, %rd55160, %rd12;
	and.pred  	%p2661, %p2659, %p2660;
	mov.pred 	%p2705, %p2625;
	@%p2661 bra 	$L__BB5_1549;
$L__BB5_1551:
	selp.b64 	%rd54809, %rd54903, %rd54947, %p2705;
	selp.u32 	%r454, 1, 0, %p2705;
	add.s32 	%r47, %r45, %r454;
	not.pred 	%p2662, %p2705;
	selp.u32 	%r455, 1, 0, %p2662;
	add.s32 	%r48, %r46, %r455;
	@%p2705 bra 	$L__BB5_1553;
	shl.b32 	%r456, %r48, 3;
	mov.u32 	%r457, _ZZN3cub18CUB_300001_SM_10006detail10merge_sort30DeviceMergeSortBlockSortKernelINS2_10policy_hubIPPmE9Policy600ES6_PNS0_8NullTypeES6_SA_j18tuple_indexed_lessS5_S9_EEvbT0_T1_T2_T3_T4_PT6_PT7_T5_NS1_7vsmem_tEE19static_temp_storage;
	add.s32 	%r458, %r457, %r456;
	ld.shared.u64 	%rd54947, [%r458];
	bra.uni 	$L__BB5_1554;
$L__BB5_1553:
	shl.b32 	%r459, %r47, 3;
	mov.u32 	%r460, _ZZN3cub18CUB_300001_SM_10006detail10merge_sort30DeviceMergeSortBlockSortKernelINS2_10policy_hubIPPmE9Policy600ES6_PNS0_8NullTypeES6_SA_j18tuple_indexed_lessS5_S9_EEvbT0_T1_T2_T3_T4_PT6_PT7_T5_NS1_7vsmem_tEE19static_temp_storage;
	add.s32 	%r461, %r460, %r459;
	ld.shared.u64 	%rd54903, [%r461];
$L__BB5_1554:
	setp.ge.s32 	%p2663, %r47, %r23;
	mov.u64 	%rd55204, %rd54947;
	@%p2663 bra 	$L__BB5_1598;
	setp.ge.s32 	%p2664, %r48, %r22;
	mov.u64 	%rd55204, %rd54903;
	@%p2664 bra 	$L__BB5_1598;
	setp.eq.s64 	%p2665, %rd2, 0;
	mov.b64 	%rd55166, -3750763034362895579;
	@%p2665 bra 	$L__BB5_1562;
	setp.eq.s64 	%p2666, %rd2263, 0;
	mov.b64 	%rd55166, -3750763034362895579;
	mov.b64 	%rd55167, 0;
	@%p2666 bra 	$L__BB5_1560;
	mov.b64 	%rd55166, -3750763034362895579;
	mov.b64 	%rd55167, 0;
	mov.u64 	%rd55165, %rd55167;
$L__BB5_1559:
	shl.b64 	%rd52915, %rd55167, 3;
	add.s64 	%rd52916, %rd54903, %rd52915;
	ld.u64 	%rd52917, [%rd52916];
	and.b64  	%rd52918, %rd52917, 255;
	xor.b64  	%rd52919, %rd52918, %rd55166;
	mul.lo.s64 	%rd52920, %rd52919, 1099511628211;
	shr.u64 	%rd52921, %rd52917, 8;
	and.b64  	%rd52922, %rd52921, 255;
	xor.b64  	%rd52923, %rd52922, %rd52920;
	mul.lo.s64 	%rd52924, %rd52923, 1099511628211;
	shr.u64 	%rd52925, %rd52917, 16;
	and.b64  	%rd52926, %rd52925, 255;
	xor.b64  	%rd52927, %rd52926, %rd52924;
	mul.lo.s64 	%rd52928, %rd52927, 1099511628211;
	shr.u64 	%rd52929, %rd52917, 24;
	and.b64  	%rd52930, %rd52929, 255;
	xor.b64  	%rd52931, %rd52930, %rd52928;
	mul.lo.s64 	%rd52932, %rd52931, 1099511628211;
	shr.u64 	%rd52933, %rd52917, 32;
	and.b64  	%rd52934, %rd52933, 255;
	xor.b64  	%rd52935, %rd52934, %rd52932;
	mul.lo.s64 	%rd52936, %rd52935, 1099511628211;
	shr.u64 	%rd52937, %rd52917, 40;
	and.b64  	%rd52938, %rd52937, 255;
	xor.b64  	%rd52939, %rd52938, %rd52936;
	mul.lo.s64 	%rd52940, %rd52939, 1099511628211;
	shr.u64 	%rd52941, %rd52917, 48;
	and.b64  	%rd52942, %rd52941, 255;
	xor.b64  	%rd52943, %rd52942, %rd52940;
	mul.lo.s64 	%rd52944, %rd52943, 1099511628211;
	shr.u64 	%rd52945, %rd52917, 56;
	xor.b64  	%rd52946, %rd52945, %rd52944;
	mul.lo.s64 	%rd52947, %rd52946, 1099511628211;
	ld.u64 	%rd52948, [%rd52916+8];
	and.b64  	%rd52949, %rd52948, 255;
	xor.b64  	%rd52950, %rd52949, %rd52947;
	mul.lo.s64 	%rd52951, %rd52950, 1099511628211;
	shr.u64 	%rd52952, %rd52948, 8;
	and.b64  	%rd52953, %rd52952, 255;
	xor.b64  	%rd52954, %rd52953, %rd52951;
	mul.lo.s64 	%rd52955, %rd52954, 1099511628211;
	shr.u64 	%rd52956, %rd52948, 16;
	and.b64  	%rd52957, %rd52956, 255;
	xor.b64  	%rd52958, %rd52957, %rd52955;
	mul.lo.s64 	%rd52959, %rd52958, 1099511628211;
	shr.u64 	%rd52960, %rd52948, 24;
	and.b64  	%rd52961, %rd52960, 255;
	xor.b64  	%rd52962, %rd52961, %rd52959;
	mul.lo.s64 	%rd52963, %rd52962, 1099511628211;
	shr.u64 	%rd52964, %rd52948, 32;
	and.b64  	%rd52965, %rd52964, 255;
	xor.b64  	%rd52966, %rd52965, %rd52963;
	mul.lo.s64 	%rd52967, %rd52966, 1099511628211;
	shr.u64 	%rd52968, %rd52948, 40;
	and.b64  	%rd52969, %rd52968, 255;
	xor.b64  	%rd52970, %rd52969, %rd52967;
	mul.lo.s64 	%rd52971, %rd52970, 1099511628211;
	shr.u64 	%rd52972, %rd52948, 48;
	and.b64  	%rd52973, %rd52972, 255;
	xor.b64  	%rd52974, %rd52973, %rd52971;
	mul.lo.s64 	%rd52975, %rd52974, 1099511628211;
	shr.u64 	%rd52976, %rd52948, 56;
	xor.b64  	%rd52977, %rd52976, %rd52975;
	mul.lo.s64 	%rd55166, %rd52977, 1099511628211;
	add.s64 	%rd55167, %rd55167, 2;
	add.s64 	%rd55165, %rd55165, 2;
	setp.ne.s64 	%p2667, %rd55165, %rd2267;
	@%p2667 bra 	$L__BB5_1559;
$L__BB5_1560:
	setp.eq.s64 	%p2668, %rd2266, 0;
	@%p2668 bra 	$L__BB5_1562;
	shl.b64 	%rd52978, %rd55167, 3;
	add.s64 	%rd52979, %rd54903, %rd52978;
	ld.u64 	%rd52980, [%rd52979];
	and.b64  	%rd52981, %rd52980, 255;
	xor.b64  	%rd52982, %rd52981, %rd55166;
	mul.lo.s64 	%rd52983, %rd52982, 1099511628211;
	shr.u64 	%rd52984, %rd52980, 8;
	and.b64  	%rd52985, %rd52984, 255;
	xor.b64  	%rd52986, %rd52985, %rd52983;
	mul.lo.s64 	%rd52987, %rd52986, 1099511628211;
	shr.u64 	%rd52988, %rd52980, 16;
	and.b64  	%rd52989, %rd52988, 255;
	xor.b64  	%rd52990, %rd52989, %rd52987;
	mul.lo.s64 	%rd52991, %rd52990, 1099511628211;
	shr.u64 	%rd52992, %rd52980, 24;
	and.b64  	%rd52993, %rd52992, 255;
	xor.b64  	%rd52994, %rd52993, %rd52991;
	mul.lo.s64 	%rd52995, %rd52994, 1099511628211;
	shr.u64 	%rd52996, %rd52980, 32;
	and.b64  	%rd52997, %rd52996, 255;
	xor.b64  	%rd52998, %rd52997, %rd52995;
	mul.lo.s64 	%rd52999, %rd52998, 1099511628211;
	shr.u64 	%rd53000, %rd52980, 40;
	and.b64  	%rd53001, %rd53000, 255;
	xor.b64  	%rd53002, %rd53001, %rd52999;
	mul.lo.s64 	%rd53003, %rd53002, 1099511628211;
	shr.u64 	%rd53004, %rd52980, 48;
	and.b64  	%rd53005, %rd53004, 255;
	xor.b64  	%rd53006, %rd53005, %rd53003;
	mul.lo.s64 	%rd53007, %rd53006, 1099511628211;
	shr.u64 	%rd53008, %rd52980, 56;
	xor.b64  	%rd53009, %rd53008, %rd53007;
	mul.lo.s64 	%rd55166, %rd53009, 1099511628211;
$L__BB5_1562:
	mov.b64 	%rd55173, -3750763034362895579;
	@%p2665 bra 	$L__BB5_1568;
	setp.eq.s64 	%p2670, %rd2263, 0;
	mov.b64 	%rd55173, -3750763034362895579;
	mov.b64 	%rd55174, 0;
	@%p2670 bra 	$L__BB5_1566;
	mov.b64 	%rd55173, -3750763034362895579;
	mov.b64 	%rd55174, 0;
	mov.u64 	%rd55172, %rd55174;
$L__BB5_1565:
	shl.b64 	%rd53016, %rd55174, 3;
	add.s64 	%rd53017, %rd54947, %rd53016;
	ld.u64 	%rd53018, [%rd53017];
	and.b64  	%rd53019, %rd53018, 255;
	xor.b64  	%rd53020, %rd53019, %rd55173;
	mul.lo.s64 	%rd53021, %rd53020, 1099511628211;
	shr.u64 	%rd53022, %rd53018, 8;
	and.b64  	%rd53023, %rd53022, 255;
	xor.b64  	%rd53024, %rd53023, %rd53021;
	mul.lo.s64 	%rd53025, %rd53024, 1099511628211;
	shr.u64 	%rd53026, %rd53018, 16;
	and.b64  	%rd53027, %rd53026, 255;
	xor.b64  	%rd53028, %rd53027, %rd53025;
	mul.lo.s64 	%rd53029, %rd53028, 1099511628211;
	shr.u64 	%rd53030, %rd53018, 24;
	and.b64  	%rd53031, %rd53030, 255;
	xor.b64  	%rd53032, %rd53031, %rd53029;
	mul.lo.s64 	%rd53033, %rd53032, 1099511628211;
	shr.u64 	%rd53034, %rd53018, 32;
	and.b64  	%rd53035, %rd53034, 255;
	xor.b64  	%rd53036, %rd53035, %rd53033;
	mul.lo.s64 	%rd53037, %rd53036, 1099511628211;
	shr.u64 	%rd53038, %rd53018, 40;
	and.b64  	%rd53039, %rd53038, 255;
	xor.b64  	%rd53040, %rd53039, %rd53037;
	mul.lo.s64 	%rd53041, %rd53040, 1099511628211;
	shr.u64 	%rd53042, %rd53018, 48;
	and.b64  	%rd53043, %rd53042, 255;
	xor.b64  	%rd53044, %rd53043, %rd53041;
	mul.lo.s64 	%rd53045, %rd53044, 1099511628211;
	shr.u64 	%rd53046, %rd53018, 56;
	xor.b64  	%rd53047, %rd53046, %rd53045;
	mul.lo.s64 	%rd53048, %rd53047, 1099511628211;
	ld.u64 	%rd53049, [%rd53017+8];
	and.b64  	%rd53050, %rd53049, 255;
	xor.b64  	%rd53051, %rd53050, %rd53048;
	mul.lo.s64 	%rd53052, %rd53051, 1099511628211;
	shr.u64 	%rd53053, %rd53049, 8;
	and.b64  	%rd53054, %rd53053, 255;
	xor.b64  	%rd53055, %rd53054, %rd53052;
	mul.lo.s64 	%rd53056, %rd53055, 1099511628211;
	shr.u64 	%rd53057, %rd53049, 16;
	and.b64  	%rd53058, %rd53057, 255;
	xor.b64  	%rd53059, %rd53058, %rd53056;
	mul.lo.s64 	%rd53060, %rd53059, 1099511628211;
	shr.u64 	%rd53061, %rd53049, 24;
	and.b64  	%rd53062, %rd53061, 255;
	xor.b64  	%rd53063, %rd53062, %rd53060;
	mul.lo.s64 	%rd53064, %rd53063, 1099511628211;
	shr.u64 	%rd53065, %rd53049, 32;
	and.b64  	%rd53066, %rd53065, 255;
	xor.b64  	%rd53067, %rd53066, %rd53064;
	mul.lo.s64 	%rd53068, %rd53067, 1099511628211;
	shr.u64 	%rd53069, %rd53049, 40;
	and.b64  	%rd53070, %rd53069, 255;
	xor.b64  	%rd53071, %rd53070, %rd53068;
	mul.lo.s64 	%rd53072, %rd53071, 1099511628211;
	shr.u64 	%rd53073, %rd53049, 48;
	and.b64  	%rd53074, %rd53073, 255;
	xor.b64  	%rd53075, %rd53074, %rd53072;
	mul.lo.s64 	%rd53076, %rd53075, 1099511628211;
	shr.u64 	%rd53077, %rd53049, 56;
	xor.b64  	%rd53078, %rd53077, %rd53076;
	mul.lo.s64 	%rd55173, %rd53078, 1099511628211;
	add.s64 	%rd55174, %rd55174, 2;
	add.s64 	%rd55172, %rd55172, 2;
	setp.ne.s64 	%p2671, %rd55172, %rd2267;
	@%p2671 bra 	$L__BB5_1565;
$L__BB5_1566:
	setp.eq.s64 	%p2672, %rd2266, 0;
	@%p2672 bra 	$L__BB5_1568;
	shl.b64 	%rd53079, %rd55174, 3;
	add.s64 	%rd53080, %rd54947, %rd53079;
	ld.u64 	%rd53081, [%rd53080];
	and.b64  	%rd53082, %rd53081, 255;
	xor.b64  	%rd53083, %rd53082, %rd55173;
	mul.lo.s64 	%rd53084, %rd53083, 1099511628211;
	shr.u64 	%rd53085, %rd53081, 8;
	and.b64  	%rd53086, %rd53085, 255;
	xor.b64  	%rd53087, %rd53086, %rd53084;
	mul.lo.s64 	%rd53088, %rd53087, 1099511628211;
	shr.u64 	%rd53089, %rd53081, 16;
	and.b64  	%rd53090, %rd53089, 255;
	xor.b64  	%rd53091, %rd53090, %rd53088;
	mul.lo.s64 	%rd53092, %rd53091, 1099511628211;
	shr.u64 	%rd53093, %rd53081, 24;
	and.b64  	%rd53094, %rd53093, 255;
	xor.b64  	%rd53095, %rd53094, %rd53092;
	mul.lo.s64 	%rd53096, %rd53095, 1099511628211;
	shr.u64 	%rd53097, %rd53081, 32;
	and.b64  	%rd53098, %rd53097, 255;
	xor.b64  	%rd53099, %rd53098, %rd53096;
	mul.lo.s64 	%rd53100, %rd53099, 1099511628211;
	shr.u64 	%rd53101, %rd53081, 40;
	and.b64  	%rd53102, %rd53101, 255;
	xor.b64  	%rd53103, %rd53102, %rd53100;
	mul.lo.s64 	%rd53104, %rd53103, 1099511628211;
	shr.u64 	%rd53105, %rd53081, 48;
	and.b64  	%rd53106, %rd53105, 255;
	xor.b64  	%rd53107, %rd53106, %rd53104;
	mul.lo.s64 	%rd53108, %rd53107, 1099511628211;
	shr.u64 	%rd53109, %rd53081, 56;
	xor.b64  	%rd53110, %rd53109, %rd53108;
	mul.lo.s64 	%rd55173, %rd53110, 1099511628211;
$L__BB5_1568:
	setp.eq.s64 	%p2673, %rd55166, %rd55173;
	@%p2673 bra 	$L__BB5_1594;
	mov.b64 	%rd55189, 0;
	@%p2665 bra 	$L__BB5_1581;
	setp.lt.u64 	%p2675, %rd2263, 7;
	mov.b64 	%rd55181, 0;
	mov.u64 	%rd55189, %rd55181;
	@%p2675 bra 	$L__BB5_1573;
	mov.b64 	%rd55181, 0;
	mov.u64 	%rd55179, %rd55181;
$L__BB5_1572:
	.pragma "nounroll";
	shl.b64 	%rd53115, %rd55181, 3;
	add.s64 	%rd53116, %rd54903, %rd53115;
	ld.u64 	%rd53117, [%rd53116];
	mad.lo.s64 	%rd53118, %rd53117, 2654435761, %rd55189;
	shl.b64 	%rd53119, %rd53118, 13;
	add.s64 	%rd53120, %rd53119, %rd53118;
	shr.u64 	%rd53121, %rd53120, 7;
	xor.b64  	%rd53122, %rd53121, %rd53120;
	shl.b64 	%rd53123, %rd53122, 3;
	add.s64 	%rd53124, %rd53123, %rd53122;
	shr.u64 	%rd53125, %rd53124, 17;
	xor.b64  	%rd53126, %rd53125, %rd53124;
	shl.b64 	%rd53127, %rd53126, 5;
	add.s64 	%rd53128, %rd53127, %rd53126;
	ld.u64 	%rd53129, [%rd53116+8];
	mad.lo.s64 	%rd53130, %rd53129, 2654435761, %rd53128;
	shl.b64 	%rd53131, %rd53130, 13;
	add.s64 	%rd53132, %rd53131, %rd53130;
	shr.u64 	%rd53133, %rd53132, 7;
	xor.b64  	%rd53134, %rd53133, %rd53132;
	shl.b64 	%rd53135, %rd53134, 3;
	add.s64 	%rd53136, %rd53135, %rd53134;
	shr.u64 	%rd53137, %rd53136, 17;
	xor.b64  	%rd53138, %rd53137, %rd53136;
	shl.b64 	%rd53139, %rd53138, 5;
	add.s64 	%rd53140, %rd53139, %rd53138;
	ld.u64 	%rd53141, [%rd53116+16];
	mad.lo.s64 	%rd53142, %rd53141, 2654435761, %rd53140;
	shl.b64 	%rd53143, %rd53142, 13;
	add.s64 	%rd53144, %rd53143, %rd53142;
	shr.u64 	%rd53145, %rd53144, 7;
	xor.b64  	%rd53146, %rd53145, %rd53144;
	shl.b64 	%rd53147, %rd53146, 3;
	add.s64 	%rd53148, %rd53147, %rd53146;
	shr.u64 	%rd53149, %rd53148, 17;
	xor.b64  	%rd53150, %rd53149, %rd53148;
	shl.b64 	%rd53151, %rd53150, 5;
	add.s64 	%rd53152, %rd53151, %rd53150;
	ld.u64 	%rd53153, [%rd53116+24];
	mad.lo.s64 	%rd53154, %rd53153, 2654435761, %rd53152;
	shl.b64 	%rd53155, %rd53154, 13;
	add.s64 	%rd53156, %rd53155, %rd53154;
	shr.u64 	%rd53157, %rd53156, 7;
	xor.b64  	%rd53158, %rd53157, %rd53156;
	shl.b64 	%rd53159, %rd53158, 3;
	add.s64 	%rd53160, %rd53159, %rd53158;
	shr.u64 	%rd53161, %rd53160, 17;
	xor.b64  	%rd53162, %rd53161, %rd53160;
	shl.b64 	%rd53163, %rd53162, 5;
	add.s64 	%rd53164, %rd53163, %rd53162;
	ld.u64 	%rd53165, [%rd53116+32];
	mad.lo.s64 	%rd53166, %rd53165, 2654435761, %rd53164;
	shl.b64 	%rd53167, %rd53166, 13;
	add.s64 	%rd53168, %rd53167, %rd53166;
	shr.u64 	%rd53169, %rd53168, 7;
	xor.b64  	%rd53170, %rd53169, %rd53168;
	shl.b64 	%rd53171, %rd53170, 3;
	add.s64 	%rd53172, %rd53171, %rd53170;
	shr.u64 	%rd53173, %rd53172, 17;
	xor.b64  	%rd53174, %rd53173, %rd53172;
	shl.b64 	%rd53175, %rd53174, 5;
	add.s64 	%rd53176, %rd53175, %rd53174;
	ld.u64 	%rd53177, [%rd53116+40];
	mad.lo.s64 	%rd53178, %rd53177, 2654435761, %rd53176;
	shl.b64 	%rd53179, %rd53178, 13;
	add.s64 	%rd53180, %rd53179, %rd53178;
	shr.u64 	%rd53181, %rd53180, 7;
	xor.b64  	%rd53182, %rd53181, %rd53180;
	shl.b64 	%rd53183, %rd53182, 3;
	add.s64 	%rd53184, %rd53183, %rd53182;
	shr.u64 	%rd53185, %rd53184, 17;
	xor.b64  	%rd53186, %rd53185, %rd53184;
	shl.b64 	%rd53187, %rd53186, 5;
	add.s64 	%rd53188, %rd53187, %rd53186;
	ld.u64 	%rd53189, [%rd53116+48];
	mad.lo.s64 	%rd53190, %rd53189, 2654435761, %rd53188;
	shl.b64 	%rd53191, %rd53190, 13;
	add.s64 	%rd53192, %rd53191, %rd53190;
	shr.u64 	%rd53193, %rd53192, 7;
	xor.b64  	%rd53194, %rd53193, %rd53192;
	shl.b64 	%rd53195, %rd53194, 3;
	add.s64 	%rd53196, %rd53195, %rd53194;
	shr.u64 	%rd53197, %rd53196, 17;
	xor.b64  	%rd53198, %rd53197, %rd53196;
	shl.b64 	%rd53199, %rd53198, 5;
	add.s64 	%rd53200, %rd53199, %rd53198;
	ld.u64 	%rd53201, [%rd53116+56];
	mad.lo.s64 	%rd53202, %rd53201, 2654435761, %rd53200;
	shl.b64 	%rd53203, %rd53202, 13;
	add.s64 	%rd53204, %rd53203, %rd53202;
	shr.u64 	%rd53205, %rd53204, 7;
	xor.b64  	%rd53206, %rd53205, %rd53204;
	shl.b64 	%rd53207, %rd53206, 3;
	add.s64 	%rd53208, %rd53207, %rd53206;
	shr.u64 	%rd53209, %rd53208, 17;
	xor.b64  	%rd53210, %rd53209, %rd53208;
	shl.b64 	%rd53211, %rd53210, 5;
	add.s64 	%rd55189, %rd53211, %rd53210;
	add.s64 	%rd55181, %rd55181, 8;
	add.s64 	%rd55179, %rd55179, 8;
	setp.ne.s64 	%p2676, %rd55179, %rd2268;
	@%p2676 bra 	$L__BB5_1572;
$L__BB5_1573:
	setp.eq.s64 	%p2677, %rd2264, 0;
	@%p2677 bra 	$L__BB5_1581;
	add.s64 	%rd53213, %rd2264, -1;
	setp.lt.u64 	%p2678, %rd53213, 3;
	@%p2678 bra 	$L__BB5_1576;
	shl.b64 	%rd53214, %rd55181, 3;
	add.s64 	%rd53215, %rd54903, %rd53214;
	ld.u64 	%rd53216, [%rd53215];
	mad.lo.s64 	%rd53217, %rd53216, 2654435761, %rd55189;
	shl.b64 	%rd53218, %rd53217, 13;
	add.s64 	%rd53219, %rd53218, %rd53217;
	shr.u64 	%rd53220, %rd53219, 7;
	xor.b64  	%rd53221, %rd53220, %rd53219;
	shl.b64 	%rd53222, %rd53221, 3;
	add.s64 	%rd53223, %rd53222, %rd53221;
	shr.u64 	%rd53224, %rd53223, 17;
	xor.b64  	%rd53225, %rd53224, %rd53223;
	shl.b64 	%rd53226, %rd53225, 5;
	add.s64 	%rd53227, %rd53226, %rd53225;
	ld.u64 	%rd53228, [%rd53215+8];
	mad.lo.s64 	%rd53229, %rd53228, 2654435761, %rd53227;
	shl.b64 	%rd53230, %rd53229, 13;
	add.s64 	%rd53231, %rd53230, %rd53229;
	shr.u64 	%rd53232, %rd53231, 7;
	xor.b64  	%rd53233, %rd53232, %rd53231;
	shl.b64 	%rd53234, %rd53233, 3;
	add.s64 	%rd53235, %rd53234, %rd53233;
	shr.u64 	%rd53236, %rd53235, 17;
	xor.b64  	%rd53237, %rd53236, %rd53235;
	shl.b64 	%rd53238, %rd53237, 5;
	add.s64 	%rd53239, %rd53238, %rd53237;
	ld.u64 	%rd53240, [%rd53215+16];
	mad.lo.s64 	%rd53241, %rd53240, 2654435761, %rd53239;
	shl.b64 	%rd53242, %rd53241, 13;
	add.s64 	%rd53243, %rd53242, %rd53241;
	shr.u64 	%rd53244, %rd53243, 7;
	xor.b64  	%rd53245, %rd53244, %rd53243;
	shl.b64 	%rd53246, %rd53245, 3;
	add.s64 	%rd53247, %rd53246, %rd53245;
	shr.u64 	%rd53248, %rd53247, 17;
	xor.b64  	%rd53249, %rd53248, %rd53247;
	shl.b64 	%rd53250, %rd53249, 5;
	add.s64 	%rd53251, %rd53250, %rd53249;
	ld.u64 	%rd53252, [%rd53215+24];
	mad.lo.s64 	%rd53253, %rd53252, 2654435761, %rd53251;
	shl.b64 	%rd53254, %rd53253, 13;
	add.s64 	%rd53255, %rd53254, %rd53253;
	shr.u64 	%rd53256, %rd53255, 7;
	xor.b64  	%rd53257, %rd53256, %rd53255;
	shl.b64 	%rd53258, %rd53257, 3;
	add.s64 	%rd53259, %rd53258, %rd53257;
	shr.u64 	%rd53260, %rd53259, 17;
	xor.b64  	%rd53261, %rd53260, %rd53259;
	shl.b64 	%rd53262, %rd53261, 5;
	add.s64 	%rd55189, %rd53262, %rd53261;
	add.s64 	%rd55181, %rd55181, 4;
$L__BB5_1576:
	setp.eq.s64 	%p2679, %rd2265, 0;
	@%p2679 bra 	$L__BB5_1581;
	setp.eq.s64 	%p2680, %rd2265, 1;
	@%p2680 bra 	$L__BB5_1579;
	shl.b64 	%rd53264, %rd55181, 3;
	add.s64 	%rd53265, %rd54903, %rd53264;
	ld.u64 	%rd53266, [%rd53265];
	mad.lo.s64 	%rd53267, %rd53266, 2654435761, %rd55189;
	shl.b64 	%rd53268, %rd53267, 13;
	add.s64 	%rd53269, %rd53268, %rd53267;
	shr.u64 	%rd53270, %rd53269, 7;
	xor.b64  	%rd53271, %rd53270, %rd53269;
	shl.b64 	%rd53272, %rd53271, 3;
	add.s64 	%rd53273, %rd53272, %rd53271;
	shr.u64 	%rd53274, %rd53273, 17;
	xor.b64  	%rd53275, %rd53274, %rd53273;
	shl.b64 	%rd53276, %rd53275, 5;
	add.s64 	%rd53277, %rd53276, %rd53275;
	ld.u64 	%rd53278, [%rd53265+8];
	mad.lo.s64 	%rd53279, %rd53278, 2654435761, %rd53277;
	shl.b64 	%rd53280, %rd53279, 13;
	add.s64 	%rd53281, %rd53280, %rd53279;
	shr.u64 	%rd53282, %rd53281, 7;
	xor.b64  	%rd53283, %rd53282, %rd53281;
	shl.b64 	%rd53284, %rd53283, 3;
	add.s64 	%rd53285, %rd53284, %rd53283;
	shr.u64 	%rd53286, %rd53285, 17;
	xor.b64  	%rd53287, %rd53286, %rd53285;
	shl.b64 	%rd53288, %rd53287, 5;
	add.s64 	%rd55189, %rd53288, %rd53287;
	add.s64 	%rd55181, %rd55181, 2;
$L__BB5_1579:
	setp.eq.s64 	%p2681, %rd2266, 0;
	@%p2681 bra 	$L__BB5_1581;
	shl.b64 	%rd53289, %rd55181, 3;
	add.s64 	%rd53290, %rd54903, %rd53289;
	ld.u64 	%rd53291, [%rd53290];
	mad.lo.s64 	%rd53292, %rd53291, 2654435761, %rd55189;
	shl.b64 	%rd53293, %rd53292, 13;
	add.s64 	%rd53294, %rd53293, %rd53292;
	shr.u64 	%rd53295, %rd53294, 7;
	xor.b64  	%rd53296, %rd53295, %rd53294;
	shl.b64 	%rd53297, %rd53296, 3;
	add.s64 	%rd53298, %rd53297, %rd53296;
	shr.u64 	%rd53299, %rd53298, 17;
	xor.b64  	%rd53300, %rd53299, %rd53298;
	shl.b64 	%rd53301, %rd53300, 5;
	add.s64 	%rd55189, %rd53301, %rd53300;
$L__BB5_1581:
	mov.b64 	%rd55202, 0;
	@%p2665 bra 	$L__BB5_1593;
	setp.lt.u64 	%p2683, %rd2263, 7;
	mov.b64 	%rd55194, 0;
	mov.u64 	%rd55202, %rd55194;
	@%p2683 bra 	$L__BB5_1585;
	mov.b64 	%rd55194, 0;
	mov.u64 	%rd55192, %rd55194;
$L__BB5_1584:
	.pragma "nounroll";
	shl.b64 	%rd53306, %rd55194, 3;
	add.s64 	%rd53307, %rd54947, %rd53306;
	ld.u64 	%rd53308, [%rd53307];
	mad.lo.s64 	%rd53309, %rd53308, 2654435761, %rd55202;
	shl.b64 	%rd53310, %rd53309, 13;
	add.s64 	%rd53311, %rd53310, %rd53309;
	shr.u64 	%rd53312, %rd53311, 7;
	xor.b64  	%rd53313, %rd53312, %rd53311;
	shl.b64 	%rd53314, %rd53313, 3;
	add.s64 	%rd53315, %rd53314, %rd53313;
	shr.u64 	%rd53316, %rd53315, 17;
	xor.b64  	%rd53317, %rd53316, %rd53315;
	shl.b64 	%rd53318, %rd53317, 5;
	add.s64 	%rd53319, %rd53318, %rd53317;
	ld.u64 	%rd53320, [%rd53307+8];
	mad.lo.s64 	%rd53321, %rd53320, 2654435761, %rd53319;
	shl.b64 	%rd53322, %rd53321, 13;
	add.s64 	%rd53323, %rd53322, %rd53321;
	shr.u64 	%rd53324, %rd53323, 7;
	xor.b64  	%rd53325, %rd53324, %rd53323;
	shl.b64 	%rd53326, %rd53325, 3;
	add.s64 	%rd53327, %rd53326, %rd53325;
	shr.u64 	%rd53328, %rd53327, 17;
	xor.b64  	%rd53329, %rd53328, %rd53327;
	shl.b64 	%rd53330, %rd53329, 5;
	add.s64 	%rd53331, %rd53330, %rd53329;
	ld.u64 	%rd53332, [%rd53307+16];
	mad.lo.s64 	%rd53333, %rd53332, 2654435761, %rd53331;
	shl.b64 	%rd53334, %rd53333, 13;
	add.s64 	%rd53335, %rd53334, %rd53333;
	shr.u64 	%rd53336, %rd53335, 7;
	xor.b64  	%rd53337, %rd53336, %rd53335;
	shl.b64 	%rd53338, %rd53337, 3;
	add.s64 	%rd53339, %rd53338, %rd53337;
	shr.u64 	%rd53340, %rd53339, 17;
	xor.b64  	%rd53341, %rd53340, %rd53339;
	shl.b64 	%rd53342, %rd53341, 5;
	add.s64 	%rd53343, %rd53342, %rd53341;
	ld.u64 	%rd53344, [%rd53307+24];
	mad.lo.s64 	%rd53345, %rd53344, 2654435761, %rd53343;
	shl.b64 	%rd53346, %rd53345, 13;
	add.s64 	%rd53347, %rd53346, %rd53345;
	shr.u64 	%rd53348, %rd53347, 7;
	xor.b64  	%rd53349, %rd53348, %rd53347;
	shl.b64 	%rd53350, %rd53349, 3;
	add.s64 	%rd53351, %rd53350, %rd53349;
	shr.u64 	%rd53352, %rd53351, 17;
	xor.b64  	%rd53353, %rd53352, %rd53351;
	shl.b64 	%rd53354, %rd53353, 5;
	add.s64 	%rd53355, %rd53354, %rd53353;
	ld.u64 	%rd53356, [%rd53307+32];
	mad.lo.s64 	%rd53357, %rd53356, 2654435761, %rd53355;
	shl.b64 	%rd53358, %rd53357, 13;
	add.s64 	%rd53359, %rd53358, %rd53357;
	shr.u64 	%rd53360, %rd53359, 7;
	xor.b64  	%rd53361, %rd53360, %rd53359;
	shl.b64 	%rd53362, %rd53361, 3;
	add.s64 	%rd53363, %rd53362, %rd53361;
	shr.u64 	%rd53364, %rd53363, 17;
	xor.b64  	%rd53365, %rd53364, %rd53363;
	shl.b64 	%rd53366, %rd53365, 5;
	add.s64 	%rd53367, %rd53366, %rd53365;
	ld.u64 	%rd53368, [%rd53307+40];
	mad.lo.s64 	%rd53369, %rd53368, 2654435761, %rd53367;
	shl.b64 	%rd53370, %rd53369, 13;
	add.s64 	%rd53371, %rd53370, %rd53369;
	shr.u64 	%rd53372, %rd53371, 7;
	xor.b64  	%rd53373, %rd53372, %rd53371;
	shl.b64 	%rd53374, %rd53373, 3;
	add.s64 	%rd53375, %rd53374, %rd53373;
	shr.u64 	%rd53376, %rd53375, 17;
	xor.b64  	%rd53377, %rd53376, %rd53375;
	shl.b64 	%rd53378, %rd53377, 5;
	add.s64 	%rd53379, %rd53378, %rd53377;
	ld.u64 	%rd53380, [%rd53307+48];
	mad.lo.s64 	%rd53381, %rd53380, 2654435761, %rd53379;
	shl.b64 	%rd53382, %rd53381, 13;
	add.s64 	%rd53383, %rd53382, %rd53381;
	shr.u64 	%rd53384, %rd53383, 7;
	xor.b64  	%rd53385, %rd53384, %rd53383;
	shl.b64 	%rd53386, %rd53385, 3;
	add.s64 	%rd53387, %rd53386, %rd53385;
	shr.u64 	%rd53388, %rd53387, 17;
	xor.b64  	%rd53389, %rd53388, %rd53387;
	shl.b64 	%rd53390, %rd53389, 5;
	add.s64 	%rd53391, %rd53390, %rd53389;
	ld.u64 	%rd53392, [%rd53307+56];
	mad.lo.s64 	%rd53393, %rd53392, 2654435761, %rd53391;
	shl.b64 	%rd53394, %rd53393, 13;
	add.s64 	%rd53395, %rd53394, %rd53393;
	shr.u64 	%rd53396, %rd53395, 7;
	xor.b64  	%rd53397, %rd53396, %rd53395;
	shl.b64 	%rd53398, %rd53397, 3;
	add.s64 	%rd53399, %rd53398, %rd53397;
	shr.u64 	%rd53400, %rd53399, 17;
	xor.b64  	%rd53401, %rd53400, %rd53399;
	shl.b64 	%rd53402, %rd53401, 5;
	add.s64 	%rd55202, %rd53402, %rd53401;
	add.s64 	%rd55194, %rd55194, 8;
	add.s64 	%rd55192, %rd55192, 8;
	setp.ne.s64 	%p2684, %rd55192, %rd2268;
	@%p2684 bra 	$L__BB5_1584;
$L__BB5_1585:
	setp.eq.s64 	%p2685, %rd2264, 0;
	@%p2685 bra 	$L__BB5_1593;
	add.s64 	%rd53404, %rd2264, -1;
	setp.lt.u64 	%p2686, %rd53404, 3;
	@%p2686 bra 	$L__BB5_1588;
	shl.b64 	%rd53405, %rd55194, 3;
	add.s64 	%rd53406, %rd54947, %rd53405;
	ld.u64 	%rd53407, [%rd53406];
	mad.lo.s64 	%rd53408, %rd53407, 2654435761, %rd55202;
	shl.b64 	%rd53409, %rd53408, 13;
	add.s64 	%rd53410, %rd53409, %rd53408;
	shr.u64 	%rd53411, %rd53410, 7;
	xor.b64  	%rd53412, %rd53411, %rd53410;
	shl.b64 	%rd53413, %rd53412, 3;
	add.s64 	%rd53414, %rd53413, %rd53412;
	shr.u64 	%rd53415, %rd53414, 17;
	xor.b64  	%rd53416, %rd53415, %rd53414;
	shl.b64 	%rd53417, %rd53416, 5;
	add.s64 	%rd53418, %rd53417, %rd53416;
	ld.u64 	%rd53419, [%rd53406+8];
	mad.lo.s64 	%rd53420, %rd53419, 2654435761, %rd53418;
	shl.b64 	%rd53421, %rd53420, 13;
	add.s64 	%rd53422, %rd53421, %rd53420;
	shr.u64 	%rd53423, %rd53422, 7;
	xor.b64  	%rd53424, %rd53423, %rd53422;
	shl.b64 	%rd53425, %rd53424, 3;
	add.s64 	%rd53426, %rd53425, %rd53424;
	shr.u64 	%rd53427, %rd53426, 17;
	xor.b64  	%rd53428, %rd53427, %rd53426;
	shl.b64 	%rd53429, %rd53428, 5;
	add.s64 	%rd53430, %rd53429, %rd53428;
	ld.u64 	%rd53431, [%rd53406+16];
	mad.lo.s64 	%rd53432, %rd53431, 2654435761, %rd53430;
	shl.b64 	%rd53433, %rd53432, 13;
	add.s64 	%rd53434, %rd53433, %rd53432;
	shr.u64 	%rd53435, %rd53434, 7;
	xor.b64  	%rd53436, %rd53435, %rd53434;
	shl.b64 	%rd53437, %rd53436, 3;
	add.s64 	%rd53438, %rd53437, %rd53436;
	shr.u64 	%rd53439, %rd53438, 17;
	xor.b64  	%rd53440, %rd53439, %rd53438;
	shl.b64 	%rd53441, %rd53440, 5;
	add.s64 	%rd53442, %rd53441, %rd53440;
	ld.u64 	%rd53443, [%rd53406+24];
	mad.lo.s64 	%rd53444, %rd53443, 2654435761, %rd53442;
	shl.b64 	%rd53445, %rd53444, 13;
	add.s64 	%rd53446, %rd53445, %rd53444;
	shr.u64 	%rd53447, %rd53446, 7;
	xor.b64  	%rd53448, %rd53447, %rd53446;
	shl.b64 	%rd53449, %rd53448, 3;
	add.s64 	%rd53450, %rd53449, %rd53448;
	shr.u64 	%rd53451, %rd53450, 17;
	xor.b64  	%rd53452, %rd53451, %rd53450;
	shl.b64 	%rd53453, %rd53452, 5;
	add.s64 	%rd55202, %rd53453, %rd53452;
	add.s64 	%rd55194, %rd55194, 4;
$L__BB5_1588:
	setp.eq.s64 	%p2687, %rd2265, 0;
	@%p2687 bra 	$L__BB5_1593;
	setp.eq.s64 	%p2688, %rd2265, 1;
	@%p2688 bra 	$L__BB5_1591;
	shl.b64 	%rd53455, %rd55194, 3;
	add.s64 	%rd53456, %rd54947, %rd53455;
	ld.u64 	%rd53457, [%rd53456];
	mad.lo.s64 	%rd53458, %rd53457, 2654435761, %rd55202;
	shl.b64 	%rd53459, %rd53458, 13;
	add.s64 	%rd53460, %rd53459, %rd53458;
	shr.u64 	%rd53461, %rd53460, 7;
	xor.b64  	%rd53462, %rd53461, %rd53460;
	shl.b64 	%rd53463, %rd53462, 3;
	add.s64 	%rd53464, %rd53463, %rd53462;
	shr.u64 	%rd53465, %rd53464, 17;
	xor.b64  	%rd53466, %rd53465, %rd53464;
	shl.b64 	%rd53467, %rd53466, 5;
	add.s64 	%rd53468, %rd53467, %rd53466;
	ld.u64 	%rd53469, [%rd53456+8];
	mad.lo.s64 	%rd53470, %rd53469, 2654435761, %rd53468;
	shl.b64 	%rd53471, %rd53470, 13;
	add.s64 	%rd53472, %rd53471, %rd53470;
	shr.u64 	%rd53473, %rd53472, 7;
	xor.b64  	%rd53474, %rd53473, %rd53472;
	shl.b64 	%rd53475, %rd53474, 3;
	add.s64 	%rd53476, %rd53475, %rd53474;
	shr.u64 	%rd53477, %rd53476, 17;
	xor.b64  	%rd53478, %rd53477, %rd53476;
	shl.b64 	%rd53479, %rd53478, 5;
	add.s64 	%rd55202, %rd53479, %rd53478;
	add.s64 	%rd55194, %rd55194, 2;
$L__BB5_1591:
	setp.eq.s64 	%p2689, %rd2266, 0;
	@%p2689 bra 	$L__BB5_1593;
	shl.b64 	%rd53480, %rd55194, 3;
	add.s64 	%rd53481, %rd54947, %rd53480;
	ld.u64 	%rd53482, [%rd53481];
	mad.lo.s64 	%rd53483, %rd53482, 2654435761, %rd55202;
	shl.b64 	%rd53484, %rd53483, 13;
	add.s64 	%rd53485, %rd53484, %rd53483;
	shr.u64 	%rd53486, %rd53485, 7;
	xor.b64  	%rd53487, %rd53486, %rd53485;
	shl.b64 	%rd53488, %rd53487, 3;
	add.s64 	%rd53489, %rd53488, %rd53487;
	shr.u64 	%rd53490, %rd53489, 17;
	xor.b64  	%rd53491, %rd53490, %rd53489;
	shl.b64 	%rd53492, %rd53491, 5;
	add.s64 	%rd55202, %rd53492, %rd53491;
$L__BB5_1593:
	setp.lt.u64 	%p2690, %rd55189, %rd55202;
	selp.b64 	%rd55204, %rd54903, %rd54947, %p2690;
	bra.uni 	$L__BB5_1598;
$L__BB5_1594:
	setp.eq.s32 	%p2691, %r1, 0;
	mov.u64 	%rd55204, %rd54947;
	@%p2691 bra 	$L__BB5_1598;
	mov.b64 	%rd55203, 0;
$L__BB5_1596:
	shl.b64 	%rd53494, %rd55203, 3;
	add.s64 	%rd53495, %rd54903, %rd53494;
	ld.u64 	%rd2927, [%rd53495];
	add.s64 	%rd53496, %rd54947, %rd53494;
	ld.u64 	%rd2928, [%rd53496];
	setp.lt.u64 	%p2692, %rd2927, %rd2928;
	mov.u64 	%rd55204, %rd54903;
	@%p2692 bra 	$L__BB5_1598;
	setp.le.u64 	%p2693, %rd2927, %rd2928;
	add.s64 	%rd55203, %rd55203, 1;
	setp.lt.u64 	%p2694, %rd55203, %rd12;
	and.pred  	%p2695, %p2693, %p2694;
	mov.u64 	%rd55204, %rd54947;
	@%p2695 bra 	$L__BB5_1596;
$L__BB5_1598:
	shl.b32 	%r462, %r19, 1;
	setp.lt.u32 	%p2696, %r19, 129;
	@%p2696 bra 	$L__BB5_1180;
	ld.param.s8 	%rs3, [_ZN3cub18CUB_300001_SM_10006detail10merge_sort30DeviceMergeSortBlockSortKernelINS2_10policy_hubIPPmE9Policy600ES6_PNS0_8NullTypeES6_SA_j18tuple_indexed_lessS5_S9_EEvbT0_T1_T2_T3_T4_PT6_PT7_T5_NS1_7vsmem_tE_param_0];
	bar.sync 	0;
	setp.eq.s16 	%p2697, %rs3, 0;
	@%p2697 bra 	$L__BB5_1601;
	ld.param.u64 	%rd53521, [_ZN3cub18CUB_300001_SM_10006detail10merge_sort30DeviceMergeSortBlockSortKernelINS2_10policy_hubIPPmE9Policy600ES6_PNS0_8NullTypeES6_SA_j18tuple_indexed_lessS5_S9_EEvbT0_T1_T2_T3_T4_PT6_PT7_T5_NS1_7vsmem_tE_param_3];
	st.shared.u64 	[%r11], %rd53648;
	st.shared.u64 	[%r12+8], %rd54822;
	st.shared.u64 	[%r13+16], %rd54821;
	st.shared.u64 	[%r14+24], %rd54820;
	st.shared.u64 	[%r15+32], %rd54819;
	st.shared.u64 	[%r16+40], %rd54810;
	st.shared.u64 	[%r17+48], %rd54809;
	st.shared.u64 	[%r18+56], %rd55204;
	bar.warp.sync 	-1;
	ld.shared.u64 	%rd53498, [%r3];
	ld.shared.u64 	%rd53499, [%r4+256];
	ld.shared.u64 	%rd53500, [%r5+512];
	ld.shared.u64 	%rd53501, [%r6+768];
	ld.shared.u64 	%rd53502, [%r7+1024];
	ld.shared.u64 	%rd53503, [%r8+1280];
	ld.shared.u64 	%rd53504, [%r9+1536];
	ld.shared.u64 	%rd53505, [%r10+1792];
	cvta.to.global.u64 	%rd53506, %rd53521;
	add.s64 	%rd53508, %rd53506, %rd31732;
	st.global.u64 	[%rd53508], %rd53498;
	st.global.u64 	[%rd53508+256], %rd53499;
	st.global.u64 	[%rd53508+512], %rd53500;
	st.global.u64 	[%rd53508+768], %rd53501;
	st.global.u64 	[%rd53508+1024], %rd53502;
	st.global.u64 	[%rd53508+1280], %rd53503;
	st.global.u64 	[%rd53508+1536], %rd53504;
	st.global.u64 	[%rd53508+1792], %rd53505;
	bra.uni 	$L__BB5_3525;
$L__BB5_1601:
	ld.param.u64 	%rd53523, [_ZN3cub18CUB_300001_SM_10006detail10merge_sort30DeviceMergeSortBlockSortKernelINS2_10policy_hubIPPmE9Policy600ES6_PNS0_8NullTypeES6_SA_j18tuple_indexed_lessS5_S9_EEvbT0_T1_T2_T3_T4_PT6_PT7_T5_NS1_7vsmem_tE_param_6];
	st.shared.u64 	[%r11], %rd53648;
	st.shared.u64 	[%r12+8], %rd54822;
	st.shared.u64 	[%r13+16], %rd54821;
	st.shared.u64 	[%r14+24], %rd54820;
	st.shared.u64 	[%r15+32], %rd54819;
	st.shared.u64 	[%r16+40], %rd54810;
	st.shared.u64 	[%r17+48], %rd54809;
	st.shared.u64 	[%r18+56], %rd55204;
	bar.warp.sync 	-1;
	ld.shared.u64 	%rd53509, [%r3];
	ld.shared.u64 	%rd53510, [%r4+256];
	ld.shared.u64 	%rd53511, [%r5+512];
	ld.shared.u64 	%rd53512, [%r6+768];
	ld.shared.u64 	%rd53513, [%r7+1024];
	ld.shared.u64 	%rd53514, [%r8+1280];
	ld.shared.u64 	%rd53515, [%r9+1536];
	ld.shared.u64 	%rd53516, [%r10+1792];
	cvta.to.global.u64 	%rd53517, %rd53523;
	add.s64 	%rd53519, %rd53517, %rd31732;
	st.global.u64 	[%rd53519], %rd53509;
	st.global.u64 	[%rd53519+256], %rd53510;
	st.global.u64 	[%rd53519+512], %rd53511;
	st.global.u64 	[%rd53519+768], %rd53512;
	st.global.u64 	[%rd53519+1024], %rd53513;
	st.global.u64 	[%rd53519+1280], %rd53514;
	st.global.u64 	[%rd53519+1536], %rd53515;
	st.global.u64 	[%rd53519+1792], %rd53516;
	bra.uni 	$L__BB5_3525;
$L__BB5_1602:
	sub.s32 	%r111, %r107, %r2;
	min.s32 	%r50, %r111, 2048;
	// begin inline asm
	griddepcontrol.wait;
	// end inline asm
	cvt.u64.u32 	%rd2931, %r2;
	mul.wide.u32 	%rd6337, %r2, 8;
	add.s64 	%rd6338, %rd1, %rd6337;
	mov.u32 	%r51, %tid.x;
	ld.global.u64 	%rd55212, [%rd6338];
	and.b32  	%r52, %r51, 31;
	shl.b32 	%r112, %r51, 3;
	and.b32  	%r113, %r112, 7936;
	or.b32  	%r53, %r113, %r52;
	setp.ge.s32 	%p34, %r53, %r50;
	mov.u64 	%rd55205, %rd55212;
	@%p34 bra 	$L__BB5_1604;
	cvt.u64.u32 	%rd6339, %r53;
	add.s64 	%rd6340, %rd6339, %rd2931;
	shl.b64 	%rd6341, %rd6340, 3;
	add.s64 	%rd6342, %rd1, %rd6341;
	ld.global.u64 	%rd55205, [%rd6342];
$L__BB5_1604:
	add.s32 	%r114, %r53, 32;
	setp.ge.s32 	%p35, %r114, %r50;
	mov.u64 	%rd55206, %rd55212;
	@%p35 bra 	$L__BB5_1606;
	cvt.u64.u32 	%rd6343, %r53;
	add.s64 	%rd6344, %rd6343, %rd2931;
	shl.b64 	%rd6345, %rd6344, 3;
	add.s64 	%rd6346, %rd1, %rd6345;
	ld.global.u64 	%rd55206, [%rd6346+256];
$L__BB5_1606:
	add.s32 	%r115, %r53, 64;
	setp.ge.s32 	%p36, %r115, %r50;
	mov.u64 	%rd55207, %rd55212;
	@%p36 bra 	$L__BB5_1608;
	cvt.u64.u32 	%rd6347, %r53;
	add.s64 	%rd6348, %rd6347, %rd2931;
	shl.b64 	%rd6349, %rd6348, 3;
	add.s64 	%rd6350, %rd1, %rd6349;
	ld.global.u64 	%rd55207, [%rd6350+512];
$L__BB5_1608:
	add.s32 	%r116, %r53, 96;
	setp.ge.s32 	%p37, %r116, %r50;
	mov.u64 	%rd55208, %rd55212;
	@%p37 bra 	$L__BB5_1610;
	cvt.u64.u32 	%rd6351, %r53;
	add.s64 	%rd6352, %rd6351, %rd2931;
	shl.b64 	%rd6353, %rd6352, 3;
	add.s64 	%rd6354, %rd1, %rd6353;
	ld.global.u64 	%rd55208, [%rd6354+768];
$L__BB5_1610:
	add.s32 	%r117, %r53, 128;
	setp.ge.s32 	%p38, %r117, %r50;
	mov.u64 	%rd55209, %rd55212;
	@%p38 bra 	$L__BB5_1612;
	cvt.u64.u32 	%rd6355, %r53;
	add.s64 	%rd6356, %rd6355, %rd2931;
	shl.b64 	%rd6357, %rd6356, 3;
	add.s64 	%rd6358, %rd1, %rd6357;
	ld.global.u64 	%rd55209, [%rd6358+1024];
$L__BB5_1612:
	add.s32 	%r118, %r53, 160;
	setp.ge.s32 	%p39, %r118, %r50;
	mov.u64 	%rd55210, %rd55212;
	@%p39 bra 	$L__BB5_1614;
	cvt.u64.u32 	%rd6359, %r53;
	add.s64 	%rd6360, %rd6359, %rd2931;
	shl.b64 	%rd6361, %rd6360, 3;
	add.s64 	%rd6362, %rd1, %rd6361;
	ld.global.u64 	%rd55210, [%rd6362+1280];
$L__BB5_1614:
	add.s32 	%r119, %r53, 192;
	setp.ge.s32 	%p40, %r119, %r50;
	mov.u64 	%rd55211, %rd55212;
	@%p40 bra 	$L__BB5_1616;
	cvt.u64.u32 	%rd6363, %r53;
	add.s64 	%rd6364, %rd6363, %rd2931;
	shl.b64 	%rd6365, %rd6364, 3;
	add.s64 	%rd6366, %rd1, %rd6365;
	ld.global.u64 	%rd55211, [%rd6366+1536];
$L__BB5_1616:
	add.s32 	%r120, %r53, 224;
	setp.ge.s32 	%p41, %r120, %r50;
	@%p41 bra 	$L__BB5_1618;
	cvt.u64.u32 	%rd6367, %r53;
	add.s64 	%rd6368, %rd6367, %rd2931;
	shl.b64 	%rd6369, %rd6368, 3;
	add.s64 	%rd6370, %rd1, %rd6369;
	ld.global.u64 	%rd55212, [%rd6370+1792];
$L__BB5_1618:
	// begin inline asm
	mov.u32 %r121, %laneid;
	// end inline asm
	add.s32 	%r122, %r121, %r113;
	shr.s32 	%r123, %r122, 5;
	add.s32 	%r124, %r123, %r122;
	shl.b32 	%r125, %r124, 3;
	mov.u32 	%r126, _ZZN3cub18CUB_300001_SM_10006detail10merge_sort30DeviceMergeSortBlockSortKernelINS2_10policy_hubIPPmE9Policy600ES6_PNS0_8NullTypeES6_SA_j18tuple_indexed_lessS5_S9_EEvbT0_T1_T2_T3_T4_PT6_PT7_T5_NS1_7vsmem_tEE19static_temp_storage;
	add.s32 	%r56, %r126, %r125;
	st.shared.u64 	[%r56], %rd55205;
	add.s32 	%r127, %r122, 32;
	shr.s32 	%r128, %r127, 5;
	add.s32 	%r129, %r128, %r122;
	shl.b32 	%r130, %r129, 3;
	add.s32 	%r57, %r126, %r130;
	st.shared.u64 	[%r57+256], %rd55206;
	add.s32 	%r131, %r122, 64;
	shr.s32 	%r132, %r131, 5;
	add.s32 	%r133, %r132, %r122;
	shl.b32 	%r134, %r133, 3;
	add.s32 	%r58, %r126, %r134;
	st.shared.u64 	[%r58+512], %rd55207;
	add.s32 	%r135, %r122, 96;
	shr.s32 	%r136, %r135, 5;
	add.s32 	%r137, %r136, %r122;
	shl.b32 	%r138, %r137, 3;
	add.s32 	%r59, %r126, %r138;
	st.shared.u64 	[%r59+768], %rd55208;
	add.s32 	%r139, %r122, 128;
	shr.s32 	%r140, %r139, 5;
	add.s32 	%r141, %r140, %r122;
	shl.b32 	%r142, %r141, 3;
	add.s32 	%r60, %r126, %r142;
	st.shared.u64 	[%r60+1024], %rd55209;
	add.s32 	%r143, %r122, 160;
	shr.s32 	%r144, %r143, 5;
	add.s32 	%r145, %r144, %r122;
	shl.b32 	%r146, %r145, 3;
	add.s32 	%r61, %r126, %r146;
	st.shared.u64 	[%r61+1280], %rd55210;
	add.s32 	%r147, %r122, 192;
	shr.s32 	%r148, %r147, 5;
	add.s32 	%r149, %r148, %r122;
	shl.b32 	%r150, %r149, 3;
	add.s32 	%r62, %r126, %r150;
	st.shared.u64 	[%r62+1536], %rd55211;
	add.s32 	%r151, %r122, 224;
	shr.s32 	%r152, %r151, 5;
	add.s32 	%r153, %r152, %r122;
	shl.b32 	%r154, %r153, 3;
	add.s32 	%r63, %r126, %r154;
	st.shared.u64 	[%r63+1792], %rd55212;
	bar.warp.sync 	-1;
	mad.lo.s32 	%r155, %r121, 7, %r122;
	shr.s32 	%r156, %r155, 5;
	add.s32 	%r157, %r156, %r155;
	shl.b32 	%r158, %r157, 3;
	add.s32 	%r64, %r126, %r158;
	ld.shared.u64 	%rd55598, [%r64];
	add.s32 	%r159, %r155, 1;
	shr.s32 	%r160, %r159, 5;
	add.s32 	%r161, %r160, %r155;
	shl.b32 	%r162, %r161, 3;
	add.s32 	%r65, %r126, %r162;
	ld.shared.u64 	%rd2950, [%r65+8];
	add.s32 	%r163, %r155, 2;
	shr.s32 	%r164, %r163, 5;
	add.s32 	%r165, %r164, %r155;
	shl.b32 	%r166, %r165, 3;
	add.s32 	%r66, %r126, %r166;
	ld.shared.u64 	%rd2951, [%r66+16];
	add.s32 	%r167, %r155, 3;
	shr.s32 	%r168, %r167, 5;
	add.s32 	%r169, %r168, %r155;
	shl.b32 	%r170, %r169, 3;
	add.s32 	%r67, %r126, %r170;
	ld.shared.u64 	%rd2952, [%r67+24];
	add.s32 	%r171, %r155, 4;
	shr.s32 	%r172, %r171, 5;
	add.s32 	%r173, %r172, %r155;
	shl.b32 	%r174, %r173, 3;
	add.s32 	%r68, %r126, %r174;
	ld.shared.u64 	%rd2953, [%r68+32];
	add.s32 	%r175, %r155, 5;
	shr.s32 	%r176, %r175, 5;
	add.s32 	%r177, %r176, %r155;
	shl.b32 	%r178, %r177, 3;
	add.s32 	%r69, %r126, %r178;
	ld.shared.u64 	%rd2954, [%r69+40];
	add.s32 	%r179, %r155, 6;
	shr.s32 	%r180, %r179, 5;
	add.s32 	%r181, %r180, %r155;
	shl.b32 	%r182, %r181, 3;
	add.s32 	%r70, %r126, %r182;
	ld.shared.u64 	%rd2955, [%r70+48];
	add.s32 	%r183, %r155, 7;
	shr.s32 	%r184, %r183, 5;
	add.s32 	%r185, %r184, %r155;
	shl.b32 	%r186, %r185, 3;
	add.s32 	%r71, %r126, %r186;
	ld.shared.u64 	%rd2956, [%r71+56];
	bar.sync 	0;
	// begin inline asm
	griddepcontrol.launch_dependents;
	// end inline asm
	cvt.s64.s32 	%rd2957, %r1;
	add.s64 	%rd2958, %rd2, -1;
	and.b64  	%rd2959, %rd2, 7;
	add.s64 	%rd2960, %rd2959, -1;
	and.b64  	%rd2961, %rd2, 3;
	add.s64 	%rd2962, %rd2961, -1;
	or.b32  	%r187, %r112, 1;
	setp.ge.u32 	%p42, %r187, %r50;
	mov.u64 	%rd56764, %rd55598;
	mov.u64 	%rd55255, %rd55598;
	@%p42 bra 	$L__BB5_1662;
	setp.eq.s64 	%p43, %rd2, 0;
	mov.b64 	%rd55216, -3750763034362895579;
	@%p43 bra 	$L__BB5_1625;
	setp.eq.s64 	%p44, %rd2958, 0;
	mov.b64 	%rd55216, -3750763034362895579;
	mov.b64 	%rd55217, 0;
	@%p44 bra 	$L__BB5_1623;
	and.b64  	%rd2963, %rd2, -2;
	mov.b64 	%rd55216, -3750763034362895579;
	mov.b64 	%rd55217, 0;
	mov.u64 	%rd55215, %rd55217;
$L__BB5_1622:
	shl.b64 	%rd6377, %rd55217, 3;
	add.s64 	%rd6378, %rd55598, %rd6377;
	ld.u64 	%rd6379, [%rd6378];
	and.b64  	%rd6380, %rd6379, 255;
	xor.b64  	%rd6381, %rd6380, %rd55216;
	mul.lo.s64 	%rd6382, %rd6381, 1099511628211;
	shr.u64 	%rd6383, %rd6379, 8;
	and.b64  	%rd6384, %rd6383, 255;
	xor.b64  	%rd6385, %rd6384, %rd6382;
	mul.lo.s64 	%rd6386, %rd6385, 1099511628211;
	shr.u64 	%rd6387, %rd6379, 16;
	and.b64  	%rd6388, %rd6387, 255;
	xor.b64  	%rd6389, %rd6388, %rd6386;
	mul.lo.s64 	%rd6390, %rd6389, 1099511628211;
	shr.u64 	%rd6391, %rd6379, 24;
	and.b64  	%rd6392, %rd6391, 255;
	xor.b64  	%rd6393, %rd6392, %rd6390;
	mul.lo.s64 	%rd6394, %rd6393, 1099511628211;
	shr.u64 	%rd6395, %rd6379, 32;
	and.b64  	%rd6396, %rd6395, 255;
	xor.b64  	%rd6397, %rd6396, %rd6394;
	mul.lo.s64 	%rd6398, %rd6397, 1099511628211;
	shr.u64 	%rd6399, %rd6379, 40;
	and.b64  	%rd6400, %rd6399, 255;
	xor.b64  	%rd6401, %rd6400, %rd6398;
	mul.lo.s64 	%rd6402, %rd6401, 1099511628211;
	shr.u64 	%rd6403, %rd6379, 48;
	and.b64  	%rd6404, %rd6403, 255;
	xor.b64  	%rd6405, %rd6404, %rd6402;
	mul.lo.s64 	%rd6406, %rd6405, 1099511628211;
	shr.u64 	%rd6407, %rd6379, 56;
	xor.b64  	%rd6408, %rd6407, %rd6406;
	mul.lo.s64 	%rd6409, %rd6408, 1099511628211;
	ld.u64 	%rd6410, [%rd6378+8];
	and.b64  	%rd6411, %rd6410, 255;
	xor.b64  	%rd6412, %rd6411, %rd6409;
	mul.lo.s64 	%rd6413, %rd6412, 1099511628211;
	shr.u64 	%rd6414, %rd6410, 8;
	and.b64  	%rd6415, %rd6414, 255;
	xor.b64  	%rd6416, %rd6415, %rd6413;
	mul.lo.s64 	%rd6417, %rd6416, 1099511628211;
	shr.u64 	%rd6418, %rd6410, 16;
	and.b64  	%rd6419, %rd6418, 255;
	xor.b64  	%rd6420, %rd6419, %rd6417;
	mul.lo.s64 	%rd6421, %rd6420, 1099511628211;
	shr.u64 	%rd6422, %rd6410, 24;
	and.b64  	%rd6423, %rd6422, 255;
	xor.b64  	%rd6424, %rd6423, %rd6421;
	mul.lo.s64 	%rd6425, %rd6424, 1099511628211;
	shr.u64 	%rd6426, %rd6410, 32;
	and.b64  	%rd6427, %rd6426, 255;
	xor.b64  	%rd6428, %rd6427, %rd6425;
	mul.lo.s64 	%rd6429, %rd6428, 1099511628211;
	shr.u64 	%rd6430, %rd6410, 40;
	and.b64  	%rd6431, %rd6430, 255;
	xor.b64  	%rd6432, %rd6431, %rd6429;
	mul.lo.s64 	%rd6433, %rd6432, 1099511628211;
	shr.u64 	%rd6434, %rd6410, 48;
	and.b64  	%rd6435, %rd6434, 255;
	xor.b64  	%rd6436, %rd6435, %rd6433;
	mul.lo.s64 	%rd6437, %rd6436, 1099511628211;
	shr.u64 	%rd6438, %rd6410, 56;
	xor.b64  	%rd6439, %rd6438, %rd6437;
	mul.lo.s64 	%rd55216, %rd6439, 1099511628211;
	add.s64 	%rd55217, %rd55217, 2;
	add.s64 	%rd55215, %rd55215, 2;
	setp.ne.s64 	%p45, %rd55215, %rd2963;
	@%p45 bra 	$L__BB5_1622;
$L__BB5_1623:
	and.b64  	%rd6440, %rd2, 1;
	setp.eq.b64 	%p46, %rd6440, 1;
	not.pred 	%p47, %p46;
	@%p47 bra 	$L__BB5_1625;
	shl.b64 	%rd6441, %rd55217, 3;
	add.s64 	%rd6442, %rd55598, %rd6441;
	ld.u64 	%rd6443, [%rd6442];
	and.b64  	%rd6444, %rd6443, 255;
	xor.b64  	%rd6445, %rd6444, %rd55216;
	mul.lo.s64 	%rd6446, %rd6445, 1099511628211;
	shr.u64 	%rd6447, %rd6443, 8;
	and.b64  	%rd6448, %rd6447, 255;
	xor.b64  	%rd6449, %rd6448, %rd6446;
	mul.lo.s64 	%rd6450, %rd6449, 1099511628211;
	shr.u64 	%rd6451, %rd6443, 16;
	and.b64  	%rd6452, %rd6451, 255;
	xor.b64  	%rd6453, %rd6452, %rd6450;
	mul.lo.s64 	%rd6454, %rd6453, 1099511628211;
	shr.u64 	%rd6455, %rd6443, 24;
	and.b64  	%rd6456, %rd6455, 255;
	xor.b64  	%rd6457, %rd6456, %rd6454;
	mul.lo.s64 	%rd6458, %rd6457, 1099511628211;
	shr.u64 	%rd6459, %rd6443, 32;
	and.b64  	%rd6460, %rd6459, 255;
	xor.b64  	%rd6461, %rd6460, %rd6458;
	mul.lo.s64 	%rd6462, %rd6461, 1099511628211;
	shr.u64 	%rd6463, %rd6443, 40;
	and.b64  	%rd6464, %rd6463, 255;
	xor.b64  	%rd6465, %rd6464, %rd6462;
	mul.lo.s64 	%rd6466, %rd6465, 1099511628211;
	shr.u64 	%rd6467, %rd6443, 48;
	and.b64  	%rd6468, %rd6467, 255;
	xor.b64  	%rd6469, %rd6468, %rd6466;
	mul.lo.s64 	%rd6470, %rd6469, 1099511628211;
	shr.u64 	%rd6471, %rd6443, 56;
	xor.b64  	%rd6472, %rd6471, %rd6470;
	mul.lo.s64 	%rd55216, %rd6472, 1099511628211;
$L__BB5_1625:
	mov.b64 	%rd55223, -3750763034362895579;
	@%p43 bra 	$L__BB5_1631;
	setp.eq.s64 	%p49, %rd2958, 0;
	mov.b64 	%rd55223, -3750763034362895579;
	mov.b64 	%rd55224, 0;
	@%p49 bra 	$L__BB5_1629;
	and.b64  	%rd2975, %rd2, -2;
	mov.b64 	%rd55223, -3750763034362895579;
	mov.b64 	%rd55224, 0;
	mov.u64 	%rd55222, %rd55224;
$L__BB5_1628:
	shl.b64 	%rd6479, %rd55224, 3;
	add.s64 	%rd6480, %rd2950, %rd6479;
	ld.u64 	%rd6481, [%rd6480];
	and.b64  	%rd6482, %rd6481, 255;
	xor.b64  	%rd6483, %rd6482, %rd55223;
	mul.lo.s64 	%rd6484, %rd6483, 1099511628211;
	shr.u64 	%rd6485, %rd6481, 8;
	and.b64  	%rd6486, %rd6485, 255;
	xor.b64  	%rd6487, %rd6486, %rd6484;
	mul.lo.s64 	%rd6488, %rd6487, 1099511628211;
	shr.u64 	%rd6489, %rd6481, 16;
	and.b64  	%rd6490, %rd6489, 255;
	xor.b64  	%rd6491, %rd6490, %rd6488;
	mul.lo.s64 	%rd6492, %rd6491, 1099511628211;
	shr.u64 	%rd6493, %rd6481, 24;
	and.b64  	%rd6494, %rd6493, 255;
	xor.b64  	%rd6495, %rd6494, %rd6492;
	mul.lo.s64 	%rd6496, %rd6495, 1099511628211;
	shr.u64 	%rd6497, %rd6481, 32;
	and.b64  	%rd6498, %rd6497, 255;
	xor.b64  	%rd6499, %rd6498, %rd6496;
	mul.lo.s64 	%rd6500, %rd6499, 1099511628211;
	shr.u64 	%rd6501, %rd6481, 40;
	and.b64  	%rd6502, %rd6501, 255;
	xor.b64  	%rd6503, %rd6502, %rd6500;
	mul.lo.s64 	%rd6504, %rd6503, 1099511628211;
	shr.u64 	%rd6505, %rd6481, 48;
	and.b64  	%rd6506, %rd6505, 255;
	xor.b64  	%rd6507, %rd6506, %rd6504;
	mul.lo.s64 	%rd6508, %rd6507, 1099511628211;
	shr.u64 	%rd6509, %rd6481, 56;
	xor.b64  	%rd6510, %rd6509, %rd6508;
	mul.lo.s64 	%rd6511, %rd6510, 1099511628211;
	ld.u64 	%rd6512, [%rd6480+8];
	and.b64  	%rd6513, %rd6512, 255;
	xor.b64  	%rd6514, %rd6513, %rd6511;
	mul.lo.s64 	%rd6515, %rd6514, 1099511628211;
	shr.u64 	%rd6516, %rd6512, 8;
	and.b64  	%rd6517, %rd6516, 255;
	xor.b64  	%rd6518, %rd6517, %rd6515;
	mul.lo.s64 	%rd6519, %rd6518, 1099511628211;
	shr.u64 	%rd6520, %rd6512, 16;
	and.b64  	%rd6521, %rd6520, 255;
	xor.b64  	%rd6522, %rd6521, %rd6519;
	mul.lo.s64 	%rd6523, %rd6522, 1099511628211;
	shr.u64 	%rd6524, %rd6512, 24;
	and.b64  	%rd6525, %rd6524, 255;
	xor.b64  	%rd6526, %rd6525, %rd6523;
	mul.lo.s64 	%rd6527, %rd6526, 1099511628211;
	shr.u64 	%rd6528, %rd6512, 32;
	and.b64  	%rd6529, %rd6528, 255;
	xor.b64  	%rd6530, %rd6529, %rd6527;
	mul.lo.s64 	%rd6531, %rd6530, 1099511628211;
	shr.u64 	%rd6532, %rd6512, 40;
	and.b64  	%rd6533, %rd6532, 255;
	xor.b64  	%rd6534, %rd6533, %rd6531;
	mul.lo.s64 	%rd6535, %rd6534, 1099511628211;
	shr.u64 	%rd6536, %rd6512, 48;
	and.b64  	%rd6537, %rd6536, 255;
	xor.b64  	%rd6538, %rd6537, %rd6535;
	mul.lo.s64 	%rd6539, %rd6538, 1099511628211;
	shr.u64 	%rd6540, %rd6512, 56;
	xor.b64  	%rd6541, %rd6540, %rd6539;
	mul.lo.s64 	%rd55223, %rd6541, 1099511628211;
	add.s64 	%rd55224, %rd55224, 2;
	add.s64 	%rd55222, %rd55222, 2;
	setp.ne.s64 	%p50, %rd55222, %rd2975;
	@%p50 bra 	$L__BB5_1628;
$L__BB5_1629:
	and.b64  	%rd6542, %rd2, 1;
	setp.eq.b64 	%p51, %rd6542, 1;
	not.pred 	%p52, %p51;
	@%p52 bra 	$L__BB5_1631;
	shl.b64 	%rd6543, %rd55224, 3;
	add.s64 	%rd6544, %rd2950, %rd6543;
	ld.u64 	%rd6545, [%rd6544];
	and.b64  	%rd6546, %rd6545, 255;
	xor.b64  	%rd6547, %rd6546, %rd55223;
	mul.lo.s64 	%rd6548, %rd6547, 1099511628211;
	shr.u64 	%rd6549, %rd6545, 8;
	and.b64  	%rd6550, %rd6549, 255;
	xor.b64  	%rd6551, %rd6550, %rd6548;
	mul.lo.s64 	%rd6552, %rd6551, 1099511628211;
	shr.u64 	%rd6553, %rd6545, 16;
	and.b64  	%rd6554, %rd6553, 255;
	xor.b64  	%rd6555, %rd6554, %rd6552;
	mul.lo.s64 	%rd6556, %rd6555, 1099511628211;
	shr.u64 	%rd6557, %rd6545, 24;
	and.b64  	%rd6558, %rd6557, 255;
	xor.b64  	%rd6559, %rd6558, %rd6556;
	mul.lo.s64 	%rd6560, %rd6559, 1099511628211;
	shr.u64 	%rd6561, %rd6545, 32;
	and.b64  	%rd6562, %rd6561, 255;
	xor.b64  	%rd6563, %rd6562, %rd6560;
	mul.lo.s64 	%rd6564, %rd6563, 1099511628211;
	shr.u64 	%rd6565, %rd6545, 40;
	and.b64  	%rd6566, %rd6565, 255;
	xor.b64  	%rd6567, %rd6566, %rd6564;
	mul.lo.s64 	%rd6568, %rd6567, 1099511628211;
	shr.u64 	%rd6569, %rd6545, 48;
	and.b64  	%rd6570, %rd6569, 255;
	xor.b64  	%rd6571, %rd6570, %rd6568;
	mul.lo.s64 	%rd6572, %rd6571, 1099511628211;
	shr.u64 	%rd6573, %rd6545, 56;
	xor.b64  	%rd6574, %rd6573, %rd6572;
	mul.lo.s64 	%rd55223, %rd6574, 1099511628211;
$L__BB5_1631:
	setp.eq.s64 	%p53, %rd55216, %rd55223;
	@%p53 bra 	$L__BB5_1658;
	mov.b64 	%rd55240, 0;
	@%p43 bra 	$L__BB5_1644;
	setp.lt.u64 	%p55, %rd2958, 7;
	mov.b64 	%rd55232, 0;
	mov.u64 	%rd55240, %rd55232;
	@%p55 bra 	$L__BB5_1636;
	and.b64  	%rd2987, %rd2, -8;
	mov.b64 	%rd55232, 0;
	mov.u64 	%rd55230, %rd55232;
$L__BB5_1635:
	.pragma "nounroll";
	shl.b64 	%rd6579, %rd55232, 3;
	add.s64 	%rd6580, %rd55598, %rd6579;
	ld.u64 	%rd6581, [%rd6580];
	mad.lo.s64 	%rd6582, %rd6581, 2654435761, %rd55240;
	shl.b64 	%rd6583, %rd6582, 13;
	add.s64 	%rd6584, %rd6583, %rd6582;
	shr.u64 	%rd6585, %rd6584, 7;
	xor.b64  	%rd6586, %rd6585, %rd6584;
	shl.b64 	%rd6587, %rd6586, 3;
	add.s64 	%rd6588, %rd6587, %rd6586;
	shr.u64 	%rd6589, %rd6588, 17;
	xor.b64  	%rd6590, %rd6589, %rd6588;
	shl.b64 	%rd6591, %rd6590, 5;
	add.s64 	%rd6592, %rd6591, %rd6590;
	ld.u64 	%rd6593, [%rd6580+8];
	mad.lo.s64 	%rd6594, %rd6593, 2654435761, %rd6592;
	shl.b64 	%rd6595, %rd6594, 13;
	add.s64 	%rd6596, %rd6595, %rd6594;
	shr.u64 	%rd6597, %rd6596, 7;
	xor.b64  	%rd6598, %rd6597, %rd6596;
	shl.b64 	%rd6599, %rd6598, 3;
	add.s64 	%rd6600, %rd6599, %rd6598;
	shr.u64 	%rd6601, %rd6600, 17;
	xor.b64  	%rd6602, %rd6601, %rd6600;
	shl.b64 	%rd6603, %rd6602, 5;
	add.s64 	%rd6604, %rd6603, %rd6602;
	ld.u64 	%rd6605, [%rd6580+16];
	mad.lo.s64 	%rd6606, %rd6605, 2654435761, %rd6604;
	shl.b64 	%rd6607, %rd6606, 13;
	add.s64 	%rd6608, %rd6607, %rd6606;
	shr.u64 	%rd6609, %rd6608, 7;
	xor.b64  	%rd6610, %rd6609, %rd6608;
	shl.b64 	%rd6611, %rd6610, 3;
	add.s64 	%rd6612, %rd6611, %rd6610;
	shr.u64 	%rd6613, %rd6612, 17;
	xor.b64  	%rd6614, %rd6613, %rd6612;
	shl.b64 	%rd6615, %rd6614, 5;
	add.s64 	%rd6616, %rd6615, %rd6614;
	ld.u64 	%rd6617, [%rd6580+24];
	mad.lo.s64 	%rd6618, %rd6617, 2654435761, %rd6616;
	shl.b64 	%rd6619, %rd6618, 13;
	add.s64 	%rd6620, %rd6619, %rd6618;
	shr.u64 	%rd6621, %rd6620, 7;
	xor.b64  	%rd6622, %rd6621, %rd6620;
	shl.b64 	%rd6623, %rd6622, 3;
	add.s64 	%rd6624, %rd6623, %rd6622;
	shr.u64 	%rd6625, %rd6624, 17;
	xor.b64  	%rd6626, %rd6625, %rd6624;
	shl.b64 	%rd6627, %rd6626, 5;
	add.s64 	%rd6628, %rd6627, %rd6626;
	ld.u64 	%rd6629, [%rd6580+32];
	mad.lo.s64 	%rd6630, %rd6629, 2654435761, %rd6628;
	shl.b64 	%rd6631, %rd6630, 13;
	add.s64 	%rd6632, %rd6631, %rd6630;
	shr.u64 	%rd6633, %rd6632, 7;
	xor.b64  	%rd6634, %rd6633, %rd6632;
	shl.b64 	%rd6635, %rd6634, 3;
	add.s64 	%rd6636, %rd6635, %rd6634;
	shr.u64 	%rd6637, %rd6636, 17;
	xor.b64  	%rd6638, %rd6637, %rd6636;
	shl.b64 	%rd6639, %rd6638, 5;
	add.s64 	%rd6640, %rd6639, %rd6638;
	ld.u64 	%rd6641, [%rd6580+40];
	mad.lo.s64 	%rd6642, %rd6641, 2654435761, %rd6640;
	shl.b64 	%rd6643, %rd6642, 13;
	add.s64 	%rd6644, %rd6643, %rd6642;
	shr.u64 	%rd6645, %rd6644, 7;
	xor.b64  	%rd6646, %rd6645, %rd6644;
	shl.b64 	%rd6647, %rd6646, 3;
	add.s64 	%rd6648, %rd6647, %rd6646;
	shr.u64 	%rd6649, %rd6648, 17;
	xor.b64  	%rd6650, %rd6649, %rd6648;
	shl.b64 	%rd6651, %rd6650, 5;
	add.s64 	%rd6652, %rd6651, %rd6650;
	ld.u64 	%rd6653, [%rd6580+48];
	mad.lo.s64 	%rd6654, %rd6653, 2654435761, %rd6652;
	shl.b64 	%rd6655, %rd6654, 13;
	add.s64 	%rd6656, %rd6655, %rd6654;
	shr.u64 	%rd6657, %rd6656, 7;
	xor.b64  	%rd6658, %rd6657, %rd6656;
	shl.b64 	%rd6659, %rd6658, 3;
	add.s64 	%rd6660, %rd6659, %rd6658;
	shr.u64 	%rd6661, %rd6660, 17;
	xor.b64  	%rd6662, %rd6661, %rd6660;
	shl.b64 	%rd6663, %rd6662, 5;
	add.s64 	%rd6664, %rd6663, %rd6662;
	ld.u64 	%rd6665, [%rd6580+56];
	mad.lo.s64 	%rd6666, %rd6665, 2654435761, %rd6664;
	shl.b64 	%rd6667, %rd6666, 13;
	add.s64 	%rd6668, %rd6667, %rd6666;
	shr.u64 	%rd6669, %rd6668, 7;
	xor.b64  	%rd6670, %rd6669, %rd6668;
	shl.b64 	%rd6671, %rd6670, 3;
	add.s64 	%rd6672, %rd6671, %rd6670;
	shr.u64 	%rd6673, %rd6672, 17;
	xor.b64  	%rd6674, %rd6673, %rd6672;
	shl.b64 	%rd6675, %rd6674, 5;
	add.s64 	%rd55240, %rd6675, %rd6674;
	add.s64 	%rd55232, %rd55232, 8;
	add.s64 	%rd55230, %rd55230, 8;
	setp.ne.s64 	%p56, %rd55230, %rd2987;
	@%p56 bra 	$L__BB5_1635;
$L__BB5_1636:
	setp.eq.s64 	%p57, %rd2959, 0;
	@%p57 bra 	$L__BB5_1644;
	setp.lt.u64 	%p58, %rd2960, 3;
	@%p58 bra 	$L__BB5_1639;
	shl.b64 	%rd6677, %rd55232, 3;
	add.s64 	%rd6678, %rd55598, %rd6677;
	ld.u64 	%rd6679, [%rd6678];
	mad.lo.s64 	%rd6680, %rd6679, 2654435761, %rd55240;
	shl.b64 	%rd6681, %rd6680, 13;
	add.s64 	%rd6682, %rd6681, %rd6680;
	shr.u64 	%rd6683, %rd6682, 7;
	xor.b64  	%rd6684, %rd6683, %rd6682;
	shl.b64 	%rd6685, %rd6684, 3;
	add.s64 	%rd6686, %rd6685, %rd6684;
	shr.u64 	%rd6687, %rd6686, 17;
	xor.b64  	%rd6688, %rd6687, %rd6686;
	shl.b64 	%rd6689, %rd6688, 5;
	add.s64 	%rd6690, %rd6689, %rd6688;
	ld.u64 	%rd6691, [%rd6678+8];
	mad.lo.s64 	%rd6692, %rd6691, 2654435761, %rd6690;
	shl.b64 	%rd6693, %rd6692, 13;
	add.s64 	%rd6694, %rd6693, %rd6692;
	shr.u64 	%rd6695, %rd6694, 7;
	xor.b64  	%rd6696, %rd6695, %rd6694;
	shl.b64 	%rd6697, %rd6696, 3;
	add.s64 	%rd6698, %rd6697, %rd6696;
	shr.u64 	%rd6699, %rd6698, 17;
	xor.b64  	%rd6700, %rd6699, %rd6698;
	shl.b64 	%rd6701, %rd6700, 5;
	add.s64 	%rd6702, %rd6701, %rd6700;
	ld.u64 	%rd6703, [%rd6678+16];
	mad.lo.s64 	%rd6704, %rd6703, 2654435761, %rd6702;
	shl.b64 	%rd6705, %rd6704, 13;
	add.s64 	%rd6706, %rd6705, %rd6704;
	shr.u64 	%rd6707, %rd6706, 7;
	xor.b64  	%rd6708, %rd6707, %rd6706;
	shl.b64 	%rd6709, %rd6708, 3;
	add.s64 	%rd6710, %rd6709, %rd6708;
	shr.u64 	%rd6711, %rd6710, 17;
	xor.b64  	%rd6712, %rd6711, %rd6710;
	shl.b64 	%rd6713, %rd6712, 5;
	add.s64 	%rd6714, %rd6713, %rd6712;
	ld.u64 	%rd6715, [%rd6678+24];
	mad.lo.s64 	%rd6716, %rd6715, 2654435761, %rd6714;
	shl.b64 	%rd6717, %rd6716, 13;
	add.s64 	%rd6718, %rd6717, %rd6716;
	shr.u64 	%rd6719, %rd6718, 7;
	xor.b64  	%rd6720, %rd6719, %rd6718;
	shl.b64 	%rd6721, %rd6720, 3;
	add.s64 	%rd6722, %rd6721, %rd6720;
	shr.u64 	%rd6723, %rd6722, 17;
	xor.b64  	%rd6724, %rd6723, %rd6722;
	shl.b64 	%rd6725, %rd6724, 5;
	add.s64 	%rd55240, %rd6725, %rd6724;
	add.s64 	%rd55232, %rd55232, 4;
$L__BB5_1639:
	setp.eq.s64 	%p59, %rd2961, 0;
	@%p59 bra 	$L__BB5_1644;
	setp.eq.s64 	%p60, %rd2962, 0;
	@%p60 bra 	$L__BB5_1642;
	shl.b64 	%rd6727, %rd55232, 3;
	add.s64 	%rd6728, %rd55598, %rd6727;
	ld.u64 	%rd6729, [%rd6728];
	mad.lo.s64 	%rd6730, %rd6729, 2654435761, %rd55240;
	shl.b64 	%rd6731, %rd6730, 13;
	add.s64 	%rd6732, %rd6731, %rd6730;
	shr.u64 	%rd6733, %rd6732, 7;
	xor.b64  	%rd6734, %rd6733, %rd6732;
	shl.b64 	%rd6735, %rd6734, 3;
	add.s64 	%rd6736, %rd6735, %rd6734;
	shr.u64 	%rd6737, %rd6736, 17;
	xor.b64  	%rd6738, %rd6737, %rd6736;
	shl.b64 	%rd6739, %rd6738, 5;
	add.s64 	%rd6740, %rd6739, %rd6738;
	ld.u64 	%rd6741, [%rd6728+8];
	mad.lo.s64 	%rd6742, %rd6741, 2654435761, %rd6740;
	shl.b64 	%rd6743, %rd6742, 13;
	add.s64 	%rd6744, %rd6743, %rd6742;
	shr.u64 	%rd6745, %rd6744, 7;
	xor.b64  	%rd6746, %rd6745, %rd6744;
	shl.b64 	%rd6747, %rd6746, 3;
	add.s64 	%rd6748, %rd6747, %rd6746;
	shr.u64 	%rd6749, %rd6748, 17;
	xor.b64  	%rd6750, %rd6749, %rd6748;
	shl.b64 	%rd6751, %rd6750, 5;
	add.s64 	%rd55240, %rd6751, %rd6750;
	add.s64 	%rd55232, %rd55232, 2;
$L__BB5_1642:
	and.b64  	%rd6752, %rd2, 1;
	setp.eq.b64 	%p61, %rd6752, 1;
	not.pred 	%p62, %p61;
	@%p62 bra 	$L__BB5_1644;
	shl.b64 	%rd6753, %rd55232, 3;
	add.s64 	%rd6754, %rd55598, %rd6753;
	ld.u64 	%rd6755, [%rd6754];
	mad.lo.s64 	%rd6756, %rd6755, 2654435761, %rd55240;
	shl.b64 	%rd6757, %rd6756, 13;
	add.s64 	%rd6758, %rd6757, %rd6756;
	shr.u64 	%rd6759, %rd6758, 7;
	xor.b64  	%rd6760, %rd6759, %rd6758;
	shl.b64 	%rd6761, %rd6760, 3;
	add.s64 	%rd6762, %rd6761, %rd6760;
	shr.u64 	%rd6763, %rd6762, 17;
	xor.b64  	%rd6764, %rd6763, %rd6762;
	shl.b64 	%rd6765, %rd6764, 5;
	add.s64 	%rd55240, %rd6765, %rd6764;
$L__BB5_1644:
	mov.b64 	%rd55253, 0;
	@%p43 bra 	$L__BB5_1656;
	setp.lt.u64 	%p64, %rd2958, 7;
	mov.b64 	%rd55245, 0;
	mov.u64 	%rd55253, %rd55245;
	@%p64 bra 	$L__BB5_1648;
	and.b64  	%rd3013, %rd2, -8;
	mov.b64 	%rd55245, 0;
	mov.u64 	%rd55243, %rd55245;
$L__BB5_1647:
	.pragma "nounroll";
	shl.b64 	%rd6770, %rd55245, 3;
	add.s64 	%rd6771, %rd2950, %rd6770;
	ld.u64 	%rd6772, [%rd6771];
	mad.lo.s64 	%rd6773, %rd6772, 2654435761, %rd55253;
	shl.b64 	%rd6774, %rd6773, 13;
	add.s64 	%rd6775, %rd6774, %rd6773;
	shr.u64 	%rd6776, %rd6775, 7;
	xor.b64  	%rd6777, %rd6776, %rd6775;
	shl.b64 	%rd6778, %rd6777, 3;
	add.s64 	%rd6779, %rd6778, %rd6777;
	shr.u64 	%rd6780, %rd6779, 17;
	xor.b64  	%rd6781, %rd6780, %rd6779;
	shl.b64 	%rd6782, %rd6781, 5;
	add.s64 	%rd6783, %rd6782, %rd6781;
	ld.u64 	%rd6784, [%rd6771+8];
	mad.lo.s64 	%rd6785, %rd6784, 2654435761, %rd6783;
	shl.b64 	%rd6786, %rd6785, 13;
	add.s64 	%rd6787, %rd6786, %rd6785;
	shr.u64 	%rd6788, %rd6787, 7;
	xor.b64  	%rd6789, %rd6788, %rd6787;
	shl.b64 	%rd6790, %rd6789, 3;
	add.s64 	%rd6791, %rd6790, %rd6789;
	shr.u64 	%rd6792, %rd6791, 17;
	xor.b64  	%rd6793, %rd6792, %rd6791;
	shl.b64 	%rd6794, %rd6793, 5;
	add.s64 	%rd6795, %rd6794, %rd6793;
	ld.u64 	%rd6796, [%rd6771+16];
	mad.lo.s64 	%rd6797, %rd6796, 2654435761, %rd6795;
	shl.b64 	%rd6798, %rd6797, 13;
	add.s64 	%rd6799, %rd6798, %rd6797;
	shr.u64 	%rd6800, %rd6799, 7;
	xor.b64  	%rd6801, %rd6800, %rd6799;
	shl.b64 	%rd6802, %rd6801, 3;
	add.s64 	%rd6803, %rd6802, %rd6801;
	shr.u64 	%rd6804, %rd6803, 17;
	xor.b64  	%rd6805, %rd6804, %rd6803;
	shl.b64 	%rd6806, %rd6805, 5;
	add.s64 	%rd6807, %rd6806, %rd6805;
	ld.u64 	%rd6808, [%rd6771+24];
	mad.lo.s64 	%rd6809, %rd6808, 2654435761, %rd6807;
	shl.b64 	%rd6810, %rd6809, 13;
	add.s64 	%rd6811, %rd6810, %rd6809;
	shr.u64 	%rd6812, %rd6811, 7;
	xor.b64  	%rd6813, %rd6812, %rd6811;
	shl.b64 	%rd6814, %rd6813, 3;
	add.s64 	%rd6815, %rd6814, %rd6813;
	shr.u64 	%rd6816, %rd6815, 17;
	xor.b64  	%rd6817, %rd6816, %rd6815;
	shl.b64 	%rd6818, %rd6817, 5;
	add.s64 	%rd6819, %rd6818, %rd6817;
	ld.u64 	%rd6820, [%rd6771+32];
	mad.lo.s64 	%rd6821, %rd6820, 2654435761, %rd6819;
	shl.b64 	%rd6822, %rd6821, 13;
	add.s64 	%rd6823, %rd6822, %rd6821;
	shr.u64 	%rd6824, %rd6823, 7;
	xor.b64  	%rd6825, %rd6824, %rd6823;
	shl.b64 	%rd6826, %rd6825, 3;
	add.s64 	%rd6827, %rd6826, %rd6825;
	shr.u64 	%rd6828, %rd6827, 17;
	xor.b64  	%rd6829, %rd6828, %rd6827;
	shl.b64 	%rd6830, %rd6829, 5;
	add.s64 	%rd6831, %rd6830, %rd6829;
	ld.u64 	%rd6832, [%rd6771+40];
	mad.lo.s64 	%rd6833, %rd6832, 2654435761, %rd6831;
	shl.b64 	%rd6834, %rd6833, 13;
	add.s64 	%rd6835, %rd6834, %rd6833;
	shr.u64 	%rd6836, %rd6835, 7;
	xor.b64  	%rd6837, %rd6836, %rd6835;
	shl.b64 	%rd6838, %rd6837, 3;
	add.s64 	%rd6839, %rd6838, %rd6837;
	shr.u64 	%rd6840, %rd6839, 17;
	xor.b64  	%rd6841, %rd6840, %rd6839;
	shl.b64 	%rd6842, %rd6841, 5;
	add.s64 	%rd6843, %rd6842, %rd6841;
	ld.u64 	%rd6844, [%rd6771+48];
	mad.lo.s64 	%rd6845, %rd6844, 2654435761, %rd6843;
	shl.b64 	%rd6846, %rd6845, 13;
	add.s64 	%rd6847, %rd6846, %rd6845;
	shr.u64 	%rd6848, %rd6847, 7;
	xor.b64  	%rd6849, %rd6848, %rd6847;
	shl.b64 	%rd6850, %rd6849, 3;
	add.s64 	%rd6851, %rd6850, %rd6849;
	shr.u64 	%rd6852, %rd6851, 17;
	xor.b64  	%rd6853, %rd6852, %rd6851;
	shl.b64 	%rd6854, %rd6853, 5;
	add.s64 	%rd6855, %rd6854, %rd6853;
	ld.u64 	%rd6856, [%rd6771+56];
	mad.lo.s64 	%rd6857, %rd6856, 2654435761, %rd6855;
	shl.b64 	%rd6858, %rd6857, 13;
	add.s64 	%rd6859, %rd6858, %rd6857;
	shr.u64 	%rd6860, %rd6859, 7;
	xor.b64  	%rd6861, %rd6860, %rd6859;
	shl.b64 	%rd6862, %rd6861, 3;
	add.s64 	%rd6863, %rd6862, %rd6861;
	shr.u64 	%rd6864, %rd6863, 17;
	xor.b64  	%rd6865, %rd6864, %rd6863;
	shl.b64 	%rd6866, %rd6865, 5;
	add.s64 	%rd55253, %rd6866, %rd6865;
	add.s64 	%rd55245, %rd55245, 8;
	add.s64 	%rd55243, %rd55243, 8;
	setp.ne.s64 	%p65, %rd55243, %rd3013;
	@%p65 bra 	$L__BB5_1647;
$L__BB5_1648:
	setp.eq.s64 	%p66, %rd2959, 0;
	@%p66 bra 	$L__BB5_1656;
	setp.lt.u64 	%p67, %rd2960, 3;
	@%p67 bra 	$L__BB5_1651;
	shl.b64 	%rd6868, %rd55245, 3;
	add.s64 	%rd6869, %rd2950, %rd6868;
	ld.u64 	%rd6870, [%rd6869];
	mad.lo.s64 	%rd6871, %rd6870, 2654435761, %rd55253;
	shl.b64 	%rd6872, %rd6871, 13;
	add.s64 	%rd6873, %rd6872, %rd6871;
	shr.u64 	%rd6874, %rd6873, 7;
	xor.b64  	%rd6875, %rd6874, %rd6873;
	shl.b64 	%rd6876, %rd6875, 3;
	add.s64 	%rd6877, %rd6876, %rd6875;
	shr.u64 	%rd6878, %rd6877, 17;
	xor.b64  	%rd6879, %rd6878, %rd6877;
	shl.b64 	%rd6880, %rd6879, 5;
	add.s64 	%rd6881, %rd6880, %rd6879;
	ld.u64 	%rd6882, [%rd6869+8];
	mad.lo.s64 	%rd6883, %rd6882, 2654435761, %rd6881;
	shl.b64 	%rd6884, %rd6883, 13;
	add.s64 	%rd6885, %rd6884, %rd6883;
	shr.u64 	%rd6886, %rd6885, 7;
	xor.b64  	%rd6887, %rd6886, %rd6885;
	shl.b64 	%rd6888, %rd6887, 3;
	add.s64 	%rd6889, %rd6888, %rd6887;
	shr.u64 	%rd6890, %rd6889, 17;
	xor.b64  	%rd6891, %rd6890, %rd6889;
	shl.b64 	%rd6892, %rd6891, 5;
	add.s64 	%rd6893, %rd6892, %rd6891;
	ld.u64 	%rd6894, [%rd6869+16];
	mad.lo.s64 	%rd6895, %rd6894, 2654435761, %rd6893;
	shl.b64 	%rd6896, %rd6895, 13;
	add.s64 	%rd6897, %rd6896, %rd6895;
	shr.u64 	%rd6898, %rd6897, 7;
	xor.b64  	%rd6899, %rd6898, %rd6897;
	shl.b64 	%rd6900, %rd6899, 3;
	add.s64 	%rd6901, %rd6900, %rd6899;
	shr.u64 	%rd6902, %rd6901, 17;
	xor.b64  	%rd6903, %rd6902, %rd6901;
	shl.b64 	%rd6904, %rd6903, 5;
	add.s64 	%rd6905, %rd6904, %rd6903;
	ld.u64 	%rd6906, [%rd6869+24];
	mad.lo.s64 	%rd6907, %rd6906, 2654435761, %rd6905;
	shl.b64 	%rd6908, %rd6907, 13;
	add.s64 	%rd6909, %rd6908, %rd6907;
	shr.u64 	%rd6910, %rd6909, 7;
	xor.b64  	%rd6911, %rd6910, %rd6909;
	shl.b64 	%rd6912, %rd6911, 3;
	add.s64 	%rd6913, %rd6912, %rd6911;
	shr.u64 	%rd6914, %rd6913, 17;
	xor.b64  	%rd6915, %rd6914, %rd6913;
	shl.b64 	%rd6916, %rd6915, 5;
	add.s64 	%rd55253, %rd6916, %rd6915;
	add.s64 	%rd55245, %rd55245, 4;
$L__BB5_1651:
	setp.eq.s64 	%p68, %rd2961, 0;
	@%p68 bra 	$L__BB5_1656;
	setp.eq.s64 	%p69, %rd2962, 0;
	@%p69 bra 	$L__BB5_1654;
	shl.b64 	%rd6918, %rd55245, 3;
	add.s64 	%rd6919, %rd2950, %rd6918;
	ld.u64 	%rd6920, [%rd6919];
	mad.lo.s64 	%rd6921, %rd6920, 2654435761, %rd55253;
	shl.b64 	%rd6922, %rd6921, 13;
	add.s64 	%rd6923, %rd6922, %rd6921;
	shr.u64 	%rd6924, %rd6923, 7;
	xor.b64  	%rd6925, %rd6924, %rd6923;
	shl.b64 	%rd6926, %rd6925, 3;
	add.s64 	%rd6927, %rd6926, %rd6925;
	shr.u64 	%rd6928, %rd6927, 17;
	xor.b64  	%rd6929, %rd6928, %rd6927;
	shl.b64 	%rd6930, %rd6929, 5;
	add.s64 	%rd6931, %rd6930, %rd6929;
	ld.u64 	%rd6932, [%rd6919+8];
	mad.lo.s64 	%rd6933, %rd6932, 2654435761, %rd6931;
	shl.b64 	%rd6934, %rd6933, 13;
	add.s64 	%rd6935, %rd6934, %rd6933;
	shr.u64 	%rd6936, %rd6935, 7;
	xor.b64  	%rd6937, %rd6936, %rd6935;
	shl.b64 	%rd6938, %rd6937, 3;
	add.s64 	%rd6939, %rd6938, %rd6937;
	shr.u64 	%rd6940, %rd6939, 17;
	xor.b64  	%rd6941, %rd6940, %rd6939;
	shl.b64 	%rd6942, %rd6941, 5;
	add.s64 	%rd55253, %rd6942, %rd6941;
	add.s64 	%rd55245, %rd55245, 2;
$L__BB5_1654:
	and.b64  	%rd6943, %rd2, 1;
	setp.eq.b64 	%p70, %rd6943, 1;
	not.pred 	%p71, %p70;
	@%p71 bra 	$L__BB5_1656;
	shl.b64 	%rd6944, %rd55245, 3;
	add.s64 	%rd6945, %rd2950, %rd6944;
	ld.u64 	%rd6946, [%rd6945];
	mad.lo.s64 	%rd6947, %rd6946, 2654435761, %rd55253;
	shl.b64 	%rd6948, %rd6947, 13;
	add.s64 	%rd6949, %rd6948, %rd6947;
	shr.u64 	%rd6950, %rd6949, 7;
	xor.b64  	%rd6951, %rd6950, %rd6949;
	shl.b64 	%rd6952, %rd6951, 3;
	add.s64 	%rd6953, %rd6952, %rd6951;
	shr.u64 	%rd6954, %rd6953, 17;
	xor.b64  	%rd6955, %rd6954, %rd6953;
	shl.b64 	%rd6956, %rd6955, 5;
	add.s64 	%rd55253, %rd6956, %rd6955;
$L__BB5_1656:
	setp.ge.u64 	%p72, %rd55240, %rd55253;
	mov.u64 	%rd56764, %rd2950;
	mov.u64 	%rd55255, %rd55598;
	@%p72 bra 	$L__BB5_1662;
$L__BB5_1657:
	mov.u64 	%rd56764, %rd2950;
	mov.u64 	%rd55255, %rd2950;
	bra.uni 	$L__BB5_1662;
$L__BB5_1658:
	setp.eq.s32 	%p73, %r1, 0;
	mov.u64 	%rd56764, %rd2950;
	mov.u64 	%rd55255, %rd55598;
	@%p73 bra 	$L__BB5_1662;
	mov.b64 	%rd55227, 0;
$L__BB5_1660:
	shl.b64 	%rd6958, %rd55227, 3;
	add.s64 	%rd6959, %rd55598, %rd6958;
	ld.u64 	%rd2989, [%rd6959];
	add.s64 	%rd6960, %rd2950, %rd6958;
	ld.u64 	%rd2990, [%rd6960];
	setp.lt.u64 	%p74, %rd2989, %rd2990;
	@%p74 bra 	$L__BB5_1657;
	setp.le.u64 	%p75, %rd2989, %rd2990;
	add.s64 	%rd55227, %rd55227, 1;
	setp.lt.u64 	%p76, %rd55227, %rd2957;
	and.pred  	%p77, %p75, %p76;
	mov.u64 	%rd56764, %rd2950;
	mov.u64 	%rd55255, %rd55598;
	@%p77 bra 	$L__BB5_1660;
$L__BB5_1662:
	add.s32 	%r188, %r112, 2;
	setp.ge.u32 	%p78, %r188, %r50;
	mov.u64 	%rd56763, %rd55255;
	@%p78 bra 	$L__BB5_1706;
	setp.eq.s64 	%p79, %rd2, 0;
	mov.b64 	%rd55259, -3750763034362895579;
	@%p79 bra 	$L__BB5_1669;
	setp.eq.s64 	%p80, %rd2958, 0;
	mov.b64 	%rd55259, -3750763034362895579;
	mov.b64 	%rd55260, 0;
	@%p80 bra 	$L__BB5_1667;
	and.b64  	%rd3037, %rd2, -2;
	mov.b64 	%rd55259, -3750763034362895579;
	mov.b64 	%rd55260, 0;
	mov.u64 	%rd55258, %rd55260;
$L__BB5_1666:
	shl.b64 	%rd6968, %rd55260, 3;
	add.s64 	%rd6969, %rd55255, %rd6968;
	ld.u64 	%rd6970, [%rd6969];
	and.b64  	%rd6971, %rd6970, 255;
	xor.b64  	%rd6972, %rd6971, %rd55259;
	mul.lo.s64 	%rd6973, %rd6972, 1099511628211;
	shr.u64 	%rd6974, %rd6970, 8;
	and.b64  	%rd6975, %rd6974, 255;
	xor.b64  	%rd6976, %rd6975, %rd6973;
	mul.lo.s64 	%rd6977, %rd6976, 1099511628211;
	shr.u64 	%rd6978, %rd6970, 16;
	and.b64  	%rd6979, %rd6978, 255;
	xor.b64  	%rd6980, %rd6979, %rd6977;
	mul.lo.s64 	%rd6981, %rd6980, 1099511628211;
	shr.u64 	%rd6982, %rd6970, 24;
	and.b64  	%rd6983, %rd6982, 255;
	xor.b64  	%rd6984, %rd6983, %rd6981;
	mul.lo.s64 	%rd6985, %rd6984, 1099511628211;
	shr.u64 	%rd6986, %rd6970, 32;
	and.b64  	%rd6987, %rd6986, 255;
	xor.b64  	%rd6988, %rd6987, %rd6985;
	mul.lo.s64 	%rd6989, %rd6988, 1099511628211;
	shr.u64 	%rd6990, %rd6970, 40;
	and.b64  	%rd6991, %rd6990, 255;
	xor.b64  	%rd6992, %rd6991, %rd6989;
	mul.lo.s64 	%rd6993, %rd6992, 1099511628211;
	shr.u64 	%rd6994, %rd6970, 48;
	and.b64  	%rd6995, %rd6994, 255;
	xor.b64  	%rd6996, %rd6995, %rd6993;
	mul.lo.s64 	%rd6997, %rd6996, 1099511628211;
	shr.u64 	%rd6998, %rd6970, 56;
	xor.b64  	%rd6999, %rd6998, %rd6997;
	mul.lo.s64 	%rd7000, %rd6999, 1099511628211;
	ld.u64 	%rd7001, [%rd6969+8];
	and.b64  	%rd7002, %rd7001, 255;
	xor.b64  	%rd7003, %rd7002, %rd7000;
	mul.lo.s64 	%rd7004, %rd7003, 1099511628211;
	shr.u64 	%rd7005, %rd7001, 8;
	and.b64  	%rd7006, %rd7005, 255;
	xor.b64  	%rd7007, %rd7006, %rd7004;
	mul.lo.s64 	%rd7008, %rd7007, 1099511628211;
	shr.u64 	%rd7009, %rd7001, 16;
	and.b64  	%rd7010, %rd7009, 255;
	xor.b64  	%rd7011, %rd7010, %rd7008;
	mul.lo.s64 	%rd7012, %rd7011, 1099511628211;
	shr.u64 	%rd7013, %rd7001, 24;
	and.b64  	%rd7014, %rd7013, 255;
	xor.b64  	%rd7015, %rd7014, %rd7012;
	mul.lo.s64 	%rd7016, %rd7015, 1099511628211;
	shr.u64 	%rd7017, %rd7001, 32;
	and.b64  	%rd7018, %rd7017, 255;
	xor.b64  	%rd7019, %rd7018, %rd7016;
	mul.lo.s64 	%rd7020, %rd7019, 1099511628211;
	shr.u64 	%rd7021, %rd7001, 40;
	and.b64  	%rd7022, %rd7021, 255;
	xor.b64  	%rd7023, %rd7022, %rd7020;
	mul.lo.s64 	%rd7024, %rd7023, 1099511628211;
	shr.u64 	%rd7025, %rd7001, 48;
	and.b64  	%rd7026, %rd7025, 255;
	xor.b64  	%rd7027, %rd7026, %rd7024;
	mul.lo.s64 	%rd7028, %rd7027, 1099511628211;
	shr.u64 	%rd7029, %rd7001, 56;
	xor.b64  	%rd7030, %rd7029, %rd7028;
	mul.lo.s64 	%rd55259, %rd7030, 1099511628211;
	add.s64 	%rd55260, %rd55260, 2;
	add.s64 	%rd55258, %rd55258, 2;
	setp.ne.s64 	%p81, %rd55258, %rd3037;
	@%p81 bra 	$L__BB5_1666;
$L__BB5_1667:
	and.b64  	%rd7031, %rd2, 1;
	setp.eq.b64 	%p82, %rd7031, 1;
	not.pred 	%p83, %p82;
	@%p83 bra 	$L__BB5_1669;
	shl.b64 	%rd7032, %rd55260, 3;
	add.s64 	%rd7033, %rd55255, %rd7032;
	ld.u64 	%rd7034, [%rd7033];
	and.b64  	%rd7035, %rd7034, 255;
	xor.b64  	%rd7036, %rd7035, %rd55259;
	mul.lo.s64 	%rd7037, %rd7036, 1099511628211;
	shr.u64 	%rd7038, %rd7034, 8;
	and.b64  	%rd7039, %rd7038, 255;
	xor.b64  	%rd7040, %rd7039, %rd7037;
	mul.lo.s64 	%rd7041, %rd7040, 1099511628211;
	shr.u64 	%rd7042, %rd7034, 16;
	and.b64  	%rd7043, %rd7042, 255;
	xor.b64  	%rd7044, %rd7043, %rd7041;
	mul.lo.s64 	%rd7045, %rd7044, 1099511628211;
	shr.u64 	%rd7046, %rd7034, 24;
	and.b64  	%rd7047, %rd7046, 255;
	xor.b64  	%rd7048, %rd7047, %rd7045;
	mul.lo.s64 	%rd7049, %rd7048, 1099511628211;
	shr.u64 	%rd7050, %rd7034, 32;
	and.b64  	%rd7051, %rd7050, 255;
	xor.b64  	%rd7052, %rd7051, %rd7049;
	mul.lo.s64 	%rd7053, %rd7052, 1099511628211;
	shr.u64 	%rd7054, %rd7034, 40;
	and.b64  	%rd7055, %rd7054, 255;
	xor.b64  	%rd7056, %rd7055, %rd7053;
	mul.lo.s64 	%rd7057, %rd7056, 1099511628211;
	shr.u64 	%rd7058, %rd7034, 48;
	and.b64  	%rd7059, %rd7058, 255;
	xor.b64  	%rd7060, %rd7059, %rd7057;
	mul.lo.s64 	%rd7061, %rd7060, 1099511628211;
	shr.u64 	%rd7062, %rd7034, 56;
	xor.b64  	%rd7063, %rd7062, %rd7061;
	mul.lo.s64 	%rd55259, %rd7063, 1099511628211;
$L__BB5_1669:
	mov.b64 	%rd55266, -3750763034362895579;
	@%p79 bra 	$L__BB5_1675;
	setp.eq.s64 	%p85, %rd2958, 0;
	mov.b64 	%rd55266, -3750763034362895579;
	mov.b64 	%rd55267, 0;
	@%p85 bra 	$L__BB5_1673;
	and.b64  	%rd3049, %rd2, -2;
	mov.b64 	%rd55266, -3750763034362895579;
	mov.b64 	%rd55267, 0;
	mov.u64 	%rd55265, %rd55267;
$L__BB5_1672:
	shl.b64 	%rd7070, %rd55267, 3;
	add.s64 	%rd7071, %rd2951, %rd7070;
	ld.u64 	%rd7072, [%rd7071];
	and.b64  	%rd7073, %rd7072, 255;
	xor.b64  	%rd7074, %rd7073, %rd55266;
	mul.lo.s64 	%rd7075, %rd7074, 1099511628211;
	shr.u64 	%rd7076, %rd7072, 8;
	and.b64  	%rd7077, %rd7076, 255;
	xor.b64  	%rd7078, %rd7077, %rd7075;
	mul.lo.s64 	%rd7079, %rd7078, 1099511628211;
	shr.u64 	%rd7080, %rd7072, 16;
	and.b64  	%rd7081, %rd7080, 255;
	xor.b64  	%rd7082, %rd7081, %rd7079;
	mul.lo.s64 	%rd7083, %rd7082, 1099511628211;
	shr.u64 	%rd7084, %rd7072, 24;
	and.b64  	%rd7085, %rd7084, 255;
	xor.b64  	%rd7086, %rd7085, %rd7083;
	mul.lo.s64 	%rd7087, %rd7086, 1099511628211;
	shr.u64 	%rd7088, %rd7072, 32;
	and.b64  	%rd7089, %rd7088, 255;
	xor.b64  	%rd7090, %rd7089, %rd7087;
	mul.lo.s64 	%rd7091, %rd7090, 1099511628211;
	shr.u64 	%rd7092, %rd7072, 40;
	and.b64  	%rd7093, %rd7092, 255;
	xor.b64  	%rd7094, %rd7093, %rd7091;
	mul.lo.s64 	%rd7095, %rd7094, 1099511628211;
	shr.u64 	%rd7096, %rd7072, 48;
	and.b64  	%rd7097, %rd7096, 255;
	xor.b64  	%rd7098, %rd7097, %rd7095;
	mul.lo.s64 	%rd7099, %rd7098, 1099511628211;
	shr.u64 	%rd7100, %rd7072, 56;
	xor.b64  	%rd7101, %rd7100, %rd7099;
	mul.lo.s64 	%rd7102, %rd7101, 1099511628211;
	ld.u64 	%rd7103, [%rd7071+8];
	and.b64  	%rd7104, %rd7103, 255;
	xor.b64  	%rd7105, %rd7104, %rd7102;
	mul.lo.s64 	%rd7106, %rd7105, 1099511628211;
	shr.u64 	%rd7107, %rd7103, 8;
	and.b64  	%rd7108, %rd7107, 255;
	xor.b64  	%rd7109, %rd7108, %rd7106;
	mul.lo.s64 	%rd7110, %rd7109, 1099511628211;
	shr.u64 	%rd7111, %rd7103, 16;
	and.b64  	%rd7112, %rd7111, 255;
	xor.b64  	%rd7113, %rd7112, %rd7110;
	mul.lo.s64 	%rd7114, %rd7113, 1099511628211;
	shr.u64 	%rd7115, %rd7103, 24;
	and.b64  	%rd7116, %rd7115, 255;
	xor.b64  	%rd7117, %rd7116, %rd7114;
	mul.lo.s64 	%rd7118, %rd7117, 1099511628211;
	shr.u64 	%rd7119, %rd7103, 32;
	and.b64  	%rd7120, %rd7119, 255;
	xor.b64  	%rd7121, %rd7120, %rd7118;
	mul.lo.s64 	%rd7122, %rd7121, 1099511628211;
	shr.u64 	%rd7123, %rd7103, 40;
	and.b64  	%rd7124, %rd7123, 255;
	xor.b64  	%rd7125, %rd7124, %rd7122;
	mul.lo.s64 	%rd7126, %rd7125, 1099511628211;
	shr.u64 	%rd7127, %rd7103, 48;
	and.b64  	%rd7128, %rd7127, 255;
	xor.b64  	%rd7129, %rd7128, %rd7126;
	mul.lo.s64 	%rd7130, %rd7129, 1099511628211;
	shr.u64 	%rd7131, %rd7103, 56;
	xor.b64  	%rd7132, %rd7131, %rd7130;
	mul.lo.s64 	%rd55266, %rd7132, 1099511628211;
	add.s64 	%rd55267, %rd55267, 2;
	add.s64 	%rd55265, %rd55265, 2;
	setp.ne.s64 	%p86, %rd55265, %rd3049;
	@%p86 bra 	$L__BB5_1672;
$L__BB5_1673:
	and.b64  	%rd7133, %rd2, 1;
	setp.eq.b64 	%p87, %rd7133, 1;
	not.pred 	%p88, %p87;
	@%p88 bra 	$L__BB5_1675;
	shl.b64 	%rd7134, %rd55267, 3;
	add.s64 	%rd7135, %rd2951, %rd7134;
	ld.u64 	%rd7136, [%rd7135];
	and.b64  	%rd7137, %rd7136, 255;
	xor.b64  	%rd7138, %rd7137, %rd55266;
	mul.lo.s64 	%rd7139, %rd7138, 1099511628211;
	shr.u64 	%rd7140, %rd7136, 8;
	and.b64  	%rd7141, %rd7140, 255;
	xor.b64  	%rd7142, %rd7141, %rd7139;
	mul.lo.s64 	%rd7143, %rd7142, 1099511628211;
	shr.u64 	%rd7144, %rd7136, 16;
	and.b64  	%rd7145, %rd7144, 255;
	xor.b64  	%rd7146, %rd7145, %rd7143;
	mul.lo.s64 	%rd7147, %rd7146, 1099511628211;
	shr.u64 	%rd7148, %rd7136, 24;
	and.b64  	%rd7149, %rd7148, 255;
	xor.b64  	%rd7150, %rd7149, %rd7147;
	mul.lo.s64 	%rd7151, %rd7150, 1099511628211;
	shr.u64 	%rd7152, %rd7136, 32;
	and.b64  	%rd7153, %rd7152, 255;
	xor.b64  	%rd7154, %rd7153, %rd7151;
	mul.lo.s64 	%rd7155, %rd7154, 1099511628211;
	shr.u64 	%rd7156, %rd7136, 40;
	and.b64  	%rd7157, %rd7156, 255;
	xor.b64  	%rd7158, %rd7157, %rd7155;
	mul.lo.s64 	%rd7159, %rd7158, 1099511628211;
	shr.u64 	%rd7160, %rd7136, 48;
	and.b64  	%rd7161, %rd7160, 255;
	xor.b64  	%rd7162, %rd7161, %rd7159;
	mul.lo.s64 	%rd7163, %rd7162, 1099511628211;
	shr.u64 	%rd7164, %rd7136, 56;
	xor.b64  	%rd7165, %rd7164, %rd7163;
	mul.lo.s64 	%rd55266, %rd7165, 1099511628211;
$L__BB5_1675:
	setp.eq.s64 	%p89, %rd55259, %rd55266;
	@%p89 bra 	$L__BB5_1702;
	mov.b64 	%rd55282, 0;
	@%p79 bra 	$L__BB5_1688;
	setp.lt.u64 	%p91, %rd2958, 7;
	mov.b64 	%rd55274, 0;
	mov.u64 	%rd55282, %rd55274;
	@%p91 bra 	$L__BB5_1680;
	and.b64  	%rd3061, %rd2, -8;
	mov.b64 	%rd55274, 0;
	mov.u64 	%rd55272, %rd55274;
$L__BB5_1679:
	.pragma "nounroll";
	shl.b64 	%rd7170, %rd55274, 3;
	add.s64 	%rd7171, %rd55255, %rd7170;
	ld.u64 	%rd7172, [%rd7171];
	mad.lo.s64 	%rd7173, %rd7172, 2654435761, %rd55282;
	shl.b64 	%rd7174, %rd7173, 13;
	add.s64 	%rd7175, %rd7174, %rd7173;
	shr.u64 	%rd7176, %rd7175, 7;
	xor.b64  	%rd7177, %rd7176, %rd7175;
	shl.b64 	%rd7178, %rd7177, 3;
	add.s64 	%rd7179, %rd7178, %rd7177;
	shr.u64 	%rd7180, %rd7179, 17;
	xor.b64  	%rd7181, %rd7180, %rd7179;
	shl.b64 	%rd7182, %rd7181, 5;
	add.s64 	%rd7183, %rd7182, %rd7181;
	ld.u64 	%rd7184, [%rd7171+8];
	mad.lo.s64 	%rd7185, %rd7184, 2654435761, %rd7183;
	shl.b64 	%rd7186, %rd7185, 13;
	add.s64 	%rd7187, %rd7186, %rd7185;
	shr.u64 	%rd7188, %rd7187, 7;
	xor.b64  	%rd7189, %rd7188, %rd7187;
	shl.b64 	%rd7190, %rd7189, 3;
	add.s64 	%rd7191, %rd7190, %rd7189;
	shr.u64 	%rd7192, %rd7191, 17;
	xor.b64  	%rd7193, %rd7192, %rd7191;
	shl.b64 	%rd7194, %rd7193, 5;
	add.s64 	%rd7195, %rd7194, %rd7193;
	ld.u64 	%rd7196, [%rd7171+16];
	mad.lo.s64 	%rd7197, %rd7196, 2654435761, %rd7195;
	shl.b64 	%rd7198, %rd7197, 13;
	add.s64 	%rd7199, %rd7198, %rd7197;
	shr.u64 	%rd7200, %rd7199, 7;
	xor.b64  	%rd7201, %rd7200, %rd7199;
	shl.b64 	%rd7202, %rd7201, 3;
	add.s64 	%rd7203, %rd7202, %rd7201;
	shr.u64 	%rd7204, %rd7203, 17;
	xor.b64  	%rd7205, %rd7204, %rd7203;
	shl.b64 	%rd7206, %rd7205, 5;
	add.s64 	%rd7207, %rd7206, %rd7205;
	ld.u64 	%rd7208, [%rd7171+24];
	mad.lo.s64 	%rd7209, %rd7208, 2654435761, %rd7207;
	shl.b64 	%rd7210, %rd7209, 13;
	add.s64 	%rd7211, %rd7210, %rd7209;
	shr.u64 	%rd7212, %rd7211, 7;
	xor.b64  	%rd7213, %rd7212, %rd7211;
	shl.b64 	%rd7214, %rd7213, 3;
	add.s64 	%rd7215, %rd7214, %rd7213;
	shr.u64 	%rd7216, %rd7215, 17;
	xor.b64  	%rd7217, %rd7216, %rd7215;
	shl.b64 	%rd7218, %rd7217, 5;
	add.s64 	%rd7219, %rd7218, %rd7217;
	ld.u64 	%rd7220, [%rd7171+32];
	mad.lo.s64 	%rd7221, %rd7220, 2654435761, %rd7219;
	shl.b64 	%rd7222, %rd7221, 13;
	add.s64 	%rd7223, %rd7222, %rd7221;
	shr.u64 	%rd7224, %rd7223, 7;
	xor.b64  	%rd7225, %rd7224, %rd7223;
	shl.b64 	%rd7226, %rd7225, 3;
	add.s64 	%rd7227, %rd7226, %rd7225;
	shr.u64 	%rd7228, %rd7227, 17;
	xor.b64  	%rd7229, %rd7228, %rd7227;
	shl.b64 	%rd7230, %rd7229, 5;
	add.s64 	%rd7231, %rd7230, %rd7229;
	ld.u64 	%rd7232, [%rd7171+40];
	mad.lo.s64 	%rd7233, %rd7232, 2654435761, %rd7231;
	shl.b64 	%rd7234, %rd7233, 13;
	add.s64 	%rd7235, %rd7234, %rd7233;
	shr.u64 	%rd7236, %rd7235, 7;
	xor.b64  	%rd7237, %rd7236, %rd7235;
	shl.b64 	%rd7238, %rd7237, 3;
	add.s64 	%rd7239, %rd7238, %rd7237;
	shr.u64 	%rd7240, %rd7239, 17;
	xor.b64  	%rd7241, %rd7240, %rd7239;
	shl.b64 	%rd7242, %rd7241, 5;
	add.s64 	%rd7243, %rd7242, %rd7241;
	ld.u64 	%rd7244, [%rd7171+48];
	mad.lo.s64 	%rd7245, %rd7244, 2654435761, %rd7243;
	shl.b64 	%rd7246, %rd7245, 13;
	add.s64 	%rd7247, %rd7246, %rd7245;
	shr.u64 	%rd7248, %rd7247, 7;
	xor.b64  	%rd7249, %rd7248, %rd7247;
	shl.b64 	%rd7250, %rd7249, 3;
	add.s64 	%rd7251, %rd7250, %rd7249;
	shr.u64 	%rd7252, %rd7251, 17;
	xor.b64  	%rd7253, %rd7252, %rd7251;
	shl.b64 	%rd7254, %rd7253, 5;
	add.s64 	%rd7255, %rd7254, %rd7253;
	ld.u64 	%rd7256, [%rd7171+56];
	mad.lo.s64 	%rd7257, %rd7256, 2654435761, %rd7255;
	shl.b64 	%rd7258, %rd7257, 13;
	add.s64 	%rd7259, %rd7258, %rd7257;
	shr.u64 	%rd7260, %rd7259, 7;
	xor.b64  	%rd7261, %rd7260, %rd7259;
	shl.b64 	%rd7262, %rd7261, 3;
	add.s64 	%rd7263, %rd7262, %rd7261;
	shr.u64 	%rd7264, %rd7263, 17;
	xor.b64  	%rd7265, %rd7264, %rd7263;
	shl.b64 	%rd7266, %rd7265, 5;
	add.s64 	%rd55282, %rd7266, %rd7265;
	add.s64 	%rd55274, %rd55274, 8;
	add.s64 	%rd55272, %rd55272, 8;
	setp.ne.s64 	%p92, %rd55272, %rd3061;
	@%p92 bra 	$L__BB5_1679;
$L__BB5_1680:
	setp.eq.s64 	%p93, %rd2959, 0;
	@%p93 bra 	$L__BB5_1688;
	setp.lt.u64 	%p94, %rd2960, 3;
	@%p94 bra 	$L__BB5_1683;
	shl.b64 	%rd7268, %rd55274, 3;
	add.s64 	%rd7269, %rd55255, %rd7268;
	ld.u64 	%rd7270, [%rd7269];
	mad.lo.s64 	%rd7271, %rd7270, 2654435761, %rd55282;
	shl.b64 	%rd7272, %rd7271, 13;
	add.s64 	%rd7273, %rd7272, %rd7271;
	shr.u64 	%rd7274, %rd7273, 7;
	xor.b64  	%rd7275, %rd7274, %rd7273;
	shl.b64 	%rd7276, %rd7275, 3;
	add.s64 	%rd7277, %rd7276, %rd7275;
	shr.u64 	%rd7278, %rd7277, 17;
	xor.b64  	%rd7279, %rd7278, %rd7277;
	shl.b64 	%rd7280, %rd7279, 5;
	add.s64 	%rd7281, %rd7280, %rd7279;
	ld.u64 	%rd7282, [%rd7269+8];
	mad.lo.s64 	%rd7283, %rd7282, 2654435761, %rd7281;
	shl.b64 	%rd7284, %rd7283, 13;
	add.s64 	%rd7285, %rd7284, %rd7283;
	shr.u64 	%rd7286, %rd7285, 7;
	xor.b64  	%rd7287, %rd7286, %rd7285;
	shl.b64 	%rd7288, %rd7287, 3;
	add.s64 	%rd7289, %rd7288, %rd7287;
	shr.u64 	%rd7290, %rd7289, 17;
	xor.b64  	%rd7291, %rd7290, %rd7289;
	shl.b64 	%rd7292, %rd7291, 5;
	add.s64 	%rd7293, %rd7292, %rd7291;
	ld.u64 	%rd7294, [%rd7269+16];
	mad.lo.s64 	%rd7295, %rd7294, 2654435761, %rd7293;
	shl.b64 	%rd7296, %rd7295, 13;
	add.s64 	%rd7297, %rd7296, %rd7295;
	shr.u64 	%rd7298, %rd7297, 7;
	xor.b64  	%rd7299, %rd7298, %rd7297;
	shl.b64 	%rd7300, %rd7299, 3;
	add.s64 	%rd7301, %rd7300, %rd7299;
	shr.u64 	%rd7302, %rd7301, 17;
	xor.b64  	%rd7303, %rd7302, %rd7301;
	shl.b64 	%rd7304, %rd7303, 5;
	add.s64 	%rd7305, %rd7304, %rd7303;
	ld.u64 	%rd7306, [%rd7269+24];
	mad.lo.s64 	%rd7307, %rd7306, 2654435761, %rd7305;
	shl.b64 	%rd7308, %rd7307, 13;
	add.s64 	%rd7309, %rd7308, %rd7307;
	shr.u64 	%rd7310, %rd7309, 7;
	xor.b64  	%rd7311, %rd7310, %rd7309;
	shl.b64 	%rd7312, %rd7311, 3;
	add.s64 	%rd7313, %rd7312, %rd7311;
	shr.u64 	%rd7314, %rd7313, 17;
	xor.b64  	%rd7315, %rd7314, %rd7313;
	shl.b64 	%rd7316, %rd7315, 5;
	add.s64 	%rd55282, %rd7316, %rd7315;
	add.s64 	%rd55274, %rd55274, 4;
$L__BB5_1683:
	setp.eq.s64 	%p95, %rd2961, 0;
	@%p95 bra 	$L__BB5_1688;
	setp.eq.s64 	%p96, %rd2962, 0;
	@%p96 bra 	$L__BB5_1686;
	shl.b64 	%rd7318, %rd55274, 3;
	add.s64 	%rd7319, %rd55255, %rd7318;
	ld.u64 	%rd7320, [%rd7319];
	mad.lo.s64 	%rd7321, %rd7320, 2654435761, %rd55282;
	shl.b64 	%rd7322, %rd7321, 13;
	add.s64 	%rd7323, %rd7322, %rd7321;
	shr.u64 	%rd7324, %rd7323, 7;
	xor.b64  	%rd7325, %rd7324, %rd7323;
	shl.b64 	%rd7326, %rd7325, 3;
	add.s64 	%rd7327, %rd7326, %rd7325;
	shr.u64 	%rd7328, %rd7327, 17;
	xor.b64  	%rd7329, %rd7328, %rd7327;
	shl.b64 	%rd7330, %rd7329, 5;
	add.s64 	%rd7331, %rd7330, %rd7329;
	ld.u64 	%rd7332, [%rd7319+8];
	mad.lo.s64 	%rd7333, %rd7332, 2654435761, %rd7331;
	shl.b64 	%rd7334, %rd7333, 13;
	add.s64 	%rd7335, %rd7334, %rd7333;
	shr.u64 	%rd7336, %rd7335, 7;
	xor.b64  	%rd7337, %rd7336, %rd7335;
	shl.b64 	%rd7338, %rd7337, 3;
	add.s64 	%rd7339, %rd7338, %rd7337;
	shr.u64 	%rd7340, %rd7339, 17;
	xor.b64  	%rd7341, %rd7340, %rd7339;
	shl.b64 	%rd7342, %rd7341, 5;
	add.s64 	%rd55282, %rd7342, %rd7341;
	add.s64 	%rd55274, %rd55274, 2;
$L__BB5_1686:
	and.b64  	%rd7343, %rd2, 1;
	setp.eq.b64 	%p97, %rd7343, 1;
	not.pred 	%p98, %p97;
	@%p98 bra 	$L__BB5_1688;
	shl.b64 	%rd7344, %rd55274, 3;
	add.s64 	%rd7345, %rd55255, %rd7344;
	ld.u64 	%rd7346, [%rd7345];
	mad.lo.s64 	%rd7347, %rd7346, 2654435761, %rd55282;
	shl.b64 	%rd7348, %rd7347, 13;
	add.s64 	%rd7349, %rd7348, %rd7347;
	shr.u64 	%rd7350, %rd7349, 7;
	xor.b64  	%rd7351, %rd7350, %rd7349;
	shl.b64 	%rd7352, %rd7351, 3;
	add.s64 	%rd7353, %rd7352, %rd7351;
	shr.u64 	%rd7354, %rd7353, 17;
	xor.b64  	%rd7355, %rd7354, %rd7353;
	shl.b64 	%rd7356, %rd7355, 5;
	add.s64 	%rd55282, %rd7356, %rd7355;
$L__BB5_1688:
	mov.b64 	%rd55295, 0;
	@%p79 bra 	$L__BB5_1700;
	setp.lt.u64 	%p100, %rd2958, 7;
	mov.b64 	%rd55287, 0;
	mov.u64 	%rd55295, %rd55287;
	@%p100 bra 	$L__BB5_1692;
	and.b64  	%rd3083, %rd2, -8;
	mov.b64 	%rd55287, 0;
	mov.u64 	%rd55285, %rd55287;
$L__BB5_1691:
	.pragma "nounroll";
	shl.b64 	%rd7361, %rd55287, 3;
	add.s64 	%rd7362, %rd2951, %rd7361;
	ld.u64 	%rd7363, [%rd7362];
	mad.lo.s64 	%rd7364, %rd7363, 2654435761, %rd55295;
	shl.b64 	%rd7365, %rd7364, 13;
	add.s64 	%rd7366, %rd7365, %rd7364;
	shr.u64 	%rd7367, %rd7366, 7;
	xor.b64  	%rd7368, %rd7367, %rd7366;
	shl.b64 	%rd7369, %rd7368, 3;
	add.s64 	%rd7370, %rd7369, %rd7368;
	shr.u64 	%rd7371, %rd7370, 17;
	xor.b64  	%rd7372, %rd7371, %rd7370;
	shl.b64 	%rd7373, %rd7372, 5;
	add.s64 	%rd7374, %rd7373, %rd7372;
	ld.u64 	%rd7375, [%rd7362+8];
	mad.lo.s64 	%rd7376, %rd7375, 2654435761, %rd7374;
	shl.b64 	%rd7377, %rd7376, 13;
	add.s64 	%rd7378, %rd7377, %rd7376;
	shr.u64 	%rd7379, %rd7378, 7;
	xor.b64  	%rd7380, %rd7379, %rd7378;
	shl.b64 	%rd7381, %rd7380, 3;
	add.s64 	%rd7382, %rd7381, %rd7380;
	shr.u64 	%rd7383, %rd7382, 17;
	xor.b64  	%rd7384, %rd7383, %rd7382;
	shl.b64 	%rd7385, %rd7384, 5;
	add.s64 	%rd7386, %rd7385, %rd7384;
	ld.u64 	%rd7387, [%rd7362+16];
	mad.lo.s64 	%rd7388, %rd7387, 2654435761, %rd7386;
	shl.b64 	%rd7389, %rd7388, 13;
	add.s64 	%rd7390, %rd7389, %rd7388;
	shr.u64 	%rd7391, %rd7390, 7;
	xor.b64  	%rd7392, %rd7391, %rd7390;
	shl.b64 	%rd7393, %rd7392, 3;
	add.s64 	%rd7394, %rd7393, %rd7392;
	shr.u64 	%rd7395, %rd7394, 17;
	xor.b64  	%rd7396, %rd7395, %rd7394;
	shl.b64 	%rd7397, %rd7396, 5;
	add.s64 	%rd7398, %rd7397, %rd7396;
	ld.u64 	%rd7399, [%rd7362+24];
	mad.lo.s64 	%rd7400, %rd7399, 2654435761, %rd7398;
	shl.b64 	%rd7401, %rd7400, 13;
	add.s64 	%rd7402, %rd7401, %rd7400;
	shr.u64 	%rd7403, %rd7402, 7;
	xor.b64  	%rd7404, %rd7403, %rd7402;
	shl.b64 	%rd7405, %rd7404, 3;
	add.s64 	%rd7406, %rd7405, %rd7404;
	shr.u64 	%rd7407, %rd7406, 17;
	xor.b64  	%rd7408, %rd7407, %rd7406;
	shl.b64 	%rd7409, %rd7408, 5;
	add.s64 	%rd7410, %rd7409, %rd7408;
	ld.u64 	%rd7411, [%rd7362+32];
	mad.lo.s64 	%rd7412, %rd7411, 2654435761, %rd7410;
	shl.b64 	%rd7413, %rd7412, 13;
	add.s64 	%rd7414, %rd7413, %rd7412;
	shr.u64 	%rd7415, %rd7414, 7;
	xor.b64  	%rd7416, %rd7415, %rd7414;
	shl.b64 	%rd7417, %rd7416, 3;
	add.s64 	%rd7418, %rd7417, %rd7416;
	shr.u64 	%rd7419, %rd7418, 17;
	xor.b64  	%rd7420, %rd7419, %rd7418;
	shl.b64 	%rd7421, %rd7420, 5;
	add.s64 	%rd7422, %rd7421, %rd7420;
	ld.u64 	%rd7423, [%rd7362+40];
	mad.lo.s64 	%rd7424, %rd7423, 2654435761, %rd7422;
	shl.b64 	%rd7425, %rd7424, 13;
	add.s64 	%rd7426, %rd7425, %rd7424;
	shr.u64 	%rd7427, %rd7426, 7;
	xor.b64  	%rd7428, %rd7427, %rd7426;
	shl.b64 	%rd7429, %rd7428, 3;
	add.s64 	%rd7430, %rd7429, %rd7428;
	shr.u64 	%rd7431, %rd7430, 17;
	xor.b64  	%rd7432, %rd7431, %rd7430;
	shl.b64 	%rd7433, %rd7432, 5;
	add.s64 	%rd7434, %rd7433, %rd7432;
	ld.u64 	%rd7435, [%rd7362+48];
	mad.lo.s64 	%rd7436, %rd7435, 2654435761, %rd7434;
	shl.b64 	%rd7437, %rd7436, 13;
	add.s64 	%rd7438, %rd7437, %rd7436;
	shr.u64 	%rd7439, %rd7438, 7;
	xor.b64  	%rd7440, %rd7439, %rd7438;
	shl.b64 	%rd7441, %rd7440, 3;
	add.s64 	%rd7442, %rd7441, %rd7440;
	shr.u64 	%rd7443, %rd7442, 17;
	xor.b64  	%rd7444, %rd7443, %rd7442;
	shl.b64 	%rd7445, %rd7444, 5;
	add.s64 	%rd7446, %rd7445, %rd7444;
	ld.u64 	%rd7447, [%rd7362+56];
	mad.lo.s64 	%rd7448, %rd7447, 2654435761, %rd7446;
	shl.b64 	%rd7449, %rd7448, 13;
	add.s64 	%rd7450, %rd7449, %rd7448;
	shr.u64 	%rd7451, %rd7450, 7;
	xor.b64  	%rd7452, %rd7451, %rd7450;
	shl.b64 	%rd7453, %rd7452, 3;
	add.s64 	%rd7454, %rd7453, %rd7452;
	shr.u64 	%rd7455, %rd7454, 17;
	xor.b64  	%rd7456, %rd7455, %rd7454;
	shl.b64 	%rd7457, %rd7456, 5;
	add.s64 	%rd55295, %rd7457, %rd7456;
	add.s64 	%rd55287, %rd55287, 8;
	add.s64 	%rd55285, %rd55285, 8;
	setp.ne.s64 	%p101, %rd55285, %rd3083;
	@%p101 bra 	$L__BB5_1691;
$L__BB5_1692:
	setp.eq.s64 	%p102, %rd2959, 0;
	@%p102 bra 	$L__BB5_1700;
	setp.lt.u64 	%p103, %rd2960, 3;
	@%p103 bra 	$L__BB5_1695;
	shl.b64 	%rd7459, %rd55287, 3;
	add.s64 	%rd7460, %rd2951, %rd7459;
	ld.u64 	%rd7461, [%rd7460];
	mad.lo.s64 	%rd7462, %rd7461, 2654435761, %rd55295;
	shl.b64 	%rd7463, %rd7462, 13;
	add.s64 	%rd7464, %rd7463, %rd7462;
	shr.u64 	%rd7465, %rd7464, 7;
	xor.b64  	%rd7466, %rd7465, %rd7464;
	shl.b64 	%rd7467, %rd7466, 3;
	add.s64 	%rd7468, %rd7467, %rd7466;
	shr.u64 	%rd7469, %rd7468, 17;
	xor.b64  	%rd7470, %rd7469, %rd7468;
	shl.b64 	%rd7471, %rd7470, 5;
	add.s64 	%rd7472, %rd7471, %rd7470;
	ld.u64 	%rd7473, [%rd7460+8];
	mad.lo.s64 	%rd7474, %rd7473, 2654435761, %rd7472;
	shl.b64 	%rd7475, %rd7474, 13;
	add.s64 	%rd7476, %rd7475, %rd7474;
	shr.u64 	%rd7477, %rd7476, 7;
	xor.b64  	%rd7478, %rd7477, %rd7476;
	shl.b64 	%rd7479, %rd7478, 3;
	add.s64 	%rd7480, %rd7479, %rd7478;
	shr.u64 	%rd7481, %rd7480, 17;
	xor.b64  	%rd7482, %rd7481, %rd7480;
	shl.b64 	%rd7483, %rd7482, 5;
	add.s64 	%rd7484, %rd7483, %rd7482;
	ld.u64 	%rd7485, [%rd7460+16];
	mad.lo.s64 	%rd7486, %rd7485, 2654435761, %rd7484;
	shl.b64 	%rd7487, %rd7486, 13;
	add.s64 	%rd7488, %rd7487, %rd7486;
	shr.u64 	%rd7489, %rd7488, 7;
	xor.b64  	%rd7490, %rd7489, %rd7488;
	shl.b64 	%rd7491, %rd7490, 3;
	add.s64 	%rd7492, %rd7491, %rd7490;
	shr.u64 	%rd7493, %rd7492, 17;
	xor.b64  	%rd7494, %rd7493, %rd7492;
	shl.b64 	%rd7495, %rd7494, 5;
	add.s64 	%rd7496, %rd7495, %rd7494;
	ld.u64 	%rd7497, [%rd7460+24];
	mad.lo.s64 	%rd7498, %rd7497, 2654435761, %rd7496;
	shl.b64 	%rd7499, %rd7498, 13;
	add.s64 	%rd7500, %rd7499, %rd7498;
	shr.u64 	%rd7501, %rd7500, 7;
	xor.b64  	%rd7502, %rd7501, %rd7500;
	shl.b64 	%rd7503, %rd7502, 3;
	add.s64 	%rd7504, %rd7503, %rd7502;
	shr.u64 	%rd7505, %rd7504, 17;
	xor.b64  	%rd7506, %rd7505, %rd7504;
	shl.b64 	%rd7507, %rd7506, 5;
	add.s64 	%rd55295, %rd7507, %rd7506;
	add.s64 	%rd55287, %rd55287, 4;
$L__BB5_1695:
	setp.eq.s64 	%p104, %rd2961, 0;
	@%p104 bra 	$L__BB5_1700;
	setp.eq.s64 	%p105, %rd2962, 0;
	@%p105 bra 	$L__BB5_1698;
	shl.b64 	%rd7509, %rd55287, 3;
	add.s64 	%rd7510, %rd2951, %rd7509;
	ld.u64 	%rd7511, [%rd7510];
	mad.lo.s64 	%rd7512, %rd7511, 2654435761, %rd55295;
	shl.b64 	%rd7513, %rd7512, 13;
	add.s64 	%rd7514, %rd7513, %rd7512;
	shr.u64 	%rd7515, %rd7514, 7;
	xor.b64  	%rd7516, %rd7515, %rd7514;
	shl.b64 	%rd7517, %rd7516, 3;
	add.s64 	%rd7518, %rd7517, %rd7516;
	shr.u64 	%rd7519, %rd7518, 17;
	xor.b64  	%rd7520, %rd7519, %rd7518;
	shl.b64 	%rd7521, %rd7520, 5;
	add.s64 	%rd7522, %rd7521, %rd7520;
	ld.u64 	%rd7523, [%rd7510+8];
	mad.lo.s64 	%rd7524, %rd7523, 2654435761, %rd7522;
	shl.b64 	%rd7525, %rd7524, 13;
	add.s64 	%rd7526, %rd7525, %rd7524;
	shr.u64 	%rd7527, %rd7526, 7;
	xor.b64  	%rd7528, %rd7527, %rd7526;
	shl.b64 	%rd7529, %rd7528, 3;
	add.s64 	%rd7530, %rd7529, %rd7528;
	shr.u64 	%rd7531, %rd7530, 17;
	xor.b64  	%rd7532, %rd7531, %rd7530;
	shl.b64 	%rd7533, %rd7532, 5;
	add.s64 	%rd55295, %rd7533, %rd7532;
	add.s64 	%rd55287, %rd55287, 2;
$L__BB5_1698:
	and.b64  	%rd7534, %rd2, 1;
	setp.eq.b64 	%p106, %rd7534, 1;
	not.pred 	%p107, %p106;
	@%p107 bra 	$L__BB5_1700;
	shl.b64 	%rd7535, %rd55287, 3;
	add.s64 	%rd7536, %rd2951, %rd7535;
	ld.u64 	%rd7537, [%rd7536];
	mad.lo.s64 	%rd7538, %rd7537, 2654435761, %rd55295;
	shl.b64 	%rd7539, %rd7538, 13;
	add.s64 	%rd7540, %rd7539, %rd7538;
	shr.u64 	%rd7541, %rd7540, 7;
	xor.b64  	%rd7542, %rd7541, %rd7540;
	shl.b64 	%rd7543, %rd7542, 3;
	add.s64 	%rd7544, %rd7543, %rd7542;
	shr.u64 	%rd7545, %rd7544, 17;
	xor.b64  	%rd7546, %rd7545, %rd7544;
	shl.b64 	%rd7547, %rd7546, 5;
	add.s64 	%rd55295, %rd7547, %rd7546;
$L__BB5_1700:
	setp.lt.u64 	%p108, %rd55282, %rd55295;
	mov.u64 	%rd56763, %rd2951;
	@%p108 bra 	$L__BB5_1701;
	bra.uni 	$L__BB5_1706;
$L__BB5_1701:
	mov.u64 	%rd56763, %rd2951;
	mov.u64 	%rd55255, %rd2951;
	bra.uni 	$L__BB5_1706;
$L__BB5_1702:
	setp.eq.s32 	%p109, %r1, 0;
	mov.u64 	%rd56763, %rd2951;
	@%p109 bra 	$L__BB5_1706;
	mov.b64 	%rd55296, 0;
$L__BB5_1704:
	shl.b64 	%rd7549, %rd55296, 3;
	add.s64 	%rd7550, %rd55255, %rd7549;
	ld.u64 	%rd3106, [%rd7550];
	add.s64 	%rd7551, %rd2951, %rd7549;
	ld.u64 	%rd3107, [%rd7551];
	setp.lt.u64 	%p110, %rd3106, %rd3107;
	@%p110 bra 	$L__BB5_1701;
	setp.le.u64 	%p111, %rd3106, %rd3107;
	add.s64 	%rd55296, %rd55296, 1;
	setp.lt.u64 	%p112, %rd55296, %rd2957;
	and.pred  	%p113, %p111, %p112;
	mov.u64 	%rd56763, %rd2951;
	@%p113 bra 	$L__BB5_1704;
$L__BB5_1706:
	add.s32 	%r189, %r112, 3;
	setp.ge.u32 	%p114, %r189, %r50;
	mov.u64 	%rd56762, %rd55255;
	@%p114 bra 	$L__BB5_1750;
	setp.eq.s64 	%p115, %rd2, 0;
	mov.b64 	%rd55302, -3750763034362895579;
	@%p115 bra 	$L__BB5_1713;
	setp.eq.s64 	%p116, %rd2958, 0;
	mov.b64 	%rd55302, -3750763034362895579;
	mov.b64 	%rd55303, 0;
	@%p116 bra 	$L__BB5_1711;
	and.b64  	%rd3111, %rd2, -2;
	mov.b64 	%rd55302, -3750763034362895579;
	mov.b64 	%rd55303, 0;
	mov.u64 	%rd55301, %rd55303;
$L__BB5_1710:
	shl.b64 	%rd7559, %rd55303, 3;
	add.s64 	%rd7560, %rd55255, %rd7559;
	ld.u64 	%rd7561, [%rd7560];
	and.b64  	%rd7562, %rd7561, 255;
	xor.b64  	%rd7563, %rd7562, %rd55302;
	mul.lo.s64 	%rd7564, %rd7563, 1099511628211;
	shr.u64 	%rd7565, %rd7561, 8;
	and.b64  	%rd7566, %rd7565, 255;
	xor.b64  	%rd7567, %rd7566, %rd7564;
	mul.lo.s64 	%rd7568, %rd7567, 1099511628211;
	shr.u64 	%rd7569, %rd7561, 16;
	and.b64  	%rd7570, %rd7569, 255;
	xor.b64  	%rd7571, %rd7570, %rd7568;
	mul.lo.s64 	%rd7572, %rd7571, 1099511628211;
	shr.u64 	%rd7573, %rd7561, 24;
	and.b64  	%rd7574, %rd7573, 255;
	xor.b64  	%rd7575, %rd7574, %rd7572;
	mul.lo.s64 	%rd7576, %rd7575, 1099511628211;
	shr.u64 	%rd7577, %rd7561, 32;
	and.b64  	%rd7578, %rd7577, 255;
	xor.b64  	%rd7579, %rd7578, %rd7576;
	mul.lo.s64 	%rd7580, %rd7579, 1099511628211;
	shr.u64 	%rd7581, %rd7561, 40;
	and.b64  	%rd7582, %rd7581, 255;
	xor.b64  	%rd7583, %rd7582, %rd7580;
	mul.lo.s64 	%rd7584, %rd7583, 1099511628211;
	shr.u64 	%rd7585, %rd7561, 48;
	and.b64  	%rd7586, %rd7585, 255;
	xor.b64  	%rd7587, %rd7586, %rd7584;
	mul.lo.s64 	%rd7588, %rd7587, 1099511628211;
	shr.u64 	%rd7589, %rd7561, 56;
	xor.b64  	%rd7590, %rd7589, %rd7588;
	mul.lo.s64 	%rd7591, %rd7590, 1099511628211;
	ld.u64 	%rd7592, [%rd7560+8];
	and.b64  	%rd7593, %rd7592, 255;
	xor.b64  	%rd7594, %rd7593, %rd7591;
	mul.lo.s64 	%rd7595, %rd7594, 1099511628211;
	shr.u64 	%rd7596, %rd7592, 8;
	and.b64  	%rd7597, %rd7596, 255;
	xor.b64  	%rd7598, %rd7597, %rd7595;
	mul.lo.s64 	%rd7599, %rd7598, 1099511628211;
	shr.u64 	%rd7600, %rd7592, 16;
	and.b64  	%rd7601, %rd7600, 255;
	xor.b64  	%rd7602, %rd7601, %rd7599;
	mul.lo.s64 	%rd7603, %rd7602, 1099511628211;
	shr.u64 	%rd7604, %rd7592, 24;
	and.b64  	%rd7605, %rd7604, 255;
	xor.b64  	%rd7606, %rd7605, %rd7603;
	mul.lo.s64 	%rd7607, %rd7606, 1099511628211;
	shr.u64 	%rd7608, %rd7592, 32;
	and.b64  	%rd7609, %rd7608, 255;
	xor.b64  	%rd7610, %rd7609, %rd7607;
	mul.lo.s64 	%rd7611, %rd7610, 1099511628211;
	shr.u64 	%rd7612, %rd7592, 40;
	and.b64  	%rd7613, %rd7612, 255;
	xor.b64  	%rd7614, %rd7613, %rd7611;
	mul.lo.s64 	%rd7615, %rd7614, 1099511628211;
	shr.u64 	%rd7616, %rd7592, 48;
	and.b64  	%rd7617, %rd7616, 255;
	xor.b64  	%rd7618, %rd7617, %rd7615;
	mul.lo.s64 	%rd7619, %rd7618, 1099511628211;
	shr.u64 	%rd7620, %rd7592, 56;
	xor.b64  	%rd7621, %rd7620, %rd7619;
	mul.lo.s64 	%rd55302, %rd7621, 1099511628211;
	add.s64 	%rd55303, %rd55303, 2;
	add.s64 	%rd55301, %rd55301, 2;
	setp.ne.s64 	%p117, %rd55301, %rd3111;
	@%p117 bra 	$L__BB5_1710;
$L__BB5_1711:
	and.b64  	%rd7622, %rd2, 1;
	setp.eq.b64 	%p118, %rd7622, 1;
	not.pred 	%p119, %p118;
	@%p119 bra 	$L__BB5_1713;
	shl.b64 	%rd7623, %rd55303, 3;
	add.s64 	%rd7624, %rd55255, %rd7623;
	ld.u64 	%rd7625, [%rd7624];
	and.b64  	%rd7626, %rd7625, 255;
	xor.b64  	%rd7627, %rd7626, %rd55302;
	mul.lo.s64 	%rd7628, %rd7627, 1099511628211;
	shr.u64 	%rd7629, %rd7625, 8;
	and.b64  	%rd7630, %rd7629, 255;
	xor.b64  	%rd7631, %rd7630, %rd7628;
	mul.lo.s64 	%rd7632, %rd7631, 1099511628211;
	shr.u64 	%rd7633, %rd7625, 16;
	and.b64  	%rd7634, %rd7633, 255;
	xor.b64  	%rd7635, %rd7634, %rd7632;
	mul.lo.s64 	%rd7636, %rd7635, 1099511628211;
	shr.u64 	%rd7637, %rd7625, 24;
	and.b64  	%rd7638, %rd7637, 255;
	xor.b64  	%rd7639, %rd7638, %rd7636;
	mul.lo.s64 	%rd7640, %rd7639, 1099511628211;
	shr.u64 	%rd7641, %rd7625, 32;
	and.b64  	%rd7642, %rd7641, 255;
	xor.b64  	%rd7643, %rd7642, %rd7640;
	mul.lo.s64 	%rd7644, %rd7643, 1099511628211;
	shr.u64 	%rd7645, %rd7625, 40;
	and.b64  	%rd7646, %rd7645, 255;
	xor.b64  	%rd7647, %rd7646, %rd7644;
	mul.lo.s64 	%rd7648, %rd7647, 1099511628211;
	shr.u64 	%rd7649, %rd7625, 48;
	and.b64  	%rd7650, %rd7649, 255;
	xor.b64  	%rd7651, %rd7650, %rd7648;
	mul.lo.s64 	%rd7652, %rd7651, 1099511628211;
	shr.u64 	%rd7653, %rd7625, 56;
	xor.b64  	%rd7654, %rd7653, %rd7652;
	mul.lo.s64 	%rd55302, %rd7654, 1099511628211;
$L__BB5_1713:
	mov.b64 	%rd55309, -3750763034362895579;
	@%p115 bra 	$L__BB5_1719;
	setp.eq.s64 	%p121, %rd2958, 0;
	mov.b64 	%rd55309, -3750763034362895579;
	mov.b64 	%rd55310, 0;
	@%p121 bra 	$L__BB5_1717;
	and.b64  	%rd3123, %rd2, -2;
	mov.b64 	%rd55309, -3750763034362895579;
	mov.b64 	%rd55310, 0;
	mov.u64 	%rd55308, %rd55310;
$L__BB5_1716:
	shl.b64 	%rd7661, %rd55310, 3;
	add.s64 	%rd7662, %rd2952, %rd7661;
	ld.u64 	%rd7663, [%rd7662];
	and.b64  	%rd7664, %rd7663, 255;
	xor.b64  	%rd7665, %rd7664, %rd55309;
	mul.lo.s64 	%rd7666, %rd7665, 1099511628211;
	shr.u64 	%rd7667, %rd7663, 8;
	and.b64  	%rd7668, %rd7667, 255;
	xor.b64  	%rd7669, %rd7668, %rd7666;
	mul.lo.s64 	%rd7670, %rd7669, 1099511628211;
	shr.u64 	%rd7671, %rd7663, 16;
	and.b64  	%rd7672, %rd7671, 255;
	xor.b64  	%rd7673, %rd7672, %rd7670;
	mul.lo.s64 	%rd7674, %rd7673, 1099511628211;
	shr.u64 	%rd7675, %rd7663, 24;
	and.b64  	%rd7676, %rd7675, 255;
	xor.b64  	%rd7677, %rd7676, %rd7674;
	mul.lo.s64 	%rd7678, %rd7677, 1099511628211;
	shr.u64 	%rd7679, %rd7663, 32;
	and.b64  	%rd7680, %rd7679, 255;
	xor.b64  	%rd7681, %rd7680, %rd7678;
	mul.lo.s64 	%rd7682, %rd7681, 1099511628211;
	shr.u64 	%rd7683, %rd7663, 40;
	and.b64  	%rd7684, %rd7683, 255;
	xor.b64  	%rd7685, %rd7684, %rd7682;
	mul.lo.s64 	%rd7686, %rd7685, 1099511628211;
	shr.u64 	%rd7687, %rd7663, 48;
	and.b64  	%rd7688, %rd7687, 255;
	xor.b64  	%rd7689, %rd7688, %rd7686;
	mul.lo.s64 	%rd7690, %rd7689, 1099511628211;
	shr.u64 	%rd7691, %rd7663, 56;
	xor.b64  	%rd7692, %rd7691, %rd7690;
	mul.lo.s64 	%rd7693, %rd7692, 1099511628211;
	ld.u64 	%rd7694, [%rd7662+8];
	and.b64  	%rd7695, %rd7694, 255;
	xor.b64  	%rd7696, %rd7695, %rd7693;
	mul.lo.s64 	%rd7697, %rd7696, 1099511628211;
	shr.u64 	%rd7698, %rd7694, 8;
	and.b64  	%rd7699, %rd7698, 255;
	xor.b64  	%rd7700, %rd7699, %rd7697;
	mul.lo.s64 	%rd7701, %rd7700, 1099511628211;
	shr.u64 	%rd7702, %rd7694, 16;
	and.b64  	%rd7703, %rd7702, 255;
	xor.b64  	%rd7704, %rd7703, %rd7701;
	mul.lo.s64 	%rd7705, %rd7704, 1099511628211;
	shr.u64 	%rd7706, %rd7694, 24;
	and.b64  	%rd7707, %rd7706, 255;
	xor.b64  	%rd7708, %rd7707, %rd7705;
	mul.lo.s64 	%rd7709, %rd7708, 1099511628211;
	shr.u64 	%rd7710, %rd7694, 32;
	and.b64  	%rd7711, %rd7710, 255;
	xor.b64  	%rd7712, %rd7711, %rd7709;
	mul.lo.s64 	%rd7713, %rd7712, 1099511628211;
	shr.u64 	%rd7714, %rd7694, 40;
	and.b64  	%rd7715, %rd7714, 255;
	xor.b64  	%rd7716, %rd7715, %rd7713;
	mul.lo.s64 	%rd7717, %rd7716, 1099511628211;
	shr.u64 	%rd7718, %rd7694, 48;
	and.b64  	%rd7719, %rd7718, 255;
	xor.b64  	%rd7720, %rd7719, %rd7717;
	mul.lo.s64 	%rd7721, %rd7720, 1099511628211;
	shr.u64 	%rd7722, %rd7694, 56;
	xor.b64  	%rd7723, %rd7722, %rd7721;
	mul.lo.s64 	%rd55309, %rd7723, 1099511628211;
	add.s64 	%rd55310, %rd55310, 2;
	add.s64 	%rd55308, %rd55308, 2;
	setp.ne.s64 	%p122, %rd55308, %rd3123;
	@%p122 bra 	$L__BB5_1716;
$L__BB5_1717:
	and.b64  	%rd7724, %rd2, 1;
	setp.eq.b64 	%p123, %rd7724, 1;
	not.pred 	%p124, %p123;
	@%p124 bra 	$L__BB5_1719;
	shl.b64 	%rd7725, %rd55310, 3;
	add.s64 	%rd7726, %rd2952, %rd7725;
	ld.u64 	%rd7727, [%rd7726];
	and.b64  	%rd7728, %rd7727, 255;
	xor.b64  	%rd7729, %rd7728, %rd55309;
	mul.lo.s64 	%rd7730, %rd7729, 1099511628211;
	shr.u64 	%rd7731, %rd7727, 8;
	and.b64  	%rd7732, %rd7731, 255;
	xor.b64  	%rd7733, %rd7732, %rd7730;
	mul.lo.s64 	%rd7734, %rd7733, 1099511628211;
	shr.u64 	%rd7735, %rd7727, 16;
	and.b64  	%rd7736, %rd7735, 255;
	xor.b64  	%rd7737, %rd7736, %rd7734;
	mul.lo.s64 	%rd7738, %rd7737, 1099511628211;
	shr.u64 	%rd7739, %rd7727, 24;
	and.b64  	%rd7740, %rd7739, 255;
	xor.b64  	%rd7741, %rd7740, %rd7738;
	mul.lo.s64 	%rd7742, %rd7741, 1099511628211;
	shr.u64 	%rd7743, %rd7727, 32;
	and.b64  	%rd7744, %rd7743, 255;
	xor.b64  	%rd7745, %rd7744, %rd7742;
	mul.lo.s64 	%rd7746, %rd7745, 1099511628211;
	shr.u64 	%rd7747, %rd7727, 40;
	and.b64  	%rd7748, %rd7747, 255;
	xor.b64  	%rd7749, %rd7748, %rd7746;
	mul.lo.s64 	%rd7750, %rd7749, 1099511628211;
	shr.u64 	%rd7751, %rd7727, 48;
	and.b64  	%rd7752, %rd7751, 255;
	xor.b64  	%rd7753, %rd7752, %rd7750;
	mul.lo.s64 	%rd7754, %rd7753, 1099511628211;
	shr.u64 	%rd7755, %rd7727, 56;
	xor.b64  	%rd7756, %rd7755, %rd7754;
	mul.lo.s64 	%rd55309, %rd7756, 1099511628211;
$L__BB5_1719:
	setp.eq.s64 	%p125, %rd55302, %rd55309;
	@%p125 bra 	$L__BB5_1746;
	mov.b64 	%rd55325, 0;
	@%p115 bra 	$L__BB5_1732;
	setp.lt.u64 	%p127, %rd2958, 7;
	mov.b64 	%rd55317, 0;
	mov.u64 	%rd55325, %rd55317;
	@%p127 bra 	$L__BB5_1724;
	and.b64  	%rd3135, %rd2, -8;
	mov.b64 	%rd55317, 0;
	mov.u64 	%rd55315, %rd55317;
$L__BB5_1723:
	.pragma "nounroll";
	shl.b64 	%rd7761, %rd55317, 3;
	add.s64 	%rd7762, %rd55255, %rd7761;
	ld.u64 	%rd7763, [%rd7762];
	mad.lo.s64 	%rd7764, %rd7763, 2654435761, %rd55325;
	shl.b64 	%rd7765, %rd7764, 13;
	add.s64 	%rd7766, %rd7765, %rd7764;
	shr.u64 	%rd7767, %rd7766, 7;
	xor.b64  	%rd7768, %rd7767, %rd7766;
	shl.b64 	%rd7769, %rd7768, 3;
	add.s64 	%rd7770, %rd7769, %rd7768;
	shr.u64 	%rd7771, %rd7770, 17;
	xor.b64  	%rd7772, %rd7771, %rd7770;
	shl.b64 	%rd7773, %rd7772, 5;
	add.s64 	%rd7774, %rd7773, %rd7772;
	ld.u64 	%rd7775, [%rd7762+8];
	mad.lo.s64 	%rd7776, %rd7775, 2654435761, %rd7774;
	shl.b64 	%rd7777, %rd7776, 13;
	add.s64 	%rd7778, %rd7777, %rd7776;
	shr.u64 	%rd7779, %rd7778, 7;
	xor.b64  	%rd7780, %rd7779, %rd7778;
	shl.b64 	%rd7781, %rd7780, 3;
	add.s64 	%rd7782, %rd7781, %rd7780;
	shr.u64 	%rd7783, %rd7782, 17;
	xor.b64  	%rd7784, %rd7783, %rd7782;
	shl.b64 	%rd7785, %rd7784, 5;
	add.s64 	%rd7786, %rd7785, %rd7784;
	ld.u64 	%rd7787, [%rd7762+16];
	mad.lo.s64 	%rd7788, %rd7787, 2654435761, %rd7786;
	shl.b64 	%rd7789, %rd7788, 13;
	add.s64 	%rd7790, %rd7789, %rd7788;
	shr.u64 	%rd7791, %rd7790, 7;
	xor.b64  	%rd7792, %rd7791, %rd7790;
	shl.b64 	%rd7793, %rd7792, 3;
	add.s64 	%rd7794, %rd7793, %rd7792;
	shr.u64 	%rd7795, %rd7794, 17;
	xor.b64  	%rd7796, %rd7795, %rd7794;
	shl.b64 	%rd7797, %rd7796, 5;
	add.s64 	%rd7798, %rd7797, %rd7796;
	ld.u64 	%rd7799, [%rd7762+24];
	mad.lo.s64 	%rd7800, %rd7799, 2654435761, %rd7798;
	shl.b64 	%rd7801, %rd7800, 13;
	add.s64 	%rd7802, %rd7801, %rd7800;
	shr.u64 	%rd7803, %rd7802, 7;
	xor.b64  	%rd7804, %rd7803, %rd7802;
	shl.b64 	%rd7805, %rd7804, 3;
	add.s64 	%rd7806, %rd7805, %rd7804;
	shr.u64 	%rd7807, %rd7806, 17;
	xor.b64  	%rd7808, %rd7807, %rd7806;
	shl.b64 	%rd7809, %rd7808, 5;
	add.s64 	%rd7810, %rd7809, %rd7808;
	ld.u64 	%rd7811, [%rd7762+32];
	mad.lo.s64 	%rd7812, %rd7811, 2654435761, %rd7810;
	shl.b64 	%rd7813, %rd7812, 13;
	add.s64 	%rd7814, %rd7813, %rd7812;
	shr.u64 	%rd7815, %rd7814, 7;
	xor.b64  	%rd7816, %rd7815, %rd7814;
	shl.b64 	%rd7817, %rd7816, 3;
	add.s64 	%rd7818, %rd7817, %rd7816;
	shr.u64 	%rd7819, %rd7818, 17;
	xor.b64  	%rd7820, %rd7819, %rd7818;
	shl.b64 	%rd7821, %rd7820, 5;
	add.s64 	%rd7822, %rd7821, %rd7820;
	ld.u64 	%rd7823, [%rd7762+40];
	mad.lo.s64 	%rd7824, %rd7823, 2654435761, %rd7822;
	shl.b64 	%rd7825, %rd7824, 13;
	add.s64 	%rd7826, %rd7825, %rd7824;
	shr.u64 	%rd7827, %rd7826, 7;
	xor.b64  	%rd7828, %rd7827, %rd7826;
	shl.b64 	%rd7829, %rd7828, 3;
	add.s64 	%rd7830, %rd7829, %rd7828;
	shr.u64 	%rd7831, %rd7830, 17;
	xor.b64  	%rd7832, %rd7831, %rd7830;
	shl.b64 	%rd7833, %rd7832, 5;
	add.s64 	%rd7834, %rd7833, %rd7832;
	ld.u64 	%rd7835, [%rd7762+48];
	mad.lo.s64 	%rd7836, %rd7835, 2654435761, %rd7834;
	shl.b64 	%rd7837, %rd7836, 13;
	add.s64 	%rd7838, %rd7837, %rd7836;
	shr.u64 	%rd7839, %rd7838, 7;
	xor.b64  	%rd7840, %rd7839, %rd7838;
	shl.b64 	%rd7841, %rd7840, 3;
	add.s64 	%rd7842, %rd7841, %rd7840;
	shr.u64 	%rd7843, %rd7842, 17;
	xor.b64  	%rd7844, %rd7843, %rd7842;
	shl.b64 	%rd7845, %rd7844, 5;
	add.s64 	%rd7846, %rd7845, %rd7844;
	ld.u64 	%rd7847, [%rd7762+56];
	mad.lo.s64 	%rd7848, %rd7847, 2654435761, %rd7846;
	shl.b64 	%rd7849, %rd7848, 13;
	add.s64 	%rd7850, %rd7849, %rd7848;
	shr.u64 	%rd7851, %rd7850, 7;
	xor.b64  	%rd7852, %rd7851, %rd7850;
	shl.b64 	%rd7853, %rd7852, 3;
	add.s64 	%rd7854, %rd7853, %rd7852;
	shr.u64 	%rd7855, %rd7854, 17;
	xor.b64  	%rd7856, %rd7855, %rd7854;
	shl.b64 	%rd7857, %rd7856, 5;
	add.s64 	%rd55325, %rd7857, %rd7856;
	add.s64 	%rd55317, %rd55317, 8;
	add.s64 	%rd55315, %rd55315, 8;
	setp.ne.s64 	%p128, %rd55315, %rd3135;
	@%p128 bra 	$L__BB5_1723;
$L__BB5_1724:
	setp.eq.s64 	%p129, %rd2959, 0;
	@%p129 bra 	$L__BB5_1732;
	setp.lt.u64 	%p130, %rd2960, 3;
	@%p130 bra 	$L__BB5_1727;
	shl.b64 	%rd7859, %rd55317, 3;
	add.s64 	%rd7860, %rd55255, %rd7859;
	ld.u64 	%rd7861, [%rd7860];
	mad.lo.s64 	%rd7862, %rd7861, 2654435761, %rd55325;
	shl.b64 	%rd7863, %rd7862, 13;
	add.s64 	%rd7864, %rd7863, %rd7862;
	shr.u64 	%rd7865, %rd7864, 7;
	xor.b64  	%rd7866, %rd7865, %rd7864;
	shl.b64 	%rd7867, %rd7866, 3;
	add.s64 	%rd7868, %rd7867, %rd7866;
	shr.u64 	%rd7869, %rd7868, 17;
	xor.b64  	%rd7870, %rd7869, %rd7868;
	shl.b64 	%rd7871, %rd7870, 5;
	add.s64 	%rd7872, %rd7871, %rd7870;
	ld.u64 	%rd7873, [%rd7860+8];
	mad.lo.s64 	%rd7874, %rd7873, 2654435761, %rd7872;
	shl.b64 	%rd7875, %rd7874, 13;
	add.s64 	%rd7876, %rd7875, %rd7874;
	shr.u64 	%rd7877, %rd7876, 7;
	xor.b64  	%rd7878, %rd7877, %rd7876;
	shl.b64 	%rd7879, %rd7878, 3;
	add.s64 	%rd7880, %rd7879, %rd7878;
	shr.u64 	%rd7881, %rd7880, 17;
	xor.b64  	%rd7882, %rd7881, %rd7880;
	shl.b64 	%rd7883, %rd7882, 5;
	add.s64 	%rd7884, %rd7883, %rd7882;
	ld.u64 	%rd7885, [%rd7860+16];
	mad.lo.s64 	%rd7886, %rd7885, 2654435761, %rd7884;
	shl.b64 	%rd7887, %rd7886, 13;
	add.s64 	%rd7888, %rd7887, %rd7886;
	shr.u64 	%rd7889, %rd7888, 7;
	xor.b64  	%rd7890, %rd7889, %rd7888;
	shl.b64 	%rd7891, %rd7890, 3;
	add.s64 	%rd7892, %rd7891, %rd7890;
	shr.u64 	%rd7893, %rd7892, 17;
	xor.b64  	%rd7894, %rd7893, %rd7892;
	shl.b64 	%rd7895, %rd7894, 5;
	add.s64 	%rd7896, %rd7895, %rd7894;
	ld.u64 	%rd7897, [%rd7860+24];
	mad.lo.s64 	%rd7898, %rd7897, 2654435761, %rd7896;
	shl.b64 	%rd7899, %rd7898, 13;
	add.s64 	%rd7900, %rd7899, %rd7898;
	shr.u64 	%rd7901, %rd7900, 7;
	xor.b64  	%rd7902, %rd7901, %rd7900;
	shl.b64 	%rd7903, %rd7902, 3;
	add.s64 	%rd7904, %rd7903, %rd7902;
	shr.u64 	%rd7905, %rd7904, 17;
	xor.b64  	%rd7906, %rd7905, %rd7904;
	shl.b64 	%rd7907, %rd7906, 5;
	add.s64 	%rd55325, %rd7907, %rd7906;
	add.s64 	%rd55317, %rd55317, 4;
$L__BB5_1727:
	setp.eq.s64 	%p131, %rd2961, 0;
	@%p131 bra 	$L__BB5_1732;
	setp.eq.s64 	%p132, %rd2962, 0;
	@%p132 bra 	$L__BB5_1730;
	shl.b64 	%rd7909, %rd55317, 3;
	add.s64 	%rd7910, %rd55255, %rd7909;
	ld.u64 	%rd7911, [%rd7910];
	mad.lo.s64 	%rd7912, %rd7911, 2654435761, %rd55325;
	shl.b64 	%rd7913, %rd7912, 13;
	add.s64 	%rd7914, %rd7913, %rd7912;
	shr.u64 	%rd7915, %rd7914, 7;
	xor.b64  	%rd7916, %rd7915, %rd7914;
	shl.b64 	%rd7917, %rd7916, 3;
	add.s64 	%rd7918, %rd7917, %rd7916;
	shr.u64 	%rd7919, %rd7918, 17;
	xor.b64  	%rd7920, %rd7919, %rd7918;
	shl.b64 	%rd7921, %rd7920, 5;
	add.s64 	%rd7922, %rd7921, %rd7920;
	ld.u64 	%rd7923, [%rd7910+8];
	mad.lo.s64 	%rd7924, %rd7923, 2654435761, %rd7922;
	shl.b64 	%rd7925, %rd7924, 13;
	add.s64 	%rd7926, %rd7925, %rd7924;
	shr.u64 	%rd7927, %rd7926, 7;
	xor.b64  	%rd7928, %rd7927, %rd7926;
	shl.b64 	%rd7929, %rd7928, 3;
	add.s64 	%rd7930, %rd7929, %rd7928;
	shr.u64 	%rd7931, %rd7930, 17;
	xor.b64  	%rd7932, %rd7931, %rd7930;
	shl.b64 	%rd7933, %rd7932, 5;
	add.s64 	%rd55325, %rd7933, %rd7932;
	add.s64 	%rd55317, %rd55317, 2;
$L__BB5_1730:
	and.b64  	%rd7934, %rd2, 1;
	setp.eq.b64 	%p133, %rd7934, 1;
	not.pred 	%p134, %p133;
	@%p134 bra 	$L__BB5_1732;
	shl.b64 	%rd7935, %rd55317, 3;
	add.s64 	%rd7936, %rd55255, %rd7935;
	ld.u64 	%rd7937, [%rd7936];
	mad.lo.s64 	%rd7938, %rd7937, 2654435761, %rd55325;
	shl.b64 	%rd7939, %rd7938, 13;
	add.s64 	%rd7940, %rd7939, %rd7938;
	shr.u64 	%rd7941, %rd7940, 7;
	xor.b64  	%rd7942, %rd7941, %rd7940;
	shl.b64 	%rd7943, %rd7942, 3;
	add.s64 	%rd7944, %rd7943, %rd7942;
	shr.u64 	%rd7945, %rd7944, 17;
	xor.b64  	%rd7946, %rd7945, %rd7944;
	shl.b64 	%rd7947, %rd7946, 5;
	add.s64 	%rd55325, %rd7947, %rd7946;
$L__BB5_1732:
	mov.b64 	%rd55338, 0;
	@%p115 bra 	$L__BB5_1744;
	setp.lt.u64 	%p136, %rd2958, 7;
	mov.b64 	%rd55330, 0;
	mov.u64 	%rd55338, %rd55330;
	@%p136 bra 	$L__BB5_1736;
	and.b64  	%rd3157, %rd2, -8;
	mov.b64 	%rd55330, 0;
	mov.u64 	%rd55328, %rd55330;
$L__BB5_1735:
	.pragma "nounroll";
	shl.b64 	%rd7952, %rd55330, 3;
	add.s64 	%rd7953, %rd2952, %rd7952;
	ld.u64 	%rd7954, [%rd7953];
	mad.lo.s64 	%rd7955, %rd7954, 2654435761, %rd55338;
	shl.b64 	%rd7956, %rd7955, 13;
	add.s64 	%rd7957, %rd7956, %rd7955;
	shr.u64 	%rd7958, %rd7957, 7;
	xor.b64  	%rd7959, %rd7958, %rd7957;
	shl.b64 	%rd7960, %rd7959, 3;
	add.s64 	%rd7961, %rd7960, %rd7959;
	shr.u64 	%rd7962, %rd7961, 17;
	xor.b64  	%rd7963, %rd7962, %rd7961;
	shl.b64 	%rd7964, %rd7963, 5;
	add.s64 	%rd7965, %rd7964, %rd7963;
	ld.u64 	%rd7966, [%rd7953+8];
	mad.lo.s64 	%rd7967, %rd7966, 2654435761, %rd7965;
	shl.b64 	%rd7968, %rd7967, 13;
	add.s64 	%rd7969, %rd7968, %rd7967;
	shr.u64 	%rd7970, %rd7969, 7;
	xor.b64  	%rd7971, %rd7970, %rd7969;
	shl.b64 	%rd7972, %rd7971, 3;
	add.s64 	%rd7973, %rd7972, %rd7971;
	shr.u64 	%rd7974, %rd7973, 17;
	xor.b64  	%rd7975, %rd7974, %rd7973;
	shl.b64 	%rd7976, %rd7975, 5;
	add.s64 	%rd7977, %rd7976, %rd7975;
	ld.u64 	%rd7978, [%rd7953+16];
	mad.lo.s64 	%rd7979, %rd7978, 2654435761, %rd7977;
	shl.b64 	%rd7980, %rd7979, 13;
	add.s64 	%rd7981, %rd7980, %rd7979;
	shr.u64 	%rd7982, %rd7981, 7;
	xor.b64  	%rd7983, %rd7982, %rd7981;
	shl.b64 	%rd7984, %rd7983, 3;
	add.s64 	%rd7985, %rd7984, %rd7983;
	shr.u64 	%rd7986, %rd7985, 17;
	xor.b64  	%rd7987, %rd7986, %rd7985;
	shl.b64 	%rd7988, %rd7987, 5;
	add.s64 	%rd7989, %rd7988, %rd7987;
	ld.u64 	%rd7990, [%rd7953+24];
	mad.lo.s64 	%rd7991, %rd7990, 2654435761, %rd7989;
	shl.b64 	%rd7992, %rd7991, 13;
	add.s64 	%rd7993, %rd7992, %rd7991;
	shr.u64 	%rd7994, %rd7993, 7;
	xor.b64  	%rd7995, %rd7994, %rd7993;
	shl.b64 	%rd7996, %rd7995, 3;
	add.s64 	%rd7997, %rd7996, %rd7995;
	shr.u64 	%rd7998, %rd7997, 17;
	xor.b64  	%rd7999, %rd7998, %rd7997;
	shl.b64 	%rd8000, %rd7999, 5;
	add.s64 	%rd8001, %rd8000, %rd7999;
	ld.u64 	%rd8002, [%rd7953+32];
	mad.lo.s64 	%rd8003, %rd8002, 2654435761, %rd8001;
	shl.b64 	%rd8004, %rd8003, 13;
	add.s64 	%rd8005, %rd8004, %rd8003;
	shr.u64 	%rd8006, %rd8005, 7;
	xor.b64  	%rd8007, %rd8006, %rd8005;
	shl.b64 	%rd8008, %rd8007, 3;
	add.s64 	%rd8009, %rd8008, %rd8007;
	shr.u64 	%rd8010, %rd8009, 17;
	xor.b64  	%rd8011, %rd8010, %rd8009;
	shl.b64 	%rd8012, %rd8011, 5;
	add.s64 	%rd8013, %rd8012, %rd8011;
	ld.u64 	%rd8014, [%rd7953+40];
	mad.lo.s64 	%rd8015, %rd8014, 2654435761, %rd8013;
	shl.b64 	%rd8016, %rd8015, 13;
	add.s64 	%rd8017, %rd8016, %rd8015;
	shr.u64 	%rd8018, %rd8017, 7;
	xor.b64  	%rd8019, %rd8018, %rd8017;
	shl.b64 	%rd8020, %rd8019, 3;
	add.s64 	%rd8021, %rd8020, %rd8019;
	shr.u64 	%rd8022, %rd8021, 17;
	xor.b64  	%rd8023, %rd8022, %rd8021;
	shl.b64 	%rd8024, %rd8023, 5;
	add.s64 	%rd8025, %rd8024, %rd8023;
	ld.u64 	%rd8026, [%rd7953+48];
	mad.lo.s64 	%rd8027, %rd8026, 2654435761, %rd8025;
	shl.b64 	%rd8028, %rd8027, 13;
	add.s64 	%rd8029, %rd8028, %rd8027;
	shr.u64 	%rd8030, %rd8029, 7;
	xor.b64  	%rd8031, %rd8030, %rd8029;
	shl.b64 	%rd8032, %rd8031, 3;
	add.s64 	%rd8033, %rd8032, %rd8031;
	shr.u64 	%rd8034, %rd8033, 17;
	xor.b64  	%rd8035, %rd8034, %rd8033;
	shl.b64 	%rd8036, %rd8035, 5;
	add.s64 	%rd8037, %rd8036, %rd8035;
	ld.u64 	%rd8038, [%rd7953+56];
	mad.lo.s64 	%rd8039, %rd8038, 2654435761, %rd8037;
	shl.b64 	%rd8040, %rd8039, 13;
	add.s64 	%rd8041, %rd8040, %rd8039;
	shr.u64 	%rd8042, %rd8041, 7;
	xor.b64  	%rd8043, %rd8042, %rd8041;
	shl.b64 	%rd8044, %rd8043, 3;
	add.s64 	%rd8045, %rd8044, %rd8043;
	shr.u64 	%rd8046, %rd8045, 17;
	xor.b64  	%rd8047, %rd8046, %rd8045;
	shl.b64 	%rd8048, %rd8047, 5;
	add.s64 	%rd55338, %rd8048, %rd8047;
	add.s64 	%rd55330, %rd55330, 8;
	add.s64 	%rd55328, %rd55328, 8;
	setp.ne.s64 	%p137, %rd55328, %rd3157;
	@%p137 bra 	$L__BB5_1735;
$L__BB5_1736:
	setp.eq.s64 	%p138, %rd2959, 0;
	@%p138 bra 	$L__BB5_1744;
	setp.lt.u64 	%p139, %rd2960, 3;
	@%p139 bra 	$L__BB5_1739;
	shl.b64 	%rd8050, %rd55330, 3;
	add.s64 	%rd8051, %rd2952, %rd8050;
	ld.u64 	%rd8052, [%rd8051];
	mad.lo.s64 	%rd8053, %rd8052, 2654435761, %rd55338;
	shl.b64 	%rd8054, %rd8053, 13;
	add.s64 	%rd8055, %rd8054, %rd8053;
	shr.u64 	%rd8056, %rd8055, 7;
	xor.b64  	%rd8057, %rd8056, %rd8055;
	shl.b64 	%rd8058, %rd8057, 3;
	add.s64 	%rd8059, %rd8058, %rd8057;
	shr.u64 	%rd8060, %rd8059, 17;
	xor.b64  	%rd8061, %rd8060, %rd8059;
	shl.b64 	%rd8062, %rd8061, 5;
	add.s64 	%rd8063, %rd8062, %rd8061;
	ld.u64 	%rd8064, [%rd8051+8];
	mad.lo.s64 	%rd8065, %rd8064, 2654435761, %rd8063;
	shl.b64 	%rd8066, %rd8065, 13;
	add.s64 	%rd8067, %rd8066, %rd8065;
	shr.u64 	%rd8068, %rd8067, 7;
	xor.b64  	%rd8069, %rd8068, %rd8067;
	shl.b64 	%rd8070, %rd8069, 3;
	add.s64 	%rd8071, %rd8070, %rd8069;
	shr.u64 	%rd8072, %rd8071, 17;
	xor.b64  	%rd8073, %rd8072, %rd8071;
	shl.b64 	%rd8074, %rd8073, 5;
	add.s64 	%rd8075, %rd8074, %rd8073;
	ld.u64 	%rd8076, [%rd8051+16];
	mad.lo.s64 	%rd8077, %rd8076, 2654435761, %rd8075;
	shl.b64 	%rd8078, %rd8077, 13;
	add.s64 	%rd8079, %rd8078, %rd8077;
	shr.u64 	%rd8080, %rd8079, 7;
	xor.b64  	%rd8081, %rd8080, %rd8079;
	shl.b64 	%rd8082, %rd8081, 3;
	add.s64 	%rd8083, %rd8082, %rd8081;
	shr.u64 	%rd8084, %rd8083, 17;
	xor.b64  	%rd8085, %rd8084, %rd8083;
	shl.b64 	%rd8086, %rd8085, 5;
	add.s64 	%rd8087, %rd8086, %rd8085;
	ld.u64 	%rd8088, [%rd8051+24];
	mad.lo.s64 	%rd8089, %rd8088, 2654435761, %rd8087;
	shl.b64 	%rd8090, %rd8089, 13;
	add.s64 	%rd8091, %rd8090, %rd8089;
	shr.u64 	%rd8092, %rd8091, 7;
	xor.b64  	%rd8093, %rd8092, %rd8091;
	shl.b64 	%rd8094, %rd8093, 3;
	add.s64 	%rd8095, %rd8094, %rd8093;
	shr.u64 	%rd8096, %rd8095, 17;
	xor.b64  	%rd8097, %rd8096, %rd8095;
	shl.b64 	%rd8098, %rd8097, 5;
	add.s64 	%rd55338, %rd8098, %rd8097;
	add.s64 	%rd55330, %rd55330, 4;
$L__BB5_1739:
	setp.eq.s64 	%p140, %rd2961, 0;
	@%p140 bra 	$L__BB5_1744;
	setp.eq.s64 	%p141, %rd2962, 0;
	@%p141 bra 	$L__BB5_1742;
	shl.b64 	%rd8100, %rd55330, 3;
	add.s64 	%rd8101, %rd2952, %rd8100;
	ld.u64 	%rd8102, [%rd8101];
	mad.lo.s64 	%rd8103, %rd8102, 2654435761, %rd55338;
	shl.b64 	%rd8104, %rd8103, 13;
	add.s64 	%rd8105, %rd8104, %rd8103;
	shr.u64 	%rd8106, %rd8105, 7;
	xor.b64  	%rd8107, %rd8106, %rd8105;
	shl.b64 	%rd8108, %rd8107, 3;
	add.s64 	%rd8109, %rd8108, %rd8107;
	shr.u64 	%rd8110, %rd8109, 17;
	xor.b64  	%rd8111, %rd8110, %rd8109;
	shl.b64 	%rd8112, %rd8111, 5;
	add.s64 	%rd8113, %rd8112, %rd8111;
	ld.u64 	%rd8114, [%rd8101+8];
	mad.lo.s64 	%rd8115, %rd8114, 2654435761, %rd8113;
	shl.b64 	%rd8116, %rd8115, 13;
	add.s64 	%rd8117, %rd8116, %rd8115;
	shr.u64 	%rd8118, %rd8117, 7;
	xor.b64  	%rd8119, %rd8118, %rd8117;
	shl.b64 	%rd8120, %rd8119, 3;
	add.s64 	%rd8121, %rd8120, %rd8119;
	shr.u64 	%rd8122, %rd8121, 17;
	xor.b64  	%rd8123, %rd8122, %rd8121;
	shl.b64 	%rd8124, %rd8123, 5;
	add.s64 	%rd55338, %rd8124, %rd8123;
	add.s64 	%rd55330, %rd55330, 2;
$L__BB5_1742:
	and.b64  	%rd8125, %rd2, 1;
	setp.eq.b64 	%p142, %rd8125, 1;
	not.pred 	%p143, %p142;
	@%p143 bra 	$L__BB5_1744;
	shl.b64 	%rd8126, %rd55330, 3;
	add.s64 	%rd8127, %rd2952, %rd8126;
	ld.u64 	%rd8128, [%rd8127];
	mad.lo.s64 	%rd8129, %rd8128, 2654435761, %rd55338;
	shl.b64 	%rd8130, %rd8129, 13;
	add.s64 	%rd8131, %rd8130, %rd8129;
	shr.u64 	%rd8132, %rd8131, 7;
	xor.b64  	%rd8133, %rd8132, %rd8131;
	shl.b64 	%rd8134, %rd8133, 3;
	add.s64 	%rd8135, %rd8134, %rd8133;
	shr.u64 	%rd8136, %rd8135, 17;
	xor.b64  	%rd8137, %rd8136, %rd8135;
	shl.b64 	%rd8138, %rd8137, 5;
	add.s64 	%rd55338, %rd8138, %rd8137;
$L__BB5_1744:
	setp.lt.u64 	%p144, %rd55325, %rd55338;
	mov.u64 	%rd56762, %rd2952;
	@%p144 bra 	$L__BB5_1745;
	bra.uni 	$L__BB5_1750;
$L__BB5_1745:
	mov.u64 	%rd56762, %rd2952;
	mov.u64 	%rd55255, %rd2952;
	bra.uni 	$L__BB5_1750;
$L__BB5_1746:
	setp.eq.s32 	%p145, %r1, 0;
	mov.u64 	%rd56762, %rd2952;
	@%p145 bra 	$L__BB5_1750;
	mov.b64 	%rd55339, 0;
$L__BB5_1748:
	shl.b64 	%rd8140, %rd55339, 3;
	add.s64 	%rd8141, %rd55255, %rd8140;
	ld.u64 	%rd3180, [%rd8141];
	add.s64 	%rd8142, %rd2952, %rd8140;
	ld.u64 	%rd3181, [%rd8142];
	setp.lt.u64 	%p146, %rd3180, %rd3181;
	@%p146 bra 	$L__BB5_1745;
	setp.le.u64 	%p147, %rd3180, %rd3181;
	add.s64 	%rd55339, %rd55339, 1;
	setp.lt.u64 	%p148, %rd55339, %rd2957;
	and.pred  	%p149, %p147, %p148;
	mov.u64 	%rd56762, %rd2952;
	@%p149 bra 	$L__BB5_1748;
$L__BB5_1750:
	add.s32 	%r190, %r112, 4;
	setp.ge.u32 	%p150, %r190, %r50;
	mov.u64 	%rd56761, %rd55255;
	@%p150 bra 	$L__BB5_1794;
	setp.eq.s64 	%p151, %rd2, 0;
	mov.b64 	%rd55345, -3750763034362895579;
	@%p151 bra 	$L__BB5_1757;
	setp.eq.s64 	%p152, %rd2958, 0;
	mov.b64 	%rd55345, -3750763034362895579;
	mov.b64 	%rd55346, 0;
	@%p152 bra 	$L__BB5_1755;
	and.b64  	%rd3185, %rd2, -2;
	mov.b64 	%rd55345, -3750763034362895579;
	mov.b64 	%rd55346, 0;
	mov.u64 	%rd55344, %rd55346;
$L__BB5_1754:
	shl.b64 	%rd8150, %rd55346, 3;
	add.s64 	%rd8151, %rd55255, %rd8150;
	ld.u64 	%rd8152, [%rd8151];
	and.b64  	%rd8153, %rd8152, 255;
	xor.b64  	%rd8154, %rd8153, %rd55345;
	mul.lo.s64 	%rd8155, %rd8154, 1099511628211;
	shr.u64 	%rd8156, %rd8152, 8;
	and.b64  	%rd8157, %rd8156, 255;
	xor.b64  	%rd8158, %rd8157, %rd8155;
	mul.lo.s64 	%rd8159, %rd8158, 1099511628211;
	shr.u64 	%rd8160, %rd8152, 16;
	and.b64  	%rd8161, %rd8160, 255;
	xor.b64  	%rd8162, %rd8161, %rd8159;
	mul.lo.s64 	%rd8163, %rd8162, 1099511628211;
	shr.u64 	%rd8164, %rd8152, 24;
	and.b64  	%rd8165, %rd8164, 255;
	xor.b64  	%rd8166, %rd8165, %rd8163;
	mul.lo.s64 	%rd8167, %rd8166, 1099511628211;
	shr.u64 	%rd8168, %rd8152, 32;
	and.b64  	%rd8169, %rd8168, 255;
	xor.b64  	%rd8170, %rd8169, %rd8167;
	mul.lo.s64 	%rd8171, %rd8170, 1099511628211;
	shr.u64 	%rd8172, %rd8152, 40;
	and.b64  	%rd8173, %rd8172, 255;
	xor.b64  	%rd8174, %rd8173, %rd8171;
	mul.lo.s64 	%rd8175, %rd8174, 1099511628211;
	shr.u64 	%rd8176, %rd8152, 48;
	and.b64  	%rd8177, %rd8176, 255;
	xor.b64  	%rd8178, %rd8177, %rd8175;
	mul.lo.s64 	%rd8179, %rd8178, 1099511628211;
	shr.u64 	%rd8180, %rd8152, 56;
	xor.b64  	%rd8181, %rd8180, %rd8179;
	mul.lo.s64 	%rd8182, %rd8181, 1099511628211;
	ld.u64 	%rd8183, [%rd8151+8];
	and.b64  	%rd8184, %rd8183, 255;
	xor.b64  	%rd8185, %rd8184, %rd8182;
	mul.lo.s64 	%rd8186, %rd8185, 1099511628211;
	shr.u64 	%rd8187, %rd8183, 8;
	and.b64  	%rd8188, %rd8187, 255;
	xor.b64  	%rd8189, %rd8188, %rd8186;
	mul.lo.s64 	%rd8190, %rd8189, 1099511628211;
	shr.u64 	%rd8191, %rd8183, 16;
	and.b64  	%rd8192, %rd8191, 255;
	xor.b64  	%rd8193, %rd8192, %rd8190;
	mul.lo.s64 	%rd8194, %rd8193, 1099511628211;
	shr.u64 	%rd8195, %rd8183, 24;
	and.b64  	%rd8196, %rd8195, 255;
	xor.b64  	%rd8197, %rd8196, %rd8194;
	mul.lo.s64 	%rd8198, %rd8197, 1099511628211;
	shr.u64 	%rd8199, %rd8183, 32;
	and.b64  	%rd8200, %rd8199, 255;
	xor.b64  	%rd8201, %rd8200, %rd8198;
	mul.lo.s64 	%rd8202, %rd8201, 1099511628211;
	shr.u64 	%rd8203, %rd8183, 40;
	and.b64  	%rd8204, %rd8203, 255;
	xor.b64  	%rd8205, %rd8204, %rd8202;
	mul.lo.s64 	%rd8206, %rd8205, 1099511628211;
	shr.u64 	%rd8207, %rd8183, 48;
	and.b64  	%rd8208, %rd8207, 255;
	xor.b64  	%rd8209, %rd8208, %rd8206;
	mul.lo.s64 	%rd8210, %rd8209, 1099511628211;
	shr.u64 	%rd8211, %rd8183, 56;
	xor.b64  	%rd8212, %rd8211, %rd8210;
	mul.lo.s64 	%rd55345, %rd8212, 1099511628211;
	add.s64 	%rd55346, %rd55346, 2;
	add.s64 	%rd55344, %rd55344, 2;
	setp.ne.s64 	%p153, %rd55344, %rd3185;
	@%p153 bra 	$L__BB5_1754;
$L__BB5_1755:
	and.b64  	%rd8213, %rd2, 1;
	setp.eq.b64 	%p154, %rd8213, 1;
	not.pred 	%p155, %p154;
	@%p155 bra 	$L__BB5_1757;
	shl.b64 	%rd8214, %rd55346, 3;
	add.s64 	%rd8215, %rd55255, %rd8214;
	ld.u64 	%rd8216, [%rd8215];
	and.b64  	%rd8217, %rd8216, 255;
	xor.b64  	%rd8218, %rd8217, %rd55345;
	mul.lo.s64 	%rd8219, %rd8218, 1099511628211;
	shr.u64 	%rd8220, %rd8216, 8;
	and.b64  	%rd8221, %rd8220, 255;
	xor.b64  	%rd8222, %rd8221, %rd8219;
	mul.lo.s64 	%rd8223, %rd8222, 1099511628211;
	shr.u64 	%rd8224, %rd8216, 16;
	and.b64  	%rd8225, %rd8224, 255;
	xor.b64  	%rd8226, %rd8225, %rd8223;
	mul.lo.s64 	%rd8227, %rd8226, 1099511628211;
	shr.u64 	%rd8228, %rd8216, 24;
	and.b64  	%rd8229, %rd8228, 255;
	xor.b64  	%rd8230, %rd8229, %rd8227;
	mul.lo.s64 	%rd8231, %rd8230, 1099511628211;
	shr.u64 	%rd8232, %rd8216, 32;
	and.b64  	%rd8233, %rd8232, 255;
	xor.b64  	%rd8234, %rd8233, %rd8231;
	mul.lo.s64 	%rd8235, %rd8234, 1099511628211;
	shr.u64 	%rd8236, %rd8216, 40;
	and.b64  	%rd8237, %rd8236, 255;
	xor.b64  	%rd8238, %rd8237, %rd8235;
	mul.lo.s64 	%rd8239, %rd8238, 1099511628211;
	shr.u64 	%rd8240, %rd8216, 48;
	and.b64  	%rd8241, %rd8240, 255;
	xor.b64  	%rd8242, %rd8241, %rd8239;
	mul.lo.s64 	%rd8243, %rd8242, 1099511628211;
	shr.u64 	%rd8244, %rd8216, 56;
	xor.b64  	%rd8245, %rd8244, %rd8243;
	mul.lo.s64 	%rd55345, %rd8245, 1099511628211;
$L__BB5_1757:
	mov.b64 	%rd55352, -3750763034362895579;
	@%p151 bra 	$L__BB5_1763;
	setp.eq.s64 	%p157, %rd2958, 0;
	mov.b64 	%rd55352, -3750763034362895579;
	mov.b64 	%rd55353, 0;
	@%p157 bra 	$L__BB5_1761;
	and.b64  	%rd3197, %rd2, -2;
	mov.b64 	%rd55352, -3750763034362895579;
	mov.b64 	%rd55353, 0;
	mov.u64 	%rd55351, %rd55353;
$L__BB5_1760:
	shl.b64 	%rd8252, %rd55353, 3;
	add.s64 	%rd8253, %rd2953, %rd8252;
	ld.u64 	%rd8254, [%rd8253];
	and.b64  	%rd8255, %rd8254, 255;
	xor.b64  	%rd8256, %rd8255, %rd55352;
	mul.lo.s64 	%rd8257, %rd8256, 1099511628211;
	shr.u64 	%rd8258, %rd8254, 8;
	and.b64  	%rd8259, %rd8258, 255;
	xor.b64  	%rd8260, %rd8259, %rd8257;
	mul.lo.s64 	%rd8261, %rd8260, 1099511628211;
	shr.u64 	%rd8262, %rd8254, 16;
	and.b64  	%rd8263, %rd8262, 255;
	xor.b64  	%rd8264, %rd8263, %rd8261;
	mul.lo.s64 	%rd8265, %rd8264, 1099511628211;
	shr.u64 	%rd8266, %rd8254, 24;
	and.b64  	%rd8267, %rd8266, 255;
	xor.b64  	%rd8268, %rd8267, %rd8265;
	mul.lo.s64 	%rd8269, %rd8268, 1099511628211;
	shr.u64 	%rd8270, %rd8254, 32;
	and.b64  	%rd8271, %rd8270, 255;
	xor.b64  	%rd8272, %rd8271, %rd8269;
	mul.lo.s64 	%rd8273, %rd8272, 1099511628211;
	shr.u64 	%rd8274, %rd8254, 40;
	and.b64  	%rd8275, %rd8274, 255;
	xor.b64  	%rd8276, %rd8275, %rd8273;
	mul.lo.s64 	%rd8277, %rd8276, 1099511628211;
	shr.u64 	%rd8278, %rd8254, 48;
	and.b64  	%rd8279, %rd8278, 255;
	xor.b64  	%rd8280, %rd8279, %rd8277;
	mul.lo.s64 	%rd8281, %rd8280, 1099511628211;
	shr.u64 	%rd8282, %rd8254, 56;
	xor.b64  	%rd8283, %rd8282, %rd8281;
	mul.lo.s64 	%rd8284, %rd8283, 1099511628211;
	ld.u64 	%rd8285, [%rd8253+8];
	and.b64  	%rd8286, %rd8285, 255;
	xor.b64  	%rd8287, %rd8286, %rd8284;
	mul.lo.s64 	%rd8288, %rd8287, 1099511628211;
	shr.u64 	%rd8289, %rd8285, 8;
	and.b64  	%rd8290, %rd8289, 255;
	xor.b64  	%rd8291, %rd8290, %rd8288;
	mul.lo.s64 	%rd8292, %rd8291, 1099511628211;
	shr.u64 	%rd8293, %rd8285, 16;
	and.b64  	%rd8294, %rd8293, 255;
	xor.b64  	%rd8295, %rd8294, %rd8292;
	mul.lo.s64 	%rd8296, %rd8295, 1099511628211;
	shr.u64 	%rd8297, %rd8285, 24;
	and.b64  	%rd8298, %rd8297, 255;
	xor.b64  	%rd8299, %rd8298, %rd8296;
	mul.lo.s64 	%rd8300, %rd8299, 1099511628211;
	shr.u64 	%rd8301, %rd8285, 32;
	and.b64  	%rd8302, %rd8301, 255;
	xor.b64  	%rd8303, %rd8302, %rd8300;
	mul.lo.s64 	%rd8304, %rd8303, 1099511628211;
	shr.u64 	%rd8305, %rd8285, 40;
	and.b64  	%rd8306, %rd8305, 255;
	xor.b64  	%rd8307, %rd8306, %rd8304;
	mul.lo.s64 	%rd8308, %rd8307, 1099511628211;
	shr.u64 	%rd8309, %rd8285, 48;
	and.b64  	%rd8310, %rd8309, 255;
	xor.b64  	%rd8311, %rd8310, %rd8308;
	mul.lo.s64 	%rd8312, %rd8311, 1099511628211;
	shr.u64 	%rd8313, %rd8285, 56;
	xor.b64  	%rd8314, %rd8313, %rd8312;
	mul.lo.s64 	%rd55352, %rd8314, 1099511628211;
	add.s64 	%rd55353, %rd55353, 2;
	add.s64 	%rd55351, %rd55351, 2;
	setp.ne.s64 	%p158, %rd55351, %rd3197;
	@%p158 bra 	$L__BB5_1760;
$L__BB5_1761:
	and.b64  	%rd8315, %rd2, 1;
	setp.eq.b64 	%p159, %rd8315, 1;
	not.pred 	%p160, %p159;
	@%p160 bra 	$L__BB5_1763;
	shl.b64 	%rd8316, %rd55353, 3;
	add.s64 	%rd8317, %rd2953, %rd8316;
	ld.u64 	%rd8318, [%rd8317];
	and.b64  	%rd8319, %rd8318, 255;
	xor.b64  	%rd8320, %rd8319, %rd55352;
	mul.lo.s64 	%rd8321, %rd8320, 1099511628211;
	shr.u64 	%rd8322, %rd8318, 8;
	and.b64  	%rd8323, %rd8322, 255;
	xor.b64  	%rd8324, %rd8323, %rd8321;
	mul.lo.s64 	%rd8325, %rd8324, 1099511628211;
	shr.u64 	%rd8326, %rd8318, 16;
	and.b64  	%rd8327, %rd8326, 255;
	xor.b64  	%rd8328, %rd8327, %rd8325;
	mul.lo.s64 	%rd8329, %rd8328, 1099511628211;
	shr.u64 	%rd8330, %rd8318, 24;
	and.b64  	%rd8331, %rd8330, 255;
	xor.b64  	%rd8332, %rd8331, %rd8329;
	mul.lo.s64 	%rd8333, %rd8332, 1099511628211;
	shr.u64 	%rd8334, %rd8318, 32;
	and.b64  	%rd8335, %rd8334, 255;
	xor.b64  	%rd8336, %rd8335, %rd8333;
	mul.lo.s64 	%rd8337, %rd8336, 1099511628211;
	shr.u64 	%rd8338, %rd8318, 40;
	and.b64  	%rd8339, %rd8338, 255;
	xor.b64  	%rd8340, %rd8339, %rd8337;
	mul.lo.s64 	%rd8341, %rd8340, 1099511628211;
	shr.u64 	%rd8342, %rd8318, 48;
	and.b64  	%rd8343, %rd8342, 255;
	xor.b64  	%rd8344, %rd8343, %rd8341;
	mul.lo.s64 	%rd8345, %rd8344, 1099511628211;
	shr.u64 	%rd8346, %rd8318, 56;
	xor.b64  	%rd8347, %rd8346, %rd8345;
	mul.lo.s64 	%rd55352, %rd8347, 1099511628211;
$L__BB5_1763:
	setp.eq.s64 	%p161, %rd55345, %rd55352;
	@%p161 bra 	$L__BB5_1790;
	mov.b64 	%rd55368, 0;
	@%p151 bra 	$L__BB5_1776;
	setp.lt.u64 	%p163, %rd2958, 7;
	mov.b64 	%rd55360, 0;
	mov.u64 	%rd55368, %rd55360;
	@%p163 bra 	$L__BB5_1768;
	and.b64  	%rd3209, %rd2, -8;
	mov.b64 	%rd55360, 0;
	mov.u64 	%rd55358, %rd55360;
$L__BB5_1767:
	.pragma "nounroll";
	shl.b64 	%rd8352, %rd55360, 3;
	add.s64 	%rd8353, %rd55255, %rd8352;
	ld.u64 	%rd8354, [%rd8353];
	mad.lo.s64 	%rd8355, %rd8354, 2654435761, %rd55368;
	shl.b64 	%rd8356, %rd8355, 13;
	add.s64 	%rd8357, %rd8356, %rd8355;
	shr.u64 	%rd8358, %rd8357, 7;
	xor.b64  	%rd8359, %rd8358, %rd8357;
	shl.b64 	%rd8360, %rd8359, 3;
	add.s64 	%rd8361, %rd8360, %rd8359;
	shr.u64 	%rd8362, %rd8361, 17;
	xor.b64  	%rd8363, %rd8362, %rd8361;
	shl.b64 	%rd8364, %rd8363, 5;
	add.s64 	%rd8365, %rd8364, %rd8363;
	ld.u64 	%rd8366, [%rd8353+8];
	mad.lo.s64 	%rd8367, %rd8366, 2654435761, %rd8365;
	shl.b64 	%rd8368, %rd8367, 13;
	add.s64 	%rd8369, %rd8368, %rd8367;
	shr.u64 	%rd8370, %rd8369, 7;
	xor.b64  	%rd8371, %rd8370, %rd8369;
	shl.b64 	%rd8372, %rd8371, 3;
	add.s64 	%rd8373, %rd8372, %rd8371;
	shr.u64 	%rd8374, %rd8373, 17;
	xor.b64  	%rd8375, %rd8374, %rd8373;
	shl.b64 	%rd8376, %rd8375, 5;
	add.s64 	%rd8377, %rd8376, %rd8375;
	ld.u64 	%rd8378, [%rd8353+16];
	mad.lo.s64 	%rd8379, %rd8378, 2654435761, %rd8377;
	shl.b64 	%rd8380, %rd8379, 13;
	add.s64 	%rd8381, %rd8380, %rd8379;
	shr.u64 	%rd8382, %rd8381, 7;
	xor.b64  	%rd8383, %rd8382, %rd8381;
	shl.b64 	%rd8384, %rd8383, 3;
	add.s64 	%rd8385, %rd8384, %rd8383;
	shr.u64 	%rd8386, %rd8385, 17;
	xor.b64  	%rd8387, %rd8386, %rd8385;
	shl.b64 	%rd8388, %rd8387, 5;
	add.s64 	%rd8389, %rd8388, %rd8387;
	ld.u64 	%rd8390, [%rd8353+24];
	mad.lo.s64 	%rd8391, %rd8390, 2654435761, %rd8389;
	shl.b64 	%rd8392, %rd8391, 13;
	add.s64 	%rd8393, %rd8392, %rd8391;
	shr.u64 	%rd8394, %rd8393, 7;
	xor.b64  	%rd8395, %rd8394, %rd8393;
	shl.b64 	%rd8396, %rd8395, 3;
	add.s64 	%rd8397, %rd8396, %rd8395;
	shr.u64 	%rd8398, %rd8397, 17;
	xor.b64  	%rd8399, %rd8398, %rd8397;
	shl.b64 	%rd8400, %rd8399, 5;
	add.s64 	%rd8401, %rd8400, %rd8399;
	ld.u64 	%rd8402, [%rd8353+32];
	mad.lo.s64 	%rd8403, %rd8402, 2654435761, %rd8401;
	shl.b64 	%rd8404, %rd8403, 13;
	add.s64 	%rd8405, %rd8404, %rd8403;
	shr.u64 	%rd8406, %rd8405, 7;
	xor.b64  	%rd8407, %rd8406, %rd8405;
	shl.b64 	%rd8408, %rd8407, 3;
	add.s64 	%rd8409, %rd8408, %rd8407;
	shr.u64 	%rd8410, %rd8409, 17;
	xor.b64  	%rd8411, %rd8410, %rd8409;
	shl.b64 	%rd8412, %rd8411, 5;
	add.s64 	%rd8413, %rd8412, %rd8411;
	ld.u64 	%rd8414, [%rd8353+40];
	mad.lo.s64 	%rd8415, %rd8414, 2654435761, %rd8413;
	shl.b64 	%rd8416, %rd8415, 13;
	add.s64 	%rd8417, %rd8416, %rd8415;
	shr.u64 	%rd8418, %rd8417, 7;
	xor.b64  	%rd8419, %rd8418, %rd8417;
	shl.b64 	%rd8420, %rd8419, 3;
	add.s64 	%rd8421, %rd8420, %rd8419;
	shr.u64 	%rd8422, %rd8421, 17;
	xor.b64  	%rd8423, %rd8422, %rd8421;
	shl.b64 	%rd8424, %rd8423, 5;
	add.s64 	%rd8425, %rd8424, %rd8423;
	ld.u64 	%rd8426, [%rd8353+48];
	mad.lo.s64 	%rd8427, %rd8426, 2654435761, %rd8425;
	shl.b64 	%rd8428, %rd8427, 13;
	add.s64 	%rd8429, %rd8428, %rd8427;
	shr.u64 	%rd8430, %rd8429, 7;
	xor.b64  	%rd8431, %rd8430, %rd8429;
	shl.b64 	%rd8432, %rd8431, 3;
	add.s64 	%rd8433, %rd8432, %rd8431;
	shr.u64 	%rd8434, %rd8433, 17;
	xor.b64  	%rd8435, %rd8434, %rd8433;
	shl.b64 	%rd8436, %rd8435, 5;
	add.s64 	%rd8437, %rd8436, %rd8435;
	ld.u64 	%rd8438, [%rd8353+56];
	mad.lo.s64 	%rd8439, %rd8438, 2654435761, %rd8437;
	shl.b64 	%rd8440, %rd8439, 13;
	add.s64 	%rd8441, %rd8440, %rd8439;
	shr.u64 	%rd8442, %rd8441, 7;
	xor.b64  	%rd8443, %rd8442, %rd8441;
	shl.b64 	%rd8444, %rd8443, 3;
	add.s64 	%rd8445, %rd8444, %rd8443;
	shr.u64 	%rd8446, %rd8445, 17;
	xor.b64  	%rd8447, %rd8446, %rd8445;
	shl.b64 	%rd8448, %rd8447, 5;
	add.s64 	%rd55368, %rd8448, %rd8447;
	add.s64 	%rd55360, %rd55360, 8;
	add.s64 	%rd55358, %rd55358, 8;
	setp.ne.s64 	%p164, %rd55358, %rd3209;
	@%p164 bra 	$L__BB5_1767;
$L__BB5_1768:
	setp.eq.s64 	%p165, %rd2959, 0;
	@%p165 bra 	$L__BB5_1776;
	setp.lt.u64 	%p166, %rd2960, 3;
	@%p166 bra 	$L__BB5_1771;
	shl.b64 	%rd8450, %rd55360, 3;
	add.s64 	%rd8451, %rd55255, %rd8450;
	ld.u64 	%rd8452, [%rd8451];
	mad.lo.s64 	%rd8453, %rd8452, 2654435761, %rd55368;
	shl.b64 	%rd8454, %rd8453, 13;
	add.s64 	%rd8455, %rd8454, %rd8453;
	shr.u64 	%rd8456, %rd8455, 7;
	xor.b64  	%rd8457, %rd8456, %rd8455;
	shl.b64 	%rd8458, %rd8457, 3;
	add.s64 	%rd8459, %rd8458, %rd8457;
	shr.u64 	%rd8460, %rd8459, 17;
	xor.b64  	%rd8461, %rd8460, %rd8459;
	shl.b64 	%rd8462, %rd8461, 5;
	add.s64 	%rd8463, %rd8462, %rd8461;
	ld.u64 	%rd8464, [%rd8451+8];
	mad.lo.s64 	%rd8465, %rd8464, 2654435761, %rd8463;
	shl.b64 	%rd8466, %rd8465, 13;
	add.s64 	%rd8467, %rd8466, %rd8465;
	shr.u64 	%rd8468, %rd8467, 7;
	xor.b64  	%rd8469, %rd8468, %rd8467;
	shl.b64 	%rd8470, %rd8469, 3;
	add.s64 	%rd8471, %rd8470, %rd8469;
	shr.u64 	%rd8472, %rd8471, 17;
	xor.b64  	%rd8473, %rd8472, %rd8471;
	shl.b64 	%rd8474, %rd8473, 5;
	add.s64 	%rd8475, %rd8474, %rd8473;
	ld.u64 	%rd8476, [%rd8451+16];
	mad.lo.s64 	%rd8477, %rd8476, 2654435761, %rd8475;
	shl.b64 	%rd8478, %rd8477, 13;
	add.s64 	%rd8479, %rd8478, %rd8477;
	shr.u64 	%rd8480, %rd8479, 7;
	xor.b64  	%rd8481, %rd8480, %rd8479;
	shl.b64 	%rd8482, %rd8481, 3;
	add.s64 	%rd8483, %rd8482, %rd8481;
	shr.u64 	%rd8484, %rd8483, 17;
	xor.b64  	%rd8485, %rd8484, %rd8483;
	shl.b64 	%rd8486, %rd8485, 5;
	add.s64 	%rd8487, %rd8486, %rd8485;
	ld.u64 	%rd8488, [%rd8451+24];
	mad.lo.s64 	%rd8489, %rd8488, 2654435761, %rd8487;
	shl.b64 	%rd8490, %rd8489, 13;
	add.s64 	%rd8491, %rd8490, %rd8489;
	shr.u64 	%rd8492, %rd8491, 7;
	xor.b64  	%rd8493, %rd8492, %rd8491;
	shl.b64 	%rd8494, %rd8493, 3;
	add.s64 	%rd8495, %rd8494, %rd8493;
	shr.u64 	%rd8496, %rd8495, 17;
	xor.b64  	%rd8497, %rd8496, %rd8495;
	shl.b64 	%rd8498, %rd8497, 5;
	add.s64 	%rd55368, %rd8498, %rd8497;
	add.s64 	%rd55360, %rd55360, 4;
$L__BB5_1771:
	setp.eq.s64 	%p167, %rd2961, 0;
	@%p167 bra 	$L__BB5_1776;
	setp.eq.s64 	%p168, %rd2962, 0;
	@%p168 bra 	$L__BB5_1774;
	shl.b64 	%rd8500, %rd55360, 3;
	add.s64 	%rd8501, %rd55255, %rd8500;
	ld.u64 	%rd8502, [%rd8501];
	mad.lo.s64 	%rd8503, %rd8502, 2654435761, %rd55368;
	shl.b64 	%rd8504, %rd8503, 13;
	add.s64 	%rd8505, %rd8504, %rd8503;
	shr.u64 	%rd8506, %rd8505, 7;
	xor.b64  	%rd8507, %rd8506, %rd8505;
	shl.b64 	%rd8508, %rd8507, 3;
	add.s64 	%rd8509, %rd8508, %rd8507;
	shr.u64 	%rd8510, %rd8509, 17;
	xor.b64  	%rd8511, %rd8510, %rd8509;
	shl.b64 	%rd8512, %rd8511, 5;
	add.s64 	%rd8513, %rd8512, %rd8511;
	ld.u64 	%rd8514, [%rd8501+8];
	mad.lo.s64 	%rd8515, %rd8514, 2654435761, %rd8513;
	shl.b64 	%rd8516, %rd8515, 13;
	add.s64 	%rd8517, %rd8516, %rd8515;
	shr.u64 	%rd8518, %rd8517, 7;
	xor.b64  	%rd8519, %rd8518, %rd8517;
	shl.b64 	%rd8520, %rd8519, 3;
	add.s64 	%rd8521, %rd8520, %rd8519;
	shr.u64 	%rd8522, %rd8521, 17;
	xor.b64  	%rd8523, %rd8522, %rd8521;
	shl.b64 	%rd8524, %rd8523, 5;
	add.s64 	%rd55368, %rd8524, %rd8523;
	add.s64 	%rd55360, %rd55360, 2;
$L__BB5_1774:
	and.b64  	%rd8525, %rd2, 1;
	setp.eq.b64 	%p169, %rd8525, 1;
	not.pred 	%p170, %p169;
	@%p170 bra 	$L__BB5_1776;
	shl.b64 	%rd8526, %rd55360, 3;
	add.s64 	%rd8527, %rd55255, %rd8526;
	ld.u64 	%rd8528, [%rd8527];
	mad.lo.s64 	%rd8529, %rd8528, 2654435761, %rd55368;
	shl.b64 	%rd8530, %rd8529, 13;
	add.s64 	%rd8531, %rd8530, %rd8529;
	shr.u64 	%rd8532, %rd8531, 7;
	xor.b64  	%rd8533, %rd8532, %rd8531;
	shl.b64 	%rd8534, %rd8533, 3;
	add.s64 	%rd8535, %rd8534, %rd8533;
	shr.u64 	%rd8536, %rd8535, 17;
	xor.b64  	%rd8537, %rd8536, %rd8535;
	shl.b64 	%rd8538, %rd8537, 5;
	add.s64 	%rd55368, %rd8538, %rd8537;
$L__BB5_1776:
	mov.b64 	%rd55381, 0;
	@%p151 bra 	$L__BB5_1788;
	setp.lt.u64 	%p172, %rd2958, 7;
	mov.b64 	%rd55373, 0;
	mov.u64 	%rd55381, %rd55373;
	@%p172 bra 	$L__BB5_1780;
	and.b64  	%rd3231, %rd2, -8;
	mov.b64 	%rd55373, 0;
	mov.u64 	%rd55371, %rd55373;
$L__BB5_1779:
	.pragma "nounroll";
	shl.b64 	%rd8543, %rd55373, 3;
	add.s64 	%rd8544, %rd2953, %rd8543;
	ld.u64 	%rd8545, [%rd8544];
	mad.lo.s64 	%rd8546, %rd8545, 2654435761, %rd55381;
	shl.b64 	%rd8547, %rd8546, 13;
	add.s64 	%rd8548, %rd8547, %rd8546;
	shr.u64 	%rd8549, %rd8548, 7;
	xor.b64  	%rd8550, %rd8549, %rd8548;
	shl.b64 	%rd8551, %rd8550, 3;
	add.s64 	%rd8552, %rd8551, %rd8550;
	shr.u64 	%rd8553, %rd8552, 17;
	xor.b64  	%rd8554, %rd8553, %rd8552;
	shl.b64 	%rd8555, %rd8554, 5;
	add.s64 	%rd8556, %rd8555, %rd8554;
	ld.u64 	%rd8557, [%rd8544+8];
	mad.lo.s64 	%rd8558, %rd8557, 2654435761, %rd8556;
	shl.b64 	%rd8559, %rd8558, 13;
	add.s64 	%rd8560, %rd8559, %rd8558;
	shr.u64 	%rd8561, %rd8560, 7;
	xor.b64  	%rd8562, %rd8561, %rd8560;
	shl.b64 	%rd8563, %rd8562, 3;
	add.s64 	%rd8564, %rd8563, %rd8562;
	shr.u64 	%rd8565, %rd8564, 17;
	xor.b64  	%rd8566, %rd8565, %rd8564;
	shl.b64 	%rd8567, %rd8566, 5;
	add.s64 	%rd8568, %rd8567, %rd8566;
	ld.u64 	%rd8569, [%rd8544+16];
	mad.lo.s64 	%rd8570, %rd8569, 2654435761, %rd8568;
	shl.b64 	%rd8571, %rd8570, 13;
	add.s64 	%rd8572, %rd8571, %rd8570;
	shr.u64 	%rd8573, %rd8572, 7;
	xor.b64  	%rd8574, %rd8573, %rd8572;
	shl.b64 	%rd8575, %rd8574, 3;
	add.s64 	%rd8576, %rd8575, %rd8574;
	shr.u64 	%rd8577, %rd8576, 17;
	xor.b64  	%rd8578, %rd8577, %rd8576;
	shl.b64 	%rd8579, %rd8578, 5;
	add.s64 	%rd8580, %rd8579, %rd8578;
	ld.u64 	%rd8581, [%rd8544+24];
	mad.lo.s64 	%rd8582, %rd8581, 2654435761, %rd8580;
	shl.b64 	%rd8583, %rd8582, 13;
	add.s64 	%rd8584, %rd8583, %rd8582;
	shr.u64 	%rd8585, %rd8584, 7;
	xor.b64  	%rd8586, %rd8585, %rd8584;
	shl.b64 	%rd8587, %rd8586, 3;
	add.s64 	%rd8588, %rd8587, %rd8586;
	shr.u64 	%rd8589, %rd8588, 17;
	xor.b64  	%rd8590, %rd8589, %rd8588;
	shl.b64 	%rd8591, %rd8590, 5;
	add.s64 	%rd8592, %rd8591, %rd8590;
	ld.u64 	%rd8593, [%rd8544+32];
	mad.lo.s64 	%rd8594, %rd8593, 2654435761, %rd8592;
	shl.b64 	%rd8595, %rd8594, 13;
	add.s64 	%rd8596, %rd8595, %rd8594;
	shr.u64 	%rd8597, %rd8596, 7;
	xor.b64  	%rd8598, %rd8597, %rd8596;
	shl.b64 	%rd8599, %rd8598, 3;
	add.s64 	%rd8600, %rd8599, %rd8598;
	shr.u64 	%rd8601, %rd8600, 17;
	xor.b64  	%rd8602, %rd8601, %rd8600;
	shl.b64 	%rd8603, %rd8602, 5;
	add.s64 	%rd8604, %rd8603, %rd8602;
	ld.u64 	%rd8605, [%rd8544+40];
	mad.lo.s64 	%rd8606, %rd8605, 2654435761, %rd8604;
	shl.b64 	%rd8607, %rd8606, 13;
	add.s64 	%rd8608, %rd8607, %rd8606;
	shr.u64 	%rd8609, %rd8608, 7;
	xor.b64  	%rd8610, %rd8609, %rd8608;
	shl.b64 	%rd8611, %rd8610, 3;
	add.s64 	%rd8612, %rd8611, %rd8610;
	shr.u64 	%rd8613, %rd8612, 17;
	xor.b64  	%rd8614, %rd8613, %rd8612;
	shl.b64 	%rd8615, %rd8614, 5;
	add.s64 	%rd8616, %rd8615, %rd8614;
	ld.u64 	%rd8617, [%rd8544+48];
	mad.lo.s64 	%rd8618, %rd8617, 2654435761, %rd8616;
	shl.b64 	%rd8619, %rd8618, 13;
	add.s64 	%rd8620, %rd8619, %rd8618;
	shr.u64 	%rd8621, %rd8620, 7;
	xor.b64  	%rd8622, %rd8621, %rd8620;
	shl.b64 	%rd8623, %rd8622, 3;
	add.s64 	%rd8624, %rd8623, %rd8622;
	shr.u64 	%rd8625, %rd8624, 17;
	xor.b64  	%rd8626, %rd8625, %rd8624;
	shl.b64 	%rd8627, %rd8626, 5;
	add.s64 	%rd8628, %rd8627, %rd8626;
	ld.u64 	%rd8629, [%rd8544+56];
	mad.lo.s64 	%rd8630, %rd8629, 2654435761, %rd8628;
	shl.b64 	%rd8631, %rd8630, 13;
	add.s64 	%rd8632, %rd8631, %rd8630;
	shr.u64 	%rd8633, %rd8632, 7;
	xor.b64  	%rd8634, %rd8633, %rd8632;
	shl.b64 	%rd8635, %rd8634, 3;
	add.s64 	%rd8636, %rd8635, %rd8634;
	shr.u64 	%rd8637, %rd8636, 17;
	xor.b64  	%rd8638, %rd8637, %rd8636;
	shl.b64 	%rd8639, %rd8638, 5;
	add.s64 	%rd55381, %rd8639, %rd8638;
	add.s64 	%rd55373, %rd55373, 8;
	add.s64 	%rd55371, %rd55371, 8;
	setp.ne.s64 	%p173, %rd55371, %rd3231;
	@%p173 bra 	$L__BB5_1779;
$L__BB5_1780:
	setp.eq.s64 	%p174, %rd2959, 0;
	@%p174 bra 	$L__BB5_1788;
	setp.lt.u64 	%p175, %rd2960, 3;
	@%p175 bra 	$L__BB5_1783;
	shl.b64 	%rd8641, %rd55373, 3;
	add.s64 	%rd8642, %rd2953, %rd8641;
	ld.u64 	%rd8643, [%rd8642];
	mad.lo.s64 	%rd8644, %rd8643, 2654435761, %rd55381;
	shl.b64 	%rd8645, %rd8644, 13;
	add.s64 	%rd8646, %rd8645, %rd8644;
	shr.u64 	%rd8647, %rd8646, 7;
	xor.b64  	%rd8648, %rd8647, %rd8646;
	shl.b64 	%rd8649, %rd8648, 3;
	add.s64 	%rd8650, %rd8649, %rd8648;
	shr.u64 	%rd8651, %rd8650, 17;
	xor.b64  	%rd8652, %rd8651, %rd8650;
	shl.b64 	%rd8653, %rd8652, 5;
	add.s64 	%rd8654, %rd8653, %rd8652;
	ld.u64 	%rd8655, [%rd8642+8];
	mad.lo.s64 	%rd8656, %rd8655, 2654435761, %rd8654;
	shl.b64 	%rd8657, %rd8656, 13;
	add.s64 	%rd8658, %rd8657, %rd8656;
	shr.u64 	%rd8659, %rd8658, 7;
	xor.b64  	%rd8660, %rd8659, %rd8658;
	shl.b64 	%rd8661, %rd8660, 3;
	add.s64 	%rd8662, %rd8661, %rd8660;
	shr.u64 	%rd8663, %rd8662, 17;
	xor.b64  	%rd8664, %rd8663, %rd8662;
	shl.b64 	%rd8665, %rd8664, 5;
	add.s64 	%rd8666, %rd8665, %rd8664;
	ld.u64 	%rd8667, [%rd8642+16];
	mad.lo.s64 	%rd8668, %rd8667, 2654435761, %rd8666;
	shl.b64 	%rd8669, %rd8668, 13;
	add.s64 	%rd8670, %rd8669, %rd8668;
	shr.u64 	%rd8671, %rd8670, 7;
	xor.b64  	%rd8672, %rd8671, %rd8670;
	shl.b64 	%rd8673, %rd8672, 3;
	add.s64 	%rd8674, %rd8673, %rd8672;
	shr.u64 	%rd8675, %rd8674, 17;
	xor.b64  	%rd8676, %rd8675, %rd8674;
	shl.b64 	%rd8677, %rd8676, 5;
	add.s64 	%rd8678, %rd8677, %rd8676;
	ld.u64 	%rd8679, [%rd8642+24];
	mad.lo.s64 	%rd8680, %rd8679, 2654435761, %rd8678;
	shl.b64 	%rd8681, %rd8680, 13;
	add.s64 	%rd8682, %rd8681, %rd8680;
	shr.u64 	%rd8683, %rd8682, 7;
	xor.b64  	%rd8684, %rd8683, %rd8682;
	shl.b64 	%rd8685, %rd8684, 3;
	add.s64 	%rd8686, %rd8685, %rd8684;
	shr.u64 	%rd8687, %rd8686, 17;
	xor.b64  	%rd8688, %rd8687, %rd8686;
	shl.b64 	%rd8689, %rd8688, 5;
	add.s64 	%rd55381, %rd8689, %rd8688;
	add.s64 	%rd55373, %rd55373, 4;
$L__BB5_1783:
	setp.eq.s64 	%p176, %rd2961, 0;
	@%p176 bra 	$L__BB5_1788;
	setp.eq.s64 	%p177, %rd2962, 0;
	@%p177 bra 	$L__BB5_1786;
	shl.b64 	%rd8691, %rd55373, 3;
	add.s64 	%rd8692, %rd2953, %rd8691;
	ld.u64 	%rd8693, [%rd8692];
	mad.lo.s64 	%rd8694, %rd8693, 2654435761, %rd55381;
	shl.b64 	%rd8695, %rd8694, 13;
	add.s64 	%rd8696, %rd8695, %rd8694;
	shr.u64 	%rd8697, %rd8696, 7;
	xor.b64  	%rd8698, %rd8697, %rd8696;
	shl.b64 	%rd8699, %rd8698, 3;
	add.s64 	%rd8700, %rd8699, %rd8698;
	shr.u64 	%rd8701, %rd8700, 17;
	xor.b64  	%rd8702, %rd8701, %rd8700;
	shl.b64 	%rd8703, %rd8702, 5;
	add.s64 	%rd8704, %rd8703, %rd8702;
	ld.u64 	%rd8705, [%rd8692+8];
	mad.lo.s64 	%rd8706, %rd8705, 2654435761, %rd8704;
	shl.b64 	%rd8707, %rd8706, 13;
	add.s64 	%rd8708, %rd8707, %rd8706;
	shr.u64 	%rd8709, %rd8708, 7;
	xor.b64  	%rd8710, %rd8709, %rd8708;
	shl.b64 	%rd8711, %rd8710, 3;
	add.s64 	%rd8712, %rd8711, %rd8710;
	shr.u64 	%rd8713, %rd8712, 17;
	xor.b64  	%rd8714, %rd8713, %rd8712;
	shl.b64 	%rd8715, %rd8714, 5;
	add.s64 	%rd55381, %rd8715, %rd8714;
	add.s64 	%rd55373, %rd55373, 2;
$L__BB5_1786:
	and.b64  	%rd8716, %rd2, 1;
	setp.eq.b64 	%p178, %rd8716, 1;
	not.pred 	%p179, %p178;
	@%p179 bra 	$L__BB5_1788;
	shl.b64 	%rd8717, %rd55373, 3;
	add.s64 	%rd8718, %rd2953, %rd8717;
	ld.u64 	%rd8719, [%rd8718];
	mad.lo.s64 	%rd8720, %rd8719, 2654435761, %rd55381;
	shl.b64 	%rd8721, %rd8720, 13;
	add.s64 	%rd8722, %rd8721, %rd8720;
	shr.u64 	%rd8723, %rd8722, 7;
	xor.b64  	%rd8724, %rd8723, %rd8722;
	shl.b64 	%rd8725, %rd8724, 3;
	add.s64 	%rd8726, %rd8725, %rd8724;
	shr.u64 	%rd8727, %rd8726, 17;
	xor.b64  	%rd8728, %rd8727, %rd8726;
	shl.b64 	%rd8729, %rd8728, 5;
	add.s64 	%rd55381, %rd8729, %rd8728;
$L__BB5_1788:
	setp.lt.u64 	%p180, %rd55368, %rd55381;
	mov.u64 	%rd56761, %rd2953;
	@%p180 bra 	$L__BB5_1789;
	bra.uni 	$L__BB5_1794;
$L__BB5_1789:
	mov.u64 	%rd56761, %rd2953;
	mov.u64 	%rd55255, %rd2953;
	bra.uni 	$L__BB5_1794;
$L__BB5_1790:
	setp.eq.s32 	%p181, %r1, 0;
	mov.u64 	%rd56761, %rd2953;
	@%p181 bra 	$L__BB5_1794;
	mov.b64 	%rd55382, 0;
$L__BB5_1792:
	shl.b64 	%rd8731, %rd55382, 3;
	add.s64 	%rd8732, %rd55255, %rd8731;
	ld.u64 	%rd3254, [%rd8732];
	add.s64 	%rd8733, %rd2953, %rd8731;
	ld.u64 	%rd3255, [%rd8733];
	setp.lt.u64 	%p182, %rd3254, %rd3255;
	@%p182 bra 	$L__BB5_1789;
	setp.le.u64 	%p183, %rd3254, %rd3255;
	add.s64 	%rd55382, %rd55382, 1;
	setp.lt.u64 	%p184, %rd55382, %rd2957;
	and.pred  	%p185, %p183, %p184;
	mov.u64 	%rd56761, %rd2953;
	@%p185 bra 	$L__BB5_1792;
$L__BB5_1794:
	add.s32 	%r191, %r112, 5;
	setp.ge.u32 	%p186, %r191, %r50;
	mov.u64 	%rd56760, %rd55255;
	@%p186 bra 	$L__BB5_1838;
	setp.eq.s64 	%p187, %rd2, 0;
	mov.b64 	%rd55388, -3750763034362895579;
	@%p187 bra 	$L__BB5_1801;
	setp.eq.s64 	%p188, %rd2958, 0;
	mov.b64 	%rd55388, -3750763034362895579;
	mov.b64 	%rd55389, 0;
	@%p188 bra 	$L__BB5_1799;
	and.b64  	%rd3259, %rd2, -2;
	mov.b64 	%rd55388, -3750763034362895579;
	mov.b64 	%rd55389, 0;
	mov.u64 	%rd55387, %rd55389;
$L__BB5_1798:
	shl.b64 	%rd8741, %rd55389, 3;
	add.s64 	%rd8742, %rd55255, %rd8741;
	ld.u64 	%rd8743, [%rd8742];
	and.b64  	%rd8744, %rd8743, 255;
	xor.b64  	%rd8745, %rd8744, %rd55388;
	mul.lo.s64 	%rd8746, %rd8745, 1099511628211;
	shr.u64 	%rd8747, %rd8743, 8;
	and.b64  	%rd8748, %rd8747, 255;
	xor.b64  	%rd8749, %rd8748, %rd8746;
	mul.lo.s64 	%rd8750, %rd8749, 1099511628211;
	shr.u64 	%rd8751, %rd8743, 16;
	and.b64  	%rd8752, %rd8751, 255;
	xor.b64  	%rd8753, %rd8752, %rd8750;
	mul.lo.s64 	%rd8754, %rd8753, 1099511628211;
	shr.u64 	%rd8755, %rd8743, 24;
	and.b64  	%rd8756, %rd8755, 255;
	xor.b64  	%rd8757, %rd8756, %rd8754;
	mul.lo.s64 	%rd8758, %rd8757, 1099511628211;
	shr.u64 	%rd8759, %rd8743, 32;
	and.b64  	%rd8760, %rd8759, 255;
	xor.b64  	%rd8761, %rd8760, %rd8758;
	mul.lo.s64 	%rd8762, %rd8761, 1099511628211;
	shr.u64 	%rd8763, %rd8743, 40;
	and.b64  	%rd8764, %rd8763, 255;
	xor.b64  	%rd8765, %rd8764, %rd8762;
	mul.lo.s64 	%rd8766, %rd8765, 1099511628211;
	shr.u64 	%rd8767, %rd8743, 48;
	and.b64  	%rd8768, %rd8767, 255;
	xor.b64  	%rd8769, %rd8768, %rd8766;
	mul.lo.s64 	%rd8770, %rd8769, 1099511628211;
	shr.u64 	%rd8771, %rd8743, 56;
	xor.b64  	%rd8772, %rd8771, %rd8770;
	mul.lo.s64 	%rd8773, %rd8772, 1099511628211;
	ld.u64 	%rd8774, [%rd8742+8];
	and.b64  	%rd8775, %rd8774, 255;
	xor.b64  	%rd8776, %rd8775, %rd8773;
	mul.lo.s64 	%rd8777, %rd8776, 1099511628211;
	shr.u64 	%rd8778, %rd8774, 8;
	and.b64  	%rd8779, %rd8778, 255;
	xor.b64  	%rd8780, %rd8779, %rd8777;
	mul.lo.s64 	%rd8781, %rd8780, 1099511628211;
	shr.u64 	%rd8782, %rd8774, 16;
	and.b64  	%rd8783, %rd8782, 255;
	xor.b64  	%rd8784, %rd8783, %rd8781;
	mul.lo.s64 	%rd8785, %rd8784, 1099511628211;
	shr.u64 	%rd8786, %rd8774, 24;
	and.b64  	%rd8787, %rd8786, 255;
	xor.b64  	%rd8788, %rd8787, %rd8785;
	mul.lo.s64 	%rd8789, %rd8788, 1099511628211;
	shr.u64 	%rd8790, %rd8774, 32;
	and.b64  	%rd8791, %rd8790, 255;
	xor.b64  	%rd8792, %rd8791, %rd8789;
	mul.lo.s64 	%rd8793, %rd8792, 1099511628211;
	shr.u64 	%rd8794, %rd8774, 40;
	and.b64  	%rd8795, %rd8794, 255;
	xor.b64  	%rd8796, %rd8795, %rd8793;
	mul.lo.s64 	%rd8797, %rd8796, 1099511628211;
	shr.u64 	%rd8798, %rd8774, 48;
	and.b64  	%rd8799, %rd8798, 255;
	xor.b64  	%rd8800, %rd8799, %rd8797;
	mul.lo.s64 	%rd8801, %rd8800, 1099511628211;
	shr.u64 	%rd8802, %rd8774, 56;
	xor.b64  	%rd8803, %rd8802, %rd8801;
	mul.lo.s64 	%rd55388, %rd8803, 1099511628211;
	add.s64 	%rd55389, %rd55389, 2;
	add.s64 	%rd55387, %rd55387, 2;
	setp.ne.s64 	%p189, %rd55387, %rd3259;
	@%p189 bra 	$L__BB5_1798;
$L__BB5_1799:
	and.b64  	%rd8804, %rd2, 1;
	setp.eq.b64 	%p190, %rd8804, 1;
	not.pred 	%p191, %p190;
	@%p191 bra 	$L__BB5_1801;
	shl.b64 	%rd8805, %rd55389, 3;
	add.s64 	%rd8806, %rd55255, %rd8805;
	ld.u64 	%rd8807, [%rd8806];
	and.b64  	%rd8808, %rd8807, 255;
	xor.b64  	%rd8809, %rd8808, %rd55388;
	mul.lo.s64 	%rd8810, %rd8809, 1099511628211;
	shr.u64 	%rd8811, %rd8807, 8;
	and.b64  	%rd8812, %rd8811, 255;
	xor.b64  	%rd8813, %rd8812, %rd8810;
	mul.lo.s64 	%rd8814, %rd8813, 1099511628211;
	shr.u64 	%rd8815, %rd8807, 16;
	and.b64  	%rd8816, %rd8815, 255;
	xor.b64  	%rd8817, %rd8816, %rd8814;
	mul.lo.s64 	%rd8818, %rd8817, 1099511628211;
	shr.u64 	%rd8819, %rd8807, 24;
	and.b64  	%rd8820, %rd8819, 255;
	xor.b64  	%rd8821, %rd8820, %rd8818;
	mul.lo.s64 	%rd8822, %rd8821, 1099511628211;
	shr.u64 	%rd8823, %rd8807, 32;
	and.b64  	%rd8824, %rd8823, 255;
	xor.b64  	%rd8825, %rd8824, %rd8822;
	mul.lo.s64 	%rd8826, %rd8825, 1099511628211;
	shr.u64 	%rd8827, %rd8807, 40;
	and.b64  	%rd8828, %rd8827, 255;
	xor.b64  	%rd8829, %rd8828, %rd8826;
	mul.lo.s64 	%rd8830, %rd8829, 1099511628211;
	shr.u64 	%rd8831, %rd8807, 48;
	and.b64  	%rd8832, %rd8831, 255;
	xor.b64  	%rd8833, %rd8832, %rd8830;
	mul.lo.s64 	%rd8834, %rd8833, 1099511628211;
	shr.u64 	%rd8835, %rd8807, 56;
	xor.b64  	%rd8836, %rd8835, %rd8834;
	mul.lo.s64 	%rd55388, %rd8836, 1099511628211;
$L__BB5_1801:
	mov.b64 	%rd55395, -3750763034362895579;
	@%p187 bra 	$L__BB5_1807;
	setp.eq.s64 	%p193, %rd2958, 0;
	mov.b64 	%rd55395, -3750763034362895579;
	mov.b64 	%rd55396, 0;
	@%p193 bra 	$L__BB5_1805;
	and.b64  	%rd3271, %rd2, -2;
	mov.b64 	%rd55395, -3750763034362895579;
	mov.b64 	%rd55396, 0;
	mov.u64 	%rd55394, %rd55396;
$L__BB5_1804:
	shl.b64 	%rd8843, %rd55396, 3;
	add.s64 	%rd8844, %rd2954, %rd8843;
	ld.u64 	%rd8845, [%rd8844];
	and.b64  	%rd8846, %rd8845, 255;
	xor.b64  	%rd8847, %rd8846, %rd55395;
	mul.lo.s64 	%rd8848, %rd8847, 1099511628211;
	shr.u64 	%rd8849, %rd8845, 8;
	and.b64  	%rd8850, %rd8849, 255;
	xor.b64  	%rd8851, %rd8850, %rd8848;
	mul.lo.s64 	%rd8852, %rd8851, 1099511628211;
	shr.u64 	%rd8853, %rd8845, 16;
	and.b64  	%rd8854, %rd8853, 255;
	xor.b64  	%rd8855, %rd8854, %rd8852;
	mul.lo.s64 	%rd8856, %rd8855, 1099511628211;
	shr.u64 	%rd8857, %rd8845, 24;
	and.b64  	%rd8858, %rd8857, 255;
	xor.b64  	%rd8859, %rd8858, %rd8856;
	mul.lo.s64 	%rd8860, %rd8859, 1099511628211;
	shr.u64 	%rd8861, %rd8845, 32;
	and.b64  	%rd8862, %rd8861, 255;
	xor.b64  	%rd8863, %rd8862, %rd8860;
	mul.lo.s64 	%rd8864, %rd8863, 1099511628211;
	shr.u64 	%rd8865, %rd8845, 40;
	and.b64  	%rd8866, %rd8865, 255;
	xor.b64  	%rd8867, %rd8866, %rd8864;
	mul.lo.s64 	%rd8868, %rd8867, 1099511628211;
	shr.u64 	%rd8869, %rd8845, 48;
	and.b64  	%rd8870, %rd8869, 255;
	xor.b64  	%rd8871, %rd8870, %rd8868;
	mul.lo.s64 	%rd8872, %rd8871, 1099511628211;
	shr.u64 	%rd8873, %rd8845, 56;
	xor.b64  	%rd8874, %rd8873, %rd8872;
	mul.lo.s64 	%rd8875, %rd8874, 1099511628211;
	ld.u64 	%rd8876, [%rd8844+8];
	and.b64  	%rd8877, %rd8876, 255;
	xor.b64  	%rd8878, %rd8877, %rd8875;
	mul.lo.s64 	%rd8879, %rd8878, 1099511628211;
	shr.u64 	%rd8880, %rd8876, 8;
	and.b64  	%rd8881, %rd8880, 255;
	xor.b64  	%rd8882, %rd8881, %rd8879;
	mul.lo.s64 	%rd8883, %rd8882, 1099511628211;
	shr.u64 	%rd8884, %rd8876, 16;
	and.b64  	%rd8885, %rd8884, 255;
	xor.b64  	%rd8886, %rd8885, %rd8883;
	mul.lo.s64 	%rd8887, %rd8886, 1099511628211;
	shr.u64 	%rd8888, %rd8876, 24;
	and.b64  	%rd8889, %rd8888, 255;
	xor.b64  	%rd8890, %rd8889, %rd8887;
	mul.lo.s64 	%rd8891, %rd8890, 1099511628211;
	shr.u64 	%rd8892, %rd8876, 32;
	and.b64  	%rd8893, %rd8892, 255;
	xor.b64  	%rd8894, %rd8893, %rd8891;
	mul.lo.s64 	%rd8895, %rd8894, 1099511628211;
	shr.u64 	%rd8896, %rd8876, 40;
	and.b64  	%rd8897, %rd8896, 255;
	xor.b64  	%rd8898, %rd8897, %rd8895;
	mul.lo.s64 	%rd8899, %rd8898, 1099511628211;
	shr.u64 	%rd8900, %rd8876, 48;
	and.b64  	%rd8901, %rd8900, 255;
	xor.b64  	%rd8902, %rd8901, %rd8899;
	mul.lo.s64 	%rd8903, %rd8902, 1099511628211;
	shr.u64 	%rd8904, %rd8876, 56;
	xor.b64  	%rd8905, %rd8904, %rd8903;
	mul.lo.s64 	%rd55395, %rd8905, 1099511628211;
	add.s64 	%rd55396, %rd55396, 2;
	add.s64 	%rd55394, %rd55394, 2;
	setp.ne.s64 	%p194, %rd55394, %rd3271;
	@%p194 bra 	$L__BB5_1804;
$L__BB5_1805:
	and.b64  	%rd8906, %rd2, 1;
	setp.eq.b64 	%p195, %rd8906, 1;
	not.pred 	%p196, %p195;
	@%p196 bra 	$L__BB5_1807;
	shl.b64 	%rd8907, %rd55396, 3;
	add.s64 	%rd8908, %rd2954, %rd8907;
	ld.u64 	%rd8909, [%rd8908];
	and.b64  	%rd8910, %rd8909, 255;
	xor.b64  	%rd8911, %rd8910, %rd55395;
	mul.lo.s64 	%rd8912, %rd8911, 1099511628211;
	shr.u64 	%rd8913, %rd8909, 8;
	and.b64  	%rd8914, %rd8913, 255;
	xor.b64  	%rd8915, %rd8914, %rd8912;
	mul.lo.s64 	%rd8916, %rd8915, 1099511628211;
	shr.u64 	%rd8917, %rd8909, 16;
	and.b64  	%rd8918, %rd8917, 255;
	xor.b64  	%rd8919, %rd8918, %rd8916;
	mul.lo.s64 	%rd8920, %rd8919, 1099511628211;
	shr.u64 	%rd8921, %rd8909, 24;
	and.b64  	%rd8922, %rd8921, 255;
	xor.b64  	%rd8923, %rd8922, %rd8920;
	mul.lo.s64 	%rd8924, %rd8923, 1099511628211;
	shr.u64 	%rd8925, %rd8909, 32;
	and.b64  	%rd8926, %rd8925, 255;
	xor.b64  	%rd8927, %rd8926, %rd8924;
	mul.lo.s64 	%rd8928, %rd8927, 1099511628211;
	shr.u64 	%rd8929, %rd8909, 40;
	and.b64  	%rd8930, %rd8929, 255;
	xor.b64  	%rd8931, %rd8930, %rd8928;
	mul.lo.s64 	%rd8932, %rd8931, 1099511628211;
	shr.u64 	%rd8933, %rd8909, 48;
	and.b64  	%rd8934, %rd8933, 255;
	xor.b64  	%rd8935, %rd8934, %rd8932;
	mul.lo.s64 	%rd8936, %rd8935, 1099511628211;
	shr.u64 	%rd8937, %rd8909, 56;
	xor.b64  	%rd8938, %rd8937, %rd8936;
	mul.lo.s64 	%rd55395, %rd8938, 1099511628211;
$L__BB5_1807:
	setp.eq.s64 	%p197, %rd55388, %rd55395;
	@%p197 bra 	$L__BB5_1834;
	mov.b64 	%rd55411, 0;
	@%p187 bra 	$L__BB5_1820;
	setp.lt.u64 	%p199, %rd2958, 7;
	mov.b64 	%rd55403, 0;
	mov.u64 	%rd55411, %rd55403;
	@%p199 bra 	$L__BB5_1812;
	and.b64  	%rd3283, %rd2, -8;
	mov.b64 	%rd55403, 0;
	mov.u64 	%rd55401, %rd55403;
$L__BB5_1811:
	.pragma "nounroll";
	shl.b64 	%rd8943, %rd55403, 3;
	add.s64 	%rd8944, %rd55255, %rd8943;
	ld.u64 	%rd8945, [%rd8944];
	mad.lo.s64 	%rd8946, %rd8945, 2654435761, %rd55411;
	shl.b64 	%rd8947, %rd8946, 13;
	add.s64 	%rd8948, %rd8947, %rd8946;
	shr.u64 	%rd8949, %rd8948, 7;
	xor.b64  	%rd8950, %rd8949, %rd8948;
	shl.b64 	%rd8951, %rd8950, 3;
	add.s64 	%rd8952, %rd8951, %rd8950;
	shr.u64 	%rd8953, %rd8952, 17;
	xor.b64  	%rd8954, %rd8953, %rd8952;
	shl.b64 	%rd8955, %rd8954, 5;
	add.s64 	%rd8956, %rd8955, %rd8954;
	ld.u64 	%rd8957, [%rd8944+8];
	mad.lo.s64 	%rd8958, %rd8957, 2654435761, %rd8956;
	shl.b64 	%rd8959, %rd8958, 13;
	add.s64 	%rd8960, %rd8959, %rd8958;
	shr.u64 	%rd8961, %rd8960, 7;
	xor.b64  	%rd8962, %rd8961, %rd8960;
	shl.b64 	%rd8963, %rd8962, 3;
	add.s64 	%rd8964, %rd8963, %rd8962;
	shr.u64 	%rd8965, %rd8964, 17;
	xor.b64  	%rd8966, %rd8965, %rd8964;
	shl.b64 	%rd8967, %rd8966, 5;
	add.s64 	%rd8968, %rd8967, %rd8966;
	ld.u64 	%rd8969, [%rd8944+16];
	mad.lo.s64 	%rd8970, %rd8969, 2654435761, %rd8968;
	shl.b64 	%rd8971, %rd8970, 13;
	add.s64 	%rd8972, %rd8971, %rd8970;
	shr.u64 	%rd8973, %rd8972, 7;
	xor.b64  	%rd8974, %rd8973, %rd8972;
	shl.b64 	%rd8975, %rd8974, 3;
	add.s64 	%rd8976, %rd8975, %rd8974;
	shr.u64 	%rd8977, %rd8976, 17;
	xor.b64  	%rd8978, %rd8977, %rd8976;
	shl.b64 	%rd8979, %rd8978, 5;
	add.s64 	%rd8980, %rd8979, %rd8978;
	ld.u64 	%rd8981, [%rd8944+24];
	mad.lo.s64 	%rd8982, %rd8981, 2654435761, %rd8980;
	shl.b64 	%rd8983, %rd8982, 13;
	add.s64 	%rd8984, %rd8983, %rd8982;
	shr.u64 	%rd8985, %rd8984, 7;
	xor.b64  	%rd8986, %rd8985, %rd8984;
	shl.b64 	%rd8987, %rd8986, 3;
	add.s64 	%rd8988, %rd8987, %rd8986;
	shr.u64 	%rd8989, %rd8988, 17;
	xor.b64  	%rd8990, %rd8989, %rd8988;
	shl.b64 	%rd8991, %rd8990, 5;
	add.s64 	%rd8992, %rd8991, %rd8990;
	ld.u64 	%rd8993, [%rd8944+32];
	mad.lo.s64 	%rd8994, %rd8993, 2654435761, %rd8992;
	shl.b64 	%rd8995, %rd8994, 13;
	add.s64 	%rd8996, %rd8995, %rd8994;
	shr.u64 	%rd8997, %rd8996, 7;
	xor.b64  	%rd8998, %rd8997, %rd8996;
	shl.b64 	%rd8999, %rd8998, 3;
	add.s64 	%rd9000, %rd8999, %rd8998;
	shr.u64 	%rd9001, %rd9000, 17;
	xor.b64  	%rd9002, %rd9001, %rd9000;
	shl.b64 	%rd9003, %rd9002, 5;
	add.s64 	%rd9004, %rd9003, %rd9002;
	ld.u64 	%rd9005, [%rd8944+40];
	mad.lo.s64 	%rd9006, %rd9005, 2654435761, %rd9004;
	shl.b64 	%rd9007, %rd9006, 13;
	add.s64 	%rd9008, %rd9007, %rd9006;
	shr.u64 	%rd9009, %rd9008, 7;
	xor.b64  	%rd9010, %rd9009, %rd9008;
	shl.b64 	%rd9011, %rd9010, 3;
	add.s64 	%rd9012, %rd9011, %rd9010;
	shr.u64 	%rd9013, %rd9012, 17;
	xor.b64  	%rd9014, %rd9013, %rd9012;
	shl.b64 	%rd9015, %rd9014, 5;
	add.s64 	%rd9016, %rd9015, %rd9014;
	ld.u64 	%rd9017, [%rd8944+48];
	mad.lo.s64 	%rd9018, %rd9017, 2654435761, %rd9016;
	shl.b64 	%rd9019, %rd9018, 13;
	add.s64 	%rd9020, %rd9019, %rd9018;
	shr.u64 	%rd9021, %rd9020, 7;
	xor.b64  	%rd9022, %rd9021, %rd9020;
	shl.b64 	%rd9023, %rd9022, 3;
	add.s64 	%rd9024, %rd9023, %rd9022;
	shr.u64 	%rd9025, %rd9024, 17;
	xor.b64  	%rd9026, %rd9025, %rd9024;
	shl.b64 	%rd9027, %rd9026, 5;
	add.s64 	%rd9028, %rd9027, %rd9026;
	ld.u64 	%rd9029, [%rd8944+56];
	mad.lo.s64 	%rd9030, %rd9029, 2654435761, %rd9028;
	shl.b64 	%rd9031, %rd9030, 13;
	add.s64 	%rd9032, %rd9031, %rd9030;
	shr.u64 	%rd9033, %rd9032, 7;
	xor.b64  	%rd9034, %rd9033, %rd9032;
	shl.b64 	%rd9035, %rd9034, 3;
	add.s64 	%rd9036, %rd9035, %rd9034;
	shr.u64 	%rd9037, %rd9036, 17;
	xor.b64  	%rd9038, %rd9037, %rd9036;
	shl.b64 	%rd9039, %rd9038, 5;
	add.s64 	%rd55411, %rd9039, %rd9038;
	add.s64 	%rd55403, %rd55403, 8;
	add.s64 	%rd55401, %rd55401, 8;
	setp.ne.s64 	%p200, %rd55401, %rd3283;
	@%p200 bra 	$L__BB5_1811;
$L__BB5_1812:
	setp.eq.s64 	%p201, %rd2959, 0;
	@%p201 bra 	$L__BB5_1820;
	setp.lt.u64 	%p202, %rd2960, 3;
	@%p202 bra 	$L__BB5_1815;
	shl.b64 	%rd9041, %rd55403, 3;
	add.s64 	%rd9042, %rd55255, %rd9041;
	ld.u64 	%rd9043, [%rd9042];
	mad.lo.s64 	%rd9044, %rd9043, 2654435761, %rd55411;
	shl.b64 	%rd9045, %rd9044, 13;
	add.s64 	%rd9046, %rd9045, %rd9044;
	shr.u64 	%rd9047, %rd9046, 7;
	xor.b64  	%rd9048, %rd9047, %rd9046;
	shl.b64 	%rd9049, %rd9048, 3;
	add.s64 	%rd9050, %rd9049, %rd9048;
	shr.u64 	%rd9051, %rd9050, 17;
	xor.b64  	%rd9052, %rd9051, %rd9050;
	shl.b64 	%rd9053, %rd9052, 5;
	add.s64 	%rd9054, %rd9053, %rd9052;
	ld.u64 	%rd9055, [%rd9042+8];
	mad.lo.s64 	%rd9056, %rd9055, 2654435761, %rd9054;
	shl.b64 	%rd9057, %rd9056, 13;
	add.s64 	%rd9058, %rd9057, %rd9056;
	shr.u64 	%rd9059, %rd9058, 7;
	xor.b64  	%rd9060, %rd9059, %rd9058;
	shl.b64 	%rd9061, %rd9060, 3;
	add.s64 	%rd9062, %rd9061, %rd9060;
	shr.u64 	%rd9063, %rd9062, 17;
	xor.b64  	%rd9064, %rd9063, %rd9062;
	shl.b64 	%rd9065, %rd9064, 5;
	add.s64 	%rd9066, %rd9065, %rd9064;
	ld.u64 	%rd9067, [%rd9042+16];
	mad.lo.s64 	%rd9068, %rd9067, 2654435761, %rd9066;
	shl.b64 	%rd9069, %rd9068, 13;
	add.s64 	%rd9070, %rd9069, %rd9068;
	shr.u64 	%rd9071, %rd9070, 7;
	xor.b64  	%rd9072, %rd9071, %rd9070;
	shl.b64 	%rd9073, %rd9072, 3;
	add.s64 	%rd9074, %rd9073, %rd9072;
	shr.u64 	%rd9075, %rd9074, 17;
	xor.b64  	%rd9076, %rd9075, %rd9074;
	shl.b64 	%rd9077, %rd9076, 5;
	add.s64 	%rd9078, %rd9077, %rd9076;
	ld.u64 	%rd9079, [%rd9042+24];
	mad.lo.s64 	%rd9080, %rd9079, 2654435761, %rd9078;
	shl.b64 	%rd9081, %rd9080, 13;
	add.s64 	%rd9082, %rd9081, %rd9080;
	shr.u64 	%rd9083, %rd9082, 7;
	xor.b64  	%rd9084, %rd9083, %rd9082;
	shl.b64 	%rd9085, %rd9084, 3;
	add.s64 	%rd9086, %rd9085, %rd9084;
	shr.u64 	%rd9087, %rd9086, 17;
	xor.b64  	%rd9088, %rd9087, %rd9086;
	shl.b64 	%rd9089, %rd9088, 5;
	add.s64 	%rd55411, %rd9089, %rd9088;
	add.s64 	%rd55403, %rd55403, 4;
$L__BB5_1815:
	setp.eq.s64 	%p203, %rd2961, 0;
	@%p203 bra 	$L__BB5_1820;
	setp.eq.s64 	%p204, %rd2962, 0;
	@%p204 bra 	$L__BB5_1818;
	shl.b64 	%rd9091, %rd55403, 3;
	add.s64 	%rd9092, %rd55255, %rd9091;
	ld.u64 	%rd9093, [%rd9092];
	mad.lo.s64 	%rd9094, %rd9093, 2654435761, %rd55411;
	shl.b64 	%rd9095, %rd9094, 13;
	add.s64 	%rd9096, %rd9095, %rd9094;
	shr.u64 	%rd9097, %rd9096, 7;
	xor.b64  	%rd9098, %rd9097, %rd9096;
	shl.b64 	%rd9099, %rd9098, 3;
	add.s64 	%rd9100, %rd9099, %rd9098;
	shr.u64 	%rd9101, %rd9100, 17;
	xor.b64  	%rd9102, %rd9101, %rd9100;
	shl.b64 	%rd9103, %rd9102, 5;
	add.s64 	%rd9104, %rd9103, %rd9102;
	ld.u64 	%rd9105, [%rd9092+8];
	mad.lo.s64 	%rd9106, %rd9105, 2654435761, %rd9104;
	shl.b64 	%rd9107, %rd9106, 13;
	add.s64 	%rd9108, %rd9107, %rd9106;
	shr.u64 	%rd9109, %rd9108, 7;
	xor.b64  	%rd9110, %rd9109, %rd9108;
	shl.b64 	%rd9111, %rd9110, 3;
	add.s64 	%rd9112, %rd9111, %rd9110;
	shr.u64 	%rd9113, %rd9112, 17;
	xor.b64  	%rd9114, %rd9113, %rd9112;
	shl.b64 	%rd9115, %rd9114, 5;
	add.s64 	%rd55411, %rd9115, %rd9114;
	add.s64 	%rd55403, %rd55403, 2;
$L__BB5_1818:
	and.b64  	%rd9116, %rd2, 1;
	setp.eq.b64 	%p205, %rd9116, 1;
	not.pred 	%p206, %p205;
	@%p206 bra 	$L__BB5_1820;
	shl.b64 	%rd9117, %rd55403, 3;
	add.s64 	%rd9118, %rd55255, %rd9117;
	ld.u64 	%rd9119, [%rd9118];
	mad.lo.s64 	%rd9120, %rd9119, 2654435761, %rd55411;
	shl.b64 	%rd9121, %rd9120, 13;
	add.s64 	%rd9122, %rd9121, %rd9120;
	shr.u64 	%rd9123, %rd9122, 7;
	xor.b64  	%rd9124, %rd9123, %rd9122;
	shl.b64 	%rd9125, %rd9124, 3;
	add.s64 	%rd9126, %rd9125, %rd9124;
	shr.u64 	%rd9127, %rd9126, 17;
	xor.b64  	%rd9128, %rd9127, %rd9126;
	shl.b64 	%rd9129, %rd9128, 5;
	add.s64 	%rd55411, %rd9129, %rd9128;
$L__BB5_1820:
	mov.b64 	%rd55424, 0;
	@%p187 bra 	$L__BB5_1832;
	setp.lt.u64 	%p208, %rd2958, 7;
	mov.b64 	%rd55416, 0;
	mov.u64 	%rd55424, %rd55416;
	@%p208 bra 	$L__BB5_1824;
	and.b64  	%rd3305, %rd2, -8;
	mov.b64 	%rd55416, 0;
	mov.u64 	%rd55414, %rd55416;
$L__BB5_1823:
	.pragma "nounroll";
	shl.b64 	%rd9134, %rd55416, 3;
	add.s64 	%rd9135, %rd2954, %rd9134;
	ld.u64 	%rd9136, [%rd9135];
	mad.lo.s64 	%rd9137, %rd9136, 2654435761, %rd55424;
	shl.b64 	%rd9138, %rd9137, 13;
	add.s64 	%rd9139, %rd9138, %rd9137;
	shr.u64 	%rd9140, %rd9139, 7;
	xor.b64  	%rd9141, %rd9140, %rd9139;
	shl.b64 	%rd9142, %rd9141, 3;
	add.s64 	%rd9143, %rd9142, %rd9141;
	shr.u64 	%rd9144, %rd9143, 17;
	xor.b64  	%rd9145, %rd9144, %rd9143;
	shl.b64 	%rd9146, %rd9145, 5;
	add.s64 	%rd9147, %rd9146, %rd9145;
	ld.u64 	%rd9148, [%rd9135+8];
	mad.lo.s64 	%rd9149, %rd9148, 2654435761, %rd9147;
	shl.b64 	%rd9150, %rd9149, 13;
	add.s64 	%rd9151, %rd9150, %rd9149;
	shr.u64 	%rd9152, %rd9151, 7;
	xor.b64  	%rd9153, %rd9152, %rd9151;
	shl.b64 	%rd9154, %rd9153, 3;
	add.s64 	%rd9155, %rd9154, %rd9153;
	shr.u64 	%rd9156, %rd9155, 17;
	xor.b64  	%rd9157, %rd9156, %rd9155;
	shl.b64 	%rd9158, %rd9157, 5;
	add.s64 	%rd9159, %rd9158, %rd9157;
	ld.u64 	%rd9160, [%rd9135+16];
	mad.lo.s64 	%rd9161, %rd9160, 2654435761, %rd9159;
	shl.b64 	%rd9162, %rd9161, 13;
	add.s64 	%rd9163, %rd9162, %rd9161;
	shr.u64 	%rd9164, %rd9163, 7;
	xor.b64  	%rd9165, %rd9164, %rd9163;
	shl.b64 	%rd9166, %rd9165, 3;
	add.s64 	%rd9167, %rd9166, %rd9165;
	shr.u64 	%rd9168, %rd9167, 17;
	xor.b64  	%rd9169, %rd9168, %rd9167;
	shl.b64 	%rd9170, %rd9169, 5;
	add.s64 	%rd9171, %rd9170, %rd9169;
	ld.u64 	%rd9172, [%rd9135+24];
	mad.lo.s64 	%rd9173, %rd9172, 2654435761, %rd9171;
	shl.b64 	%rd9174, %rd9173, 13;
	add.s64 	%rd9175, %rd9174, %rd9173;
	shr.u64 	%rd9176, %rd9175, 7;
	xor.b64  	%rd9177, %rd9176, %rd9175;
	shl.b64 	%rd9178, %rd9177, 3;
	add.s64 	%rd9179, %rd9178, %rd9177;
	shr.u64 	%rd9180, %rd9179, 17;
	xor.b64  	%rd9181, %rd9180, %rd9179;
	shl.b64 	%rd9182, %rd9181, 5;
	add.s64 	%rd9183, %rd9182, %rd9181;
	ld.u64 	%rd9184, [%rd9135+32];
	mad.lo.s64 	%rd9185, %rd9184, 2654435761, %rd9183;
	shl.b64 	%rd9186, %rd9185, 13;
	add.s64 	%rd9187, %rd9186, %rd9185;
	shr.u64 	%rd9188, %rd9187, 7;
	xor.b64  	%rd9189, %rd9188, %rd9187;
	shl.b64 	%rd9190, %rd9189, 3;
	add.s64 	%rd9191, %rd9190, %rd9189;
	shr.u64 	%rd9192, %rd9191, 17;
	xor.b64  	%rd9193, %rd9192, %rd9191;
	shl.b64 	%rd9194, %rd9193, 5;
	add.s64 	%rd9195, %rd9194, %rd9193;
	ld.u64 	%rd9196, [%rd9135+40];
	mad.lo.s64 	%rd9197, %rd9196, 2654435761, %rd9195;
	shl.b64 	%rd9198, %rd9197, 13;
	add.s64 	%rd9199, %rd9198, %rd9197;
	shr.u64 	%rd9200, %rd9199, 7;
	xor.b64  	%rd9201, %rd9200, %rd9199;
	shl.b64 	%rd9202, %rd9201, 3;
	add.s64 	%rd9203, %rd9202, %rd9201;
	shr.u64 	%rd9204, %rd9203, 17;
	xor.b64  	%rd9205, %rd9204, %rd9203;
	shl.b64 	%rd9206, %rd9205, 5;
	add.s64 	%rd9207, %rd9206, %rd9205;
	ld.u64 	%rd9208, [%rd9135+48];
	mad.lo.s64 	%rd9209, %rd9208, 2654435761, %rd9207;
	shl.b64 	%rd9210, %rd9209, 13;
	add.s64 	%rd9211, %rd9210, %rd9209;
	shr.u64 	%rd9212, %rd9211, 7;
	xor.b64  	%rd9213, %rd9212, %rd9211;
	shl.b64 	%rd9214, %rd9213, 3;
	add.s64 	%rd9215, %rd9214, %rd9213;
	shr.u64 	%rd9216, %rd9215, 17;
	xor.b64  	%rd9217, %rd9216, %rd9215;
	shl.b64 	%rd9218, %rd9217, 5;
	add.s64 	%rd9219, %rd9218, %rd9217;
	ld.u64 	%rd9220, [%rd9135+56];
	mad.lo.s64 	%rd9221, %rd9220, 2654435761, %rd9219;
	shl.b64 	%rd9222, %rd9221, 13;
	add.s64 	%rd9223, %rd9222, %rd9221;
	shr.u64 	%rd9224, %rd9223, 7;
	xor.b64  	%rd9225, %rd9224, %rd9223;
	shl.b64 	%rd9226, %rd9225, 3;
	add.s64 	%rd9227, %rd9226, %rd9225;
	shr.u64 	%rd9228, %rd9227, 17;
	xor.b64  	%rd9229, %rd9228, %rd9227;
	shl.b64 	%rd9230, %rd9229, 5;
	add.s64 	%rd55424, %rd9230, %rd9229;
	add.s64 	%rd55416, %rd55416, 8;
	add.s64 	%rd55414, %rd55414, 8;
	setp.ne.s64 	%p209, %rd55414, %rd3305;
	@%p209 bra 	$L__BB5_1823;
$L__BB5_1824:
	setp.eq.s64 	%p210, %rd2959, 0;
	@%p210 bra 	$L__BB5_1832;
	setp.lt.u64 	%p211, %rd2960, 3;
	@%p211 bra 	$L__BB5_1827;
	shl.b64 	%rd9232, %rd55416, 3;
	add.s64 	%rd9233, %rd2954, %rd9232;
	ld.u64 	%rd9234, [%rd9233];
	mad.lo.s64 	%rd9235, %rd9234, 2654435761, %rd55424;
	shl.b64 	%rd9236, %rd9235, 13;
	add.s64 	%rd9237, %rd9236, %rd9235;
	shr.u64 	%rd9238, %rd9237, 7;
	xor.b64  	%rd9239, %rd9238, %rd9237;
	shl.b64 	%rd9240, %rd9239, 3;
	add.s64 	%rd9241, %rd9240, %rd9239;
	shr.u64 	%rd9242, %rd9241, 17;
	xor.b64  	%rd9243, %rd9242, %rd9241;
	shl.b64 	%rd9244, %rd9243, 5;
	add.s64 	%rd9245, %rd9244, %rd9243;
	ld.u64 	%rd9246, [%rd9233+8];
	mad.lo.s64 	%rd9247, %rd9246, 2654435761, %rd9245;
	shl.b64 	%rd9248, %rd9247, 13;
	add.s64 	%rd9249, %rd9248, %rd9247;
	shr.u64 	%rd9250, %rd9249, 7;
	xor.b64  	%rd9251, %rd9250, %rd9249;
	shl.b64 	%rd9252, %rd9251, 3;
	add.s64 	%rd9253, %rd9252, %rd9251;
	shr.u64 	%rd9254, %rd9253, 17;
	xor.b64  	%rd9255, %rd9254, %rd9253;
	shl.b64 	%rd9256, %rd9255, 5;
	add.s64 	%rd9257, %rd9256, %rd9255;
	ld.u64 	%rd9258, [%rd9233+16];
	mad.lo.s64 	%rd9259, %rd9258, 2654435761, %rd9257;
	shl.b64 	%rd9260, %rd9259, 13;
	add.s64 	%rd9261, %rd9260, %rd9259;
	shr.u64 	%rd9262, %rd9261, 7;
	xor.b64  	%rd9263, %rd9262, %rd9261;
	shl.b64 	%rd9264, %rd9263, 3;
	add.s64 	%rd9265, %rd9264, %rd9263;
	shr.u64 	%rd9266, %rd9265, 17;
	xor.b64  	%rd9267, %rd9266, %rd9265;
	shl.b64 	%rd9268, %rd9267, 5;
	add.s64 	%rd9269, %rd9268, %rd9267;
	ld.u64 	%rd9270, [%rd9233+24];
	mad.lo.s64 	%rd9271, %rd9270, 2654435761, %rd9269;
	shl.b64 	%rd9272, %rd9271, 13;
	add.s64 	%rd9273, %rd9272, %rd9271;
	shr.u64 	%rd9274, %rd9273, 7;
	xor.b64  	%rd9275, %rd9274, %rd9273;
	shl.b64 	%rd9276, %rd9275, 3;
	add.s64 	%rd9277, %rd9276, %rd9275;
	shr.u64 	%rd9278, %rd9277, 17;
	xor.b64  	%rd9279, %rd9278, %rd9277;
	shl.b64 	%rd9280, %rd9279, 5;
	add.s64 	%rd55424, %rd9280, %rd9279;
	add.s64 	%rd55416, %rd55416, 4;
$L__BB5_1827:
	setp.eq.s64 	%p212, %rd2961, 0;
	@%p212 bra 	$L__BB5_1832;
	setp.eq.s64 	%p213, %rd2962, 0;
	@%p213 bra 	$L__BB5_1830;
	shl.b64 	%rd9282, %rd55416, 3;
	add.s64 	%rd9283, %rd2954, %rd9282;
	ld.u64 	%rd9284, [%rd9283];
	mad.lo.s64 	%rd9285, %rd9284, 2654435761, %rd55424;
	shl.b64 	%rd9286, %rd9285, 13;
	add.s64 	%rd9287, %rd9286, %rd9285;
	shr.u64 	%rd9288, %rd9287, 7;
	xor.b64  	%rd9289, %rd9288, %rd9287;
	shl.b64 	%rd9290, %rd9289, 3;
	add.s64 	%rd9291, %rd9290, %rd9289;
	shr.u64 	%rd9292, %rd9291, 17;
	xor.b64  	%rd9293, %rd9292, %rd9291;
	shl.b64 	%rd9294, %rd9293, 5;
	add.s64 	%rd9295, %rd9294, %rd9293;
	ld.u64 	%rd9296, [%rd9283+8];
	mad.lo.s64 	%rd9297, %rd9296, 2654435761, %rd9295;
	shl.b64 	%rd9298, %rd9297, 13;
	add.s64 	%rd9299, %rd9298, %rd9297;
	shr.u64 	%rd9300, %rd9299, 7;
	xor.b64  	%rd9301, %rd9300, %rd9299;
	shl.b64 	%rd9302, %rd9301, 3;
	add.s64 	%rd9303, %rd9302, %rd9301;
	shr.u64 	%rd9304, %rd9303, 17;
	xor.b64  	%rd9305, %rd9304, %rd9303;
	shl.b64 	%rd9306, %rd9305, 5;
	add.s64 	%rd55424, %rd9306, %rd9305;
	add.s64 	%rd55416, %rd55416, 2;
$L__BB5_1830:
	and.b64  	%rd9307, %rd2, 1;
	setp.eq.b64 	%p214, %rd9307, 1;
	not.pred 	%p215, %p214;
	@%p215 bra 	$L__BB5_1832;
	shl.b64 	%rd9308, %rd55416, 3;
	add.s64 	%rd9309, %rd2954, %rd9308;
	ld.u64 	%rd9310, [%rd9309];
	mad.lo.s64 	%rd9311, %rd9310, 2654435761, %rd55424;
	shl.b64 	%rd9312, %rd9311, 13;
	add.s64 	%rd9313, %rd9312, %rd9311;
	shr.u64 	%rd9314, %rd9313, 7;
	xor.b64  	%rd9315, %rd9314, %rd9313;
	shl.b64 	%rd9316, %rd9315, 3;
	add.s64 	%rd9317, %rd9316, %rd9315;
	shr.u64 	%rd9318, %rd9317, 17;
	xor.b64  	%rd9319, %rd9318, %rd9317;
	shl.b64 	%rd9320, %rd9319, 5;
	add.s64 	%rd55424, %rd9320, %rd9319;
$L__BB5_1832:
	setp.lt.u64 	%p216, %rd55411, %rd55424;
	mov.u64 	%rd56760, %rd2954;
	@%p216 bra 	$L__BB5_1833;
	bra.uni 	$L__BB5_1838;
$L__BB5_1833:
	mov.u64 	%rd56760, %rd2954;
	mov.u64 	%rd55255, %rd2954;
	bra.uni 	$L__BB5_1838;
$L__BB5_1834:
	setp.eq.s32 	%p217, %r1, 0;
	mov.u64 	%rd56760, %rd2954;
	@%p217 bra 	$L__BB5_1838;
	mov.b64 	%rd55425, 0;
$L__BB5_1836:
	shl.b64 	%rd9322, %rd55425, 3;
	add.s64 	%rd9323, %rd55255, %rd9322;
	ld.u64 	%rd3328, [%rd9323];
	add.s64 	%rd9324, %rd2954, %rd9322;
	ld.u64 	%rd3329, [%rd9324];
	setp.lt.u64 	%p218, %rd3328, %rd3329;
	@%p218 bra 	$L__BB5_1833;
	setp.le.u64 	%p219, %rd3328, %rd3329;
	add.s64 	%rd55425, %rd55425, 1;
	setp.lt.u64 	%p220, %rd55425, %rd2957;
	and.pred  	%p221, %p219, %p220;
	mov.u64 	%rd56760, %rd2954;
	@%p221 bra 	$L__BB5_1836;
$L__BB5_1838:
	add.s32 	%r192, %r112, 6;
	setp.ge.u32 	%p222, %r192, %r50;
	mov.u64 	%rd56759, %rd55255;
	@%p222 bra 	$L__BB5_1882;
	setp.eq.s64 	%p223, %rd2, 0;
	mov.b64 	%rd55431, -3750763034362895579;
	@%p223 bra 	$L__BB5_1845;
	setp.eq.s64 	%p224, %rd2958, 0;
	mov.b64 	%rd55431, -3750763034362895579;
	mov.b64 	%rd55432, 0;
	@%p224 bra 	$L__BB5_1843;
	and.b64  	%rd3333, %rd2, -2;
	mov.b64 	%rd55431, -3750763034362895579;
	mov.b64 	%rd55432, 0;
	mov.u64 	%rd55430, %rd55432;
$L__BB5_1842:
	shl.b64 	%rd9332, %rd55432, 3;
	add.s64 	%rd9333, %rd55255, %rd9332;
	ld.u64 	%rd9334, [%rd9333];
	and.b64  	%rd9335, %rd9334, 255;
	xor.b64  	%rd9336, %rd9335, %rd55431;
	mul.lo.s64 	%rd9337, %rd9336, 1099511628211;
	shr.u64 	%rd9338, %rd9334, 8;
	and.b64  	%rd9339, %rd9338, 255;
	xor.b64  	%rd9340, %rd9339, %rd9337;
	mul.lo.s64 	%rd9341, %rd9340, 1099511628211;
	shr.u64 	%rd9342, %rd9334, 16;
	and.b64  	%rd9343, %rd9342, 255;
	xor.b64  	%rd9344, %rd9343, %rd9341;
	mul.lo.s64 	%rd9345, %rd9344, 1099511628211;
	shr.u64 	%rd9346, %rd9334, 24;
	and.b64  	%rd9347, %rd9346, 255;
	xor.b64  	%rd9348, %rd9347, %rd9345;
	mul.lo.s64 	%rd9349, %rd9348, 1099511628211;
	shr.u64 	%rd9350, %rd9334, 32;
	and.b64  	%rd9351, %rd9350, 255;
	xor.b64  	%rd9352, %rd9351, %rd9349;
	mul.lo.s64 	%rd9353, %rd9352, 1099511628211;
	shr.u64 	%rd9354, %rd9334, 40;
	and.b64  	%rd9355, %rd9354, 255;
	xor.b64  	%rd9356, %rd9355, %rd9353;
	mul.lo.s64 	%rd9357, %rd9356, 1099511628211;
	shr.u64 	%rd9358, %rd9334, 48;
	and.b64  	%rd9359, %rd9358, 255;
	xor.b64  	%rd9360, %rd9359, %rd9357;
	mul.lo.s64 	%rd9361, %rd9360, 1099511628211;
	shr.u64 	%rd9362, %rd9334, 56;
	xor.b64  	%rd9363, %rd9362, %rd9361;
	mul.lo.s64 	%rd9364, %rd9363, 1099511628211;
	ld.u64 	%rd9365, [%rd9333+8];
	and.b64  	%rd9366, %rd9365, 255;
	xor.b64  	%rd9367, %rd9366, %rd9364;
	mul.lo.s64 	%rd9368, %rd9367, 1099511628211;
	shr.u64 	%rd9369, %rd9365, 8;
	and.b64  	%rd9370, %rd9369, 255;
	xor.b64  	%rd9371, %rd9370, %rd9368;
	mul.lo.s64 	%rd9372, %rd9371, 1099511628211;
	shr.u64 	%rd9373, %rd9365, 16;
	and.b64  	%rd9374, %rd9373, 255;
	xor.b64  	%rd9375, %rd9374, %rd9372;
	mul.lo.s64 	%rd9376, %rd9375, 1099511628211;
	shr.u64 	%rd9377, %rd9365, 24;
	and.b64  	%rd9378, %rd9377, 255;
	xor.b64  	%rd9379, %rd9378, %rd9376;
	mul.lo.s64 	%rd9380, %rd9379, 1099511628211;
	shr.u64 	%rd9381, %rd9365, 32;
	and.b64  	%rd9382, %rd9381, 255;
	xor.b64  	%rd9383, %rd9382, %rd9380;
	mul.lo.s64 	%rd9384, %rd9383, 1099511628211;
	shr.u64 	%rd9385, %rd9365, 40;
	and.b64  	%rd9386, %rd9385, 255;
	xor.b64  	%rd9387, %rd9386, %rd9384;
	mul.lo.s64 	%rd9388, %rd9387, 1099511628211;
	shr.u64 	%rd9389, %rd9365, 48;
	and.b64  	%rd9390, %rd9389, 255;
	xor.b64  	%rd9391, %rd9390, %rd9388;
	mul.lo.s64 	%rd9392, %rd9391, 1099511628211;
	shr.u64 	%rd9393, %rd9365, 56;
	xor.b64  	%rd9394, %rd9393, %rd9392;
	mul.lo.s64 	%rd55431, %rd9394, 1099511628211;
	add.s64 	%rd55432, %rd55432, 2;
	add.s64 	%rd55430, %rd55430, 2;
	setp.ne.s64 	%p225, %rd55430, %rd3333;
	@%p225 bra 	$L__BB5_1842;
$L__BB5_1843:
	and.b64  	%rd9395, %rd2, 1;
	setp.eq.b64 	%p226, %rd9395, 1;
	not.pred 	%p227, %p226;
	@%p227 bra 	$L__BB5_1845;
	shl.b64 	%rd9396, %rd55432, 3;
	add.s64 	%rd9397, %rd55255, %rd9396;
	ld.u64 	%rd9398, [%rd9397];
	and.b64  	%rd9399, %rd9398, 255;
	xor.b64  	%rd9400, %rd9399, %rd55431;
	mul.lo.s64 	%rd9401, %rd9400, 1099511628211;
	shr.u64 	%rd9402, %rd9398, 8;
	and.b64  	%rd9403, %rd9402, 255;
	xor.b64  	%rd9404, %rd9403, %rd9401;
	mul.lo.s64 	%rd9405, %rd9404, 1099511628211;
	shr.u64 	%rd9406, %rd9398, 16;
	and.b64  	%rd9407, %rd9406, 255;
	xor.b64  	%rd9408, %rd9407, %rd9405;
	mul.lo.s64 	%rd9409, %rd9408, 1099511628211;
	shr.u64 	%rd9410, %rd9398, 24;
	and.b64  	%rd9411, %rd9410, 255;
	xor.b64  	%rd9412, %rd9411, %rd9409;
	mul.lo.s64 	%rd9413, %rd9412, 1099511628211;
	shr.u64 	%rd9414, %rd9398, 32;
	and.b64  	%rd9415, %rd9414, 255;
	xor.b64  	%rd9416, %rd9415, %rd9413;
	mul.lo.s64 	%rd9417, %rd9416, 1099511628211;
	shr.u64 	%rd9418, %rd9398, 40;
	and.b64  	%rd9419, %rd9418, 255;
	xor.b64  	%rd9420, %rd9419, %rd9417;
	mul.lo.s64 	%rd9421, %rd9420, 1099511628211;
	shr.u64 	%rd9422, %rd9398, 48;
	and.b64  	%rd9423, %rd9422, 255;
	xor.b64  	%rd9424, %rd9423, %rd9421;
	mul.lo.s64 	%rd9425, %rd9424, 1099511628211;
	shr.u64 	%rd9426, %rd9398, 56;
	xor.b64  	%rd9427, %rd9426, %rd9425;
	mul.lo.s64 	%rd55431, %rd9427, 1099511628211;
$L__BB5_1845:
	mov.b64 	%rd55438, -3750763034362895579;
	@%p223 bra 	$L__BB5_1851;
	setp.eq.s64 	%p229, %rd2958, 0;
	mov.b64 	%rd55438, -3750763034362895579;
	mov.b64 	%rd55439, 0;
	@%p229 bra 	$L__BB5_1849;
	and.b64  	%rd3345, %rd2, -2;
	mov.b64 	%rd55438, -3750763034362895579;
	mov.b64 	%rd55439, 0;
	mov.u64 	%rd55437, %rd55439;
$L__BB5_1848:
	shl.b64 	%rd9434, %rd55439, 3;
	add.s64 	%rd9435, %rd2955, %rd9434;
	ld.u64 	%rd9436, [%rd9435];
	and.b64  	%rd9437, %rd9436, 255;
	xor.b64  	%rd9438, %rd9437, %rd55438;
	mul.lo.s64 	%rd9439, %rd9438, 1099511628211;
	shr.u64 	%rd9440, %rd9436, 8;
	and.b64  	%rd9441, %rd9440, 255;
	xor.b64  	%rd9442, %rd9441, %rd9439;
	mul.lo.s64 	%rd9443, %rd9442, 1099511628211;
	shr.u64 	%rd9444, %rd9436, 16;
	and.b64  	%rd9445, %rd9444, 255;
	xor.b64  	%rd9446, %rd9445, %rd9443;
	mul.lo.s64 	%rd9447, %rd9446, 1099511628211;
	shr.u64 	%rd9448, %rd9436, 24;
	and.b64  	%rd9449, %rd9448, 255;
	xor.b64  	%rd9450, %rd9449, %rd9447;
	mul.lo.s64 	%rd9451, %rd9450, 1099511628211;
	shr.u64 	%rd9452, %rd9436, 32;
	and.b64  	%rd9453, %rd9452, 255;
	xor.b64  	%rd9454, %rd9453, %rd9451;
	mul.lo.s64 	%rd9455, %rd9454, 1099511628211;
	shr.u64 	%rd9456, %rd9436, 40;
	and.b64  	%rd9457, %rd9456, 255;
	xor.b64  	%rd9458, %rd9457, %rd9455;
	mul.lo.s64 	%rd9459, %rd9458, 1099511628211;
	shr.u64 	%rd9460, %rd9436, 48;
	and.b64  	%rd9461, %rd9460, 255;
	xor.b64  	%rd9462, %rd9461, %rd9459;
	mul.lo.s64 	%rd9463, %rd9462, 1099511628211;
	shr.u64 	%rd9464, %rd9436, 56;
	xor.b64  	%rd9465, %rd9464, %rd9463;
	mul.lo.s64 	%rd9466, %rd9465, 1099511628211;
	ld.u64 	%rd9467, [%rd9435+8];
	and.b64  	%rd9468, %rd9467, 255;
	xor.b64  	%rd9469, %rd9468, %rd9466;
	mul.lo.s64 	%rd9470, %rd9469, 1099511628211;
	shr.u64 	%rd9471, %rd9467, 8;
	and.b64  	%rd9472, %rd9471, 255;
	xor.b64  	%rd9473, %rd9472, %rd9470;
	mul.lo.s64 	%rd9474, %rd9473, 1099511628211;
	shr.u64 	%rd9475, %rd9467, 16;
	and.b64  	%rd9476, %rd9475, 255;
	xor.b64  	%rd9477, %rd9476, %rd9474;
	mul.lo.s64 	%rd9478, %rd9477, 1099511628211;
	shr.u64 	%rd9479, %rd9467, 24;
	and.b64  	%rd9480, %rd9479, 255;
	xor.b64  	%rd9481, %rd9480, %rd9478;
	mul.lo.s64 	%rd9482, %rd9481, 1099511628211;
	shr.u64 	%rd9483, %rd9467, 32;
	and.b64  	%rd9484, %rd9483, 255;
	xor.b64  	%rd9485, %rd9484, %rd9482;
	mul.lo.s64 	%rd9486, %rd9485, 1099511628211;
	shr.u64 	%rd9487, %rd9467, 40;
	and.b64  	%rd9488, %rd9487, 255;
	xor.b64  	%rd9489, %rd9488, %rd9486;
	mul.lo.s64 	%rd9490, %rd9489, 1099511628211;
	shr.u64 	%rd9491, %rd9467, 48;
	and.b64  	%rd9492, %rd9491, 255;
	xor.b64  	%rd9493, %rd9492, %rd9490;
	mul.lo.s64 	%rd9494, %rd9493, 1099511628211;
	shr.u64 	%rd9495, %rd9467, 56;
	xor.b64  	%rd9496, %rd9495, %rd9494;
	mul.lo.s64 	%rd55438, %rd9496, 1099511628211;
	add.s64 	%rd55439, %rd55439, 2;
	add.s64 	%rd55437, %rd55437, 2;
	setp.ne.s64 	%p230, %rd55437, %rd3345;
	@%p230 bra 	$L__BB5_1848;
$L__BB5_1849:
	and.b64  	%rd9497, %rd2, 1;
	setp.eq.b64 	%p231, %rd9497, 1;
	not.pred 	%p232, %p231;
	@%p232 bra 	$L__BB5_1851;
	shl.b64 	%rd9498, %rd55439, 3;
	add.s64 	%rd9499, %rd2955, %rd9498;
	ld.u64 	%rd9500, [%rd9499];
	and.b64  	%rd9501, %rd9500, 255;
	xor.b64  	%rd9502, %rd9501, %rd55438;
	mul.lo.s64 	%rd9503, %rd9502, 1099511628211;
	shr.u64 	%rd9504, %rd9500, 8;
	and.b64  	%rd9505, %rd9504, 255;
	xor.b64  	%rd9506, %rd9505, %rd9503;
	mul.lo.s64 	%rd9507, %rd9506, 1099511628211;
	shr.u64 	%rd9508, %rd9500, 16;
	and.b64  	%rd9509, %rd9508, 255;
	xor.b64  	%rd9510, %rd9509, %rd9507;
	mul.lo.s64 	%rd9511, %rd9510, 1099511628211;
	shr.u64 	%rd9512, %rd9500, 24;
	and.b64  	%rd9513, %rd9512, 255;
	xor.b64  	%rd9514, %rd9513, %rd9511;
	mul.lo.s64 	%rd9515, %rd9514, 1099511628211;
	shr.u64 	%rd9516, %rd9500, 32;
	and.b64  	%rd9517, %rd9516, 255;
	xor.b64  	%rd9518, %rd9517, %rd9515;
	mul.lo.s64 	%rd9519, %rd9518, 1099511628211;
	shr.u64 	%rd9520, %rd9500, 40;
	and.b64  	%rd9521, %rd9520, 255;
	xor.b64  	%rd9522, %rd9521, %rd9519;
	mul.lo.s64 	%rd9523, %rd9522, 1099511628211;
	shr.u64 	%rd9524, %rd9500, 48;
	and.b64  	%rd9525, %rd9524, 255;
	xor.b64  	%rd9526, %rd9525, %rd9523;
	mul.lo.s64 	%rd9527, %rd9526, 1099511628211;
	shr.u64 	%rd9528, %rd9500, 56;
	xor.b64  	%rd9529, %rd9528, %rd9527;
	mul.lo.s64 	%rd55438, %rd9529, 1099511628211;
$L__BB5_1851:
	setp.eq.s64 	%p233, %rd55431, %rd55438;
	@%p233 bra 	$L__BB5_1878;
	mov.b64 	%rd55454, 0;
	@%p223 bra 	$L__BB5_1864;
	setp.lt.u64 	%p235, %rd2958, 7;
	mov.b64 	%rd55446, 0;
	mov.u64 	%rd55454, %rd55446;
	@%p235 bra 	$L__BB5_1856;
	and.b64  	%rd3357, %rd2, -8;
	mov.b64 	%rd55446, 0;
	mov.u64 	%rd55444, %rd55446;
$L__BB5_1855:
	.pragma "nounroll";
	shl.b64 	%rd9534, %rd55446, 3;
	add.s64 	%rd9535, %rd55255, %rd9534;
	ld.u64 	%rd9536, [%rd9535];
	mad.lo.s64 	%rd9537, %rd9536, 2654435761, %rd55454;
	shl.b64 	%rd9538, %rd9537, 13;
	add.s64 	%rd9539, %rd9538, %rd9537;
	shr.u64 	%rd9540, %rd9539, 7;
	xor.b64  	%rd9541, %rd9540, %rd9539;
	shl.b64 	%rd9542, %rd9541, 3;
	add.s64 	%rd9543, %rd9542, %rd9541;
	shr.u64 	%rd9544, %rd9543, 17;
	xor.b64  	%rd9545, %rd9544, %rd9543;
	shl.b64 	%rd9546, %rd9545, 5;
	add.s64 	%rd9547, %rd9546, %rd9545;
	ld.u64 	%rd9548, [%rd9535+8];
	mad.lo.s64 	%rd9549, %rd9548, 2654435761, %rd9547;
	shl.b64 	%rd9550, %rd9549, 13;
	add.s64 	%rd9551, %rd9550, %rd9549;
	shr.u64 	%rd9552, %rd9551, 7;
	xor.b64  	%rd9553, %rd9552, %rd9551;
	shl.b64 	%rd9554, %rd9553, 3;
	add.s64 	%rd9555, %rd9554, %rd9553;
	shr.u64 	%rd9556, %rd9555, 17;
	xor.b64  	%rd9557, %rd9556, %rd9555;
	shl.b64 	%rd9558, %rd9557, 5;
	add.s64 	%rd9559, %rd9558, %rd9557;
	ld.u64 	%rd9560, [%rd9535+16];
	mad.lo.s64 	%rd9561, %rd9560, 2654435761, %rd9559;
	shl.b64 	%rd9562, %rd9561, 13;
	add.s64 	%rd9563, %rd9562, %rd9561;
	shr.u64 	%rd9564, %rd9563, 7;
	xor.b64  	%rd9565, %rd9564, %rd9563;
	shl.b64 	%rd9566, %rd9565, 3;
	add.s64 	%rd9567, %rd9566, %rd9565;
	shr.u64 	%rd9568, %rd9567, 17;
	xor.b64  	%rd9569, %rd9568, %rd9567;
	shl.b64 	%rd9570, %rd9569, 5;
	add.s64 	%rd9571, %rd9570, %rd9569;
	ld.u64 	%rd9572, [%rd9535+24];
	mad.lo.s64 	%rd9573, %rd9572, 2654435761, %rd9571;
	shl.b64 	%rd9574, %rd9573, 13;
	add.s64 	%rd9575, %rd9574, %rd9573;
	shr.u64 	%rd9576, %rd9575, 7;
	xor.b64  	%rd9577, %rd9576, %rd9575;
	shl.b64 	%rd9578, %rd9577, 3;
	add.s64 	%rd9579, %rd9578, %rd9577;
	shr.u64 	%rd9580, %rd9579, 17;
	xor.b64  	%rd9581, %rd9580, %rd9579;
	shl.b64 	%rd9582, %rd9581, 5;
	add.s64 	%rd9583, %rd9582, %rd9581;
	ld.u64 	%rd9584, [%rd9535+32];
	mad.lo.s64 	%rd9585, %rd9584, 2654435761, %rd9583;
	shl.b64 	%rd9586, %rd9585, 13;
	add.s64 	%rd9587, %rd9586, %rd9585;
	shr.u64 	%rd9588, %rd9587, 7;
	xor.b64  	%rd9589, %rd9588, %rd9587;
	shl.b64 	%rd9590, %rd9589, 3;
	add.s64 	%rd9591, %rd9590, %rd9589;
	shr.u64 	%rd9592, %rd9591, 17;
	xor.b64  	%rd9593, %rd9592, %rd9591;
	shl.b64 	%rd9594, %rd9593, 5;
	add.s64 	%rd9595, %rd9594, %rd9593;
	ld.u64 	%rd9596, [%rd9535+40];
	mad.lo.s64 	%rd9597, %rd9596, 2654435761, %rd9595;
	shl.b64 	%rd9598, %rd9597, 13;
	add.s64 	%rd9599, %rd9598, %rd9597;
	shr.u64 	%rd9600, %rd9599, 7;
	xor.b64  	%rd9601, %rd9600, %rd9599;
	shl.b64 	%rd9602, %rd9601, 3;
	add.s64 	%rd9603, %rd9602, %rd9601;
	shr.u64 	%rd9604, %rd9603, 17;
	xor.b64  	%rd9605, %rd9604, %rd9603;
	shl.b64 	%rd9606, %rd9605, 5;
	add.s64 	%rd9607, %rd9606, %rd9605;
	ld.u64 	%rd9608, [%rd9535+48];
	mad.lo.s64 	%rd9609, %rd9608, 2654435761, %rd9607;
	shl.b64 	%rd9610, %rd9609, 13;
	add.s64 	%rd9611, %rd9610, %rd9609;
	shr.u64 	%rd9612, %rd9611, 7;
	xor.b64  	%rd9613, %rd9612, %rd9611;
	shl.b64 	%rd9614, %rd9613, 3;
	add.s64 	%rd9615, %rd9614, %rd9613;
	shr.u64 	%rd9616, %rd9615, 17;
	xor.b64  	%rd9617, %rd9616, %rd9615;
	shl.b64 	%rd9618, %rd9617, 5;
	add.s64 	%rd9619, %rd9618, %rd9617;
	ld.u64 	%rd9620, [%rd9535+56];
	mad.lo.s64 	%rd9621, %rd9620, 2654435761, %rd9619;
	shl.b64 	%rd9622, %rd9621, 13;
	add.s64 	%rd9623, %rd9622, %rd9621;
	shr.u64 	%rd9624, %rd9623, 7;
	xor.b64  	%rd9625, %rd9624, %rd9623;
	shl.b64 	%rd9626, %rd9625, 3;
	add.s64 	%rd9627, %rd9626, %rd9625;
	shr.u64 	%rd9628, %rd9627, 17;
	xor.b64  	%rd9629, %rd9628, %rd9627;
	shl.b64 	%rd9630, %rd9629, 5;
	add.s64 	%rd55454, %rd9630, %rd9629;
	add.s64 	%rd55446, %rd55446, 8;
	add.s64 	%rd55444, %rd55444, 8;
	setp.ne.s64 	%p236, %rd55444, %rd3357;
	@%p236 bra 	$L__BB5_1855;
$L__BB5_1856:
	setp.eq.s64 	%p237, %rd2959, 0;
	@%p237 bra 	$L__BB5_1864;
	setp.lt.u64 	%p238, %rd2960, 3;
	@%p238 bra 	$L__BB5_1859;
	shl.b64 	%rd9632, %rd55446, 3;
	add.s64 	%rd9633, %rd55255, %rd9632;
	ld.u64 	%rd9634, [%rd9633];
	mad.lo.s64 	%rd9635, %rd9634, 2654435761, %rd55454;
	shl.b64 	%rd9636, %rd9635, 13;
	add.s64 	%rd9637, %rd9636, %rd9635;
	shr.u64 	%rd9638, %rd9637, 7;
	xor.b64  	%rd9639, %rd9638, %rd9637;
	shl.b64 	%rd9640, %rd9639, 3;
	add.s64 	%rd9641, %rd9640, %rd9639;
	shr.u64 	%rd9642, %rd9641, 17;
	xor.b64  	%rd9643, %rd9642, %rd9641;
	shl.b64 	%rd9644, %rd9643, 5;
	add.s64 	%rd9645, %rd9644, %rd9643;
	ld.u64 	%rd9646, [%rd9633+8];
	mad.lo.s64 	%rd9647, %rd9646, 2654435761, %rd9645;
	shl.b64 	%rd9648, %rd9647, 13;
	add.s64 	%rd9649, %rd9648, %rd9647;
	shr.u64 	%rd9650, %rd9649, 7;
	xor.b64  	%rd9651, %rd9650, %rd9649;
	shl.b64 	%rd9652, %rd9651, 3;
	add.s64 	%rd9653, %rd9652, %rd9651;
	shr.u64 	%rd9654, %rd9653, 17;
	xor.b64  	%rd9655, %rd9654, %rd9653;
	shl.b64 	%rd9656, %rd9655, 5;
	add.s64 	%rd9657, %rd9656, %rd9655;
	ld.u64 	%rd9658, [%rd9633+16];
	mad.lo.s64 	%rd9659, %rd9658, 2654435761, %rd9657;
	shl.b64 	%rd9660, %rd9659, 13;
	add.s64 	%rd9661, %rd9660, %rd9659;
	shr.u64 	%rd9662, %rd9661, 7;
	xor.b64  	%rd9663, %rd9662, %rd9661;
	shl.b64 	%rd9664, %rd9663, 3;
	add.s64 	%rd9665, %rd9664, %rd9663;
	shr.u64 	%rd9666, %rd9665, 17;
	xor.b64  	%rd9667, %rd9666, %rd9665;
	shl.b64 	%rd9668, %rd9667, 5;
	add.s64 	%rd9669, %rd9668, %rd9667;
	ld.u64 	%rd9670, [%rd9633+24];
	mad.lo.s64 	%rd9671, %rd9670, 2654435761, %rd9669;
	shl.b64 	%rd9672, %rd9671, 13;
	add.s64 	%rd9673, %rd9672, %rd9671;
	shr.u64 	%rd9674, %rd9673, 7;
	xor.b64  	%rd9675, %rd9674, %rd9673;
	shl.b64 	%rd9676, %rd9675, 3;
	add.s64 	%rd9677, %rd9676, %rd9675;
	shr.u64 	%rd9678, %rd9677, 17;
	xor.b64  	%rd9679, %rd9678, %rd9677;
	shl.b64 	%rd9680, %rd9679, 5;
	add.s64 	%rd55454, %rd9680, %rd9679;
	add.s64 	%rd55446, %rd55446, 4;
$L__BB5_1859:
	setp.eq.s64 	%p239, %rd2961, 0;
	@%p239 bra 	$L__BB5_1864;
	setp.eq.s64 	%p240, %rd2962, 0;
	@%p240 bra 	$L__BB5_1862;
	shl.b64 	%rd9682, %rd55446, 3;
	add.s64 	%rd9683, %rd55255, %rd9682;
	ld.u64 	%rd9684, [%rd9683];
	mad.lo.s64 	%rd9685, %rd9684, 2654435761, %rd55454;
	shl.b64 	%rd9686, %rd9685, 13;
	add.s64 	%rd9687, %rd9686, %rd9685;
	shr.u64 	%rd9688, %rd9687, 7;
	xor.b64  	%rd9689, %rd9688, %rd9687;
	shl.b64 	%rd9690, %rd9689, 3;
	add.s64 	%rd9691, %rd9690, %rd9689;
	shr.u64 	%rd9692, %rd9691, 17;
	xor.b64  	%rd9693, %rd9692, %rd9691;
	shl.b64 	%rd9694, %rd9693, 5;
	add.s64 	%rd9695, %rd9694, %rd9693;
	ld.u64 	%rd9696, [%rd9683+8];
	mad.lo.s64 	%rd9697, %rd9696, 2654435761, %rd9695;
	shl.b64 	%rd9698, %rd9697, 13;
	add.s64 	%rd9699, %rd9698, %rd9697;
	shr.u64 	%rd9700, %rd9699, 7;
	xor.b64  	%rd9701, %rd9700, %rd9699;
	shl.b64 	%rd9702, %rd9701, 3;
	add.s64 	%rd9703, %rd9702, %rd9701;
	shr.u64 	%rd9704, %rd9703, 17;
	xor.b64  	%rd9705, %rd9704, %rd9703;
	shl.b64 	%rd9706, %rd9705, 5;
	add.s64 	%rd55454, %rd9706, %rd9705;
	add.s64 	%rd55446, %rd55446, 2;
$L__BB5_1862:
	and.b64  	%rd9707, %rd2, 1;
	setp.eq.b64 	%p241, %rd9707, 1;
	not.pred 	%p242, %p241;
	@%p242 bra 	$L__BB5_1864;
	shl.b64 	%rd9708, %rd55446, 3;
	add.s64 	%rd9709, %rd55255, %rd9708;
	ld.u64 	%rd9710, [%rd9709];
	mad.lo.s64 	%rd9711, %rd9710, 2654435761, %rd55454;
	shl.b64 	%rd9712, %rd9711, 13;
	add.s64 	%rd9713, %rd9712, %rd9711;
	shr.u64 	%rd9714, %rd9713, 7;
	xor.b64  	%rd9715, %rd9714, %rd9713;
	shl.b64 	%rd9716, %rd9715, 3;
	add.s64 	%rd9717, %rd9716, %rd9715;
	shr.u64 	%rd9718, %rd9717, 17;
	xor.b64  	%rd9719, %rd9718, %rd9717;
	shl.b64 	%rd9720, %rd9719, 5;
	add.s64 	%rd55454, %rd9720, %rd9719;
$L__BB5_1864:
	mov.b64 	%rd55467, 0;
	@%p223 bra 	$L__BB5_1876;
	setp.lt.u64 	%p244, %rd2958, 7;
	mov.b64 	%rd55459, 0;
	mov.u64 	%rd55467, %rd55459;
	@%p244 bra 	$L__BB5_1868;
	and.b64  	%rd3379, %rd2, -8;
	mov.b64 	%rd55459, 0;
	mov.u64 	%rd55457, %rd55459;
$L__BB5_1867:
	.pragma "nounroll";
	shl.b64 	%rd9725, %rd55459, 3;
	add.s64 	%rd9726, %rd2955, %rd9725;
	ld.u64 	%rd9727, [%rd9726];
	mad.lo.s64 	%rd9728, %rd9727, 2654435761, %rd55467;
	shl.b64 	%rd9729, %rd9728, 13;
	add.s64 	%rd9730, %rd9729, %rd9728;
	shr.u64 	%rd9731, %rd9730, 7;
	xor.b64  	%rd9732, %rd9731, %rd9730;
	shl.b64 	%rd9733, %rd9732, 3;
	add.s64 	%rd9734, %rd9733, %rd9732;
	shr.u64 	%rd9735, %rd9734, 17;
	xor.b64  	%rd9736, %rd9735, %rd9734;
	shl.b64 	%rd9737, %rd9736, 5;
	add.s64 	%rd9738, %rd9737, %rd9736;
	ld.u64 	%rd9739, [%rd9726+8];
	mad.lo.s64 	%rd9740, %rd9739, 2654435761, %rd9738;
	shl.b64 	%rd9741, %rd9740, 13;
	add.s64 	%rd9742, %rd9741, %rd9740;
	shr.u64 	%rd9743, %rd9742, 7;
	xor.b64  	%rd9744, %rd9743, %rd9742;
	shl.b64 	%rd9745, %rd9744, 3;
	add.s64 	%rd9746, %rd9745, %rd9744;
	shr.u64 	%rd9747, %rd9746, 17;
	xor.b64  	%rd9748, %rd9747, %rd9746;
	shl.b64 	%rd9749, %rd9748, 5;
	add.s64 	%rd9750, %rd9749, %rd9748;
	ld.u64 	%rd9751, [%rd9726+16];
	mad.lo.s64 	%rd9752, %rd9751, 2654435761, %rd9750;
	shl.b64 	%rd9753, %rd9752, 13;
	add.s64 	%rd9754, %rd9753, %rd9752;
	shr.u64 	%rd9755, %rd9754, 7;
	xor.b64  	%rd9756, %rd9755, %rd9754;
	shl.b64 	%rd9757, %rd9756, 3;
	add.s64 	%rd9758, %rd9757, %rd9756;
	shr.u64 	%rd9759, %rd9758, 17;
	xor.b64  	%rd9760, %rd9759, %rd9758;
	shl.b64 	%rd9761, %rd9760, 5;
	add.s64 	%rd9762, %rd9761, %rd9760;
	ld.u64 	%rd9763, [%rd9726+24];
	mad.lo.s64 	%rd9764, %rd9763, 2654435761, %rd9762;
	shl.b64 	%rd9765, %rd9764, 13;
	add.s64 	%rd9766, %rd9765, %rd9764;
	shr.u64 	%rd9767, %rd9766, 7;
	xor.b64  	%rd9768, %rd9767, %rd9766;
	shl.b64 	%rd9769, %rd9768, 3;
	add.s64 	%rd9770, %rd9769, %rd9768;
	shr.u64 	%rd9771, %rd9770, 17;
	xor.b64  	%rd9772, %rd9771, %rd9770;
	shl.b64 	%rd9773, %rd9772, 5;
	add.s64 	%rd9774, %rd9773, %rd9772;
	ld.u64 	%rd9775, [%rd9726+32];
	mad.lo.s64 	%rd9776, %rd9775, 2654435761, %rd9774;
	shl.b64 	%rd9777, %rd9776, 13;
	add.s64 	%rd9778, %rd9777, %rd9776;
	shr.u64 	%rd9779, %rd9778, 7;
	xor.b64  	%rd9780, %rd9779, %rd9778;
	shl.b64 	%rd9781, %rd9780, 3;
	add.s64 	%rd9782, %rd9781, %rd9780;
	shr.u64 	%rd9783, %rd9782, 17;
	xor.b64  	%rd9784, %rd9783, %rd9782;
	shl.b64 	%rd9785, %rd9784, 5;
	add.s64 	%rd9786, %rd9785, %rd9784;
	ld.u64 	%rd9787, [%rd9726+40];
	mad.lo.s64 	%rd9788, %rd9787, 2654435761, %rd9786;
	shl.b64 	%rd9789, %rd9788, 13;
	add.s64 	%rd9790, %rd9789, %rd9788;
	shr.u64 	%rd9791, %rd9790, 7;
	xor.b64  	%rd9792, %rd9791, %rd9790;
	shl.b64 	%rd9793, %rd9792, 3;
	add.s64 	%rd9794, %rd9793, %rd9792;
	shr.u64 	%rd9795, %rd9794, 17;
	xor.b64  	%rd9796, %rd9795, %rd9794;
	shl.b64 	%rd9797, %rd9796, 5;
	add.s64 	%rd9798, %rd9797, %rd9796;
	ld.u64 	%rd9799, [%rd9726+48];
	mad.lo.s64 	%rd9800, %rd9799, 2654435761, %rd9798;
	shl.b64 	%rd9801, %rd9800, 13;
	add.s64 	%rd9802, %rd9801, %rd9800;
	shr.u64 	%rd9803, %rd9802, 7;
	xor.b64  	%rd9804, %rd9803, %rd9802;
	shl.b64 	%rd9805, %rd9804, 3;
	add.s64 	%rd9806, %rd9805, %rd9804;
	shr.u64 	%rd9807, %rd9806, 17;
	xor.b64  	%rd9808, %rd9807, %rd9806;
	shl.b64 	%rd9809, %rd9808, 5;
	add.s64 	%rd9810, %rd9809, %rd9808;
	ld.u64 	%rd9811, [%rd9726+56];
	mad.lo.s64 	%rd9812, %rd9811, 2654435761, %rd9810;
	shl.b64 	%rd9813, %rd9812, 13;
	add.s64 	%rd9814, %rd9813, %rd9812;
	shr.u64 	%rd9815, %rd9814, 7;
	xor.b64  	%rd9816, %rd9815, %rd9814;
	shl.b64 	%rd9817, %rd9816, 3;
	add.s64 	%rd9818, %rd9817, %rd9816;
	shr.u64 	%rd9819, %rd9818, 17;
	xor.b64  	%rd9820, %rd9819, %rd9818;
	shl.b64 	%rd9821, %rd9820, 5;
	add.s64 	%rd55467, %rd9821, %rd9820;
	add.s64 	%rd55459, %rd55459, 8;
	add.s64 	%rd55457, %rd55457, 8;
	setp.ne.s64 	%p245, %rd55457, %rd3379;
	@%p245 bra 	$L__BB5_1867;
$L__BB5_1868:
	setp.eq.s64 	%p246, %rd2959, 0;
	@%p246 bra 	$L__BB5_1876;
	setp.lt.u64 	%p247, %rd2960, 3;
	@%p247 bra 	$L__BB5_1871;
	shl.b64 	%rd9823, %rd55459, 3;
	add.s64 	%rd9824, %rd2955, %rd9823;
	ld.u64 	%rd9825, [%rd9824];
	mad.lo.s64 	%rd9826, %rd9825, 2654435761, %rd55467;
	shl.b64 	%rd9827, %rd9826, 13;
	add.s64 	%rd9828, %rd9827, %rd9826;
	shr.u64 	%rd9829, %rd9828, 7;
	xor.b64  	%rd9830, %rd9829, %rd9828;
	shl.b64 	%rd9831, %rd9830, 3;
	add.s64 	%rd9832, %rd9831, %rd9830;
	shr.u64 	%rd9833, %rd9832, 17;
	xor.b64  	%rd9834, %rd9833, %rd9832;
	shl.b64 	%rd9835, %rd9834, 5;
	add.s64 	%rd9836, %rd9835, %rd9834;
	ld.u64 	%rd9837, [%rd9824+8];
	mad.lo.s64 	%rd9838, %rd9837, 2654435761, %rd9836;
	shl.b64 	%rd9839, %rd9838, 13;
	add.s64 	%rd9840, %rd9839, %rd9838;
	shr.u64 	%rd9841, %rd9840, 7;
	xor.b64  	%rd9842, %rd9841, %rd9840;
	shl.b64 	%rd9843, %rd9842, 3;
	add.s64 	%rd9844, %rd9843, %rd9842;
	shr.u64 	%rd9845, %rd9844, 17;
	xor.b64  	%rd9846, %rd9845, %rd9844;
	shl.b64 	%rd9847, %rd9846, 5;
	add.s64 	%rd9848, %rd9847, %rd9846;
	ld.u64 	%rd9849, [%rd9824+16];
	mad.lo.s64 	%rd9850, %rd9849, 2654435761, %rd9848;
	shl.b64 	%rd9851, %rd9850, 13;
	add.s64 	%rd9852, %rd9851, %rd9850;
	shr.u64 	%rd9853, %rd9852, 7;
	xor.b64  	%rd9854, %rd9853, %rd9852;
	shl.b64 	%rd9855, %rd9854, 3;
	add.s64 	%rd9856, %rd9855, %rd9854;
	shr.u64 	%rd9857, %rd9856, 17;
	xor.b64  	%rd9858, %rd9857, %rd9856;
	shl.b64 	%rd9859, %rd9858, 5;
	add.s64 	%rd9860, %rd9859, %rd9858;
	ld.u64 	%rd9861, [%rd9824+24];
	mad.lo.s64 	%rd9862, %rd9861, 2654435761, %rd9860;
	shl.b64 	%rd9863, %rd9862, 13;
	add.s64 	%rd9864, %rd9863, %rd9862;
	shr.u64 	%rd9865, %rd9864, 7;
	xor.b64  	%rd9866, %rd9865, %rd9864;
	shl.b64 	%rd9867, %rd9866, 3;
	add.s64 	%rd9868, %rd9867, %rd9866;
	shr.u64 	%rd9869, %rd9868, 17;
	xor.b64  	%rd9870, %rd9869, %rd9868;
	shl.b64 	%rd9871, %rd9870, 5;
	add.s64 	%rd55467, %rd9871, %rd9870;
	add.s64 	%rd55459, %rd55459, 4;
$L__BB5_1871:
	setp.eq.s64 	%p248, %rd2961, 0;
	@%p248 bra 	$L__BB5_1876;
	setp.eq.s64 	%p249, %rd2962, 0;
	@%p249 bra 	$L__BB5_1874;
	shl.b64 	%rd9873, %rd55459, 3;
	add.s64 	%rd9874, %rd2955, %rd9873;
	ld.u64 	%rd9875, [%rd9874];
	mad.lo.s64 	%rd9876, %rd9875, 2654435761, %rd55467;
	shl.b64 	%rd9877, %rd9876, 13;
	add.s64 	%rd9878, %rd9877, %rd9876;
	shr.u64 	%rd9879, %rd9878, 7;
	xor.b64  	%rd9880, %rd9879, %rd9878;
	shl.b64 	%rd9881, %rd9880, 3;
	add.s64 	%rd9882, %rd9881, %rd9880;
	shr.u64 	%rd9883, %rd9882, 17;
	xor.b64  	%rd9884, %rd9883, %rd9882;
	shl.b64 	%rd9885, %rd9884, 5;
	add.s64 	%rd9886, %rd9885, %rd9884;
	ld.u64 	%rd9887, [%rd9874+8];
	mad.lo.s64 	%rd9888, %rd9887, 2654435761, %rd9886;
	shl.b64 	%rd9889, %rd9888, 13;
	add.s64 	%rd9890, %rd9889, %rd9888;
	shr.u64 	%rd9891, %rd9890, 7;
	xor.b64  	%rd9892, %rd9891, %rd9890;
	shl.b64 	%rd9893, %rd9892, 3;
	add.s64 	%rd9894, %rd9893, %rd9892;
	shr.u64 	%rd9895, %rd9894, 17;
	xor.b64  	%rd9896, %rd9895, %rd9894;
	shl.b64 	%rd9897, %rd9896, 5;
	add.s64 	%rd55467, %rd9897, %rd9896;
	add.s64 	%rd55459, %rd55459, 2;
$L__BB5_1874:
	and.b64  	%rd9898, %rd2, 1;
	setp.eq.b64 	%p250, %rd9898, 1;
	not.pred 	%p251, %p250;
	@%p251 bra 	$L__BB5_1876;
	shl.b64 	%rd9899, %rd55459, 3;
	add.s64 	%rd9900, %rd2955, %rd9899;
	ld.u64 	%rd9901, [%rd9900];
	mad.lo.s64 	%rd9902, %rd9901, 2654435761, %rd55467;
	shl.b64 	%rd9903, %rd9902, 13;
	add.s64 	%rd9904, %rd9903, %rd9902;
	shr.u64 	%rd9905, %rd9904, 7;
	xor.b64  	%rd9906, %rd9905, %rd9904;
	shl.b64 	%rd9907, %rd9906, 3;
	add.s64 	%rd9908, %rd9907, %rd9906;
	shr.u64 	%rd9909, %rd9908, 17;
	xor.b64  	%rd9910, %rd9909, %rd9908;
	shl.b64 	%rd9911, %rd9910, 5;
	add.s64 	%rd55467, %rd9911, %rd9910;
$L__BB5_1876:
	setp.lt.u64 	%p252, %rd55454, %rd55467;
	mov.u64 	%rd56759, %rd2955;
	@%p252 bra 	$L__BB5_1877;
	bra.uni 	$L__BB5_1882;
$L__BB5_1877:
	mov.u64 	%rd56759, %rd2955;
	mov.u64 	%rd55255, %rd2955;
	bra.uni 	$L__BB5_1882;
$L__BB5_1878:
	setp.eq.s32 	%p253, %r1, 0;
	mov.u64 	%rd56759, %rd2955;
	@%p253 bra 	$L__BB5_1882;
	mov.b64 	%rd55468, 0;
$L__BB5_1880:
	shl.b64 	%rd9913, %rd55468, 3;
	add.s64 	%rd9914, %rd55255, %rd9913;
	ld.u64 	%rd3402, [%rd9914];
	add.s64 	%rd9915, %rd2955, %rd9913;
	ld.u64 	%rd3403, [%rd9915];
	setp.lt.u64 	%p254, %rd3402, %rd3403;
	@%p254 bra 	$L__BB5_1877;
	setp.le.u64 	%p255, %rd3402, %rd3403;
	add.s64 	%rd55468, %rd55468, 1;
	setp.lt.u64 	%p256, %rd55468, %rd2957;
	and.pred  	%p257, %p255, %p256;
	mov.u64 	%rd56759, %rd2955;
	@%p257 bra 	$L__BB5_1880;
$L__BB5_1882:
	setp.eq.s64 	%p258, %rd2, 0;
	add.s32 	%r193, %r112, 7;
	setp.ge.u32 	%p259, %r193, %r50;
	or.pred  	%p260, %p259, %p258;
	selp.b64 	%rd57153, %rd55255, %rd2956, %p259;
	@%p260 bra 	$L__BB5_1889;
	setp.eq.s64 	%p261, %rd2958, 0;
	@%p261 bra 	$L__BB5_1886;
	and.b64  	%rd3408, %rd2, -2;
	mov.b64 	%rd55471, 0;
$L__BB5_1885:
	add.s64 	%rd55471, %rd55471, 2;
	setp.ne.s64 	%p262, %rd55471, %rd3408;
	@%p262 bra 	$L__BB5_1885;
$L__BB5_1886:
	setp.lt.u64 	%p263, %rd2, 2;
	mov.u64 	%rd57153, %rd2956;
	@%p263 bra 	$L__BB5_1889;
	and.b64  	%rd3411, %rd2, -2;
	mov.b64 	%rd55472, 0;
$L__BB5_1888:
	add.s64 	%rd55472, %rd55472, 2;
	setp.ne.s64 	%p264, %rd55472, %rd3411;
	mov.u64 	%rd57153, %rd2956;
	@%p264 bra 	$L__BB5_1888;
$L__BB5_1889:
	setp.ge.u32 	%p265, %r112, %r50;
	@%p265 bra 	$L__BB5_3068;
	setp.ne.s64 	%p266, %rd2, 0;
	@%p266 bra 	$L__BB5_1976;
	setp.eq.s32 	%p1023, %r1, 0;
	@%p1023 bra 	$L__BB5_3068;
	mov.b64 	%rd55544, 0;
$L__BB5_1893:
	shl.b64 	%rd26244, %rd55544, 3;
	add.s64 	%rd26245, %rd56764, %rd26244;
	ld.u64 	%rd3558, [%rd26245];
	add.s64 	%rd26246, %rd55598, %rd26244;
	ld.u64 	%rd3559, [%rd26246];
	setp.lt.u64 	%p1024, %rd3558, %rd3559;
	mov.u64 	%rd55545, %rd55598;
	mov.u64 	%rd55546, %rd56764;
	@%p1024 bra 	$L__BB5_1895;
	setp.le.u64 	%p1025, %rd3558, %rd3559;
	add.s64 	%rd55544, %rd55544, 1;
	setp.lt.u64 	%p1026, %rd55544, %rd2957;
	and.pred  	%p1027, %p1025, %p1026;
	mov.u64 	%rd55545, %rd56764;
	mov.u64 	%rd55546, %rd55598;
	@%p1027 bra 	$L__BB5_1893;
$L__BB5_1895:
	mov.b64 	%rd55547, 0;
$L__BB5_1896:
	shl.b64 	%rd26249, %rd55547, 3;
	add.s64 	%rd26250, %rd56762, %rd26249;
	ld.u64 	%rd3564, [%rd26250];
	add.s64 	%rd26251, %rd56763, %rd26249;
	ld.u64 	%rd3565, [%rd26251];
	setp.lt.u64 	%p1028, %rd3564, %rd3565;
	mov.u64 	%rd55548, %rd56763;
	mov.u64 	%rd55549, %rd56762;
	@%p1028 bra 	$L__BB5_1898;
	setp.le.u64 	%p1029, %rd3564, %rd3565;
	add.s64 	%rd55547, %rd55547, 1;
	setp.lt.u64 	%p1030, %rd55547, %rd2957;
	and.pred  	%p1031, %p1029, %p1030;
	mov.u64 	%rd55548, %rd56762;
	mov.u64 	%rd55549, %rd56763;
	@%p1031 bra 	$L__BB5_1896;
$L__BB5_1898:
	mov.b64 	%rd55550, 0;
$L__BB5_1899:
	shl.b64 	%rd26254, %rd55550, 3;
	add.s64 	%rd26255, %rd56760, %rd26254;
	ld.u64 	%rd3570, [%rd26255];
	add.s64 	%rd26256, %rd56761, %rd26254;
	ld.u64 	%rd3571, [%rd26256];
	setp.lt.u64 	%p1032, %rd3570, %rd3571;
	mov.u64 	%rd55551, %rd56761;
	mov.u64 	%rd55552, %rd56760;
	@%p1032 bra 	$L__BB5_1901;
	setp.le.u64 	%p1033, %rd3570, %rd3571;
	add.s64 	%rd55550, %rd55550, 1;
	setp.lt.u64 	%p1034, %rd55550, %rd2957;
	and.pred  	%p1035, %p1033, %p1034;
	mov.u64 	%rd55551, %rd56760;
	mov.u64 	%rd55552, %rd56761;
	@%p1035 bra 	$L__BB5_1899;
$L__BB5_1901:
	mov.b64 	%rd55553, 0;
$L__BB5_1902:
	shl.b64 	%rd26259, %rd55553, 3;
	add.s64 	%rd26260, %rd57153, %rd26259;
	ld.u64 	%rd3576, [%rd26260];
	add.s64 	%rd26261, %rd56759, %rd26259;
	ld.u64 	%rd3577, [%rd26261];
	setp.lt.u64 	%p1036, %rd3576, %rd3577;
	mov.u64 	%rd55554, %rd56759;
	mov.u64 	%rd55555, %rd57153;
	@%p1036 bra 	$L__BB5_1904;
	setp.le.u64 	%p1037, %rd3576, %rd3577;
	add.s64 	%rd55553, %rd55553, 1;
	setp.lt.u64 	%p1038, %rd55553, %rd2957;
	and.pred  	%p1039, %p1037, %p1038;
	mov.u64 	%rd55554, %rd57153;
	mov.u64 	%rd55555, %rd56759;
	@%p1039 bra 	$L__BB5_1902;
$L__BB5_1904:
	mov.b64 	%rd55474, 0;
$L__BB5_1905:
	shl.b64 	%rd26264, %rd55474, 3;
	add.s64 	%rd26265, %rd55549, %rd26264;
	ld.u64 	%rd3416, [%rd26265];
	add.s64 	%rd26266, %rd55545, %rd26264;
	ld.u64 	%rd3417, [%rd26266];
	setp.lt.u64 	%p1040, %rd3416, %rd3417;
	mov.u64 	%rd55475, %rd55545;
	mov.u64 	%rd55476, %rd55549;
	@%p1040 bra 	$L__BB5_1907;
	setp.le.u64 	%p1041, %rd3416, %rd3417;
	add.s64 	%rd55474, %rd55474, 1;
	setp.lt.u64 	%p1042, %rd55474, %rd2957;
	and.pred  	%p1043, %p1041, %p1042;
	mov.u64 	%rd55475, %rd55549;
	mov.u64 	%rd55476, %rd55545;
	@%p1043 bra 	$L__BB5_1905;
$L__BB5_1907:
	mov.b64 	%rd55477, 0;
$L__BB5_1908:
	shl.b64 	%rd26269, %rd55477, 3;
	add.s64 	%rd26270, %rd55552, %rd26269;
	ld.u64 	%rd3422, [%rd26270];
	add.s64 	%rd26271, %rd55548, %rd26269;
	ld.u64 	%rd3423, [%rd26271];
	setp.lt.u64 	%p1044, %rd3422, %rd3423;
	mov.u64 	%rd55478, %rd55548;
	mov.u64 	%rd55479, %rd55552;
	@%p1044 bra 	$L__BB5_1910;
	setp.le.u64 	%p1045, %rd3422, %rd3423;
	add.s64 	%rd55477, %rd55477, 1;
	setp.lt.u64 	%p1046, %rd55477, %rd2957;
	and.pred  	%p1047, %p1045, %p1046;
	mov.u64 	%rd55478, %rd55552;
	mov.u64 	%rd55479, %rd55548;
	@%p1047 bra 	$L__BB5_1908;
$L__BB5_1910:
	mov.b64 	%rd55480, 0;
$L__BB5_1911:
	shl.b64 	%rd26274, %rd55480, 3;
	add.s64 	%rd26275, %rd55555, %rd26274;
	ld.u64 	%rd3428, [%rd26275];
	add.s64 	%rd26276, %rd55551, %rd26274;
	ld.u64 	%rd3429, [%rd26276];
	setp.lt.u64 	%p1048, %rd3428, %rd3429;
	mov.u64 	%rd55481, %rd55551;
	mov.u64 	%rd55482, %rd55555;
	@%p1048 bra 	$L__BB5_1913;
	setp.le.u64 	%p1049, %rd3428, %rd3429;
	add.s64 	%rd55480, %rd55480, 1;
	setp.lt.u64 	%p1050, %rd55480, %rd2957;
	and.pred  	%p1051, %p1049, %p1050;
	mov.u64 	%rd55481, %rd55555;
	mov.u64 	%rd55482, %rd55551;
	@%p1051 bra 	$L__BB5_1911;
$L__BB5_1913:
	mov.b64 	%rd55483, 0;
$L__BB5_1914:
	shl.b64 	%rd26279, %rd55483, 3;
	add.s64 	%rd26280, %rd55476, %rd26279;
	ld.u64 	%rd3434, [%rd26280];
	add.s64 	%rd26281, %rd55546, %rd26279;
	ld.u64 	%rd3435, [%rd26281];
	setp.lt.u64 	%p1052, %rd3434, %rd3435;
	mov.u64 	%rd55484, %rd55546;
	mov.u64 	%rd55485, %rd55476;
	@%p1052 bra 	$L__BB5_1916;
	setp.le.u64 	%p1053, %rd3434, %rd3435;
	add.s64 	%rd55483, %rd55483, 1;
	setp.lt.u64 	%p1054, %rd55483, %rd2957;
	and.pred  	%p1055, %p1053, %p1054;
	mov.u64 	%rd55484, %rd55476;
	mov.u64 	%rd55485, %rd55546;
	@%p1055 bra 	$L__BB5_1914;
$L__BB5_1916:
	mov.b64 	%rd55486, 0;
$L__BB5_1917:
	shl.b64 	%rd26284, %rd55486, 3;
	add.s64 	%rd26285, %rd55479, %rd26284;
	ld.u64 	%rd3440, [%rd26285];
	add.s64 	%rd26286, %rd55475, %rd26284;
	ld.u64 	%rd3441, [%rd26286];
	setp.lt.u64 	%p1056, %rd3440, %rd3441;
	mov.u64 	%rd55487, %rd55475;
	mov.u64 	%rd55488, %rd55479;
	@%p1056 bra 	$L__BB5_1919;
	setp.le.u64 	%p1057, %rd3440, %rd3441;
	add.s64 	%rd55486, %rd55486, 1;
	setp.lt.u64 	%p1058, %rd55486, %rd2957;
	and.pred  	%p1059, %p1057, %p1058;
	mov.u64 	%rd55487, %rd55479;
	mov.u64 	%rd55488, %rd55475;
	@%p1059 bra 	$L__BB5_1917;
$L__BB5_1919:
	mov.b64 	%rd55489, 0;
$L__BB5_1920:
	shl.b64 	%rd26289, %rd55489, 3;
	add.s64 	%rd26290, %rd55482, %rd26289;
	ld.u64 	%rd3446, [%rd26290];
	add.s64 	%rd26291, %rd55478, %rd26289;
	ld.u64 	%rd3447, [%rd26291];
	setp.lt.u64 	%p1060, %rd3446, %rd3447;
	mov.u64 	%rd55490, %rd55478;
	mov.u64 	%rd55491, %rd55482;
	@%p1060 bra 	$L__BB5_1922;
	setp.le.u64 	%p1061, %rd3446, %rd3447;
	add.s64 	%rd55489, %rd55489, 1;
	setp.lt.u64 	%p1062, %rd55489, %rd2957;
	and.pred  	%p1063, %p1061, %p1062;
	mov.u64 	%rd55490, %rd55482;
	mov.u64 	%rd55491, %rd55478;
	@%p1063 bra 	$L__BB5_1920;
$L__BB5_1922:
	mov.b64 	%rd55492, 0;
$L__BB5_1923:
	shl.b64 	%rd26294, %rd55492, 3;
	add.s64 	%rd26295, %rd55554, %rd26294;
	ld.u64 	%rd3452, [%rd26295];
	add.s64 	%rd26296, %rd55481, %rd26294;
	ld.u64 	%rd3453, [%rd26296];
	setp.lt.u64 	%p1064, %rd3452, %rd3453;
	mov.u64 	%rd55493, %rd55481;
	mov.u64 	%rd55494, %rd55554;
	@%p1064 bra 	$L__BB5_1925;
	setp.le.u64 	%p1065, %rd3452, %rd3453;
	add.s64 	%rd55492, %rd55492, 1;
	setp.lt.u64 	%p1066, %rd55492, %rd2957;
	and.pred  	%p1067, %p1065, %p1066;
	mov.u64 	%rd55493, %rd55554;
	mov.u64 	%rd55494, %rd55481;
	@%p1067 bra 	$L__BB5_1923;
$L__BB5_1925:
	mov.b64 	%rd55495, 0;
$L__BB5_1926:
	shl.b64 	%rd26299, %rd55495, 3;
	add.s64 	%rd26300, %rd55488, %rd26299;
	ld.u64 	%rd3458, [%rd26300];
	add.s64 	%rd26301, %rd55484, %rd26299;
	ld.u64 	%rd3459, [%rd26301];
	setp.lt.u64 	%p1068, %rd3458, %rd3459;
	mov.u64 	%rd55496, %rd55484;
	mov.u64 	%rd55497, %rd55488;
	@%p1068 bra 	$L__BB5_1928;
	setp.le.u64 	%p1069, %rd3458, %rd3459;
	add.s64 	%rd55495, %rd55495, 1;
	setp.lt.u64 	%p1070, %rd55495, %rd2957;
	and.pred  	%p1071, %p1069, %p1070;
	mov.u64 	%rd55496, %rd55488;
	mov.u64 	%rd55497, %rd55484;
	@%p1071 bra 	$L__BB5_1926;
$L__BB5_1928:
	mov.b64 	%rd55498, 0;
$L__BB5_1929:
	shl.b64 	%rd26304, %rd55498, 3;
	add.s64 	%rd26305, %rd55491, %rd26304;
	ld.u64 	%rd3464, [%rd26305];
	add.s64 	%rd26306, %rd55487, %rd26304;
	ld.u64 	%rd3465, [%rd26306];
	setp.lt.u64 	%p1072, %rd3464, %rd3465;
	mov.u64 	%rd55499, %rd55487;
	mov.u64 	%rd55500, %rd55491;
	@%p1072 bra 	$L__BB5_1931;
	setp.le.u64 	%p1073, %rd3464, %rd3465;
	add.s64 	%rd55498, %rd55498, 1;
	setp.lt.u64 	%p1074, %rd55498, %rd2957;
	and.pred  	%p1075, %p1073, %p1074;
	mov.u64 	%rd55499, %rd55491;
	mov.u64 	%rd55500, %rd55487;
	@%p1075 bra 	$L__BB5_1929;
$L__BB5_1931:
	mov.b64 	%rd55501, 0;
$L__BB5_1932:
	shl.b64 	%rd26309, %rd55501, 3;
	add.s64 	%rd26310, %rd55494, %rd26309;
	ld.u64 	%rd3470, [%rd26310];
	add.s64 	%rd26311, %rd55490, %rd26309;
	ld.u64 	%rd3471, [%rd26311];
	setp.lt.u64 	%p1076, %rd3470, %rd3471;
	mov.u64 	%rd55502, %rd55490;
	mov.u64 	%rd55503, %rd55494;
	@%p1076 bra 	$L__BB5_1934;
	setp.le.u64 	%p1077, %rd3470, %rd3471;
	add.s64 	%rd55501, %rd55501, 1;
	setp.lt.u64 	%p1078, %rd55501, %rd2957;
	and.pred  	%p1079, %p1077, %p1078;
	mov.u64 	%rd55502, %rd55494;
	mov.u64 	%rd55503, %rd55490;
	@%p1079 bra 	$L__BB5_1932;
$L__BB5_1934:
	mov.b64 	%rd55504, 0;
$L__BB5_1935:
	shl.b64 	%rd26314, %rd55504, 3;
	add.s64 	%rd26315, %rd55497, %rd26314;
	ld.u64 	%rd3476, [%rd26315];
	add.s64 	%rd26316, %rd55485, %rd26314;
	ld.u64 	%rd3477, [%rd26316];
	setp.lt.u64 	%p1080, %rd3476, %rd3477;
	mov.u64 	%rd55505, %rd55485;
	mov.u64 	%rd55506, %rd55497;
	@%p1080 bra 	$L__BB5_1937;
	setp.le.u64 	%p1081, %rd3476, %rd3477;
	add.s64 	%rd55504, %rd55504, 1;
	setp.lt.u64 	%p1082, %rd55504, %rd2957;
	and.pred  	%p1083, %p1081, %p1082;
	mov.u64 	%rd55505, %rd55497;
	mov.u64 	%rd55506, %rd55485;
	@%p1083 bra 	$L__BB5_1935;
$L__BB5_1937:
	mov.b64 	%rd55507, 0;
$L__BB5_1938:
	shl.b64 	%rd26319, %rd55507, 3;
	add.s64 	%rd26320, %rd55500, %rd26319;
	ld.u64 	%rd3482, [%rd26320];
	add.s64 	%rd26321, %rd55496, %rd26319;
	ld.u64 	%rd3483, [%rd26321];
	setp.lt.u64 	%p1084, %rd3482, %rd3483;
	mov.u64 	%rd55508, %rd55496;
	mov.u64 	%rd55509, %rd55500;
	@%p1084 bra 	$L__BB5_1940;
	setp.le.u64 	%p1085, %rd3482, %rd3483;
	add.s64 	%rd55507, %rd55507, 1;
	setp.lt.u64 	%p1086, %rd55507, %rd2957;
	and.pred  	%p1087, %p1085, %p1086;
	mov.u64 	%rd55508, %rd55500;
	mov.u64 	%rd55509, %rd55496;
	@%p1087 bra 	$L__BB5_1938;
$L__BB5_1940:
	mov.b64 	%rd55510, 0;
$L__BB5_1941:
	shl.b64 	%rd26324, %rd55510, 3;
	add.s64 	%rd26325, %rd55503, %rd26324;
	ld.u64 	%rd3488, [%rd26325];
	add.s64 	%rd26326, %rd55499, %rd26324;
	ld.u64 	%rd3489, [%rd26326];
	setp.lt.u64 	%p1088, %rd3488, %rd3489;
	mov.u64 	%rd55511, %rd55499;
	mov.u64 	%rd55512, %rd55503;
	@%p1088 bra 	$L__BB5_1943;
	setp.le.u64 	%p1089, %rd3488, %rd3489;
	add.s64 	%rd55510, %rd55510, 1;
	setp.lt.u64 	%p1090, %rd55510, %rd2957;
	and.pred  	%p1091, %p1089, %p1090;
	mov.u64 	%rd55511, %rd55503;
	mov.u64 	%rd55512, %rd55499;
	@%p1091 bra 	$L__BB5_1941;
$L__BB5_1943:
	mov.b64 	%rd55513, 0;
$L__BB5_1944:
	shl.b64 	%rd26329, %rd55513, 3;
	add.s64 	%rd26330, %rd55493, %rd26329;
	ld.u64 	%rd3494, [%rd26330];
	add.s64 	%rd26331, %rd55502, %rd26329;
	ld.u64 	%rd3495, [%rd26331];
	setp.lt.u64 	%p1092, %rd3494, %rd3495;
	mov.u64 	%rd55514, %rd55502;
	mov.u64 	%rd55515, %rd55493;
	@%p1092 bra 	$L__BB5_1946;
	setp.le.u64 	%p1093, %rd3494, %rd3495;
	add.s64 	%rd55513, %rd55513, 1;
	setp.lt.u64 	%p1094, %rd55513, %rd2957;
	and.pred  	%p1095, %p1093, %p1094;
	mov.u64 	%rd55514, %rd55493;
	mov.u64 	%rd55515, %rd55502;
	@%p1095 bra 	$L__BB5_1944;
$L__BB5_1946:
	mov.b64 	%rd55516, 0;
$L__BB5_1947:
	shl.b64 	%rd26334, %rd55516, 3;
	add.s64 	%rd26335, %rd55509, %rd26334;
	ld.u64 	%rd3500, [%rd26335];
	add.s64 	%rd26336, %rd55505, %rd26334;
	ld.u64 	%rd3501, [%rd26336];
	setp.lt.u64 	%p1096, %rd3500, %rd3501;
	mov.u64 	%rd55517, %rd55505;
	mov.u64 	%rd55518, %rd55509;
	@%p1096 bra 	$L__BB5_1949;
	setp.le.u64 	%p1097, %rd3500, %rd3501;
	add.s64 	%rd55516, %rd55516, 1;
	setp.lt.u64 	%p1098, %rd55516, %rd2957;
	and.pred  	%p1099, %p1097, %p1098;
	mov.u64 	%rd55517, %rd55509;
	mov.u64 	%rd55518, %rd55505;
	@%p1099 bra 	$L__BB5_1947;
$L__BB5_1949:
	mov.b64 	%rd55519, 0;
$L__BB5_1950:
	shl.b64 	%rd26339, %rd55519, 3;
	add.s64 	%rd26340, %rd55512, %rd26339;
	ld.u64 	%rd3506, [%rd26340];
	add.s64 	%rd26341, %rd55508, %rd26339;
	ld.u64 	%rd3507, [%rd26341];
	setp.lt.u64 	%p1100, %rd3506, %rd3507;
	mov.u64 	%rd55520, %rd55508;
	mov.u64 	%rd55521, %rd55512;
	@%p1100 bra 	$L__BB5_1952;
	setp.le.u64 	%p1101, %rd3506, %rd3507;
	add.s64 	%rd55519, %rd55519, 1;
	setp.lt.u64 	%p1102, %rd55519, %rd2957;
	and.pred  	%p1103, %p1101, %p1102;
	mov.u64 	%rd55520, %rd55512;
	mov.u64 	%rd55521, %rd55508;
	@%p1103 bra 	$L__BB5_1950;
$L__BB5_1952:
	mov.b64 	%rd55522, 0;
$L__BB5_1953:
	shl.b64 	%rd26344, %rd55522, 3;
	add.s64 	%rd26345, %rd55515, %rd26344;
	ld.u64 	%rd3512, [%rd26345];
	add.s64 	%rd26346, %rd55511, %rd26344;
	ld.u64 	%rd3513, [%rd26346];
	setp.lt.u64 	%p1104, %rd3512, %rd3513;
	mov.u64 	%rd55523, %rd55511;
	mov.u64 	%rd55524, %rd55515;
	@%p1104 bra 	$L__BB5_1955;
	setp.le.u64 	%p1105, %rd3512, %rd3513;
	add.s64 	%rd55522, %rd55522, 1;
	setp.lt.u64 	%p1106, %rd55522, %rd2957;
	and.pred  	%p1107, %p1105, %p1106;
	mov.u64 	%rd55523, %rd55515;
	mov.u64 	%rd55524, %rd55511;
	@%p1107 bra 	$L__BB5_1953;
$L__BB5_1955:
	mov.b64 	%rd55525, 0;
$L__BB5_1956:
	shl.b64 	%rd26349, %rd55525, 3;
	add.s64 	%rd26350, %rd55518, %rd26349;
	ld.u64 	%rd3518, [%rd26350];
	add.s64 	%rd26351, %rd55506, %rd26349;
	ld.u64 	%rd3519, [%rd26351];
	setp.lt.u64 	%p1108, %rd3518, %rd3519;
	mov.u64 	%rd55526, %rd55506;
	mov.u64 	%rd55598, %rd55518;
	@%p1108 bra 	$L__BB5_1958;
	setp.le.u64 	%p1109, %rd3518, %rd3519;
	add.s64 	%rd55525, %rd55525, 1;
	setp.lt.u64 	%p1110, %rd55525, %rd2957;
	and.pred  	%p1111, %p1109, %p1110;
	mov.u64 	%rd55526, %rd55518;
	mov.u64 	%rd55598, %rd55506;
	@%p1111 bra 	$L__BB5_1956;
$L__BB5_1958:
	mov.b64 	%rd55528, 0;
$L__BB5_1959:
	shl.b64 	%rd26354, %rd55528, 3;
	add.s64 	%rd26355, %rd55521, %rd26354;
	ld.u64 	%rd3524, [%rd26355];
	add.s64 	%rd26356, %rd55517, %rd26354;
	ld.u64 	%rd3525, [%rd26356];
	setp.lt.u64 	%p1112, %rd3524, %rd3525;
	mov.u64 	%rd55529, %rd55517;
	mov.u64 	%rd55530, %rd55521;
	@%p1112 bra 	$L__BB5_1961;
	setp.le.u64 	%p1113, %rd3524, %rd3525;
	add.s64 	%rd55528, %rd55528, 1;
	setp.lt.u64 	%p1114, %rd55528, %rd2957;
	and.pred  	%p1115, %p1113, %p1114;
	mov.u64 	%rd55529, %rd55521;
	mov.u64 	%rd55530, %rd55517;
	@%p1115 bra 	$L__BB5_1959;
$L__BB5_1961:
	mov.b64 	%rd55531, 0;
$L__BB5_1962:
	shl.b64 	%rd26359, %rd55531, 3;
	add.s64 	%rd26360, %rd55524, %rd26359;
	ld.u64 	%rd3530, [%rd26360];
	add.s64 	%rd26361, %rd55520, %rd26359;
	ld.u64 	%rd3531, [%rd26361];
	setp.lt.u64 	%p1116, %rd3530, %rd3531;
	mov.u64 	%rd55532, %rd55520;
	mov.u64 	%rd55533, %rd55524;
	@%p1116 bra 	$L__BB5_1964;
	setp.le.u64 	%p1117, %rd3530, %rd3531;
	add.s64 	%rd55531, %rd55531, 1;
	setp.lt.u64 	%p1118, %rd55531, %rd2957;
	and.pred  	%p1119, %p1117, %p1118;
	mov.u64 	%rd55532, %rd55524;
	mov.u64 	%rd55533, %rd55520;
	@%p1119 bra 	$L__BB5_1962;
$L__BB5_1964:
	mov.b64 	%rd55534, 0;
$L__BB5_1965:
	shl.b64 	%rd26364, %rd55534, 3;
	add.s64 	%rd26365, %rd55514, %rd26364;
	ld.u64 	%rd3536, [%rd26365];
	add.s64 	%rd26366, %rd55523, %rd26364;
	ld.u64 	%rd3537, [%rd26366];
	setp.lt.u64 	%p1120, %rd3536, %rd3537;
	mov.u64 	%rd57153, %rd55523;
	mov.u64 	%rd55536, %rd55514;
	@%p1120 bra 	$L__BB5_1967;
	setp.le.u64 	%p1121, %rd3536, %rd3537;
	add.s64 	%rd55534, %rd55534, 1;
	setp.lt.u64 	%p1122, %rd55534, %rd2957;
	and.pred  	%p1123, %p1121, %p1122;
	mov.u64 	%rd57153, %rd55514;
	mov.u64 	%rd55536, %rd55523;
	@%p1123 bra 	$L__BB5_1965;
$L__BB5_1967:
	mov.b64 	%rd55537, 0;
$L__BB5_1968:
	shl.b64 	%rd26369, %rd55537, 3;
	add.s64 	%rd26370, %rd55530, %rd26369;
	ld.u64 	%rd3542, [%rd26370];
	add.s64 	%rd26371, %rd55526, %rd26369;
	ld.u64 	%rd3543, [%rd26371];
	setp.lt.u64 	%p1124, %rd3542, %rd3543;
	mov.u64 	%rd56763, %rd55526;
	mov.u64 	%rd56764, %rd55530;
	@%p1124 bra 	$L__BB5_1970;
	setp.le.u64 	%p1125, %rd3542, %rd3543;
	add.s64 	%rd55537, %rd55537, 1;
	setp.lt.u64 	%p1126, %rd55537, %rd2957;
	and.pred  	%p1127, %p1125, %p1126;
	mov.u64 	%rd56763, %rd55530;
	mov.u64 	%rd56764, %rd55526;
	@%p1127 bra 	$L__BB5_1968;
$L__BB5_1970:
	mov.b64 	%rd55540, 0;
$L__BB5_1971:
	shl.b64 	%rd26374, %rd55540, 3;
	add.s64 	%rd26375, %rd55533, %rd26374;
	ld.u64 	%rd3548, [%rd26375];
	add.s64 	%rd26376, %rd55529, %rd26374;
	ld.u64 	%rd3549, [%rd26376];
	setp.lt.u64 	%p1128, %rd3548, %rd3549;
	mov.u64 	%rd56761, %rd55529;
	mov.u64 	%rd56762, %rd55533;
	@%p1128 bra 	$L__BB5_1973;
	setp.le.u64 	%p1129, %rd3548, %rd3549;
	add.s64 	%rd55540, %rd55540, 1;
	setp.lt.u64 	%p1130, %rd55540, %rd2957;
	and.pred  	%p1131, %p1129, %p1130;
	mov.u64 	%rd56761, %rd55533;
	mov.u64 	%rd56762, %rd55529;
	@%p1131 bra 	$L__BB5_1971;
$L__BB5_1973:
	mov.b64 	%rd55543, 0;
$L__BB5_1974:
	shl.b64 	%rd26379, %rd55543, 3;
	add.s64 	%rd26380, %rd55536, %rd26379;
	ld.u64 	%rd3554, [%rd26380];
	add.s64 	%rd26381, %rd55532, %rd26379;
	ld.u64 	%rd3555, [%rd26381];
	setp.lt.u64 	%p1132, %rd3554, %rd3555;
	mov.u64 	%rd56759, %rd55532;
	mov.u64 	%rd56760, %rd55536;
	@%p1132 bra 	$L__BB5_3068;
	setp.le.u64 	%p1133, %rd3554, %rd3555;
	add.s64 	%rd55543, %rd55543, 1;
	setp.lt.u64 	%p1134, %rd55543, %rd2957;
	and.pred  	%p1135, %p1133, %p1134;
	mov.u64 	%rd56759, %rd55536;
	mov.u64 	%rd56760, %rd55532;
	@%p1135 bra 	$L__BB5_1974;
	bra.uni 	$L__BB5_3068;
$L__BB5_1976:
	and.b64  	%rd3581, %rd2, 1;
	setp.eq.s64 	%p267, %rd2958, 0;
	mov.b64 	%rd55559, -3750763034362895579;
	mov.b64 	%rd55560, 0;
	@%p267 bra 	$L__BB5_1979;
	and.b64  	%rd3582, %rd2, -2;
	mov.b64 	%rd55559, -3750763034362895579;
	mov.b64 	%rd55560, 0;
	mov.u64 	%rd55558, %rd55560;
$L__BB5_1978:
	shl.b64 	%rd9924, %rd55560, 3;
	add.s64 	%rd9925, %rd56764, %rd9924;
	ld.u64 	%rd9926, [%rd9925];
	and.b64  	%rd9927, %rd9926, 255;
	xor.b64  	%rd9928, %rd9927, %rd55559;
	mul.lo.s64 	%rd9929, %rd9928, 1099511628211;
	shr.u64 	%rd9930, %rd9926, 8;
	and.b64  	%rd9931, %rd9930, 255;
	xor.b64  	%rd9932, %rd9931, %rd9929;
	mul.lo.s64 	%rd9933, %rd9932, 1099511628211;
	shr.u64 	%rd9934, %rd9926, 16;
	and.b64  	%rd9935, %rd9934, 255;
	xor.b64  	%rd9936, %rd9935, %rd9933;
	mul.lo.s64 	%rd9937, %rd9936, 1099511628211;
	shr.u64 	%rd9938, %rd9926, 24;
	and.b64  	%rd9939, %rd9938, 255;
	xor.b64  	%rd9940, %rd9939, %rd9937;
	mul.lo.s64 	%rd9941, %rd9940, 1099511628211;
	shr.u64 	%rd9942, %rd9926, 32;
	and.b64  	%rd9943, %rd9942, 255;
	xor.b64  	%rd9944, %rd9943, %rd9941;
	mul.lo.s64 	%rd9945, %rd9944, 1099511628211;
	shr.u64 	%rd9946, %rd9926, 40;
	and.b64  	%rd9947, %rd9946, 255;
	xor.b64  	%rd9948, %rd9947, %rd9945;
	mul.lo.s64 	%rd9949, %rd9948, 1099511628211;
	shr.u64 	%rd9950, %rd9926, 48;
	and.b64  	%rd9951, %rd9950, 255;
	xor.b64  	%rd9952, %rd9951, %rd9949;
	mul.lo.s64 	%rd9953, %rd9952, 1099511628211;
	shr.u64 	%rd9954, %rd9926, 56;
	xor.b64  	%rd9955, %rd9954, %rd9953;
	mul.lo.s64 	%rd9956, %rd9955, 1099511628211;
	ld.u64 	%rd9957, [%rd9925+8];
	and.b64  	%rd9958, %rd9957, 255;
	xor.b64  	%rd9959, %rd9958, %rd9956;
	mul.lo.s64 	%rd9960, %rd9959, 1099511628211;
	shr.u64 	%rd9961, %rd9957, 8;
	and.b64  	%rd9962, %rd9961, 255;
	xor.b64  	%rd9963, %rd9962, %rd9960;
	mul.lo.s64 	%rd9964, %rd9963, 1099511628211;
	shr.u64 	%rd9965, %rd9957, 16;
	and.b64  	%rd9966, %rd9965, 255;
	xor.b64  	%rd9967, %rd9966, %rd9964;
	mul.lo.s64 	%rd9968, %rd9967, 1099511628211;
	shr.u64 	%rd9969, %rd9957, 24;
	and.b64  	%rd9970, %rd9969, 255;
	xor.b64  	%rd9971, %rd9970, %rd9968;
	mul.lo.s64 	%rd9972, %rd9971, 1099511628211;
	shr.u64 	%rd9973, %rd9957, 32;
	and.b64  	%rd9974, %rd9973, 255;
	xor.b64  	%rd9975, %rd9974, %rd9972;
	mul.lo.s64 	%rd9976, %rd9975, 1099511628211;
	shr.u64 	%rd9977, %rd9957, 40;
	and.b64  	%rd9978, %rd9977, 255;
	xor.b64  	%rd9979, %rd9978, %rd9976;
	mul.lo.s64 	%rd9980, %rd9979, 1099511628211;
	shr.u64 	%rd9981, %rd9957, 48;
	and.b64  	%rd9982, %rd9981, 255;
	xor.b64  	%rd9983, %rd9982, %rd9980;
	mul.lo.s64 	%rd9984, %rd9983, 1099511628211;
	shr.u64 	%rd9985, %rd9957, 56;
	xor.b64  	%rd9986, %rd9985, %rd9984;
	mul.lo.s64 	%rd55559, %rd9986, 1099511628211;
	add.s64 	%rd55560, %rd55560, 2;
	add.s64 	%rd55558, %rd55558, 2;
	setp.ne.s64 	%p268, %rd55558, %rd3582;
	@%p268 bra 	$L__BB5_1978;
$L__BB5_1979:
	setp.eq.s64 	%p269, %rd3581, 0;
	@%p269 bra 	$L__BB5_1981;
	shl.b64 	%rd9987, %rd55560, 3;
	add.s64 	%rd9988, %rd56764, %rd9987;
	ld.u64 	%rd9989, [%rd9988];
	and.b64  	%rd9990, %rd9989, 255;
	xor.b64  	%rd9991, %rd9990, %rd55559;
	mul.lo.s64 	%rd9992, %rd9991, 1099511628211;
	shr.u64 	%rd9993, %rd9989, 8;
	and.b64  	%rd9994, %rd9993, 255;
	xor.b64  	%rd9995, %rd9994, %rd9992;
	mul.lo.s64 	%rd9996, %rd9995, 1099511628211;
	shr.u64 	%rd9997, %rd9989, 16;
	and.b64  	%rd9998, %rd9997, 255;
	xor.b64  	%rd9999, %rd9998, %rd9996;
	mul.lo.s64 	%rd10000, %rd9999, 1099511628211;
	shr.u64 	%rd10001, %rd9989, 24;
	and.b64  	%rd10002, %rd10001, 255;
	xor.b64  	%rd10003, %rd10002, %rd10000;
	mul.lo.s64 	%rd10004, %rd10003, 1099511628211;
	shr.u64 	%rd10005, %rd9989, 32;
	and.b64  	%rd10006, %rd10005, 255;
	xor.b64  	%rd10007, %rd10006, %rd10004;
	mul.lo.s64 	%rd10008, %rd10007, 1099511628211;
	shr.u64 	%rd10009, %rd9989, 40;
	and.b64  	%rd10010, %rd10009, 255;
	xor.b64  	%rd10011, %rd10010, %rd10008;
	mul.lo.s64 	%rd10012, %rd10011, 1099511628211;
	shr.u64 	%rd10013, %rd9989, 48;
	and.b64  	%rd10014, %rd10013, 255;
	xor.b64  	%rd10015, %rd10014, %rd10012;
	mul.lo.s64 	%rd10016, %rd10015, 1099511628211;
	shr.u64 	%rd10017, %rd9989, 56;
	xor.b64  	%rd10018, %rd10017, %rd10016;
	mul.lo.s64 	%rd55559, %rd10018, 1099511628211;
$L__BB5_1981:
	mov.b64 	%rd55566, -3750763034362895579;
	mov.b64 	%rd55567, 0;
	@%p267 bra 	$L__BB5_1984;
	and.b64  	%rd3594, %rd2, -2;
	mov.b64 	%rd55566, -3750763034362895579;
	mov.b64 	%rd55567, 0;
	mov.u64 	%rd55565, %rd55567;
$L__BB5_1983:
	shl.b64 	%rd10024, %rd55567, 3;
	add.s64 	%rd10025, %rd55598, %rd10024;
	ld.u64 	%rd10026, [%rd10025];
	and.b64  	%rd10027, %rd10026, 255;
	xor.b64  	%rd10028, %rd10027, %rd55566;
	mul.lo.s64 	%rd10029, %rd10028, 1099511628211;
	shr.u64 	%rd10030, %rd10026, 8;
	and.b64  	%rd10031, %rd10030, 255;
	xor.b64  	%rd10032, %rd10031, %rd10029;
	mul.lo.s64 	%rd10033, %rd10032, 1099511628211;
	shr.u64 	%rd10034, %rd10026, 16;
	and.b64  	%rd10035, %rd10034, 255;
	xor.b64  	%rd10036, %rd10035, %rd10033;
	mul.lo.s64 	%rd10037, %rd10036, 1099511628211;
	shr.u64 	%rd10038, %rd10026, 24;
	and.b64  	%rd10039, %rd10038, 255;
	xor.b64  	%rd10040, %rd10039, %rd10037;
	mul.lo.s64 	%rd10041, %rd10040, 1099511628211;
	shr.u64 	%rd10042, %rd10026, 32;
	and.b64  	%rd10043, %rd10042, 255;
	xor.b64  	%rd10044, %rd10043, %rd10041;
	mul.lo.s64 	%rd10045, %rd10044, 1099511628211;
	shr.u64 	%rd10046, %rd10026, 40;
	and.b64  	%rd10047, %rd10046, 255;
	xor.b64  	%rd10048, %rd10047, %rd10045;
	mul.lo.s64 	%rd10049, %rd10048, 1099511628211;
	shr.u64 	%rd10050, %rd10026, 48;
	and.b64  	%rd10051, %rd10050, 255;
	xor.b64  	%rd10052, %rd10051, %rd10049;
	mul.lo.s64 	%rd10053, %rd10052, 1099511628211;
	shr.u64 	%rd10054, %rd10026, 56;
	xor.b64  	%rd10055, %rd10054, %rd10053;
	mul.lo.s64 	%rd10056, %rd10055, 1099511628211;
	ld.u64 	%rd10057, [%rd10025+8];
	and.b64  	%rd10058, %rd10057, 255;
	xor.b64  	%rd10059, %rd10058, %rd10056;
	mul.lo.s64 	%rd10060, %rd10059, 1099511628211;
	shr.u64 	%rd10061, %rd10057, 8;
	and.b64  	%rd10062, %rd10061, 255;
	xor.b64  	%rd10063, %rd10062, %rd10060;
	mul.lo.s64 	%rd10064, %rd10063, 1099511628211;
	shr.u64 	%rd10065, %rd10057, 16;
	and.b64  	%rd10066, %rd10065, 255;
	xor.b64  	%rd10067, %rd10066, %rd10064;
	mul.lo.s64 	%rd10068, %rd10067, 1099511628211;
	shr.u64 	%rd10069, %rd10057, 24;
	and.b64  	%rd10070, %rd10069, 255;
	xor.b64  	%rd10071, %rd10070, %rd10068;
	mul.lo.s64 	%rd10072, %rd10071, 1099511628211;
	shr.u64 	%rd10073, %rd10057, 32;
	and.b64  	%rd10074, %rd10073, 255;
	xor.b64  	%rd10075, %rd10074, %rd10072;
	mul.lo.s64 	%rd10076, %rd10075, 1099511628211;
	shr.u64 	%rd10077, %rd10057, 40;
	and.b64  	%rd10078, %rd10077, 255;
	xor.b64  	%rd10079, %rd10078, %rd10076;
	mul.lo.s64 	%rd10080, %rd10079, 1099511628211;
	shr.u64 	%rd10081, %rd10057, 48;
	and.b64  	%rd10082, %rd10081, 255;
	xor.b64  	%rd10083, %rd10082, %rd10080;
	mul.lo.s64 	%rd10084, %rd10083, 1099511628211;
	shr.u64 	%rd10085, %rd10057, 56;
	xor.b64  	%rd10086, %rd10085, %rd10084;
	mul.lo.s64 	%rd55566, %rd10086, 1099511628211;
	add.s64 	%rd55567, %rd55567, 2;
	add.s64 	%rd55565, %rd55565, 2;
	setp.ne.s64 	%p271, %rd55565, %rd3594;
	@%p271 bra 	$L__BB5_1983;
$L__BB5_1984:
	@%p269 bra 	$L__BB5_1986;
	shl.b64 	%rd10087, %rd55567, 3;
	add.s64 	%rd10088, %rd55598, %rd10087;
	ld.u64 	%rd10089, [%rd10088];
	and.b64  	%rd10090, %rd10089, 255;
	xor.b64  	%rd10091, %rd10090, %rd55566;
	mul.lo.s64 	%rd10092, %rd10091, 1099511628211;
	shr.u64 	%rd10093, %rd10089, 8;
	and.b64  	%rd10094, %rd10093, 255;
	xor.b64  	%rd10095, %rd10094, %rd10092;
	mul.lo.s64 	%rd10096, %rd10095, 1099511628211;
	shr.u64 	%rd10097, %rd10089, 16;
	and.b64  	%rd10098, %rd10097, 255;
	xor.b64  	%rd10099, %rd10098, %rd10096;
	mul.lo.s64 	%rd10100, %rd10099, 1099511628211;
	shr.u64 	%rd10101, %rd10089, 24;
	and.b64  	%rd10102, %rd10101, 255;
	xor.b64  	%rd10103, %rd10102, %rd10100;
	mul.lo.s64 	%rd10104, %rd10103, 1099511628211;
	shr.u64 	%rd10105, %rd10089, 32;
	and.b64  	%rd10106, %rd10105, 255;
	xor.b64  	%rd10107, %rd10106, %rd10104;
	mul.lo.s64 	%rd10108, %rd10107, 1099511628211;
	shr.u64 	%rd10109, %rd10089, 40;
	and.b64  	%rd10110, %rd10109, 255;
	xor.b64  	%rd10111, %rd10110, %rd10108;
	mul.lo.s64 	%rd10112, %rd10111, 1099511628211;
	shr.u64 	%rd10113, %rd10089, 48;
	and.b64  	%rd10114, %rd10113, 255;
	xor.b64  	%rd10115, %rd10114, %rd10112;
	mul.lo.s64 	%rd10116, %rd10115, 1099511628211;
	shr.u64 	%rd10117, %rd10089, 56;
	xor.b64  	%rd10118, %rd10117, %rd10116;
	mul.lo.s64 	%rd55566, %rd10118, 1099511628211;
$L__BB5_1986:
	setp.ne.s64 	%p273, %rd55559, %rd55566;
	@%p273 bra 	$L__BB5_1991;
	setp.eq.s32 	%p289, %r1, 0;
	mov.u64 	%rd55597, %rd56764;
	@%p289 bra 	$L__BB5_2015;
	mov.b64 	%rd55570, 0;
$L__BB5_1989:
	shl.b64 	%rd10498, %rd55570, 3;
	add.s64 	%rd10499, %rd56764, %rd10498;
	ld.u64 	%rd3607, [%rd10499];
	add.s64 	%rd10500, %rd55598, %rd10498;
	ld.u64 	%rd3608, [%rd10500];
	setp.lt.u64 	%p290, %rd3607, %rd3608;
	@%p290 bra 	$L__BB5_2014;
	setp.le.u64 	%p291, %rd3607, %rd3608;
	add.s64 	%rd55570, %rd55570, 1;
	setp.lt.u64 	%p292, %rd55570, %rd2957;
	and.pred  	%p293, %p291, %p292;
	mov.u64 	%rd55597, %rd56764;
	@%p293 bra 	$L__BB5_1989;
	bra.uni 	$L__BB5_2015;
$L__BB5_1991:
	setp.lt.u64 	%p274, %rd2958, 7;
	mov.b64 	%rd55575, 0;
	mov.u64 	%rd55583, %rd55575;
	@%p274 bra 	$L__BB5_1994;
	and.b64  	%rd3610, %rd2, -8;
	mov.b64 	%rd55575, 0;
	mov.u64 	%rd55573, %rd55575;
$L__BB5_1993:
	.pragma "nounroll";
	shl.b64 	%rd10122, %rd55575, 3;
	add.s64 	%rd10123, %rd56764, %rd10122;
	ld.u64 	%rd10124, [%rd10123];
	mad.lo.s64 	%rd10125, %rd10124, 2654435761, %rd55583;
	shl.b64 	%rd10126, %rd10125, 13;
	add.s64 	%rd10127, %rd10126, %rd10125;
	shr.u64 	%rd10128, %rd10127, 7;
	xor.b64  	%rd10129, %rd10128, %rd10127;
	shl.b64 	%rd10130, %rd10129, 3;
	add.s64 	%rd10131, %rd10130, %rd10129;
	shr.u64 	%rd10132, %rd10131, 17;
	xor.b64  	%rd10133, %rd10132, %rd10131;
	shl.b64 	%rd10134, %rd10133, 5;
	add.s64 	%rd10135, %rd10134, %rd10133;
	ld.u64 	%rd10136, [%rd10123+8];
	mad.lo.s64 	%rd10137, %rd10136, 2654435761, %rd10135;
	shl.b64 	%rd10138, %rd10137, 13;
	add.s64 	%rd10139, %rd10138, %rd10137;
	shr.u64 	%rd10140, %rd10139, 7;
	xor.b64  	%rd10141, %rd10140, %rd10139;
	shl.b64 	%rd10142, %rd10141, 3;
	add.s64 	%rd10143, %rd10142, %rd10141;
	shr.u64 	%rd10144, %rd10143, 17;
	xor.b64  	%rd10145, %rd10144, %rd10143;
	shl.b64 	%rd10146, %rd10145, 5;
	add.s64 	%rd10147, %rd10146, %rd10145;
	ld.u64 	%rd10148, [%rd10123+16];
	mad.lo.s64 	%rd10149, %rd10148, 2654435761, %rd10147;
	shl.b64 	%rd10150, %rd10149, 13;
	add.s64 	%rd10151, %rd10150, %rd10149;
	shr.u64 	%rd10152, %rd10151, 7;
	xor.b64  	%rd10153, %rd10152, %rd10151;
	shl.b64 	%rd10154, %rd10153, 3;
	add.s64 	%rd10155, %rd10154, %rd10153;
	shr.u64 	%rd10156, %rd10155, 17;
	xor.b64  	%rd10157, %rd10156, %rd10155;
	shl.b64 	%rd10158, %rd10157, 5;
	add.s64 	%rd10159, %rd10158, %rd10157;
	ld.u64 	%rd10160, [%rd10123+24];
	mad.lo.s64 	%rd10161, %rd10160, 2654435761, %rd10159;
	shl.b64 	%rd10162, %rd10161, 13;
	add.s64 	%rd10163, %rd10162, %rd10161;
	shr.u64 	%rd10164, %rd10163, 7;
	xor.b64  	%rd10165, %rd10164, %rd10163;
	shl.b64 	%rd10166, %rd10165, 3;
	add.s64 	%rd10167, %rd10166, %rd10165;
	shr.u64 	%rd10168, %rd10167, 17;
	xor.b64  	%rd10169, %rd10168, %rd10167;
	shl.b64 	%rd10170, %rd10169, 5;
	add.s64 	%rd10171, %rd10170, %rd10169;
	ld.u64 	%rd10172, [%rd10123+32];
	mad.lo.s64 	%rd10173, %rd10172, 2654435761, %rd10171;
	shl.b64 	%rd10174, %rd10173, 13;
	add.s64 	%rd10175, %rd10174, %rd10173;
	shr.u64 	%rd10176, %rd10175, 7;
	xor.b64  	%rd10177, %rd10176, %rd10175;
	shl.b64 	%rd10178, %rd10177, 3;
	add.s64 	%rd10179, %rd10178, %rd10177;
	shr.u64 	%rd10180, %rd10179, 17;
	xor.b64  	%rd10181, %rd10180, %rd10179;
	shl.b64 	%rd10182, %rd10181, 5;
	add.s64 	%rd10183, %rd10182, %rd10181;
	ld.u64 	%rd10184, [%rd10123+40];
	mad.lo.s64 	%rd10185, %rd10184, 2654435761, %rd10183;
	shl.b64 	%rd10186, %rd10185, 13;
	add.s64 	%rd10187, %rd10186, %rd10185;
	shr.u64 	%rd10188, %rd10187, 7;
	xor.b64  	%rd10189, %rd10188, %rd10187;
	shl.b64 	%rd10190, %rd10189, 3;
	add.s64 	%rd10191, %rd10190, %rd10189;
	shr.u64 	%rd10192, %rd10191, 17;
	xor.b64  	%rd10193, %rd10192, %rd10191;
	shl.b64 	%rd10194, %rd10193, 5;
	add.s64 	%rd10195, %rd10194, %rd10193;
	ld.u64 	%rd10196, [%rd10123+48];
	mad.lo.s64 	%rd10197, %rd10196, 2654435761, %rd10195;
	shl.b64 	%rd10198, %rd10197, 13;
	add.s64 	%rd10199, %rd10198, %rd10197;
	shr.u64 	%rd10200, %rd10199, 7;
	xor.b64  	%rd10201, %rd10200, %rd10199;
	shl.b64 	%rd10202, %rd10201, 3;
	add.s64 	%rd10203, %rd10202, %rd10201;
	shr.u64 	%rd10204, %rd10203, 17;
	xor.b64  	%rd10205, %rd10204, %rd10203;
	shl.b64 	%rd10206, %rd10205, 5;
	add.s64 	%rd10207, %rd10206, %rd10205;
	ld.u64 	%rd10208, [%rd10123+56];
	mad.lo.s64 	%rd10209, %rd10208, 2654435761, %rd10207;
	shl.b64 	%rd10210, %rd10209, 13;
	add.s64 	%rd10211, %rd10210, %rd10209;
	shr.u64 	%rd10212, %rd10211, 7;
	xor.b64  	%rd10213, %rd10212, %rd10211;
	shl.b64 	%rd10214, %rd10213, 3;
	add.s64 	%rd10215, %rd10214, %rd10213;
	shr.u64 	%rd10216, %rd10215, 17;
	xor.b64  	%rd10217, %rd10216, %rd10215;
	shl.b64 	%rd10218, %rd10217, 5;
	add.s64 	%rd55583, %rd10218, %rd10217;
	add.s64 	%rd55575, %rd55575, 8;
	add.s64 	%rd55573, %rd55573, 8;
	setp.ne.s64 	%p275, %rd55573, %rd3610;
	@%p275 bra 	$L__BB5_1993;
$L__BB5_1994:
	setp.eq.s64 	%p276, %rd2959, 0;
	@%p276 bra 	$L__BB5_2002;
	setp.lt.u64 	%p277, %rd2960, 3;
	@%p277 bra 	$L__BB5_1997;
	shl.b64 	%rd10220, %rd55575, 3;
	add.s64 	%rd10221, %rd56764, %rd10220;
	ld.u64 	%rd10222, [%rd10221];
	mad.lo.s64 	%rd10223, %rd10222, 2654435761, %rd55583;
	shl.b64 	%rd10224, %rd10223, 13;
	add.s64 	%rd10225, %rd10224, %rd10223;
	shr.u64 	%rd10226, %rd10225, 7;
	xor.b64  	%rd10227, %rd10226, %rd10225;
	shl.b64 	%rd10228, %rd10227, 3;
	add.s64 	%rd10229, %rd10228, %rd10227;
	shr.u64 	%rd10230, %rd10229, 17;
	xor.b64  	%rd10231, %rd10230, %rd10229;
	shl.b64 	%rd10232, %rd10231, 5;
	add.s64 	%rd10233, %rd10232, %rd10231;
	ld.u64 	%rd10234, [%rd10221+8];
	mad.lo.s64 	%rd10235, %rd10234, 2654435761, %rd10233;
	shl.b64 	%rd10236, %rd10235, 13;
	add.s64 	%rd10237, %rd10236, %rd10235;
	shr.u64 	%rd10238, %rd10237, 7;
	xor.b64  	%rd10239, %rd10238, %rd10237;
	shl.b64 	%rd10240, %rd10239, 3;
	add.s64 	%rd10241, %rd10240, %rd10239;
	shr.u64 	%rd10242, %rd10241, 17;
	xor.b64  	%rd10243, %rd10242, %rd10241;
	shl.b64 	%rd10244, %rd10243, 5;
	add.s64 	%rd10245, %rd10244, %rd10243;
	ld.u64 	%rd10246, [%rd10221+16];
	mad.lo.s64 	%rd10247, %rd10246, 2654435761, %rd10245;
	shl.b64 	%rd10248, %rd10247, 13;
	add.s64 	%rd10249, %rd10248, %rd10247;
	shr.u64 	%rd10250, %rd10249, 7;
	xor.b64  	%rd10251, %rd10250, %rd10249;
	shl.b64 	%rd10252, %rd10251, 3;
	add.s64 	%rd10253, %rd10252, %rd10251;
	shr.u64 	%rd10254, %rd10253, 17;
	xor.b64  	%rd10255, %rd10254, %rd10253;
	shl.b64 	%rd10256, %rd10255, 5;
	add.s64 	%rd10257, %rd10256, %rd10255;
	ld.u64 	%rd10258, [%rd10221+24];
	mad.lo.s64 	%rd10259, %rd10258, 2654435761, %rd10257;
	shl.b64 	%rd10260, %rd10259, 13;
	add.s64 	%rd10261, %rd10260, %rd10259;
	shr.u64 	%rd10262, %rd10261, 7;
	xor.b64  	%rd10263, %rd10262, %rd10261;
	shl.b64 	%rd10264, %rd10263, 3;
	add.s64 	%rd10265, %rd10264, %rd10263;
	shr.u64 	%rd10266, %rd10265, 17;
	xor.b64  	%rd10267, %rd10266, %rd10265;
	shl.b64 	%rd10268, %rd10267, 5;
	add.s64 	%rd55583, %rd10268, %rd10267;
	add.s64 	%rd55575, %rd55575, 4;
$L__BB5_1997:
	setp.eq.s64 	%p278, %rd2961, 0;
	@%p278 bra 	$L__BB5_2002;
	setp.eq.s64 	%p279, %rd2962, 0;
	@%p279 bra 	$L__BB5_2000;
	shl.b64 	%rd10270, %rd55575, 3;
	add.s64 	%rd10271, %rd56764, %rd10270;
	ld.u64 	%rd10272, [%rd10271];
	mad.lo.s64 	%rd10273, %rd10272, 2654435761, %rd55583;
	shl.b64 	%rd10274, %rd10273, 13;
	add.s64 	%rd10275, %rd10274, %rd10273;
	shr.u64 	%rd10276, %rd10275, 7;
	xor.b64  	%rd10277, %rd10276, %rd10275;
	shl.b64 	%rd10278, %rd10277, 3;
	add.s64 	%rd10279, %rd10278, %rd10277;
	shr.u64 	%rd10280, %rd10279, 17;
	xor.b64  	%rd10281, %rd10280, %rd10279;
	shl.b64 	%rd10282, %rd10281, 5;
	add.s64 	%rd10283, %rd10282, %rd10281;
	ld.u64 	%rd10284, [%rd10271+8];
	mad.lo.s64 	%rd10285, %rd10284, 2654435761, %rd10283;
	shl.b64 	%rd10286, %rd10285, 13;
	add.s64 	%rd10287, %rd10286, %rd10285;
	shr.u64 	%rd10288, %rd10287, 7;
	xor.b64  	%rd10289, %rd10288, %rd10287;
	shl.b64 	%rd10290, %rd10289, 3;
	add.s64 	%rd10291, %rd10290, %rd10289;
	shr.u64 	%rd10292, %rd10291, 17;
	xor.b64  	%rd10293, %rd10292, %rd10291;
	shl.b64 	%rd10294, %rd10293, 5;
	add.s64 	%rd55583, %rd10294, %rd10293;
	add.s64 	%rd55575, %rd55575, 2;
$L__BB5_2000:
	@%p269 bra 	$L__BB5_2002;
	shl.b64 	%rd10295, %rd55575, 3;
	add.s64 	%rd10296, %rd56764, %rd10295;
	ld.u64 	%rd10297, [%rd10296];
	mad.lo.s64 	%rd10298, %rd10297, 2654435761, %rd55583;
	shl.b64 	%rd10299, %rd10298, 13;
	add.s64 	%rd10300, %rd10299, %rd10298;
	shr.u64 	%rd10301, %rd10300, 7;
	xor.b64  	%rd10302, %rd10301, %rd10300;
	shl.b64 	%rd10303, %rd10302, 3;
	add.s64 	%rd10304, %rd10303, %rd10302;
	shr.u64 	%rd10305, %rd10304, 17;
	xor.b64  	%rd10306, %rd10305, %rd10304;
	shl.b64 	%rd10307, %rd10306, 5;
	add.s64 	%rd55583, %rd10307, %rd10306;
$L__BB5_2002:
	mov.b64 	%rd55588, 0;
	mov.u64 	%rd55596, %rd55588;
	@%p274 bra 	$L__BB5_2005;
	and.b64  	%rd3632, %rd2, -8;
	mov.b64 	%rd55588, 0;
	mov.u64 	%rd55586, %rd55588;
$L__BB5_2004:
	.pragma "nounroll";
	shl.b64 	%rd10311, %rd55588, 3;
	add.s64 	%rd10312, %rd55598, %rd10311;
	ld.u64 	%rd10313, [%rd10312];
	mad.lo.s64 	%rd10314, %rd10313, 2654435761, %rd55596;
	shl.b64 	%rd10315, %rd10314, 13;
	add.s64 	%rd10316, %rd10315, %rd10314;
	shr.u64 	%rd10317, %rd10316, 7;
	xor.b64  	%rd10318, %rd10317, %rd10316;
	shl.b64 	%rd10319, %rd10318, 3;
	add.s64 	%rd10320, %rd10319, %rd10318;
	shr.u64 	%rd10321, %rd10320, 17;
	xor.b64  	%rd10322, %rd10321, %rd10320;
	shl.b64 	%rd10323, %rd10322, 5;
	add.s64 	%rd10324, %rd10323, %rd10322;
	ld.u64 	%rd10325, [%rd10312+8];
	mad.lo.s64 	%rd10326, %rd10325, 2654435761, %rd10324;
	shl.b64 	%rd10327, %rd10326, 13;
	add.s64 	%rd10328, %rd10327, %rd10326;
	shr.u64 	%rd10329, %rd10328, 7;
	xor.b64  	%rd10330, %rd10329, %rd10328;
	shl.b64 	%rd10331, %rd10330, 3;
	add.s64 	%rd10332, %rd10331, %rd10330;
	shr.u64 	%rd10333, %rd10332, 17;
	xor.b64  	%rd10334, %rd10333, %rd10332;
	shl.b64 	%rd10335, %rd10334, 5;
	add.s64 	%rd10336, %rd10335, %rd10334;
	ld.u64 	%rd10337, [%rd10312+16];
	mad.lo.s64 	%rd10338, %rd10337, 2654435761, %rd10336;
	shl.b64 	%rd10339, %rd10338, 13;
	add.s64 	%rd10340, %rd10339, %rd10338;
	shr.u64 	%rd10341, %rd10340, 7;
	xor.b64  	%rd10342, %rd10341, %rd10340;
	shl.b64 	%rd10343, %rd10342, 3;
	add.s64 	%rd10344, %rd10343, %rd10342;
	shr.u64 	%rd10345, %rd10344, 17;
	xor.b64  	%rd10346, %rd10345, %rd10344;
	shl.b64 	%rd10347, %rd10346, 5;
	add.s64 	%rd10348, %rd10347, %rd10346;
	ld.u64 	%rd10349, [%rd10312+24];
	mad.lo.s64 	%rd10350, %rd10349, 2654435761, %rd10348;
	shl.b64 	%rd10351, %rd10350, 13;
	add.s64 	%rd10352, %rd10351, %rd10350;
	shr.u64 	%rd10353, %rd10352, 7;
	xor.b64  	%rd10354, %rd10353, %rd10352;
	shl.b64 	%rd10355, %rd10354, 3;
	add.s64 	%rd10356, %rd10355, %rd10354;
	shr.u64 	%rd10357, %rd10356, 17;
	xor.b64  	%rd10358, %rd10357, %rd10356;
	shl.b64 	%rd10359, %rd10358, 5;
	add.s64 	%rd10360, %rd10359, %rd10358;
	ld.u64 	%rd10361, [%rd10312+32];
	mad.lo.s64 	%rd10362, %rd10361, 2654435761, %rd10360;
	shl.b64 	%rd10363, %rd10362, 13;
	add.s64 	%rd10364, %rd10363, %rd10362;
	shr.u64 	%rd10365, %rd10364, 7;
	xor.b64  	%rd10366, %rd10365, %rd10364;
	shl.b64 	%rd10367, %rd10366, 3;
	add.s64 	%rd10368, %rd10367, %rd10366;
	shr.u64 	%rd10369, %rd10368, 17;
	xor.b64  	%rd10370, %rd10369, %rd10368;
	shl.b64 	%rd10371, %rd10370, 5;
	add.s64 	%rd10372, %rd10371, %rd10370;
	ld.u64 	%rd10373, [%rd10312+40];
	mad.lo.s64 	%rd10374, %rd10373, 2654435761, %rd10372;
	shl.b64 	%rd10375, %rd10374, 13;
	add.s64 	%rd10376, %rd10375, %rd10374;
	shr.u64 	%rd10377, %rd10376, 7;
	xor.b64  	%rd10378, %rd10377, %rd10376;
	shl.b64 	%rd10379, %rd10378, 3;
	add.s64 	%rd10380, %rd10379, %rd10378;
	shr.u64 	%rd10381, %rd10380, 17;
	xor.b64  	%rd10382, %rd10381, %rd10380;
	shl.b64 	%rd10383, %rd10382, 5;
	add.s64 	%rd10384, %rd10383, %rd10382;
	ld.u64 	%rd10385, [%rd10312+48];
	mad.lo.s64 	%rd10386, %rd10385, 2654435761, %rd10384;
	shl.b64 	%rd10387, %rd10386, 13;
	add.s64 	%rd10388, %rd10387, %rd10386;
	shr.u64 	%rd10389, %rd10388, 7;
	xor.b64  	%rd10390, %rd10389, %rd10388;
	shl.b64 	%rd10391, %rd10390, 3;
	add.s64 	%rd10392, %rd10391, %rd10390;
	shr.u64 	%rd10393, %rd10392, 17;
	xor.b64  	%rd10394, %rd10393, %rd10392;
	shl.b64 	%rd10395, %rd10394, 5;
	add.s64 	%rd10396, %rd10395, %rd10394;
	ld.u64 	%rd10397, [%rd10312+56];
	mad.lo.s64 	%rd10398, %rd10397, 2654435761, %rd10396;
	shl.b64 	%rd10399, %rd10398, 13;
	add.s64 	%rd10400, %rd10399, %rd10398;
	shr.u64 	%rd10401, %rd10400, 7;
	xor.b64  	%rd10402, %rd10401, %rd10400;
	shl.b64 	%rd10403, %rd10402, 3;
	add.s64 	%rd10404, %rd10403, %rd10402;
	shr.u64 	%rd10405, %rd10404, 17;
	xor.b64  	%rd10406, %rd10405, %rd10404;
	shl.b64 	%rd10407, %rd10406, 5;
	add.s64 	%rd55596, %rd10407, %rd10406;
	add.s64 	%rd55588, %rd55588, 8;
	add.s64 	%rd55586, %rd55586, 8;
	setp.ne.s64 	%p282, %rd55586, %rd3632;
	@%p282 bra 	$L__BB5_2004;
$L__BB5_2005:
	@%p276 bra 	$L__BB5_2013;
	setp.lt.u64 	%p284, %rd2960, 3;
	@%p284 bra 	$L__BB5_2008;
	shl.b64 	%rd10409, %rd55588, 3;
	add.s64 	%rd10410, %rd55598, %rd10409;
	ld.u64 	%rd10411, [%rd10410];
	mad.lo.s64 	%rd10412, %rd10411, 2654435761, %rd55596;
	shl.b64 	%rd10413, %rd10412, 13;
	add.s64 	%rd10414, %rd10413, %rd10412;
	shr.u64 	%rd10415, %rd10414, 7;
	xor.b64  	%rd10416, %rd10415, %rd10414;
	shl.b64 	%rd10417, %rd10416, 3;
	add.s64 	%rd10418, %rd10417, %rd10416;
	shr.u64 	%rd10419, %rd10418, 17;
	xor.b64  	%rd10420, %rd10419, %rd10418;
	shl.b64 	%rd10421, %rd10420, 5;
	add.s64 	%rd10422, %rd10421, %rd10420;
	ld.u64 	%rd10423, [%rd10410+8];
	mad.lo.s64 	%rd10424, %rd10423, 2654435761, %rd10422;
	shl.b64 	%rd10425, %rd10424, 13;
	add.s64 	%rd10426, %rd10425, %rd10424;
	shr.u64 	%rd10427, %rd10426, 7;
	xor.b64  	%rd10428, %rd10427, %rd10426;
	shl.b64 	%rd10429, %rd10428, 3;
	add.s64 	%rd10430, %rd10429, %rd10428;
	shr.u64 	%rd10431, %rd10430, 17;
	xor.b64  	%rd10432, %rd10431, %rd10430;
	shl.b64 	%rd10433, %rd10432, 5;
	add.s64 	%rd10434, %rd10433, %rd10432;
	ld.u64 	%rd10435, [%rd10410+16];
	mad.lo.s64 	%rd10436, %rd10435, 2654435761, %rd10434;
	shl.b64 	%rd10437, %rd10436, 13;
	add.s64 	%rd10438, %rd10437, %rd10436;
	shr.u64 	%rd10439, %rd10438, 7;
	xor.b64  	%rd10440, %rd10439, %rd10438;
	shl.b64 	%rd10441, %rd10440, 3;
	add.s64 	%rd10442, %rd10441, %rd10440;
	shr.u64 	%rd10443, %rd10442, 17;
	xor.b64  	%rd10444, %rd10443, %rd10442;
	shl.b64 	%rd10445, %rd10444, 5;
	add.s64 	%rd10446, %rd10445, %rd10444;
	ld.u64 	%rd10447, [%rd10410+24];
	mad.lo.s64 	%rd10448, %rd10447, 2654435761, %rd10446;
	shl.b64 	%rd10449, %rd10448, 13;
	add.s64 	%rd10450, %rd10449, %rd10448;
	shr.u64 	%rd10451, %rd10450, 7;
	xor.b64  	%rd10452, %rd10451, %rd10450;
	shl.b64 	%rd10453, %rd10452, 3;
	add.s64 	%rd10454, %rd10453, %rd10452;
	shr.u64 	%rd10455, %rd10454, 17;
	xor.b64  	%rd10456, %rd10455, %rd10454;
	shl.b64 	%rd10457, %rd10456, 5;
	add.s64 	%rd55596, %rd10457, %rd10456;
	add.s64 	%rd55588, %rd55588, 4;
$L__BB5_2008:
	setp.eq.s64 	%p285, %rd2961, 0;
	@%p285 bra 	$L__BB5_2013;
	setp.eq.s64 	%p286, %rd2962, 0;
	@%p286 bra 	$L__BB5_2011;
	shl.b64 	%rd10459, %rd55588, 3;
	add.s64 	%rd10460, %rd55598, %rd10459;
	ld.u64 	%rd10461, [%rd10460];
	mad.lo.s64 	%rd10462, %rd10461, 2654435761, %rd55596;
	shl.b64 	%rd10463, %rd10462, 13;
	add.s64 	%rd10464, %rd10463, %rd10462;
	shr.u64 	%rd10465, %rd10464, 7;
	xor.b64  	%rd10466, %rd10465, %rd10464;
	shl.b64 	%rd10467, %rd10466, 3;
	add.s64 	%rd10468, %rd10467, %rd10466;
	shr.u64 	%rd10469, %rd10468, 17;
	xor.b64  	%rd10470, %rd10469, %rd10468;
	shl.b64 	%rd10471, %rd10470, 5;
	add.s64 	%rd10472, %rd10471, %rd10470;
	ld.u64 	%rd10473, [%rd10460+8];
	mad.lo.s64 	%rd10474, %rd10473, 2654435761, %rd10472;
	shl.b64 	%rd10475, %rd10474, 13;
	add.s64 	%rd10476, %rd10475, %rd10474;
	shr.u64 	%rd10477, %rd10476, 7;
	xor.b64  	%rd10478, %rd10477, %rd10476;
	shl.b64 	%rd10479, %rd10478, 3;
	add.s64 	%rd10480, %rd10479, %rd10478;
	shr.u64 	%rd10481, %rd10480, 17;
	xor.b64  	%rd10482, %rd10481, %rd10480;
	shl.b64 	%rd10483, %rd10482, 5;
	add.s64 	%rd55596, %rd10483, %rd10482;
	add.s64 	%rd55588, %rd55588, 2;
$L__BB5_2011:
	@%p269 bra 	$L__BB5_2013;
	shl.b64 	%rd10484, %rd55588, 3;
	add.s64 	%rd10485, %rd55598, %rd10484;
	ld.u64 	%rd10486, [%rd10485];
	mad.lo.s64 	%rd10487, %rd10486, 2654435761, %rd55596;
	shl.b64 	%rd10488, %rd10487, 13;
	add.s64 	%rd10489, %rd10488, %rd10487;
	shr.u64 	%rd10490, %rd10489, 7;
	xor.b64  	%rd10491, %rd10490, %rd10489;
	shl.b64 	%rd10492, %rd10491, 3;
	add.s64 	%rd10493, %rd10492, %rd10491;
	shr.u64 	%rd10494, %rd10493, 17;
	xor.b64  	%rd10495, %rd10494, %rd10493;
	shl.b64 	%rd10496, %rd10495, 5;
	add.s64 	%rd55596, %rd10496, %rd10495;
$L__BB5_2013:
	setp.ge.u64 	%p288, %rd55583, %rd55596;
	mov.u64 	%rd55597, %rd56764;
	@%p288 bra 	$L__BB5_2015;
$L__BB5_2014:
	mov.u64 	%rd55597, %rd55598;
	mov.u64 	%rd55598, %rd56764;
$L__BB5_2015:
	mov.b64 	%rd55602, -3750763034362895579;
	mov.b64 	%rd55603, 0;
	@%p267 bra 	$L__BB5_2018;
	and.b64  	%rd3656, %rd2, -2;
	mov.b64 	%rd55602, -3750763034362895579;
	mov.b64 	%rd55603, 0;
	mov.u64 	%rd55601, %rd55603;
$L__BB5_2017:
	shl.b64 	%rd10507, %rd55603, 3;
	add.s64 	%rd10508, %rd56762, %rd10507;
	ld.u64 	%rd10509, [%rd10508];
	and.b64  	%rd10510, %rd10509, 255;
	xor.b64  	%rd10511, %rd10510, %rd55602;
	mul.lo.s64 	%rd10512, %rd10511, 1099511628211;
	shr.u64 	%rd10513, %rd10509, 8;
	and.b64  	%rd10514, %rd10513, 255;
	xor.b64  	%rd10515, %rd10514, %rd10512;
	mul.lo.s64 	%rd10516, %rd10515, 1099511628211;
	shr.u64 	%rd10517, %rd10509, 16;
	and.b64  	%rd10518, %rd10517, 255;
	xor.b64  	%rd10519, %rd10518, %rd10516;
	mul.lo.s64 	%rd10520, %rd10519, 1099511628211;
	shr.u64 	%rd10521, %rd10509, 24;
	and.b64  	%rd10522, %rd10521, 255;
	xor.b64  	%rd10523, %rd10522, %rd10520;
	mul.lo.s64 	%rd10524, %rd10523, 1099511628211;
	shr.u64 	%rd10525, %rd10509, 32;
	and.b64  	%rd10526, %rd10525, 255;
	xor.b64  	%rd10527, %rd10526, %rd10524;
	mul.lo.s64 	%rd10528, %rd10527, 1099511628211;
	shr.u64 	%rd10529, %rd10509, 40;
	and.b64  	%rd10530, %rd10529, 255;
	xor.b64  	%rd10531, %rd10530, %rd10528;
	mul.lo.s64 	%rd10532, %rd10531, 1099511628211;
	shr.u64 	%rd10533, %rd10509, 48;
	and.b64  	%rd10534, %rd10533, 255;
	xor.b64  	%rd10535, %rd10534, %rd10532;
	mul.lo.s64 	%rd10536, %rd10535, 1099511628211;
	shr.u64 	%rd10537, %rd10509, 56;
	xor.b64  	%rd10538, %rd10537, %rd10536;
	mul.lo.s64 	%rd10539, %rd10538, 1099511628211;
	ld.u64 	%rd10540, [%rd10508+8];
	and.b64  	%rd10541, %rd10540, 255;
	xor.b64  	%rd10542, %rd10541, %rd10539;
	mul.lo.s64 	%rd10543, %rd10542, 1099511628211;
	shr.u64 	%rd10544, %rd10540, 8;
	and.b64  	%rd10545, %rd10544, 255;
	xor.b64  	%rd10546, %rd10545, %rd10543;
	mul.lo.s64 	%rd10547, %rd10546, 1099511628211;
	shr.u64 	%rd10548, %rd10540, 16;
	and.b64  	%rd10549, %rd10548, 255;
	xor.b64  	%rd10550, %rd10549, %rd10547;
	mul.lo.s64 	%rd10551, %rd10550, 1099511628211;
	shr.u64 	%rd10552, %rd10540, 24;
	and.b64  	%rd10553, %rd10552, 255;
	xor.b64  	%rd10554, %rd10553, %rd10551;
	mul.lo.s64 	%rd10555, %rd10554, 1099511628211;
	shr.u64 	%rd10556, %rd10540, 32;
	and.b64  	%rd10557, %rd10556, 255;
	xor.b64  	%rd10558, %rd10557, %rd10555;
	mul.lo.s64 	%rd10559, %rd10558, 1099511628211;
	shr.u64 	%rd10560, %rd10540, 40;
	and.b64  	%rd10561, %rd10560, 255;
	xor.b64  	%rd10562, %rd10561, %rd10559;
	mul.lo.s64 	%rd10563, %rd10562, 1099511628211;
	shr.u64 	%rd10564, %rd10540, 48;
	and.b64  	%rd10565, %rd10564, 255;
	xor.b64  	%rd10566, %rd10565, %rd10563;
	mul.lo.s64 	%rd10567, %rd10566, 1099511628211;
	shr.u64 	%rd10568, %rd10540, 56;
	xor.b64  	%rd10569, %rd10568, %rd10567;
	mul.lo.s64 	%rd55602, %rd10569, 1099511628211;
	add.s64 	%rd55603, %rd55603, 2;
	add.s64 	%rd55601, %rd55601, 2;
	setp.ne.s64 	%p295, %rd55601, %rd3656;
	@%p295 bra 	$L__BB5_2017;
$L__BB5_2018:
	@%p269 bra 	$L__BB5_2020;
	shl.b64 	%rd10570, %rd55603, 3;
	add.s64 	%rd10571, %rd56762, %rd10570;
	ld.u64 	%rd10572, [%rd10571];
	and.b64  	%rd10573, %rd10572, 255;
	xor.b64  	%rd10574, %rd10573, %rd55602;
	mul.lo.s64 	%rd10575, %rd10574, 1099511628211;
	shr.u64 	%rd10576, %rd10572, 8;
	and.b64  	%rd10577, %rd10576, 255;
	xor.b64  	%rd10578, %rd10577, %rd10575;
	mul.lo.s64 	%rd10579, %rd10578, 1099511628211;
	shr.u64 	%rd10580, %rd10572, 16;
	and.b64  	%rd10581, %rd10580, 255;
	xor.b64  	%rd10582, %rd10581, %rd10579;
	mul.lo.s64 	%rd10583, %rd10582, 1099511628211;
	shr.u64 	%rd10584, %rd10572, 24;
	and.b64  	%rd10585, %rd10584, 255;
	xor.b64  	%rd10586, %rd10585, %rd10583;
	mul.lo.s64 	%rd10587, %rd10586, 1099511628211;
	shr.u64 	%rd10588, %rd10572, 32;
	and.b64  	%rd10589, %rd10588, 255;
	xor.b64  	%rd10590, %rd10589, %rd10587;
	mul.lo.s64 	%rd10591, %rd10590, 1099511628211;
	shr.u64 	%rd10592, %rd10572, 40;
	and.b64  	%rd10593, %rd10592, 255;
	xor.b64  	%rd10594, %rd10593, %rd10591;
	mul.lo.s64 	%rd10595, %rd10594, 1099511628211;
	shr.u64 	%rd10596, %rd10572, 48;
	and.b64  	%rd10597, %rd10596, 255;
	xor.b64  	%rd10598, %rd10597, %rd10595;
	mul.lo.s64 	%rd10599, %rd10598, 1099511628211;
	shr.u64 	%rd10600, %rd10572, 56;
	xor.b64  	%rd10601, %rd10600, %rd10599;
	mul.lo.s64 	%rd55602, %rd10601, 1099511628211;
$L__BB5_2020:
	mov.b64 	%rd55609, -3750763034362895579;
	mov.b64 	%rd55610, 0;
	@%p267 bra 	$L__BB5_2023;
	and.b64  	%rd3668, %rd2, -2;
	mov.b64 	%rd55609, -3750763034362895579;
	mov.b64 	%rd55610, 0;
	mov.u64 	%rd55608, %rd55610;
$L__BB5_2022:
	shl.b64 	%rd10607, %rd55610, 3;
	add.s64 	%rd10608, %rd56763, %rd10607;
	ld.u64 	%rd10609, [%rd10608];
	and.b64  	%rd10610, %rd10609, 255;
	xor.b64  	%rd10611, %rd10610, %rd55609;
	mul.lo.s64 	%rd10612, %rd10611, 1099511628211;
	shr.u64 	%rd10613, %rd10609, 8;
	and.b64  	%rd10614, %rd10613, 255;
	xor.b64  	%rd10615, %rd10614, %rd10612;
	mul.lo.s64 	%rd10616, %rd10615, 1099511628211;
	shr.u64 	%rd10617, %rd10609, 16;
	and.b64  	%rd10618, %rd10617, 255;
	xor.b64  	%rd10619, %rd10618, %rd10616;
	mul.lo.s64 	%rd10620, %rd10619, 1099511628211;
	shr.u64 	%rd10621, %rd10609, 24;
	and.b64  	%rd10622, %rd10621, 255;
	xor.b64  	%rd10623, %rd10622, %rd10620;
	mul.lo.s64 	%rd10624, %rd10623, 1099511628211;
	shr.u64 	%rd10625, %rd10609, 32;
	and.b64  	%rd10626, %rd10625, 255;
	xor.b64  	%rd10627, %rd10626, %rd10624;
	mul.lo.s64 	%rd10628, %rd10627, 1099511628211;
	shr.u64 	%rd10629, %rd10609, 40;
	and.b64  	%rd10630, %rd10629, 255;
	xor.b64  	%rd10631, %rd10630, %rd10628;
	mul.lo.s64 	%rd10632, %rd10631, 1099511628211;
	shr.u64 	%rd10633, %rd10609, 48;
	and.b64  	%rd10634, %rd10633, 255;
	xor.b64  	%rd10635, %rd10634, %rd10632;
	mul.lo.s64 	%rd10636, %rd10635, 1099511628211;
	shr.u64 	%rd10637, %rd10609, 56;
	xor.b64  	%rd10638, %rd10637, %rd10636;
	mul.lo.s64 	%rd10639, %rd10638, 1099511628211;
	ld.u64 	%rd10640, [%rd10608+8];
	and.b64  	%rd10641, %rd10640, 255;
	xor.b64  	%rd10642, %rd10641, %rd10639;
	mul.lo.s64 	%rd10643, %rd10642, 1099511628211;
	shr.u64 	%rd10644, %rd10640, 8;
	and.b64  	%rd10645, %rd10644, 255;
	xor.b64  	%rd10646, %rd10645, %rd10643;
	mul.lo.s64 	%rd10647, %rd10646, 1099511628211;
	shr.u64 	%rd10648, %rd10640, 16;
	and.b64  	%rd10649, %rd10648, 255;
	xor.b64  	%rd10650, %rd10649, %rd10647;
	mul.lo.s64 	%rd10651, %rd10650, 1099511628211;
	shr.u64 	%rd10652, %rd10640, 24;
	and.b64  	%rd10653, %rd10652, 255;
	xor.b64  	%rd10654, %rd10653, %rd10651;
	mul.lo.s64 	%rd10655, %rd10654, 1099511628211;
	shr.u64 	%rd10656, %rd10640, 32;
	and.b64  	%rd10657, %rd10656, 255;
	xor.b64  	%rd10658, %rd10657, %rd10655;
	mul.lo.s64 	%rd10659, %rd10658, 1099511628211;
	shr.u64 	%rd10660, %rd10640, 40;
	and.b64  	%rd10661, %rd10660, 255;
	xor.b64  	%rd10662, %rd10661, %rd10659;
	mul.lo.s64 	%rd10663, %rd10662, 1099511628211;
	shr.u64 	%rd10664, %rd10640, 48;
	and.b64  	%rd10665, %rd10664, 255;
	xor.b64  	%rd10666, %rd10665, %rd10663;
	mul.lo.s64 	%rd10667, %rd10666, 1099511628211;
	shr.u64 	%rd10668, %rd10640, 56;
	xor.b64  	%rd10669, %rd10668, %rd10667;
	mul.lo.s64 	%rd55609, %rd10669, 1099511628211;
	add.s64 	%rd55610, %rd55610, 2;
	add.s64 	%rd55608, %rd55608, 2;
	setp.ne.s64 	%p298, %rd55608, %rd3668;
	@%p298 bra 	$L__BB5_2022;
$L__BB5_2023:
	@%p269 bra 	$L__BB5_2025;
	shl.b64 	%rd10670, %rd55610, 3;
	add.s64 	%rd10671, %rd56763, %rd10670;
	ld.u64 	%rd10672, [%rd10671];
	and.b64  	%rd10673, %rd10672, 255;
	xor.b64  	%rd10674, %rd10673, %rd55609;
	mul.lo.s64 	%rd10675, %rd10674, 1099511628211;
	shr.u64 	%rd10676, %rd10672, 8;
	and.b64  	%rd10677, %rd10676, 255;
	xor.b64  	%rd10678, %rd10677, %rd10675;
	mul.lo.s64 	%rd10679, %rd10678, 1099511628211;
	shr.u64 	%rd10680, %rd10672, 16;
	and.b64  	%rd10681, %rd10680, 255;
	xor.b64  	%rd10682, %rd10681, %rd10679;
	mul.lo.s64 	%rd10683, %rd10682, 1099511628211;
	shr.u64 	%rd10684, %rd10672, 24;
	and.b64  	%rd10685, %rd10684, 255;
	xor.b64  	%rd10686, %rd10685, %rd10683;
	mul.lo.s64 	%rd10687, %rd10686, 1099511628211;
	shr.u64 	%rd10688, %rd10672, 32;
	and.b64  	%rd10689, %rd10688, 255;
	xor.b64  	%rd10690, %rd10689, %rd10687;
	mul.lo.s64 	%rd10691, %rd10690, 1099511628211;
	shr.u64 	%rd10692, %rd10672, 40;
	and.b64  	%rd10693, %rd10692, 255;
	xor.b64  	%rd10694, %rd10693, %rd10691;
	mul.lo.s64 	%rd10695, %rd10694, 1099511628211;
	shr.u64 	%rd10696, %rd10672, 48;
	and.b64  	%rd10697, %rd10696, 255;
	xor.b64  	%rd10698, %rd10697, %rd10695;
	mul.lo.s64 	%rd10699, %rd10698, 1099511628211;
	shr.u64 	%rd10700, %rd10672, 56;
	xor.b64  	%rd10701, %rd10700, %rd10699;
	mul.lo.s64 	%rd55609, %rd10701, 1099511628211;
$L__BB5_2025:
	setp.eq.s64 	%p300, %rd55602, %rd55609;
	@%p300 bra 	$L__BB5_2050;
	setp.lt.u64 	%p301, %rd2958, 7;
	mov.b64 	%rd55617, 0;
	mov.u64 	%rd55625, %rd55617;
	@%p301 bra 	$L__BB5_2029;
	and.b64  	%rd3680, %rd2, -8;
	mov.b64 	%rd55617, 0;
	mov.u64 	%rd55615, %rd55617;
$L__BB5_2028:
	.pragma "nounroll";
	shl.b64 	%rd10705, %rd55617, 3;
	add.s64 	%rd10706, %rd56762, %rd10705;
	ld.u64 	%rd10707, [%rd10706];
	mad.lo.s64 	%rd10708, %rd10707, 2654435761, %rd55625;
	shl.b64 	%rd10709, %rd10708, 13;
	add.s64 	%rd10710, %rd10709, %rd10708;
	shr.u64 	%rd10711, %rd10710, 7;
	xor.b64  	%rd10712, %rd10711, %rd10710;
	shl.b64 	%rd10713, %rd10712, 3;
	add.s64 	%rd10714, %rd10713, %rd10712;
	shr.u64 	%rd10715, %rd10714, 17;
	xor.b64  	%rd10716, %rd10715, %rd10714;
	shl.b64 	%rd10717, %rd10716, 5;
	add.s64 	%rd10718, %rd10717, %rd10716;
	ld.u64 	%rd10719, [%rd10706+8];
	mad.lo.s64 	%rd10720, %rd10719, 2654435761, %rd10718;
	shl.b64 	%rd10721, %rd10720, 13;
	add.s64 	%rd10722, %rd10721, %rd10720;
	shr.u64 	%rd10723, %rd10722, 7;
	xor.b64  	%rd10724, %rd10723, %rd10722;
	shl.b64 	%rd10725, %rd10724, 3;
	add.s64 	%rd10726, %rd10725, %rd10724;
	shr.u64 	%rd10727, %rd10726, 17;
	xor.b64  	%rd10728, %rd10727, %rd10726;
	shl.b64 	%rd10729, %rd10728, 5;
	add.s64 	%rd10730, %rd10729, %rd10728;
	ld.u64 	%rd10731, [%rd10706+16];
	mad.lo.s64 	%rd10732, %rd10731, 2654435761, %rd10730;
	shl.b64 	%rd10733, %rd10732, 13;
	add.s64 	%rd10734, %rd10733, %rd10732;
	shr.u64 	%rd10735, %rd10734, 7;
	xor.b64  	%rd10736, %rd10735, %rd10734;
	shl.b64 	%rd10737, %rd10736, 3;
	add.s64 	%rd10738, %rd10737, %rd10736;
	shr.u64 	%rd10739, %rd10738, 17;
	xor.b64  	%rd10740, %rd10739, %rd10738;
	shl.b64 	%rd10741, %rd10740, 5;
	add.s64 	%rd10742, %rd10741, %rd10740;
	ld.u64 	%rd10743, [%rd10706+24];
	mad.lo.s64 	%rd10744, %rd10743, 2654435761, %rd10742;
	shl.b64 	%rd10745, %rd10744, 13;
	add.s64 	%rd10746, %rd10745, %rd10744;
	shr.u64 	%rd10747, %rd10746, 7;
	xor.b64  	%rd10748, %rd10747, %rd10746;
	shl.b64 	%rd10749, %rd10748, 3;
	add.s64 	%rd10750, %rd10749, %rd10748;
	shr.u64 	%rd10751, %rd10750, 17;
	xor.b64  	%rd10752, %rd10751, %rd10750;
	shl.b64 	%rd10753, %rd10752, 5;
	add.s64 	%rd10754, %rd10753, %rd10752;
	ld.u64 	%rd10755, [%rd10706+32];
	mad.lo.s64 	%rd10756, %rd10755, 2654435761, %rd10754;
	shl.b64 	%rd10757, %rd10756, 13;
	add.s64 	%rd10758, %rd10757, %rd10756;
	shr.u64 	%rd10759, %rd10758, 7;
	xor.b64  	%rd10760, %rd10759, %rd10758;
	shl.b64 	%rd10761, %rd10760, 3;
	add.s64 	%rd10762, %rd10761, %rd10760;
	shr.u64 	%rd10763, %rd10762, 17;
	xor.b64  	%rd10764, %rd10763, %rd10762;
	shl.b64 	%rd10765, %rd10764, 5;
	add.s64 	%rd10766, %rd10765, %rd10764;
	ld.u64 	%rd10767, [%rd10706+40];
	mad.lo.s64 	%rd10768, %rd10767, 2654435761, %rd10766;
	shl.b64 	%rd10769, %rd10768, 13;
	add.s64 	%rd10770, %rd10769, %rd10768;
	shr.u64 	%rd10771, %rd10770, 7;
	xor.b64  	%rd10772, %rd10771, %rd10770;
	shl.b64 	%rd10773, %rd10772, 3;
	add.s64 	%rd10774, %rd10773, %rd10772;
	shr.u64 	%rd10775, %rd10774, 17;
	xor.b64  	%rd10776, %rd10775, %rd10774;
	shl.b64 	%rd10777, %rd10776, 5;
	add.s64 	%rd10778, %rd10777, %rd10776;
	ld.u64 	%rd10779, [%rd10706+48];
	mad.lo.s64 	%rd10780, %rd10779, 2654435761, %rd10778;
	shl.b64 	%rd10781, %rd10780, 13;
	add.s64 	%rd10782, %rd10781, %rd10780;
	shr.u64 	%rd10783, %rd10782, 7;
	xor.b64  	%rd10784, %rd10783, %rd10782;
	shl.b64 	%rd10785, %rd10784, 3;
	add.s64 	%rd10786, %rd10785, %rd10784;
	shr.u64 	%rd10787, %rd10786, 17;
	xor.b64  	%rd10788, %rd10787, %rd10786;
	shl.b64 	%rd10789, %rd10788, 5;
	add.s64 	%rd10790, %rd10789, %rd10788;
	ld.u64 	%rd10791, [%rd10706+56];
	mad.lo.s64 	%rd10792, %rd10791, 2654435761, %rd10790;
	shl.b64 	%rd10793, %rd10792, 13;
	add.s64 	%rd10794, %rd10793, %rd10792;
	shr.u64 	%rd10795, %rd10794, 7;
	xor.b64  	%rd10796, %rd10795, %rd10794;
	shl.b64 	%rd10797, %rd10796, 3;
	add.s64 	%rd10798, %rd10797, %rd10796;
	shr.u64 	%rd10799, %rd10798, 17;
	xor.b64  	%rd10800, %rd10799, %rd10798;
	shl.b64 	%rd10801, %rd10800, 5;
	add.s64 	%rd55625, %rd10801, %rd10800;
	add.s64 	%rd55617, %rd55617, 8;
	add.s64 	%rd55615, %rd55615, 8;
	setp.ne.s64 	%p302, %rd55615, %rd3680;
	@%p302 bra 	$L__BB5_2028;
$L__BB5_2029:
	setp.eq.s64 	%p303, %rd2959, 0;
	@%p303 bra 	$L__BB5_2037;
	setp.lt.u64 	%p304, %rd2960, 3;
	@%p304 bra 	$L__BB5_2032;
	shl.b64 	%rd10803, %rd55617, 3;
	add.s64 	%rd10804, %rd56762, %rd10803;
	ld.u64 	%rd10805, [%rd10804];
	mad.lo.s64 	%rd10806, %rd10805, 2654435761, %rd55625;
	shl.b64 	%rd10807, %rd10806, 13;
	add.s64 	%rd10808, %rd10807, %rd10806;
	shr.u64 	%rd10809, %rd10808, 7;
	xor.b64  	%rd10810, %rd10809, %rd10808;
	shl.b64 	%rd10811, %rd10810, 3;
	add.s64 	%rd10812, %rd10811, %rd10810;
	shr.u64 	%rd10813, %rd10812, 17;
	xor.b64  	%rd10814, %rd10813, %rd10812;
	shl.b64 	%rd10815, %rd10814, 5;
	add.s64 	%rd10816, %rd10815, %rd10814;
	ld.u64 	%rd10817, [%rd10804+8];
	mad.lo.s64 	%rd10818, %rd10817, 2654435761, %rd10816;
	shl.b64 	%rd10819, %rd10818, 13;
	add.s64 	%rd10820, %rd10819, %rd10818;
	shr.u64 	%rd10821, %rd10820, 7;
	xor.b64  	%rd10822, %rd10821, %rd10820;
	shl.b64 	%rd10823, %rd10822, 3;
	add.s64 	%rd10824, %rd10823, %rd10822;
	shr.u64 	%rd10825, %rd10824, 17;
	xor.b64  	%rd10826, %rd10825, %rd10824;
	shl.b64 	%rd10827, %rd10826, 5;
	add.s64 	%rd10828, %rd10827, %rd10826;
	ld.u64 	%rd10829, [%rd10804+16];
	mad.lo.s64 	%rd10830, %rd10829, 2654435761, %rd10828;
	shl.b64 	%rd10831, %rd10830, 13;
	add.s64 	%rd10832, %rd10831, %rd10830;
	shr.u64 	%rd10833, %rd10832, 7;
	xor.b64  	%rd10834, %rd10833, %rd10832;
	shl.b64 	%rd10835, %rd10834, 3;
	add.s64 	%rd10836, %rd10835, %rd10834;
	shr.u64 	%rd10837, %rd10836, 17;
	xor.b64  	%rd10838, %rd10837, %rd10836;
	shl.b64 	%rd10839, %rd10838, 5;
	add.s64 	%rd10840, %rd10839, %rd10838;
	ld.u64 	%rd10841, [%rd10804+24];
	mad.lo.s64 	%rd10842, %rd10841, 2654435761, %rd10840;
	shl.b64 	%rd10843, %rd10842, 13;
	add.s64 	%rd10844, %rd10843, %rd10842;
	shr.u64 	%rd10845, %rd10844, 7;
	xor.b64  	%rd10846, %rd10845, %rd10844;
	shl.b64 	%rd10847, %rd10846, 3;
	add.s64 	%rd10848, %rd10847, %rd10846;
	shr.u64 	%rd10849, %rd10848, 17;
	xor.b64  	%rd10850, %rd10849, %rd10848;
	shl.b64 	%rd10851, %rd10850, 5;
	add.s64 	%rd55625, %rd10851, %rd10850;
	add.s64 	%rd55617, %rd55617, 4;
$L__BB5_2032:
	setp.eq.s64 	%p305, %rd2961, 0;
	@%p305 bra 	$L__BB5_2037;
	setp.eq.s64 	%p306, %rd2962, 0;
	@%p306 bra 	$L__BB5_2035;
	shl.b64 	%rd10853, %rd55617, 3;
	add.s64 	%rd10854, %rd56762, %rd10853;
	ld.u64 	%rd10855, [%rd10854];
	mad.lo.s64 	%rd10856, %rd10855, 2654435761, %rd55625;
	shl.b64 	%rd10857, %rd10856, 13;
	add.s64 	%rd10858, %rd10857, %rd10856;
	shr.u64 	%rd10859, %rd10858, 7;
	xor.b64  	%rd10860, %rd10859, %rd10858;
	shl.b64 	%rd10861, %rd10860, 3;
	add.s64 	%rd10862, %rd10861, %rd10860;
	shr.u64 	%rd10863, %rd10862, 17;
	xor.b64  	%rd10864, %rd10863, %rd10862;
	shl.b64 	%rd10865, %rd10864, 5;
	add.s64 	%rd10866, %rd10865, %rd10864;
	ld.u64 	%rd10867, [%rd10854+8];
	mad.lo.s64 	%rd10868, %rd10867, 2654435761, %rd10866;
	shl.b64 	%rd10869, %rd10868, 13;
	add.s64 	%rd10870, %rd10869, %rd10868;
	shr.u64 	%rd10871, %rd10870, 7;
	xor.b64  	%rd10872, %rd10871, %rd10870;
	shl.b64 	%rd10873, %rd10872, 3;
	add.s64 	%rd10874, %rd10873, %rd10872;
	shr.u64 	%rd10875, %rd10874, 17;
	xor.b64  	%rd10876, %rd10875, %rd10874;
	shl.b64 	%rd10877, %rd10876, 5;
	add.s64 	%rd55625, %rd10877, %rd10876;
	add.s64 	%rd55617, %rd55617, 2;
$L__BB5_2035:
	@%p269 bra 	$L__BB5_2037;
	shl.b64 	%rd10878, %rd55617, 3;
	add.s64 	%rd10879, %rd56762, %rd10878;
	ld.u64 	%rd10880, [%rd10879];
	mad.lo.s64 	%rd10881, %rd10880, 2654435761, %rd55625;
	shl.b64 	%rd10882, %rd10881, 13;
	add.s64 	%rd10883, %rd10882, %rd10881;
	shr.u64 	%rd10884, %rd10883, 7;
	xor.b64  	%rd10885, %rd10884, %rd10883;
	shl.b64 	%rd10886, %rd10885, 3;
	add.s64 	%rd10887, %rd10886, %rd10885;
	shr.u64 	%rd10888, %rd10887, 17;
	xor.b64  	%rd10889, %rd10888, %rd10887;
	shl.b64 	%rd10890, %rd10889, 5;
	add.s64 	%rd55625, %rd10890, %rd10889;
$L__BB5_2037:
	mov.b64 	%rd55630, 0;
	mov.u64 	%rd55638, %rd55630;
	@%p301 bra 	$L__BB5_2040;
	and.b64  	%rd3702, %rd2, -8;
	mov.b64 	%rd55630, 0;
	mov.u64 	%rd55628, %rd55630;
$L__BB5_2039:
	.pragma "nounroll";
	shl.b64 	%rd10894, %rd55630, 3;
	add.s64 	%rd10895, %rd56763, %rd10894;
	ld.u64 	%rd10896, [%rd10895];
	mad.lo.s64 	%rd10897, %rd10896, 2654435761, %rd55638;
	shl.b64 	%rd10898, %rd10897, 13;
	add.s64 	%rd10899, %rd10898, %rd10897;
	shr.u64 	%rd10900, %rd10899, 7;
	xor.b64  	%rd10901, %rd10900, %rd10899;
	shl.b64 	%rd10902, %rd10901, 3;
	add.s64 	%rd10903, %rd10902, %rd10901;
	shr.u64 	%rd10904, %rd10903, 17;
	xor.b64  	%rd10905, %rd10904, %rd10903;
	shl.b64 	%rd10906, %rd10905, 5;
	add.s64 	%rd10907, %rd10906, %rd10905;
	ld.u64 	%rd10908, [%rd10895+8];
	mad.lo.s64 	%rd10909, %rd10908, 2654435761, %rd10907;
	shl.b64 	%rd10910, %rd10909, 13;
	add.s64 	%rd10911, %rd10910, %rd10909;
	shr.u64 	%rd10912, %rd10911, 7;
	xor.b64  	%rd10913, %rd10912, %rd10911;
	shl.b64 	%rd10914, %rd10913, 3;
	add.s64 	%rd10915, %rd10914, %rd10913;
	shr.u64 	%rd10916, %rd10915, 17;
	xor.b64  	%rd10917, %rd10916, %rd10915;
	shl.b64 	%rd10918, %rd10917, 5;
	add.s64 	%rd10919, %rd10918, %rd10917;
	ld.u64 	%rd10920, [%rd10895+16];
	mad.lo.s64 	%rd10921, %rd10920, 2654435761, %rd10919;
	shl.b64 	%rd10922, %rd10921, 13;
	add.s64 	%rd10923, %rd10922, %rd10921;
	shr.u64 	%rd10924, %rd10923, 7;
	xor.b64  	%rd10925, %rd10924, %rd10923;
	shl.b64 	%rd10926, %rd10925, 3;
	add.s64 	%rd10927, %rd10926, %rd10925;
	shr.u64 	%rd10928, %rd10927, 17;
	xor.b64  	%rd10929, %rd10928, %rd10927;
	shl.b64 	%rd10930, %rd10929, 5;
	add.s64 	%rd10931, %rd10930, %rd10929;
	ld.u64 	%rd10932, [%rd10895+24];
	mad.lo.s64 	%rd10933, %rd10932, 2654435761, %rd10931;
	shl.b64 	%rd10934, %rd10933, 13;
	add.s64 	%rd10935, %rd10934, %rd10933;
	shr.u64 	%rd10936, %rd10935, 7;
	xor.b64  	%rd10937, %rd10936, %rd10935;
	shl.b64 	%rd10938, %rd10937, 3;
	add.s64 	%rd10939, %rd10938, %rd10937;
	shr.u64 	%rd10940, %rd10939, 17;
	xor.b64  	%rd10941, %rd10940, %rd10939;
	shl.b64 	%rd10942, %rd10941, 5;
	add.s64 	%rd10943, %rd10942, %rd10941;
	ld.u64 	%rd10944, [%rd10895+32];
	mad.lo.s64 	%rd10945, %rd10944, 2654435761, %rd10943;
	shl.b64 	%rd10946, %rd10945, 13;
	add.s64 	%rd10947, %rd10946, %rd10945;
	shr.u64 	%rd10948, %rd10947, 7;
	xor.b64  	%rd10949, %rd10948, %rd10947;
	shl.b64 	%rd10950, %rd10949, 3;
	add.s64 	%rd10951, %rd10950, %rd10949;
	shr.u64 	%rd10952, %rd10951, 17;
	xor.b64  	%rd10953, %rd10952, %rd10951;
	shl.b64 	%rd10954, %rd10953, 5;
	add.s64 	%rd10955, %rd10954, %rd10953;
	ld.u64 	%rd10956, [%rd10895+40];
	mad.lo.s64 	%rd10957, %rd10956, 2654435761, %rd10955;
	shl.b64 	%rd10958, %rd10957, 13;
	add.s64 	%rd10959, %rd10958, %rd10957;
	shr.u64 	%rd10960, %rd10959, 7;
	xor.b64  	%rd10961, %rd10960, %rd10959;
	shl.b64 	%rd10962, %rd10961, 3;
	add.s64 	%rd10963, %rd10962, %rd10961;
	shr.u64 	%rd10964, %rd10963, 17;
	xor.b64  	%rd10965, %rd10964, %rd10963;
	shl.b64 	%rd10966, %rd10965, 5;
	add.s64 	%rd10967, %rd10966, %rd10965;
	ld.u64 	%rd10968, [%rd10895+48];
	mad.lo.s64 	%rd10969, %rd10968, 2654435761, %rd10967;
	shl.b64 	%rd10970, %rd10969, 13;
	add.s64 	%rd10971, %rd10970, %rd10969;
	shr.u64 	%rd10972, %rd10971, 7;
	xor.b64  	%rd10973, %rd10972, %rd10971;
	shl.b64 	%rd10974, %rd10973, 3;
	add.s64 	%rd10975, %rd10974, %rd10973;
	shr.u64 	%rd10976, %rd10975, 17;
	xor.b64  	%rd10977, %rd10976, %rd10975;
	shl.b64 	%rd10978, %rd10977, 5;
	add.s64 	%rd10979, %rd10978, %rd10977;
	ld.u64 	%rd10980, [%rd10895+56];
	mad.lo.s64 	%rd10981, %rd10980, 2654435761, %rd10979;
	shl.b64 	%rd10982, %rd10981, 13;
	add.s64 	%rd10983, %rd10982, %rd10981;
	shr.u64 	%rd10984, %rd10983, 7;
	xor.b64  	%rd10985, %rd10984, %rd10983;
	shl.b64 	%rd10986, %rd10985, 3;
	add.s64 	%rd10987, %rd10986, %rd10985;
	shr.u64 	%rd10988, %rd10987, 17;
	xor.b64  	%rd10989, %rd10988, %rd10987;
	shl.b64 	%rd10990, %rd10989, 5;
	add.s64 	%rd55638, %rd10990, %rd10989;
	add.s64 	%rd55630, %rd55630, 8;
	add.s64 	%rd55628, %rd55628, 8;
	setp.ne.s64 	%p309, %rd55628, %rd3702;
	@%p309 bra 	$L__BB5_2039;
$L__BB5_2040:
	@%p303 bra 	$L__BB5_2048;
	setp.lt.u64 	%p311, %rd2960, 3;
	@%p311 bra 	$L__BB5_2043;
	shl.b64 	%rd10992, %rd55630, 3;
	add.s64 	%rd10993, %rd56763, %rd10992;
	ld.u64 	%rd10994, [%rd10993];
	mad.lo.s64 	%rd10995, %rd10994, 2654435761, %rd55638;
	shl.b64 	%rd10996, %rd10995, 13;
	add.s64 	%rd10997, %rd10996, %rd10995;
	shr.u64 	%rd10998, %rd10997, 7;
	xor.b64  	%rd10999, %rd10998, %rd10997;
	shl.b64 	%rd11000, %rd10999, 3;
	add.s64 	%rd11001, %rd11000, %rd10999;
	shr.u64 	%rd11002, %rd11001, 17;
	xor.b64  	%rd11003, %rd11002, %rd11001;
	shl.b64 	%rd11004, %rd11003, 5;
	add.s64 	%rd11005, %rd11004, %rd11003;
	ld.u64 	%rd11006, [%rd10993+8];
	mad.lo.s64 	%rd11007, %rd11006, 2654435761, %rd11005;
	shl.b64 	%rd11008, %rd11007, 13;
	add.s64 	%rd11009, %rd11008, %rd11007;
	shr.u64 	%rd11010, %rd11009, 7;
	xor.b64  	%rd11011, %rd11010, %rd11009;
	shl.b64 	%rd11012, %rd11011, 3;
	add.s64 	%rd11013, %rd11012, %rd11011;
	shr.u64 	%rd11014, %rd11013, 17;
	xor.b64  	%rd11015, %rd11014, %rd11013;
	shl.b64 	%rd11016, %rd11015, 5;
	add.s64 	%rd11017, %rd11016, %rd11015;
	ld.u64 	%rd11018, [%rd10993+16];
	mad.lo.s64 	%rd11019, %rd11018, 2654435761, %rd11017;
	shl.b64 	%rd11020, %rd11019, 13;
	add.s64 	%rd11021, %rd11020, %rd11019;
	shr.u64 	%rd11022, %rd11021, 7;
	xor.b64  	%rd11023, %rd11022, %rd11021;
	shl.b64 	%rd11024, %rd11023, 3;
	add.s64 	%rd11025, %rd11024, %rd11023;
	shr.u64 	%rd11026, %rd11025, 17;
	xor.b64  	%rd11027, %rd11026, %rd11025;
	shl.b64 	%rd11028, %rd11027, 5;
	add.s64 	%rd11029, %rd11028, %rd11027;
	ld.u64 	%rd11030, [%rd10993+24];
	mad.lo.s64 	%rd11031, %rd11030, 2654435761, %rd11029;
	shl.b64 	%rd11032, %rd11031, 13;
	add.s64 	%rd11033, %rd11032, %rd11031;
	shr.u64 	%rd11034, %rd11033, 7;
	xor.b64  	%rd11035, %rd11034, %rd11033;
	shl.b64 	%rd11036, %rd11035, 3;
	add.s64 	%rd11037, %rd11036, %rd11035;
	shr.u64 	%rd11038, %rd11037, 17;
	xor.b64  	%rd11039, %rd11038, %rd11037;
	shl.b64 	%rd11040, %rd11039, 5;
	add.s64 	%rd55638, %rd11040, %rd11039;
	add.s64 	%rd55630, %rd55630, 4;
$L__BB5_2043:
	setp.eq.s64 	%p312, %rd2961, 0;
	@%p312 bra 	$L__BB5_2048;
	setp.eq.s64 	%p313, %rd2962, 0;
	@%p313 bra 	$L__BB5_2046;
	shl.b64 	%rd11042, %rd55630, 3;
	add.s64 	%rd11043, %rd56763, %rd11042;
	ld.u64 	%rd11044, [%rd11043];
	mad.lo.s64 	%rd11045, %rd11044, 2654435761, %rd55638;
	shl.b64 	%rd11046, %rd11045, 13;
	add.s64 	%rd11047, %rd11046, %rd11045;
	shr.u64 	%rd11048, %rd11047, 7;
	xor.b64  	%rd11049, %rd11048, %rd11047;
	shl.b64 	%rd11050, %rd11049, 3;
	add.s64 	%rd11051, %rd11050, %rd11049;
	shr.u64 	%rd11052, %rd11051, 17;
	xor.b64  	%rd11053, %rd11052, %rd11051;
	shl.b64 	%rd11054, %rd11053, 5;
	add.s64 	%rd11055, %rd11054, %rd11053;
	ld.u64 	%rd11056, [%rd11043+8];
	mad.lo.s64 	%rd11057, %rd11056, 2654435761, %rd11055;
	shl.b64 	%rd11058, %rd11057, 13;
	add.s64 	%rd11059, %rd11058, %rd11057;
	shr.u64 	%rd11060, %rd11059, 7;
	xor.b64  	%rd11061, %rd11060, %rd11059;
	shl.b64 	%rd11062, %rd11061, 3;
	add.s64 	%rd11063, %rd11062, %rd11061;
	shr.u64 	%rd11064, %rd11063, 17;
	xor.b64  	%rd11065, %rd11064, %rd11063;
	shl.b64 	%rd11066, %rd11065, 5;
	add.s64 	%rd55638, %rd11066, %rd11065;
	add.s64 	%rd55630, %rd55630, 2;
$L__BB5_2046:
	@%p269 bra 	$L__BB5_2048;
	shl.b64 	%rd11067, %rd55630, 3;
	add.s64 	%rd11068, %rd56763, %rd11067;
	ld.u64 	%rd11069, [%rd11068];
	mad.lo.s64 	%rd11070, %rd11069, 2654435761, %rd55638;
	shl.b64 	%rd11071, %rd11070, 13;
	add.s64 	%rd11072, %rd11071, %rd11070;
	shr.u64 	%rd11073, %rd11072, 7;
	xor.b64  	%rd11074, %rd11073, %rd11072;
	shl.b64 	%rd11075, %rd11074, 3;
	add.s64 	%rd11076, %rd11075, %rd11074;
	shr.u64 	%rd11077, %rd11076, 17;
	xor.b64  	%rd11078, %rd11077, %rd11076;
	shl.b64 	%rd11079, %rd11078, 5;
	add.s64 	%rd55638, %rd11079, %rd11078;
$L__BB5_2048:
	setp.lt.u64 	%p315, %rd55625, %rd55638;
	mov.u64 	%rd55640, %rd56762;
	@%p315 bra 	$L__BB5_2049;
	bra.uni 	$L__BB5_2054;
$L__BB5_2049:
	mov.u64 	%rd55640, %rd56763;
	mov.u64 	%rd56763, %rd56762;
	bra.uni 	$L__BB5_2054;
$L__BB5_2050:
	setp.eq.s32 	%p316, %r1, 0;
	mov.u64 	%rd55640, %rd56762;
	@%p316 bra 	$L__BB5_2054;
	mov.b64 	%rd55639, 0;
$L__BB5_2052:
	shl.b64 	%rd11081, %rd55639, 3;
	add.s64 	%rd11082, %rd56762, %rd11081;
	ld.u64 	%rd3725, [%rd11082];
	add.s64 	%rd11083, %rd56763, %rd11081;
	ld.u64 	%rd3726, [%rd11083];
	setp.lt.u64 	%p317, %rd3725, %rd3726;
	@%p317 bra 	$L__BB5_2049;
	setp.le.u64 	%p318, %rd3725, %rd3726;
	add.s64 	%rd55639, %rd55639, 1;
	setp.lt.u64 	%p319, %rd55639, %rd2957;
	and.pred  	%p320, %p318, %p319;
	mov.u64 	%rd55640, %rd56762;
	@%p320 bra 	$L__BB5_2052;
$L__BB5_2054:
	mov.b64 	%rd55645, -3750763034362895579;
	mov.b64 	%rd55646, 0;
	@%p267 bra 	$L__BB5_2057;
	and.b64  	%rd3730, %rd2, -2;
	mov.b64 	%rd55645, -3750763034362895579;
	mov.b64 	%rd55646, 0;
	mov.u64 	%rd55644, %rd55646;
$L__BB5_2056:
	shl.b64 	%rd11090, %rd55646, 3;
	add.s64 	%rd11091, %rd56760, %rd11090;
	ld.u64 	%rd11092, [%rd11091];
	and.b64  	%rd11093, %rd11092, 255;
	xor.b64  	%rd11094, %rd11093, %rd55645;
	mul.lo.s64 	%rd11095, %rd11094, 1099511628211;
	shr.u64 	%rd11096, %rd11092, 8;
	and.b64  	%rd11097, %rd11096, 255;
	xor.b64  	%rd11098, %rd11097, %rd11095;
	mul.lo.s64 	%rd11099, %rd11098, 1099511628211;
	shr.u64 	%rd11100, %rd11092, 16;
	and.b64  	%rd11101, %rd11100, 255;
	xor.b64  	%rd11102, %rd11101, %rd11099;
	mul.lo.s64 	%rd11103, %rd11102, 1099511628211;
	shr.u64 	%rd11104, %rd11092, 24;
	and.b64  	%rd11105, %rd11104, 255;
	xor.b64  	%rd11106, %rd11105, %rd11103;
	mul.lo.s64 	%rd11107, %rd11106, 1099511628211;
	shr.u64 	%rd11108, %rd11092, 32;
	and.b64  	%rd11109, %rd11108, 255;
	xor.b64  	%rd11110, %rd11109, %rd11107;
	mul.lo.s64 	%rd11111, %rd11110, 1099511628211;
	shr.u64 	%rd11112, %rd11092, 40;
	and.b64  	%rd11113, %rd11112, 255;
	xor.b64  	%rd11114, %rd11113, %rd11111;
	mul.lo.s64 	%rd11115, %rd11114, 1099511628211;
	shr.u64 	%rd11116, %rd11092, 48;
	and.b64  	%rd11117, %rd11116, 255;
	xor.b64  	%rd11118, %rd11117, %rd11115;
	mul.lo.s64 	%rd11119, %rd11118, 1099511628211;
	shr.u64 	%rd11120, %rd11092, 56;
	xor.b64  	%rd11121, %rd11120, %rd11119;
	mul.lo.s64 	%rd11122, %rd11121, 1099511628211;
	ld.u64 	%rd11123, [%rd11091+8];
	and.b64  	%rd11124, %rd11123, 255;
	xor.b64  	%rd11125, %rd11124, %rd11122;
	mul.lo.s64 	%rd11126, %rd11125, 1099511628211;
	shr.u64 	%rd11127, %rd11123, 8;
	and.b64  	%rd11128, %rd11127, 255;
	xor.b64  	%rd11129, %rd11128, %rd11126;
	mul.lo.s64 	%rd11130, %rd11129, 1099511628211;
	shr.u64 	%rd11131, %rd11123, 16;
	and.b64  	%rd11132, %rd11131, 255;
	xor.b64  	%rd11133, %rd11132, %rd11130;
	mul.lo.s64 	%rd11134, %rd11133, 1099511628211;
	shr.u64 	%rd11135, %rd11123, 24;
	and.b64  	%rd11136, %rd11135, 255;
	xor.b64  	%rd11137, %rd11136, %rd11134;
	mul.lo.s64 	%rd11138, %rd11137, 1099511628211;
	shr.u64 	%rd11139, %rd11123, 32;
	and.b64  	%rd11140, %rd11139, 255;
	xor.b64  	%rd11141, %rd11140, %rd11138;
	mul.lo.s64 	%rd11142, %rd11141, 1099511628211;
	shr.u64 	%rd11143, %rd11123, 40;
	and.b64  	%rd11144, %rd11143, 255;
	xor.b64  	%rd11145, %rd11144, %rd11142;
	mul.lo.s64 	%rd11146, %rd11145, 1099511628211;
	shr.u64 	%rd11147, %rd11123, 48;
	and.b64  	%rd11148, %rd11147, 255;
	xor.b64  	%rd11149, %rd11148, %rd11146;
	mul.lo.s64 	%rd11150, %rd11149, 1099511628211;
	shr.u64 	%rd11151, %rd11123, 56;
	xor.b64  	%rd11152, %rd11151, %rd11150;
	mul.lo.s64 	%rd55645, %rd11152, 1099511628211;
	add.s64 	%rd55646, %rd55646, 2;
	add.s64 	%rd55644, %rd55644, 2;
	setp.ne.s64 	%p322, %rd55644, %rd3730;
	@%p322 bra 	$L__BB5_2056;
$L__BB5_2057:
	@%p269 bra 	$L__BB5_2059;
	shl.b64 	%rd11153, %rd55646, 3;
	add.s64 	%rd11154, %rd56760, %rd11153;
	ld.u64 	%rd11155, [%rd11154];
	and.b64  	%rd11156, %rd11155, 255;
	xor.b64  	%rd11157, %rd11156, %rd55645;
	mul.lo.s64 	%rd11158, %rd11157, 1099511628211;
	shr.u64 	%rd11159, %rd11155, 8;
	and.b64  	%rd11160, %rd11159, 255;
	xor.b64  	%rd11161, %rd11160, %rd11158;
	mul.lo.s64 	%rd11162, %rd11161, 1099511628211;
	shr.u64 	%rd11163, %rd11155, 16;
	and.b64  	%rd11164, %rd11163, 255;
	xor.b64  	%rd11165, %rd11164, %rd11162;
	mul.lo.s64 	%rd11166, %rd11165, 1099511628211;
	shr.u64 	%rd11167, %rd11155, 24;
	and.b64  	%rd11168, %rd11167, 255;
	xor.b64  	%rd11169, %rd11168, %rd11166;
	mul.lo.s64 	%rd11170, %rd11169, 1099511628211;
	shr.u64 	%rd11171, %rd11155, 32;
	and.b64  	%rd11172, %rd11171, 255;
	xor.b64  	%rd11173, %rd11172, %rd11170;
	mul.lo.s64 	%rd11174, %rd11173, 1099511628211;
	shr.u64 	%rd11175, %rd11155, 40;
	and.b64  	%rd11176, %rd11175, 255;
	xor.b64  	%rd11177, %rd11176, %rd11174;
	mul.lo.s64 	%rd11178, %rd11177, 1099511628211;
	shr.u64 	%rd11179, %rd11155, 48;
	and.b64  	%rd11180, %rd11179, 255;
	xor.b64  	%rd11181, %rd11180, %rd11178;
	mul.lo.s64 	%rd11182, %rd11181, 1099511628211;
	shr.u64 	%rd11183, %rd11155, 56;
	xor.b64  	%rd11184, %rd11183, %rd11182;
	mul.lo.s64 	%rd55645, %rd11184, 1099511628211;
$L__BB5_2059:
	mov.b64 	%rd55652, -3750763034362895579;
	mov.b64 	%rd55653, 0;
	@%p267 bra 	$L__BB5_2062;
	and.b64  	%rd3742, %rd2, -2;
	mov.b64 	%rd55652, -3750763034362895579;
	mov.b64 	%rd55653, 0;
	mov.u64 	%rd55651, %rd55653;
$L__BB5_2061:
	shl.b64 	%rd11190, %rd55653, 3;
	add.s64 	%rd11191, %rd56761, %rd11190;
	ld.u64 	%rd11192, [%rd11191];
	and.b64  	%rd11193, %rd11192, 255;
	xor.b64  	%rd11194, %rd11193, %rd55652;
	mul.lo.s64 	%rd11195, %rd11194, 1099511628211;
	shr.u64 	%rd11196, %rd11192, 8;
	and.b64  	%rd11197, %rd11196, 255;
	xor.b64  	%rd11198, %rd11197, %rd11195;
	mul.lo.s64 	%rd11199, %rd11198, 1099511628211;
	shr.u64 	%rd11200, %rd11192, 16;
	and.b64  	%rd11201, %rd11200, 255;
	xor.b64  	%rd11202, %rd11201, %rd11199;
	mul.lo.s64 	%rd11203, %rd11202, 1099511628211;
	shr.u64 	%rd11204, %rd11192, 24;
	and.b64  	%rd11205, %rd11204, 255;
	xor.b64  	%rd11206, %rd11205, %rd11203;
	mul.lo.s64 	%rd11207, %rd11206, 1099511628211;
	shr.u64 	%rd11208, %rd11192, 32;
	and.b64  	%rd11209, %rd11208, 255;
	xor.b64  	%rd11210, %rd11209, %rd11207;
	mul.lo.s64 	%rd11211, %rd11210, 1099511628211;
	shr.u64 	%rd11212, %rd11192, 40;
	and.b64  	%rd11213, %rd11212, 255;
	xor.b64  	%rd11214, %rd11213, %rd11211;
	mul.lo.s64 	%rd11215, %rd11214, 1099511628211;
	shr.u64 	%rd11216, %rd11192, 48;
	and.b64  	%rd11217, %rd11216, 255;
	xor.b64  	%rd11218, %rd11217, %rd11215;
	mul.lo.s64 	%rd11219, %rd11218, 1099511628211;
	shr.u64 	%rd11220, %rd11192, 56;
	xor.b64  	%rd11221, %rd11220, %rd11219;
	mul.lo.s64 	%rd11222, %rd11221, 1099511628211;
	ld.u64 	%rd11223, [%rd11191+8];
	and.b64  	%rd11224, %rd11223, 255;
	xor.b64  	%rd11225, %rd11224, %rd11222;
	mul.lo.s64 	%rd11226, %rd11225, 1099511628211;
	shr.u64 	%rd11227, %rd11223, 8;
	and.b64  	%rd11228, %rd11227, 255;
	xor.b64  	%rd11229, %rd11228, %rd11226;
	mul.lo.s64 	%rd11230, %rd11229, 1099511628211;
	shr.u64 	%rd11231, %rd11223, 16;
	and.b64  	%rd11232, %rd11231, 255;
	xor.b64  	%rd11233, %rd11232, %rd11230;
	mul.lo.s64 	%rd11234, %rd11233, 1099511628211;
	shr.u64 	%rd11235, %rd11223, 24;
	and.b64  	%rd11236, %rd11235, 255;
	xor.b64  	%rd11237, %rd11236, %rd11234;
	mul.lo.s64 	%rd11238, %rd11237, 1099511628211;
	shr.u64 	%rd11239, %rd11223, 32;
	and.b64  	%rd11240, %rd11239, 255;
	xor.b64  	%rd11241, %rd11240, %rd11238;
	mul.lo.s64 	%rd11242, %rd11241, 1099511628211;
	shr.u64 	%rd11243, %rd11223, 40;
	and.b64  	%rd11244, %rd11243, 255;
	xor.b64  	%rd11245, %rd11244, %rd11242;
	mul.lo.s64 	%rd11246, %rd11245, 1099511628211;
	shr.u64 	%rd11247, %rd11223, 48;
	and.b64  	%rd11248, %rd11247, 255;
	xor.b64  	%rd11249, %rd11248, %rd11246;
	mul.lo.s64 	%rd11250, %rd11249, 1099511628211;
	shr.u64 	%rd11251, %rd11223, 56;
	xor.b64  	%rd11252, %rd11251, %rd11250;
	mul.lo.s64 	%rd55652, %rd11252, 1099511628211;
	add.s64 	%rd55653, %rd55653, 2;
	add.s64 	%rd55651, %rd55651, 2;
	setp.ne.s64 	%p325, %rd55651, %rd3742;
	@%p325 bra 	$L__BB5_2061;
$L__BB5_2062:
	@%p269 bra 	$L__BB5_2064;
	shl.b64 	%rd11253, %rd55653, 3;
	add.s64 	%rd11254, %rd56761, %rd11253;
	ld.u64 	%rd11255, [%rd11254];
	and.b64  	%rd11256, %rd11255, 255;
	xor.b64  	%rd11257, %rd11256, %rd55652;
	mul.lo.s64 	%rd11258, %rd11257, 1099511628211;
	shr.u64 	%rd11259, %rd11255, 8;
	and.b64  	%rd11260, %rd11259, 255;
	xor.b64  	%rd11261, %rd11260, %rd11258;
	mul.lo.s64 	%rd11262, %rd11261, 1099511628211;
	shr.u64 	%rd11263, %rd11255, 16;
	and.b64  	%rd11264, %rd11263, 255;
	xor.b64  	%rd11265, %rd11264, %rd11262;
	mul.lo.s64 	%rd11266, %rd11265, 1099511628211;
	shr.u64 	%rd11267, %rd11255, 24;
	and.b64  	%rd11268, %rd11267, 255;
	xor.b64  	%rd11269, %rd11268, %rd11266;
	mul.lo.s64 	%rd11270, %rd11269, 1099511628211;
	shr.u64 	%rd11271, %rd11255, 32;
	and.b64  	%rd11272, %rd11271, 255;
	xor.b64  	%rd11273, %rd11272, %rd11270;
	mul.lo.s64 	%rd11274, %rd11273, 1099511628211;
	shr.u64 	%rd11275, %rd11255, 40;
	and.b64  	%rd11276, %rd11275, 255;
	xor.b64  	%rd11277, %rd11276, %rd11274;
	mul.lo.s64 	%rd11278, %rd11277, 1099511628211;
	shr.u64 	%rd11279, %rd11255, 48;
	and.b64  	%rd11280, %rd11279, 255;
	xor.b64  	%rd11281, %rd11280, %rd11278;
	mul.lo.s64 	%rd11282, %rd11281, 1099511628211;
	shr.u64 	%rd11283, %rd11255, 56;
	xor.b64  	%rd11284, %rd11283, %rd11282;
	mul.lo.s64 	%rd55652, %rd11284, 1099511628211;
$L__BB5_2064:
	setp.eq.s64 	%p327, %rd55645, %rd55652;
	@%p327 bra 	$L__BB5_2089;
	setp.lt.u64 	%p328, %rd2958, 7;
	mov.b64 	%rd55660, 0;
	mov.u64 	%rd55668, %rd55660;
	@%p328 bra 	$L__BB5_2068;
	and.b64  	%rd3754, %rd2, -8;
	mov.b64 	%rd55660, 0;
	mov.u64 	%rd55658, %rd55660;
$L__BB5_2067:
	.pragma "nounroll";
	shl.b64 	%rd11288, %rd55660, 3;
	add.s64 	%rd11289, %rd56760, %rd11288;
	ld.u64 	%rd11290, [%rd11289];
	mad.lo.s64 	%rd11291, %rd11290, 2654435761, %rd55668;
	shl.b64 	%rd11292, %rd11291, 13;
	add.s64 	%rd11293, %rd11292, %rd11291;
	shr.u64 	%rd11294, %rd11293, 7;
	xor.b64  	%rd11295, %rd11294, %rd11293;
	shl.b64 	%rd11296, %rd11295, 3;
	add.s64 	%rd11297, %rd11296, %rd11295;
	shr.u64 	%rd11298, %rd11297, 17;
	xor.b64  	%rd11299, %rd11298, %rd11297;
	shl.b64 	%rd11300, %rd11299, 5;
	add.s64 	%rd11301, %rd11300, %rd11299;
	ld.u64 	%rd11302, [%rd11289+8];
	mad.lo.s64 	%rd11303, %rd11302, 2654435761, %rd11301;
	shl.b64 	%rd11304, %rd11303, 13;
	add.s64 	%rd11305, %rd11304, %rd11303;
	shr.u64 	%rd11306, %rd11305, 7;
	xor.b64  	%rd11307, %rd11306, %rd11305;
	shl.b64 	%rd11308, %rd11307, 3;
	add.s64 	%rd11309, %rd11308, %rd11307;
	shr.u64 	%rd11310, %rd11309, 17;
	xor.b64  	%rd11311, %rd11310, %rd11309;
	shl.b64 	%rd11312, %rd11311, 5;
	add.s64 	%rd11313, %rd11312, %rd11311;
	ld.u64 	%rd11314, [%rd11289+16];
	mad.lo.s64 	%rd11315, %rd11314, 2654435761, %rd11313;
	shl.b64 	%rd11316, %rd11315, 13;
	add.s64 	%rd11317, %rd11316, %rd11315;
	shr.u64 	%rd11318, %rd11317, 7;
	xor.b64  	%rd11319, %rd11318, %rd11317;
	shl.b64 	%rd11320, %rd11319, 3;
	add.s64 	%rd11321, %rd11320, %rd11319;
	shr.u64 	%rd11322, %rd11321, 17;
	xor.b64  	%rd11323, %rd11322, %rd11321;
	shl.b64 	%rd11324, %rd11323, 5;
	add.s64 	%rd11325, %rd11324, %rd11323;
	ld.u64 	%rd11326, [%rd11289+24];
	mad.lo.s64 	%rd11327, %rd11326, 2654435761, %rd11325;
	shl.b64 	%rd11328, %rd11327, 13;
	add.s64 	%rd11329, %rd11328, %rd11327;
	shr.u64 	%rd11330, %rd11329, 7;
	xor.b64  	%rd11331, %rd11330, %rd11329;
	shl.b64 	%rd11332, %rd11331, 3;
	add.s64 	%rd11333, %rd11332, %rd11331;
	shr.u64 	%rd11334, %rd11333, 17;
	xor.b64  	%rd11335, %rd11334, %rd11333;
	shl.b64 	%rd11336, %rd11335, 5;
	add.s64 	%rd11337, %rd11336, %rd11335;
	ld.u64 	%rd11338, [%rd11289+32];
	mad.lo.s64 	%rd11339, %rd11338, 2654435761, %rd11337;
	shl.b64 	%rd11340, %rd11339, 13;
	add.s64 	%rd11341, %rd11340, %rd11339;
	shr.u64 	%rd11342, %rd11341, 7;
	xor.b64  	%rd11343, %rd11342, %rd11341;
	shl.b64 	%rd11344, %rd11343, 3;
	add.s64 	%rd11345, %rd11344, %rd11343;
	shr.u64 	%rd11346, %rd11345, 17;
	xor.b64  	%rd11347, %rd11346, %rd11345;
	shl.b64 	%rd11348, %rd11347, 5;
	add.s64 	%rd11349, %rd11348, %rd11347;
	ld.u64 	%rd11350, [%rd11289+40];
	mad.lo.s64 	%rd11351, %rd11350, 2654435761, %rd11349;
	shl.b64 	%rd11352, %rd11351, 13;
	add.s64 	%rd11353, %rd11352, %rd11351;
	shr.u64 	%rd11354, %rd11353, 7;
	xor.b64  	%rd11355, %rd11354, %rd11353;
	shl.b64 	%rd11356, %rd11355, 3;
	add.s64 	%rd11357, %rd11356, %rd11355;
	shr.u64 	%rd11358, %rd11357, 17;
	xor.b64  	%rd11359, %rd11358, %rd11357;
	shl.b64 	%rd11360, %rd11359, 5;
	add.s64 	%rd11361, %rd11360, %rd11359;
	ld.u64 	%rd11362, [%rd11289+48];
	mad.lo.s64 	%rd11363, %rd11362, 2654435761, %rd11361;
	shl.b64 	%rd11364, %rd11363, 13;
	add.s64 	%rd11365, %rd11364, %rd11363;
	shr.u64 	%rd11366, %rd11365, 7;
	xor.b64  	%rd11367, %rd11366, %rd11365;
	shl.b64 	%rd11368, %rd11367, 3;
	add.s64 	%rd11369, %rd11368, %rd11367;
	shr.u64 	%rd11370, %rd11369, 17;
	xor.b64  	%rd11371, %rd11370, %rd11369;
	shl.b64 	%rd11372, %rd11371, 5;
	add.s64 	%rd11373, %rd11372, %rd11371;
	ld.u64 	%rd11374, [%rd11289+56];
	mad.lo.s64 	%rd11375, %rd11374, 2654435761, %rd11373;
	shl.b64 	%rd11376, %rd11375, 13;
	add.s64 	%rd11377, %rd11376, %rd11375;
	shr.u64 	%rd11378, %rd11377, 7;
	xor.b64  	%rd11379, %rd11378, %rd11377;
	shl.b64 	%rd11380, %rd11379, 3;
	add.s64 	%rd11381, %rd11380, %rd11379;
	shr.u64 	%rd11382, %rd11381, 17;
	xor.b64  	%rd11383, %rd11382, %rd11381;
	shl.b64 	%rd11384, %rd11383, 5;
	add.s64 	%rd55668, %rd11384, %rd11383;
	add.s64 	%rd55660, %rd55660, 8;
	add.s64 	%rd55658, %rd55658, 8;
	setp.ne.s64 	%p329, %rd55658, %rd3754;
	@%p329 bra 	$L__BB5_2067;
$L__BB5_2068:
	setp.eq.s64 	%p330, %rd2959, 0;
	@%p330 bra 	$L__BB5_2076;
	setp.lt.u64 	%p331, %rd2960, 3;
	@%p331 bra 	$L__BB5_2071;
	shl.b64 	%rd11386, %rd55660, 3;
	add.s64 	%rd11387, %rd56760, %rd11386;
	ld.u64 	%rd11388, [%rd11387];
	mad.lo.s64 	%rd11389, %rd11388, 2654435761, %rd55668;
	shl.b64 	%rd11390, %rd11389, 13;
	add.s64 	%rd11391, %rd11390, %rd11389;
	shr.u64 	%rd11392, %rd11391, 7;
	xor.b64  	%rd11393, %rd11392, %rd11391;
	shl.b64 	%rd11394, %rd11393, 3;
	add.s64 	%rd11395, %rd11394, %rd11393;
	shr.u64 	%rd11396, %rd11395, 17;
	xor.b64  	%rd11397, %rd11396, %rd11395;
	shl.b64 	%rd11398, %rd11397, 5;
	add.s64 	%rd11399, %rd11398, %rd11397;
	ld.u64 	%rd11400, [%rd11387+8];
	mad.lo.s64 	%rd11401, %rd11400, 2654435761, %rd11399;
	shl.b64 	%rd11402, %rd11401, 13;
	add.s64 	%rd11403, %rd11402, %rd11401;
	shr.u64 	%rd11404, %rd11403, 7;
	xor.b64  	%rd11405, %rd11404, %rd11403;
	shl.b64 	%rd11406, %rd11405, 3;
	add.s64 	%rd11407, %rd11406, %rd11405;
	shr.u64 	%rd11408, %rd11407, 17;
	xor.b64  	%rd11409, %rd11408, %rd11407;
	shl.b64 	%rd11410, %rd11409, 5;
	add.s64 	%rd11411, %rd11410, %rd11409;
	ld.u64 	%rd11412, [%rd11387+16];
	mad.lo.s64 	%rd11413, %rd11412, 2654435761, %rd11411;
	shl.b64 	%rd11414, %rd11413, 13;
	add.s64 	%rd11415, %rd11414, %rd11413;
	shr.u64 	%rd11416, %rd11415, 7;
	xor.b64  	%rd11417, %rd11416, %rd11415;
	shl.b64 	%rd11418, %rd11417, 3;
	add.s64 	%rd11419, %rd11418, %rd11417;
	shr.u64 	%rd11420, %rd11419, 17;
	xor.b64  	%rd11421, %rd11420, %rd11419;
	shl.b64 	%rd11422, %rd11421, 5;
	add.s64 	%rd11423, %rd11422, %rd11421;
	ld.u64 	%rd11424, [%rd11387+24];
	mad.lo.s64 	%rd11425, %rd11424, 2654435761, %rd11423;
	shl.b64 	%rd11426, %rd11425, 13;
	add.s64 	%rd11427, %rd11426, %rd11425;
	shr.u64 	%rd11428, %rd11427, 7;
	xor.b64  	%rd11429, %rd11428, %rd11427;
	shl.b64 	%rd11430, %rd11429, 3;
	add.s64 	%rd11431, %rd11430, %rd11429;
	shr.u64 	%rd11432, %rd11431, 17;
	xor.b64  	%rd11433, %rd11432, %rd11431;
	shl.b64 	%rd11434, %rd11433, 5;
	add.s64 	%rd55668, %rd11434, %rd11433;
	add.s64 	%rd55660, %rd55660, 4;
$L__BB5_2071:
	setp.eq.s64 	%p332, %rd2961, 0;
	@%p332 bra 	$L__BB5_2076;
	setp.eq.s64 	%p333, %rd2962, 0;
	@%p333 bra 	$L__BB5_2074;
	shl.b64 	%rd11436, %rd55660, 3;
	add.s64 	%rd11437, %rd56760, %rd11436;
	ld.u64 	%rd11438, [%rd11437];
	mad.lo.s64 	%rd11439, %rd11438, 2654435761, %rd55668;
	shl.b64 	%rd11440, %rd11439, 13;
	add.s64 	%rd11441, %rd11440, %rd11439;
	shr.u64 	%rd11442, %rd11441, 7;
	xor.b64  	%rd11443, %rd11442, %rd11441;
	shl.b64 	%rd11444, %rd11443, 3;
	add.s64 	%rd11445, %rd11444, %rd11443;
	shr.u64 	%rd11446, %rd11445, 17;
	xor.b64  	%rd11447, %rd11446, %rd11445;
	shl.b64 	%rd11448, %rd11447, 5;
	add.s64 	%rd11449, %rd11448, %rd11447;
	ld.u64 	%rd11450, [%rd11437+8];
	mad.lo.s64 	%rd11451, %rd11450, 2654435761, %rd11449;
	shl.b64 	%rd11452, %rd11451, 13;
	add.s64 	%rd11453, %rd11452, %rd11451;
	shr.u64 	%rd11454, %rd11453, 7;
	xor.b64  	%rd11455, %rd11454, %rd11453;
	shl.b64 	%rd11456, %rd11455, 3;
	add.s64 	%rd11457, %rd11456, %rd11455;
	shr.u64 	%rd11458, %rd11457, 17;
	xor.b64  	%rd11459, %rd11458, %rd11457;
	shl.b64 	%rd11460, %rd11459, 5;
	add.s64 	%rd55668, %rd11460, %rd11459;
	add.s64 	%rd55660, %rd55660, 2;
$L__BB5_2074:
	@%p269 bra 	$L__BB5_2076;
	shl.b64 	%rd11461, %rd55660, 3;
	add.s64 	%rd11462, %rd56760, %rd11461;
	ld.u64 	%rd11463, [%rd11462];
	mad.lo.s64 	%rd11464, %rd11463, 2654435761, %rd55668;
	shl.b64 	%rd11465, %rd11464, 13;
	add.s64 	%rd11466, %rd11465, %rd11464;
	shr.u64 	%rd11467, %rd11466, 7;
	xor.b64  	%rd11468, %rd11467, %rd11466;
	shl.b64 	%rd11469, %rd11468, 3;
	add.s64 	%rd11470, %rd11469, %rd11468;
	shr.u64 	%rd11471, %rd11470, 17;
	xor.b64  	%rd11472, %rd11471, %rd11470;
	shl.b64 	%rd11473, %rd11472, 5;
	add.s64 	%rd55668, %rd11473, %rd11472;
$L__BB5_2076:
	mov.b64 	%rd55673, 0;
	mov.u64 	%rd55681, %rd55673;
	@%p328 bra 	$L__BB5_2079;
	and.b64  	%rd3776, %rd2, -8;
	mov.b64 	%rd55673, 0;
	mov.u64 	%rd55671, %rd55673;
$L__BB5_2078:
	.pragma "nounroll";
	shl.b64 	%rd11477, %rd55673, 3;
	add.s64 	%rd11478, %rd56761, %rd11477;
	ld.u64 	%rd11479, [%rd11478];
	mad.lo.s64 	%rd11480, %rd11479, 2654435761, %rd55681;
	shl.b64 	%rd11481, %rd11480, 13;
	add.s64 	%rd11482, %rd11481, %rd11480;
	shr.u64 	%rd11483, %rd11482, 7;
	xor.b64  	%rd11484, %rd11483, %rd11482;
	shl.b64 	%rd11485, %rd11484, 3;
	add.s64 	%rd11486, %rd11485, %rd11484;
	shr.u64 	%rd11487, %rd11486, 17;
	xor.b64  	%rd11488, %rd11487, %rd11486;
	shl.b64 	%rd11489, %rd11488, 5;
	add.s64 	%rd11490, %rd11489, %rd11488;
	ld.u64 	%rd11491, [%rd11478+8];
	mad.lo.s64 	%rd11492, %rd11491, 2654435761, %rd11490;
	shl.b64 	%rd11493, %rd11492, 13;
	add.s64 	%rd11494, %rd11493, %rd11492;
	shr.u64 	%rd11495, %rd11494, 7;
	xor.b64  	%rd11496, %rd11495, %rd11494;
	shl.b64 	%rd11497, %rd11496, 3;
	add.s64 	%rd11498, %rd11497, %rd11496;
	shr.u64 	%rd11499, %rd11498, 17;
	xor.b64  	%rd11500, %rd11499, %rd11498;
	shl.b64 	%rd11501, %rd11500, 5;
	add.s64 	%rd11502, %rd11501, %rd11500;
	ld.u64 	%rd11503, [%rd11478+16];
	mad.lo.s64 	%rd11504, %rd11503, 2654435761, %rd11502;
	shl.b64 	%rd11505, %rd11504, 13;
	add.s64 	%rd11506, %rd11505, %rd11504;
	shr.u64 	%rd11507, %rd11506, 7;
	xor.b64  	%rd11508, %rd11507, %rd11506;
	shl.b64 	%rd11509, %rd11508, 3;
	add.s64 	%rd11510, %rd11509, %rd11508;
	shr.u64 	%rd11511, %rd11510, 17;
	xor.b64  	%rd11512, %rd11511, %rd11510;
	shl.b64 	%rd11513, %rd11512, 5;
	add.s64 	%rd11514, %rd11513, %rd11512;
	ld.u64 	%rd11515, [%rd11478+24];
	mad.lo.s64 	%rd11516, %rd11515, 2654435761, %rd11514;
	shl.b64 	%rd11517, %rd11516, 13;
	add.s64 	%rd11518, %rd11517, %rd11516;
	shr.u64 	%rd11519, %rd11518, 7;
	xor.b64  	%rd11520, %rd11519, %rd11518;
	shl.b64 	%rd11521, %rd11520, 3;
	add.s64 	%rd11522, %rd11521, %rd11520;
	shr.u64 	%rd11523, %rd11522, 17;
	xor.b64  	%rd11524, %rd11523, %rd11522;
	shl.b64 	%rd11525, %rd11524, 5;
	add.s64 	%rd11526, %rd11525, %rd11524;
	ld.u64 	%rd11527, [%rd11478+32];
	mad.lo.s64 	%rd11528, %rd11527, 2654435761, %rd11526;
	shl.b64 	%rd11529, %rd11528, 13;
	add.s64 	%rd11530, %rd11529, %rd11528;
	shr.u64 	%rd11531, %rd11530, 7;
	xor.b64  	%rd11532, %rd11531, %rd11530;
	shl.b64 	%rd11533, %rd11532, 3;
	add.s64 	%rd11534, %rd11533, %rd11532;
	shr.u64 	%rd11535, %rd11534, 17;
	xor.b64  	%rd11536, %rd11535, %rd11534;
	shl.b64 	%rd11537, %rd11536, 5;
	add.s64 	%rd11538, %rd11537, %rd11536;
	ld.u64 	%rd11539, [%rd11478+40];
	mad.lo.s64 	%rd11540, %rd11539, 2654435761, %rd11538;
	shl.b64 	%rd11541, %rd11540, 13;
	add.s64 	%rd11542, %rd11541, %rd11540;
	shr.u64 	%rd11543, %rd11542, 7;
	xor.b64  	%rd11544, %rd11543, %rd11542;
	shl.b64 	%rd11545, %rd11544, 3;
	add.s64 	%rd11546, %rd11545, %rd11544;
	shr.u64 	%rd11547, %rd11546, 17;
	xor.b64  	%rd11548, %rd11547, %rd11546;
	shl.b64 	%rd11549, %rd11548, 5;
	add.s64 	%rd11550, %rd11549, %rd11548;
	ld.u64 	%rd11551, [%rd11478+48];
	mad.lo.s64 	%rd11552, %rd11551, 2654435761, %rd11550;
	shl.b64 	%rd11553, %rd11552, 13;
	add.s64 	%rd11554, %rd11553, %rd11552;
	shr.u64 	%rd11555, %rd11554, 7;
	xor.b64  	%rd11556, %rd11555, %rd11554;
	shl.b64 	%rd11557, %rd11556, 3;
	add.s64 	%rd11558, %rd11557, %rd11556;
	shr.u64 	%rd11559, %rd11558, 17;
	xor.b64  	%rd11560, %rd11559, %rd11558;
	shl.b64 	%rd11561, %rd11560, 5;
	add.s64 	%rd11562, %rd11561, %rd11560;
	ld.u64 	%rd11563, [%rd11478+56];
	mad.lo.s64 	%rd11564, %rd11563, 2654435761, %rd11562;
	shl.b64 	%rd11565, %rd11564, 13;
	add.s64 	%rd11566, %rd11565, %rd11564;
	shr.u64 	%rd11567, %rd11566, 7;
	xor.b64  	%rd11568, %rd11567, %rd11566;
	shl.b64 	%rd11569, %rd11568, 3;
	add.s64 	%rd11570, %rd11569, %rd11568;
	shr.u64 	%rd11571, %rd11570, 17;
	xor.b64  	%rd11572, %rd11571, %rd11570;
	shl.b64 	%rd11573, %rd11572, 5;
	add.s64 	%rd55681, %rd11573, %rd11572;
	add.s64 	%rd55673, %rd55673, 8;
	add.s64 	%rd55671, %rd55671, 8;
	setp.ne.s64 	%p336, %rd55671, %rd3776;
	@%p336 bra 	$L__BB5_2078;
$L__BB5_2079:
	@%p330 bra 	$L__BB5_2087;
	setp.lt.u64 	%p338, %rd2960, 3;
	@%p338 bra 	$L__BB5_2082;
	shl.b64 	%rd11575, %rd55673, 3;
	add.s64 	%rd11576, %rd56761, %rd11575;
	ld.u64 	%rd11577, [%rd11576];
	mad.lo.s64 	%rd11578, %rd11577, 2654435761, %rd55681;
	shl.b64 	%rd11579, %rd11578, 13;
	add.s64 	%rd11580, %rd11579, %rd11578;
	shr.u64 	%rd11581, %rd11580, 7;
	xor.b64  	%rd11582, %rd11581, %rd11580;
	shl.b64 	%rd11583, %rd11582, 3;
	add.s64 	%rd11584, %rd11583, %rd11582;
	shr.u64 	%rd11585, %rd11584, 17;
	xor.b64  	%rd11586, %rd11585, %rd11584;
	shl.b64 	%rd11587, %rd11586, 5;
	add.s64 	%rd11588, %rd11587, %rd11586;
	ld.u64 	%rd11589, [%rd11576+8];
	mad.lo.s64 	%rd11590, %rd11589, 2654435761, %rd11588;
	shl.b64 	%rd11591, %rd11590, 13;
	add.s64 	%rd11592, %rd11591, %rd11590;
	shr.u64 	%rd11593, %rd11592, 7;
	xor.b64  	%rd11594, %rd11593, %rd11592;
	shl.b64 	%rd11595, %rd11594, 3;
	add.s64 	%rd11596, %rd11595, %rd11594;
	shr.u64 	%rd11597, %rd11596, 17;
	xor.b64  	%rd11598, %rd11597, %rd11596;
	shl.b64 	%rd11599, %rd11598, 5;
	add.s64 	%rd11600, %rd11599, %rd11598;
	ld.u64 	%rd11601, [%rd11576+16];
	mad.lo.s64 	%rd11602, %rd11601, 2654435761, %rd11600;
	shl.b64 	%rd11603, %rd11602, 13;
	add.s64 	%rd11604, %rd11603, %rd11602;
	shr.u64 	%rd11605, %rd11604, 7;
	xor.b64  	%rd11606, %rd11605, %rd11604;
	shl.b64 	%rd11607, %rd11606, 3;
	add.s64 	%rd11608, %rd11607, %rd11606;
	shr.u64 	%rd11609, %rd11608, 17;
	xor.b64  	%rd11610, %rd11609, %rd11608;
	shl.b64 	%rd11611, %rd11610, 5;
	add.s64 	%rd11612, %rd11611, %rd11610;
	ld.u64 	%rd11613, [%rd11576+24];
	mad.lo.s64 	%rd11614, %rd11613, 2654435761, %rd11612;
	shl.b64 	%rd11615, %rd11614, 13;
	add.s64 	%rd11616, %rd11615, %rd11614;
	shr.u64 	%rd11617, %rd11616, 7;
	xor.b64  	%rd11618, %rd11617, %rd11616;
	shl.b64 	%rd11619, %rd11618, 3;
	add.s64 	%rd11620, %rd11619, %rd11618;
	shr.u64 	%rd11621, %rd11620, 17;
	xor.b64  	%rd11622, %rd11621, %rd11620;
	shl.b64 	%rd11623, %rd11622, 5;
	add.s64 	%rd55681, %rd11623, %rd11622;
	add.s64 	%rd55673, %rd55673, 4;
$L__BB5_2082:
	setp.eq.s64 	%p339, %rd2961, 0;
	@%p339 bra 	$L__BB5_2087;
	setp.eq.s64 	%p340, %rd2962, 0;
	@%p340 bra 	$L__BB5_2085;
	shl.b64 	%rd11625, %rd55673, 3;
	add.s64 	%rd11626, %rd56761, %rd11625;
	ld.u64 	%rd11627, [%rd11626];
	mad.lo.s64 	%rd11628, %rd11627, 2654435761, %rd55681;
	shl.b64 	%rd11629, %rd11628, 13;
	add.s64 	%rd11630, %rd11629, %rd11628;
	shr.u64 	%rd11631, %rd11630, 7;
	xor.b64  	%rd11632, %rd11631, %rd11630;
	shl.b64 	%rd11633, %rd11632, 3;
	add.s64 	%rd11634, %rd11633, %rd11632;
	shr.u64 	%rd11635, %rd11634, 17;
	xor.b64  	%rd11636, %rd11635, %rd11634;
	shl.b64 	%rd11637, %rd11636, 5;
	add.s64 	%rd11638, %rd11637, %rd11636;
	ld.u64 	%rd11639, [%rd11626+8];
	mad.lo.s64 	%rd11640, %rd11639, 2654435761, %rd11638;
	shl.b64 	%rd11641, %rd11640, 13;
	add.s64 	%rd11642, %rd11641, %rd11640;
	shr.u64 	%rd11643, %rd11642, 7;
	xor.b64  	%rd11644, %rd11643, %rd11642;
	shl.b64 	%rd11645, %rd11644, 3;
	add.s64 	%rd11646, %rd11645, %rd11644;
	shr.u64 	%rd11647, %rd11646, 17;
	xor.b64  	%rd11648, %rd11647, %rd11646;
	shl.b64 	%rd11649, %rd11648, 5;
	add.s64 	%rd55681, %rd11649, %rd11648;
	add.s64 	%rd55673, %rd55673, 2;
$L__BB5_2085:
	@%p269 bra 	$L__BB5_2087;
	shl.b64 	%rd11650, %rd55673, 3;
	add.s64 	%rd11651, %rd56761, %rd11650;
	ld.u64 	%rd11652, [%rd11651];
	mad.lo.s64 	%rd11653, %rd11652, 2654435761, %rd55681;
	shl.b64 	%rd11654, %rd11653, 13;
	add.s64 	%rd11655, %rd11654, %rd11653;
	shr.u64 	%rd11656, %rd11655, 7;
	xor.b64  	%rd11657, %rd11656, %rd11655;
	shl.b64 	%rd11658, %rd11657, 3;
	add.s64 	%rd11659, %rd11658, %rd11657;
	shr.u64 	%rd11660, %rd11659, 17;
	xor.b64  	%rd11661, %rd11660, %rd11659;
	shl.b64 	%rd11662, %rd11661, 5;
	add.s64 	%rd55681, %rd11662, %rd11661;
$L__BB5_2087:
	setp.lt.u64 	%p342, %rd55668, %rd55681;
	mov.u64 	%rd55683, %rd56760;
	@%p342 bra 	$L__BB5_2088;
	bra.uni 	$L__BB5_2093;
$L__BB5_2088:
	mov.u64 	%rd55683, %rd56761;
	mov.u64 	%rd56761, %rd56760;
	bra.uni 	$L__BB5_2093;
$L__BB5_2089:
	setp.eq.s32 	%p343, %r1, 0;
	mov.u64 	%rd55683, %rd56760;
	@%p343 bra 	$L__BB5_2093;
	mov.b64 	%rd55682, 0;
$L__BB5_2091:
	shl.b64 	%rd11664, %rd55682, 3;
	add.s64 	%rd11665, %rd56760, %rd11664;
	ld.u64 	%rd3799, [%rd11665];
	add.s64 	%rd11666, %rd56761, %rd11664;
	ld.u64 	%rd3800, [%rd11666];
	setp.lt.u64 	%p344, %rd3799, %rd3800;
	@%p344 bra 	$L__BB5_2088;
	setp.le.u64 	%p345, %rd3799, %rd3800;
	add.s64 	%rd55682, %rd55682, 1;
	setp.lt.u64 	%p346, %rd55682, %rd2957;
	and.pred  	%p347, %p345, %p346;
	mov.u64 	%rd55683, %rd56760;
	@%p347 bra 	$L__BB5_2091;
$L__BB5_2093:
	mov.b64 	%rd55688, -3750763034362895579;
	mov.b64 	%rd55689, 0;
	@%p267 bra 	$L__BB5_2096;
	and.b64  	%rd3804, %rd2, -2;
	mov.b64 	%rd55688, -3750763034362895579;
	mov.b64 	%rd55689, 0;
	mov.u64 	%rd55687, %rd55689;
$L__BB5_2095:
	shl.b64 	%rd11673, %rd55689, 3;
	add.s64 	%rd11674, %rd57153, %rd11673;
	ld.u64 	%rd11675, [%rd11674];
	and.b64  	%rd11676, %rd11675, 255;
	xor.b64  	%rd11677, %rd11676, %rd55688;
	mul.lo.s64 	%rd11678, %rd11677, 1099511628211;
	shr.u64 	%rd11679, %rd11675, 8;
	and.b64  	%rd11680, %rd11679, 255;
	xor.b64  	%rd11681, %rd11680, %rd11678;
	mul.lo.s64 	%rd11682, %rd11681, 1099511628211;
	shr.u64 	%rd11683, %rd11675, 16;
	and.b64  	%rd11684, %rd11683, 255;
	xor.b64  	%rd11685, %rd11684, %rd11682;
	mul.lo.s64 	%rd11686, %rd11685, 1099511628211;
	shr.u64 	%rd11687, %rd11675, 24;
	and.b64  	%rd11688, %rd11687, 255;
	xor.b64  	%rd11689, %rd11688, %rd11686;
	mul.lo.s64 	%rd11690, %rd11689, 1099511628211;
	shr.u64 	%rd11691, %rd11675, 32;
	and.b64  	%rd11692, %rd11691, 255;
	xor.b64  	%rd11693, %rd11692, %rd11690;
	mul.lo.s64 	%rd11694, %rd11693, 1099511628211;
	shr.u64 	%rd11695, %rd11675, 40;
	and.b64  	%rd11696, %rd11695, 255;
	xor.b64  	%rd11697, %rd11696, %rd11694;
	mul.lo.s64 	%rd11698, %rd11697, 1099511628211;
	shr.u64 	%rd11699, %rd11675, 48;
	and.b64  	%rd11700, %rd11699, 255;
	xor.b64  	%rd11701, %rd11700, %rd11698;
	mul.lo.s64 	%rd11702, %rd11701, 1099511628211;
	shr.u64 	%rd11703, %rd11675, 56;
	xor.b64  	%rd11704, %rd11703, %rd11702;
	mul.lo.s64 	%rd11705, %rd11704, 1099511628211;
	ld.u64 	%rd11706, [%rd11674+8];
	and.b64  	%rd11707, %rd11706, 255;
	xor.b64  	%rd11708, %rd11707, %rd11705;
	mul.lo.s64 	%rd11709, %rd11708, 1099511628211;
	shr.u64 	%rd11710, %rd11706, 8;
	and.b64  	%rd11711, %rd11710, 255;
	xor.b64  	%rd11712, %rd11711, %rd11709;
	mul.lo.s64 	%rd11713, %rd11712, 1099511628211;
	shr.u64 	%rd11714, %rd11706, 16;
	and.b64  	%rd11715, %rd11714, 255;
	xor.b64  	%rd11716, %rd11715, %rd11713;
	mul.lo.s64 	%rd11717, %rd11716, 1099511628211;
	shr.u64 	%rd11718, %rd11706, 24;
	and.b64  	%rd11719, %rd11718, 255;
	xor.b64  	%rd11720, %rd11719, %rd11717;
	mul.lo.s64 	%rd11721, %rd11720, 1099511628211;
	shr.u64 	%rd11722, %rd11706, 32;
	and.b64  	%rd11723, %rd11722, 255;
	xor.b64  	%rd11724, %rd11723, %rd11721;
	mul.lo.s64 	%rd11725, %rd11724, 1099511628211;
	shr.u64 	%rd11726, %rd11706, 40;
	and.b64  	%rd11727, %rd11726, 255;
	xor.b64  	%rd11728, %rd11727, %rd11725;
	mul.lo.s64 	%rd11729, %rd11728, 1099511628211;
	shr.u64 	%rd11730, %rd11706, 48;
	and.b64  	%rd11731, %rd11730, 255;
	xor.b64  	%rd11732, %rd11731, %rd11729;
	mul.lo.s64 	%rd11733, %rd11732, 1099511628211;
	shr.u64 	%rd11734, %rd11706, 56;
	xor.b64  	%rd11735, %rd11734, %rd11733;
	mul.lo.s64 	%rd55688, %rd11735, 1099511628211;
	add.s64 	%rd55689, %rd55689, 2;
	add.s64 	%rd55687, %rd55687, 2;
	setp.ne.s64 	%p349, %rd55687, %rd3804;
	@%p349 bra 	$L__BB5_2095;
$L__BB5_2096:
	@%p269 bra 	$L__BB5_2098;
	shl.b64 	%rd11736, %rd55689, 3;
	add.s64 	%rd11737, %rd57153, %rd11736;
	ld.u64 	%rd11738, [%rd11737];
	and.b64  	%rd11739, %rd11738, 255;
	xor.b64  	%rd11740, %rd11739, %rd55688;
	mul.lo.s64 	%rd11741, %rd11740, 1099511628211;
	shr.u64 	%rd11742, %rd11738, 8;
	and.b64  	%rd11743, %rd11742, 255;
	xor.b64  	%rd11744, %rd11743, %rd11741;
	mul.lo.s64 	%rd11745, %rd11744, 1099511628211;
	shr.u64 	%rd11746, %rd11738, 16;
	and.b64  	%rd11747, %rd11746, 255;
	xor.b64  	%rd11748, %rd11747, %rd11745;
	mul.lo.s64 	%rd11749, %rd11748, 1099511628211;
	shr.u64 	%rd11750, %rd11738, 24;
	and.b64  	%rd11751, %rd11750, 255;
	xor.b64  	%rd11752, %rd11751, %rd11749;
	mul.lo.s64 	%rd11753, %rd11752, 1099511628211;
	shr.u64 	%rd11754, %rd11738, 32;
	and.b64  	%rd11755, %rd11754, 255;
	xor.b64  	%rd11756, %rd11755, %rd11753;
	mul.lo.s64 	%rd11757, %rd11756, 1099511628211;
	shr.u64 	%rd11758, %rd11738, 40;
	and.b64  	%rd11759, %rd11758, 255;
	xor.b64  	%rd11760, %rd11759, %rd11757;
	mul.lo.s64 	%rd11761, %rd11760, 1099511628211;
	shr.u64 	%rd11762, %rd11738, 48;
	and.b64  	%rd11763, %rd11762, 255;
	xor.b64  	%rd11764, %rd11763, %rd11761;
	mul.lo.s64 	%rd11765, %rd11764, 1099511628211;
	shr.u64 	%rd11766, %rd11738, 56;
	xor.b64  	%rd11767, %rd11766, %rd11765;
	mul.lo.s64 	%rd55688, %rd11767, 1099511628211;
$L__BB5_2098:
	mov.b64 	%rd55695, -3750763034362895579;
	mov.b64 	%rd55696, 0;
	@%p267 bra 	$L__BB5_2101;
	and.b64  	%rd3816, %rd2, -2;
	mov.b64 	%rd55695, -3750763034362895579;
	mov.b64 	%rd55696, 0;
	mov.u64 	%rd55694, %rd55696;
$L__BB5_2100:
	shl.b64 	%rd11773, %rd55696, 3;
	add.s64 	%rd11774, %rd56759, %rd11773;
	ld.u64 	%rd11775, [%rd11774];
	and.b64  	%rd11776, %rd11775, 255;
	xor.b64  	%rd11777, %rd11776, %rd55695;
	mul.lo.s64 	%rd11778, %rd11777, 1099511628211;
	shr.u64 	%rd11779, %rd11775, 8;
	and.b64  	%rd11780, %rd11779, 255;
	xor.b64  	%rd11781, %rd11780, %rd11778;
	mul.lo.s64 	%rd11782, %rd11781, 1099511628211;
	shr.u64 	%rd11783, %rd11775, 16;
	and.b64  	%rd11784, %rd11783, 255;
	xor.b64  	%rd11785, %rd11784, %rd11782;
	mul.lo.s64 	%rd11786, %rd11785, 1099511628211;
	shr.u64 	%rd11787, %rd11775, 24;
	and.b64  	%rd11788, %rd11787, 255;
	xor.b64  	%rd11789, %rd11788, %rd11786;
	mul.lo.s64 	%rd11790, %rd11789, 1099511628211;
	shr.u64 	%rd11791, %rd11775, 32;
	and.b64  	%rd11792, %rd11791, 255;
	xor.b64  	%rd11793, %rd11792, %rd11790;
	mul.lo.s64 	%rd11794, %rd11793, 1099511628211;
	shr.u64 	%rd11795, %rd11775, 40;
	and.b64  	%rd11796, %rd11795, 255;
	xor.b64  	%rd11797, %rd11796, %rd11794;
	mul.lo.s64 	%rd11798, %rd11797, 1099511628211;
	shr.u64 	%rd11799, %rd11775, 48;
	and.b64  	%rd11800, %rd11799, 255;
	xor.b64  	%rd11801, %rd11800, %rd11798;
	mul.lo.s64 	%rd11802, %rd11801, 1099511628211;
	shr.u64 	%rd11803, %rd11775, 56;
	xor.b64  	%rd11804, %rd11803, %rd11802;
	mul.lo.s64 	%rd11805, %rd11804, 1099511628211;
	ld.u64 	%rd11806, [%rd11774+8];
	and.b64  	%rd11807, %rd11806, 255;
	xor.b64  	%rd11808, %rd11807, %rd11805;
	mul.lo.s64 	%rd11809, %rd11808, 1099511628211;
	shr.u64 	%rd11810, %rd11806, 8;
	and.b64  	%rd11811, %rd11810, 255;
	xor.b64  	%rd11812, %rd11811, %rd11809;
	mul.lo.s64 	%rd11813, %rd11812, 1099511628211;
	shr.u64 	%rd11814, %rd11806, 16;
	and.b64  	%rd11815, %rd11814, 255;
	xor.b64  	%rd11816, %rd11815, %rd11813;
	mul.lo.s64 	%rd11817, %rd11816, 1099511628211;
	shr.u64 	%rd11818, %rd11806, 24;
	and.b64  	%rd11819, %rd11818, 255;
	xor.b64  	%rd11820, %rd11819, %rd11817;
	mul.lo.s64 	%rd11821, %rd11820, 1099511628211;
	shr.u64 	%rd11822, %rd11806, 32;
	and.b64  	%rd11823, %rd11822, 255;
	xor.b64  	%rd11824, %rd11823, %rd11821;
	mul.lo.s64 	%rd11825, %rd11824, 1099511628211;
	shr.u64 	%rd11826, %rd11806, 40;
	and.b64  	%rd11827, %rd11826, 255;
	xor.b64  	%rd11828, %rd11827, %rd11825;
	mul.lo.s64 	%rd11829, %rd11828, 1099511628211;
	shr.u64 	%rd11830, %rd11806, 48;
	and.b64  	%rd11831, %rd11830, 255;
	xor.b64  	%rd11832, %rd11831, %rd11829;
	mul.lo.s64 	%rd11833, %rd11832, 1099511628211;
	shr.u64 	%rd11834, %rd11806, 56;
	xor.b64  	%rd11835, %rd11834, %rd11833;
	mul.lo.s64 	%rd55695, %rd11835, 1099511628211;
	add.s64 	%rd55696, %rd55696, 2;
	add.s64 	%rd55694, %rd55694, 2;
	setp.ne.s64 	%p352, %rd55694, %rd3816;
	@%p352 bra 	$L__BB5_2100;
$L__BB5_2101:
	@%p269 bra 	$L__BB5_2103;
	shl.b64 	%rd11836, %rd55696, 3;
	add.s64 	%rd11837, %rd56759, %rd11836;
	ld.u64 	%rd11838, [%rd11837];
	and.b64  	%rd11839, %rd11838, 255;
	xor.b64  	%rd11840, %rd11839, %rd55695;
	mul.lo.s64 	%rd11841, %rd11840, 1099511628211;
	shr.u64 	%rd11842, %rd11838, 8;
	and.b64  	%rd11843, %rd11842, 255;
	xor.b64  	%rd11844, %rd11843, %rd11841;
	mul.lo.s64 	%rd11845, %rd11844, 1099511628211;
	shr.u64 	%rd11846, %rd11838, 16;
	and.b64  	%rd11847, %rd11846, 255;
	xor.b64  	%rd11848, %rd11847, %rd11845;
	mul.lo.s64 	%rd11849, %rd11848, 1099511628211;
	shr.u64 	%rd11850, %rd11838, 24;
	and.b64  	%rd11851, %rd11850, 255;
	xor.b64  	%rd11852, %rd11851, %rd11849;
	mul.lo.s64 	%rd11853, %rd11852, 1099511628211;
	shr.u64 	%rd11854, %rd11838, 32;
	and.b64  	%rd11855, %rd11854, 255;
	xor.b64  	%rd11856, %rd11855, %rd11853;
	mul.lo.s64 	%rd11857, %rd11856, 1099511628211;
	shr.u64 	%rd11858, %rd11838, 40;
	and.b64  	%rd11859, %rd11858, 255;
	xor.b64  	%rd11860, %rd11859, %rd11857;
	mul.lo.s64 	%rd11861, %rd11860, 1099511628211;
	shr.u64 	%rd11862, %rd11838, 48;
	and.b64  	%rd11863, %rd11862, 255;
	xor.b64  	%rd11864, %rd11863, %rd11861;
	mul.lo.s64 	%rd11865, %rd11864, 1099511628211;
	shr.u64 	%rd11866, %rd11838, 56;
	xor.b64  	%rd11867, %rd11866, %rd11865;
	mul.lo.s64 	%rd55695, %rd11867, 1099511628211;
$L__BB5_2103:
	setp.eq.s64 	%p354, %rd55688, %rd55695;
	@%p354 bra 	$L__BB5_2128;
	setp.lt.u64 	%p355, %rd2958, 7;
	mov.b64 	%rd55703, 0;
	mov.u64 	%rd55711, %rd55703;
	@%p355 bra 	$L__BB5_2107;
	and.b64  	%rd3828, %rd2, -8;
	mov.b64 	%rd55703, 0;
	mov.u64 	%rd55701, %rd55703;
$L__BB5_2106:
	.pragma "nounroll";
	shl.b64 	%rd11871, %rd55703, 3;
	add.s64 	%rd11872, %rd57153, %rd11871;
	ld.u64 	%rd11873, [%rd11872];
	mad.lo.s64 	%rd11874, %rd11873, 2654435761, %rd55711;
	shl.b64 	%rd11875, %rd11874, 13;
	add.s64 	%rd11876, %rd11875, %rd11874;
	shr.u64 	%rd11877, %rd11876, 7;
	xor.b64  	%rd11878, %rd11877, %rd11876;
	shl.b64 	%rd11879, %rd11878, 3;
	add.s64 	%rd11880, %rd11879, %rd11878;
	shr.u64 	%rd11881, %rd11880, 17;
	xor.b64  	%rd11882, %rd11881, %rd11880;
	shl.b64 	%rd11883, %rd11882, 5;
	add.s64 	%rd11884, %rd11883, %rd11882;
	ld.u64 	%rd11885, [%rd11872+8];
	mad.lo.s64 	%rd11886, %rd11885, 2654435761, %rd11884;
	shl.b64 	%rd11887, %rd11886, 13;
	add.s64 	%rd11888, %rd11887, %rd11886;
	shr.u64 	%rd11889, %rd11888, 7;
	xor.b64  	%rd11890, %rd11889, %rd11888;
	shl.b64 	%rd11891, %rd11890, 3;
	add.s64 	%rd11892, %rd11891, %rd11890;
	shr.u64 	%rd11893, %rd11892, 17;
	xor.b64  	%rd11894, %rd11893, %rd11892;
	shl.b64 	%rd11895, %rd11894, 5;
	add.s64 	%rd11896, %rd11895, %rd11894;
	ld.u64 	%rd11897, [%rd11872+16];
	mad.lo.s64 	%rd11898, %rd11897, 2654435761, %rd11896;
	shl.b64 	%rd11899, %rd11898, 13;
	add.s64 	%rd11900, %rd11899, %rd11898;
	shr.u64 	%rd11901, %rd11900, 7;
	xor.b64  	%rd11902, %rd11901, %rd11900;
	shl.b64 	%rd11903, %rd11902, 3;
	add.s64 	%rd11904, %rd11903, %rd11902;
	shr.u64 	%rd11905, %rd11904, 17;
	xor.b64  	%rd11906, %rd11905, %rd11904;
	shl.b64 	%rd11907, %rd11906, 5;
	add.s64 	%rd11908, %rd11907, %rd11906;
	ld.u64 	%rd11909, [%rd11872+24];
	mad.lo.s64 	%rd11910, %rd11909, 2654435761, %rd11908;
	shl.b64 	%rd11911, %rd11910, 13;
	add.s64 	%rd11912, %rd11911, %rd11910;
	shr.u64 	%rd11913, %rd11912, 7;
	xor.b64  	%rd11914, %rd11913, %rd11912;
	shl.b64 	%rd11915, %rd11914, 3;
	add.s64 	%rd11916, %rd11915, %rd11914;
	shr.u64 	%rd11917, %rd11916, 17;
	xor.b64  	%rd11918, %rd11917, %rd11916;
	shl.b64 	%rd11919, %rd11918, 5;
	add.s64 	%rd11920, %rd11919, %rd11918;
	ld.u64 	%rd11921, [%rd11872+32];
	mad.lo.s64 	%rd11922, %rd11921, 2654435761, %rd11920;
	shl.b64 	%rd11923, %rd11922, 13;
	add.s64 	%rd11924, %rd11923, %rd11922;
	shr.u64 	%rd11925, %rd11924, 7;
	xor.b64  	%rd11926, %rd11925, %rd11924;
	shl.b64 	%rd11927, %rd11926, 3;
	add.s64 	%rd11928, %rd11927, %rd11926;
	shr.u64 	%rd11929, %rd11928, 17;
	xor.b64  	%rd11930, %rd11929, %rd11928;
	shl.b64 	%rd11931, %rd11930, 5;
	add.s64 	%rd11932, %rd11931, %rd11930;
	ld.u64 	%rd11933, [%rd11872+40];
	mad.lo.s64 	%rd11934, %rd11933, 2654435761, %rd11932;
	shl.b64 	%rd11935, %rd11934, 13;
	add.s64 	%rd11936, %rd11935, %rd11934;
	shr.u64 	%rd11937, %rd11936, 7;
	xor.b64  	%rd11938, %rd11937, %rd11936;
	shl.b64 	%rd11939, %rd11938, 3;
	add.s64 	%rd11940, %rd11939, %rd11938;
	shr.u64 	%rd11941, %rd11940, 17;
	xor.b64  	%rd11942, %rd11941, %rd11940;
	shl.b64 	%rd11943, %rd11942, 5;
	add.s64 	%rd11944, %rd11943, %rd11942;
	ld.u64 	%rd11945, [%rd11872+48];
	mad.lo.s64 	%rd11946, %rd11945, 2654435761, %rd11944;
	shl.b64 	%rd11947, %rd11946, 13;
	add.s64 	%rd11948, %rd11947, %rd11946;
	shr.u64 	%rd11949, %rd11948, 7;
	xor.b64  	%rd11950, %rd11949, %rd11948;
	shl.b64 	%rd11951, %rd11950, 3;
	add.s64 	%rd11952, %rd11951, %rd11950;
	shr.u64 	%rd11953, %rd11952, 17;
	xor.b64  	%rd11954, %rd11953, %rd11952;
	shl.b64 	%rd11955, %rd11954, 5;
	add.s64 	%rd11956, %rd11955, %rd11954;
	ld.u64 	%rd11957, [%rd11872+56];
	mad.lo.s64 	%rd11958, %rd11957, 2654435761, %rd11956;
	shl.b64 	%rd11959, %rd11958, 13;
	add.s64 	%rd11960, %rd11959, %rd11958;
	shr.u64 	%rd11961, %rd11960, 7;
	xor.b64  	%rd11962, %rd11961, %rd11960;
	shl.b64 	%rd11963, %rd11962, 3;
	add.s64 	%rd11964, %rd11963, %rd11962;
	shr.u64 	%rd11965, %rd11964, 17;
	xor.b64  	%rd11966, %rd11965, %rd11964;
	shl.b64 	%rd11967, %rd11966, 5;
	add.s64 	%rd55711, %rd11967, %rd11966;
	add.s64 	%rd55703, %rd55703, 8;
	add.s64 	%rd55701, %rd55701, 8;
	setp.ne.s64 	%p356, %rd55701, %rd3828;
	@%p356 bra 	$L__BB5_2106;
$L__BB5_2107:
	setp.eq.s64 	%p357, %rd2959, 0;
	@%p357 bra 	$L__BB5_2115;
	setp.lt.u64 	%p358, %rd2960, 3;
	@%p358 bra 	$L__BB5_2110;
	shl.b64 	%rd11969, %rd55703, 3;
	add.s64 	%rd11970, %rd57153, %rd11969;
	ld.u64 	%rd11971, [%rd11970];
	mad.lo.s64 	%rd11972, %rd11971, 2654435761, %rd55711;
	shl.b64 	%rd11973, %rd11972, 13;
	add.s64 	%rd11974, %rd11973, %rd11972;
	shr.u64 	%rd11975, %rd11974, 7;
	xor.b64  	%rd11976, %rd11975, %rd11974;
	shl.b64 	%rd11977, %rd11976, 3;
	add.s64 	%rd11978, %rd11977, %rd11976;
	shr.u64 	%rd11979, %rd11978, 17;
	xor.b64  	%rd11980, %rd11979, %rd11978;
	shl.b64 	%rd11981, %rd11980, 5;
	add.s64 	%rd11982, %rd11981, %rd11980;
	ld.u64 	%rd11983, [%rd11970+8];
	mad.lo.s64 	%rd11984, %rd11983, 2654435761, %rd11982;
	shl.b64 	%rd11985, %rd11984, 13;
	add.s64 	%rd11986, %rd11985, %rd11984;
	shr.u64 	%rd11987, %rd11986, 7;
	xor.b64  	%rd11988, %rd11987, %rd11986;
	shl.b64 	%rd11989, %rd11988, 3;
	add.s64 	%rd11990, %rd11989, %rd11988;
	shr.u64 	%rd11991, %rd11990, 17;
	xor.b64  	%rd11992, %rd11991, %rd11990;
	shl.b64 	%rd11993, %rd11992, 5;
	add.s64 	%rd11994, %rd11993, %rd11992;
	ld.u64 	%rd11995, [%rd11970+16];
	mad.lo.s64 	%rd11996, %rd11995, 2654435761, %rd11994;
	shl.b64 	%rd11997, %rd11996, 13;
	add.s64 	%rd11998, %rd11997, %rd11996;
	shr.u64 	%rd11999, %rd11998, 7;
	xor.b64  	%rd12000, %rd11999, %rd11998;
	shl.b64 	%rd12001, %rd12000, 3;
	add.s64 	%rd12002, %rd12001, %rd12000;
	shr.u64 	%rd12003, %rd12002, 17;
	xor.b64  	%rd12004, %rd12003, %rd12002;
	shl.b64 	%rd12005, %rd12004, 5;
	add.s64 	%rd12006, %rd12005, %rd12004;
	ld.u64 	%rd12007, [%rd11970+24];
	mad.lo.s64 	%rd12008, %rd12007, 2654435761, %rd12006;
	shl.b64 	%rd12009, %rd12008, 13;
	add.s64 	%rd12010, %rd12009, %rd12008;
	shr.u64 	%rd12011, %rd12010, 7;
	xor.b64  	%rd12012, %rd12011, %rd12010;
	shl.b64 	%rd12013, %rd12012, 3;
	add.s64 	%rd12014, %rd12013, %rd12012;
	shr.u64 	%rd12015, %rd12014, 17;
	xor.b64  	%rd12016, %rd12015, %rd12014;
	shl.b64 	%rd12017, %rd12016, 5;
	add.s64 	%rd55711, %rd12017, %rd12016;
	add.s64 	%rd55703, %rd55703, 4;
$L__BB5_2110:
	setp.eq.s64 	%p359, %rd2961, 0;
	@%p359 bra 	$L__BB5_2115;
	setp.eq.s64 	%p360, %rd2962, 0;
	@%p360 bra 	$L__BB5_2113;
	shl.b64 	%rd12019, %rd55703, 3;
	add.s64 	%rd12020, %rd57153, %rd12019;
	ld.u64 	%rd12021, [%rd12020];
	mad.lo.s64 	%rd12022, %rd12021, 2654435761, %rd55711;
	shl.b64 	%rd12023, %rd12022, 13;
	add.s64 	%rd12024, %rd12023, %rd12022;
	shr.u64 	%rd12025, %rd12024, 7;
	xor.b64  	%rd12026, %rd12025, %rd12024;
	shl.b64 	%rd12027, %rd12026, 3;
	add.s64 	%rd12028, %rd12027, %rd12026;
	shr.u64 	%rd12029, %rd12028, 17;
	xor.b64  	%rd12030, %rd12029, %rd12028;
	shl.b64 	%rd12031, %rd12030, 5;
	add.s64 	%rd12032, %rd12031, %rd12030;
	ld.u64 	%rd12033, [%rd12020+8];
	mad.lo.s64 	%rd12034, %rd12033, 2654435761, %rd12032;
	shl.b64 	%rd12035, %rd12034, 13;
	add.s64 	%rd12036, %rd12035, %rd12034;
	shr.u64 	%rd12037, %rd12036, 7;
	xor.b64  	%rd12038, %rd12037, %rd12036;
	shl.b64 	%rd12039, %rd12038, 3;
	add.s64 	%rd12040, %rd12039, %rd12038;
	shr.u64 	%rd12041, %rd12040, 17;
	xor.b64  	%rd12042, %rd12041, %rd12040;
	shl.b64 	%rd12043, %rd12042, 5;
	add.s64 	%rd55711, %rd12043, %rd12042;
	add.s64 	%rd55703, %rd55703, 2;
$L__BB5_2113:
	@%p269 bra 	$L__BB5_2115;
	shl.b64 	%rd12044, %rd55703, 3;
	add.s64 	%rd12045, %rd57153, %rd12044;
	ld.u64 	%rd12046, [%rd12045];
	mad.lo.s64 	%rd12047, %rd12046, 2654435761, %rd55711;
	shl.b64 	%rd12048, %rd12047, 13;
	add.s64 	%rd12049, %rd12048, %rd12047;
	shr.u64 	%rd12050, %rd12049, 7;
	xor.b64  	%rd12051, %rd12050, %rd12049;
	shl.b64 	%rd12052, %rd12051, 3;
	add.s64 	%rd12053, %rd12052, %rd12051;
	shr.u64 	%rd12054, %rd12053, 17;
	xor.b64  	%rd12055, %rd12054, %rd12053;
	shl.b64 	%rd12056, %rd12055, 5;
	add.s64 	%rd55711, %rd12056, %rd12055;
$L__BB5_2115:
	mov.b64 	%rd55716, 0;
	mov.u64 	%rd55724, %rd55716;
	@%p355 bra 	$L__BB5_2118;
	and.b64  	%rd3850, %rd2, -8;
	mov.b64 	%rd55716, 0;
	mov.u64 	%rd55714, %rd55716;
$L__BB5_2117:
	.pragma "nounroll";
	shl.b64 	%rd12060, %rd55716, 3;
	add.s64 	%rd12061, %rd56759, %rd12060;
	ld.u64 	%rd12062, [%rd12061];
	mad.lo.s64 	%rd12063, %rd12062, 2654435761, %rd55724;
	shl.b64 	%rd12064, %rd12063, 13;
	add.s64 	%rd12065, %rd12064, %rd12063;
	shr.u64 	%rd12066, %rd12065, 7;
	xor.b64  	%rd12067, %rd12066, %rd12065;
	shl.b64 	%rd12068, %rd12067, 3;
	add.s64 	%rd12069, %rd12068, %rd12067;
	shr.u64 	%rd12070, %rd12069, 17;
	xor.b64  	%rd12071, %rd12070, %rd12069;
	shl.b64 	%rd12072, %rd12071, 5;
	add.s64 	%rd12073, %rd12072, %rd12071;
	ld.u64 	%rd12074, [%rd12061+8];
	mad.lo.s64 	%rd12075, %rd12074, 2654435761, %rd12073;
	shl.b64 	%rd12076, %rd12075, 13;
	add.s64 	%rd12077, %rd12076, %rd12075;
	shr.u64 	%rd12078, %rd12077, 7;
	xor.b64  	%rd12079, %rd12078, %rd12077;
	shl.b64 	%rd12080, %rd12079, 3;
	add.s64 	%rd12081, %rd12080, %rd12079;
	shr.u64 	%rd12082, %rd12081, 17;
	xor.b64  	%rd12083, %rd12082, %rd12081;
	shl.b64 	%rd12084, %rd12083, 5;
	add.s64 	%rd12085, %rd12084, %rd12083;
	ld.u64 	%rd12086, [%rd12061+16];
	mad.lo.s64 	%rd12087, %rd12086, 2654435761, %rd12085;
	shl.b64 	%rd12088, %rd12087, 13;
	add.s64 	%rd12089, %rd12088, %rd12087;
	shr.u64 	%rd12090, %rd12089, 7;
	xor.b64  	%rd12091, %rd12090, %rd12089;
	shl.b64 	%rd12092, %rd12091, 3;
	add.s64 	%rd12093, %rd12092, %rd12091;
	shr.u64 	%rd12094, %rd12093, 17;
	xor.b64  	%rd12095, %rd12094, %rd12093;
	shl.b64 	%rd12096, %rd12095, 5;
	add.s64 	%rd12097, %rd12096, %rd12095;
	ld.u64 	%rd12098, [%rd12061+24];
	mad.lo.s64 	%rd12099, %rd12098, 2654435761, %rd12097;
	shl.b64 	%rd12100, %rd12099, 13;
	add.s64 	%rd12101, %rd12100, %rd12099;
	shr.u64 	%rd12102, %rd12101, 7;
	xor.b64  	%rd12103, %rd12102, %rd12101;
	shl.b64 	%rd12104, %rd12103, 3;
	add.s64 	%rd12105, %rd12104, %rd12103;
	shr.u64 	%rd12106, %rd12105, 17;
	xor.b64  	%rd12107, %rd12106, %rd12105;
	shl.b64 	%rd12108, %rd12107, 5;
	add.s64 	%rd12109, %rd12108, %rd12107;
	ld.u64 	%rd12110, [%rd12061+32];
	mad.lo.s64 	%rd12111, %rd12110, 2654435761, %rd12109;
	shl.b64 	%rd12112, %rd12111, 13;
	add.s64 	%rd12113, %rd12112, %rd12111;
	shr.u64 	%rd12114, %rd12113, 7;
	xor.b64  	%rd12115, %rd12114, %rd12113;
	shl.b64 	%rd12116, %rd12115, 3;
	add.s64 	%rd12117, %rd12116, %rd12115;
	shr.u64 	%rd12118, %rd12117, 17;
	xor.b64  	%rd12119, %rd12118, %rd12117;
	shl.b64 	%rd12120, %rd12119, 5;
	add.s64 	%rd12121, %rd12120, %rd12119;
	ld.u64 	%rd12122, [%rd12061+40];
	mad.lo.s64 	%rd12123, %rd12122, 2654435761, %rd12121;
	shl.b64 	%rd12124, %rd12123, 13;
	add.s64 	%rd12125, %rd12124, %rd12123;
	shr.u64 	%rd12126, %rd12125, 7;
	xor.b64  	%rd12127, %rd12126, %rd12125;
	shl.b64 	%rd12128, %rd12127, 3;
	add.s64 	%rd12129, %rd12128, %rd12127;
	shr.u64 	%rd12130, %rd12129, 17;
	xor.b64  	%rd12131, %rd12130, %rd12129;
	shl.b64 	%rd12132, %rd12131, 5;
	add.s64 	%rd12133, %rd12132, %rd12131;
	ld.u64 	%rd12134, [%rd12061+48];
	mad.lo.s64 	%rd12135, %rd12134, 2654435761, %rd12133;
	shl.b64 	%rd12136, %rd12135, 13;
	add.s64 	%rd12137, %rd12136, %rd12135;
	shr.u64 	%rd12138, %rd12137, 7;
	xor.b64  	%rd12139, %rd12138, %rd12137;
	shl.b64 	%rd12140, %rd12139, 3;
	add.s64 	%rd12141, %rd12140, %rd12139;
	shr.u64 	%rd12142, %rd12141, 17;
	xor.b64  	%rd12143, %rd12142, %rd12141;
	shl.b64 	%rd12144, %rd12143, 5;
	add.s64 	%rd12145, %rd12144, %rd12143;
	ld.u64 	%rd12146, [%rd12061+56];
	mad.lo.s64 	%rd12147, %rd12146, 2654435761, %rd12145;
	shl.b64 	%rd12148, %rd12147, 13;
	add.s64 	%rd12149, %rd12148, %rd12147;
	shr.u64 	%rd12150, %rd12149, 7;
	xor.b64  	%rd12151, %rd12150, %rd12149;
	shl.b64 	%rd12152, %rd12151, 3;
	add.s64 	%rd12153, %rd12152, %rd12151;
	shr.u64 	%rd12154, %rd12153, 17;
	xor.b64  	%rd12155, %rd12154, %rd12153;
	shl.b64 	%rd12156, %rd12155, 5;
	add.s64 	%rd55724, %rd12156, %rd12155;
	add.s64 	%rd55716, %rd55716, 8;
	add.s64 	%rd55714, %rd55714, 8;
	setp.ne.s64 	%p363, %rd55714, %rd3850;
	@%p363 bra 	$L__BB5_2117;
$L__BB5_2118:
	@%p357 bra 	$L__BB5_2126;
	setp.lt.u64 	%p365, %rd2960, 3;
	@%p365 bra 	$L__BB5_2121;
	shl.b64 	%rd12158, %rd55716, 3;
	add.s64 	%rd12159, %rd56759, %rd12158;
	ld.u64 	%rd12160, [%rd12159];
	mad.lo.s64 	%rd12161, %rd12160, 2654435761, %rd55724;
	shl.b64 	%rd12162, %rd12161, 13;
	add.s64 	%rd12163, %rd12162, %rd12161;
	shr.u64 	%rd12164, %rd12163, 7;
	xor.b64  	%rd12165, %rd12164, %rd12163;
	shl.b64 	%rd12166, %rd12165, 3;
	add.s64 	%rd12167, %rd12166, %rd12165;
	shr.u64 	%rd12168, %rd12167, 17;
	xor.b64  	%rd12169, %rd12168, %rd12167;
	shl.b64 	%rd12170, %rd12169, 5;
	add.s64 	%rd12171, %rd12170, %rd12169;
	ld.u64 	%rd12172, [%rd12159+8];
	mad.lo.s64 	%rd12173, %rd12172, 2654435761, %rd12171;
	shl.b64 	%rd12174, %rd12173, 13;
	add.s64 	%rd12175, %rd12174, %rd12173;
	shr.u64 	%rd12176, %rd12175, 7;
	xor.b64  	%rd12177, %rd12176, %rd12175;
	shl.b64 	%rd12178, %rd12177, 3;
	add.s64 	%rd12179, %rd12178, %rd12177;
	shr.u64 	%rd12180, %rd12179, 17;
	xor.b64  	%rd12181, %rd12180, %rd12179;
	shl.b64 	%rd12182, %rd12181, 5;
	add.s64 	%rd12183, %rd12182, %rd12181;
	ld.u64 	%rd12184, [%rd12159+16];
	mad.lo.s64 	%rd12185, %rd12184, 2654435761, %rd12183;
	shl.b64 	%rd12186, %rd12185, 13;
	add.s64 	%rd12187, %rd12186, %rd12185;
	shr.u64 	%rd12188, %rd12187, 7;
	xor.b64  	%rd12189, %rd12188, %rd12187;
	shl.b64 	%rd12190, %rd12189, 3;
	add.s64 	%rd12191, %rd12190, %rd12189;
	shr.u64 	%rd12192, %rd12191, 17;
	xor.b64  	%rd12193, %rd12192, %rd12191;
	shl.b64 	%rd12194, %rd12193, 5;
	add.s64 	%rd12195, %rd12194, %rd12193;
	ld.u64 	%rd12196, [%rd12159+24];
	mad.lo.s64 	%rd12197, %rd12196, 2654435761, %rd12195;
	shl.b64 	%rd12198, %rd12197, 13;
	add.s64 	%rd12199, %rd12198, %rd12197;
	shr.u64 	%rd12200, %rd12199, 7;
	xor.b64  	%rd12201, %rd12200, %rd12199;
	shl.b64 	%rd12202, %rd12201, 3;
	add.s64 	%rd12203, %rd12202, %rd12201;
	shr.u64 	%rd12204, %rd12203, 17;
	xor.b64  	%rd12205, %rd12204, %rd12203;
	shl.b64 	%rd12206, %rd12205, 5;
	add.s64 	%rd55724, %rd12206, %rd12205;
	add.s64 	%rd55716, %rd55716, 4;
$L__BB5_2121:
	setp.eq.s64 	%p366, %rd2961, 0;
	@%p366 bra 	$L__BB5_2126;
	setp.eq.s64 	%p367, %rd2962, 0;
	@%p367 bra 	$L__BB5_2124;
	shl.b64 	%rd12208, %rd55716, 3;
	add.s64 	%rd12209, %rd56759, %rd12208;
	ld.u64 	%rd12210, [%rd12209];
	mad.lo.s64 	%rd12211, %rd12210, 2654435761, %rd55724;
	shl.b64 	%rd12212, %rd12211, 13;
	add.s64 	%rd12213, %rd12212, %rd12211;
	shr.u64 	%rd12214, %rd12213, 7;
	xor.b64  	%rd12215, %rd12214, %rd12213;
	shl.b64 	%rd12216, %rd12215, 3;
	add.s64 	%rd12217, %rd12216, %rd12215;
	shr.u64 	%rd12218, %rd12217, 17;
	xor.b64  	%rd12219, %rd12218, %rd12217;
	shl.b64 	%rd12220, %rd12219, 5;
	add.s64 	%rd12221, %rd12220, %rd12219;
	ld.u64 	%rd12222, [%rd12209+8];
	mad.lo.s64 	%rd12223, %rd12222, 2654435761, %rd12221;
	shl.b64 	%rd12224, %rd12223, 13;
	add.s64 	%rd12225, %rd12224, %rd12223;
	shr.u64 	%rd12226, %rd12225, 7;
	xor.b64  	%rd12227, %rd12226, %rd12225;
	shl.b64 	%rd12228, %rd12227, 3;
	add.s64 	%rd12229, %rd12228, %rd12227;
	shr.u64 	%rd12230, %rd12229, 17;
	xor.b64  	%rd12231, %rd12230, %rd12229;
	shl.b64 	%rd12232, %rd12231, 5;
	add.s64 	%rd55724, %rd12232, %rd12231;
	add.s64 	%rd55716, %rd55716, 2;
$L__BB5_2124:
	@%p269 bra 	$L__BB5_2126;
	shl.b64 	%rd12233, %rd55716, 3;
	add.s64 	%rd12234, %rd56759, %rd12233;
	ld.u64 	%rd12235, [%rd12234];
	mad.lo.s64 	%rd12236, %rd12235, 2654435761, %rd55724;
	shl.b64 	%rd12237, %rd12236, 13;
	add.s64 	%rd12238, %rd12237, %rd12236;
	shr.u64 	%rd12239, %rd12238, 7;
	xor.b64  	%rd12240, %rd12239, %rd12238;
	shl.b64 	%rd12241, %rd12240, 3;
	add.s64 	%rd12242, %rd12241, %rd12240;
	shr.u64 	%rd12243, %rd12242, 17;
	xor.b64  	%rd12244, %rd12243, %rd12242;
	shl.b64 	%rd12245, %rd12244, 5;
	add.s64 	%rd55724, %rd12245, %rd12244;
$L__BB5_2126:
	setp.lt.u64 	%p369, %rd55711, %rd55724;
	mov.u64 	%rd55726, %rd57153;
	@%p369 bra 	$L__BB5_2127;
	bra.uni 	$L__BB5_2132;
$L__BB5_2127:
	mov.u64 	%rd55726, %rd56759;
	mov.u64 	%rd56759, %rd57153;
	bra.uni 	$L__BB5_2132;
$L__BB5_2128:
	setp.eq.s32 	%p370, %r1, 0;
	mov.u64 	%rd55726, %rd57153;
	@%p370 bra 	$L__BB5_2132;
	mov.b64 	%rd55725, 0;
$L__BB5_2130:
	shl.b64 	%rd12247, %rd55725, 3;
	add.s64 	%rd12248, %rd57153, %rd12247;
	ld.u64 	%rd3873, [%rd12248];
	add.s64 	%rd12249, %rd56759, %rd12247;
	ld.u64 	%rd3874, [%rd12249];
	setp.lt.u64 	%p371, %rd3873, %rd3874;
	@%p371 bra 	$L__BB5_2127;
	setp.le.u64 	%p372, %rd3873, %rd3874;
	add.s64 	%rd55725, %rd55725, 1;
	setp.lt.u64 	%p373, %rd55725, %rd2957;
	and.pred  	%p374, %p372, %p373;
	mov.u64 	%rd55726, %rd57153;
	@%p374 bra 	$L__BB5_2130;
$L__BB5_2132:
	mov.b64 	%rd55731, -3750763034362895579;
	mov.b64 	%rd55732, 0;
	@%p267 bra 	$L__BB5_2135;
	and.b64  	%rd3878, %rd2, -2;
	mov.b64 	%rd55731, -3750763034362895579;
	mov.b64 	%rd55732, 0;
	mov.u64 	%rd55730, %rd55732;
$L__BB5_2134:
	shl.b64 	%rd12256, %rd55732, 3;
	add.s64 	%rd12257, %rd56763, %rd12256;
	ld.u64 	%rd12258, [%rd12257];
	and.b64  	%rd12259, %rd12258, 255;
	xor.b64  	%rd12260, %rd12259, %rd55731;
	mul.lo.s64 	%rd12261, %rd12260, 1099511628211;
	shr.u64 	%rd12262, %rd12258, 8;
	and.b64  	%rd12263, %rd12262, 255;
	xor.b64  	%rd12264, %rd12263, %rd12261;
	mul.lo.s64 	%rd12265, %rd12264, 1099511628211;
	shr.u64 	%rd12266, %rd12258, 16;
	and.b64  	%rd12267, %rd12266, 255;
	xor.b64  	%rd12268, %rd12267, %rd12265;
	mul.lo.s64 	%rd12269, %rd12268, 1099511628211;
	shr.u64 	%rd12270, %rd12258, 24;
	and.b64  	%rd12271, %rd12270, 255;
	xor.b64  	%rd12272, %rd12271, %rd12269;
	mul.lo.s64 	%rd12273, %rd12272, 1099511628211;
	shr.u64 	%rd12274, %rd12258, 32;
	and.b64  	%rd12275, %rd12274, 255;
	xor.b64  	%rd12276, %rd12275, %rd12273;
	mul.lo.s64 	%rd12277, %rd12276, 1099511628211;
	shr.u64 	%rd12278, %rd12258, 40;
	and.b64  	%rd12279, %rd12278, 255;
	xor.b64  	%rd12280, %rd12279, %rd12277;
	mul.lo.s64 	%rd12281, %rd12280, 1099511628211;
	shr.u64 	%rd12282, %rd12258, 48;
	and.b64  	%rd12283, %rd12282, 255;
	xor.b64  	%rd12284, %rd12283, %rd12281;
	mul.lo.s64 	%rd12285, %rd12284, 1099511628211;
	shr.u64 	%rd12286, %rd12258, 56;
	xor.b64  	%rd12287, %rd12286, %rd12285;
	mul.lo.s64 	%rd12288, %rd12287, 1099511628211;
	ld.u64 	%rd12289, [%rd12257+8];
	and.b64  	%rd12290, %rd12289, 255;
	xor.b64  	%rd12291, %rd12290, %rd12288;
	mul.lo.s64 	%rd12292, %rd12291, 1099511628211;
	shr.u64 	%rd12293, %rd12289, 8;
	and.b64  	%rd12294, %rd12293, 255;
	xor.b64  	%rd12295, %rd12294, %rd12292;
	mul.lo.s64 	%rd12296, %rd12295, 1099511628211;
	shr.u64 	%rd12297, %rd12289, 16;
	and.b64  	%rd12298, %rd12297, 255;
	xor.b64  	%rd12299, %rd12298, %rd12296;
	mul.lo.s64 	%rd12300, %rd12299, 1099511628211;
	shr.u64 	%rd12301, %rd12289, 24;
	and.b64  	%rd12302, %rd12301, 255;
	xor.b64  	%rd12303, %rd12302, %rd12300;
	mul.lo.s64 	%rd12304, %rd12303, 1099511628211;
	shr.u64 	%rd12305, %rd12289, 32;
	and.b64  	%rd12306, %rd12305, 255;
	xor.b64  	%rd12307, %rd12306, %rd12304;
	mul.lo.s64 	%rd12308, %rd12307, 1099511628211;
	shr.u64 	%rd12309, %rd12289, 40;
	and.b64  	%rd12310, %rd12309, 255;
	xor.b64  	%rd12311, %rd12310, %rd12308;
	mul.lo.s64 	%rd12312, %rd12311, 1099511628211;
	shr.u64 	%rd12313, %rd12289, 48;
	and.b64  	%rd12314, %rd12313, 255;
	xor.b64  	%rd12315, %rd12314, %rd12312;
	mul.lo.s64 	%rd12316, %rd12315, 1099511628211;
	shr.u64 	%rd12317, %rd12289, 56;
	xor.b64  	%rd12318, %rd12317, %rd12316;
	mul.lo.s64 	%rd55731, %rd12318, 1099511628211;
	add.s64 	%rd55732, %rd55732, 2;
	add.s64 	%rd55730, %rd55730, 2;
	setp.ne.s64 	%p376, %rd55730, %rd3878;
	@%p376 bra 	$L__BB5_2134;
$L__BB5_2135:
	@%p269 bra 	$L__BB5_2137;
	shl.b64 	%rd12319, %rd55732, 3;
	add.s64 	%rd12320, %rd56763, %rd12319;
	ld.u64 	%rd12321, [%rd12320];
	and.b64  	%rd12322, %rd12321, 255;
	xor.b64  	%rd12323, %rd12322, %rd55731;
	mul.lo.s64 	%rd12324, %rd12323, 1099511628211;
	shr.u64 	%rd12325, %rd12321, 8;
	and.b64  	%rd12326, %rd12325, 255;
	xor.b64  	%rd12327, %rd12326, %rd12324;
	mul.lo.s64 	%rd12328, %rd12327, 1099511628211;
	shr.u64 	%rd12329, %rd12321, 16;
	and.b64  	%rd12330, %rd12329, 255;
	xor.b64  	%rd12331, %rd12330, %rd12328;
	mul.lo.s64 	%rd12332, %rd12331, 1099511628211;
	shr.u64 	%rd12333, %rd12321, 24;
	and.b64  	%rd12334, %rd12333, 255;
	xor.b64  	%rd12335, %rd12334, %rd12332;
	mul.lo.s64 	%rd12336, %rd12335, 1099511628211;
	shr.u64 	%rd12337, %rd12321, 32;
	and.b64  	%rd12338, %rd12337, 255;
	xor.b64  	%rd12339, %rd12338, %rd12336;
	mul.lo.s64 	%rd12340, %rd12339, 1099511628211;
	shr.u64 	%rd12341, %rd12321, 40;
	and.b64  	%rd12342, %rd12341, 255;
	xor.b64  	%rd12343, %rd12342, %rd12340;
	mul.lo.s64 	%rd12344, %rd12343, 1099511628211;
	shr.u64 	%rd12345, %rd12321, 48;
	and.b64  	%rd12346, %rd12345, 255;
	xor.b64  	%rd12347, %rd12346, %rd12344;
	mul.lo.s64 	%rd12348, %rd12347, 1099511628211;
	shr.u64 	%rd12349, %rd12321, 56;
	xor.b64  	%rd12350, %rd12349, %rd12348;
	mul.lo.s64 	%rd55731, %rd12350, 1099511628211;
$L__BB5_2137:
	mov.b64 	%rd55738, -3750763034362895579;
	mov.b64 	%rd55739, 0;
	@%p267 bra 	$L__BB5_2140;
	and.b64  	%rd3890, %rd2, -2;
	mov.b64 	%rd55738, -3750763034362895579;
	mov.b64 	%rd55739, 0;
	mov.u64 	%rd55737, %rd55739;
$L__BB5_2139:
	shl.b64 	%rd12356, %rd55739, 3;
	add.s64 	%rd12357, %rd55597, %rd12356;
	ld.u64 	%rd12358, [%rd12357];
	and.b64  	%rd12359, %rd12358, 255;
	xor.b64  	%rd12360, %rd12359, %rd55738;
	mul.lo.s64 	%rd12361, %rd12360, 1099511628211;
	shr.u64 	%rd12362, %rd12358, 8;
	and.b64  	%rd12363, %rd12362, 255;
	xor.b64  	%rd12364, %rd12363, %rd12361;
	mul.lo.s64 	%rd12365, %rd12364, 1099511628211;
	shr.u64 	%rd12366, %rd12358, 16;
	and.b64  	%rd12367, %rd12366, 255;
	xor.b64  	%rd12368, %rd12367, %rd12365;
	mul.lo.s64 	%rd12369, %rd12368, 1099511628211;
	shr.u64 	%rd12370, %rd12358, 24;
	and.b64  	%rd12371, %rd12370, 255;
	xor.b64  	%rd12372, %rd12371, %rd12369;
	mul.lo.s64 	%rd12373, %rd12372, 1099511628211;
	shr.u64 	%rd12374, %rd12358, 32;
	and.b64  	%rd12375, %rd12374, 255;
	xor.b64  	%rd12376, %rd12375, %rd12373;
	mul.lo.s64 	%rd12377, %rd12376, 1099511628211;
	shr.u64 	%rd12378, %rd12358, 40;
	and.b64  	%rd12379, %rd12378, 255;
	xor.b64  	%rd12380, %rd12379, %rd12377;
	mul.lo.s64 	%rd12381, %rd12380, 1099511628211;
	shr.u64 	%rd12382, %rd12358, 48;
	and.b64  	%rd12383, %rd12382, 255;
	xor.b64  	%rd12384, %rd12383, %rd12381;
	mul.lo.s64 	%rd12385, %rd12384, 1099511628211;
	shr.u64 	%rd12386, %rd12358, 56;
	xor.b64  	%rd12387, %rd12386, %rd12385;
	mul.lo.s64 	%rd12388, %rd12387, 1099511628211;
	ld.u64 	%rd12389, [%rd12357+8];
	and.b64  	%rd12390, %rd12389, 255;
	xor.b64  	%rd12391, %rd12390, %rd12388;
	mul.lo.s64 	%rd12392, %rd12391, 1099511628211;
	shr.u64 	%rd12393, %rd12389, 8;
	and.b64  	%rd12394, %rd12393, 255;
	xor.b64  	%rd12395, %rd12394, %rd12392;
	mul.lo.s64 	%rd12396, %rd12395, 1099511628211;
	shr.u64 	%rd12397, %rd12389, 16;
	and.b64  	%rd12398, %rd12397, 255;
	xor.b64  	%rd12399, %rd12398, %rd12396;
	mul.lo.s64 	%rd12400, %rd12399, 1099511628211;
	shr.u64 	%rd12401, %rd12389, 24;
	and.b64  	%rd12402, %rd12401, 255;
	xor.b64  	%rd12403, %rd12402, %rd12400;
	mul.lo.s64 	%rd12404, %rd12403, 1099511628211;
	shr.u64 	%rd12405, %rd12389, 32;
	and.b64  	%rd12406, %rd12405, 255;
	xor.b64  	%rd12407, %rd12406, %rd12404;
	mul.lo.s64 	%rd12408, %rd12407, 1099511628211;
	shr.u64 	%rd12409, %rd12389, 40;
	and.b64  	%rd12410, %rd12409, 255;
	xor.b64  	%rd12411, %rd12410, %rd12408;
	mul.lo.s64 	%rd12412, %rd12411, 1099511628211;
	shr.u64 	%rd12413, %rd12389, 48;
	and.b64  	%rd12414, %rd12413, 255;
	xor.b64  	%rd12415, %rd12414, %rd12412;
	mul.lo.s64 	%rd12416, %rd12415, 1099511628211;
	shr.u64 	%rd12417, %rd12389, 56;
	xor.b64  	%rd12418, %rd12417, %rd12416;
	mul.lo.s64 	%rd55738, %rd12418, 1099511628211;
	add.s64 	%rd55739, %rd55739, 2;
	add.s64 	%rd55737, %rd55737, 2;
	setp.ne.s64 	%p379, %rd55737, %rd3890;
	@%p379 bra 	$L__BB5_2139;
$L__BB5_2140:
	@%p269 bra 	$L__BB5_2142;
	shl.b64 	%rd12419, %rd55739, 3;
	add.s64 	%rd12420, %rd55597, %rd12419;
	ld.u64 	%rd12421, [%rd12420];
	and.b64  	%rd12422, %rd12421, 255;
	xor.b64  	%rd12423, %rd12422, %rd55738;
	mul.lo.s64 	%rd12424, %rd12423, 1099511628211;
	shr.u64 	%rd12425, %rd12421, 8;
	and.b64  	%rd12426, %rd12425, 255;
	xor.b64  	%rd12427, %rd12426, %rd12424;
	mul.lo.s64 	%rd12428, %rd12427, 1099511628211;
	shr.u64 	%rd12429, %rd12421, 16;
	and.b64  	%rd12430, %rd12429, 255;
	xor.b64  	%rd12431, %rd12430, %rd12428;
	mul.lo.s64 	%rd12432, %rd12431, 1099511628211;
	shr.u64 	%rd12433, %rd12421, 24;
	and.b64  	%rd12434, %rd12433, 255;
	xor.b64  	%rd12435, %rd12434, %rd12432;
	mul.lo.s64 	%rd12436, %rd12435, 1099511628211;
	shr.u64 	%rd12437, %rd12421, 32;
	and.b64  	%rd12438, %rd12437, 255;
	xor.b64  	%rd12439, %rd12438, %rd12436;
	mul.lo.s64 	%rd12440, %rd12439, 1099511628211;
	shr.u64 	%rd12441, %rd12421, 40;
	and.b64  	%rd12442, %rd12441, 255;
	xor.b64  	%rd12443, %rd12442, %rd12440;
	mul.lo.s64 	%rd12444, %rd12443, 1099511628211;
	shr.u64 	%rd12445, %rd12421, 48;
	and.b64  	%rd12446, %rd12445, 255;
	xor.b64  	%rd12447, %rd12446, %rd12444;
	mul.lo.s64 	%rd12448, %rd12447, 1099511628211;
	shr.u64 	%rd12449, %rd12421, 56;
	xor.b64  	%rd12450, %rd12449, %rd12448;
	mul.lo.s64 	%rd55738, %rd12450, 1099511628211;
$L__BB5_2142:
	setp.eq.s64 	%p381, %rd55731, %rd55738;
	@%p381 bra 	$L__BB5_2167;
	setp.lt.u64 	%p382, %rd2958, 7;
	mov.b64 	%rd55746, 0;
	mov.u64 	%rd55754, %rd55746;
	@%p382 bra 	$L__BB5_2146;
	and.b64  	%rd3902, %rd2, -8;
	mov.b64 	%rd55746, 0;
	mov.u64 	%rd55744, %rd55746;
$L__BB5_2145:
	.pragma "nounroll";
	shl.b64 	%rd12454, %rd55746, 3;
	add.s64 	%rd12455, %rd56763, %rd12454;
	ld.u64 	%rd12456, [%rd12455];
	mad.lo.s64 	%rd12457, %rd12456, 2654435761, %rd55754;
	shl.b64 	%rd12458, %rd12457, 13;
	add.s64 	%rd12459, %rd12458, %rd12457;
	shr.u64 	%rd12460, %rd12459, 7;
	xor.b64  	%rd12461, %rd12460, %rd12459;
	shl.b64 	%rd12462, %rd12461, 3;
	add.s64 	%rd12463, %rd12462, %rd12461;
	shr.u64 	%rd12464, %rd12463, 17;
	xor.b64  	%rd12465, %rd12464, %rd12463;
	shl.b64 	%rd12466, %rd12465, 5;
	add.s64 	%rd12467, %rd12466, %rd12465;
	ld.u64 	%rd12468, [%rd12455+8];
	mad.lo.s64 	%rd12469, %rd12468, 2654435761, %rd12467;
	shl.b64 	%rd12470, %rd12469, 13;
	add.s64 	%rd12471, %rd12470, %rd12469;
	shr.u64 	%rd12472, %rd12471, 7;
	xor.b64  	%rd12473, %rd12472, %rd12471;
	shl.b64 	%rd12474, %rd12473, 3;
	add.s64 	%rd12475, %rd12474, %rd12473;
	shr.u64 	%rd12476, %rd12475, 17;
	xor.b64  	%rd12477, %rd12476, %rd12475;
	shl.b64 	%rd12478, %rd12477, 5;
	add.s64 	%rd12479, %rd12478, %rd12477;
	ld.u64 	%rd12480, [%rd12455+16];
	mad.lo.s64 	%rd12481, %rd12480, 2654435761, %rd12479;
	shl.b64 	%rd12482, %rd12481, 13;
	add.s64 	%rd12483, %rd12482, %rd12481;
	shr.u64 	%rd12484, %rd12483, 7;
	xor.b64  	%rd12485, %rd12484, %rd12483;
	shl.b64 	%rd12486, %rd12485, 3;
	add.s64 	%rd12487, %rd12486, %rd12485;
	shr.u64 	%rd12488, %rd12487, 17;
	xor.b64  	%rd12489, %rd12488, %rd12487;
	shl.b64 	%rd12490, %rd12489, 5;
	add.s64 	%rd12491, %rd12490, %rd12489;
	ld.u64 	%rd12492, [%rd12455+24];
	mad.lo.s64 	%rd12493, %rd12492, 2654435761, %rd12491;
	shl.b64 	%rd12494, %rd12493, 13;
	add.s64 	%rd12495, %rd12494, %rd12493;
	shr.u64 	%rd12496, %rd12495, 7;
	xor.b64  	%rd12497, %rd12496, %rd12495;
	shl.b64 	%rd12498, %rd12497, 3;
	add.s64 	%rd12499, %rd12498, %rd12497;
	shr.u64 	%rd12500, %rd12499, 17;
	xor.b64  	%rd12501, %rd12500, %rd12499;
	shl.b64 	%rd12502, %rd12501, 5;
	add.s64 	%rd12503, %rd12502, %rd12501;
	ld.u64 	%rd12504, [%rd12455+32];
	mad.lo.s64 	%rd12505, %rd12504, 2654435761, %rd12503;
	shl.b64 	%rd12506, %rd12505, 13;
	add.s64 	%rd12507, %rd12506, %rd12505;
	shr.u64 	%rd12508, %rd12507, 7;
	xor.b64  	%rd12509, %rd12508, %rd12507;
	shl.b64 	%rd12510, %rd12509, 3;
	add.s64 	%rd12511, %rd12510, %rd12509;
	shr.u64 	%rd12512, %rd12511, 17;
	xor.b64  	%rd12513, %rd12512, %rd12511;
	shl.b64 	%rd12514, %rd12513, 5;
	add.s64 	%rd12515, %rd12514, %rd12513;
	ld.u64 	%rd12516, [%rd12455+40];
	mad.lo.s64 	%rd12517, %rd12516, 2654435761, %rd12515;
	shl.b64 	%rd12518, %rd12517, 13;
	add.s64 	%rd12519, %rd12518, %rd12517;
	shr.u64 	%rd12520, %rd12519, 7;
	xor.b64  	%rd12521, %rd12520, %rd12519;
	shl.b64 	%rd12522, %rd12521, 3;
	add.s64 	%rd12523, %rd12522, %rd12521;
	shr.u64 	%rd12524, %rd12523, 17;
	xor.b64  	%rd12525, %rd12524, %rd12523;
	shl.b64 	%rd12526, %rd12525, 5;
	add.s64 	%rd12527, %rd12526, %rd12525;
	ld.u64 	%rd12528, [%rd12455+48];
	mad.lo.s64 	%rd12529, %rd12528, 2654435761, %rd12527;
	shl.b64 	%rd12530, %rd12529, 13;
	add.s64 	%rd12531, %rd12530, %rd12529;
	shr.u64 	%rd12532, %rd12531, 7;
	xor.b64  	%rd12533, %rd12532, %rd12531;
	shl.b64 	%rd12534, %rd12533, 3;
	add.s64 	%rd12535, %rd12534, %rd12533;
	shr.u64 	%rd12536, %rd12535, 17;
	xor.b64  	%rd12537, %rd12536, %rd12535;
	shl.b64 	%rd12538, %rd12537, 5;
	add.s64 	%rd12539, %rd12538, %rd12537;
	ld.u64 	%rd12540, [%rd12455+56];
	mad.lo.s64 	%rd12541, %rd12540, 2654435761, %rd12539;
	shl.b64 	%rd12542, %rd12541, 13;
	add.s64 	%rd12543, %rd12542, %rd12541;
	shr.u64 	%rd12544, %rd12543, 7;
	xor.b64  	%rd12545, %rd12544, %rd12543;
	shl.b64 	%rd12546, %rd12545, 3;
	add.s64 	%rd12547, %rd12546, %rd12545;
	shr.u64 	%rd12548, %rd12547, 17;
	xor.b64  	%rd12549, %rd12548, %rd12547;
	shl.b64 	%rd12550, %rd12549, 5;
	add.s64 	%rd55754, %rd12550, %rd12549;
	add.s64 	%rd55746, %rd55746, 8;
	add.s64 	%rd55744, %rd55744, 8;
	setp.ne.s64 	%p383, %rd55744, %rd3902;
	@%p383 bra 	$L__BB5_2145;
$L__BB5_2146:
	setp.eq.s64 	%p384, %rd2959, 0;
	@%p384 bra 	$L__BB5_2154;
	setp.lt.u64 	%p385, %rd2960, 3;
	@%p385 bra 	$L__BB5_2149;
	shl.b64 	%rd12552, %rd55746, 3;
	add.s64 	%rd12553, %rd56763, %rd12552;
	ld.u64 	%rd12554, [%rd12553];
	mad.lo.s64 	%rd12555, %rd12554, 2654435761, %rd55754;
	shl.b64 	%rd12556, %rd12555, 13;
	add.s64 	%rd12557, %rd12556, %rd12555;
	shr.u64 	%rd12558, %rd12557, 7;
	xor.b64  	%rd12559, %rd12558, %rd12557;
	shl.b64 	%rd12560, %rd12559, 3;
	add.s64 	%rd12561, %rd12560, %rd12559;
	shr.u64 	%rd12562, %rd12561, 17;
	xor.b64  	%rd12563, %rd12562, %rd12561;
	shl.b64 	%rd12564, %rd12563, 5;
	add.s64 	%rd12565, %rd12564, %rd12563;
	ld.u64 	%rd12566, [%rd12553+8];
	mad.lo.s64 	%rd12567, %rd12566, 2654435761, %rd12565;
	shl.b64 	%rd12568, %rd12567, 13;
	add.s64 	%rd12569, %rd12568, %rd12567;
	shr.u64 	%rd12570, %rd12569, 7;
	xor.b64  	%rd12571, %rd12570, %rd12569;
	shl.b64 	%rd12572, %rd12571, 3;
	add.s64 	%rd12573, %rd12572, %rd12571;
	shr.u64 	%rd12574, %rd12573, 17;
	xor.b64  	%rd12575, %rd12574, %rd12573;
	shl.b64 	%rd12576, %rd12575, 5;
	add.s64 	%rd12577, %rd12576, %rd12575;
	ld.u64 	%rd12578, [%rd12553+16];
	mad.lo.s64 	%rd12579, %rd12578, 2654435761, %rd12577;
	shl.b64 	%rd12580, %rd12579, 13;
	add.s64 	%rd12581, %rd12580, %rd12579;
	shr.u64 	%rd12582, %rd12581, 7;
	xor.b64  	%rd12583, %rd12582, %rd12581;
	shl.b64 	%rd12584, %rd12583, 3;
	add.s64 	%rd12585, %rd12584, %rd12583;
	shr.u64 	%rd12586, %rd12585, 17;
	xor.b64  	%rd12587, %rd12586, %rd12585;
	shl.b64 	%rd12588, %rd12587, 5;
	add.s64 	%rd12589, %rd12588, %rd12587;
	ld.u64 	%rd12590, [%rd12553+24];
	mad.lo.s64 	%rd12591, %rd12590, 2654435761, %rd12589;
	shl.b64 	%rd12592, %rd12591, 13;
	add.s64 	%rd12593, %rd12592, %rd12591;
	shr.u64 	%rd12594, %rd12593, 7;
	xor.b64  	%rd12595, %rd12594, %rd12593;
	shl.b64 	%rd12596, %rd12595, 3;
	add.s64 	%rd12597, %rd12596, %rd12595;
	shr.u64 	%rd12598, %rd12597, 17;
	xor.b64  	%rd12599, %rd12598, %rd12597;
	shl.b64 	%rd12600, %rd12599, 5;
	add.s64 	%rd55754, %rd12600, %rd12599;
	add.s64 	%rd55746, %rd55746, 4;
$L__BB5_2149:
	setp.eq.s64 	%p386, %rd2961, 0;
	@%p386 bra 	$L__BB5_2154;
	setp.eq.s64 	%p387, %rd2962, 0;
	@%p387 bra 	$L__BB5_2152;
	shl.b64 	%rd12602, %rd55746, 3;
	add.s64 	%rd12603, %rd56763, %rd12602;
	ld.u64 	%rd12604, [%rd12603];
	mad.lo.s64 	%rd12605, %rd12604, 2654435761, %rd55754;
	shl.b64 	%rd12606, %rd12605, 13;
	add.s64 	%rd12607, %rd12606, %rd12605;
	shr.u64 	%rd12608, %rd12607, 7;
	xor.b64  	%rd12609, %rd12608, %rd12607;
	shl.b64 	%rd12610, %rd12609, 3;
	add.s64 	%rd12611, %rd12610, %rd12609;
	shr.u64 	%rd12612, %rd12611, 17;
	xor.b64  	%rd12613, %rd12612, %rd12611;
	shl.b64 	%rd12614, %rd12613, 5;
	add.s64 	%rd12615, %rd12614, %rd12613;
	ld.u64 	%rd12616, [%rd12603+8];
	mad.lo.s64 	%rd12617, %rd12616, 2654435761, %rd12615;
	shl.b64 	%rd12618, %rd12617, 13;
	add.s64 	%rd12619, %rd12618, %rd12617;
	shr.u64 	%rd12620, %rd12619, 7;
	xor.b64  	%rd12621, %rd12620, %rd12619;
	shl.b64 	%rd12622, %rd12621, 3;
	add.s64 	%rd12623, %rd12622, %rd12621;
	shr.u64 	%rd12624, %rd12623, 17;
	xor.b64  	%rd12625, %rd12624, %rd12623;
	shl.b64 	%rd12626, %rd12625, 5;
	add.s64 	%rd55754, %rd12626, %rd12625;
	add.s64 	%rd55746, %rd55746, 2;
$L__BB5_2152:
	@%p269 bra 	$L__BB5_2154;
	shl.b64 	%rd12627, %rd55746, 3;
	add.s64 	%rd12628, %rd56763, %rd12627;
	ld.u64 	%rd12629, [%rd12628];
	mad.lo.s64 	%rd12630, %rd12629, 2654435761, %rd55754;
	shl.b64 	%rd12631, %rd12630, 13;
	add.s64 	%rd12632, %rd12631, %rd12630;
	shr.u64 	%rd12633, %rd12632, 7;
	xor.b64  	%rd12634, %rd12633, %rd12632;
	shl.b64 	%rd12635, %rd12634, 3;
	add.s64 	%rd12636, %rd12635, %rd12634;
	shr.u64 	%rd12637, %rd12636, 17;
	xor.b64  	%rd12638, %rd12637, %rd12636;
	shl.b64 	%rd12639, %rd12638, 5;
	add.s64 	%rd55754, %rd12639, %rd12638;
$L__BB5_2154:
	mov.b64 	%rd55759, 0;
	mov.u64 	%rd55767, %rd55759;
	@%p382 bra 	$L__BB5_2157;
	and.b64  	%rd3924, %rd2, -8;
	mov.b64 	%rd55759, 0;
	mov.u64 	%rd55757, %rd55759;
$L__BB5_2156:
	.pragma "nounroll";
	shl.b64 	%rd12643, %rd55759, 3;
	add.s64 	%rd12644, %rd55597, %rd12643;
	ld.u64 	%rd12645, [%rd12644];
	mad.lo.s64 	%rd12646, %rd12645, 2654435761, %rd55767;
	shl.b64 	%rd12647, %rd12646, 13;
	add.s64 	%rd12648, %rd12647, %rd12646;
	shr.u64 	%rd12649, %rd12648, 7;
	xor.b64  	%rd12650, %rd12649, %rd12648;
	shl.b64 	%rd12651, %rd12650, 3;
	add.s64 	%rd12652, %rd12651, %rd12650;
	shr.u64 	%rd12653, %rd12652, 17;
	xor.b64  	%rd12654, %rd12653, %rd12652;
	shl.b64 	%rd12655, %rd12654, 5;
	add.s64 	%rd12656, %rd12655, %rd12654;
	ld.u64 	%rd12657, [%rd12644+8];
	mad.lo.s64 	%rd12658, %rd12657, 2654435761, %rd12656;
	shl.b64 	%rd12659, %rd12658, 13;
	add.s64 	%rd12660, %rd12659, %rd12658;
	shr.u64 	%rd12661, %rd12660, 7;
	xor.b64  	%rd12662, %rd12661, %rd12660;
	shl.b64 	%rd12663, %rd12662, 3;
	add.s64 	%rd12664, %rd12663, %rd12662;
	shr.u64 	%rd12665, %rd12664, 17;
	xor.b64  	%rd12666, %rd12665, %rd12664;
	shl.b64 	%rd12667, %rd12666, 5;
	add.s64 	%rd12668, %rd12667, %rd12666;
	ld.u64 	%rd12669, [%rd12644+16];
	mad.lo.s64 	%rd12670, %rd12669, 2654435761, %rd12668;
	shl.b64 	%rd12671, %rd12670, 13;
	add.s64 	%rd12672, %rd12671, %rd12670;
	shr.u64 	%rd12673, %rd12672, 7;
	xor.b64  	%rd12674, %rd12673, %rd12672;
	shl.b64 	%rd12675, %rd12674, 3;
	add.s64 	%rd12676, %rd12675, %rd12674;
	shr.u64 	%rd12677, %rd12676, 17;
	xor.b64  	%rd12678, %rd12677, %rd12676;
	shl.b64 	%rd12679, %rd12678, 5;
	add.s64 	%rd12680, %rd12679, %rd12678;
	ld.u64 	%rd12681, [%rd12644+24];
	mad.lo.s64 	%rd12682, %rd12681, 2654435761, %rd12680;
	shl.b64 	%rd12683, %rd12682, 13;
	add.s64 	%rd12684, %rd12683, %rd12682;
	shr.u64 	%rd12685, %rd12684, 7;
	xor.b64  	%rd12686, %rd12685, %rd12684;
	shl.b64 	%rd12687, %rd12686, 3;
	add.s64 	%rd12688, %rd12687, %rd12686;
	shr.u64 	%rd12689, %rd12688, 17;
	xor.b64  	%rd12690, %rd12689, %rd12688;
	shl.b64 	%rd12691, %rd12690, 5;
	add.s64 	%rd12692, %rd12691, %rd12690;
	ld.u64 	%rd12693, [%rd12644+32];
	mad.lo.s64 	%rd12694, %rd12693, 2654435761, %rd12692;
	shl.b64 	%rd12695, %rd12694, 13;
	add.s64 	%rd12696, %rd12695, %rd12694;
	shr.u64 	%rd12697, %rd12696, 7;
	xor.b64  	%rd12698, %rd12697, %rd12696;
	shl.b64 	%rd12699, %rd12698, 3;
	add.s64 	%rd12700, %rd12699, %rd12698;
	shr.u64 	%rd12701, %rd12700, 17;
	xor.b64  	%rd12702, %rd12701, %rd12700;
	shl.b64 	%rd12703, %rd12702, 5;
	add.s64 	%rd12704, %rd12703, %rd12702;
	ld.u64 	%rd12705, [%rd12644+40];
	mad.lo.s64 	%rd12706, %rd12705, 2654435761, %rd12704;
	shl.b64 	%rd12707, %rd12706, 13;
	add.s64 	%rd12708, %rd12707, %rd12706;
	shr.u64 	%rd12709, %rd12708, 7;
	xor.b64  	%rd12710, %rd12709, %rd12708;
	shl.b64 	%rd12711, %rd12710, 3;
	add.s64 	%rd12712, %rd12711, %rd12710;
	shr.u64 	%rd12713, %rd12712, 17;
	xor.b64  	%rd12714, %rd12713, %rd12712;
	shl.b64 	%rd12715, %rd12714, 5;
	add.s64 	%rd12716, %rd12715, %rd12714;
	ld.u64 	%rd12717, [%rd12644+48];
	mad.lo.s64 	%rd12718, %rd12717, 2654435761, %rd12716;
	shl.b64 	%rd12719, %rd12718, 13;
	add.s64 	%rd12720, %rd12719, %rd12718;
	shr.u64 	%rd12721, %rd12720, 7;
	xor.b64  	%rd12722, %rd12721, %rd12720;
	shl.b64 	%rd12723, %rd12722, 3;
	add.s64 	%rd12724, %rd12723, %rd12722;
	shr.u64 	%rd12725, %rd12724, 17;
	xor.b64  	%rd12726, %rd12725, %rd12724;
	shl.b64 	%rd12727, %rd12726, 5;
	add.s64 	%rd12728, %rd12727, %rd12726;
	ld.u64 	%rd12729, [%rd12644+56];
	mad.lo.s64 	%rd12730, %rd12729, 2654435761, %rd12728;
	shl.b64 	%rd12731, %rd12730, 13;
	add.s64 	%rd12732, %rd12731, %rd12730;
	shr.u64 	%rd12733, %rd12732, 7;
	xor.b64  	%rd12734, %rd12733, %rd12732;
	shl.b64 	%rd12735, %rd12734, 3;
	add.s64 	%rd12736, %rd12735, %rd12734;
	shr.u64 	%rd12737, %rd12736, 17;
	xor.b64  	%rd12738, %rd12737, %rd12736;
	shl.b64 	%rd12739, %rd12738, 5;
	add.s64 	%rd55767, %rd12739, %rd12738;
	add.s64 	%rd55759, %rd55759, 8;
	add.s64 	%rd55757, %rd55757, 8;
	setp.ne.s64 	%p390, %rd55757, %rd3924;
	@%p390 bra 	$L__BB5_2156;
$L__BB5_2157:
	@%p384 bra 	$L__BB5_2165;
	setp.lt.u64 	%p392, %rd2960, 3;
	@%p392 bra 	$L__BB5_2160;
	shl.b64 	%rd12741, %rd55759, 3;
	add.s64 	%rd12742, %rd55597, %rd12741;
	ld.u64 	%rd12743, [%rd12742];
	mad.lo.s64 	%rd12744, %rd12743, 2654435761, %rd55767;
	shl.b64 	%rd12745, %rd12744, 13;
	add.s64 	%rd12746, %rd12745, %rd12744;
	shr.u64 	%rd12747, %rd12746, 7;
	xor.b64  	%rd12748, %rd12747, %rd12746;
	shl.b64 	%rd12749, %rd12748, 3;
	add.s64 	%rd12750, %rd12749, %rd12748;
	shr.u64 	%rd12751, %rd12750, 17;
	xor.b64  	%rd12752, %rd12751, %rd12750;
	shl.b64 	%rd12753, %rd12752, 5;
	add.s64 	%rd12754, %rd12753, %rd12752;
	ld.u64 	%rd12755, [%rd12742+8];
	mad.lo.s64 	%rd12756, %rd12755, 2654435761, %rd12754;
	shl.b64 	%rd12757, %rd12756, 13;
	add.s64 	%rd12758, %rd12757, %rd12756;
	shr.u64 	%rd12759, %rd12758, 7;
	xor.b64  	%rd12760, %rd12759, %rd12758;
	shl.b64 	%rd12761, %rd12760, 3;
	add.s64 	%rd12762, %rd12761, %rd12760;
	shr.u64 	%rd12763, %rd12762, 17;
	xor.b64  	%rd12764, %rd12763, %rd12762;
	shl.b64 	%rd12765, %rd12764, 5;
	add.s64 	%rd12766, %rd12765, %rd12764;
	ld.u64 	%rd12767, [%rd12742+16];
	mad.lo.s64 	%rd12768, %rd12767, 2654435761, %rd12766;
	shl.b64 	%rd12769, %rd12768, 13;
	add.s64 	%rd12770, %rd12769, %rd12768;
	shr.u64 	%rd12771, %rd12770, 7;
	xor.b64  	%rd12772, %rd12771, %rd12770;
	shl.b64 	%rd12773, %rd12772, 3;
	add.s64 	%rd12774, %rd12773, %rd12772;
	shr.u64 	%rd12775, %rd12774, 17;
	xor.b64  	%rd12776, %rd12775, %rd12774;
	shl.b64 	%rd12777, %rd12776, 5;
	add.s64 	%rd12778, %rd12777, %rd12776;
	ld.u64 	%rd12779, [%rd12742+24];
	mad.lo.s64 	%rd12780, %rd12779, 2654435761, %rd12778;
	shl.b64 	%rd12781, %rd12780, 13;
	add.s64 	%rd12782, %rd12781, %rd12780;
	shr.u64 	%rd12783, %rd12782, 7;
	xor.b64  	%rd12784, %rd12783, %rd12782;
	shl.b64 	%rd12785, %rd12784, 3;
	add.s64 	%rd12786, %rd12785, %rd12784;
	shr.u64 	%rd12787, %rd12786, 17;
	xor.b64  	%rd12788, %rd12787, %rd12786;
	shl.b64 	%rd12789, %rd12788, 5;
	add.s64 	%rd55767, %rd12789, %rd12788;
	add.s64 	%rd55759, %rd55759, 4;
$L__BB5_2160:
	setp.eq.s64 	%p393, %rd2961, 0;
	@%p393 bra 	$L__BB5_2165;
	setp.eq.s64 	%p394, %rd2962, 0;
	@%p394 bra 	$L__BB5_2163;
	shl.b64 	%rd12791, %rd55759, 3;
	add.s64 	%rd12792, %rd55597, %rd12791;
	ld.u64 	%rd12793, [%rd12792];
	mad.lo.s64 	%rd12794, %rd12793, 2654435761, %rd55767;
	shl.b64 	%rd12795, %rd12794, 13;
	add.s64 	%rd12796, %rd12795, %rd12794;
	shr.u64 	%rd12797, %rd12796, 7;
	xor.b64  	%rd12798, %rd12797, %rd12796;
	shl.b64 	%rd12799, %rd12798, 3;
	add.s64 	%rd12800, %rd12799, %rd12798;
	shr.u64 	%rd12801, %rd12800, 17;
	xor.b64  	%rd12802, %rd12801, %rd12800;
	shl.b64 	%rd12803, %rd12802, 5;
	add.s64 	%rd12804, %rd12803, %rd12802;
	ld.u64 	%rd12805, [%rd12792+8];
	mad.lo.s64 	%rd12806, %rd12805, 2654435761, %rd12804;
	shl.b64 	%rd12807, %rd12806, 13;
	add.s64 	%rd12808, %rd12807, %rd12806;
	shr.u64 	%rd12809, %rd12808, 7;
	xor.b64  	%rd12810, %rd12809, %rd12808;
	shl.b64 	%rd12811, %rd12810, 3;
	add.s64 	%rd12812, %rd12811, %rd12810;
	shr.u64 	%rd12813, %rd12812, 17;
	xor.b64  	%rd12814, %rd12813, %rd12812;
	shl.b64 	%rd12815, %rd12814, 5;
	add.s64 	%rd55767, %rd12815, %rd12814;
	add.s64 	%rd55759, %rd55759, 2;
$L__BB5_2163:
	@%p269 bra 	$L__BB5_2165;
	shl.b64 	%rd12816, %rd55759, 3;
	add.s64 	%rd12817, %rd55597, %rd12816;
	ld.u64 	%rd12818, [%rd12817];
	mad.lo.s64 	%rd12819, %rd12818, 2654435761, %rd55767;
	shl.b64 	%rd12820, %rd12819, 13;
	add.s64 	%rd12821, %rd12820, %rd12819;
	shr.u64 	%rd12822, %rd12821, 7;
	xor.b64  	%rd12823, %rd12822, %rd12821;
	shl.b64 	%rd12824, %rd12823, 3;
	add.s64 	%rd12825, %rd12824, %rd12823;
	shr.u64 	%rd12826, %rd12825, 17;
	xor.b64  	%rd12827, %rd12826, %rd12825;
	shl.b64 	%rd12828, %rd12827, 5;
	add.s64 	%rd55767, %rd12828, %rd12827;
$L__BB5_2165:
	setp.lt.u64 	%p396, %rd55754, %rd55767;
	mov.u64 	%rd55769, %rd56763;
	@%p396 bra 	$L__BB5_2166;
	bra.uni 	$L__BB5_2171;
$L__BB5_2166:
	mov.u64 	%rd55769, %rd55597;
	mov.u64 	%rd55597, %rd56763;
	bra.uni 	$L__BB5_2171;
$L__BB5_2167:
	setp.eq.s32 	%p397, %r1, 0;
	mov.u64 	%rd55769, %rd56763;
	@%p397 bra 	$L__BB5_2171;
	mov.b64 	%rd55768, 0;
$L__BB5_2169:
	shl.b64 	%rd12830, %rd55768, 3;
	add.s64 	%rd12831, %rd56763, %rd12830;
	ld.u64 	%rd3947, [%rd12831];
	add.s64 	%rd12832, %rd55597, %rd12830;
	ld.u64 	%rd3948, [%rd12832];
	setp.lt.u64 	%p398, %rd3947, %rd3948;
	@%p398 bra 	$L__BB5_2166;
	setp.le.u64 	%p399, %rd3947, %rd3948;
	add.s64 	%rd55768, %rd55768, 1;
	setp.lt.u64 	%p400, %rd55768, %rd2957;
	and.pred  	%p401, %p399, %p400;
	mov.u64 	%rd55769, %rd56763;
	@%p401 bra 	$L__BB5_2169;
$L__BB5_2171:
	mov.b64 	%rd55774, -3750763034362895579;
	mov.b64 	%rd55775, 0;
	@%p267 bra 	$L__BB5_2174;
	and.b64  	%rd3952, %rd2, -2;
	mov.b64 	%rd55774, -3750763034362895579;
	mov.b64 	%rd55775, 0;
	mov.u64 	%rd55773, %rd55775;
$L__BB5_2173:
	shl.b64 	%rd12839, %rd55775, 3;
	add.s64 	%rd12840, %rd56761, %rd12839;
	ld.u64 	%rd12841, [%rd12840];
	and.b64  	%rd12842, %rd12841, 255;
	xor.b64  	%rd12843, %rd12842, %rd55774;
	mul.lo.s64 	%rd12844, %rd12843, 1099511628211;
	shr.u64 	%rd12845, %rd12841, 8;
	and.b64  	%rd12846, %rd12845, 255;
	xor.b64  	%rd12847, %rd12846, %rd12844;
	mul.lo.s64 	%rd12848, %rd12847, 1099511628211;
	shr.u64 	%rd12849, %rd12841, 16;
	and.b64  	%rd12850, %rd12849, 255;
	xor.b64  	%rd12851, %rd12850, %rd12848;
	mul.lo.s64 	%rd12852, %rd12851, 1099511628211;
	shr.u64 	%rd12853, %rd12841, 24;
	and.b64  	%rd12854, %rd12853, 255;
	xor.b64  	%rd12855, %rd12854, %rd12852;
	mul.lo.s64 	%rd12856, %rd12855, 1099511628211;
	shr.u64 	%rd12857, %rd12841, 32;
	and.b64  	%rd12858, %rd12857, 255;
	xor.b64  	%rd12859, %rd12858, %rd12856;
	mul.lo.s64 	%rd12860, %rd12859, 1099511628211;
	shr.u64 	%rd12861, %rd12841, 40;
	and.b64  	%rd12862, %rd12861, 255;
	xor.b64  	%rd12863, %rd12862, %rd12860;
	mul.lo.s64 	%rd12864, %rd12863, 1099511628211;
	shr.u64 	%rd12865, %rd12841, 48;
	and.b64  	%rd12866, %rd12865, 255;
	xor.b64  	%rd12867, %rd12866, %rd12864;
	mul.lo.s64 	%rd12868, %rd12867, 1099511628211;
	shr.u64 	%rd12869, %rd12841, 56;
	xor.b64  	%rd12870, %rd12869, %rd12868;
	mul.lo.s64 	%rd12871, %rd12870, 1099511628211;
	ld.u64 	%rd12872, [%rd12840+8];
	and.b64  	%rd12873, %rd12872, 255;
	xor.b64  	%rd12874, %rd12873, %rd12871;
	mul.lo.s64 	%rd12875, %rd12874, 1099511628211;
	shr.u64 	%rd12876, %rd12872, 8;
	and.b64  	%rd12877, %rd12876, 255;
	xor.b64  	%rd12878, %rd12877, %rd12875;
	mul.lo.s64 	%rd12879, %rd12878, 1099511628211;
	shr.u64 	%rd12880, %rd12872, 16;
	and.b64  	%rd12881, %rd12880, 255;
	xor.b64  	%rd12882, %rd12881, %rd12879;
	mul.lo.s64 	%rd12883, %rd12882, 1099511628211;
	shr.u64 	%rd12884, %rd12872, 24;
	and.b64  	%rd12885, %rd12884, 255;
	xor.b64  	%rd12886, %rd12885, %rd12883;
	mul.lo.s64 	%rd12887, %rd12886, 1099511628211;
	shr.u64 	%rd12888, %rd12872, 32;
	and.b64  	%rd12889, %rd12888, 255;
	xor.b64  	%rd12890, %rd12889, %rd12887;
	mul.lo.s64 	%rd12891, %rd12890, 1099511628211;
	shr.u64 	%rd12892, %rd12872, 40;
	and.b64  	%rd12893, %rd12892, 255;
	xor.b64  	%rd12894, %rd12893, %rd12891;
	mul.lo.s64 	%rd12895, %rd12894, 1099511628211;
	shr.u64 	%rd12896, %rd12872, 48;
	and.b64  	%rd12897, %rd12896, 255;
	xor.b64  	%rd12898, %rd12897, %rd12895;
	mul.lo.s64 	%rd12899, %rd12898, 1099511628211;
	shr.u64 	%rd12900, %rd12872, 56;
	xor.b64  	%rd12901, %rd12900, %rd12899;
	mul.lo.s64 	%rd55774, %rd12901, 1099511628211;
	add.s64 	%rd55775, %rd55775, 2;
	add.s64 	%rd55773, %rd55773, 2;
	setp.ne.s64 	%p403, %rd55773, %rd3952;
	@%p403 bra 	$L__BB5_2173;
$L__BB5_2174:
	@%p269 bra 	$L__BB5_2176;
	shl.b64 	%rd12902, %rd55775, 3;
	add.s64 	%rd12903, %rd56761, %rd12902;
	ld.u64 	%rd12904, [%rd12903];
	and.b64  	%rd12905, %rd12904, 255;
	xor.b64  	%rd12906, %rd12905, %rd55774;
	mul.lo.s64 	%rd12907, %rd12906, 1099511628211;
	shr.u64 	%rd12908, %rd12904, 8;
	and.b64  	%rd12909, %rd12908, 255;
	xor.b64  	%rd12910, %rd12909, %rd12907;
	mul.lo.s64 	%rd12911, %rd12910, 1099511628211;
	shr.u64 	%rd12912, %rd12904, 16;
	and.b64  	%rd12913, %rd12912, 255;
	xor.b64  	%rd12914, %rd12913, %rd12911;
	mul.lo.s64 	%rd12915, %rd12914, 1099511628211;
	shr.u64 	%rd12916, %rd12904, 24;
	and.b64  	%rd12917, %rd12916, 255;
	xor.b64  	%rd12918, %rd12917, %rd12915;
	mul.lo.s64 	%rd12919, %rd12918, 1099511628211;
	shr.u64 	%rd12920, %rd12904, 32;
	and.b64  	%rd12921, %rd12920, 255;
	xor.b64  	%rd12922, %rd12921, %rd12919;
	mul.lo.s64 	%rd12923, %rd12922, 1099511628211;
	shr.u64 	%rd12924, %rd12904, 40;
	and.b64  	%rd12925, %rd12924, 255;
	xor.b64  	%rd12926, %rd12925, %rd12923;
	mul.lo.s64 	%rd12927, %rd12926, 1099511628211;
	shr.u64 	%rd12928, %rd12904, 48;
	and.b64  	%rd12929, %rd12928, 255;
	xor.b64  	%rd12930, %rd12929, %rd12927;
	mul.lo.s64 	%rd12931, %rd12930, 1099511628211;
	shr.u64 	%rd12932, %rd12904, 56;
	xor.b64  	%rd12933, %rd12932, %rd12931;
	mul.lo.s64 	%rd55774, %rd12933, 1099511628211;
$L__BB5_2176:
	mov.b64 	%rd55781, -3750763034362895579;
	mov.b64 	%rd55782, 0;
	@%p267 bra 	$L__BB5_2179;
	and.b64  	%rd3964, %rd2, -2;
	mov.b64 	%rd55781, -3750763034362895579;
	mov.b64 	%rd55782, 0;
	mov.u64 	%rd55780, %rd55782;
$L__BB5_2178:
	shl.b64 	%rd12939, %rd55782, 3;
	add.s64 	%rd12940, %rd55640, %rd12939;
	ld.u64 	%rd12941, [%rd12940];
	and.b64  	%rd12942, %rd12941, 255;
	xor.b64  	%rd12943, %rd12942, %rd55781;
	mul.lo.s64 	%rd12944, %rd12943, 1099511628211;
	shr.u64 	%rd12945, %rd12941, 8;
	and.b64  	%rd12946, %rd12945, 255;
	xor.b64  	%rd12947, %rd12946, %rd12944;
	mul.lo.s64 	%rd12948, %rd12947, 1099511628211;
	shr.u64 	%rd12949, %rd12941, 16;
	and.b64  	%rd12950, %rd12949, 255;
	xor.b64  	%rd12951, %rd12950, %rd12948;
	mul.lo.s64 	%rd12952, %rd12951, 1099511628211;
	shr.u64 	%rd12953, %rd12941, 24;
	and.b64  	%rd12954, %rd12953, 255;
	xor.b64  	%rd12955, %rd12954, %rd12952;
	mul.lo.s64 	%rd12956, %rd12955, 1099511628211;
	shr.u64 	%rd12957, %rd12941, 32;
	and.b64  	%rd12958, %rd12957, 255;
	xor.b64  	%rd12959, %rd12958, %rd12956;
	mul.lo.s64 	%rd12960, %rd12959, 1099511628211;
	shr.u64 	%rd12961, %rd12941, 40;
	and.b64  	%rd12962, %rd12961, 255;
	xor.b64  	%rd12963, %rd12962, %rd12960;
	mul.lo.s64 	%rd12964, %rd12963, 1099511628211;
	shr.u64 	%rd12965, %rd12941, 48;
	and.b64  	%rd12966, %rd12965, 255;
	xor.b64  	%rd12967, %rd12966, %rd12964;
	mul.lo.s64 	%rd12968, %rd12967, 1099511628211;
	shr.u64 	%rd12969, %rd12941, 56;
	xor.b64  	%rd12970, %rd12969, %rd12968;
	mul.lo.s64 	%rd12971, %rd12970, 1099511628211;
	ld.u64 	%rd12972, [%rd12940+8];
	and.b64  	%rd12973, %rd12972, 255;
	xor.b64  	%rd12974, %rd12973, %rd12971;
	mul.lo.s64 	%rd12975, %rd12974, 1099511628211;
	shr.u64 	%rd12976, %rd12972, 8;
	and.b64  	%rd12977, %rd12976, 255;
	xor.b64  	%rd12978, %rd12977, %rd12975;
	mul.lo.s64 	%rd12979, %rd12978, 1099511628211;
	shr.u64 	%rd12980, %rd12972, 16;
	and.b64  	%rd12981, %rd12980, 255;
	xor.b64  	%rd12982, %rd12981, %rd12979;
	mul.lo.s64 	%rd12983, %rd12982, 1099511628211;
	shr.u64 	%rd12984, %rd12972, 24;
	and.b64  	%rd12985, %rd12984, 255;
	xor.b64  	%rd12986, %rd12985, %rd12983;
	mul.lo.s64 	%rd12987, %rd12986, 1099511628211;
	shr.u64 	%rd12988, %rd12972, 32;
	and.b64  	%rd12989, %rd12988, 255;
	xor.b64  	%rd12990, %rd12989, %rd12987;
	mul.lo.s64 	%rd12991, %rd12990, 1099511628211;
	shr.u64 	%rd12992, %rd12972, 40;
	and.b64  	%rd12993, %rd12992, 255;
	xor.b64  	%rd12994, %rd12993, %rd12991;
	mul.lo.s64 	%rd12995, %rd12994, 1099511628211;
	shr.u64 	%rd12996, %rd12972, 48;
	and.b64  	%rd12997, %rd12996, 255;
	xor.b64  	%rd12998, %rd12997, %rd12995;
	mul.lo.s64 	%rd12999, %rd12998, 1099511628211;
	shr.u64 	%rd13000, %rd12972, 56;
	xor.b64  	%rd13001, %rd13000, %rd12999;
	mul.lo.s64 	%rd55781, %rd13001, 1099511628211;
	add.s64 	%rd55782, %rd55782, 2;
	add.s64 	%rd55780, %rd55780, 2;
	setp.ne.s64 	%p406, %rd55780, %rd3964;
	@%p406 bra 	$L__BB5_2178;
$L__BB5_2179:
	@%p269 bra 	$L__BB5_2181;
	shl.b64 	%rd13002, %rd55782, 3;
	add.s64 	%rd13003, %rd55640, %rd13002;
	ld.u64 	%rd13004, [%rd13003];
	and.b64  	%rd13005, %rd13004, 255;
	xor.b64  	%rd13006, %rd13005, %rd55781;
	mul.lo.s64 	%rd13007, %rd13006, 1099511628211;
	shr.u64 	%rd13008, %rd13004, 8;
	and.b64  	%rd13009, %rd13008, 255;
	xor.b64  	%rd13010, %rd13009, %rd13007;
	mul.lo.s64 	%rd13011, %rd13010, 1099511628211;
	shr.u64 	%rd13012, %rd13004, 16;
	and.b64  	%rd13013, %rd13012, 255;
	xor.b64  	%rd13014, %rd13013, %rd13011;
	mul.lo.s64 	%rd13015, %rd13014, 1099511628211;
	shr.u64 	%rd13016, %rd13004, 24;
	and.b64  	%rd13017, %rd13016, 255;
	xor.b64  	%rd13018, %rd13017, %rd13015;
	mul.lo.s64 	%rd13019, %rd13018, 1099511628211;
	shr.u64 	%rd13020, %rd13004, 32;
	and.b64  	%rd13021, %rd13020, 255;
	xor.b64  	%rd13022, %rd13021, %rd13019;
	mul.lo.s64 	%rd13023, %rd13022, 1099511628211;
	shr.u64 	%rd13024, %rd13004, 40;
	and.b64  	%rd13025, %rd13024, 255;
	xor.b64  	%rd13026, %rd13025, %rd13023;
	mul.lo.s64 	%rd13027, %rd13026, 1099511628211;
	shr.u64 	%rd13028, %rd13004, 48;
	and.b64  	%rd13029, %rd13028, 255;
	xor.b64  	%rd13030, %rd13029, %rd13027;
	mul.lo.s64 	%rd13031, %rd13030, 1099511628211;
	shr.u64 	%rd13032, %rd13004, 56;
	xor.b64  	%rd13033, %rd13032, %rd13031;
	mul.lo.s64 	%rd55781, %rd13033, 1099511628211;
$L__BB5_2181:
	setp.eq.s64 	%p408, %rd55774, %rd55781;
	@%p408 bra 	$L__BB5_2206;
	setp.lt.u64 	%p409, %rd2958, 7;
	mov.b64 	%rd55789, 0;
	mov.u64 	%rd55797, %rd55789;
	@%p409 bra 	$L__BB5_2185;
	and.b64  	%rd3976, %rd2, -8;
	mov.b64 	%rd55789, 0;
	mov.u64 	%rd55787, %rd55789;
$L__BB5_2184:
	.pragma "nounroll";
	shl.b64 	%rd13037, %rd55789, 3;
	add.s64 	%rd13038, %rd56761, %rd13037;
	ld.u64 	%rd13039, [%rd13038];
	mad.lo.s64 	%rd13040, %rd13039, 2654435761, %rd55797;
	shl.b64 	%rd13041, %rd13040, 13;
	add.s64 	%rd13042, %rd13041, %rd13040;
	shr.u64 	%rd13043, %rd13042, 7;
	xor.b64  	%rd13044, %rd13043, %rd13042;
	shl.b64 	%rd13045, %rd13044, 3;
	add.s64 	%rd13046, %rd13045, %rd13044;
	shr.u64 	%rd13047, %rd13046, 17;
	xor.b64  	%rd13048, %rd13047, %rd13046;
	shl.b64 	%rd13049, %rd13048, 5;
	add.s64 	%rd13050, %rd13049, %rd13048;
	ld.u64 	%rd13051, [%rd13038+8];
	mad.lo.s64 	%rd13052, %rd13051, 2654435761, %rd13050;
	shl.b64 	%rd13053, %rd13052, 13;
	add.s64 	%rd13054, %rd13053, %rd13052;
	shr.u64 	%rd13055, %rd13054, 7;
	xor.b64  	%rd13056, %rd13055, %rd13054;
	shl.b64 	%rd13057, %rd13056, 3;
	add.s64 	%rd13058, %rd13057, %rd13056;
	shr.u64 	%rd13059, %rd13058, 17;
	xor.b64  	%rd13060, %rd13059, %rd13058;
	shl.b64 	%rd13061, %rd13060, 5;
	add.s64 	%rd13062, %rd13061, %rd13060;
	ld.u64 	%rd13063, [%rd13038+16];
	mad.lo.s64 	%rd13064, %rd13063, 2654435761, %rd13062;
	shl.b64 	%rd13065, %rd13064, 13;
	add.s64 	%rd13066, %rd13065, %rd13064;
	shr.u64 	%rd13067, %rd13066, 7;
	xor.b64  	%rd13068, %rd13067, %rd13066;
	shl.b64 	%rd13069, %rd13068, 3;
	add.s64 	%rd13070, %rd13069, %rd13068;
	shr.u64 	%rd13071, %rd13070, 17;
	xor.b64  	%rd13072, %rd13071, %rd13070;
	shl.b64 	%rd13073, %rd13072, 5;
	add.s64 	%rd13074, %rd13073, %rd13072;
	ld.u64 	%rd13075, [%rd13038+24];
	mad.lo.s64 	%rd13076, %rd13075, 2654435761, %rd13074;
	shl.b64 	%rd13077, %rd13076, 13;
	add.s64 	%rd13078, %rd13077, %rd13076;
	shr.u64 	%rd13079, %rd13078, 7;
	xor.b64  	%rd13080, %rd13079, %rd13078;
	shl.b64 	%rd13081, %rd13080, 3;
	add.s64 	%rd13082, %rd13081, %rd13080;
	shr.u64 	%rd13083, %rd13082, 17;
	xor.b64  	%rd13084, %rd13083, %rd13082;
	shl.b64 	%rd13085, %rd13084, 5;
	add.s64 	%rd13086, %rd13085, %rd13084;
	ld.u64 	%rd13087, [%rd13038+32];
	mad.lo.s64 	%rd13088, %rd13087, 2654435761, %rd13086;
	shl.b64 	%rd13089, %rd13088, 13;
	add.s64 	%rd13090, %rd13089, %rd13088;
	shr.u64 	%rd13091, %rd13090, 7;
	xor.b64  	%rd13092, %rd13091, %rd13090;
	shl.b64 	%rd13093, %rd13092, 3;
	add.s64 	%rd13094, %rd13093, %rd13092;
	shr.u64 	%rd13095, %rd13094, 17;
	xor.b64  	%rd13096, %rd13095, %rd13094;
	shl.b64 	%rd13097, %rd13096, 5;
	add.s64 	%rd13098, %rd13097, %rd13096;
	ld.u64 	%rd13099, [%rd13038+40];
	mad.lo.s64 	%rd13100, %rd13099, 2654435761, %rd13098;
	shl.b64 	%rd13101, %rd13100, 13;
	add.s64 	%rd13102, %rd13101, %rd13100;
	shr.u64 	%rd13103, %rd13102, 7;
	xor.b64  	%rd13104, %rd13103, %rd13102;
	shl.b64 	%rd13105, %rd13104, 3;
	add.s64 	%rd13106, %rd13105, %rd13104;
	shr.u64 	%rd13107, %rd13106, 17;
	xor.b64  	%rd13108, %rd13107, %rd13106;
	shl.b64 	%rd13109, %rd13108, 5;
	add.s64 	%rd13110, %rd13109, %rd13108;
	ld.u64 	%rd13111, [%rd13038+48];
	mad.lo.s64 	%rd13112, %rd13111, 2654435761, %rd13110;
	shl.b64 	%rd13113, %rd13112, 13;
	add.s64 	%rd13114, %rd13113, %rd13112;
	shr.u64 	%rd13115, %rd13114, 7;
	xor.b64  	%rd13116, %rd13115, %rd13114;
	shl.b64 	%rd13117, %rd13116, 3;
	add.s64 	%rd13118, %rd13117, %rd13116;
	shr.u64 	%rd13119, %rd13118, 17;
	xor.b64  	%rd13120, %rd13119, %rd13118;
	shl.b64 	%rd13121, %rd13120, 5;
	add.s64 	%rd13122, %rd13121, %rd13120;
	ld.u64 	%rd13123, [%rd13038+56];
	mad.lo.s64 	%rd13124, %rd13123, 2654435761, %rd13122;
	shl.b64 	%rd13125, %rd13124, 13;
	add.s64 	%rd13126, %rd13125, %rd13124;
	shr.u64 	%rd13127, %rd13126, 7;
	xor.b64  	%rd13128, %rd13127, %rd13126;
	shl.b64 	%rd13129, %rd13128, 3;
	add.s64 	%rd13130, %rd13129, %rd13128;
	shr.u64 	%rd13131, %rd13130, 17;
	xor.b64  	%rd13132, %rd13131, %rd13130;
	shl.b64 	%rd13133, %rd13132, 5;
	add.s64 	%rd55797, %rd13133, %rd13132;
	add.s64 	%rd55789, %rd55789, 8;
	add.s64 	%rd55787, %rd55787, 8;
	setp.ne.s64 	%p410, %rd55787, %rd3976;
	@%p410 bra 	$L__BB5_2184;
$L__BB5_2185:
	setp.eq.s64 	%p411, %rd2959, 0;
	@%p411 bra 	$L__BB5_2193;
	setp.lt.u64 	%p412, %rd2960, 3;
	@%p412 bra 	$L__BB5_2188;
	shl.b64 	%rd13135, %rd55789, 3;
	add.s64 	%rd13136, %rd56761, %rd13135;
	ld.u64 	%rd13137, [%rd13136];
	mad.lo.s64 	%rd13138, %rd13137, 2654435761, %rd55797;
	shl.b64 	%rd13139, %rd13138, 13;
	add.s64 	%rd13140, %rd13139, %rd13138;
	shr.u64 	%rd13141, %rd13140, 7;
	xor.b64  	%rd13142, %rd13141, %rd13140;
	shl.b64 	%rd13143, %rd13142, 3;
	add.s64 	%rd13144, %rd13143, %rd13142;
	shr.u64 	%rd13145, %rd13144, 17;
	xor.b64  	%rd13146, %rd13145, %rd13144;
	shl.b64 	%rd13147, %rd13146, 5;
	add.s64 	%rd13148, %rd13147, %rd13146;
	ld.u64 	%rd13149, [%rd13136+8];
	mad.lo.s64 	%rd13150, %rd13149, 2654435761, %rd13148;
	shl.b64 	%rd13151, %rd13150, 13;
	add.s64 	%rd13152, %rd13151, %rd13150;
	shr.u64 	%rd13153, %rd13152, 7;
	xor.b64  	%rd13154, %rd13153, %rd13152;
	shl.b64 	%rd13155, %rd13154, 3;
	add.s64 	%rd13156, %rd13155, %rd13154;
	shr.u64 	%rd13157, %rd13156, 17;
	xor.b64  	%rd13158, %rd13157, %rd13156;
	shl.b64 	%rd13159, %rd13158, 5;
	add.s64 	%rd13160, %rd13159, %rd13158;
	ld.u64 	%rd13161, [%rd13136+16];
	mad.lo.s64 	%rd13162, %rd13161, 2654435761, %rd13160;
	shl.b64 	%rd13163, %rd13162, 13;
	add.s64 	%rd13164, %rd13163, %rd13162;
	shr.u64 	%rd13165, %rd13164, 7;
	xor.b64  	%rd13166, %rd13165, %rd13164;
	shl.b64 	%rd13167, %rd13166, 3;
	add.s64 	%rd13168, %rd13167, %rd13166;
	shr.u64 	%rd13169, %rd13168, 17;
	xor.b64  	%rd13170, %rd13169, %rd13168;
	shl.b64 	%rd13171, %rd13170, 5;
	add.s64 	%rd13172, %rd13171, %rd13170;
	ld.u64 	%rd13173, [%rd13136+24];
	mad.lo.s64 	%rd13174, %rd13173, 2654435761, %rd13172;
	shl.b64 	%rd13175, %rd13174, 13;
	add.s64 	%rd13176, %rd13175, %rd13174;
	shr.u64 	%rd13177, %rd13176, 7;
	xor.b64  	%rd13178, %rd13177, %rd13176;
	shl.b64 	%rd13179, %rd13178, 3;
	add.s64 	%rd13180, %rd13179, %rd13178;
	shr.u64 	%rd13181, %rd13180, 17;
	xor.b64  	%rd13182, %rd13181, %rd13180;
	shl.b64 	%rd13183, %rd13182, 5;
	add.s64 	%rd55797, %rd13183, %rd13182;
	add.s64 	%rd55789, %rd55789, 4;
$L__BB5_2188:
	setp.eq.s64 	%p413, %rd2961, 0;
	@%p413 bra 	$L__BB5_2193;
	setp.eq.s64 	%p414, %rd2962, 0;
	@%p414 bra 	$L__BB5_2191;
	shl.b64 	%rd13185, %rd55789, 3;
	add.s64 	%rd13186, %rd56761, %rd13185;
	ld.u64 	%rd13187, [%rd13186];
	mad.lo.s64 	%rd13188, %rd13187, 2654435761, %rd55797;
	shl.b64 	%rd13189, %rd13188, 13;
	add.s64 	%rd13190, %rd13189, %rd13188;
	shr.u64 	%rd13191, %rd13190, 7;
	xor.b64  	%rd13192, %rd13191, %rd13190;
	shl.b64 	%rd13193, %rd13192, 3;
	add.s64 	%rd13194, %rd13193, %rd13192;
	shr.u64 	%rd13195, %rd13194, 17;
	xor.b64  	%rd13196, %rd13195, %rd13194;
	shl.b64 	%rd13197, %rd13196, 5;
	add.s64 	%rd13198, %rd13197, %rd13196;
	ld.u64 	%rd13199, [%rd13186+8];
	mad.lo.s64 	%rd13200, %rd13199, 2654435761, %rd13198;
	shl.b64 	%rd13201, %rd13200, 13;
	add.s64 	%rd13202, %rd13201, %rd13200;
	shr.u64 	%rd13203, %rd13202, 7;
	xor.b64  	%rd13204, %rd13203, %rd13202;
	shl.b64 	%rd13205, %rd13204, 3;
	add.s64 	%rd13206, %rd13205, %rd13204;
	shr.u64 	%rd13207, %rd13206, 17;
	xor.b64  	%rd13208, %rd13207, %rd13206;
	shl.b64 	%rd13209, %rd13208, 5;
	add.s64 	%rd55797, %rd13209, %rd13208;
	add.s64 	%rd55789, %rd55789, 2;
$L__BB5_2191:
	@%p269 bra 	$L__BB5_2193;
	shl.b64 	%rd13210, %rd55789, 3;
	add.s64 	%rd13211, %rd56761, %rd13210;
	ld.u64 	%rd13212, [%rd13211];
	mad.lo.s64 	%rd13213, %rd13212, 2654435761, %rd55797;
	shl.b64 	%rd13214, %rd13213, 13;
	add.s64 	%rd13215, %rd13214, %rd13213;
	shr.u64 	%rd13216, %rd13215, 7;
	xor.b64  	%rd13217, %rd13216, %rd13215;
	shl.b64 	%rd13218, %rd13217, 3;
	add.s64 	%rd13219, %rd13218, %rd13217;
	shr.u64 	%rd13220, %rd13219, 17;
	xor.b64  	%rd13221, %rd13220, %rd13219;
	shl.b64 	%rd13222, %rd13221, 5;
	add.s64 	%rd55797, %rd13222, %rd13221;
$L__BB5_2193:
	mov.b64 	%rd55802, 0;
	mov.u64 	%rd55810, %rd55802;
	@%p409 bra 	$L__BB5_2196;
	and.b64  	%rd3998, %rd2, -8;
	mov.b64 	%rd55802, 0;
	mov.u64 	%rd55800, %rd55802;
$L__BB5_2195:
	.pragma "nounroll";
	shl.b64 	%rd13226, %rd55802, 3;
	add.s64 	%rd13227, %rd55640, %rd13226;
	ld.u64 	%rd13228, [%rd13227];
	mad.lo.s64 	%rd13229, %rd13228, 2654435761, %rd55810;
	shl.b64 	%rd13230, %rd13229, 13;
	add.s64 	%rd13231, %rd13230, %rd13229;
	shr.u64 	%rd13232, %rd13231, 7;
	xor.b64  	%rd13233, %rd13232, %rd13231;
	shl.b64 	%rd13234, %rd13233, 3;
	add.s64 	%rd13235, %rd13234, %rd13233;
	shr.u64 	%rd13236, %rd13235, 17;
	xor.b64  	%rd13237, %rd13236, %rd13235;
	shl.b64 	%rd13238, %rd13237, 5;
	add.s64 	%rd13239, %rd13238, %rd13237;
	ld.u64 	%rd13240, [%rd13227+8];
	mad.lo.s64 	%rd13241, %rd13240, 2654435761, %rd13239;
	shl.b64 	%rd13242, %rd13241, 13;
	add.s64 	%rd13243, %rd13242, %rd13241;
	shr.u64 	%rd13244, %rd13243, 7;
	xor.b64  	%rd13245, %rd13244, %rd13243;
	shl.b64 	%rd13246, %rd13245, 3;
	add.s64 	%rd13247, %rd13246, %rd13245;
	shr.u64 	%rd13248, %rd13247, 17;
	xor.b64  	%rd13249, %rd13248, %rd13247;
	shl.b64 	%rd13250, %rd13249, 5;
	add.s64 	%rd13251, %rd13250, %rd13249;
	ld.u64 	%rd13252, [%rd13227+16];
	mad.lo.s64 	%rd13253, %rd13252, 2654435761, %rd13251;
	shl.b64 	%rd13254, %rd13253, 13;
	add.s64 	%rd13255, %rd13254, %rd13253;
	shr.u64 	%rd13256, %rd13255, 7;
	xor.b64  	%rd13257, %rd13256, %rd13255;
	shl.b64 	%rd13258, %rd13257, 3;
	add.s64 	%rd13259, %rd13258, %rd13257;
	shr.u64 	%rd13260, %rd13259, 17;
	xor.b64  	%rd13261, %rd13260, %rd13259;
	shl.b64 	%rd13262, %rd13261, 5;
	add.s64 	%rd13263, %rd13262, %rd13261;
	ld.u64 	%rd13264, [%rd13227+24];
	mad.lo.s64 	%rd13265, %rd13264, 2654435761, %rd13263;
	shl.b64 	%rd13266, %rd13265, 13;
	add.s64 	%rd13267, %rd13266, %rd13265;
	shr.u64 	%rd13268, %rd13267, 7;
	xor.b64  	%rd13269, %rd13268, %rd13267;
	shl.b64 	%rd13270, %rd13269, 3;
	add.s64 	%rd13271, %rd13270, %rd13269;
	shr.u64 	%rd13272, %rd13271, 17;
	xor.b64  	%rd13273, %rd13272, %rd13271;
	shl.b64 	%rd13274, %rd13273, 5;
	add.s64 	%rd13275, %rd13274, %rd13273;
	ld.u64 	%rd13276, [%rd13227+32];
	mad.lo.s64 	%rd13277, %rd13276, 2654435761, %rd13275;
	shl.b64 	%rd13278, %rd13277, 13;
	add.s64 	%rd13279, %rd13278, %rd13277;
	shr.u64 	%rd13280, %rd13279, 7;
	xor.b64  	%rd13281, %rd13280, %rd13279;
	shl.b64 	%rd13282, %rd13281, 3;
	add.s64 	%rd13283, %rd13282, %rd13281;
	shr.u64 	%rd13284, %rd13283, 17;
	xor.b64  	%rd13285, %rd13284, %rd13283;
	shl.b64 	%rd13286, %rd13285, 5;
	add.s64 	%rd13287, %rd13286, %rd13285;
	ld.u64 	%rd13288, [%rd13227+40];
	mad.lo.s64 	%rd13289, %rd13288, 2654435761, %rd13287;
	shl.b64 	%rd13290, %rd13289, 13;
	add.s64 	%rd13291, %rd13290, %rd13289;
	shr.u64 	%rd13292, %rd13291, 7;
	xor.b64  	%rd13293, %rd13292, %rd13291;
	shl.b64 	%rd13294, %rd13293, 3;
	add.s64 	%rd13295, %rd13294, %rd13293;
	shr.u64 	%rd13296, %rd13295, 17;
	xor.b64  	%rd13297, %rd13296, %rd13295;
	shl.b64 	%rd13298, %rd13297, 5;
	add.s64 	%rd13299, %rd13298, %rd13297;
	ld.u64 	%rd13300, [%rd13227+48];
	mad.lo.s64 	%rd13301, %rd13300, 2654435761, %rd13299;
	shl.b64 	%rd13302, %rd13301, 13;
	add.s64 	%rd13303, %rd13302, %rd13301;
	shr.u64 	%rd13304, %rd13303, 7;
	xor.b64  	%rd13305, %rd13304, %rd13303;
	shl.b64 	%rd13306, %rd13305, 3;
	add.s64 	%rd13307, %rd13306, %rd13305;
	shr.u64 	%rd13308, %rd13307, 17;
	xor.b64  	%rd13309, %rd13308, %rd13307;
	shl.b64 	%rd13310, %rd13309, 5;
	add.s64 	%rd13311, %rd13310, %rd13309;
	ld.u64 	%rd13312, [%rd13227+56];
	mad.lo.s64 	%rd13313, %rd13312, 2654435761, %rd13311;
	shl.b64 	%rd13314, %rd13313, 13;
	add.s64 	%rd13315, %rd13314, %rd13313;
	shr.u64 	%rd13316, %rd13315, 7;
	xor.b64  	%rd13317, %rd13316, %rd13315;
	shl.b64 	%rd13318, %rd13317, 3;
	add.s64 	%rd13319, %rd13318, %rd13317;
	shr.u64 	%rd13320, %rd13319, 17;
	xor.b64  	%rd13321, %rd13320, %rd13319;
	shl.b64 	%rd13322, %rd13321, 5;
	add.s64 	%rd55810, %rd13322, %rd13321;
	add.s64 	%rd55802, %rd55802, 8;
	add.s64 	%rd55800, %rd55800, 8;
	setp.ne.s64 	%p417, %rd55800, %rd3998;
	@%p417 bra 	$L__BB5_2195;
$L__BB5_2196:
	@%p411 bra 	$L__BB5_2204;
	setp.lt.u64 	%p419, %rd2960, 3;
	@%p419 bra 	$L__BB5_2199;
	shl.b64 	%rd13324, %rd55802, 3;
	add.s64 	%rd13325, %rd55640, %rd13324;
	ld.u64 	%rd13326, [%rd13325];
	mad.lo.s64 	%rd13327, %rd13326, 2654435761, %rd55810;
	shl.b64 	%rd13328, %rd13327, 13;
	add.s64 	%rd13329, %rd13328, %rd13327;
	shr.u64 	%rd13330, %rd13329, 7;
	xor.b64  	%rd13331, %rd13330, %rd13329;
	shl.b64 	%rd13332, %rd13331, 3;
	add.s64 	%rd13333, %rd13332, %rd13331;
	shr.u64 	%rd13334, %rd13333, 17;
	xor.b64  	%rd13335, %rd13334, %rd13333;
	shl.b64 	%rd13336, %rd13335, 5;
	add.s64 	%rd13337, %rd13336, %rd13335;
	ld.u64 	%rd13338, [%rd13325+8];
	mad.lo.s64 	%rd13339, %rd13338, 2654435761, %rd13337;
	shl.b64 	%rd13340, %rd13339, 13;
	add.s64 	%rd13341, %rd13340, %rd13339;
	shr.u64 	%rd13342, %rd13341, 7;
	xor.b64  	%rd13343, %rd13342, %rd13341;
	shl.b64 	%rd13344, %rd13343, 3;
	add.s64 	%rd13345, %rd13344, %rd13343;
	shr.u64 	%rd13346, %rd13345, 17;
	xor.b64  	%rd13347, %rd13346, %rd13345;
	shl.b64 	%rd13348, %rd13347, 5;
	add.s64 	%rd13349, %rd13348, %rd13347;
	ld.u64 	%rd13350, [%rd13325+16];
	mad.lo.s64 	%rd13351, %rd13350, 2654435761, %rd13349;
	shl.b64 	%rd13352, %rd13351, 13;
	add.s64 	%rd13353, %rd13352, %rd13351;
	shr.u64 	%rd13354, %rd13353, 7;
	xor.b64  	%rd13355, %rd13354, %rd13353;
	shl.b64 	%rd13356, %rd13355, 3;
	add.s64 	%rd13357, %rd13356, %rd13355;
	shr.u64 	%rd13358, %rd13357, 17;
	xor.b64  	%rd13359, %rd13358, %rd13357;
	shl.b64 	%rd13360, %rd13359, 5;
	add.s64 	%rd13361, %rd13360, %rd13359;
	ld.u64 	%rd13362, [%rd13325+24];
	mad.lo.s64 	%rd13363, %rd13362, 2654435761, %rd13361;
	shl.b64 	%rd13364, %rd13363, 13;
	add.s64 	%rd13365, %rd13364, %rd13363;
	shr.u64 	%rd13366, %rd13365, 7;
	xor.b64  	%rd13367, %rd13366, %rd13365;
	shl.b64 	%rd13368, %rd13367, 3;
	add.s64 	%rd13369, %rd13368, %rd13367;
	shr.u64 	%rd13370, %rd13369, 17;
	xor.b64  	%rd13371, %rd13370, %rd13369;
	shl.b64 	%rd13372, %rd13371, 5;
	add.s64 	%rd55810, %rd13372, %rd13371;
	add.s64 	%rd55802, %rd55802, 4;
$L__BB5_2199:
	setp.eq.s64 	%p420, %rd2961, 0;
	@%p420 bra 	$L__BB5_2204;
	setp.eq.s64 	%p421, %rd2962, 0;
	@%p421 bra 	$L__BB5_2202;
	shl.b64 	%rd13374, %rd55802, 3;
	add.s64 	%rd13375, %rd55640, %rd13374;
	ld.u64 	%rd13376, [%rd13375];
	mad.lo.s64 	%rd13377, %rd13376, 2654435761, %rd55810;
	shl.b64 	%rd13378, %rd13377, 13;
	add.s64 	%rd13379, %rd13378, %rd13377;
	shr.u64 	%rd13380, %rd13379, 7;
	xor.b64  	%rd13381, %rd13380, %rd13379;
	shl.b64 	%rd13382, %rd13381, 3;
	add.s64 	%rd13383, %rd13382, %rd13381;
	shr.u64 	%rd13384, %rd13383, 17;
	xor.b64  	%rd13385, %rd13384, %rd13383;
	shl.b64 	%rd13386, %rd13385, 5;
	add.s64 	%rd13387, %rd13386, %rd13385;
	ld.u64 	%rd13388, [%rd13375+8];
	mad.lo.s64 	%rd13389, %rd13388, 2654435761, %rd13387;
	shl.b64 	%rd13390, %rd13389, 13;
	add.s64 	%rd13391, %rd13390, %rd13389;
	shr.u64 	%rd13392, %rd13391, 7;
	xor.b64  	%rd13393, %rd13392, %rd13391;
	shl.b64 	%rd13394, %rd13393, 3;
	add.s64 	%rd13395, %rd13394, %rd13393;
	shr.u64 	%rd13396, %rd13395, 17;
	xor.b64  	%rd13397, %rd13396, %rd13395;
	shl.b64 	%rd13398, %rd13397, 5;
	add.s64 	%rd55810, %rd13398, %rd13397;
	add.s64 	%rd55802, %rd55802, 2;
$L__BB5_2202:
	@%p269 bra 	$L__BB5_2204;
	shl.b64 	%rd13399, %rd55802, 3;
	add.s64 	%rd13400, %rd55640, %rd13399;
	ld.u64 	%rd13401, [%rd13400];
	mad.lo.s64 	%rd13402, %rd13401, 2654435761, %rd55810;
	shl.b64 	%rd13403, %rd13402, 13;
	add.s64 	%rd13404, %rd13403, %rd13402;
	shr.u64 	%rd13405, %rd13404, 7;
	xor.b64  	%rd13406, %rd13405, %rd13404;
	shl.b64 	%rd13407, %rd13406, 3;
	add.s64 	%rd13408, %rd13407, %rd13406;
	shr.u64 	%rd13409, %rd13408, 17;
	xor.b64  	%rd13410, %rd13409, %rd13408;
	shl.b64 	%rd13411, %rd13410, 5;
	add.s64 	%rd55810, %rd13411, %rd13410;
$L__BB5_2204:
	setp.lt.u64 	%p423, %rd55797, %rd55810;
	mov.u64 	%rd55812, %rd56761;
	@%p423 bra 	$L__BB5_2205;
	bra.uni 	$L__BB5_2210;
$L__BB5_2205:
	mov.u64 	%rd55812, %rd55640;
	mov.u64 	%rd55640, %rd56761;
	bra.uni 	$L__BB5_2210;
$L__BB5_2206:
	setp.eq.s32 	%p424, %r1, 0;
	mov.u64 	%rd55812, %rd56761;
	@%p424 bra 	$L__BB5_2210;
	mov.b64 	%rd55811, 0;
$L__BB5_2208:
	shl.b64 	%rd13413, %rd55811, 3;
	add.s64 	%rd13414, %rd56761, %rd13413;
	ld.u64 	%rd4021, [%rd13414];
	add.s64 	%rd13415, %rd55640, %rd13413;
	ld.u64 	%rd4022, [%rd13415];
	setp.lt.u64 	%p425, %rd4021, %rd4022;
	@%p425 bra 	$L__BB5_2205;
	setp.le.u64 	%p426, %rd4021, %rd4022;
	add.s64 	%rd55811, %rd55811, 1;
	setp.lt.u64 	%p427, %rd55811, %rd2957;
	and.pred  	%p428, %p426, %p427;
	mov.u64 	%rd55812, %rd56761;
	@%p428 bra 	$L__BB5_2208;
$L__BB5_2210:
	mov.b64 	%rd55817, -3750763034362895579;
	mov.b64 	%rd55818, 0;
	@%p267 bra 	$L__BB5_2213;
	and.b64  	%rd4026, %rd2, -2;
	mov.b64 	%rd55817, -3750763034362895579;
	mov.b64 	%rd55818, 0;
	mov.u64 	%rd55816, %rd55818;
$L__BB5_2212:
	shl.b64 	%rd13422, %rd55818, 3;
	add.s64 	%rd13423, %rd56759, %rd13422;
	ld.u64 	%rd13424, [%rd13423];
	and.b64  	%rd13425, %rd13424, 255;
	xor.b64  	%rd13426, %rd13425, %rd55817;
	mul.lo.s64 	%rd13427, %rd13426, 1099511628211;
	shr.u64 	%rd13428, %rd13424, 8;
	and.b64  	%rd13429, %rd13428, 255;
	xor.b64  	%rd13430, %rd13429, %rd13427;
	mul.lo.s64 	%rd13431, %rd13430, 1099511628211;
	shr.u64 	%rd13432, %rd13424, 16;
	and.b64  	%rd13433, %rd13432, 255;
	xor.b64  	%rd13434, %rd13433, %rd13431;
	mul.lo.s64 	%rd13435, %rd13434, 1099511628211;
	shr.u64 	%rd13436, %rd13424, 24;
	and.b64  	%rd13437, %rd13436, 255;
	xor.b64  	%rd13438, %rd13437, %rd13435;
	mul.lo.s64 	%rd13439, %rd13438, 1099511628211;
	shr.u64 	%rd13440, %rd13424, 32;
	and.b64  	%rd13441, %rd13440, 255;
	xor.b64  	%rd13442, %rd13441, %rd13439;
	mul.lo.s64 	%rd13443, %rd13442, 1099511628211;
	shr.u64 	%rd13444, %rd13424, 40;
	and.b64  	%rd13445, %rd13444, 255;
	xor.b64  	%rd13446, %rd13445, %rd13443;
	mul.lo.s64 	%rd13447, %rd13446, 1099511628211;
	shr.u64 	%rd13448, %rd13424, 48;
	and.b64  	%rd13449, %rd13448, 255;
	xor.b64  	%rd13450, %rd13449, %rd13447;
	mul.lo.s64 	%rd13451, %rd13450, 1099511628211;
	shr.u64 	%rd13452, %rd13424, 56;
	xor.b64  	%rd13453, %rd13452, %rd13451;
	mul.lo.s64 	%rd13454, %rd13453, 1099511628211;
	ld.u64 	%rd13455, [%rd13423+8];
	and.b64  	%rd13456, %rd13455, 255;
	xor.b64  	%rd13457, %rd13456, %rd13454;
	mul.lo.s64 	%rd13458, %rd13457, 1099511628211;
	shr.u64 	%rd13459, %rd13455, 8;
	and.b64  	%rd13460, %rd13459, 255;
	xor.b64  	%rd13461, %rd13460, %rd13458;
	mul.lo.s64 	%rd13462, %rd13461, 1099511628211;
	shr.u64 	%rd13463, %rd13455, 16;
	and.b64  	%rd13464, %rd13463, 255;
	xor.b64  	%rd13465, %rd13464, %rd13462;
	mul.lo.s64 	%rd13466, %rd13465, 1099511628211;
	shr.u64 	%rd13467, %rd13455, 24;
	and.b64  	%rd13468, %rd13467, 255;
	xor.b64  	%rd13469, %rd13468, %rd13466;
	mul.lo.s64 	%rd13470, %rd13469, 1099511628211;
	shr.u64 	%rd13471, %rd13455, 32;
	and.b64  	%rd13472, %rd13471, 255;
	xor.b64  	%rd13473, %rd13472, %rd13470;
	mul.lo.s64 	%rd13474, %rd13473, 1099511628211;
	shr.u64 	%rd13475, %rd13455, 40;
	and.b64  	%rd13476, %rd13475, 255;
	xor.b64  	%rd13477, %rd13476, %rd13474;
	mul.lo.s64 	%rd13478, %rd13477, 1099511628211;
	shr.u64 	%rd13479, %rd13455, 48;
	and.b64  	%rd13480, %rd13479, 255;
	xor.b64  	%rd13481, %rd13480, %rd13478;
	mul.lo.s64 	%rd13482, %rd13481, 1099511628211;
	shr.u64 	%rd13483, %rd13455, 56;
	xor.b64  	%rd13484, %rd13483, %rd13482;
	mul.lo.s64 	%rd55817, %rd13484, 1099511628211;
	add.s64 	%rd55818, %rd55818, 2;
	add.s64 	%rd55816, %rd55816, 2;
	setp.ne.s64 	%p430, %rd55816, %rd4026;
	@%p430 bra 	$L__BB5_2212;
$L__BB5_2213:
	@%p269 bra 	$L__BB5_2215;
	shl.b64 	%rd13485, %rd55818, 3;
	add.s64 	%rd13486, %rd56759, %rd13485;
	ld.u64 	%rd13487, [%rd13486];
	and.b64  	%rd13488, %rd13487, 255;
	xor.b64  	%rd13489, %rd13488, %rd55817;
	mul.lo.s64 	%rd13490, %rd13489, 1099511628211;
	shr.u64 	%rd13491, %rd13487, 8;
	and.b64  	%rd13492, %rd13491, 255;
	xor.b64  	%rd13493, %rd13492, %rd13490;
	mul.lo.s64 	%rd13494, %rd13493, 1099511628211;
	shr.u64 	%rd13495, %rd13487, 16;
	and.b64  	%rd13496, %rd13495, 255;
	xor.b64  	%rd13497, %rd13496, %rd13494;
	mul.lo.s64 	%rd13498, %rd13497, 1099511628211;
	shr.u64 	%rd13499, %rd13487, 24;
	and.b64  	%rd13500, %rd13499, 255;
	xor.b64  	%rd13501, %rd13500, %rd13498;
	mul.lo.s64 	%rd13502, %rd13501, 1099511628211;
	shr.u64 	%rd13503, %rd13487, 32;
	and.b64  	%rd13504, %rd13503, 255;
	xor.b64  	%rd13505, %rd13504, %rd13502;
	mul.lo.s64 	%rd13506, %rd13505, 1099511628211;
	shr.u64 	%rd13507, %rd13487, 40;
	and.b64  	%rd13508, %rd13507, 255;
	xor.b64  	%rd13509, %rd13508, %rd13506;
	mul.lo.s64 	%rd13510, %rd13509, 1099511628211;
	shr.u64 	%rd13511, %rd13487, 48;
	and.b64  	%rd13512, %rd13511, 255;
	xor.b64  	%rd13513, %rd13512, %rd13510;
	mul.lo.s64 	%rd13514, %rd13513, 1099511628211;
	shr.u64 	%rd13515, %rd13487, 56;
	xor.b64  	%rd13516, %rd13515, %rd13514;
	mul.lo.s64 	%rd55817, %rd13516, 1099511628211;
$L__BB5_2215:
	mov.b64 	%rd55824, -3750763034362895579;
	mov.b64 	%rd55825, 0;
	@%p267 bra 	$L__BB5_2218;
	and.b64  	%rd4038, %rd2, -2;
	mov.b64 	%rd55824, -3750763034362895579;
	mov.b64 	%rd55825, 0;
	mov.u64 	%rd55823, %rd55825;
$L__BB5_2217:
	shl.b64 	%rd13522, %rd55825, 3;
	add.s64 	%rd13523, %rd55683, %rd13522;
	ld.u64 	%rd13524, [%rd13523];
	and.b64  	%rd13525, %rd13524, 255;
	xor.b64  	%rd13526, %rd13525, %rd55824;
	mul.lo.s64 	%rd13527, %rd13526, 1099511628211;
	shr.u64 	%rd13528, %rd13524, 8;
	and.b64  	%rd13529, %rd13528, 255;
	xor.b64  	%rd13530, %rd13529, %rd13527;
	mul.lo.s64 	%rd13531, %rd13530, 1099511628211;
	shr.u64 	%rd13532, %rd13524, 16;
	and.b64  	%rd13533, %rd13532, 255;
	xor.b64  	%rd13534, %rd13533, %rd13531;
	mul.lo.s64 	%rd13535, %rd13534, 1099511628211;
	shr.u64 	%rd13536, %rd13524, 24;
	and.b64  	%rd13537, %rd13536, 255;
	xor.b64  	%rd13538, %rd13537, %rd13535;
	mul.lo.s64 	%rd13539, %rd13538, 1099511628211;
	shr.u64 	%rd13540, %rd13524, 32;
	and.b64  	%rd13541, %rd13540, 255;
	xor.b64  	%rd13542, %rd13541, %rd13539;
	mul.lo.s64 	%rd13543, %rd13542, 1099511628211;
	shr.u64 	%rd13544, %rd13524, 40;
	and.b64  	%rd13545, %rd13544, 255;
	xor.b64  	%rd13546, %rd13545, %rd13543;
	mul.lo.s64 	%rd13547, %rd13546, 1099511628211;
	shr.u64 	%rd13548, %rd13524, 48;
	and.b64  	%rd13549, %rd13548, 255;
	xor.b64  	%rd13550, %rd13549, %rd13547;
	mul.lo.s64 	%rd13551, %rd13550, 1099511628211;
	shr.u64 	%rd13552, %rd13524, 56;
	xor.b64  	%rd13553, %rd13552, %rd13551;
	mul.lo.s64 	%rd13554, %rd13553, 1099511628211;
	ld.u64 	%rd13555, [%rd13523+8];
	and.b64  	%rd13556, %rd13555, 255;
	xor.b64  	%rd13557, %rd13556, %rd13554;
	mul.lo.s64 	%rd13558, %rd13557, 1099511628211;
	shr.u64 	%rd13559, %rd13555, 8;
	and.b64  	%rd13560, %rd13559, 255;
	xor.b64  	%rd13561, %rd13560, %rd13558;
	mul.lo.s64 	%rd13562, %rd13561, 1099511628211;
	shr.u64 	%rd13563, %rd13555, 16;
	and.b64  	%rd13564, %rd13563, 255;
	xor.b64  	%rd13565, %rd13564, %rd13562;
	mul.lo.s64 	%rd13566, %rd13565, 1099511628211;
	shr.u64 	%rd13567, %rd13555, 24;
	and.b64  	%rd13568, %rd13567, 255;
	xor.b64  	%rd13569, %rd13568, %rd13566;
	mul.lo.s64 	%rd13570, %rd13569, 1099511628211;
	shr.u64 	%rd13571, %rd13555, 32;
	and.b64  	%rd13572, %rd13571, 255;
	xor.b64  	%rd13573, %rd13572, %rd13570;
	mul.lo.s64 	%rd13574, %rd13573, 1099511628211;
	shr.u64 	%rd13575, %rd13555, 40;
	and.b64  	%rd13576, %rd13575, 255;
	xor.b64  	%rd13577, %rd13576, %rd13574;
	mul.lo.s64 	%rd13578, %rd13577, 1099511628211;
	shr.u64 	%rd13579, %rd13555, 48;
	and.b64  	%rd13580, %rd13579, 255;
	xor.b64  	%rd13581, %rd13580, %rd13578;
	mul.lo.s64 	%rd13582, %rd13581, 1099511628211;
	shr.u64 	%rd13583, %rd13555, 56;
	xor.b64  	%rd13584, %rd13583, %rd13582;
	mul.lo.s64 	%rd55824, %rd13584, 1099511628211;
	add.s64 	%rd55825, %rd55825, 2;
	add.s64 	%rd55823, %rd55823, 2;
	setp.ne.s64 	%p433, %rd55823, %rd4038;
	@%p433 bra 	$L__BB5_2217;
$L__BB5_2218:
	@%p269 bra 	$L__BB5_2220;
	shl.b64 	%rd13585, %rd55825, 3;
	add.s64 	%rd13586, %rd55683, %rd13585;
	ld.u64 	%rd13587, [%rd13586];
	and.b64  	%rd13588, %rd13587, 255;
	xor.b64  	%rd13589, %rd13588, %rd55824;
	mul.lo.s64 	%rd13590, %rd13589, 1099511628211;
	shr.u64 	%rd13591, %rd13587, 8;
	and.b64  	%rd13592, %rd13591, 255;
	xor.b64  	%rd13593, %rd13592, %rd13590;
	mul.lo.s64 	%rd13594, %rd13593, 1099511628211;
	shr.u64 	%rd13595, %rd13587, 16;
	and.b64  	%rd13596, %rd13595, 255;
	xor.b64  	%rd13597, %rd13596, %rd13594;
	mul.lo.s64 	%rd13598, %rd13597, 1099511628211;
	shr.u64 	%rd13599, %rd13587, 24;
	and.b64  	%rd13600, %rd13599, 255;
	xor.b64  	%rd13601, %rd13600, %rd13598;
	mul.lo.s64 	%rd13602, %rd13601, 1099511628211;
	shr.u64 	%rd13603, %rd13587, 32;
	and.b64  	%rd13604, %rd13603, 255;
	xor.b64  	%rd13605, %rd13604, %rd13602;
	mul.lo.s64 	%rd13606, %rd13605, 1099511628211;
	shr.u64 	%rd13607, %rd13587, 40;
	and.b64  	%rd13608, %rd13607, 255;
	xor.b64  	%rd13609, %rd13608, %rd13606;
	mul.lo.s64 	%rd13610, %rd13609, 1099511628211;
	shr.u64 	%rd13611, %rd13587, 48;
	and.b64  	%rd13612, %rd13611, 255;
	xor.b64  	%rd13613, %rd13612, %rd13610;
	mul.lo.s64 	%rd13614, %rd13613, 1099511628211;
	shr.u64 	%rd13615, %rd13587, 56;
	xor.b64  	%rd13616, %rd13615, %rd13614;
	mul.lo.s64 	%rd55824, %rd13616, 1099511628211;
$L__BB5_2220:
	setp.eq.s64 	%p435, %rd55817, %rd55824;
	@%p435 bra 	$L__BB5_2245;
	setp.lt.u64 	%p436, %rd2958, 7;
	mov.b64 	%rd55832, 0;
	mov.u64 	%rd55840, %rd55832;
	@%p436 bra 	$L__BB5_2224;
	and.b64  	%rd4050, %rd2, -8;
	mov.b64 	%rd55832, 0;
	mov.u64 	%rd55830, %rd55832;
$L__BB5_2223:
	.pragma "nounroll";
	shl.b64 	%rd13620, %rd55832, 3;
	add.s64 	%rd13621, %rd56759, %rd13620;
	ld.u64 	%rd13622, [%rd13621];
	mad.lo.s64 	%rd13623, %rd13622, 2654435761, %rd55840;
	shl.b64 	%rd13624, %rd13623, 13;
	add.s64 	%rd13625, %rd13624, %rd13623;
	shr.u64 	%rd13626, %rd13625, 7;
	xor.b64  	%rd13627, %rd13626, %rd13625;
	shl.b64 	%rd13628, %rd13627, 3;
	add.s64 	%rd13629, %rd13628, %rd13627;
	shr.u64 	%rd13630, %rd13629, 17;
	xor.b64  	%rd13631, %rd13630, %rd13629;
	shl.b64 	%rd13632, %rd13631, 5;
	add.s64 	%rd13633, %rd13632, %rd13631;
	ld.u64 	%rd13634, [%rd13621+8];
	mad.lo.s64 	%rd13635, %rd13634, 2654435761, %rd13633;
	shl.b64 	%rd13636, %rd13635, 13;
	add.s64 	%rd13637, %rd13636, %rd13635;
	shr.u64 	%rd13638, %rd13637, 7;
	xor.b64  	%rd13639, %rd13638, %rd13637;
	shl.b64 	%rd13640, %rd13639, 3;
	add.s64 	%rd13641, %rd13640, %rd13639;
	shr.u64 	%rd13642, %rd13641, 17;
	xor.b64  	%rd13643, %rd13642, %rd13641;
	shl.b64 	%rd13644, %rd13643, 5;
	add.s64 	%rd13645, %rd13644, %rd13643;
	ld.u64 	%rd13646, [%rd13621+16];
	mad.lo.s64 	%rd13647, %rd13646, 2654435761, %rd13645;
	shl.b64 	%rd13648, %rd13647, 13;
	add.s64 	%rd13649, %rd13648, %rd13647;
	shr.u64 	%rd13650, %rd13649, 7;
	xor.b64  	%rd13651, %rd13650, %rd13649;
	shl.b64 	%rd13652, %rd13651, 3;
	add.s64 	%rd13653, %rd13652, %rd13651;
	shr.u64 	%rd13654, %rd13653, 17;
	xor.b64  	%rd13655, %rd13654, %rd13653;
	shl.b64 	%rd13656, %rd13655, 5;
	add.s64 	%rd13657, %rd13656, %rd13655;
	ld.u64 	%rd13658, [%rd13621+24];
	mad.lo.s64 	%rd13659, %rd13658, 2654435761, %rd13657;
	shl.b64 	%rd13660, %rd13659, 13;
	add.s64 	%rd13661, %rd13660, %rd13659;
	shr.u64 	%rd13662, %rd13661, 7;
	xor.b64  	%rd13663, %rd13662, %rd13661;
	shl.b64 	%rd13664, %rd13663, 3;
	add.s64 	%rd13665, %rd13664, %rd13663;
	shr.u64 	%rd13666, %rd13665, 17;
	xor.b64  	%rd13667, %rd13666, %rd13665;
	shl.b64 	%rd13668, %rd13667, 5;
	add.s64 	%rd13669, %rd13668, %rd13667;
	ld.u64 	%rd13670, [%rd13621+32];
	mad.lo.s64 	%rd13671, %rd13670, 2654435761, %rd13669;
	shl.b64 	%rd13672, %rd13671, 13;
	add.s64 	%rd13673, %rd13672, %rd13671;
	shr.u64 	%rd13674, %rd13673, 7;
	xor.b64  	%rd13675, %rd13674, %rd13673;
	shl.b64 	%rd13676, %rd13675, 3;
	add.s64 	%rd13677, %rd13676, %rd13675;
	shr.u64 	%rd13678, %rd13677, 17;
	xor.b64  	%rd13679, %rd13678, %rd13677;
	shl.b64 	%rd13680, %rd13679, 5;
	add.s64 	%rd13681, %rd13680, %rd13679;
	ld.u64 	%rd13682, [%rd13621+40];
	mad.lo.s64 	%rd13683, %rd13682, 2654435761, %rd13681;
	shl.b64 	%rd13684, %rd13683, 13;
	add.s64 	%rd13685, %rd13684, %rd13683;
	shr.u64 	%rd13686, %rd13685, 7;
	xor.b64  	%rd13687, %rd13686, %rd13685;
	shl.b64 	%rd13688, %rd13687, 3;
	add.s64 	%rd13689, %rd13688, %rd13687;
	shr.u64 	%rd13690, %rd13689, 17;
	xor.b64  	%rd13691, %rd13690, %rd13689;
	shl.b64 	%rd13692, %rd13691, 5;
	add.s64 	%rd13693, %rd13692, %rd13691;
	ld.u64 	%rd13694, [%rd13621+48];
	mad.lo.s64 	%rd13695, %rd13694, 2654435761, %rd13693;
	shl.b64 	%rd13696, %rd13695, 13;
	add.s64 	%rd13697, %rd13696, %rd13695;
	shr.u64 	%rd13698, %rd13697, 7;
	xor.b64  	%rd13699, %rd13698, %rd13697;
	shl.b64 	%rd13700, %rd13699, 3;
	add.s64 	%rd13701, %rd13700, %rd13699;
	shr.u64 	%rd13702, %rd13701, 17;
	xor.b64  	%rd13703, %rd13702, %rd13701;
	shl.b64 	%rd13704, %rd13703, 5;
	add.s64 	%rd13705, %rd13704, %rd13703;
	ld.u64 	%rd13706, [%rd13621+56];
	mad.lo.s64 	%rd13707, %rd13706, 2654435761, %rd13705;
	shl.b64 	%rd13708, %rd13707, 13;
	add.s64 	%rd13709, %rd13708, %rd13707;
	shr.u64 	%rd13710, %rd13709, 7;
	xor.b64  	%rd13711, %rd13710, %rd13709;
	shl.b64 	%rd13712, %rd13711, 3;
	add.s64 	%rd13713, %rd13712, %rd13711;
	shr.u64 	%rd13714, %rd13713, 17;
	xor.b64  	%rd13715, %rd13714, %rd13713;
	shl.b64 	%rd13716, %rd13715, 5;
	add.s64 	%rd55840, %rd13716, %rd13715;
	add.s64 	%rd55832, %rd55832, 8;
	add.s64 	%rd55830, %rd55830, 8;
	setp.ne.s64 	%p437, %rd55830, %rd4050;
	@%p437 bra 	$L__BB5_2223;
$L__BB5_2224:
	setp.eq.s64 	%p438, %rd2959, 0;
	@%p438 bra 	$L__BB5_2232;
	setp.lt.u64 	%p439, %rd2960, 3;
	@%p439 bra 	$L__BB5_2227;
	shl.b64 	%rd13718, %rd55832, 3;
	add.s64 	%rd13719, %rd56759, %rd13718;
	ld.u64 	%rd13720, [%rd13719];
	mad.lo.s64 	%rd13721, %rd13720, 2654435761, %rd55840;
	shl.b64 	%rd13722, %rd13721, 13;
	add.s64 	%rd13723, %rd13722, %rd13721;
	shr.u64 	%rd13724, %rd13723, 7;
	xor.b64  	%rd13725, %rd13724, %rd13723;
	shl.b64 	%rd13726, %rd13725, 3;
	add.s64 	%rd13727, %rd13726, %rd13725;
	shr.u64 	%rd13728, %rd13727, 17;
	xor.b64  	%rd13729, %rd13728, %rd13727;
	shl.b64 	%rd13730, %rd13729, 5;
	add.s64 	%rd13731, %rd13730, %rd13729;
	ld.u64 	%rd13732, [%rd13719+8];
	mad.lo.s64 	%rd13733, %rd13732, 2654435761, %rd13731;
	shl.b64 	%rd13734, %rd13733, 13;
	add.s64 	%rd13735, %rd13734, %rd13733;
	shr.u64 	%rd13736, %rd13735, 7;
	xor.b64  	%rd13737, %rd13736, %rd13735;
	shl.b64 	%rd13738, %rd13737, 3;
	add.s64 	%rd13739, %rd13738, %rd13737;
	shr.u64 	%rd13740, %rd13739, 17;
	xor.b64  	%rd13741, %rd13740, %rd13739;
	shl.b64 	%rd13742, %rd13741, 5;
	add.s64 	%rd13743, %rd13742, %rd13741;
	ld.u64 	%rd13744, [%rd13719+16];
	mad.lo.s64 	%rd13745, %rd13744, 2654435761, %rd13743;
	shl.b64 	%rd13746, %rd13745, 13;
	add.s64 	%rd13747, %rd13746, %rd13745;
	shr.u64 	%rd13748, %rd13747, 7;
	xor.b64  	%rd13749, %rd13748, %rd13747;
	shl.b64 	%rd13750, %rd13749, 3;
	add.s64 	%rd13751, %rd13750, %rd13749;
	shr.u64 	%rd13752, %rd13751, 17;
	xor.b64  	%rd13753, %rd13752, %rd13751;
	shl.b64 	%rd13754, %rd13753, 5;
	add.s64 	%rd13755, %rd13754, %rd13753;
	ld.u64 	%rd13756, [%rd13719+24];
	mad.lo.s64 	%rd13757, %rd13756, 2654435761, %rd13755;
	shl.b64 	%rd13758, %rd13757, 13;
	add.s64 	%rd13759, %rd13758, %rd13757;
	shr.u64 	%rd13760, %rd13759, 7;
	xor.b64  	%rd13761, %rd13760, %rd13759;
	shl.b64 	%rd13762, %rd13761, 3;
	add.s64 	%rd13763, %rd13762, %rd13761;
	shr.u64 	%rd13764, %rd13763, 17;
	xor.b64  	%rd13765, %rd13764, %rd13763;
	shl.b64 	%rd13766, %rd13765, 5;
	add.s64 	%rd55840, %rd13766, %rd13765;
	add.s64 	%rd55832, %rd55832, 4;
$L__BB5_2227:
	setp.eq.s64 	%p440, %rd2961, 0;
	@%p440 bra 	$L__BB5_2232;
	setp.eq.s64 	%p441, %rd2962, 0;
	@%p441 bra 	$L__BB5_2230;
	shl.b64 	%rd13768, %rd55832, 3;
	add.s64 	%rd13769, %rd56759, %rd13768;
	ld.u64 	%rd13770, [%rd13769];
	mad.lo.s64 	%rd13771, %rd13770, 2654435761, %rd55840;
	shl.b64 	%rd13772, %rd13771, 13;
	add.s64 	%rd13773, %rd13772, %rd13771;
	shr.u64 	%rd13774, %rd13773, 7;
	xor.b64  	%rd13775, %rd13774, %rd13773;
	shl.b64 	%rd13776, %rd13775, 3;
	add.s64 	%rd13777, %rd13776, %rd13775;
	shr.u64 	%rd13778, %rd13777, 17;
	xor.b64  	%rd13779, %rd13778, %rd13777;
	shl.b64 	%rd13780, %rd13779, 5;
	add.s64 	%rd13781, %rd13780, %rd13779;
	ld.u64 	%rd13782, [%rd13769+8];
	mad.lo.s64 	%rd13783, %rd13782, 2654435761, %rd13781;
	shl.b64 	%rd13784, %rd13783, 13;
	add.s64 	%rd13785, %rd13784, %rd13783;
	shr.u64 	%rd13786, %rd13785, 7;
	xor.b64  	%rd13787, %rd13786, %rd13785;
	shl.b64 	%rd13788, %rd13787, 3;
	add.s64 	%rd13789, %rd13788, %rd13787;
	shr.u64 	%rd13790, %rd13789, 17;
	xor.b64  	%rd13791, %rd13790, %rd13789;
	shl.b64 	%rd13792, %rd13791, 5;
	add.s64 	%rd55840, %rd13792, %rd13791;
	add.s64 	%rd55832, %rd55832, 2;
$L__BB5_2230:
	@%p269 bra 	$L__BB5_2232;
	shl.b64 	%rd13793, %rd55832, 3;
	add.s64 	%rd13794, %rd56759, %rd13793;
	ld.u64 	%rd13795, [%rd13794];
	mad.lo.s64 	%rd13796, %rd13795, 2654435761, %rd55840;
	shl.b64 	%rd13797, %rd13796, 13;
	add.s64 	%rd13798, %rd13797, %rd13796;
	shr.u64 	%rd13799, %rd13798, 7;
	xor.b64  	%rd13800, %rd13799, %rd13798;
	shl.b64 	%rd13801, %rd13800, 3;
	add.s64 	%rd13802, %rd13801, %rd13800;
	shr.u64 	%rd13803, %rd13802, 17;
	xor.b64  	%rd13804, %rd13803, %rd13802;
	shl.b64 	%rd13805, %rd13804, 5;
	add.s64 	%rd55840, %rd13805, %rd13804;
$L__BB5_2232:
	mov.b64 	%rd55845, 0;
	mov.u64 	%rd55853, %rd55845;
	@%p436 bra 	$L__BB5_2235;
	and.b64  	%rd4072, %rd2, -8;
	mov.b64 	%rd55845, 0;
	mov.u64 	%rd55843, %rd55845;
$L__BB5_2234:
	.pragma "nounroll";
	shl.b64 	%rd13809, %rd55845, 3;
	add.s64 	%rd13810, %rd55683, %rd13809;
	ld.u64 	%rd13811, [%rd13810];
	mad.lo.s64 	%rd13812, %rd13811, 2654435761, %rd55853;
	shl.b64 	%rd13813, %rd13812, 13;
	add.s64 	%rd13814, %rd13813, %rd13812;
	shr.u64 	%rd13815, %rd13814, 7;
	xor.b64  	%rd13816, %rd13815, %rd13814;
	shl.b64 	%rd13817, %rd13816, 3;
	add.s64 	%rd13818, %rd13817, %rd13816;
	shr.u64 	%rd13819, %rd13818, 17;
	xor.b64  	%rd13820, %rd13819, %rd13818;
	shl.b64 	%rd13821, %rd13820, 5;
	add.s64 	%rd13822, %rd13821, %rd13820;
	ld.u64 	%rd13823, [%rd13810+8];
	mad.lo.s64 	%rd13824, %rd13823, 2654435761, %rd13822;
	shl.b64 	%rd13825, %rd13824, 13;
	add.s64 	%rd13826, %rd13825, %rd13824;
	shr.u64 	%rd13827, %rd13826, 7;
	xor.b64  	%rd13828, %rd13827, %rd13826;
	shl.b64 	%rd13829, %rd13828, 3;
	add.s64 	%rd13830, %rd13829, %rd13828;
	shr.u64 	%rd13831, %rd13830, 17;
	xor.b64  	%rd13832, %rd13831, %rd13830;
	shl.b64 	%rd13833, %rd13832, 5;
	add.s64 	%rd13834, %rd13833, %rd13832;
	ld.u64 	%rd13835, [%rd13810+16];
	mad.lo.s64 	%rd13836, %rd13835, 2654435761, %rd13834;
	shl.b64 	%rd13837, %rd13836, 13;
	add.s64 	%rd13838, %rd13837, %rd13836;
	shr.u64 	%rd13839, %rd13838, 7;
	xor.b64  	%rd13840, %rd13839, %rd13838;
	shl.b64 	%rd13841, %rd13840, 3;
	add.s64 	%rd13842, %rd13841, %rd13840;
	shr.u64 	%rd13843, %rd13842, 17;
	xor.b64  	%rd13844, %rd13843, %rd13842;
	shl.b64 	%rd13845, %rd13844, 5;
	add.s64 	%rd13846, %rd13845, %rd13844;
	ld.u64 	%rd13847, [%rd13810+24];
	mad.lo.s64 	%rd13848, %rd13847, 2654435761, %rd13846;
	shl.b64 	%rd13849, %rd13848, 13;
	add.s64 	%rd13850, %rd13849, %rd13848;
	shr.u64 	%rd13851, %rd13850, 7;
	xor.b64  	%rd13852, %rd13851, %rd13850;
	shl.b64 	%rd13853, %rd13852, 3;
	add.s64 	%rd13854, %rd13853, %rd13852;
	shr.u64 	%rd13855, %rd13854, 17;
	xor.b64  	%rd13856, %rd13855, %rd13854;
	shl.b64 	%rd13857, %rd13856, 5;
	add.s64 	%rd13858, %rd13857, %rd13856;
	ld.u64 	%rd13859, [%rd13810+32];
	mad.lo.s64 	%rd13860, %rd13859, 2654435761, %rd13858;
	shl.b64 	%rd13861, %rd13860, 13;
	add.s64 	%rd13862, %rd13861, %rd13860;
	shr.u64 	%rd13863, %rd13862, 7;
	xor.b64  	%rd13864, %rd13863, %rd13862;
	shl.b64 	%rd13865, %rd13864, 3;
	add.s64 	%rd13866, %rd13865, %rd13864;
	shr.u64 	%rd13867, %rd13866, 17;
	xor.b64  	%rd13868, %rd13867, %rd13866;
	shl.b64 	%rd13869, %rd13868, 5;
	add.s64 	%rd13870, %rd13869, %rd13868;
	ld.u64 	%rd13871, [%rd13810+40];
	mad.lo.s64 	%rd13872, %rd13871, 2654435761, %rd13870;
	shl.b64 	%rd13873, %rd13872, 13;
	add.s64 	%rd13874, %rd13873, %rd13872;
	shr.u64 	%rd13875, %rd13874, 7;
	xor.b64  	%rd13876, %rd13875, %rd13874;
	shl.b64 	%rd13877, %rd13876, 3;
	add.s64 	%rd13878, %rd13877, %rd13876;
	shr.u64 	%rd13879, %rd13878, 17;
	xor.b64  	%rd13880, %rd13879, %rd13878;
	shl.b64 	%rd13881, %rd13880, 5;
	add.s64 	%rd13882, %rd13881, %rd13880;
	ld.u64 	%rd13883, [%rd13810+48];
	mad.lo.s64 	%rd13884, %rd13883, 2654435761, %rd13882;
	shl.b64 	%rd13885, %rd13884, 13;
	add.s64 	%rd13886, %rd13885, %rd13884;
	shr.u64 	%rd13887, %rd13886, 7;
	xor.b64  	%rd13888, %rd13887, %rd13886;
	shl.b64 	%rd13889, %rd13888, 3;
	add.s64 	%rd13890, %rd13889, %rd13888;
	shr.u64 	%rd13891, %rd13890, 17;
	xor.b64  	%rd13892, %rd13891, %rd13890;
	shl.b64 	%rd13893, %rd13892, 5;
	add.s64 	%rd13894, %rd13893, %rd13892;
	ld.u64 	%rd13895, [%rd13810+56];
	mad.lo.s64 	%rd13896, %rd13895, 2654435761, %rd13894;
	shl.b64 	%rd13897, %rd13896, 13;
	add.s64 	%rd13898, %rd13897, %rd13896;
	shr.u64 	%rd13899, %rd13898, 7;
	xor.b64  	%rd13900, %rd13899, %rd13898;
	shl.b64 	%rd13901, %rd13900, 3;
	add.s64 	%rd13902, %rd13901, %rd13900;
	shr.u64 	%rd13903, %rd13902, 17;
	xor.b64  	%rd13904, %rd13903, %rd13902;
	shl.b64 	%rd13905, %rd13904, 5;
	add.s64 	%rd55853, %rd13905, %rd13904;
	add.s64 	%rd55845, %rd55845, 8;
	add.s64 	%rd55843, %rd55843, 8;
	setp.ne.s64 	%p444, %rd55843, %rd4072;
	@%p444 bra 	$L__BB5_2234;
$L__BB5_2235:
	@%p438 bra 	$L__BB5_2243;
	setp.lt.u64 	%p446, %rd2960, 3;
	@%p446 bra 	$L__BB5_2238;
	shl.b64 	%rd13907, %rd55845, 3;
	add.s64 	%rd13908, %rd55683, %rd13907;
	ld.u64 	%rd13909, [%rd13908];
	mad.lo.s64 	%rd13910, %rd13909, 2654435761, %rd55853;
	shl.b64 	%rd13911, %rd13910, 13;
	add.s64 	%rd13912, %rd13911, %rd13910;
	shr.u64 	%rd13913, %rd13912, 7;
	xor.b64  	%rd13914, %rd13913, %rd13912;
	shl.b64 	%rd13915, %rd13914, 3;
	add.s64 	%rd13916, %rd13915, %rd13914;
	shr.u64 	%rd13917, %rd13916, 17;
	xor.b64  	%rd13918, %rd13917, %rd13916;
	shl.b64 	%rd13919, %rd13918, 5;
	add.s64 	%rd13920, %rd13919, %rd13918;
	ld.u64 	%rd13921, [%rd13908+8];
	mad.lo.s64 	%rd13922, %rd13921, 2654435761, %rd13920;
	shl.b64 	%rd13923, %rd13922, 13;
	add.s64 	%rd13924, %rd13923, %rd13922;
	shr.u64 	%rd13925, %rd13924, 7;
	xor.b64  	%rd13926, %rd13925, %rd13924;
	shl.b64 	%rd13927, %rd13926, 3;
	add.s64 	%rd13928, %rd13927, %rd13926;
	shr.u64 	%rd13929, %rd13928, 17;
	xor.b64  	%rd13930, %rd13929, %rd13928;
	shl.b64 	%rd13931, %rd13930, 5;
	add.s64 	%rd13932, %rd13931, %rd13930;
	ld.u64 	%rd13933, [%rd13908+16];
	mad.lo.s64 	%rd13934, %rd13933, 2654435761, %rd13932;
	shl.b64 	%rd13935, %rd13934, 13;
	add.s64 	%rd13936, %rd13935, %rd13934;
	shr.u64 	%rd13937, %rd13936, 7;
	xor.b64  	%rd13938, %rd13937, %rd13936;
	shl.b64 	%rd13939, %rd13938, 3;
	add.s64 	%rd13940, %rd13939, %rd13938;
	shr.u64 	%rd13941, %rd13940, 17;
	xor.b64  	%rd13942, %rd13941, %rd13940;
	shl.b64 	%rd13943, %rd13942, 5;
	add.s64 	%rd13944, %rd13943, %rd13942;
	ld.u64 	%rd13945, [%rd13908+24];
	mad.lo.s64 	%rd13946, %rd13945, 2654435761, %rd13944;
	shl.b64 	%rd13947, %rd13946, 13;
	add.s64 	%rd13948, %rd13947, %rd13946;
	shr.u64 	%rd13949, %rd13948, 7;
	xor.b64  	%rd13950, %rd13949, %rd13948;
	shl.b64 	%rd13951, %rd13950, 3;
	add.s64 	%rd13952, %rd13951, %rd13950;
	shr.u64 	%rd13953, %rd13952, 17;
	xor.b64  	%rd13954, %rd13953, %rd13952;
	shl.b64 	%rd13955, %rd13954, 5;
	add.s64 	%rd55853, %rd13955, %rd13954;
	add.s64 	%rd55845, %rd55845, 4;
$L__BB5_2238:
	setp.eq.s64 	%p447, %rd2961, 0;
	@%p447 bra 	$L__BB5_2243;
	setp.eq.s64 	%p448, %rd2962, 0;
	@%p448 bra 	$L__BB5_2241;
	shl.b64 	%rd13957, %rd55845, 3;
	add.s64 	%rd13958, %rd55683, %rd13957;
	ld.u64 	%rd13959, [%rd13958];
	mad.lo.s64 	%rd13960, %rd13959, 2654435761, %rd55853;
	shl.b64 	%rd13961, %rd13960, 13;
	add.s64 	%rd13962, %rd13961, %rd13960;
	shr.u64 	%rd13963, %rd13962, 7;
	xor.b64  	%rd13964, %rd13963, %rd13962;
	shl.b64 	%rd13965, %rd13964, 3;
	add.s64 	%rd13966, %rd13965, %rd13964;
	shr.u64 	%rd13967, %rd13966, 17;
	xor.b64  	%rd13968, %rd13967, %rd13966;
	shl.b64 	%rd13969, %rd13968, 5;
	add.s64 	%rd13970, %rd13969, %rd13968;
	ld.u64 	%rd13971, [%rd13958+8];
	mad.lo.s64 	%rd13972, %rd13971, 2654435761, %rd13970;
	shl.b64 	%rd13973, %rd13972, 13;
	add.s64 	%rd13974, %rd13973, %rd13972;
	shr.u64 	%rd13975, %rd13974, 7;
	xor.b64  	%rd13976, %rd13975, %rd13974;
	shl.b64 	%rd13977, %rd13976, 3;
	add.s64 	%rd13978, %rd13977, %rd13976;
	shr.u64 	%rd13979, %rd13978, 17;
	xor.b64  	%rd13980, %rd13979, %rd13978;
	shl.b64 	%rd13981, %rd13980, 5;
	add.s64 	%rd55853, %rd13981, %rd13980;
	add.s64 	%rd55845, %rd55845, 2;
$L__BB5_2241:
	@%p269 bra 	$L__BB5_2243;
	shl.b64 	%rd13982, %rd55845, 3;
	add.s64 	%rd13983, %rd55683, %rd13982;
	ld.u64 	%rd13984, [%rd13983];
	mad.lo.s64 	%rd13985, %rd13984, 2654435761, %rd55853;
	shl.b64 	%rd13986, %rd13985, 13;
	add.s64 	%rd13987, %rd13986, %rd13985;
	shr.u64 	%rd13988, %rd13987, 7;
	xor.b64  	%rd13989, %rd13988, %rd13987;
	shl.b64 	%rd13990, %rd13989, 3;
	add.s64 	%rd13991, %rd13990, %rd13989;
	shr.u64 	%rd13992, %rd13991, 17;
	xor.b64  	%rd13993, %rd13992, %rd13991;
	shl.b64 	%rd13994, %rd13993, 5;
	add.s64 	%rd55853, %rd13994, %rd13993;
$L__BB5_2243:
	setp.lt.u64 	%p450, %rd55840, %rd55853;
	mov.u64 	%rd55855, %rd56759;
	@%p450 bra 	$L__BB5_2244;
	bra.uni 	$L__BB5_2249;
$L__BB5_2244:
	mov.u64 	%rd55855, %rd55683;
	mov.u64 	%rd55683, %rd56759;
	bra.uni 	$L__BB5_2249;
$L__BB5_2245:
	setp.eq.s32 	%p451, %r1, 0;
	mov.u64 	%rd55855, %rd56759;
	@%p451 bra 	$L__BB5_2249;
	mov.b64 	%rd55854, 0;
$L__BB5_2247:
	shl.b64 	%rd13996, %rd55854, 3;
	add.s64 	%rd13997, %rd56759, %rd13996;
	ld.u64 	%rd4095, [%rd13997];
	add.s64 	%rd13998, %rd55683, %rd13996;
	ld.u64 	%rd4096, [%rd13998];
	setp.lt.u64 	%p452, %rd4095, %rd4096;
	@%p452 bra 	$L__BB5_2244;
	setp.le.u64 	%p453, %rd4095, %rd4096;
	add.s64 	%rd55854, %rd55854, 1;
	setp.lt.u64 	%p454, %rd55854, %rd2957;
	and.pred  	%p455, %p453, %p454;
	mov.u64 	%rd55855, %rd56759;
	@%p455 bra 	$L__BB5_2247;
$L__BB5_2249:
	mov.b64 	%rd55860, -3750763034362895579;
	mov.b64 	%rd55861, 0;
	@%p267 bra 	$L__BB5_2252;
	and.b64  	%rd4100, %rd2, -2;
	mov.b64 	%rd55860, -3750763034362895579;
	mov.b64 	%rd55861, 0;
	mov.u64 	%rd55859, %rd55861;
$L__BB5_2251:
	shl.b64 	%rd14005, %rd55861, 3;
	add.s64 	%rd14006, %rd55597, %rd14005;
	ld.u64 	%rd14007, [%rd14006];
	and.b64  	%rd14008, %rd14007, 255;
	xor.b64  	%rd14009, %rd14008, %rd55860;
	mul.lo.s64 	%rd14010, %rd14009, 1099511628211;
	shr.u64 	%rd14011, %rd14007, 8;
	and.b64  	%rd14012, %rd14011, 255;
	xor.b64  	%rd14013, %rd14012, %rd14010;
	mul.lo.s64 	%rd14014, %rd14013, 1099511628211;
	shr.u64 	%rd14015, %rd14007, 16;
	and.b64  	%rd14016, %rd14015, 255;
	xor.b64  	%rd14017, %rd14016, %rd14014;
	mul.lo.s64 	%rd14018, %rd14017, 1099511628211;
	shr.u64 	%rd14019, %rd14007, 24;
	and.b64  	%rd14020, %rd14019, 255;
	xor.b64  	%rd14021, %rd14020, %rd14018;
	mul.lo.s64 	%rd14022, %rd14021, 1099511628211;
	shr.u64 	%rd14023, %rd14007, 32;
	and.b64  	%rd14024, %rd14023, 255;
	xor.b64  	%rd14025, %rd14024, %rd14022;
	mul.lo.s64 	%rd14026, %rd14025, 1099511628211;
	shr.u64 	%rd14027, %rd14007, 40;
	and.b64  	%rd14028, %rd14027, 255;
	xor.b64  	%rd14029, %rd14028, %rd14026;
	mul.lo.s64 	%rd14030, %rd14029, 1099511628211;
	shr.u64 	%rd14031, %rd14007, 48;
	and.b64  	%rd14032, %rd14031, 255;
	xor.b64  	%rd14033, %rd14032, %rd14030;
	mul.lo.s64 	%rd14034, %rd14033, 1099511628211;
	shr.u64 	%rd14035, %rd14007, 56;
	xor.b64  	%rd14036, %rd14035, %rd14034;
	mul.lo.s64 	%rd14037, %rd14036, 1099511628211;
	ld.u64 	%rd14038, [%rd14006+8];
	and.b64  	%rd14039, %rd14038, 255;
	xor.b64  	%rd14040, %rd14039, %rd14037;
	mul.lo.s64 	%rd14041, %rd14040, 1099511628211;
	shr.u64 	%rd14042, %rd14038, 8;
	and.b64  	%rd14043, %rd14042, 255;
	xor.b64  	%rd14044, %rd14043, %rd14041;
	mul.lo.s64 	%rd14045, %rd14044, 1099511628211;
	shr.u64 	%rd14046, %rd14038, 16;
	and.b64  	%rd14047, %rd14046, 255;
	xor.b64  	%rd14048, %rd14047, %rd14045;
	mul.lo.s64 	%rd14049, %rd14048, 1099511628211;
	shr.u64 	%rd14050, %rd14038, 24;
	and.b64  	%rd14051, %rd14050, 255;
	xor.b64  	%rd14052, %rd14051, %rd14049;
	mul.lo.s64 	%rd14053, %rd14052, 1099511628211;
	shr.u64 	%rd14054, %rd14038, 32;
	and.b64  	%rd14055, %rd14054, 255;
	xor.b64  	%rd14056, %rd14055, %rd14053;
	mul.lo.s64 	%rd14057, %rd14056, 1099511628211;
	shr.u64 	%rd14058, %rd14038, 40;
	and.b64  	%rd14059, %rd14058, 255;
	xor.b64  	%rd14060, %rd14059, %rd14057;
	mul.lo.s64 	%rd14061, %rd14060, 1099511628211;
	shr.u64 	%rd14062, %rd14038, 48;
	and.b64  	%rd14063, %rd14062, 255;
	xor.b64  	%rd14064, %rd14063, %rd14061;
	mul.lo.s64 	%rd14065, %rd14064, 1099511628211;
	shr.u64 	%rd14066, %rd14038, 56;
	xor.b64  	%rd14067, %rd14066, %rd14065;
	mul.lo.s64 	%rd55860, %rd14067, 1099511628211;
	add.s64 	%rd55861, %rd55861, 2;
	add.s64 	%rd55859, %rd55859, 2;
	setp.ne.s64 	%p457, %rd55859, %rd4100;
	@%p457 bra 	$L__BB5_2251;
$L__BB5_2252:
	@%p269 bra 	$L__BB5_2254;
	shl.b64 	%rd14068, %rd55861, 3;
	add.s64 	%rd14069, %rd55597, %rd14068;
	ld.u64 	%rd14070, [%rd14069];
	and.b64  	%rd14071, %rd14070, 255;
	xor.b64  	%rd14072, %rd14071, %rd55860;
	mul.lo.s64 	%rd14073, %rd14072, 1099511628211;
	shr.u64 	%rd14074, %rd14070, 8;
	and.b64  	%rd14075, %rd14074, 255;
	xor.b64  	%rd14076, %rd14075, %rd14073;
	mul.lo.s64 	%rd14077, %rd14076, 1099511628211;
	shr.u64 	%rd14078, %rd14070, 16;
	and.b64  	%rd14079, %rd14078, 255;
	xor.b64  	%rd14080, %rd14079, %rd14077;
	mul.lo.s64 	%rd14081, %rd14080, 1099511628211;
	shr.u64 	%rd14082, %rd14070, 24;
	and.b64  	%rd14083, %rd14082, 255;
	xor.b64  	%rd14084, %rd14083, %rd14081;
	mul.lo.s64 	%rd14085, %rd14084, 1099511628211;
	shr.u64 	%rd14086, %rd14070, 32;
	and.b64  	%rd14087, %rd14086, 255;
	xor.b64  	%rd14088, %rd14087, %rd14085;
	mul.lo.s64 	%rd14089, %rd14088, 1099511628211;
	shr.u64 	%rd14090, %rd14070, 40;
	and.b64  	%rd14091, %rd14090, 255;
	xor.b64  	%rd14092, %rd14091, %rd14089;
	mul.lo.s64 	%rd14093, %rd14092, 1099511628211;
	shr.u64 	%rd14094, %rd14070, 48;
	and.b64  	%rd14095, %rd14094, 255;
	xor.b64  	%rd14096, %rd14095, %rd14093;
	mul.lo.s64 	%rd14097, %rd14096, 1099511628211;
	shr.u64 	%rd14098, %rd14070, 56;
	xor.b64  	%rd14099, %rd14098, %rd14097;
	mul.lo.s64 	%rd55860, %rd14099, 1099511628211;
$L__BB5_2254:
	mov.b64 	%rd55867, -3750763034362895579;
	mov.b64 	%rd55868, 0;
	@%p267 bra 	$L__BB5_2257;
	and.b64  	%rd4112, %rd2, -2;
	mov.b64 	%rd55867, -3750763034362895579;
	mov.b64 	%rd55868, 0;
	mov.u64 	%rd55866, %rd55868;
$L__BB5_2256:
	shl.b64 	%rd14105, %rd55868, 3;
	add.s64 	%rd14106, %rd55598, %rd14105;
	ld.u64 	%rd14107, [%rd14106];
	and.b64  	%rd14108, %rd14107, 255;
	xor.b64  	%rd14109, %rd14108, %rd55867;
	mul.lo.s64 	%rd14110, %rd14109, 1099511628211;
	shr.u64 	%rd14111, %rd14107, 8;
	and.b64  	%rd14112, %rd14111, 255;
	xor.b64  	%rd14113, %rd14112, %rd14110;
	mul.lo.s64 	%rd14114, %rd14113, 1099511628211;
	shr.u64 	%rd14115, %rd14107, 16;
	and.b64  	%rd14116, %rd14115, 255;
	xor.b64  	%rd14117, %rd14116, %rd14114;
	mul.lo.s64 	%rd14118, %rd14117, 1099511628211;
	shr.u64 	%rd14119, %rd14107, 24;
	and.b64  	%rd14120, %rd14119, 255;
	xor.b64  	%rd14121, %rd14120, %rd14118;
	mul.lo.s64 	%rd14122, %rd14121, 1099511628211;
	shr.u64 	%rd14123, %rd14107, 32;
	and.b64  	%rd14124, %rd14123, 255;
	xor.b64  	%rd14125, %rd14124, %rd14122;
	mul.lo.s64 	%rd14126, %rd14125, 1099511628211;
	shr.u64 	%rd14127, %rd14107, 40;
	and.b64  	%rd14128, %rd14127, 255;
	xor.b64  	%rd14129, %rd14128, %rd14126;
	mul.lo.s64 	%rd14130, %rd14129, 1099511628211;
	shr.u64 	%rd14131, %rd14107, 48;
	and.b64  	%rd14132, %rd14131, 255;
	xor.b64  	%rd14133, %rd14132, %rd14130;
	mul.lo.s64 	%rd14134, %rd14133, 1099511628211;
	shr.u64 	%rd14135, %rd14107, 56;
	xor.b64  	%rd14136, %rd14135, %rd14134;
	mul.lo.s64 	%rd14137, %rd14136, 1099511628211;
	ld.u64 	%rd14138, [%rd14106+8];
	and.b64  	%rd14139, %rd14138, 255;
	xor.b64  	%rd14140, %rd14139, %rd14137;
	mul.lo.s64 	%rd14141, %rd14140, 1099511628211;
	shr.u64 	%rd14142, %rd14138, 8;
	and.b64  	%rd14143, %rd14142, 255;
	xor.b64  	%rd14144, %rd14143, %rd14141;
	mul.lo.s64 	%rd14145, %rd14144, 1099511628211;
	shr.u64 	%rd14146, %rd14138, 16;
	and.b64  	%rd14147, %rd14146, 255;
	xor.b64  	%rd14148, %rd14147, %rd14145;
	mul.lo.s64 	%rd14149, %rd14148, 1099511628211;
	shr.u64 	%rd14150, %rd14138, 24;
	and.b64  	%rd14151, %rd14150, 255;
	xor.b64  	%rd14152, %rd14151, %rd14149;
	mul.lo.s64 	%rd14153, %rd14152, 1099511628211;
	shr.u64 	%rd14154, %rd14138, 32;
	and.b64  	%rd14155, %rd14154, 255;
	xor.b64  	%rd14156, %rd14155, %rd14153;
	mul.lo.s64 	%rd14157, %rd14156, 1099511628211;
	shr.u64 	%rd14158, %rd14138, 40;
	and.b64  	%rd14159, %rd14158, 255;
	xor.b64  	%rd14160, %rd14159, %rd14157;
	mul.lo.s64 	%rd14161, %rd14160, 1099511628211;
	shr.u64 	%rd14162, %rd14138, 48;
	and.b64  	%rd14163, %rd14162, 255;
	xor.b64  	%rd14164, %rd14163, %rd14161;
	mul.lo.s64 	%rd14165, %rd14164, 1099511628211;
	shr.u64 	%rd14166, %rd14138, 56;
	xor.b64  	%rd14167, %rd14166, %rd14165;
	mul.lo.s64 	%rd55867, %rd14167, 1099511628211;
	add.s64 	%rd55868, %rd55868, 2;
	add.s64 	%rd55866, %rd55866, 2;
	setp.ne.s64 	%p460, %rd55866, %rd4112;
	@%p460 bra 	$L__BB5_2256;
$L__BB5_2257:
	@%p269 bra 	$L__BB5_2259;
	shl.b64 	%rd14168, %rd55868, 3;
	add.s64 	%rd14169, %rd55598, %rd14168;
	ld.u64 	%rd14170, [%rd14169];
	and.b64  	%rd14171, %rd14170, 255;
	xor.b64  	%rd14172, %rd14171, %rd55867;
	mul.lo.s64 	%rd14173, %rd14172, 1099511628211;
	shr.u64 	%rd14174, %rd14170, 8;
	and.b64  	%rd14175, %rd14174, 255;
	xor.b64  	%rd14176, %rd14175, %rd14173;
	mul.lo.s64 	%rd14177, %rd14176, 1099511628211;
	shr.u64 	%rd14178, %rd14170, 16;
	and.b64  	%rd14179, %rd14178, 255;
	xor.b64  	%rd14180, %rd14179, %rd14177;
	mul.lo.s64 	%rd14181, %rd14180, 1099511628211;
	shr.u64 	%rd14182, %rd14170, 24;
	and.b64  	%rd14183, %rd14182, 255;
	xor.b64  	%rd14184, %rd14183, %rd14181;
	mul.lo.s64 	%rd14185, %rd14184, 1099511628211;
	shr.u64 	%rd14186, %rd14170, 32;
	and.b64  	%rd14187, %rd14186, 255;
	xor.b64  	%rd14188, %rd14187, %rd14185;
	mul.lo.s64 	%rd14189, %rd14188, 1099511628211;
	shr.u64 	%rd14190, %rd14170, 40;
	and.b64  	%rd14191, %rd14190, 255;
	xor.b64  	%rd14192, %rd14191, %rd14189;
	mul.lo.s64 	%rd14193, %rd14192, 1099511628211;
	shr.u64 	%rd14194, %rd14170, 48;
	and.b64  	%rd14195, %rd14194, 255;
	xor.b64  	%rd14196, %rd14195, %rd14193;
	mul.lo.s64 	%rd14197, %rd14196, 1099511628211;
	shr.u64 	%rd14198, %rd14170, 56;
	xor.b64  	%rd14199, %rd14198, %rd14197;
	mul.lo.s64 	%rd55867, %rd14199, 1099511628211;
$L__BB5_2259:
	setp.eq.s64 	%p462, %rd55860, %rd55867;
	@%p462 bra 	$L__BB5_2284;
	setp.lt.u64 	%p463, %rd2958, 7;
	mov.b64 	%rd55875, 0;
	mov.u64 	%rd55883, %rd55875;
	@%p463 bra 	$L__BB5_2263;
	and.b64  	%rd4124, %rd2, -8;
	mov.b64 	%rd55875, 0;
	mov.u64 	%rd55873, %rd55875;
$L__BB5_2262:
	.pragma "nounroll";
	shl.b64 	%rd14203, %rd55875, 3;
	add.s64 	%rd14204, %rd55597, %rd14203;
	ld.u64 	%rd14205, [%rd14204];
	mad.lo.s64 	%rd14206, %rd14205, 2654435761, %rd55883;
	shl.b64 	%rd14207, %rd14206, 13;
	add.s64 	%rd14208, %rd14207, %rd14206;
	shr.u64 	%rd14209, %rd14208, 7;
	xor.b64  	%rd14210, %rd14209, %rd14208;
	shl.b64 	%rd14211, %rd14210, 3;
	add.s64 	%rd14212, %rd14211, %rd14210;
	shr.u64 	%rd14213, %rd14212, 17;
	xor.b64  	%rd14214, %rd14213, %rd14212;
	shl.b64 	%rd14215, %rd14214, 5;
	add.s64 	%rd14216, %rd14215, %rd14214;
	ld.u64 	%rd14217, [%rd14204+8];
	mad.lo.s64 	%rd14218, %rd14217, 2654435761, %rd14216;
	shl.b64 	%rd14219, %rd14218, 13;
	add.s64 	%rd14220, %rd14219, %rd14218;
	shr.u64 	%rd14221, %rd14220, 7;
	xor.b64  	%rd14222, %rd14221, %rd14220;
	shl.b64 	%rd14223, %rd14222, 3;
	add.s64 	%rd14224, %rd14223, %rd14222;
	shr.u64 	%rd14225, %rd14224, 17;
	xor.b64  	%rd14226, %rd14225, %rd14224;
	shl.b64 	%rd14227, %rd14226, 5;
	add.s64 	%rd14228, %rd14227, %rd14226;
	ld.u64 	%rd14229, [%rd14204+16];
	mad.lo.s64 	%rd14230, %rd14229, 2654435761, %rd14228;
	shl.b64 	%rd14231, %rd14230, 13;
	add.s64 	%rd14232, %rd14231, %rd14230;
	shr.u64 	%rd14233, %rd14232, 7;
	xor.b64  	%rd14234, %rd14233, %rd14232;
	shl.b64 	%rd14235, %rd14234, 3;
	add.s64 	%rd14236, %rd14235, %rd14234;
	shr.u64 	%rd14237, %rd14236, 17;
	xor.b64  	%rd14238, %rd14237, %rd14236;
	shl.b64 	%rd14239, %rd14238, 5;
	add.s64 	%rd14240, %rd14239, %rd14238;
	ld.u64 	%rd14241, [%rd14204+24];
	mad.lo.s64 	%rd14242, %rd14241, 2654435761, %rd14240;
	shl.b64 	%rd14243, %rd14242, 13;
	add.s64 	%rd14244, %rd14243, %rd14242;
	shr.u64 	%rd14245, %rd14244, 7;
	xor.b64  	%rd14246, %rd14245, %rd14244;
	shl.b64 	%rd14247, %rd14246, 3;
	add.s64 	%rd14248, %rd14247, %rd14246;
	shr.u64 	%rd14249, %rd14248, 17;
	xor.b64  	%rd14250, %rd14249, %rd14248;
	shl.b64 	%rd14251, %rd14250, 5;
	add.s64 	%rd14252, %rd14251, %rd14250;
	ld.u64 	%rd14253, [%rd14204+32];
	mad.lo.s64 	%rd14254, %rd14253, 2654435761, %rd14252;
	shl.b64 	%rd14255, %rd14254, 13;
	add.s64 	%rd14256, %rd14255, %rd14254;
	shr.u64 	%rd14257, %rd14256, 7;
	xor.b64  	%rd14258, %rd14257, %rd14256;
	shl.b64 	%rd14259, %rd14258, 3;
	add.s64 	%rd14260, %rd14259, %rd14258;
	shr.u64 	%rd14261, %rd14260, 17;
	xor.b64  	%rd14262, %rd14261, %rd14260;
	shl.b64 	%rd14263, %rd14262, 5;
	add.s64 	%rd14264, %rd14263, %rd14262;
	ld.u64 	%rd14265, [%rd14204+40];
	mad.lo.s64 	%rd14266, %rd14265, 2654435761, %rd14264;
	shl.b64 	%rd14267, %rd14266, 13;
	add.s64 	%rd14268, %rd14267, %rd14266;
	shr.u64 	%rd14269, %rd14268, 7;
	xor.b64  	%rd14270, %rd14269, %rd14268;
	shl.b64 	%rd14271, %rd14270, 3;
	add.s64 	%rd14272, %rd14271, %rd14270;
	shr.u64 	%rd14273, %rd14272, 17;
	xor.b64  	%rd14274, %rd14273, %rd14272;
	shl.b64 	%rd14275, %rd14274, 5;
	add.s64 	%rd14276, %rd14275, %rd14274;
	ld.u64 	%rd14277, [%rd14204+48];
	mad.lo.s64 	%rd14278, %rd14277, 2654435761, %rd14276;
	shl.b64 	%rd14279, %rd14278, 13;
	add.s64 	%rd14280, %rd14279, %rd14278;
	shr.u64 	%rd14281, %rd14280, 7;
	xor.b64  	%rd14282, %rd14281, %rd14280;
	shl.b64 	%rd14283, %rd14282, 3;
	add.s64 	%rd14284, %rd14283, %rd14282;
	shr.u64 	%rd14285, %rd14284, 17;
	xor.b64  	%rd14286, %rd14285, %rd14284;
	shl.b64 	%rd14287, %rd14286, 5;
	add.s64 	%rd14288, %rd14287, %rd14286;
	ld.u64 	%rd14289, [%rd14204+56];
	mad.lo.s64 	%rd14290, %rd14289, 2654435761, %rd14288;
	shl.b64 	%rd14291, %rd14290, 13;
	add.s64 	%rd14292, %rd14291, %rd14290;
	shr.u64 	%rd14293, %rd14292, 7;
	xor.b64  	%rd14294, %rd14293, %rd14292;
	shl.b64 	%rd14295, %rd14294, 3;
	add.s64 	%rd14296, %rd14295, %rd14294;
	shr.u64 	%rd14297, %rd14296, 17;
	xor.b64  	%rd14298, %rd14297, %rd14296;
	shl.b64 	%rd14299, %rd14298, 5;
	add.s64 	%rd55883, %rd14299, %rd14298;
	add.s64 	%rd55875, %rd55875, 8;
	add.s64 	%rd55873, %rd55873, 8;
	setp.ne.s64 	%p464, %rd55873, %rd4124;
	@%p464 bra 	$L__BB5_2262;
$L__BB5_2263:
	setp.eq.s64 	%p465, %rd2959, 0;
	@%p465 bra 	$L__BB5_2271;
	setp.lt.u64 	%p466, %rd2960, 3;
	@%p466 bra 	$L__BB5_2266;
	shl.b64 	%rd14301, %rd55875, 3;
	add.s64 	%rd14302, %rd55597, %rd14301;
	ld.u64 	%rd14303, [%rd14302];
	mad.lo.s64 	%rd14304, %rd14303, 2654435761, %rd55883;
	shl.b64 	%rd14305, %rd14304, 13;
	add.s64 	%rd14306, %rd14305, %rd14304;
	shr.u64 	%rd14307, %rd14306, 7;
	xor.b64  	%rd14308, %rd14307, %rd14306;
	shl.b64 	%rd14309, %rd14308, 3;
	add.s64 	%rd14310, %rd14309, %rd14308;
	shr.u64 	%rd14311, %rd14310, 17;
	xor.b64  	%rd14312, %rd14311, %rd14310;
	shl.b64 	%rd14313, %rd14312, 5;
	add.s64 	%rd14314, %rd14313, %rd14312;
	ld.u64 	%rd14315, [%rd14302+8];
	mad.lo.s64 	%rd14316, %rd14315, 2654435761, %rd14314;
	shl.b64 	%rd14317, %rd14316, 13;
	add.s64 	%rd14318, %rd14317, %rd14316;
	shr.u64 	%rd14319, %rd14318, 7;
	xor.b64  	%rd14320, %rd14319, %rd14318;
	shl.b64 	%rd14321, %rd14320, 3;
	add.s64 	%rd14322, %rd14321, %rd14320;
	shr.u64 	%rd14323, %rd14322, 17;
	xor.b64  	%rd14324, %rd14323, %rd14322;
	shl.b64 	%rd14325, %rd14324, 5;
	add.s64 	%rd14326, %rd14325, %rd14324;
	ld.u64 	%rd14327, [%rd14302+16];
	mad.lo.s64 	%rd14328, %rd14327, 2654435761, %rd14326;
	shl.b64 	%rd14329, %rd14328, 13;
	add.s64 	%rd14330, %rd14329, %rd14328;
	shr.u64 	%rd14331, %rd14330, 7;
	xor.b64  	%rd14332, %rd14331, %rd14330;
	shl.b64 	%rd14333, %rd14332, 3;
	add.s64 	%rd14334, %rd14333, %rd14332;
	shr.u64 	%rd14335, %rd14334, 17;
	xor.b64  	%rd14336, %rd14335, %rd14334;
	shl.b64 	%rd14337, %rd14336, 5;
	add.s64 	%rd14338, %rd14337, %rd14336;
	ld.u64 	%rd14339, [%rd14302+24];
	mad.lo.s64 	%rd14340, %rd14339, 2654435761, %rd14338;
	shl.b64 	%rd14341, %rd14340, 13;
	add.s64 	%rd14342, %rd14341, %rd14340;
	shr.u64 	%rd14343, %rd14342, 7;
	xor.b64  	%rd14344, %rd14343, %rd14342;
	shl.b64 	%rd14345, %rd14344, 3;
	add.s64 	%rd14346, %rd14345, %rd14344;
	shr.u64 	%rd14347, %rd14346, 17;
	xor.b64  	%rd14348, %rd14347, %rd14346;
	shl.b64 	%rd14349, %rd14348, 5;
	add.s64 	%rd55883, %rd14349, %rd14348;
	add.s64 	%rd55875, %rd55875, 4;
$L__BB5_2266:
	setp.eq.s64 	%p467, %rd2961, 0;
	@%p467 bra 	$L__BB5_2271;
	setp.eq.s64 	%p468, %rd2962, 0;
	@%p468 bra 	$L__BB5_2269;
	shl.b64 	%rd14351, %rd55875, 3;
	add.s64 	%rd14352, %rd55597, %rd14351;
	ld.u64 	%rd14353, [%rd14352];
	mad.lo.s64 	%rd14354, %rd14353, 2654435761, %rd55883;
	shl.b64 	%rd14355, %rd14354, 13;
	add.s64 	%rd14356, %rd14355, %rd14354;
	shr.u64 	%rd14357, %rd14356, 7;
	xor.b64  	%rd14358, %rd14357, %rd14356;
	shl.b64 	%rd14359, %rd14358, 3;
	add.s64 	%rd14360, %rd14359, %rd14358;
	shr.u64 	%rd14361, %rd14360, 17;
	xor.b64  	%rd14362, %rd14361, %rd14360;
	shl.b64 	%rd14363, %rd14362, 5;
	add.s64 	%rd14364, %rd14363, %rd14362;
	ld.u64 	%rd14365, [%rd14352+8];
	mad.lo.s64 	%rd14366, %rd14365, 2654435761, %rd14364;
	shl.b64 	%rd14367, %rd14366, 13;
	add.s64 	%rd14368, %rd14367, %rd14366;
	shr.u64 	%rd14369, %rd14368, 7;
	xor.b64  	%rd14370, %rd14369, %rd14368;
	shl.b64 	%rd14371, %rd14370, 3;
	add.s64 	%rd14372, %rd14371, %rd14370;
	shr.u64 	%rd14373, %rd14372, 17;
	xor.b64  	%rd14374, %rd14373, %rd14372;
	shl.b64 	%rd14375, %rd14374, 5;
	add.s64 	%rd55883, %rd14375, %rd14374;
	add.s64 	%rd55875, %rd55875, 2;
$L__BB5_2269:
	@%p269 bra 	$L__BB5_2271;
	shl.b64 	%rd14376, %rd55875, 3;
	add.s64 	%rd14377, %rd55597, %rd14376;
	ld.u64 	%rd14378, [%rd14377];
	mad.lo.s64 	%rd14379, %rd14378, 2654435761, %rd55883;
	shl.b64 	%rd14380, %rd14379, 13;
	add.s64 	%rd14381, %rd14380, %rd14379;
	shr.u64 	%rd14382, %rd14381, 7;
	xor.b64  	%rd14383, %rd14382, %rd14381;
	shl.b64 	%rd14384, %rd14383, 3;
	add.s64 	%rd14385, %rd14384, %rd14383;
	shr.u64 	%rd14386, %rd14385, 17;
	xor.b64  	%rd14387, %rd14386, %rd14385;
	shl.b64 	%rd14388, %rd14387, 5;
	add.s64 	%rd55883, %rd14388, %rd14387;
$L__BB5_2271:
	mov.b64 	%rd55888, 0;
	mov.u64 	%rd55896, %rd55888;
	@%p463 bra 	$L__BB5_2274;
	and.b64  	%rd4146, %rd2, -8;
	mov.b64 	%rd55888, 0;
	mov.u64 	%rd55886, %rd55888;
$L__BB5_2273:
	.pragma "nounroll";
	shl.b64 	%rd14392, %rd55888, 3;
	add.s64 	%rd14393, %rd55598, %rd14392;
	ld.u64 	%rd14394, [%rd14393];
	mad.lo.s64 	%rd14395, %rd14394, 2654435761, %rd55896;
	shl.b64 	%rd14396, %rd14395, 13;
	add.s64 	%rd14397, %rd14396, %rd14395;
	shr.u64 	%rd14398, %rd14397, 7;
	xor.b64  	%rd14399, %rd14398, %rd14397;
	shl.b64 	%rd14400, %rd14399, 3;
	add.s64 	%rd14401, %rd14400, %rd14399;
	shr.u64 	%rd14402, %rd14401, 17;
	xor.b64  	%rd14403, %rd14402, %rd14401;
	shl.b64 	%rd14404, %rd14403, 5;
	add.s64 	%rd14405, %rd14404, %rd14403;
	ld.u64 	%rd14406, [%rd14393+8];
	mad.lo.s64 	%rd14407, %rd14406, 2654435761, %rd14405;
	shl.b64 	%rd14408, %rd14407, 13;
	add.s64 	%rd14409, %rd14408, %rd14407;
	shr.u64 	%rd14410, %rd14409, 7;
	xor.b64  	%rd14411, %rd14410, %rd14409;
	shl.b64 	%rd14412, %rd14411, 3;
	add.s64 	%rd14413, %rd14412, %rd14411;
	shr.u64 	%rd14414, %rd14413, 17;
	xor.b64  	%rd14415, %rd14414, %rd14413;
	shl.b64 	%rd14416, %rd14415, 5;
	add.s64 	%rd14417, %rd14416, %rd14415;
	ld.u64 	%rd14418, [%rd14393+16];
	mad.lo.s64 	%rd14419, %rd14418, 2654435761, %rd14417;
	shl.b64 	%rd14420, %rd14419, 13;
	add.s64 	%rd14421, %rd14420, %rd14419;
	shr.u64 	%rd14422, %rd14421, 7;
	xor.b64  	%rd14423, %rd14422, %rd14421;
	shl.b64 	%rd14424, %rd14423, 3;
	add.s64 	%rd14425, %rd14424, %rd14423;
	shr.u64 	%rd14426, %rd14425, 17;
	xor.b64  	%rd14427, %rd14426, %rd14425;
	shl.b64 	%rd14428, %rd14427, 5;
	add.s64 	%rd14429, %rd14428, %rd14427;
	ld.u64 	%rd14430, [%rd14393+24];
	mad.lo.s64 	%rd14431, %rd14430, 2654435761, %rd14429;
	shl.b64 	%rd14432, %rd14431, 13;
	add.s64 	%rd14433, %rd14432, %rd14431;
	shr.u64 	%rd14434, %rd14433, 7;
	xor.b64  	%rd14435, %rd14434, %rd14433;
	shl.b64 	%rd14436, %rd14435, 3;
	add.s64 	%rd14437, %rd14436, %rd14435;
	shr.u64 	%rd14438, %rd14437, 17;
	xor.b64  	%rd14439, %rd14438, %rd14437;
	shl.b64 	%rd14440, %rd14439, 5;
	add.s64 	%rd14441, %rd14440, %rd14439;
	ld.u64 	%rd14442, [%rd14393+32];
	mad.lo.s64 	%rd14443, %rd14442, 2654435761, %rd14441;
	shl.b64 	%rd14444, %rd14443, 13;
	add.s64 	%rd14445, %rd14444, %rd14443;
	shr.u64 	%rd14446, %rd14445, 7;
	xor.b64  	%rd14447, %rd14446, %rd14445;
	shl.b64 	%rd14448, %rd14447, 3;
	add.s64 	%rd14449, %rd14448, %rd14447;
	shr.u64 	%rd14450, %rd14449, 17;
	xor.b64  	%rd14451, %rd14450, %rd14449;
	shl.b64 	%rd14452, %rd14451, 5;
	add.s64 	%rd14453, %rd14452, %rd14451;
	ld.u64 	%rd14454, [%rd14393+40];
	mad.lo.s64 	%rd14455, %rd14454, 2654435761, %rd14453;
	shl.b64 	%rd14456, %rd14455, 13;
	add.s64 	%rd14457, %rd14456, %rd14455;
	shr.u64 	%rd14458, %rd14457, 7;
	xor.b64  	%rd14459, %rd14458, %rd14457;
	shl.b64 	%rd14460, %rd14459, 3;
	add.s64 	%rd14461, %rd14460, %rd14459;
	shr.u64 	%rd14462, %rd14461, 17;
	xor.b64  	%rd14463, %rd14462, %rd14461;
	shl.b64 	%rd14464, %rd14463, 5;
	add.s64 	%rd14465, %rd14464, %rd14463;
	ld.u64 	%rd14466, [%rd14393+48];
	mad.lo.s64 	%rd14467, %rd14466, 2654435761, %rd14465;
	shl.b64 	%rd14468, %rd14467, 13;
	add.s64 	%rd14469, %rd14468, %rd14467;
	shr.u64 	%rd14470, %rd14469, 7;
	xor.b64  	%rd14471, %rd14470, %rd14469;
	shl.b64 	%rd14472, %rd14471, 3;
	add.s64 	%rd14473, %rd14472, %rd14471;
	shr.u64 	%rd14474, %rd14473, 17;
	xor.b64  	%rd14475, %rd14474, %rd14473;
	shl.b64 	%rd14476, %rd14475, 5;
	add.s64 	%rd14477, %rd14476, %rd14475;
	ld.u64 	%rd14478, [%rd14393+56];
	mad.lo.s64 	%rd14479, %rd14478, 2654435761, %rd14477;
	shl.b64 	%rd14480, %rd14479, 13;
	add.s64 	%rd14481, %rd14480, %rd14479;
	shr.u64 	%rd14482, %rd14481, 7;
	xor.b64  	%rd14483, %rd14482, %rd14481;
	shl.b64 	%rd14484, %rd14483, 3;
	add.s64 	%rd14485, %rd14484, %rd14483;
	shr.u64 	%rd14486, %rd14485, 17;
	xor.b64  	%rd14487, %rd14486, %rd14485;
	shl.b64 	%rd14488, %rd14487, 5;
	add.s64 	%rd55896, %rd14488, %rd14487;
	add.s64 	%rd55888, %rd55888, 8;
	add.s64 	%rd55886, %rd55886, 8;
	setp.ne.s64 	%p471, %rd55886, %rd4146;
	@%p471 bra 	$L__BB5_2273;
$L__BB5_2274:
	@%p465 bra 	$L__BB5_2282;
	setp.lt.u64 	%p473, %rd2960, 3;
	@%p473 bra 	$L__BB5_2277;
	shl.b64 	%rd14490, %rd55888, 3;
	add.s64 	%rd14491, %rd55598, %rd14490;
	ld.u64 	%rd14492, [%rd14491];
	mad.lo.s64 	%rd14493, %rd14492, 2654435761, %rd55896;
	shl.b64 	%rd14494, %rd14493, 13;
	add.s64 	%rd14495, %rd14494, %rd14493;
	shr.u64 	%rd14496, %rd14495, 7;
	xor.b64  	%rd14497, %rd14496, %rd14495;
	shl.b64 	%rd14498, %rd14497, 3;
	add.s64 	%rd14499, %rd14498, %rd14497;
	shr.u64 	%rd14500, %rd14499, 17;
	xor.b64  	%rd14501, %rd14500, %rd14499;
	shl.b64 	%rd14502, %rd14501, 5;
	add.s64 	%rd14503, %rd14502, %rd14501;
	ld.u64 	%rd14504, [%rd14491+8];
	mad.lo.s64 	%rd14505, %rd14504, 2654435761, %rd14503;
	shl.b64 	%rd14506, %rd14505, 13;
	add.s64 	%rd14507, %rd14506, %rd14505;
	shr.u64 	%rd14508, %rd14507, 7;
	xor.b64  	%rd14509, %rd14508, %rd14507;
	shl.b64 	%rd14510, %rd14509, 3;
	add.s64 	%rd14511, %rd14510, %rd14509;
	shr.u64 	%rd14512, %rd14511, 17;
	xor.b64  	%rd14513, %rd14512, %rd14511;
	shl.b64 	%rd14514, %rd14513, 5;
	add.s64 	%rd14515, %rd14514, %rd14513;
	ld.u64 	%rd14516, [%rd14491+16];
	mad.lo.s64 	%rd14517, %rd14516, 2654435761, %rd14515;
	shl.b64 	%rd14518, %rd14517, 13;
	add.s64 	%rd14519, %rd14518, %rd14517;
	shr.u64 	%rd14520, %rd14519, 7;
	xor.b64  	%rd14521, %rd14520, %rd14519;
	shl.b64 	%rd14522, %rd14521, 3;
	add.s64 	%rd14523, %rd14522, %rd14521;
	shr.u64 	%rd14524, %rd14523, 17;
	xor.b64  	%rd14525, %rd14524, %rd14523;
	shl.b64 	%rd14526, %rd14525, 5;
	add.s64 	%rd14527, %rd14526, %rd14525;
	ld.u64 	%rd14528, [%rd14491+24];
	mad.lo.s64 	%rd14529, %rd14528, 2654435761, %rd14527;
	shl.b64 	%rd14530, %rd14529, 13;
	add.s64 	%rd14531, %rd14530, %rd14529;
	shr.u64 	%rd14532, %rd14531, 7;
	xor.b64  	%rd14533, %rd14532, %rd14531;
	shl.b64 	%rd14534, %rd14533, 3;
	add.s64 	%rd14535, %rd14534, %rd14533;
	shr.u64 	%rd14536, %rd14535, 17;
	xor.b64  	%rd14537, %rd14536, %rd14535;
	shl.b64 	%rd14538, %rd14537, 5;
	add.s64 	%rd55896, %rd14538, %rd14537;
	add.s64 	%rd55888, %rd55888, 4;
$L__BB5_2277:
	setp.eq.s64 	%p474, %rd2961, 0;
	@%p474 bra 	$L__BB5_2282;
	setp.eq.s64 	%p475, %rd2962, 0;
	@%p475 bra 	$L__BB5_2280;
	shl.b64 	%rd14540, %rd55888, 3;
	add.s64 	%rd14541, %rd55598, %rd14540;
	ld.u64 	%rd14542, [%rd14541];
	mad.lo.s64 	%rd14543, %rd14542, 2654435761, %rd55896;
	shl.b64 	%rd14544, %rd14543, 13;
	add.s64 	%rd14545, %rd14544, %rd14543;
	shr.u64 	%rd14546, %rd14545, 7;
	xor.b64  	%rd14547, %rd14546, %rd14545;
	shl.b64 	%rd14548, %rd14547, 3;
	add.s64 	%rd14549, %rd14548, %rd14547;
	shr.u64 	%rd14550, %rd14549, 17;
	xor.b64  	%rd14551, %rd14550, %rd14549;
	shl.b64 	%rd14552, %rd14551, 5;
	add.s64 	%rd14553, %rd14552, %rd14551;
	ld.u64 	%rd14554, [%rd14541+8];
	mad.lo.s64 	%rd14555, %rd14554, 2654435761, %rd14553;
	shl.b64 	%rd14556, %rd14555, 13;
	add.s64 	%rd14557, %rd14556, %rd14555;
	shr.u64 	%rd14558, %rd14557, 7;
	xor.b64  	%rd14559, %rd14558, %rd14557;
	shl.b64 	%rd14560, %rd14559, 3;
	add.s64 	%rd14561, %rd14560, %rd14559;
	shr.u64 	%rd14562, %rd14561, 17;
	xor.b64  	%rd14563, %rd14562, %rd14561;
	shl.b64 	%rd14564, %rd14563, 5;
	add.s64 	%rd55896, %rd14564, %rd14563;
	add.s64 	%rd55888, %rd55888, 2;
$L__BB5_2280:
	@%p269 bra 	$L__BB5_2282;
	shl.b64 	%rd14565, %rd55888, 3;
	add.s64 	%rd14566, %rd55598, %rd14565;
	ld.u64 	%rd14567, [%rd14566];
	mad.lo.s64 	%rd14568, %rd14567, 2654435761, %rd55896;
	shl.b64 	%rd14569, %rd14568, 13;
	add.s64 	%rd14570, %rd14569, %rd14568;
	shr.u64 	%rd14571, %rd14570, 7;
	xor.b64  	%rd14572, %rd14571, %rd14570;
	shl.b64 	%rd14573, %rd14572, 3;
	add.s64 	%rd14574, %rd14573, %rd14572;
	shr.u64 	%rd14575, %rd14574, 17;
	xor.b64  	%rd14576, %rd14575, %rd14574;
	shl.b64 	%rd14577, %rd14576, 5;
	add.s64 	%rd55896, %rd14577, %rd14576;
$L__BB5_2282:
	setp.lt.u64 	%p477, %rd55883, %rd55896;
	mov.u64 	%rd55898, %rd55597;
	@%p477 bra 	$L__BB5_2283;
	bra.uni 	$L__BB5_2288;
$L__BB5_2283:
	mov.u64 	%rd55898, %rd55598;
	mov.u64 	%rd55598, %rd55597;
	bra.uni 	$L__BB5_2288;
$L__BB5_2284:
	setp.eq.s32 	%p478, %r1, 0;
	mov.u64 	%rd55898, %rd55597;
	@%p478 bra 	$L__BB5_2288;
	mov.b64 	%rd55897, 0;
$L__BB5_2286:
	shl.b64 	%rd14579, %rd55897, 3;
	add.s64 	%rd14580, %rd55597, %rd14579;
	ld.u64 	%rd4169, [%rd14580];
	add.s64 	%rd14581, %rd55598, %rd14579;
	ld.u64 	%rd4170, [%rd14581];
	setp.lt.u64 	%p479, %rd4169, %rd4170;
	@%p479 bra 	$L__BB5_2283;
	setp.le.u64 	%p480, %rd4169, %rd4170;
	add.s64 	%rd55897, %rd55897, 1;
	setp.lt.u64 	%p481, %rd55897, %rd2957;
	and.pred  	%p482, %p480, %p481;
	mov.u64 	%rd55898, %rd55597;
	@%p482 bra 	$L__BB5_2286;
$L__BB5_2288:
	mov.b64 	%rd55903, -3750763034362895579;
	mov.b64 	%rd55904, 0;
	@%p267 bra 	$L__BB5_2291;
	and.b64  	%rd4174, %rd2, -2;
	mov.b64 	%rd55903, -3750763034362895579;
	mov.b64 	%rd55904, 0;
	mov.u64 	%rd55902, %rd55904;
$L__BB5_2290:
	shl.b64 	%rd14588, %rd55904, 3;
	add.s64 	%rd14589, %rd55640, %rd14588;
	ld.u64 	%rd14590, [%rd14589];
	and.b64  	%rd14591, %rd14590, 255;
	xor.b64  	%rd14592, %rd14591, %rd55903;
	mul.lo.s64 	%rd14593, %rd14592, 1099511628211;
	shr.u64 	%rd14594, %rd14590, 8;
	and.b64  	%rd14595, %rd14594, 255;
	xor.b64  	%rd14596, %rd14595, %rd14593;
	mul.lo.s64 	%rd14597, %rd14596, 1099511628211;
	shr.u64 	%rd14598, %rd14590, 16;
	and.b64  	%rd14599, %rd14598, 255;
	xor.b64  	%rd14600, %rd14599, %rd14597;
	mul.lo.s64 	%rd14601, %rd14600, 1099511628211;
	shr.u64 	%rd14602, %rd14590, 24;
	and.b64  	%rd14603, %rd14602, 255;
	xor.b64  	%rd14604, %rd14603, %rd14601;
	mul.lo.s64 	%rd14605, %rd14604, 1099511628211;
	shr.u64 	%rd14606, %rd14590, 32;
	and.b64  	%rd14607, %rd14606, 255;
	xor.b64  	%rd14608, %rd14607, %rd14605;
	mul.lo.s64 	%rd14609, %rd14608, 1099511628211;
	shr.u64 	%rd14610, %rd14590, 40;
	and.b64  	%rd14611, %rd14610, 255;
	xor.b64  	%rd14612, %rd14611, %rd14609;
	mul.lo.s64 	%rd14613, %rd14612, 1099511628211;
	shr.u64 	%rd14614, %rd14590, 48;
	and.b64  	%rd14615, %rd14614, 255;
	xor.b64  	%rd14616, %rd14615, %rd14613;
	mul.lo.s64 	%rd14617, %rd14616, 1099511628211;
	shr.u64 	%rd14618, %rd14590, 56;
	xor.b64  	%rd14619, %rd14618, %rd14617;
	mul.lo.s64 	%rd14620, %rd14619, 1099511628211;
	ld.u64 	%rd14621, [%rd14589+8];
	and.b64  	%rd14622, %rd14621, 255;
	xor.b64  	%rd14623, %rd14622, %rd14620;
	mul.lo.s64 	%rd14624, %rd14623, 1099511628211;
	shr.u64 	%rd14625, %rd14621, 8;
	and.b64  	%rd14626, %rd14625, 255;
	xor.b64  	%rd14627, %rd14626, %rd14624;
	mul.lo.s64 	%rd14628, %rd14627, 1099511628211;
	shr.u64 	%rd14629, %rd14621, 16;
	and.b64  	%rd14630, %rd14629, 255;
	xor.b64  	%rd14631, %rd14630, %rd14628;
	mul.lo.s64 	%rd14632, %rd14631, 1099511628211;
	shr.u64 	%rd14633, %rd14621, 24;
	and.b64  	%rd14634, %rd14633, 255;
	xor.b64  	%rd14635, %rd14634, %rd14632;
	mul.lo.s64 	%rd14636, %rd14635, 1099511628211;
	shr.u64 	%rd14637, %rd14621, 32;
	and.b64  	%rd14638, %rd14637, 255;
	xor.b64  	%rd14639, %rd14638, %rd14636;
	mul.lo.s64 	%rd14640, %rd14639, 1099511628211;
	shr.u64 	%rd14641, %rd14621, 40;
	and.b64  	%rd14642, %rd14641, 255;
	xor.b64  	%rd14643, %rd14642, %rd14640;
	mul.lo.s64 	%rd14644, %rd14643, 1099511628211;
	shr.u64 	%rd14645, %rd14621, 48;
	and.b64  	%rd14646, %rd14645, 255;
	xor.b64  	%rd14647, %rd14646, %rd14644;
	mul.lo.s64 	%rd14648, %rd14647, 1099511628211;
	shr.u64 	%rd14649, %rd14621, 56;
	xor.b64  	%rd14650, %rd14649, %rd14648;
	mul.lo.s64 	%rd55903, %rd14650, 1099511628211;
	add.s64 	%rd55904, %rd55904, 2;
	add.s64 	%rd55902, %rd55902, 2;
	setp.ne.s64 	%p484, %rd55902, %rd4174;
	@%p484 bra 	$L__BB5_2290;
$L__BB5_2291:
	@%p269 bra 	$L__BB5_2293;
	shl.b64 	%rd14651, %rd55904, 3;
	add.s64 	%rd14652, %rd55640, %rd14651;
	ld.u64 	%rd14653, [%rd14652];
	and.b64  	%rd14654, %rd14653, 255;
	xor.b64  	%rd14655, %rd14654, %rd55903;
	mul.lo.s64 	%rd14656, %rd14655, 1099511628211;
	shr.u64 	%rd14657, %rd14653, 8;
	and.b64  	%rd14658, %rd14657, 255;
	xor.b64  	%rd14659, %rd14658, %rd14656;
	mul.lo.s64 	%rd14660, %rd14659, 1099511628211;
	shr.u64 	%rd14661, %rd14653, 16;
	and.b64  	%rd14662, %rd14661, 255;
	xor.b64  	%rd14663, %rd14662, %rd14660;
	mul.lo.s64 	%rd14664, %rd14663, 1099511628211;
	shr.u64 	%rd14665, %rd14653, 24;
	and.b64  	%rd14666, %rd14665, 255;
	xor.b64  	%rd14667, %rd14666, %rd14664;
	mul.lo.s64 	%rd14668, %rd14667, 1099511628211;
	shr.u64 	%rd14669, %rd14653, 32;
	and.b64  	%rd14670, %rd14669, 255;
	xor.b64  	%rd14671, %rd14670, %rd14668;
	mul.lo.s64 	%rd14672, %rd14671, 1099511628211;
	shr.u64 	%rd14673, %rd14653, 40;
	and.b64  	%rd14674, %rd14673, 255;
	xor.b64  	%rd14675, %rd14674, %rd14672;
	mul.lo.s64 	%rd14676, %rd14675, 1099511628211;
	shr.u64 	%rd14677, %rd14653, 48;
	and.b64  	%rd14678, %rd14677, 255;
	xor.b64  	%rd14679, %rd14678, %rd14676;
	mul.lo.s64 	%rd14680, %rd14679, 1099511628211;
	shr.u64 	%rd14681, %rd14653, 56;
	xor.b64  	%rd14682, %rd14681, %rd14680;
	mul.lo.s64 	%rd55903, %rd14682, 1099511628211;
$L__BB5_2293:
	mov.b64 	%rd55910, -3750763034362895579;
	mov.b64 	%rd55911, 0;
	@%p267 bra 	$L__BB5_2296;
	and.b64  	%rd4186, %rd2, -2;
	mov.b64 	%rd55910, -3750763034362895579;
	mov.b64 	%rd55911, 0;
	mov.u64 	%rd55909, %rd55911;
$L__BB5_2295:
	shl.b64 	%rd14688, %rd55911, 3;
	add.s64 	%rd14689, %rd55769, %rd14688;
	ld.u64 	%rd14690, [%rd14689];
	and.b64  	%rd14691, %rd14690, 255;
	xor.b64  	%rd14692, %rd14691, %rd55910;
	mul.lo.s64 	%rd14693, %rd14692, 1099511628211;
	shr.u64 	%rd14694, %rd14690, 8;
	and.b64  	%rd14695, %rd14694, 255;
	xor.b64  	%rd14696, %rd14695, %rd14693;
	mul.lo.s64 	%rd14697, %rd14696, 1099511628211;
	shr.u64 	%rd14698, %rd14690, 16;
	and.b64  	%rd14699, %rd14698, 255;
	xor.b64  	%rd14700, %rd14699, %rd14697;
	mul.lo.s64 	%rd14701, %rd14700, 1099511628211;
	shr.u64 	%rd14702, %rd14690, 24;
	and.b64  	%rd14703, %rd14702, 255;
	xor.b64  	%rd14704, %rd14703, %rd14701;
	mul.lo.s64 	%rd14705, %rd14704, 1099511628211;
	shr.u64 	%rd14706, %rd14690, 32;
	and.b64  	%rd14707, %rd14706, 255;
	xor.b64  	%rd14708, %rd14707, %rd14705;
	mul.lo.s64 	%rd14709, %rd14708, 1099511628211;
	shr.u64 	%rd14710, %rd14690, 40;
	and.b64  	%rd14711, %rd14710, 255;
	xor.b64  	%rd14712, %rd14711, %rd14709;
	mul.lo.s64 	%rd14713, %rd14712, 1099511628211;
	shr.u64 	%rd14714, %rd14690, 48;
	and.b64  	%rd14715, %rd14714, 255;
	xor.b64  	%rd14716, %rd14715, %rd14713;
	mul.lo.s64 	%rd14717, %rd14716, 1099511628211;
	shr.u64 	%rd14718, %rd14690, 56;
	xor.b64  	%rd14719, %rd14718, %rd14717;
	mul.lo.s64 	%rd14720, %rd14719, 1099511628211;
	ld.u64 	%rd14721, [%rd14689+8];
	and.b64  	%rd14722, %rd14721, 255;
	xor.b64  	%rd14723, %rd14722, %rd14720;
	mul.lo.s64 	%rd14724, %rd14723, 1099511628211;
	shr.u64 	%rd14725, %rd14721, 8;
	and.b64  	%rd14726, %rd14725, 255;
	xor.b64  	%rd14727, %rd14726, %rd14724;
	mul.lo.s64 	%rd14728, %rd14727, 1099511628211;
	shr.u64 	%rd14729, %rd14721, 16;
	and.b64  	%rd14730, %rd14729, 255;
	xor.b64  	%rd14731, %rd14730, %rd14728;
	mul.lo.s64 	%rd14732, %rd14731, 1099511628211;
	shr.u64 	%rd14733, %rd14721, 24;
	and.b64  	%rd14734, %rd14733, 255;
	xor.b64  	%rd14735, %rd14734, %rd14732;
	mul.lo.s64 	%rd14736, %rd14735, 1099511628211;
	shr.u64 	%rd14737, %rd14721, 32;
	and.b64  	%rd14738, %rd14737, 255;
	xor.b64  	%rd14739, %rd14738, %rd14736;
	mul.lo.s64 	%rd14740, %rd14739, 1099511628211;
	shr.u64 	%rd14741, %rd14721, 40;
	and.b64  	%rd14742, %rd14741, 255;
	xor.b64  	%rd14743, %rd14742, %rd14740;
	mul.lo.s64 	%rd14744, %rd14743, 1099511628211;
	shr.u64 	%rd14745, %rd14721, 48;
	and.b64  	%rd14746, %rd14745, 255;
	xor.b64  	%rd14747, %rd14746, %rd14744;
	mul.lo.s64 	%rd14748, %rd14747, 1099511628211;
	shr.u64 	%rd14749, %rd14721, 56;
	xor.b64  	%rd14750, %rd14749, %rd14748;
	mul.lo.s64 	%rd55910, %rd14750, 1099511628211;
	add.s64 	%rd55911, %rd55911, 2;
	add.s64 	%rd55909, %rd55909, 2;
	setp.ne.s64 	%p487, %rd55909, %rd4186;
	@%p487 bra 	$L__BB5_2295;
$L__BB5_2296:
	@%p269 bra 	$L__BB5_2298;
	shl.b64 	%rd14751, %rd55911, 3;
	add.s64 	%rd14752, %rd55769, %rd14751;
	ld.u64 	%rd14753, [%rd14752];
	and.b64  	%rd14754, %rd14753, 255;
	xor.b64  	%rd14755, %rd14754, %rd55910;
	mul.lo.s64 	%rd14756, %rd14755, 1099511628211;
	shr.u64 	%rd14757, %rd14753, 8;
	and.b64  	%rd14758, %rd14757, 255;
	xor.b64  	%rd14759, %rd14758, %rd14756;
	mul.lo.s64 	%rd14760, %rd14759, 1099511628211;
	shr.u64 	%rd14761, %rd14753, 16;
	and.b64  	%rd14762, %rd14761, 255;
	xor.b64  	%rd14763, %rd14762, %rd14760;
	mul.lo.s64 	%rd14764, %rd14763, 1099511628211;
	shr.u64 	%rd14765, %rd14753, 24;
	and.b64  	%rd14766, %rd14765, 255;
	xor.b64  	%rd14767, %rd14766, %rd14764;
	mul.lo.s64 	%rd14768, %rd14767, 1099511628211;
	shr.u64 	%rd14769, %rd14753, 32;
	and.b64  	%rd14770, %rd14769, 255;
	xor.b64  	%rd14771, %rd14770, %rd14768;
	mul.lo.s64 	%rd14772, %rd14771, 1099511628211;
	shr.u64 	%rd14773, %rd14753, 40;
	and.b64  	%rd14774, %rd14773, 255;
	xor.b64  	%rd14775, %rd14774, %rd14772;
	mul.lo.s64 	%rd14776, %rd14775, 1099511628211;
	shr.u64 	%rd14777, %rd14753, 48;
	and.b64  	%rd14778, %rd14777, 255;
	xor.b64  	%rd14779, %rd14778, %rd14776;
	mul.lo.s64 	%rd14780, %rd14779, 1099511628211;
	shr.u64 	%rd14781, %rd14753, 56;
	xor.b64  	%rd14782, %rd14781, %rd14780;
	mul.lo.s64 	%rd55910, %rd14782, 1099511628211;
$L__BB5_2298:
	setp.eq.s64 	%p489, %rd55903, %rd55910;
	@%p489 bra 	$L__BB5_2323;
	setp.lt.u64 	%p490, %rd2958, 7;
	mov.b64 	%rd55918, 0;
	mov.u64 	%rd55926, %rd55918;
	@%p490 bra 	$L__BB5_2302;
	and.b64  	%rd4198, %rd2, -8;
	mov.b64 	%rd55918, 0;
	mov.u64 	%rd55916, %rd55918;
$L__BB5_2301:
	.pragma "nounroll";
	shl.b64 	%rd14786, %rd55918, 3;
	add.s64 	%rd14787, %rd55640, %rd14786;
	ld.u64 	%rd14788, [%rd14787];
	mad.lo.s64 	%rd14789, %rd14788, 2654435761, %rd55926;
	shl.b64 	%rd14790, %rd14789, 13;
	add.s64 	%rd14791, %rd14790, %rd14789;
	shr.u64 	%rd14792, %rd14791, 7;
	xor.b64  	%rd14793, %rd14792, %rd14791;
	shl.b64 	%rd14794, %rd14793, 3;
	add.s64 	%rd14795, %rd14794, %rd14793;
	shr.u64 	%rd14796, %rd14795, 17;
	xor.b64  	%rd14797, %rd14796, %rd14795;
	shl.b64 	%rd14798, %rd14797, 5;
	add.s64 	%rd14799, %rd14798, %rd14797;
	ld.u64 	%rd14800, [%rd14787+8];
	mad.lo.s64 	%rd14801, %rd14800, 2654435761, %rd14799;
	shl.b64 	%rd14802, %rd14801, 13;
	add.s64 	%rd14803, %rd14802, %rd14801;
	shr.u64 	%rd14804, %rd14803, 7;
	xor.b64  	%rd14805, %rd14804, %rd14803;
	shl.b64 	%rd14806, %rd14805, 3;
	add.s64 	%rd14807, %rd14806, %rd14805;
	shr.u64 	%rd14808, %rd14807, 17;
	xor.b64  	%rd14809, %rd14808, %rd14807;
	shl.b64 	%rd14810, %rd14809, 5;
	add.s64 	%rd14811, %rd14810, %rd14809;
	ld.u64 	%rd14812, [%rd14787+16];
	mad.lo.s64 	%rd14813, %rd14812, 2654435761, %rd14811;
	shl.b64 	%rd14814, %rd14813, 13;
	add.s64 	%rd14815, %rd14814, %rd14813;
	shr.u64 	%rd14816, %rd14815, 7;
	xor.b64  	%rd14817, %rd14816, %rd14815;
	shl.b64 	%rd14818, %rd14817, 3;
	add.s64 	%rd14819, %rd14818, %rd14817;
	shr.u64 	%rd14820, %rd14819, 17;
	xor.b64  	%rd14821, %rd14820, %rd14819;
	shl.b64 	%rd14822, %rd14821, 5;
	add.s64 	%rd14823, %rd14822, %rd14821;
	ld.u64 	%rd14824, [%rd14787+24];
	mad.lo.s64 	%rd14825, %rd14824, 2654435761, %rd14823;
	shl.b64 	%rd14826, %rd14825, 13;
	add.s64 	%rd14827, %rd14826, %rd14825;
	shr.u64 	%rd14828, %rd14827, 7;
	xor.b64  	%rd14829, %rd14828, %rd14827;
	shl.b64 	%rd14830, %rd14829, 3;
	add.s64 	%rd14831, %rd14830, %rd14829;
	shr.u64 	%rd14832, %rd14831, 17;
	xor.b64  	%rd14833, %rd14832, %rd14831;
	shl.b64 	%rd14834, %rd14833, 5;
	add.s64 	%rd14835, %rd14834, %rd14833;
	ld.u64 	%rd14836, [%rd14787+32];
	mad.lo.s64 	%rd14837, %rd14836, 2654435761, %rd14835;
	shl.b64 	%rd14838, %rd14837, 13;
	add.s64 	%rd14839, %rd14838, %rd14837;
	shr.u64 	%rd14840, %rd14839, 7;
	xor.b64  	%rd14841, %rd14840, %rd14839;
	shl.b64 	%rd14842, %rd14841, 3;
	add.s64 	%rd14843, %rd14842, %rd14841;
	shr.u64 	%rd14844, %rd14843, 17;
	xor.b64  	%rd14845, %rd14844, %rd14843;
	shl.b64 	%rd14846, %rd14845, 5;
	add.s64 	%rd14847, %rd14846, %rd14845;
	ld.u64 	%rd14848, [%rd14787+40];
	mad.lo.s64 	%rd14849, %rd14848, 2654435761, %rd14847;
	shl.b64 	%rd14850, %rd14849, 13;
	add.s64 	%rd14851, %rd14850, %rd14849;
	shr.u64 	%rd14852, %rd14851, 7;
	xor.b64  	%rd14853, %rd14852, %rd14851;
	shl.b64 	%rd14854, %rd14853, 3;
	add.s64 	%rd14855, %rd14854, %rd14853;
	shr.u64 	%rd14856, %rd14855, 17;
	xor.b64  	%rd14857, %rd14856, %rd14855;
	shl.b64 	%rd14858, %rd14857, 5;
	add.s64 	%rd14859, %rd14858, %rd14857;
	ld.u64 	%rd14860, [%rd14787+48];
	mad.lo.s64 	%rd14861, %rd14860, 2654435761, %rd14859;
	shl.b64 	%rd14862, %rd14861, 13;
	add.s64 	%rd14863, %rd14862, %rd14861;
	shr.u64 	%rd14864, %rd14863, 7;
	xor.b64  	%rd14865, %rd14864, %rd14863;
	shl.b64 	%rd14866, %rd14865, 3;
	add.s64 	%rd14867, %rd14866, %rd14865;
	shr.u64 	%rd14868, %rd14867, 17;
	xor.b64  	%rd14869, %rd14868, %rd14867;
	shl.b64 	%rd14870, %rd14869, 5;
	add.s64 	%rd14871, %rd14870, %rd14869;
	ld.u64 	%rd14872, [%rd14787+56];
	mad.lo.s64 	%rd14873, %rd14872, 2654435761, %rd14871;
	shl.b64 	%rd14874, %rd14873, 13;
	add.s64 	%rd14875, %rd14874, %rd14873;
	shr.u64 	%rd14876, %rd14875, 7;
	xor.b64  	%rd14877, %rd14876, %rd14875;
	shl.b64 	%rd14878, %rd14877, 3;
	add.s64 	%rd14879, %rd14878, %rd14877;
	shr.u64 	%rd14880, %rd14879, 17;
	xor.b64  	%rd14881, %rd14880, %rd14879;
	shl.b64 	%rd14882, %rd14881, 5;
	add.s64 	%rd55926, %rd14882, %rd14881;
	add.s64 	%rd55918, %rd55918, 8;
	add.s64 	%rd55916, %rd55916, 8;
	setp.ne.s64 	%p491, %rd55916, %rd4198;
	@%p491 bra 	$L__BB5_2301;
$L__BB5_2302:
	setp.eq.s64 	%p492, %rd2959, 0;
	@%p492 bra 	$L__BB5_2310;
	setp.lt.u64 	%p493, %rd2960, 3;
	@%p493 bra 	$L__BB5_2305;
	shl.b64 	%rd14884, %rd55918, 3;
	add.s64 	%rd14885, %rd55640, %rd14884;
	ld.u64 	%rd14886, [%rd14885];
	mad.lo.s64 	%rd14887, %rd14886, 2654435761, %rd55926;
	shl.b64 	%rd14888, %rd14887, 13;
	add.s64 	%rd14889, %rd14888, %rd14887;
	shr.u64 	%rd14890, %rd14889, 7;
	xor.b64  	%rd14891, %rd14890, %rd14889;
	shl.b64 	%rd14892, %rd14891, 3;
	add.s64 	%rd14893, %rd14892, %rd14891;
	shr.u64 	%rd14894, %rd14893, 17;
	xor.b64  	%rd14895, %rd14894, %rd14893;
	shl.b64 	%rd14896, %rd14895, 5;
	add.s64 	%rd14897, %rd14896, %rd14895;
	ld.u64 	%rd14898, [%rd14885+8];
	mad.lo.s64 	%rd14899, %rd14898, 2654435761, %rd14897;
	shl.b64 	%rd14900, %rd14899, 13;
	add.s64 	%rd14901, %rd14900, %rd14899;
	shr.u64 	%rd14902, %rd14901, 7;
	xor.b64  	%rd14903, %rd14902, %rd14901;
	shl.b64 	%rd14904, %rd14903, 3;
	add.s64 	%rd14905, %rd14904, %rd14903;
	shr.u64 	%rd14906, %rd14905, 17;
	xor.b64  	%rd14907, %rd14906, %rd14905;
	shl.b64 	%rd14908, %rd14907, 5;
	add.s64 	%rd14909, %rd14908, %rd14907;
	ld.u64 	%rd14910, [%rd14885+16];
	mad.lo.s64 	%rd14911, %rd14910, 2654435761, %rd14909;
	shl.b64 	%rd14912, %rd14911, 13;
	add.s64 	%rd14913, %rd14912, %rd14911;
	shr.u64 	%rd14914, %rd14913, 7;
	xor.b64  	%rd14915, %rd14914, %rd14913;
	shl.b64 	%rd14916, %rd14915, 3;
	add.s64 	%rd14917, %rd14916, %rd14915;
	shr.u64 	%rd14918, %rd14917, 17;
	xor.b64  	%rd14919, %rd14918, %rd14917;
	shl.b64 	%rd14920, %rd14919, 5;
	add.s64 	%rd14921, %rd14920, %rd14919;
	ld.u64 	%rd14922, [%rd14885+24];
	mad.lo.s64 	%rd14923, %rd14922, 2654435761, %rd14921;
	shl.b64 	%rd14924, %rd14923, 13;
	add.s64 	%rd14925, %rd14924, %rd14923;
	shr.u64 	%rd14926, %rd14925, 7;
	xor.b64  	%rd14927, %rd14926, %rd14925;
	shl.b64 	%rd14928, %rd14927, 3;
	add.s64 	%rd14929, %rd14928, %rd14927;
	shr.u64 	%rd14930, %rd14929, 17;
	xor.b64  	%rd14931, %rd14930, %rd14929;
	shl.b64 	%rd14932, %rd14931, 5;
	add.s64 	%rd55926, %rd14932, %rd14931;
	add.s64 	%rd55918, %rd55918, 4;
$L__BB5_2305:
	setp.eq.s64 	%p494, %rd2961, 0;
	@%p494 bra 	$L__BB5_2310;
	setp.eq.s64 	%p495, %rd2962, 0;
	@%p495 bra 	$L__BB5_2308;
	shl.b64 	%rd14934, %rd55918, 3;
	add.s64 	%rd14935, %rd55640, %rd14934;
	ld.u64 	%rd14936, [%rd14935];
	mad.lo.s64 	%rd14937, %rd14936, 2654435761, %rd55926;
	shl.b64 	%rd14938, %rd14937, 13;
	add.s64 	%rd14939, %rd14938, %rd14937;
	shr.u64 	%rd14940, %rd14939, 7;
	xor.b64  	%rd14941, %rd14940, %rd14939;
	shl.b64 	%rd14942, %rd14941, 3;
	add.s64 	%rd14943, %rd14942, %rd14941;
	shr.u64 	%rd14944, %rd14943, 17;
	xor.b64  	%rd14945, %rd14944, %rd14943;
	shl.b64 	%rd14946, %rd14945, 5;
	add.s64 	%rd14947, %rd14946, %rd14945;
	ld.u64 	%rd14948, [%rd14935+8];
	mad.lo.s64 	%rd14949, %rd14948, 2654435761, %rd14947;
	shl.b64 	%rd14950, %rd14949, 13;
	add.s64 	%rd14951, %rd14950, %rd14949;
	shr.u64 	%rd14952, %rd14951, 7;
	xor.b64  	%rd14953, %rd14952, %rd14951;
	shl.b64 	%rd14954, %rd14953, 3;
	add.s64 	%rd14955, %rd14954, %rd14953;
	shr.u64 	%rd14956, %rd14955, 17;
	xor.b64  	%rd14957, %rd14956, %rd14955;
	shl.b64 	%rd14958, %rd14957, 5;
	add.s64 	%rd55926, %rd14958, %rd14957;
	add.s64 	%rd55918, %rd55918, 2;
$L__BB5_2308:
	@%p269 bra 	$L__BB5_2310;
	shl.b64 	%rd14959, %rd55918, 3;
	add.s64 	%rd14960, %rd55640, %rd14959;
	ld.u64 	%rd14961, [%rd14960];
	mad.lo.s64 	%rd14962, %rd14961, 2654435761, %rd55926;
	shl.b64 	%rd14963, %rd14962, 13;
	add.s64 	%rd14964, %rd14963, %rd14962;
	shr.u64 	%rd14965, %rd14964, 7;
	xor.b64  	%rd14966, %rd14965, %rd14964;
	shl.b64 	%rd14967, %rd14966, 3;
	add.s64 	%rd14968, %rd14967, %rd14966;
	shr.u64 	%rd14969, %rd14968, 17;
	xor.b64  	%rd14970, %rd14969, %rd14968;
	shl.b64 	%rd14971, %rd14970, 5;
	add.s64 	%rd55926, %rd14971, %rd14970;
$L__BB5_2310:
	mov.b64 	%rd55931, 0;
	mov.u64 	%rd55939, %rd55931;
	@%p490 bra 	$L__BB5_2313;
	and.b64  	%rd4220, %rd2, -8;
	mov.b64 	%rd55931, 0;
	mov.u64 	%rd55929, %rd55931;
$L__BB5_2312:
	.pragma "nounroll";
	shl.b64 	%rd14975, %rd55931, 3;
	add.s64 	%rd14976, %rd55769, %rd14975;
	ld.u64 	%rd14977, [%rd14976];
	mad.lo.s64 	%rd14978, %rd14977, 2654435761, %rd55939;
	shl.b64 	%rd14979, %rd14978, 13;
	add.s64 	%rd14980, %rd14979, %rd14978;
	shr.u64 	%rd14981, %rd14980, 7;
	xor.b64  	%rd14982, %rd14981, %rd14980;
	shl.b64 	%rd14983, %rd14982, 3;
	add.s64 	%rd14984, %rd14983, %rd14982;
	shr.u64 	%rd14985, %rd14984, 17;
	xor.b64  	%rd14986, %rd14985, %rd14984;
	shl.b64 	%rd14987, %rd14986, 5;
	add.s64 	%rd14988, %rd14987, %rd14986;
	ld.u64 	%rd14989, [%rd14976+8];
	mad.lo.s64 	%rd14990, %rd14989, 2654435761, %rd14988;
	shl.b64 	%rd14991, %rd14990, 13;
	add.s64 	%rd14992, %rd14991, %rd14990;
	shr.u64 	%rd14993, %rd14992, 7;
	xor.b64  	%rd14994, %rd14993, %rd14992;
	shl.b64 	%rd14995, %rd14994, 3;
	add.s64 	%rd14996, %rd14995, %rd14994;
	shr.u64 	%rd14997, %rd14996, 17;
	xor.b64  	%rd14998, %rd14997, %rd14996;
	shl.b64 	%rd14999, %rd14998, 5;
	add.s64 	%rd15000, %rd14999, %rd14998;
	ld.u64 	%rd15001, [%rd14976+16];
	mad.lo.s64 	%rd15002, %rd15001, 2654435761, %rd15000;
	shl.b64 	%rd15003, %rd15002, 13;
	add.s64 	%rd15004, %rd15003, %rd15002;
	shr.u64 	%rd15005, %rd15004, 7;
	xor.b64  	%rd15006, %rd15005, %rd15004;
	shl.b64 	%rd15007, %rd15006, 3;
	add.s64 	%rd15008, %rd15007, %rd15006;
	shr.u64 	%rd15009, %rd15008, 17;
	xor.b64  	%rd15010, %rd15009, %rd15008;
	shl.b64 	%rd15011, %rd15010, 5;
	add.s64 	%rd15012, %rd15011, %rd15010;
	ld.u64 	%rd15013, [%rd14976+24];
	mad.lo.s64 	%rd15014, %rd15013, 2654435761, %rd15012;
	shl.b64 	%rd15015, %rd15014, 13;
	add.s64 	%rd15016, %rd15015, %rd15014;
	shr.u64 	%rd15017, %rd15016, 7;
	xor.b64  	%rd15018, %rd15017, %rd15016;
	shl.b64 	%rd15019, %rd15018, 3;
	add.s64 	%rd15020, %rd15019, %rd15018;
	shr.u64 	%rd15021, %rd15020, 17;
	xor.b64  	%rd15022, %rd15021, %rd15020;
	shl.b64 	%rd15023, %rd15022, 5;
	add.s64 	%rd15024, %rd15023, %rd15022;
	ld.u64 	%rd15025, [%rd14976+32];
	mad.lo.s64 	%rd15026, %rd15025, 2654435761, %rd15024;
	shl.b64 	%rd15027, %rd15026, 13;
	add.s64 	%rd15028, %rd15027, %rd15026;
	shr.u64 	%rd15029, %rd15028, 7;
	xor.b64  	%rd15030, %rd15029, %rd15028;
	shl.b64 	%rd15031, %rd15030, 3;
	add.s64 	%rd15032, %rd15031, %rd15030;
	shr.u64 	%rd15033, %rd15032, 17;
	xor.b64  	%rd15034, %rd15033, %rd15032;
	shl.b64 	%rd15035, %rd15034, 5;
	add.s64 	%rd15036, %rd15035, %rd15034;
	ld.u64 	%rd15037, [%rd14976+40];
	mad.lo.s64 	%rd15038, %rd15037, 2654435761, %rd15036;
	shl.b64 	%rd15039, %rd15038, 13;
	add.s64 	%rd15040, %rd15039, %rd15038;
	shr.u64 	%rd15041, %rd15040, 7;
	xor.b64  	%rd15042, %rd15041, %rd15040;
	shl.b64 	%rd15043, %rd15042, 3;
	add.s64 	%rd15044, %rd15043, %rd15042;
	shr.u64 	%rd15045, %rd15044, 17;
	xor.b64  	%rd15046, %rd15045, %rd15044;
	shl.b64 	%rd15047, %rd15046, 5;
	add.s64 	%rd15048, %rd15047, %rd15046;
	ld.u64 	%rd15049, [%rd14976+48];
	mad.lo.s64 	%rd15050, %rd15049, 2654435761, %rd15048;
	shl.b64 	%rd15051, %rd15050, 13;
	add.s64 	%rd15052, %rd15051, %rd15050;
	shr.u64 	%rd15053, %rd15052, 7;
	xor.b64  	%rd15054, %rd15053, %rd15052;
	shl.b64 	%rd15055, %rd15054, 3;
	add.s64 	%rd15056, %rd15055, %rd15054;
	shr.u64 	%rd15057, %rd15056, 17;
	xor.b64  	%rd15058, %rd15057, %rd15056;
	shl.b64 	%rd15059, %rd15058, 5;
	add.s64 	%rd15060, %rd15059, %rd15058;
	ld.u64 	%rd15061, [%rd14976+56];
	mad.lo.s64 	%rd15062, %rd15061, 2654435761, %rd15060;
	shl.b64 	%rd15063, %rd15062, 13;
	add.s64 	%rd15064, %rd15063, %rd15062;
	shr.u64 	%rd15065, %rd15064, 7;
	xor.b64  	%rd15066, %rd15065, %rd15064;
	shl.b64 	%rd15067, %rd15066, 3;
	add.s64 	%rd15068, %rd15067, %rd15066;
	shr.u64 	%rd15069, %rd15068, 17;
	xor.b64  	%rd15070, %rd15069, %rd15068;
	shl.b64 	%rd15071, %rd15070, 5;
	add.s64 	%rd55939, %rd15071, %rd15070;
	add.s64 	%rd55931, %rd55931, 8;
	add.s64 	%rd55929, %rd55929, 8;
	setp.ne.s64 	%p498, %rd55929, %rd4220;
	@%p498 bra 	$L__BB5_2312;
$L__BB5_2313:
	@%p492 bra 	$L__BB5_2321;
	setp.lt.u64 	%p500, %rd2960, 3;
	@%p500 bra 	$L__BB5_2316;
	shl.b64 	%rd15073, %rd55931, 3;
	add.s64 	%rd15074, %rd55769, %rd15073;
	ld.u64 	%rd15075, [%rd15074];
	mad.lo.s64 	%rd15076, %rd15075, 2654435761, %rd55939;
	shl.b64 	%rd15077, %rd15076, 13;
	add.s64 	%rd15078, %rd15077, %rd15076;
	shr.u64 	%rd15079, %rd15078, 7;
	xor.b64  	%rd15080, %rd15079, %rd15078;
	shl.b64 	%rd15081, %rd15080, 3;
	add.s64 	%rd15082, %rd15081, %rd15080;
	shr.u64 	%rd15083, %rd15082, 17;
	xor.b64  	%rd15084, %rd15083, %rd15082;
	shl.b64 	%rd15085, %rd15084, 5;
	add.s64 	%rd15086, %rd15085, %rd15084;
	ld.u64 	%rd15087, [%rd15074+8];
	mad.lo.s64 	%rd15088, %rd15087, 2654435761, %rd15086;
	shl.b64 	%rd15089, %rd15088, 13;
	add.s64 	%rd15090, %rd15089, %rd15088;
	shr.u64 	%rd15091, %rd15090, 7;
	xor.b64  	%rd15092, %rd15091, %rd15090;
	shl.b64 	%rd15093, %rd15092, 3;
	add.s64 	%rd15094, %rd15093, %rd15092;
	shr.u64 	%rd15095, %rd15094, 17;
	xor.b64  	%rd15096, %rd15095, %rd15094;
	shl.b64 	%rd15097, %rd15096, 5;
	add.s64 	%rd15098, %rd15097, %rd15096;
	ld.u64 	%rd15099, [%rd15074+16];
	mad.lo.s64 	%rd15100, %rd15099, 2654435761, %rd15098;
	shl.b64 	%rd15101, %rd15100, 13;
	add.s64 	%rd15102, %rd15101, %rd15100;
	shr.u64 	%rd15103, %rd15102, 7;
	xor.b64  	%rd15104, %rd15103, %rd15102;
	shl.b64 	%rd15105, %rd15104, 3;
	add.s64 	%rd15106, %rd15105, %rd15104;
	shr.u64 	%rd15107, %rd15106, 17;
	xor.b64  	%rd15108, %rd15107, %rd15106;
	shl.b64 	%rd15109, %rd15108, 5;
	add.s64 	%rd15110, %rd15109, %rd15108;
	ld.u64 	%rd15111, [%rd15074+24];
	mad.lo.s64 	%rd15112, %rd15111, 2654435761, %rd15110;
	shl.b64 	%rd15113, %rd15112, 13;
	add.s64 	%rd15114, %rd15113, %rd15112;
	shr.u64 	%rd15115, %rd15114, 7;
	xor.b64  	%rd15116, %rd15115, %rd15114;
	shl.b64 	%rd15117, %rd15116, 3;
	add.s64 	%rd15118, %rd15117, %rd15116;
	shr.u64 	%rd15119, %rd15118, 17;
	xor.b64  	%rd15120, %rd15119, %rd15118;
	shl.b64 	%rd15121, %rd15120, 5;
	add.s64 	%rd55939, %rd15121, %rd15120;
	add.s64 	%rd55931, %rd55931, 4;
$L__BB5_2316:
	setp.eq.s64 	%p501, %rd2961, 0;
	@%p501 bra 	$L__BB5_2321;
	setp.eq.s64 	%p502, %rd2962, 0;
	@%p502 bra 	$L__BB5_2319;
	shl.b64 	%rd15123, %rd55931, 3;
	add.s64 	%rd15124, %rd55769, %rd15123;
	ld.u64 	%rd15125, [%rd15124];
	mad.lo.s64 	%rd15126, %rd15125, 2654435761, %rd55939;
	shl.b64 	%rd15127, %rd15126, 13;
	add.s64 	%rd15128, %rd15127, %rd15126;
	shr.u64 	%rd15129, %rd15128, 7;
	xor.b64  	%rd15130, %rd15129, %rd15128;
	shl.b64 	%rd15131, %rd15130, 3;
	add.s64 	%rd15132, %rd15131, %rd15130;
	shr.u64 	%rd15133, %rd15132, 17;
	xor.b64  	%rd15134, %rd15133, %rd15132;
	shl.b64 	%rd15135, %rd15134, 5;
	add.s64 	%rd15136, %rd15135, %rd15134;
	ld.u64 	%rd15137, [%rd15124+8];
	mad.lo.s64 	%rd15138, %rd15137, 2654435761, %rd15136;
	shl.b64 	%rd15139, %rd15138, 13;
	add.s64 	%rd15140, %rd15139, %rd15138;
	shr.u64 	%rd15141, %rd15140, 7;
	xor.b64  	%rd15142, %rd15141, %rd15140;
	shl.b64 	%rd15143, %rd15142, 3;
	add.s64 	%rd15144, %rd15143, %rd15142;
	shr.u64 	%rd15145, %rd15144, 17;
	xor.b64  	%rd15146, %rd15145, %rd15144;
	shl.b64 	%rd15147, %rd15146, 5;
	add.s64 	%rd55939, %rd15147, %rd15146;
	add.s64 	%rd55931, %rd55931, 2;
$L__BB5_2319:
	@%p269 bra 	$L__BB5_2321;
	shl.b64 	%rd15148, %rd55931, 3;
	add.s64 	%rd15149, %rd55769, %rd15148;
	ld.u64 	%rd15150, [%rd15149];
	mad.lo.s64 	%rd15151, %rd15150, 2654435761, %rd55939;
	shl.b64 	%rd15152, %rd15151, 13;
	add.s64 	%rd15153, %rd15152, %rd15151;
	shr.u64 	%rd15154, %rd15153, 7;
	xor.b64  	%rd15155, %rd15154, %rd15153;
	shl.b64 	%rd15156, %rd15155, 3;
	add.s64 	%rd15157, %rd15156, %rd15155;
	shr.u64 	%rd15158, %rd15157, 17;
	xor.b64  	%rd15159, %rd15158, %rd15157;
	shl.b64 	%rd15160, %rd15159, 5;
	add.s64 	%rd55939, %rd15160, %rd15159;
$L__BB5_2321:
	setp.lt.u64 	%p504, %rd55926, %rd55939;
	mov.u64 	%rd55941, %rd55640;
	@%p504 bra 	$L__BB5_2322;
	bra.uni 	$L__BB5_2327;
$L__BB5_2322:
	mov.u64 	%rd55941, %rd55769;
	mov.u64 	%rd55769, %rd55640;
	bra.uni 	$L__BB5_2327;
$L__BB5_2323:
	setp.eq.s32 	%p505, %r1, 0;
	mov.u64 	%rd55941, %rd55640;
	@%p505 bra 	$L__BB5_2327;
	mov.b64 	%rd55940, 0;
$L__BB5_2325:
	shl.b64 	%rd15162, %rd55940, 3;
	add.s64 	%rd15163, %rd55640, %rd15162;
	ld.u64 	%rd4243, [%rd15163];
	add.s64 	%rd15164, %rd55769, %rd15162;
	ld.u64 	%rd4244, [%rd15164];
	setp.lt.u64 	%p506, %rd4243, %rd4244;
	@%p506 bra 	$L__BB5_2322;
	setp.le.u64 	%p507, %rd4243, %rd4244;
	add.s64 	%rd55940, %rd55940, 1;
	setp.lt.u64 	%p508, %rd55940, %rd2957;
	and.pred  	%p509, %p507, %p508;
	mov.u64 	%rd55941, %rd55640;
	@%p509 bra 	$L__BB5_2325;
$L__BB5_2327:
	mov.b64 	%rd55946, -3750763034362895579;
	mov.b64 	%rd55947, 0;
	@%p267 bra 	$L__BB5_2330;
	and.b64  	%rd4248, %rd2, -2;
	mov.b64 	%rd55946, -3750763034362895579;
	mov.b64 	%rd55947, 0;
	mov.u64 	%rd55945, %rd55947;
$L__BB5_2329:
	shl.b64 	%rd15171, %rd55947, 3;
	add.s64 	%rd15172, %rd55683, %rd15171;
	ld.u64 	%rd15173, [%rd15172];
	and.b64  	%rd15174, %rd15173, 255;
	xor.b64  	%rd15175, %rd15174, %rd55946;
	mul.lo.s64 	%rd15176, %rd15175, 1099511628211;
	shr.u64 	%rd15177, %rd15173, 8;
	and.b64  	%rd15178, %rd15177, 255;
	xor.b64  	%rd15179, %rd15178, %rd15176;
	mul.lo.s64 	%rd15180, %rd15179, 1099511628211;
	shr.u64 	%rd15181, %rd15173, 16;
	and.b64  	%rd15182, %rd15181, 255;
	xor.b64  	%rd15183, %rd15182, %rd15180;
	mul.lo.s64 	%rd15184, %rd15183, 1099511628211;
	shr.u64 	%rd15185, %rd15173, 24;
	and.b64  	%rd15186, %rd15185, 255;
	xor.b64  	%rd15187, %rd15186, %rd15184;
	mul.lo.s64 	%rd15188, %rd15187, 1099511628211;
	shr.u64 	%rd15189, %rd15173, 32;
	and.b64  	%rd15190, %rd15189, 255;
	xor.b64  	%rd15191, %rd15190, %rd15188;
	mul.lo.s64 	%rd15192, %rd15191, 1099511628211;
	shr.u64 	%rd15193, %rd15173, 40;
	and.b64  	%rd15194, %rd15193, 255;
	xor.b64  	%rd15195, %rd15194, %rd15192;
	mul.lo.s64 	%rd15196, %rd15195, 1099511628211;
	shr.u64 	%rd15197, %rd15173, 48;
	and.b64  	%rd15198, %rd15197, 255;
	xor.b64  	%rd15199, %rd15198, %rd15196;
	mul.lo.s64 	%rd15200, %rd15199, 1099511628211;
	shr.u64 	%rd15201, %rd15173, 56;
	xor.b64  	%rd15202, %rd15201, %rd15200;
	mul.lo.s64 	%rd15203, %rd15202, 1099511628211;
	ld.u64 	%rd15204, [%rd15172+8];
	and.b64  	%rd15205, %rd15204, 255;
	xor.b64  	%rd15206, %rd15205, %rd15203;
	mul.lo.s64 	%rd15207, %rd15206, 1099511628211;
	shr.u64 	%rd15208, %rd15204, 8;
	and.b64  	%rd15209, %rd15208, 255;
	xor.b64  	%rd15210, %rd15209, %rd15207;
	mul.lo.s64 	%rd15211, %rd15210, 1099511628211;
	shr.u64 	%rd15212, %rd15204, 16;
	and.b64  	%rd15213, %rd15212, 255;
	xor.b64  	%rd15214, %rd15213, %rd15211;
	mul.lo.s64 	%rd15215, %rd15214, 1099511628211;
	shr.u64 	%rd15216, %rd15204, 24;
	and.b64  	%rd15217, %rd15216, 255;
	xor.b64  	%rd15218, %rd15217, %rd15215;
	mul.lo.s64 	%rd15219, %rd15218, 1099511628211;
	shr.u64 	%rd15220, %rd15204, 32;
	and.b64  	%rd15221, %rd15220, 255;
	xor.b64  	%rd15222, %rd15221, %rd15219;
	mul.lo.s64 	%rd15223, %rd15222, 1099511628211;
	shr.u64 	%rd15224, %rd15204, 40;
	and.b64  	%rd15225, %rd15224, 255;
	xor.b64  	%rd15226, %rd15225, %rd15223;
	mul.lo.s64 	%rd15227, %rd15226, 1099511628211;
	shr.u64 	%rd15228, %rd15204, 48;
	and.b64  	%rd15229, %rd15228, 255;
	xor.b64  	%rd15230, %rd15229, %rd15227;
	mul.lo.s64 	%rd15231, %rd15230, 1099511628211;
	shr.u64 	%rd15232, %rd15204, 56;
	xor.b64  	%rd15233, %rd15232, %rd15231;
	mul.lo.s64 	%rd55946, %rd15233, 1099511628211;
	add.s64 	%rd55947, %rd55947, 2;
	add.s64 	%rd55945, %rd55945, 2;
	setp.ne.s64 	%p511, %rd55945, %rd4248;
	@%p511 bra 	$L__BB5_2329;
$L__BB5_2330:
	@%p269 bra 	$L__BB5_2332;
	shl.b64 	%rd15234, %rd55947, 3;
	add.s64 	%rd15235, %rd55683, %rd15234;
	ld.u64 	%rd15236, [%rd15235];
	and.b64  	%rd15237, %rd15236, 255;
	xor.b64  	%rd15238, %rd15237, %rd55946;
	mul.lo.s64 	%rd15239, %rd15238, 1099511628211;
	shr.u64 	%rd15240, %rd15236, 8;
	and.b64  	%rd15241, %rd15240, 255;
	xor.b64  	%rd15242, %rd15241, %rd15239;
	mul.lo.s64 	%rd15243, %rd15242, 1099511628211;
	shr.u64 	%rd15244, %rd15236, 16;
	and.b64  	%rd15245, %rd15244, 255;
	xor.b64  	%rd15246, %rd15245, %rd15243;
	mul.lo.s64 	%rd15247, %rd15246, 1099511628211;
	shr.u64 	%rd15248, %rd15236, 24;
	and.b64  	%rd15249, %rd15248, 255;
	xor.b64  	%rd15250, %rd15249, %rd15247;
	mul.lo.s64 	%rd15251, %rd15250, 1099511628211;
	shr.u64 	%rd15252, %rd15236, 32;
	and.b64  	%rd15253, %rd15252, 255;
	xor.b64  	%rd15254, %rd15253, %rd15251;
	mul.lo.s64 	%rd15255, %rd15254, 1099511628211;
	shr.u64 	%rd15256, %rd15236, 40;
	and.b64  	%rd15257, %rd15256, 255;
	xor.b64  	%rd15258, %rd15257, %rd15255;
	mul.lo.s64 	%rd15259, %rd15258, 1099511628211;
	shr.u64 	%rd15260, %rd15236, 48;
	and.b64  	%rd15261, %rd15260, 255;
	xor.b64  	%rd15262, %rd15261, %rd15259;
	mul.lo.s64 	%rd15263, %rd15262, 1099511628211;
	shr.u64 	%rd15264, %rd15236, 56;
	xor.b64  	%rd15265, %rd15264, %rd15263;
	mul.lo.s64 	%rd55946, %rd15265, 1099511628211;
$L__BB5_2332:
	mov.b64 	%rd55953, -3750763034362895579;
	mov.b64 	%rd55954, 0;
	@%p267 bra 	$L__BB5_2335;
	and.b64  	%rd4260, %rd2, -2;
	mov.b64 	%rd55953, -3750763034362895579;
	mov.b64 	%rd55954, 0;
	mov.u64 	%rd55952, %rd55954;
$L__BB5_2334:
	shl.b64 	%rd15271, %rd55954, 3;
	add.s64 	%rd15272, %rd55812, %rd15271;
	ld.u64 	%rd15273, [%rd15272];
	and.b64  	%rd15274, %rd15273, 255;
	xor.b64  	%rd15275, %rd15274, %rd55953;
	mul.lo.s64 	%rd15276, %rd15275, 1099511628211;
	shr.u64 	%rd15277, %rd15273, 8;
	and.b64  	%rd15278, %rd15277, 255;
	xor.b64  	%rd15279, %rd15278, %rd15276;
	mul.lo.s64 	%rd15280, %rd15279, 1099511628211;
	shr.u64 	%rd15281, %rd15273, 16;
	and.b64  	%rd15282, %rd15281, 255;
	xor.b64  	%rd15283, %rd15282, %rd15280;
	mul.lo.s64 	%rd15284, %rd15283, 1099511628211;
	shr.u64 	%rd15285, %rd15273, 24;
	and.b64  	%rd15286, %rd15285, 255;
	xor.b64  	%rd15287, %rd15286, %rd15284;
	mul.lo.s64 	%rd15288, %rd15287, 1099511628211;
	shr.u64 	%rd15289, %rd15273, 32;
	and.b64  	%rd15290, %rd15289, 255;
	xor.b64  	%rd15291, %rd15290, %rd15288;
	mul.lo.s64 	%rd15292, %rd15291, 1099511628211;
	shr.u64 	%rd15293, %rd15273, 40;
	and.b64  	%rd15294, %rd15293, 255;
	xor.b64  	%rd15295, %rd15294, %rd15292;
	mul.lo.s64 	%rd15296, %rd15295, 1099511628211;
	shr.u64 	%rd15297, %rd15273, 48;
	and.b64  	%rd15298, %rd15297, 255;
	xor.b64  	%rd15299, %rd15298, %rd15296;
	mul.lo.s64 	%rd15300, %rd15299, 1099511628211;
	shr.u64 	%rd15301, %rd15273, 56;
	xor.b64  	%rd15302, %rd15301, %rd15300;
	mul.lo.s64 	%rd15303, %rd15302, 1099511628211;
	ld.u64 	%rd15304, [%rd15272+8];
	and.b64  	%rd15305, %rd15304, 255;
	xor.b64  	%rd15306, %rd15305, %rd15303;
	mul.lo.s64 	%rd15307, %rd15306, 1099511628211;
	shr.u64 	%rd15308, %rd15304, 8;
	and.b64  	%rd15309, %rd15308, 255;
	xor.b64  	%rd15310, %rd15309, %rd15307;
	mul.lo.s64 	%rd15311, %rd15310, 1099511628211;
	shr.u64 	%rd15312, %rd15304, 16;
	and.b64  	%rd15313, %rd15312, 255;
	xor.b64  	%rd15314, %rd15313, %rd15311;
	mul.lo.s64 	%rd15315, %rd15314, 1099511628211;
	shr.u64 	%rd15316, %rd15304, 24;
	and.b64  	%rd15317, %rd15316, 255;
	xor.b64  	%rd15318, %rd15317, %rd15315;
	mul.lo.s64 	%rd15319, %rd15318, 1099511628211;
	shr.u64 	%rd15320, %rd15304, 32;
	and.b64  	%rd15321, %rd15320, 255;
	xor.b64  	%rd15322, %rd15321, %rd15319;
	mul.lo.s64 	%rd15323, %rd15322, 1099511628211;
	shr.u64 	%rd15324, %rd15304, 40;
	and.b64  	%rd15325, %rd15324, 255;
	xor.b64  	%rd15326, %rd15325, %rd15323;
	mul.lo.s64 	%rd15327, %rd15326, 1099511628211;
	shr.u64 	%rd15328, %rd15304, 48;
	and.b64  	%rd15329, %rd15328, 255;
	xor.b64  	%rd15330, %rd15329, %rd15327;
	mul.lo.s64 	%rd15331, %rd15330, 1099511628211;
	shr.u64 	%rd15332, %rd15304, 56;
	xor.b64  	%rd15333, %rd15332, %rd15331;
	mul.lo.s64 	%rd55953, %rd15333, 1099511628211;
	add.s64 	%rd55954, %rd55954, 2;
	add.s64 	%rd55952, %rd55952, 2;
	setp.ne.s64 	%p514, %rd55952, %rd4260;
	@%p514 bra 	$L__BB5_2334;
$L__BB5_2335:
	@%p269 bra 	$L__BB5_2337;
	shl.b64 	%rd15334, %rd55954, 3;
	add.s64 	%rd15335, %rd55812, %rd15334;
	ld.u64 	%rd15336, [%rd15335];
	and.b64  	%rd15337, %rd15336, 255;
	xor.b64  	%rd15338, %rd15337, %rd55953;
	mul.lo.s64 	%rd15339, %rd15338, 1099511628211;
	shr.u64 	%rd15340, %rd15336, 8;
	and.b64  	%rd15341, %rd15340, 255;
	xor.b64  	%rd15342, %rd15341, %rd15339;
	mul.lo.s64 	%rd15343, %rd15342, 1099511628211;
	shr.u64 	%rd15344, %rd15336, 16;
	and.b64  	%rd15345, %rd15344, 255;
	xor.b64  	%rd15346, %rd15345, %rd15343;
	mul.lo.s64 	%rd15347, %rd15346, 1099511628211;
	shr.u64 	%rd15348, %rd15336, 24;
	and.b64  	%rd15349, %rd15348, 255;
	xor.b64  	%rd15350, %rd15349, %rd15347;
	mul.lo.s64 	%rd15351, %rd15350, 1099511628211;
	shr.u64 	%rd15352, %rd15336, 32;
	and.b64  	%rd15353, %rd15352, 255;
	xor.b64  	%rd15354, %rd15353, %rd15351;
	mul.lo.s64 	%rd15355, %rd15354, 1099511628211;
	shr.u64 	%rd15356, %rd15336, 40;
	and.b64  	%rd15357, %rd15356, 255;
	xor.b64  	%rd15358, %rd15357, %rd15355;
	mul.lo.s64 	%rd15359, %rd15358, 1099511628211;
	shr.u64 	%rd15360, %rd15336, 48;
	and.b64  	%rd15361, %rd15360, 255;
	xor.b64  	%rd15362, %rd15361, %rd15359;
	mul.lo.s64 	%rd15363, %rd15362, 1099511628211;
	shr.u64 	%rd15364, %rd15336, 56;
	xor.b64  	%rd15365, %rd15364, %rd15363;
	mul.lo.s64 	%rd55953, %rd15365, 1099511628211;
$L__BB5_2337:
	setp.eq.s64 	%p516, %rd55946, %rd55953;
	@%p516 bra 	$L__BB5_2362;
	setp.lt.u64 	%p517, %rd2958, 7;
	mov.b64 	%rd55961, 0;
	mov.u64 	%rd55969, %rd55961;
	@%p517 bra 	$L__BB5_2341;
	and.b64  	%rd4272, %rd2, -8;
	mov.b64 	%rd55961, 0;
	mov.u64 	%rd55959, %rd55961;
$L__BB5_2340:
	.pragma "nounroll";
	shl.b64 	%rd15369, %rd55961, 3;
	add.s64 	%rd15370, %rd55683, %rd15369;
	ld.u64 	%rd15371, [%rd15370];
	mad.lo.s64 	%rd15372, %rd15371, 2654435761, %rd55969;
	shl.b64 	%rd15373, %rd15372, 13;
	add.s64 	%rd15374, %rd15373, %rd15372;
	shr.u64 	%rd15375, %rd15374, 7;
	xor.b64  	%rd15376, %rd15375, %rd15374;
	shl.b64 	%rd15377, %rd15376, 3;
	add.s64 	%rd15378, %rd15377, %rd15376;
	shr.u64 	%rd15379, %rd15378, 17;
	xor.b64  	%rd15380, %rd15379, %rd15378;
	shl.b64 	%rd15381, %rd15380, 5;
	add.s64 	%rd15382, %rd15381, %rd15380;
	ld.u64 	%rd15383, [%rd15370+8];
	mad.lo.s64 	%rd15384, %rd15383, 2654435761, %rd15382;
	shl.b64 	%rd15385, %rd15384, 13;
	add.s64 	%rd15386, %rd15385, %rd15384;
	shr.u64 	%rd15387, %rd15386, 7;
	xor.b64  	%rd15388, %rd15387, %rd15386;
	shl.b64 	%rd15389, %rd15388, 3;
	add.s64 	%rd15390, %rd15389, %rd15388;
	shr.u64 	%rd15391, %rd15390, 17;
	xor.b64  	%rd15392, %rd15391, %rd15390;
	shl.b64 	%rd15393, %rd15392, 5;
	add.s64 	%rd15394, %rd15393, %rd15392;
	ld.u64 	%rd15395, [%rd15370+16];
	mad.lo.s64 	%rd15396, %rd15395, 2654435761, %rd15394;
	shl.b64 	%rd15397, %rd15396, 13;
	add.s64 	%rd15398, %rd15397, %rd15396;
	shr.u64 	%rd15399, %rd15398, 7;
	xor.b64  	%rd15400, %rd15399, %rd15398;
	shl.b64 	%rd15401, %rd15400, 3;
	add.s64 	%rd15402, %rd15401, %rd15400;
	shr.u64 	%rd15403, %rd15402, 17;
	xor.b64  	%rd15404, %rd15403, %rd15402;
	shl.b64 	%rd15405, %rd15404, 5;
	add.s64 	%rd15406, %rd15405, %rd15404;
	ld.u64 	%rd15407, [%rd15370+24];
	mad.lo.s64 	%rd15408, %rd15407, 2654435761, %rd15406;
	shl.b64 	%rd15409, %rd15408, 13;
	add.s64 	%rd15410, %rd15409, %rd15408;
	shr.u64 	%rd15411, %rd15410, 7;
	xor.b64  	%rd15412, %rd15411, %rd15410;
	shl.b64 	%rd15413, %rd15412, 3;
	add.s64 	%rd15414, %rd15413, %rd15412;
	shr.u64 	%rd15415, %rd15414, 17;
	xor.b64  	%rd15416, %rd15415, %rd15414;
	shl.b64 	%rd15417, %rd15416, 5;
	add.s64 	%rd15418, %rd15417, %rd15416;
	ld.u64 	%rd15419, [%rd15370+32];
	mad.lo.s64 	%rd15420, %rd15419, 2654435761, %rd15418;
	shl.b64 	%rd15421, %rd15420, 13;
	add.s64 	%rd15422, %rd15421, %rd15420;
	shr.u64 	%rd15423, %rd15422, 7;
	xor.b64  	%rd15424, %rd15423, %rd15422;
	shl.b64 	%rd15425, %rd15424, 3;
	add.s64 	%rd15426, %rd15425, %rd15424;
	shr.u64 	%rd15427, %rd15426, 17;
	xor.b64  	%rd15428, %rd15427, %rd15426;
	shl.b64 	%rd15429, %rd15428, 5;
	add.s64 	%rd15430, %rd15429, %rd15428;
	ld.u64 	%rd15431, [%rd15370+40];
	mad.lo.s64 	%rd15432, %rd15431, 2654435761, %rd15430;
	shl.b64 	%rd15433, %rd15432, 13;
	add.s64 	%rd15434, %rd15433, %rd15432;
	shr.u64 	%rd15435, %rd15434, 7;
	xor.b64  	%rd15436, %rd15435, %rd15434;
	shl.b64 	%rd15437, %rd15436, 3;
	add.s64 	%rd15438, %rd15437, %rd15436;
	shr.u64 	%rd15439, %rd15438, 17;
	xor.b64  	%rd15440, %rd15439, %rd15438;
	shl.b64 	%rd15441, %rd15440, 5;
	add.s64 	%rd15442, %rd15441, %rd15440;
	ld.u64 	%rd15443, [%rd15370+48];
	mad.lo.s64 	%rd15444, %rd15443, 2654435761, %rd15442;
	shl.b64 	%rd15445, %rd15444, 13;
	add.s64 	%rd15446, %rd15445, %rd15444;
	shr.u64 	%rd15447, %rd15446, 7;
	xor.b64  	%rd15448, %rd15447, %rd15446;
	shl.b64 	%rd15449, %rd15448, 3;
	add.s64 	%rd15450, %rd15449, %rd15448;
	shr.u64 	%rd15451, %rd15450, 17;
	xor.b64  	%rd15452, %rd15451, %rd15450;
	shl.b64 	%rd15453, %rd15452, 5;
	add.s64 	%rd15454, %rd15453, %rd15452;
	ld.u64 	%rd15455, [%rd15370+56];
	mad.lo.s64 	%rd15456, %rd15455, 2654435761, %rd15454;
	shl.b64 	%rd15457, %rd15456, 13;
	add.s64 	%rd15458, %rd15457, %rd15456;
	shr.u64 	%rd15459, %rd15458, 7;
	xor.b64  	%rd15460, %rd15459, %rd15458;
	shl.b64 	%rd15461, %rd15460, 3;
	add.s64 	%rd15462, %rd15461, %rd15460;
	shr.u64 	%rd15463, %rd15462, 17;
	xor.b64  	%rd15464, %rd15463, %rd15462;
	shl.b64 	%rd15465, %rd15464, 5;
	add.s64 	%rd55969, %rd15465, %rd15464;
	add.s64 	%rd55961, %rd55961, 8;
	add.s64 	%rd55959, %rd55959, 8;
	setp.ne.s64 	%p518, %rd55959, %rd4272;
	@%p518 bra 	$L__BB5_2340;
$L__BB5_2341:
	setp.eq.s64 	%p519, %rd2959, 0;
	@%p519 bra 	$L__BB5_2349;
	setp.lt.u64 	%p520, %rd2960, 3;
	@%p520 bra 	$L__BB5_2344;
	shl.b64 	%rd15467, %rd55961, 3;
	add.s64 	%rd15468, %rd55683, %rd15467;
	ld.u64 	%rd15469, [%rd15468];
	mad.lo.s64 	%rd15470, %rd15469, 2654435761, %rd55969;
	shl.b64 	%rd15471, %rd15470, 13;
	add.s64 	%rd15472, %rd15471, %rd15470;
	shr.u64 	%rd15473, %rd15472, 7;
	xor.b64  	%rd15474, %rd15473, %rd15472;
	shl.b64 	%rd15475, %rd15474, 3;
	add.s64 	%rd15476, %rd15475, %rd15474;
	shr.u64 	%rd15477, %rd15476, 17;
	xor.b64  	%rd15478, %rd15477, %rd15476;
	shl.b64 	%rd15479, %rd15478, 5;
	add.s64 	%rd15480, %rd15479, %rd15478;
	ld.u64 	%rd15481, [%rd15468+8];
	mad.lo.s64 	%rd15482, %rd15481, 2654435761, %rd15480;
	shl.b64 	%rd15483, %rd15482, 13;
	add.s64 	%rd15484, %rd15483, %rd15482;
	shr.u64 	%rd15485, %rd15484, 7;
	xor.b64  	%rd15486, %rd15485, %rd15484;
	shl.b64 	%rd15487, %rd15486, 3;
	add.s64 	%rd15488, %rd15487, %rd15486;
	shr.u64 	%rd15489, %rd15488, 17;
	xor.b64  	%rd15490, %rd15489, %rd15488;
	shl.b64 	%rd15491, %rd15490, 5;
	add.s64 	%rd15492, %rd15491, %rd15490;
	ld.u64 	%rd15493, [%rd15468+16];
	mad.lo.s64 	%rd15494, %rd15493, 2654435761, %rd15492;
	shl.b64 	%rd15495, %rd15494, 13;
	add.s64 	%rd15496, %rd15495, %rd15494;
	shr.u64 	%rd15497, %rd15496, 7;
	xor.b64  	%rd15498, %rd15497, %rd15496;
	shl.b64 	%rd15499, %rd15498, 3;
	add.s64 	%rd15500, %rd15499, %rd15498;
	shr.u64 	%rd15501, %rd15500, 17;
	xor.b64  	%rd15502, %rd15501, %rd15500;
	shl.b64 	%rd15503, %rd15502, 5;
	add.s64 	%rd15504, %rd15503, %rd15502;
	ld.u64 	%rd15505, [%rd15468+24];
	mad.lo.s64 	%rd15506, %rd15505, 2654435761, %rd15504;
	shl.b64 	%rd15507, %rd15506, 13;
	add.s64 	%rd15508, %rd15507, %rd15506;
	shr.u64 	%rd15509, %rd15508, 7;
	xor.b64  	%rd15510, %rd15509, %rd15508;
	shl.b64 	%rd15511, %rd15510, 3;
	add.s64 	%rd15512, %rd15511, %rd15510;
	shr.u64 	%rd15513, %rd15512, 17;
	xor.b64  	%rd15514, %rd15513, %rd15512;
	shl.b64 	%rd15515, %rd15514, 5;
	add.s64 	%rd55969, %rd15515, %rd15514;
	add.s64 	%rd55961, %rd55961, 4;
$L__BB5_2344:
	setp.eq.s64 	%p521, %rd2961, 0;
	@%p521 bra 	$L__BB5_2349;
	setp.eq.s64 	%p522, %rd2962, 0;
	@%p522 bra 	$L__BB5_2347;
	shl.b64 	%rd15517, %rd55961, 3;
	add.s64 	%rd15518, %rd55683, %rd15517;
	ld.u64 	%rd15519, [%rd15518];
	mad.lo.s64 	%rd15520, %rd15519, 2654435761, %rd55969;
	shl.b64 	%rd15521, %rd15520, 13;
	add.s64 	%rd15522, %rd15521, %rd15520;
	shr.u64 	%rd15523, %rd15522, 7;
	xor.b64  	%rd15524, %rd15523, %rd15522;
	shl.b64 	%rd15525, %rd15524, 3;
	add.s64 	%rd15526, %rd15525, %rd15524;
	shr.u64 	%rd15527, %rd15526, 17;
	xor.b64  	%rd15528, %rd15527, %rd15526;
	shl.b64 	%rd15529, %rd15528, 5;
	add.s64 	%rd15530, %rd15529, %rd15528;
	ld.u64 	%rd15531, [%rd15518+8];
	mad.lo.s64 	%rd15532, %rd15531, 2654435761, %rd15530;
	shl.b64 	%rd15533, %rd15532, 13;
	add.s64 	%rd15534, %rd15533, %rd15532;
	shr.u64 	%rd15535, %rd15534, 7;
	xor.b64  	%rd15536, %rd15535, %rd15534;
	shl.b64 	%rd15537, %rd15536, 3;
	add.s64 	%rd15538, %rd15537, %rd15536;
	shr.u64 	%rd15539, %rd15538, 17;
	xor.b64  	%rd15540, %rd15539, %rd15538;
	shl.b64 	%rd15541, %rd15540, 5;
	add.s64 	%rd55969, %rd15541, %rd15540;
	add.s64 	%rd55961, %rd55961, 2;
$L__BB5_2347:
	@%p269 bra 	$L__BB5_2349;
	shl.b64 	%rd15542, %rd55961, 3;
	add.s64 	%rd15543, %rd55683, %rd15542;
	ld.u64 	%rd15544, [%rd15543];
	mad.lo.s64 	%rd15545, %rd15544, 2654435761, %rd55969;
	shl.b64 	%rd15546, %rd15545, 13;
	add.s64 	%rd15547, %rd15546, %rd15545;
	shr.u64 	%rd15548, %rd15547, 7;
	xor.b64  	%rd15549, %rd15548, %rd15547;
	shl.b64 	%rd15550, %rd15549, 3;
	add.s64 	%rd15551, %rd15550, %rd15549;
	shr.u64 	%rd15552, %rd15551, 17;
	xor.b64  	%rd15553, %rd15552, %rd15551;
	shl.b64 	%rd15554, %rd15553, 5;
	add.s64 	%rd55969, %rd15554, %rd15553;
$L__BB5_2349:
	mov.b64 	%rd55974, 0;
	mov.u64 	%rd55982, %rd55974;
	@%p517 bra 	$L__BB5_2352;
	and.b64  	%rd4294, %rd2, -8;
	mov.b64 	%rd55974, 0;
	mov.u64 	%rd55972, %rd55974;
$L__BB5_2351:
	.pragma "nounroll";
	shl.b64 	%rd15558, %rd55974, 3;
	add.s64 	%rd15559, %rd55812, %rd15558;
	ld.u64 	%rd15560, [%rd15559];
	mad.lo.s64 	%rd15561, %rd15560, 2654435761, %rd55982;
	shl.b64 	%rd15562, %rd15561, 13;
	add.s64 	%rd15563, %rd15562, %rd15561;
	shr.u64 	%rd15564, %rd15563, 7;
	xor.b64  	%rd15565, %rd15564, %rd15563;
	shl.b64 	%rd15566, %rd15565, 3;
	add.s64 	%rd15567, %rd15566, %rd15565;
	shr.u64 	%rd15568, %rd15567, 17;
	xor.b64  	%rd15569, %rd15568, %rd15567;
	shl.b64 	%rd15570, %rd15569, 5;
	add.s64 	%rd15571, %rd15570, %rd15569;
	ld.u64 	%rd15572, [%rd15559+8];
	mad.lo.s64 	%rd15573, %rd15572, 2654435761, %rd15571;
	shl.b64 	%rd15574, %rd15573, 13;
	add.s64 	%rd15575, %rd15574, %rd15573;
	shr.u64 	%rd15576, %rd15575, 7;
	xor.b64  	%rd15577, %rd15576, %rd15575;
	shl.b64 	%rd15578, %rd15577, 3;
	add.s64 	%rd15579, %rd15578, %rd15577;
	shr.u64 	%rd15580, %rd15579, 17;
	xor.b64  	%rd15581, %rd15580, %rd15579;
	shl.b64 	%rd15582, %rd15581, 5;
	add.s64 	%rd15583, %rd15582, %rd15581;
	ld.u64 	%rd15584, [%rd15559+16];
	mad.lo.s64 	%rd15585, %rd15584, 2654435761, %rd15583;
	shl.b64 	%rd15586, %rd15585, 13;
	add.s64 	%rd15587, %rd15586, %rd15585;
	shr.u64 	%rd15588, %rd15587, 7;
	xor.b64  	%rd15589, %rd15588, %rd15587;
	shl.b64 	%rd15590, %rd15589, 3;
	add.s64 	%rd15591, %rd15590, %rd15589;
	shr.u64 	%rd15592, %rd15591, 17;
	xor.b64  	%rd15593, %rd15592, %rd15591;
	shl.b64 	%rd15594, %rd15593, 5;
	add.s64 	%rd15595, %rd15594, %rd15593;
	ld.u64 	%rd15596, [%rd15559+24];
	mad.lo.s64 	%rd15597, %rd15596, 2654435761, %rd15595;
	shl.b64 	%rd15598, %rd15597, 13;
	add.s64 	%rd15599, %rd15598, %rd15597;
	shr.u64 	%rd15600, %rd15599, 7;
	xor.b64  	%rd15601, %rd15600, %rd15599;
	shl.b64 	%rd15602, %rd15601, 3;
	add.s64 	%rd15603, %rd15602, %rd15601;
	shr.u64 	%rd15604, %rd15603, 17;
	xor.b64  	%rd15605, %rd15604, %rd15603;
	shl.b64 	%rd15606, %rd15605, 5;
	add.s64 	%rd15607, %rd15606, %rd15605;
	ld.u64 	%rd15608, [%rd15559+32];
	mad.lo.s64 	%rd15609, %rd15608, 2654435761, %rd15607;
	shl.b64 	%rd15610, %rd15609, 13;
	add.s64 	%rd15611, %rd15610, %rd15609;
	shr.u64 	%rd15612, %rd15611, 7;
	xor.b64  	%rd15613, %rd15612, %rd15611;
	shl.b64 	%rd15614, %rd15613, 3;
	add.s64 	%rd15615, %rd15614, %rd15613;
	shr.u64 	%rd15616, %rd15615, 17;
	xor.b64  	%rd15617, %rd15616, %rd15615;
	shl.b64 	%rd15618, %rd15617, 5;
	add.s64 	%rd15619, %rd15618, %rd15617;
	ld.u64 	%rd15620, [%rd15559+40];
	mad.lo.s64 	%rd15621, %rd15620, 2654435761, %rd15619;
	shl.b64 	%rd15622, %rd15621, 13;
	add.s64 	%rd15623, %rd15622, %rd15621;
	shr.u64 	%rd15624, %rd15623, 7;
	xor.b64  	%rd15625, %rd15624, %rd15623;
	shl.b64 	%rd15626, %rd15625, 3;
	add.s64 	%rd15627, %rd15626, %rd15625;
	shr.u64 	%rd15628, %rd15627, 17;
	xor.b64  	%rd15629, %rd15628, %rd15627;
	shl.b64 	%rd15630, %rd15629, 5;
	add.s64 	%rd15631, %rd15630, %rd15629;
	ld.u64 	%rd15632, [%rd15559+48];
	mad.lo.s64 	%rd15633, %rd15632, 2654435761, %rd15631;
	shl.b64 	%rd15634, %rd15633, 13;
	add.s64 	%rd15635, %rd15634, %rd15633;
	shr.u64 	%rd15636, %rd15635, 7;
	xor.b64  	%rd15637, %rd15636, %rd15635;
	shl.b64 	%rd15638, %rd15637, 3;
	add.s64 	%rd15639, %rd15638, %rd15637;
	shr.u64 	%rd15640, %rd15639, 17;
	xor.b64  	%rd15641, %rd15640, %rd15639;
	shl.b64 	%rd15642, %rd15641, 5;
	add.s64 	%rd15643, %rd15642, %rd15641;
	ld.u64 	%rd15644, [%rd15559+56];
	mad.lo.s64 	%rd15645, %rd15644, 2654435761, %rd15643;
	shl.b64 	%rd15646, %rd15645, 13;
	add.s64 	%rd15647, %rd15646, %rd15645;
	shr.u64 	%rd15648, %rd15647, 7;
	xor.b64  	%rd15649, %rd15648, %rd15647;
	shl.b64 	%rd15650, %rd15649, 3;
	add.s64 	%rd15651, %rd15650, %rd15649;
	shr.u64 	%rd15652, %rd15651, 17;
	xor.b64  	%rd15653, %rd15652, %rd15651;
	shl.b64 	%rd15654, %rd15653, 5;
	add.s64 	%rd55982, %rd15654, %rd15653;
	add.s64 	%rd55974, %rd55974, 8;
	add.s64 	%rd55972, %rd55972, 8;
	setp.ne.s64 	%p525, %rd55972, %rd4294;
	@%p525 bra 	$L__BB5_2351;
$L__BB5_2352:
	@%p519 bra 	$L__BB5_2360;
	setp.lt.u64 	%p527, %rd2960, 3;
	@%p527 bra 	$L__BB5_2355;
	shl.b64 	%rd15656, %rd55974, 3;
	add.s64 	%rd15657, %rd55812, %rd15656;
	ld.u64 	%rd15658, [%rd15657];
	mad.lo.s64 	%rd15659, %rd15658, 2654435761, %rd55982;
	shl.b64 	%rd15660, %rd15659, 13;
	add.s64 	%rd15661, %rd15660, %rd15659;
	shr.u64 	%rd15662, %rd15661, 7;
	xor.b64  	%rd15663, %rd15662, %rd15661;
	shl.b64 	%rd15664, %rd15663, 3;
	add.s64 	%rd15665, %rd15664, %rd15663;
	shr.u64 	%rd15666, %rd15665, 17;
	xor.b64  	%rd15667, %rd15666, %rd15665;
	shl.b64 	%rd15668, %rd15667, 5;
	add.s64 	%rd15669, %rd15668, %rd15667;
	ld.u64 	%rd15670, [%rd15657+8];
	mad.lo.s64 	%rd15671, %rd15670, 2654435761, %rd15669;
	shl.b64 	%rd15672, %rd15671, 13;
	add.s64 	%rd15673, %rd15672, %rd15671;
	shr.u64 	%rd15674, %rd15673, 7;
	xor.b64  	%rd15675, %rd15674, %rd15673;
	shl.b64 	%rd15676, %rd15675, 3;
	add.s64 	%rd15677, %rd15676, %rd15675;
	shr.u64 	%rd15678, %rd15677, 17;
	xor.b64  	%rd15679, %rd15678, %rd15677;
	shl.b64 	%rd15680, %rd15679, 5;
	add.s64 	%rd15681, %rd15680, %rd15679;
	ld.u64 	%rd15682, [%rd15657+16];
	mad.lo.s64 	%rd15683, %rd15682, 2654435761, %rd15681;
	shl.b64 	%rd15684, %rd15683, 13;
	add.s64 	%rd15685, %rd15684, %rd15683;
	shr.u64 	%rd15686, %rd15685, 7;
	xor.b64  	%rd15687, %rd15686, %rd15685;
	shl.b64 	%rd15688, %rd15687, 3;
	add.s64 	%rd15689, %rd15688, %rd15687;
	shr.u64 	%rd15690, %rd15689, 17;
	xor.b64  	%rd15691, %rd15690, %rd15689;
	shl.b64 	%rd15692, %rd15691, 5;
	add.s64 	%rd15693, %rd15692, %rd15691;
	ld.u64 	%rd15694, [%rd15657+24];
	mad.lo.s64 	%rd15695, %rd15694, 2654435761, %rd15693;
	shl.b64 	%rd15696, %rd15695, 13;
	add.s64 	%rd15697, %rd15696, %rd15695;
	shr.u64 	%rd15698, %rd15697, 7;
	xor.b64  	%rd15699, %rd15698, %rd15697;
	shl.b64 	%rd15700, %rd15699, 3;
	add.s64 	%rd15701, %rd15700, %rd15699;
	shr.u64 	%rd15702, %rd15701, 17;
	xor.b64  	%rd15703, %rd15702, %rd15701;
	shl.b64 	%rd15704, %rd15703, 5;
	add.s64 	%rd55982, %rd15704, %rd15703;
	add.s64 	%rd55974, %rd55974, 4;
$L__BB5_2355:
	setp.eq.s64 	%p528, %rd2961, 0;
	@%p528 bra 	$L__BB5_2360;
	setp.eq.s64 	%p529, %rd2962, 0;
	@%p529 bra 	$L__BB5_2358;
	shl.b64 	%rd15706, %rd55974, 3;
	add.s64 	%rd15707, %rd55812, %rd15706;
	ld.u64 	%rd15708, [%rd15707];
	mad.lo.s64 	%rd15709, %rd15708, 2654435761, %rd55982;
	shl.b64 	%rd15710, %rd15709, 13;
	add.s64 	%rd15711, %rd15710, %rd15709;
	shr.u64 	%rd15712, %rd15711, 7;
	xor.b64  	%rd15713, %rd15712, %rd15711;
	shl.b64 	%rd15714, %rd15713, 3;
	add.s64 	%rd15715, %rd15714, %rd15713;
	shr.u64 	%rd15716, %rd15715, 17;
	xor.b64  	%rd15717, %rd15716, %rd15715;
	shl.b64 	%rd15718, %rd15717, 5;
	add.s64 	%rd15719, %rd15718, %rd15717;
	ld.u64 	%rd15720, [%rd15707+8];
	mad.lo.s64 	%rd15721, %rd15720, 2654435761, %rd15719;
	shl.b64 	%rd15722, %rd15721, 13;
	add.s64 	%rd15723, %rd15722, %rd15721;
	shr.u64 	%rd15724, %rd15723, 7;
	xor.b64  	%rd15725, %rd15724, %rd15723;
	shl.b64 	%rd15726, %rd15725, 3;
	add.s64 	%rd15727, %rd15726, %rd15725;
	shr.u64 	%rd15728, %rd15727, 17;
	xor.b64  	%rd15729, %rd15728, %rd15727;
	shl.b64 	%rd15730, %rd15729, 5;
	add.s64 	%rd55982, %rd15730, %rd15729;
	add.s64 	%rd55974, %rd55974, 2;
$L__BB5_2358:
	@%p269 bra 	$L__BB5_2360;
	shl.b64 	%rd15731, %rd55974, 3;
	add.s64 	%rd15732, %rd55812, %rd15731;
	ld.u64 	%rd15733, [%rd15732];
	mad.lo.s64 	%rd15734, %rd15733, 2654435761, %rd55982;
	shl.b64 	%rd15735, %rd15734, 13;
	add.s64 	%rd15736, %rd15735, %rd15734;
	shr.u64 	%rd15737, %rd15736, 7;
	xor.b64  	%rd15738, %rd15737, %rd15736;
	shl.b64 	%rd15739, %rd15738, 3;
	add.s64 	%rd15740, %rd15739, %rd15738;
	shr.u64 	%rd15741, %rd15740, 17;
	xor.b64  	%rd15742, %rd15741, %rd15740;
	shl.b64 	%rd15743, %rd15742, 5;
	add.s64 	%rd55982, %rd15743, %rd15742;
$L__BB5_2360:
	setp.lt.u64 	%p531, %rd55969, %rd55982;
	mov.u64 	%rd55984, %rd55683;
	@%p531 bra 	$L__BB5_2361;
	bra.uni 	$L__BB5_2366;
$L__BB5_2361:
	mov.u64 	%rd55984, %rd55812;
	mov.u64 	%rd55812, %rd55683;
	bra.uni 	$L__BB5_2366;
$L__BB5_2362:
	setp.eq.s32 	%p532, %r1, 0;
	mov.u64 	%rd55984, %rd55683;
	@%p532 bra 	$L__BB5_2366;
	mov.b64 	%rd55983, 0;
$L__BB5_2364:
	shl.b64 	%rd15745, %rd55983, 3;
	add.s64 	%rd15746, %rd55683, %rd15745;
	ld.u64 	%rd4317, [%rd15746];
	add.s64 	%rd15747, %rd55812, %rd15745;
	ld.u64 	%rd4318, [%rd15747];
	setp.lt.u64 	%p533, %rd4317, %rd4318;
	@%p533 bra 	$L__BB5_2361;
	setp.le.u64 	%p534, %rd4317, %rd4318;
	add.s64 	%rd55983, %rd55983, 1;
	setp.lt.u64 	%p535, %rd55983, %rd2957;
	and.pred  	%p536, %p534, %p535;
	mov.u64 	%rd55984, %rd55683;
	@%p536 bra 	$L__BB5_2364;
$L__BB5_2366:
	mov.b64 	%rd55989, -3750763034362895579;
	mov.b64 	%rd55990, 0;
	@%p267 bra 	$L__BB5_2369;
	and.b64  	%rd4322, %rd2, -2;
	mov.b64 	%rd55989, -3750763034362895579;
	mov.b64 	%rd55990, 0;
	mov.u64 	%rd55988, %rd55990;
$L__BB5_2368:
	shl.b64 	%rd15754, %rd55990, 3;
	add.s64 	%rd15755, %rd55726, %rd15754;
	ld.u64 	%rd15756, [%rd15755];
	and.b64  	%rd15757, %rd15756, 255;
	xor.b64  	%rd15758, %rd15757, %rd55989;
	mul.lo.s64 	%rd15759, %rd15758, 1099511628211;
	shr.u64 	%rd15760, %rd15756, 8;
	and.b64  	%rd15761, %rd15760, 255;
	xor.b64  	%rd15762, %rd15761, %rd15759;
	mul.lo.s64 	%rd15763, %rd15762, 1099511628211;
	shr.u64 	%rd15764, %rd15756, 16;
	and.b64  	%rd15765, %rd15764, 255;
	xor.b64  	%rd15766, %rd15765, %rd15763;
	mul.lo.s64 	%rd15767, %rd15766, 1099511628211;
	shr.u64 	%rd15768, %rd15756, 24;
	and.b64  	%rd15769, %rd15768, 255;
	xor.b64  	%rd15770, %rd15769, %rd15767;
	mul.lo.s64 	%rd15771, %rd15770, 1099511628211;
	shr.u64 	%rd15772, %rd15756, 32;
	and.b64  	%rd15773, %rd15772, 255;
	xor.b64  	%rd15774, %rd15773, %rd15771;
	mul.lo.s64 	%rd15775, %rd15774, 1099511628211;
	shr.u64 	%rd15776, %rd15756, 40;
	and.b64  	%rd15777, %rd15776, 255;
	xor.b64  	%rd15778, %rd15777, %rd15775;
	mul.lo.s64 	%rd15779, %rd15778, 1099511628211;
	shr.u64 	%rd15780, %rd15756, 48;
	and.b64  	%rd15781, %rd15780, 255;
	xor.b64  	%rd15782, %rd15781, %rd15779;
	mul.lo.s64 	%rd15783, %rd15782, 1099511628211;
	shr.u64 	%rd15784, %rd15756, 56;
	xor.b64  	%rd15785, %rd15784, %rd15783;
	mul.lo.s64 	%rd15786, %rd15785, 1099511628211;
	ld.u64 	%rd15787, [%rd15755+8];
	and.b64  	%rd15788, %rd15787, 255;
	xor.b64  	%rd15789, %rd15788, %rd15786;
	mul.lo.s64 	%rd15790, %rd15789, 1099511628211;
	shr.u64 	%rd15791, %rd15787, 8;
	and.b64  	%rd15792, %rd15791, 255;
	xor.b64  	%rd15793, %rd15792, %rd15790;
	mul.lo.s64 	%rd15794, %rd15793, 1099511628211;
	shr.u64 	%rd15795, %rd15787, 16;
	and.b64  	%rd15796, %rd15795, 255;
	xor.b64  	%rd15797, %rd15796, %rd15794;
	mul.lo.s64 	%rd15798, %rd15797, 1099511628211;
	shr.u64 	%rd15799, %rd15787, 24;
	and.b64  	%rd15800, %rd15799, 255;
	xor.b64  	%rd15801, %rd15800, %rd15798;
	mul.lo.s64 	%rd15802, %rd15801, 1099511628211;
	shr.u64 	%rd15803, %rd15787, 32;
	and.b64  	%rd15804, %rd15803, 255;
	xor.b64  	%rd15805, %rd15804, %rd15802;
	mul.lo.s64 	%rd15806, %rd15805, 1099511628211;
	shr.u64 	%rd15807, %rd15787, 40;
	and.b64  	%rd15808, %rd15807, 255;
	xor.b64  	%rd15809, %rd15808, %rd15806;
	mul.lo.s64 	%rd15810, %rd15809, 1099511628211;
	shr.u64 	%rd15811, %rd15787, 48;
	and.b64  	%rd15812, %rd15811, 255;
	xor.b64  	%rd15813, %rd15812, %rd15810;
	mul.lo.s64 	%rd15814, %rd15813, 1099511628211;
	shr.u64 	%rd15815, %rd15787, 56;
	xor.b64  	%rd15816, %rd15815, %rd15814;
	mul.lo.s64 	%rd55989, %rd15816, 1099511628211;
	add.s64 	%rd55990, %rd55990, 2;
	add.s64 	%rd55988, %rd55988, 2;
	setp.ne.s64 	%p538, %rd55988, %rd4322;
	@%p538 bra 	$L__BB5_2368;
$L__BB5_2369:
	@%p269 bra 	$L__BB5_2371;
	shl.b64 	%rd15817, %rd55990, 3;
	add.s64 	%rd15818, %rd55726, %rd15817;
	ld.u64 	%rd15819, [%rd15818];
	and.b64  	%rd15820, %rd15819, 255;
	xor.b64  	%rd15821, %rd15820, %rd55989;
	mul.lo.s64 	%rd15822, %rd15821, 1099511628211;
	shr.u64 	%rd15823, %rd15819, 8;
	and.b64  	%rd15824, %rd15823, 255;
	xor.b64  	%rd15825, %rd15824, %rd15822;
	mul.lo.s64 	%rd15826, %rd15825, 1099511628211;
	shr.u64 	%rd15827, %rd15819, 16;
	and.b64  	%rd15828, %rd15827, 255;
	xor.b64  	%rd15829, %rd15828, %rd15826;
	mul.lo.s64 	%rd15830, %rd15829, 1099511628211;
	shr.u64 	%rd15831, %rd15819, 24;
	and.b64  	%rd15832, %rd15831, 255;
	xor.b64  	%rd15833, %rd15832, %rd15830;
	mul.lo.s64 	%rd15834, %rd15833, 1099511628211;
	shr.u64 	%rd15835, %rd15819, 32;
	and.b64  	%rd15836, %rd15835, 255;
	xor.b64  	%rd15837, %rd15836, %rd15834;
	mul.lo.s64 	%rd15838, %rd15837, 1099511628211;
	shr.u64 	%rd15839, %rd15819, 40;
	and.b64  	%rd15840, %rd15839, 255;
	xor.b64  	%rd15841, %rd15840, %rd15838;
	mul.lo.s64 	%rd15842, %rd15841, 1099511628211;
	shr.u64 	%rd15843, %rd15819, 48;
	and.b64  	%rd15844, %rd15843, 255;
	xor.b64  	%rd15845, %rd15844, %rd15842;
	mul.lo.s64 	%rd15846, %rd15845, 1099511628211;
	shr.u64 	%rd15847, %rd15819, 56;
	xor.b64  	%rd15848, %rd15847, %rd15846;
	mul.lo.s64 	%rd55989, %rd15848, 1099511628211;
$L__BB5_2371:
	mov.b64 	%rd55996, -3750763034362895579;
	mov.b64 	%rd55997, 0;
	@%p267 bra 	$L__BB5_2374;
	and.b64  	%rd4334, %rd2, -2;
	mov.b64 	%rd55996, -3750763034362895579;
	mov.b64 	%rd55997, 0;
	mov.u64 	%rd55995, %rd55997;
$L__BB5_2373:
	shl.b64 	%rd15854, %rd55997, 3;
	add.s64 	%rd15855, %rd55855, %rd15854;
	ld.u64 	%rd15856, [%rd15855];
	and.b64  	%rd15857, %rd15856, 255;
	xor.b64  	%rd15858, %rd15857, %rd55996;
	mul.lo.s64 	%rd15859, %rd15858, 1099511628211;
	shr.u64 	%rd15860, %rd15856, 8;
	and.b64  	%rd15861, %rd15860, 255;
	xor.b64  	%rd15862, %rd15861, %rd15859;
	mul.lo.s64 	%rd15863, %rd15862, 1099511628211;
	shr.u64 	%rd15864, %rd15856, 16;
	and.b64  	%rd15865, %rd15864, 255;
	xor.b64  	%rd15866, %rd15865, %rd15863;
	mul.lo.s64 	%rd15867, %rd15866, 1099511628211;
	shr.u64 	%rd15868, %rd15856, 24;
	and.b64  	%rd15869, %rd15868, 255;
	xor.b64  	%rd15870, %rd15869, %rd15867;
	mul.lo.s64 	%rd15871, %rd15870, 1099511628211;
	shr.u64 	%rd15872, %rd15856, 32;
	and.b64  	%rd15873, %rd15872, 255;
	xor.b64  	%rd15874, %rd15873, %rd15871;
	mul.lo.s64 	%rd15875, %rd15874, 1099511628211;
	shr.u64 	%rd15876, %rd15856, 40;
	and.b64  	%rd15877, %rd15876, 255;
	xor.b64  	%rd15878, %rd15877, %rd15875;
	mul.lo.s64 	%rd15879, %rd15878, 1099511628211;
	shr.u64 	%rd15880, %rd15856, 48;
	and.b64  	%rd15881, %rd15880, 255;
	xor.b64  	%rd15882, %rd15881, %rd15879;
	mul.lo.s64 	%rd15883, %rd15882, 1099511628211;
	shr.u64 	%rd15884, %rd15856, 56;
	xor.b64  	%rd15885, %rd15884, %rd15883;
	mul.lo.s64 	%rd15886, %rd15885, 1099511628211;
	ld.u64 	%rd15887, [%rd15855+8];
	and.b64  	%rd15888, %rd15887, 255;
	xor.b64  	%rd15889, %rd15888, %rd15886;
	mul.lo.s64 	%rd15890, %rd15889, 1099511628211;
	shr.u64 	%rd15891, %rd15887, 8;
	and.b64  	%rd15892, %rd15891, 255;
	xor.b64  	%rd15893, %rd15892, %rd15890;
	mul.lo.s64 	%rd15894, %rd15893, 1099511628211;
	shr.u64 	%rd15895, %rd15887, 16;
	and.b64  	%rd15896, %rd15895, 255;
	xor.b64  	%rd15897, %rd15896, %rd15894;
	mul.lo.s64 	%rd15898, %rd15897, 1099511628211;
	shr.u64 	%rd15899, %rd15887, 24;
	and.b64  	%rd15900, %rd15899, 255;
	xor.b64  	%rd15901, %rd15900, %rd15898;
	mul.lo.s64 	%rd15902, %rd15901, 1099511628211;
	shr.u64 	%rd15903, %rd15887, 32;
	and.b64  	%rd15904, %rd15903, 255;
	xor.b64  	%rd15905, %rd15904, %rd15902;
	mul.lo.s64 	%rd15906, %rd15905, 1099511628211;
	shr.u64 	%rd15907, %rd15887, 40;
	and.b64  	%rd15908, %rd15907, 255;
	xor.b64  	%rd15909, %rd15908, %rd15906;
	mul.lo.s64 	%rd15910, %rd15909, 1099511628211;
	shr.u64 	%rd15911, %rd15887, 48;
	and.b64  	%rd15912, %rd15911, 255;
	xor.b64  	%rd15913, %rd15912, %rd15910;
	mul.lo.s64 	%rd15914, %rd15913, 1099511628211;
	shr.u64 	%rd15915, %rd15887, 56;
	xor.b64  	%rd15916, %rd15915, %rd15914;
	mul.lo.s64 	%rd55996, %rd15916, 1099511628211;
	add.s64 	%rd55997, %rd55997, 2;
	add.s64 	%rd55995, %rd55995, 2;
	setp.ne.s64 	%p541, %rd55995, %rd4334;
	@%p541 bra 	$L__BB5_2373;
$L__BB5_2374:
	@%p269 bra 	$L__BB5_2376;
	shl.b64 	%rd15917, %rd55997, 3;
	add.s64 	%rd15918, %rd55855, %rd15917;
	ld.u64 	%rd15919, [%rd15918];
	and.b64  	%rd15920, %rd15919, 255;
	xor.b64  	%rd15921, %rd15920, %rd55996;
	mul.lo.s64 	%rd15922, %rd15921, 1099511628211;
	shr.u64 	%rd15923, %rd15919, 8;
	and.b64  	%rd15924, %rd15923, 255;
	xor.b64  	%rd15925, %rd15924, %rd15922;
	mul.lo.s64 	%rd15926, %rd15925, 1099511628211;
	shr.u64 	%rd15927, %rd15919, 16;
	and.b64  	%rd15928, %rd15927, 255;
	xor.b64  	%rd15929, %rd15928, %rd15926;
	mul.lo.s64 	%rd15930, %rd15929, 1099511628211;
	shr.u64 	%rd15931, %rd15919, 24;
	and.b64  	%rd15932, %rd15931, 255;
	xor.b64  	%rd15933, %rd15932, %rd15930;
	mul.lo.s64 	%rd15934, %rd15933, 1099511628211;
	shr.u64 	%rd15935, %rd15919, 32;
	and.b64  	%rd15936, %rd15935, 255;
	xor.b64  	%rd15937, %rd15936, %rd15934;
	mul.lo.s64 	%rd15938, %rd15937, 1099511628211;
	shr.u64 	%rd15939, %rd15919, 40;
	and.b64  	%rd15940, %rd15939, 255;
	xor.b64  	%rd15941, %rd15940, %rd15938;
	mul.lo.s64 	%rd15942, %rd15941, 1099511628211;
	shr.u64 	%rd15943, %rd15919, 48;
	and.b64  	%rd15944, %rd15943, 255;
	xor.b64  	%rd15945, %rd15944, %rd15942;
	mul.lo.s64 	%rd15946, %rd15945, 1099511628211;
	shr.u64 	%rd15947, %rd15919, 56;
	xor.b64  	%rd15948, %rd15947, %rd15946;
	mul.lo.s64 	%rd55996, %rd15948, 1099511628211;
$L__BB5_2376:
	setp.eq.s64 	%p543, %rd55989, %rd55996;
	@%p543 bra 	$L__BB5_2401;
	setp.lt.u64 	%p544, %rd2958, 7;
	mov.b64 	%rd56004, 0;
	mov.u64 	%rd56012, %rd56004;
	@%p544 bra 	$L__BB5_2380;
	and.b64  	%rd4346, %rd2, -8;
	mov.b64 	%rd56004, 0;
	mov.u64 	%rd56002, %rd56004;
$L__BB5_2379:
	.pragma "nounroll";
	shl.b64 	%rd15952, %rd56004, 3;
	add.s64 	%rd15953, %rd55726, %rd15952;
	ld.u64 	%rd15954, [%rd15953];
	mad.lo.s64 	%rd15955, %rd15954, 2654435761, %rd56012;
	shl.b64 	%rd15956, %rd15955, 13;
	add.s64 	%rd15957, %rd15956, %rd15955;
	shr.u64 	%rd15958, %rd15957, 7;
	xor.b64  	%rd15959, %rd15958, %rd15957;
	shl.b64 	%rd15960, %rd15959, 3;
	add.s64 	%rd15961, %rd15960, %rd15959;
	shr.u64 	%rd15962, %rd15961, 17;
	xor.b64  	%rd15963, %rd15962, %rd15961;
	shl.b64 	%rd15964, %rd15963, 5;
	add.s64 	%rd15965, %rd15964, %rd15963;
	ld.u64 	%rd15966, [%rd15953+8];
	mad.lo.s64 	%rd15967, %rd15966, 2654435761, %rd15965;
	shl.b64 	%rd15968, %rd15967, 13;
	add.s64 	%rd15969, %rd15968, %rd15967;
	shr.u64 	%rd15970, %rd15969, 7;
	xor.b64  	%rd15971, %rd15970, %rd15969;
	shl.b64 	%rd15972, %rd15971, 3;
	add.s64 	%rd15973, %rd15972, %rd15971;
	shr.u64 	%rd15974, %rd15973, 17;
	xor.b64  	%rd15975, %rd15974, %rd15973;
	shl.b64 	%rd15976, %rd15975, 5;
	add.s64 	%rd15977, %rd15976, %rd15975;
	ld.u64 	%rd15978, [%rd15953+16];
	mad.lo.s64 	%rd15979, %rd15978, 2654435761, %rd15977;
	shl.b64 	%rd15980, %rd15979, 13;
	add.s64 	%rd15981, %rd15980, %rd15979;
	shr.u64 	%rd15982, %rd15981, 7;
	xor.b64  	%rd15983, %rd15982, %rd15981;
	shl.b64 	%rd15984, %rd15983, 3;
	add.s64 	%rd15985, %rd15984, %rd15983;
	shr.u64 	%rd15986, %rd15985, 17;
	xor.b64  	%rd15987, %rd15986, %rd15985;
	shl.b64 	%rd15988, %rd15987, 5;
	add.s64 	%rd15989, %rd15988, %rd15987;
	ld.u64 	%rd15990, [%rd15953+24];
	mad.lo.s64 	%rd15991, %rd15990, 2654435761, %rd15989;
	shl.b64 	%rd15992, %rd15991, 13;
	add.s64 	%rd15993, %rd15992, %rd15991;
	shr.u64 	%rd15994, %rd15993, 7;
	xor.b64  	%rd15995, %rd15994, %rd15993;
	shl.b64 	%rd15996, %rd15995, 3;
	add.s64 	%rd15997, %rd15996, %rd15995;
	shr.u64 	%rd15998, %rd15997, 17;
	xor.b64  	%rd15999, %rd15998, %rd15997;
	shl.b64 	%rd16000, %rd15999, 5;
	add.s64 	%rd16001, %rd16000, %rd15999;
	ld.u64 	%rd16002, [%rd15953+32];
	mad.lo.s64 	%rd16003, %rd16002, 2654435761, %rd16001;
	shl.b64 	%rd16004, %rd16003, 13;
	add.s64 	%rd16005, %rd16004, %rd16003;
	shr.u64 	%rd16006, %rd16005, 7;
	xor.b64  	%rd16007, %rd16006, %rd16005;
	shl.b64 	%rd16008, %rd16007, 3;
	add.s64 	%rd16009, %rd16008, %rd16007;
	shr.u64 	%rd16010, %rd16009, 17;
	xor.b64  	%rd16011, %rd16010, %rd16009;
	shl.b64 	%rd16012, %rd16011, 5;
	add.s64 	%rd16013, %rd16012, %rd16011;
	ld.u64 	%rd16014, [%rd15953+40];
	mad.lo.s64 	%rd16015, %rd16014, 2654435761, %rd16013;
	shl.b64 	%rd16016, %rd16015, 13;
	add.s64 	%rd16017, %rd16016, %rd16015;
	shr.u64 	%rd16018, %rd16017, 7;
	xor.b64  	%rd16019, %rd16018, %rd16017;
	shl.b64 	%rd16020, %rd16019, 3;
	add.s64 	%rd16021, %rd16020, %rd16019;
	shr.u64 	%rd16022, %rd16021, 17;
	xor.b64  	%rd16023, %rd16022, %rd16021;
	shl.b64 	%rd16024, %rd16023, 5;
	add.s64 	%rd16025, %rd16024, %rd16023;
	ld.u64 	%rd16026, [%rd15953+48];
	mad.lo.s64 	%rd16027, %rd16026, 2654435761, %rd16025;
	shl.b64 	%rd16028, %rd16027, 13;
	add.s64 	%rd16029, %rd16028, %rd16027;
	shr.u64 	%rd16030, %rd16029, 7;
	xor.b64  	%rd16031, %rd16030, %rd16029;
	shl.b64 	%rd16032, %rd16031, 3;
	add.s64 	%rd16033, %rd16032, %rd16031;
	shr.u64 	%rd16034, %rd16033, 17;
	xor.b64  	%rd16035, %rd16034, %rd16033;
	shl.b64 	%rd16036, %rd16035, 5;
	add.s64 	%rd16037, %rd16036, %rd16035;
	ld.u64 	%rd16038, [%rd15953+56];
	mad.lo.s64 	%rd16039, %rd16038, 2654435761, %rd16037;
	shl.b64 	%rd16040, %rd16039, 13;
	add.s64 	%rd16041, %rd16040, %rd16039;
	shr.u64 	%rd16042, %rd16041, 7;
	xor.b64  	%rd16043, %rd16042, %rd16041;
	shl.b64 	%rd16044, %rd16043, 3;
	add.s64 	%rd16045, %rd16044, %rd16043;
	shr.u64 	%rd16046, %rd16045, 17;
	xor.b64  	%rd16047, %rd16046, %rd16045;
	shl.b64 	%rd16048, %rd16047, 5;
	add.s64 	%rd56012, %rd16048, %rd16047;
	add.s64 	%rd56004, %rd56004, 8;
	add.s64 	%rd56002, %rd56002, 8;
	setp.ne.s64 	%p545, %rd56002, %rd4346;
	@%p545 bra 	$L__BB5_2379;
$L__BB5_2380:
	setp.eq.s64 	%p546, %rd2959, 0;
	@%p546 bra 	$L__BB5_2388;
	setp.lt.u64 	%p547, %rd2960, 3;
	@%p547 bra 	$L__BB5_2383;
	shl.b64 	%rd16050, %rd56004, 3;
	add.s64 	%rd16051, %rd55726, %rd16050;
	ld.u64 	%rd16052, [%rd16051];
	mad.lo.s64 	%rd16053, %rd16052, 2654435761, %rd56012;
	shl.b64 	%rd16054, %rd16053, 13;
	add.s64 	%rd16055, %rd16054, %rd16053;
	shr.u64 	%rd16056, %rd16055, 7;
	xor.b64  	%rd16057, %rd16056, %rd16055;
	shl.b64 	%rd16058, %rd16057, 3;
	add.s64 	%rd16059, %rd16058, %rd16057;
	shr.u64 	%rd16060, %rd16059, 17;
	xor.b64  	%rd16061, %rd16060, %rd16059;
	shl.b64 	%rd16062, %rd16061, 5;
	add.s64 	%rd16063, %rd16062, %rd16061;
	ld.u64 	%rd16064, [%rd16051+8];
	mad.lo.s64 	%rd16065, %rd16064, 2654435761, %rd16063;
	shl.b64 	%rd16066, %rd16065, 13;
	add.s64 	%rd16067, %rd16066, %rd16065;
	shr.u64 	%rd16068, %rd16067, 7;
	xor.b64  	%rd16069, %rd16068, %rd16067;
	shl.b64 	%rd16070, %rd16069, 3;
	add.s64 	%rd16071, %rd16070, %rd16069;
	shr.u64 	%rd16072, %rd16071, 17;
	xor.b64  	%rd16073, %rd16072, %rd16071;
	shl.b64 	%rd16074, %rd16073, 5;
	add.s64 	%rd16075, %rd16074, %rd16073;
	ld.u64 	%rd16076, [%rd16051+16];
	mad.lo.s64 	%rd16077, %rd16076, 2654435761, %rd16075;
	shl.b64 	%rd16078, %rd16077, 13;
	add.s64 	%rd16079, %rd16078, %rd16077;
	shr.u64 	%rd16080, %rd16079, 7;
	xor.b64  	%rd16081, %rd16080, %rd16079;
	shl.b64 	%rd16082, %rd16081, 3;
	add.s64 	%rd16083, %rd16082, %rd16081;
	shr.u64 	%rd16084, %rd16083, 17;
	xor.b64  	%rd16085, %rd16084, %rd16083;
	shl.b64 	%rd16086, %rd16085, 5;
	add.s64 	%rd16087, %rd16086, %rd16085;
	ld.u64 	%rd16088, [%rd16051+24];
	mad.lo.s64 	%rd16089, %rd16088, 2654435761, %rd16087;
	shl.b64 	%rd16090, %rd16089, 13;
	add.s64 	%rd16091, %rd16090, %rd16089;
	shr.u64 	%rd16092, %rd16091, 7;
	xor.b64  	%rd16093, %rd16092, %rd16091;
	shl.b64 	%rd16094, %rd16093, 3;
	add.s64 	%rd16095, %rd16094, %rd16093;
	shr.u64 	%rd16096, %rd16095, 17;
	xor.b64  	%rd16097, %rd16096, %rd16095;
	shl.b64 	%rd16098, %rd16097, 5;
	add.s64 	%rd56012, %rd16098, %rd16097;
	add.s64 	%rd56004, %rd56004, 4;
$L__BB5_2383:
	setp.eq.s64 	%p548, %rd2961, 0;
	@%p548 bra 	$L__BB5_2388;
	setp.eq.s64 	%p549, %rd2962, 0;
	@%p549 bra 	$L__BB5_2386;
	shl.b64 	%rd16100, %rd56004, 3;
	add.s64 	%rd16101, %rd55726, %rd16100;
	ld.u64 	%rd16102, [%rd16101];
	mad.lo.s64 	%rd16103, %rd16102, 2654435761, %rd56012;
	shl.b64 	%rd16104, %rd16103, 13;
	add.s64 	%rd16105, %rd16104, %rd16103;
	shr.u64 	%rd16106, %rd16105, 7;
	xor.b64  	%rd16107, %rd16106, %rd16105;
	shl.b64 	%rd16108, %rd16107, 3;
	add.s64 	%rd16109, %rd16108, %rd16107;
	shr.u64 	%rd16110, %rd16109, 17;
	xor.b64  	%rd16111, %rd16110, %rd16109;
	shl.b64 	%rd16112, %rd16111, 5;
	add.s64 	%rd16113, %rd16112, %rd16111;
	ld.u64 	%rd16114, [%rd16101+8];
	mad.lo.s64 	%rd16115, %rd16114, 2654435761, %rd16113;
	shl.b64 	%rd16116, %rd16115, 13;
	add.s64 	%rd16117, %rd16116, %rd16115;
	shr.u64 	%rd16118, %rd16117, 7;
	xor.b64  	%rd16119, %rd16118, %rd16117;
	shl.b64 	%rd16120, %rd16119, 3;
	add.s64 	%rd16121, %rd16120, %rd16119;
	shr.u64 	%rd16122, %rd16121, 17;
	xor.b64  	%rd16123, %rd16122, %rd16121;
	shl.b64 	%rd16124, %rd16123, 5;
	add.s64 	%rd56012, %rd16124, %rd16123;
	add.s64 	%rd56004, %rd56004, 2;
$L__BB5_2386:
	@%p269 bra 	$L__BB5_2388;
	shl.b64 	%rd16125, %rd56004, 3;
	add.s64 	%rd16126, %rd55726, %rd16125;
	ld.u64 	%rd16127, [%rd16126];
	mad.lo.s64 	%rd16128, %rd16127, 2654435761, %rd56012;
	shl.b64 	%rd16129, %rd16128, 13;
	add.s64 	%rd16130, %rd16129, %rd16128;
	shr.u64 	%rd16131, %rd16130, 7;
	xor.b64  	%rd16132, %rd16131, %rd16130;
	shl.b64 	%rd16133, %rd16132, 3;
	add.s64 	%rd16134, %rd16133, %rd16132;
	shr.u64 	%rd16135, %rd16134, 17;
	xor.b64  	%rd16136, %rd16135, %rd16134;
	shl.b64 	%rd16137, %rd16136, 5;
	add.s64 	%rd56012, %rd16137, %rd16136;
$L__BB5_2388:
	mov.b64 	%rd56017, 0;
	mov.u64 	%rd56025, %rd56017;
	@%p544 bra 	$L__BB5_2391;
	and.b64  	%rd4368, %rd2, -8;
	mov.b64 	%rd56017, 0;
	mov.u64 	%rd56015, %rd56017;
$L__BB5_2390:
	.pragma "nounroll";
	shl.b64 	%rd16141, %rd56017, 3;
	add.s64 	%rd16142, %rd55855, %rd16141;
	ld.u64 	%rd16143, [%rd16142];
	mad.lo.s64 	%rd16144, %rd16143, 2654435761, %rd56025;
	shl.b64 	%rd16145, %rd16144, 13;
	add.s64 	%rd16146, %rd16145, %rd16144;
	shr.u64 	%rd16147, %rd16146, 7;
	xor.b64  	%rd16148, %rd16147, %rd16146;
	shl.b64 	%rd16149, %rd16148, 3;
	add.s64 	%rd16150, %rd16149, %rd16148;
	shr.u64 	%rd16151, %rd16150, 17;
	xor.b64  	%rd16152, %rd16151, %rd16150;
	shl.b64 	%rd16153, %rd16152, 5;
	add.s64 	%rd16154, %rd16153, %rd16152;
	ld.u64 	%rd16155, [%rd16142+8];
	mad.lo.s64 	%rd16156, %rd16155, 2654435761, %rd16154;
	shl.b64 	%rd16157, %rd16156, 13;
	add.s64 	%rd16158, %rd16157, %rd16156;
	shr.u64 	%rd16159, %rd16158, 7;
	xor.b64  	%rd16160, %rd16159, %rd16158;
	shl.b64 	%rd16161, %rd16160, 3;
	add.s64 	%rd16162, %rd16161, %rd16160;
	shr.u64 	%rd16163, %rd16162, 17;
	xor.b64  	%rd16164, %rd16163, %rd16162;
	shl.b64 	%rd16165, %rd16164, 5;
	add.s64 	%rd16166, %rd16165, %rd16164;
	ld.u64 	%rd16167, [%rd16142+16];
	mad.lo.s64 	%rd16168, %rd16167, 2654435761, %rd16166;
	shl.b64 	%rd16169, %rd16168, 13;
	add.s64 	%rd16170, %rd16169, %rd16168;
	shr.u64 	%rd16171, %rd16170, 7;
	xor.b64  	%rd16172, %rd16171, %rd16170;
	shl.b64 	%rd16173, %rd16172, 3;
	add.s64 	%rd16174, %rd16173, %rd16172;
	shr.u64 	%rd16175, %rd16174, 17;
	xor.b64  	%rd16176, %rd16175, %rd16174;
	shl.b64 	%rd16177, %rd16176, 5;
	add.s64 	%rd16178, %rd16177, %rd16176;
	ld.u64 	%rd16179, [%rd16142+24];
	mad.lo.s64 	%rd16180, %rd16179, 2654435761, %rd16178;
	shl.b64 	%rd16181, %rd16180, 13;
	add.s64 	%rd16182, %rd16181, %rd16180;
	shr.u64 	%rd16183, %rd16182, 7;
	xor.b64  	%rd16184, %rd16183, %rd16182;
	shl.b64 	%rd16185, %rd16184, 3;
	add.s64 	%rd16186, %rd16185, %rd16184;
	shr.u64 	%rd16187, %rd16186, 17;
	xor.b64  	%rd16188, %rd16187, %rd16186;
	shl.b64 	%rd16189, %rd16188, 5;
	add.s64 	%rd16190, %rd16189, %rd16188;
	ld.u64 	%rd16191, [%rd16142+32];
	mad.lo.s64 	%rd16192, %rd16191, 2654435761, %rd16190;
	shl.b64 	%rd16193, %rd16192, 13;
	add.s64 	%rd16194, %rd16193, %rd16192;
	shr.u64 	%rd16195, %rd16194, 7;
	xor.b64  	%rd16196, %rd16195, %rd16194;
	shl.b64 	%rd16197, %rd16196, 3;
	add.s64 	%rd16198, %rd16197, %rd16196;
	shr.u64 	%rd16199, %rd16198, 17;
	xor.b64  	%rd16200, %rd16199, %rd16198;
	shl.b64 	%rd16201, %rd16200, 5;
	add.s64 	%rd16202, %rd16201, %rd16200;
	ld.u64 	%rd16203, [%rd16142+40];
	mad.lo.s64 	%rd16204, %rd16203, 2654435761, %rd16202;
	shl.b64 	%rd16205, %rd16204, 13;
	add.s64 	%rd16206, %rd16205, %rd16204;
	shr.u64 	%rd16207, %rd16206, 7;
	xor.b64  	%rd16208, %rd16207, %rd16206;
	shl.b64 	%rd16209, %rd16208, 3;
	add.s64 	%rd16210, %rd16209, %rd16208;
	shr.u64 	%rd16211, %rd16210, 17;
	xor.b64  	%rd16212, %rd16211, %rd16210;
	shl.b64 	%rd16213, %rd16212, 5;
	add.s64 	%rd16214, %rd16213, %rd16212;
	ld.u64 	%rd16215, [%rd16142+48];
	mad.lo.s64 	%rd16216, %rd16215, 2654435761, %rd16214;
	shl.b64 	%rd16217, %rd16216, 13;
	add.s64 	%rd16218, %rd16217, %rd16216;
	shr.u64 	%rd16219, %rd16218, 7;
	xor.b64  	%rd16220, %rd16219, %rd16218;
	shl.b64 	%rd16221, %rd16220, 3;
	add.s64 	%rd16222, %rd16221, %rd16220;
	shr.u64 	%rd16223, %rd16222, 17;
	xor.b64  	%rd16224, %rd16223, %rd16222;
	shl.b64 	%rd16225, %rd16224, 5;
	add.s64 	%rd16226, %rd16225, %rd16224;
	ld.u64 	%rd16227, [%rd16142+56];
	mad.lo.s64 	%rd16228, %rd16227, 2654435761, %rd16226;
	shl.b64 	%rd16229, %rd16228, 13;
	add.s64 	%rd16230, %rd16229, %rd16228;
	shr.u64 	%rd16231, %rd16230, 7;
	xor.b64  	%rd16232, %rd16231, %rd16230;
	shl.b64 	%rd16233, %rd16232, 3;
	add.s64 	%rd16234, %rd16233, %rd16232;
	shr.u64 	%rd16235, %rd16234, 17;
	xor.b64  	%rd16236, %rd16235, %rd16234;
	shl.b64 	%rd16237, %rd16236, 5;
	add.s64 	%rd56025, %rd16237, %rd16236;
	add.s64 	%rd56017, %rd56017, 8;
	add.s64 	%rd56015, %rd56015, 8;
	setp.ne.s64 	%p552, %rd56015, %rd4368;
	@%p552 bra 	$L__BB5_2390;
$L__BB5_2391:
	@%p546 bra 	$L__BB5_2399;
	setp.lt.u64 	%p554, %rd2960, 3;
	@%p554 bra 	$L__BB5_2394;
	shl.b64 	%rd16239, %rd56017, 3;
	add.s64 	%rd16240, %rd55855, %rd16239;
	ld.u64 	%rd16241, [%rd16240];
	mad.lo.s64 	%rd16242, %rd16241, 2654435761, %rd56025;
	shl.b64 	%rd16243, %rd16242, 13;
	add.s64 	%rd16244, %rd16243, %rd16242;
	shr.u64 	%rd16245, %rd16244, 7;
	xor.b64  	%rd16246, %rd16245, %rd16244;
	shl.b64 	%rd16247, %rd16246, 3;
	add.s64 	%rd16248, %rd16247, %rd16246;
	shr.u64 	%rd16249, %rd16248, 17;
	xor.b64  	%rd16250, %rd16249, %rd16248;
	shl.b64 	%rd16251, %rd16250, 5;
	add.s64 	%rd16252, %rd16251, %rd16250;
	ld.u64 	%rd16253, [%rd16240+8];
	mad.lo.s64 	%rd16254, %rd16253, 2654435761, %rd16252;
	shl.b64 	%rd16255, %rd16254, 13;
	add.s64 	%rd16256, %rd16255, %rd16254;
	shr.u64 	%rd16257, %rd16256, 7;
	xor.b64  	%rd16258, %rd16257, %rd16256;
	shl.b64 	%rd16259, %rd16258, 3;
	add.s64 	%rd16260, %rd16259, %rd16258;
	shr.u64 	%rd16261, %rd16260, 17;
	xor.b64  	%rd16262, %rd16261, %rd16260;
	shl.b64 	%rd16263, %rd16262, 5;
	add.s64 	%rd16264, %rd16263, %rd16262;
	ld.u64 	%rd16265, [%rd16240+16];
	mad.lo.s64 	%rd16266, %rd16265, 2654435761, %rd16264;
	shl.b64 	%rd16267, %rd16266, 13;
	add.s64 	%rd16268, %rd16267, %rd16266;
	shr.u64 	%rd16269, %rd16268, 7;
	xor.b64  	%rd16270, %rd16269, %rd16268;
	shl.b64 	%rd16271, %rd16270, 3;
	add.s64 	%rd16272, %rd16271, %rd16270;
	shr.u64 	%rd16273, %rd16272, 17;
	xor.b64  	%rd16274, %rd16273, %rd16272;
	shl.b64 	%rd16275, %rd16274, 5;
	add.s64 	%rd16276, %rd16275, %rd16274;
	ld.u64 	%rd16277, [%rd16240+24];
	mad.lo.s64 	%rd16278, %rd16277, 2654435761, %rd16276;
	shl.b64 	%rd16279, %rd16278, 13;
	add.s64 	%rd16280, %rd16279, %rd16278;
	shr.u64 	%rd16281, %rd16280, 7;
	xor.b64  	%rd16282, %rd16281, %rd16280;
	shl.b64 	%rd16283, %rd16282, 3;
	add.s64 	%rd16284, %rd16283, %rd16282;
	shr.u64 	%rd16285, %rd16284, 17;
	xor.b64  	%rd16286, %rd16285, %rd16284;
	shl.b64 	%rd16287, %rd16286, 5;
	add.s64 	%rd56025, %rd16287, %rd16286;
	add.s64 	%rd56017, %rd56017, 4;
$L__BB5_2394:
	setp.eq.s64 	%p555, %rd2961, 0;
	@%p555 bra 	$L__BB5_2399;
	setp.eq.s64 	%p556, %rd2962, 0;
	@%p556 bra 	$L__BB5_2397;
	shl.b64 	%rd16289, %rd56017, 3;
	add.s64 	%rd16290, %rd55855, %rd16289;
	ld.u64 	%rd16291, [%rd16290];
	mad.lo.s64 	%rd16292, %rd16291, 2654435761, %rd56025;
	shl.b64 	%rd16293, %rd16292, 13;
	add.s64 	%rd16294, %rd16293, %rd16292;
	shr.u64 	%rd16295, %rd16294, 7;
	xor.b64  	%rd16296, %rd16295, %rd16294;
	shl.b64 	%rd16297, %rd16296, 3;
	add.s64 	%rd16298, %rd16297, %rd16296;
	shr.u64 	%rd16299, %rd16298, 17;
	xor.b64  	%rd16300, %rd16299, %rd16298;
	shl.b64 	%rd16301, %rd16300, 5;
	add.s64 	%rd16302, %rd16301, %rd16300;
	ld.u64 	%rd16303, [%rd16290+8];
	mad.lo.s64 	%rd16304, %rd16303, 2654435761, %rd16302;
	shl.b64 	%rd16305, %rd16304, 13;
	add.s64 	%rd16306, %rd16305, %rd16304;
	shr.u64 	%rd16307, %rd16306, 7;
	xor.b64  	%rd16308, %rd16307, %rd16306;
	shl.b64 	%rd16309, %rd16308, 3;
	add.s64 	%rd16310, %rd16309, %rd16308;
	shr.u64 	%rd16311, %rd16310, 17;
	xor.b64  	%rd16312, %rd16311, %rd16310;
	shl.b64 	%rd16313, %rd16312, 5;
	add.s64 	%rd56025, %rd16313, %rd16312;
	add.s64 	%rd56017, %rd56017, 2;
$L__BB5_2397:
	@%p269 bra 	$L__BB5_2399;
	shl.b64 	%rd16314, %rd56017, 3;
	add.s64 	%rd16315, %rd55855, %rd16314;
	ld.u64 	%rd16316, [%rd16315];
	mad.lo.s64 	%rd16317, %rd16316, 2654435761, %rd56025;
	shl.b64 	%rd16318, %rd16317, 13;
	add.s64 	%rd16319, %rd16318, %rd16317;
	shr.u64 	%rd16320, %rd16319, 7;
	xor.b64  	%rd16321, %rd16320, %rd16319;
	shl.b64 	%rd16322, %rd16321, 3;
	add.s64 	%rd16323, %rd16322, %rd16321;
	shr.u64 	%rd16324, %rd16323, 17;
	xor.b64  	%rd16325, %rd16324, %rd16323;
	shl.b64 	%rd16326, %rd16325, 5;
	add.s64 	%rd56025, %rd16326, %rd16325;
$L__BB5_2399:
	setp.lt.u64 	%p558, %rd56012, %rd56025;
	mov.u64 	%rd56027, %rd55726;
	@%p558 bra 	$L__BB5_2400;
	bra.uni 	$L__BB5_2405;
$L__BB5_2400:
	mov.u64 	%rd56027, %rd55855;
	mov.u64 	%rd55855, %rd55726;
	bra.uni 	$L__BB5_2405;
$L__BB5_2401:
	setp.eq.s32 	%p559, %r1, 0;
	mov.u64 	%rd56027, %rd55726;
	@%p559 bra 	$L__BB5_2405;
	mov.b64 	%rd56026, 0;
$L__BB5_2403:
	shl.b64 	%rd16328, %rd56026, 3;
	add.s64 	%rd16329, %rd55726, %rd16328;
	ld.u64 	%rd4391, [%rd16329];
	add.s64 	%rd16330, %rd55855, %rd16328;
	ld.u64 	%rd4392, [%rd16330];
	setp.lt.u64 	%p560, %rd4391, %rd4392;
	@%p560 bra 	$L__BB5_2400;
	setp.le.u64 	%p561, %rd4391, %rd4392;
	add.s64 	%rd56026, %rd56026, 1;
	setp.lt.u64 	%p562, %rd56026, %rd2957;
	and.pred  	%p563, %p561, %p562;
	mov.u64 	%rd56027, %rd55726;
	@%p563 bra 	$L__BB5_2403;
$L__BB5_2405:
	mov.b64 	%rd56032, -3750763034362895579;
	mov.b64 	%rd56033, 0;
	@%p267 bra 	$L__BB5_2408;
	and.b64  	%rd4396, %rd2, -2;
	mov.b64 	%rd56032, -3750763034362895579;
	mov.b64 	%rd56033, 0;
	mov.u64 	%rd56031, %rd56033;
$L__BB5_2407:
	shl.b64 	%rd16337, %rd56033, 3;
	add.s64 	%rd16338, %rd55769, %rd16337;
	ld.u64 	%rd16339, [%rd16338];
	and.b64  	%rd16340, %rd16339, 255;
	xor.b64  	%rd16341, %rd16340, %rd56032;
	mul.lo.s64 	%rd16342, %rd16341, 1099511628211;
	shr.u64 	%rd16343, %rd16339, 8;
	and.b64  	%rd16344, %rd16343, 255;
	xor.b64  	%rd16345, %rd16344, %rd16342;
	mul.lo.s64 	%rd16346, %rd16345, 1099511628211;
	shr.u64 	%rd16347, %rd16339, 16;
	and.b64  	%rd16348, %rd16347, 255;
	xor.b64  	%rd16349, %rd16348, %rd16346;
	mul.lo.s64 	%rd16350, %rd16349, 1099511628211;
	shr.u64 	%rd16351, %rd16339, 24;
	and.b64  	%rd16352, %rd16351, 255;
	xor.b64  	%rd16353, %rd16352, %rd16350;
	mul.lo.s64 	%rd16354, %rd16353, 1099511628211;
	shr.u64 	%rd16355, %rd16339, 32;
	and.b64  	%rd16356, %rd16355, 255;
	xor.b64  	%rd16357, %rd16356, %rd16354;
	mul.lo.s64 	%rd16358, %rd16357, 1099511628211;
	shr.u64 	%rd16359, %rd16339, 40;
	and.b64  	%rd16360, %rd16359, 255;
	xor.b64  	%rd16361, %rd16360, %rd16358;
	mul.lo.s64 	%rd16362, %rd16361, 1099511628211;
	shr.u64 	%rd16363, %rd16339, 48;
	and.b64  	%rd16364, %rd16363, 255;
	xor.b64  	%rd16365, %rd16364, %rd16362;
	mul.lo.s64 	%rd16366, %rd16365, 1099511628211;
	shr.u64 	%rd16367, %rd16339, 56;
	xor.b64  	%rd16368, %rd16367, %rd16366;
	mul.lo.s64 	%rd16369, %rd16368, 1099511628211;
	ld.u64 	%rd16370, [%rd16338+8];
	and.b64  	%rd16371, %rd16370, 255;
	xor.b64  	%rd16372, %rd16371, %rd16369;
	mul.lo.s64 	%rd16373, %rd16372, 1099511628211;
	shr.u64 	%rd16374, %rd16370, 8;
	and.b64  	%rd16375, %rd16374, 255;
	xor.b64  	%rd16376, %rd16375, %rd16373;
	mul.lo.s64 	%rd16377, %rd16376, 1099511628211;
	shr.u64 	%rd16378, %rd16370, 16;
	and.b64  	%rd16379, %rd16378, 255;
	xor.b64  	%rd16380, %rd16379, %rd16377;
	mul.lo.s64 	%rd16381, %rd16380, 1099511628211;
	shr.u64 	%rd16382, %rd16370, 24;
	and.b64  	%rd16383, %rd16382, 255;
	xor.b64  	%rd16384, %rd16383, %rd16381;
	mul.lo.s64 	%rd16385, %rd16384, 1099511628211;
	shr.u64 	%rd16386, %rd16370, 32;
	and.b64  	%rd16387, %rd16386, 255;
	xor.b64  	%rd16388, %rd16387, %rd16385;
	mul.lo.s64 	%rd16389, %rd16388, 1099511628211;
	shr.u64 	%rd16390, %rd16370, 40;
	and.b64  	%rd16391, %rd16390, 255;
	xor.b64  	%rd16392, %rd16391, %rd16389;
	mul.lo.s64 	%rd16393, %rd16392, 1099511628211;
	shr.u64 	%rd16394, %rd16370, 48;
	and.b64  	%rd16395, %rd16394, 255;
	xor.b64  	%rd16396, %rd16395, %rd16393;
	mul.lo.s64 	%rd16397, %rd16396, 1099511628211;
	shr.u64 	%rd16398, %rd16370, 56;
	xor.b64  	%rd16399, %rd16398, %rd16397;
	mul.lo.s64 	%rd56032, %rd16399, 1099511628211;
	add.s64 	%rd56033, %rd56033, 2;
	add.s64 	%rd56031, %rd56031, 2;
	setp.ne.s64 	%p565, %rd56031, %rd4396;
	@%p565 bra 	$L__BB5_2407;
$L__BB5_2408:
	@%p269 bra 	$L__BB5_2410;
	shl.b64 	%rd16400, %rd56033, 3;
	add.s64 	%rd16401, %rd55769, %rd16400;
	ld.u64 	%rd16402, [%rd16401];
	and.b64  	%rd16403, %rd16402, 255;
	xor.b64  	%rd16404, %rd16403, %rd56032;
	mul.lo.s64 	%rd16405, %rd16404, 1099511628211;
	shr.u64 	%rd16406, %rd16402, 8;
	and.b64  	%rd16407, %rd16406, 255;
	xor.b64  	%rd16408, %rd16407, %rd16405;
	mul.lo.s64 	%rd16409, %rd16408, 1099511628211;
	shr.u64 	%rd16410, %rd16402, 16;
	and.b64  	%rd16411, %rd16410, 255;
	xor.b64  	%rd16412, %rd16411, %rd16409;
	mul.lo.s64 	%rd16413, %rd16412, 1099511628211;
	shr.u64 	%rd16414, %rd16402, 24;
	and.b64  	%rd16415, %rd16414, 255;
	xor.b64  	%rd16416, %rd16415, %rd16413;
	mul.lo.s64 	%rd16417, %rd16416, 1099511628211;
	shr.u64 	%rd16418, %rd16402, 32;
	and.b64  	%rd16419, %rd16418, 255;
	xor.b64  	%rd16420, %rd16419, %rd16417;
	mul.lo.s64 	%rd16421, %rd16420, 1099511628211;
	shr.u64 	%rd16422, %rd16402, 40;
	and.b64  	%rd16423, %rd16422, 255;
	xor.b64  	%rd16424, %rd16423, %rd16421;
	mul.lo.s64 	%rd16425, %rd16424, 1099511628211;
	shr.u64 	%rd16426, %rd16402, 48;
	and.b64  	%rd16427, %rd16426, 255;
	xor.b64  	%rd16428, %rd16427, %rd16425;
	mul.lo.s64 	%rd16429, %rd16428, 1099511628211;
	shr.u64 	%rd16430, %rd16402, 56;
	xor.b64  	%rd16431, %rd16430, %rd16429;
	mul.lo.s64 	%rd56032, %rd16431, 1099511628211;
$L__BB5_2410:
	mov.b64 	%rd56039, -3750763034362895579;
	mov.b64 	%rd56040, 0;
	@%p267 bra 	$L__BB5_2413;
	and.b64  	%rd4408, %rd2, -2;
	mov.b64 	%rd56039, -3750763034362895579;
	mov.b64 	%rd56040, 0;
	mov.u64 	%rd56038, %rd56040;
$L__BB5_2412:
	shl.b64 	%rd16437, %rd56040, 3;
	add.s64 	%rd16438, %rd55898, %rd16437;
	ld.u64 	%rd16439, [%rd16438];
	and.b64  	%rd16440, %rd16439, 255;
	xor.b64  	%rd16441, %rd16440, %rd56039;
	mul.lo.s64 	%rd16442, %rd16441, 1099511628211;
	shr.u64 	%rd16443, %rd16439, 8;
	and.b64  	%rd16444, %rd16443, 255;
	xor.b64  	%rd16445, %rd16444, %rd16442;
	mul.lo.s64 	%rd16446, %rd16445, 1099511628211;
	shr.u64 	%rd16447, %rd16439, 16;
	and.b64  	%rd16448, %rd16447, 255;
	xor.b64  	%rd16449, %rd16448, %rd16446;
	mul.lo.s64 	%rd16450, %rd16449, 1099511628211;
	shr.u64 	%rd16451, %rd16439, 24;
	and.b64  	%rd16452, %rd16451, 255;
	xor.b64  	%rd16453, %rd16452, %rd16450;
	mul.lo.s64 	%rd16454, %rd16453, 1099511628211;
	shr.u64 	%rd16455, %rd16439, 32;
	and.b64  	%rd16456, %rd16455, 255;
	xor.b64  	%rd16457, %rd16456, %rd16454;
	mul.lo.s64 	%rd16458, %rd16457, 1099511628211;
	shr.u64 	%rd16459, %rd16439, 40;
	and.b64  	%rd16460, %rd16459, 255;
	xor.b64  	%rd16461, %rd16460, %rd16458;
	mul.lo.s64 	%rd16462, %rd16461, 1099511628211;
	shr.u64 	%rd16463, %rd16439, 48;
	and.b64  	%rd16464, %rd16463, 255;
	xor.b64  	%rd16465, %rd16464, %rd16462;
	mul.lo.s64 	%rd16466, %rd16465, 1099511628211;
	shr.u64 	%rd16467, %rd16439, 56;
	xor.b64  	%rd16468, %rd16467, %rd16466;
	mul.lo.s64 	%rd16469, %rd16468, 1099511628211;
	ld.u64 	%rd16470, [%rd16438+8];
	and.b64  	%rd16471, %rd16470, 255;
	xor.b64  	%rd16472, %rd16471, %rd16469;
	mul.lo.s64 	%rd16473, %rd16472, 1099511628211;
	shr.u64 	%rd16474, %rd16470, 8;
	and.b64  	%rd16475, %rd16474, 255;
	xor.b64  	%rd16476, %rd16475, %rd16473;
	mul.lo.s64 	%rd16477, %rd16476, 1099511628211;
	shr.u64 	%rd16478, %rd16470, 16;
	and.b64  	%rd16479, %rd16478, 255;
	xor.b64  	%rd16480, %rd16479, %rd16477;
	mul.lo.s64 	%rd16481, %rd16480, 1099511628211;
	shr.u64 	%rd16482, %rd16470, 24;
	and.b64  	%rd16483, %rd16482, 255;
	xor.b64  	%rd16484, %rd16483, %rd16481;
	mul.lo.s64 	%rd16485, %rd16484, 1099511628211;
	shr.u64 	%rd16486, %rd16470, 32;
	and.b64  	%rd16487, %rd16486, 255;
	xor.b64  	%rd16488, %rd16487, %rd16485;
	mul.lo.s64 	%rd16489, %rd16488, 1099511628211;
	shr.u64 	%rd16490, %rd16470, 40;
	and.b64  	%rd16491, %rd16490, 255;
	xor.b64  	%rd16492, %rd16491, %rd16489;
	mul.lo.s64 	%rd16493, %rd16492, 1099511628211;
	shr.u64 	%rd16494, %rd16470, 48;
	and.b64  	%rd16495, %rd16494, 255;
	xor.b64  	%rd16496, %rd16495, %rd16493;
	mul.lo.s64 	%rd16497, %rd16496, 1099511628211;
	shr.u64 	%rd16498, %rd16470, 56;
	xor.b64  	%rd16499, %rd16498, %rd16497;
	mul.lo.s64 	%rd56039, %rd16499, 1099511628211;
	add.s64 	%rd56040, %rd56040, 2;
	add.s64 	%rd56038, %rd56038, 2;
	setp.ne.s64 	%p568, %rd56038, %rd4408;
	@%p568 bra 	$L__BB5_2412;
$L__BB5_2413:
	@%p269 bra 	$L__BB5_2415;
	shl.b64 	%rd16500, %rd56040, 3;
	add.s64 	%rd16501, %rd55898, %rd16500;
	ld.u64 	%rd16502, [%rd16501];
	and.b64  	%rd16503, %rd16502, 255;
	xor.b64  	%rd16504, %rd16503, %rd56039;
	mul.lo.s64 	%rd16505, %rd16504, 1099511628211;
	shr.u64 	%rd16506, %rd16502, 8;
	and.b64  	%rd16507, %rd16506, 255;
	xor.b64  	%rd16508, %rd16507, %rd16505;
	mul.lo.s64 	%rd16509, %rd16508, 1099511628211;
	shr.u64 	%rd16510, %rd16502, 16;
	and.b64  	%rd16511, %rd16510, 255;
	xor.b64  	%rd16512, %rd16511, %rd16509;
	mul.lo.s64 	%rd16513, %rd16512, 1099511628211;
	shr.u64 	%rd16514, %rd16502, 24;
	and.b64  	%rd16515, %rd16514, 255;
	xor.b64  	%rd16516, %rd16515, %rd16513;
	mul.lo.s64 	%rd16517, %rd16516, 1099511628211;
	shr.u64 	%rd16518, %rd16502, 32;
	and.b64  	%rd16519, %rd16518, 255;
	xor.b64  	%rd16520, %rd16519, %rd16517;
	mul.lo.s64 	%rd16521, %rd16520, 1099511628211;
	shr.u64 	%rd16522, %rd16502, 40;
	and.b64  	%rd16523, %rd16522, 255;
	xor.b64  	%rd16524, %rd16523, %rd16521;
	mul.lo.s64 	%rd16525, %rd16524, 1099511628211;
	shr.u64 	%rd16526, %rd16502, 48;
	and.b64  	%rd16527, %rd16526, 255;
	xor.b64  	%rd16528, %rd16527, %rd16525;
	mul.lo.s64 	%rd16529, %rd16528, 1099511628211;
	shr.u64 	%rd16530, %rd16502, 56;
	xor.b64  	%rd16531, %rd16530, %rd16529;
	mul.lo.s64 	%rd56039, %rd16531, 1099511628211;
$L__BB5_2415:
	setp.eq.s64 	%p570, %rd56032, %rd56039;
	@%p570 bra 	$L__BB5_2440;
	setp.lt.u64 	%p571, %rd2958, 7;
	mov.b64 	%rd56047, 0;
	mov.u64 	%rd56055, %rd56047;
	@%p571 bra 	$L__BB5_2419;
	and.b64  	%rd4420, %rd2, -8;
	mov.b64 	%rd56047, 0;
	mov.u64 	%rd56045, %rd56047;
$L__BB5_2418:
	.pragma "nounroll";
	shl.b64 	%rd16535, %rd56047, 3;
	add.s64 	%rd16536, %rd55769, %rd16535;
	ld.u64 	%rd16537, [%rd16536];
	mad.lo.s64 	%rd16538, %rd16537, 2654435761, %rd56055;
	shl.b64 	%rd16539, %rd16538, 13;
	add.s64 	%rd16540, %rd16539, %rd16538;
	shr.u64 	%rd16541, %rd16540, 7;
	xor.b64  	%rd16542, %rd16541, %rd16540;
	shl.b64 	%rd16543, %rd16542, 3;
	add.s64 	%rd16544, %rd16543, %rd16542;
	shr.u64 	%rd16545, %rd16544, 17;
	xor.b64  	%rd16546, %rd16545, %rd16544;
	shl.b64 	%rd16547, %rd16546, 5;
	add.s64 	%rd16548, %rd16547, %rd16546;
	ld.u64 	%rd16549, [%rd16536+8];
	mad.lo.s64 	%rd16550, %rd16549, 2654435761, %rd16548;
	shl.b64 	%rd16551, %rd16550, 13;
	add.s64 	%rd16552, %rd16551, %rd16550;
	shr.u64 	%rd16553, %rd16552, 7;
	xor.b64  	%rd16554, %rd16553, %rd16552;
	shl.b64 	%rd16555, %rd16554, 3;
	add.s64 	%rd16556, %rd16555, %rd16554;
	shr.u64 	%rd16557, %rd16556, 17;
	xor.b64  	%rd16558, %rd16557, %rd16556;
	shl.b64 	%rd16559, %rd16558, 5;
	add.s64 	%rd16560, %rd16559, %rd16558;
	ld.u64 	%rd16561, [%rd16536+16];
	mad.lo.s64 	%rd16562, %rd16561, 2654435761, %rd16560;
	shl.b64 	%rd16563, %rd16562, 13;
	add.s64 	%rd16564, %rd16563, %rd16562;
	shr.u64 	%rd16565, %rd16564, 7;
	xor.b64  	%rd16566, %rd16565, %rd16564;
	shl.b64 	%rd16567, %rd16566, 3;
	add.s64 	%rd16568, %rd16567, %rd16566;
	shr.u64 	%rd16569, %rd16568, 17;
	xor.b64  	%rd16570, %rd16569, %rd16568;
	shl.b64 	%rd16571, %rd16570, 5;
	add.s64 	%rd16572, %rd16571, %rd16570;
	ld.u64 	%rd16573, [%rd16536+24];
	mad.lo.s64 	%rd16574, %rd16573, 2654435761, %rd16572;
	shl.b64 	%rd16575, %rd16574, 13;
	add.s64 	%rd16576, %rd16575, %rd16574;
	shr.u64 	%rd16577, %rd16576, 7;
	xor.b64  	%rd16578, %rd16577, %rd16576;
	shl.b64 	%rd16579, %rd16578, 3;
	add.s64 	%rd16580, %rd16579, %rd16578;
	shr.u64 	%rd16581, %rd16580, 17;
	xor.b64  	%rd16582, %rd16581, %rd16580;
	shl.b64 	%rd16583, %rd16582, 5;
	add.s64 	%rd16584, %rd16583, %rd16582;
	ld.u64 	%rd16585, [%rd16536+32];
	mad.lo.s64 	%rd16586, %rd16585, 2654435761, %rd16584;
	shl.b64 	%rd16587, %rd16586, 13;
	add.s64 	%rd16588, %rd16587, %rd16586;
	shr.u64 	%rd16589, %rd16588, 7;
	xor.b64  	%rd16590, %rd16589, %rd16588;
	shl.b64 	%rd16591, %rd16590, 3;
	add.s64 	%rd16592, %rd16591, %rd16590;
	shr.u64 	%rd16593, %rd16592, 17;
	xor.b64  	%rd16594, %rd16593, %rd16592;
	shl.b64 	%rd16595, %rd16594, 5;
	add.s64 	%rd16596, %rd16595, %rd16594;
	ld.u64 	%rd16597, [%rd16536+40];
	mad.lo.s64 	%rd16598, %rd16597, 2654435761, %rd16596;
	shl.b64 	%rd16599, %rd16598, 13;
	add.s64 	%rd16600, %rd16599, %rd16598;
	shr.u64 	%rd16601, %rd16600, 7;
	xor.b64  	%rd16602, %rd16601, %rd16600;
	shl.b64 	%rd16603, %rd16602, 3;
	add.s64 	%rd16604, %rd16603, %rd16602;
	shr.u64 	%rd16605, %rd16604, 17;
	xor.b64  	%rd16606, %rd16605, %rd16604;
	shl.b64 	%rd16607, %rd16606, 5;
	add.s64 	%rd16608, %rd16607, %rd16606;
	ld.u64 	%rd16609, [%rd16536+48];
	mad.lo.s64 	%rd16610, %rd16609, 2654435761, %rd16608;
	shl.b64 	%rd16611, %rd16610, 13;
	add.s64 	%rd16612, %rd16611, %rd16610;
	shr.u64 	%rd16613, %rd16612, 7;
	xor.b64  	%rd16614, %rd16613, %rd16612;
	shl.b64 	%rd16615, %rd16614, 3;
	add.s64 	%rd16616, %rd16615, %rd16614;
	shr.u64 	%rd16617, %rd16616, 17;
	xor.b64  	%rd16618, %rd16617, %rd16616;
	shl.b64 	%rd16619, %rd16618, 5;
	add.s64 	%rd16620, %rd16619, %rd16618;
	ld.u64 	%rd16621, [%rd16536+56];
	mad.lo.s64 	%rd16622, %rd16621, 2654435761, %rd16620;
	shl.b64 	%rd16623, %rd16622, 13;
	add.s64 	%rd16624, %rd16623, %rd16622;
	shr.u64 	%rd16625, %rd16624, 7;
	xor.b64  	%rd16626, %rd16625, %rd16624;
	shl.b64 	%rd16627, %rd16626, 3;
	add.s64 	%rd16628, %rd16627, %rd16626;
	shr.u64 	%rd16629, %rd16628, 17;
	xor.b64  	%rd16630, %rd16629, %rd16628;
	shl.b64 	%rd16631, %rd16630, 5;
	add.s64 	%rd56055, %rd16631, %rd16630;
	add.s64 	%rd56047, %rd56047, 8;
	add.s64 	%rd56045, %rd56045, 8;
	setp.ne.s64 	%p572, %rd56045, %rd4420;
	@%p572 bra 	$L__BB5_2418;
$L__BB5_2419:
	setp.eq.s64 	%p573, %rd2959, 0;
	@%p573 bra 	$L__BB5_2427;
	setp.lt.u64 	%p574, %rd2960, 3;
	@%p574 bra 	$L__BB5_2422;
	shl.b64 	%rd16633, %rd56047, 3;
	add.s64 	%rd16634, %rd55769, %rd16633;
	ld.u64 	%rd16635, [%rd16634];
	mad.lo.s64 	%rd16636, %rd16635, 2654435761, %rd56055;
	shl.b64 	%rd16637, %rd16636, 13;
	add.s64 	%rd16638, %rd16637, %rd16636;
	shr.u64 	%rd16639, %rd16638, 7;
	xor.b64  	%rd16640, %rd16639, %rd16638;
	shl.b64 	%rd16641, %rd16640, 3;
	add.s64 	%rd16642, %rd16641, %rd16640;
	shr.u64 	%rd16643, %rd16642, 17;
	xor.b64  	%rd16644, %rd16643, %rd16642;
	shl.b64 	%rd16645, %rd16644, 5;
	add.s64 	%rd16646, %rd16645, %rd16644;
	ld.u64 	%rd16647, [%rd16634+8];
	mad.lo.s64 	%rd16648, %rd16647, 2654435761, %rd16646;
	shl.b64 	%rd16649, %rd16648, 13;
	add.s64 	%rd16650, %rd16649, %rd16648;
	shr.u64 	%rd16651, %rd16650, 7;
	xor.b64  	%rd16652, %rd16651, %rd16650;
	shl.b64 	%rd16653, %rd16652, 3;
	add.s64 	%rd16654, %rd16653, %rd16652;
	shr.u64 	%rd16655, %rd16654, 17;
	xor.b64  	%rd16656, %rd16655, %rd16654;
	shl.b64 	%rd16657, %rd16656, 5;
	add.s64 	%rd16658, %rd16657, %rd16656;
	ld.u64 	%rd16659, [%rd16634+16];
	mad.lo.s64 	%rd16660, %rd16659, 2654435761, %rd16658;
	shl.b64 	%rd16661, %rd16660, 13;
	add.s64 	%rd16662, %rd16661, %rd16660;
	shr.u64 	%rd16663, %rd16662, 7;
	xor.b64  	%rd16664, %rd16663, %rd16662;
	shl.b64 	%rd16665, %rd16664, 3;
	add.s64 	%rd16666, %rd16665, %rd16664;
	shr.u64 	%rd16667, %rd16666, 17;
	xor.b64  	%rd16668, %rd16667, %rd16666;
	shl.b64 	%rd16669, %rd16668, 5;
	add.s64 	%rd16670, %rd16669, %rd16668;
	ld.u64 	%rd16671, [%rd16634+24];
	mad.lo.s64 	%rd16672, %rd16671, 2654435761, %rd16670;
	shl.b64 	%rd16673, %rd16672, 13;
	add.s64 	%rd16674, %rd16673, %rd16672;
	shr.u64 	%rd16675, %rd16674, 7;
	xor.b64  	%rd16676, %rd16675, %rd16674;
	shl.b64 	%rd16677, %rd16676, 3;
	add.s64 	%rd16678, %rd16677, %rd16676;
	shr.u64 	%rd16679, %rd16678, 17;
	xor.b64  	%rd16680, %rd16679, %rd16678;
	shl.b64 	%rd16681, %rd16680, 5;
	add.s64 	%rd56055, %rd16681, %rd16680;
	add.s64 	%rd56047, %rd56047, 4;
$L__BB5_2422:
	setp.eq.s64 	%p575, %rd2961, 0;
	@%p575 bra 	$L__BB5_2427;
	setp.eq.s64 	%p576, %rd2962, 0;
	@%p576 bra 	$L__BB5_2425;
	shl.b64 	%rd16683, %rd56047, 3;
	add.s64 	%rd16684, %rd55769, %rd16683;
	ld.u64 	%rd16685, [%rd16684];
	mad.lo.s64 	%rd16686, %rd16685, 2654435761, %rd56055;
	shl.b64 	%rd16687, %rd16686, 13;
	add.s64 	%rd16688, %rd16687, %rd16686;
	shr.u64 	%rd16689, %rd16688, 7;
	xor.b64  	%rd16690, %rd16689, %rd16688;
	shl.b64 	%rd16691, %rd16690, 3;
	add.s64 	%rd16692, %rd16691, %rd16690;
	shr.u64 	%rd16693, %rd16692, 17;
	xor.b64  	%rd16694, %rd16693, %rd16692;
	shl.b64 	%rd16695, %rd16694, 5;
	add.s64 	%rd16696, %rd16695, %rd16694;
	ld.u64 	%rd16697, [%rd16684+8];
	mad.lo.s64 	%rd16698, %rd16697, 2654435761, %rd16696;
	shl.b64 	%rd16699, %rd16698, 13;
	add.s64 	%rd16700, %rd16699, %rd16698;
	shr.u64 	%rd16701, %rd16700, 7;
	xor.b64  	%rd16702, %rd16701, %rd16700;
	shl.b64 	%rd16703, %rd16702, 3;
	add.s64 	%rd16704, %rd16703, %rd16702;
	shr.u64 	%rd16705, %rd16704, 17;
	xor.b64  	%rd16706, %rd16705, %rd16704;
	shl.b64 	%rd16707, %rd16706, 5;
	add.s64 	%rd56055, %rd16707, %rd16706;
	add.s64 	%rd56047, %rd56047, 2;
$L__BB5_2425:
	@%p269 bra 	$L__BB5_2427;
	shl.b64 	%rd16708, %rd56047, 3;
	add.s64 	%rd16709, %rd55769, %rd16708;
	ld.u64 	%rd16710, [%rd16709];
	mad.lo.s64 	%rd16711, %rd16710, 2654435761, %rd56055;
	shl.b64 	%rd16712, %rd16711, 13;
	add.s64 	%rd16713, %rd16712, %rd16711;
	shr.u64 	%rd16714, %rd16713, 7;
	xor.b64  	%rd16715, %rd16714, %rd16713;
	shl.b64 	%rd16716, %rd16715, 3;
	add.s64 	%rd16717, %rd16716, %rd16715;
	shr.u64 	%rd16718, %rd16717, 17;
	xor.b64  	%rd16719, %rd16718, %rd16717;
	shl.b64 	%rd16720, %rd16719, 5;
	add.s64 	%rd56055, %rd16720, %rd16719;
$L__BB5_2427:
	mov.b64 	%rd56060, 0;
	mov.u64 	%rd56068, %rd56060;
	@%p571 bra 	$L__BB5_2430;
	and.b64  	%rd4442, %rd2, -8;
	mov.b64 	%rd56060, 0;
	mov.u64 	%rd56058, %rd56060;
$L__BB5_2429:
	.pragma "nounroll";
	shl.b64 	%rd16724, %rd56060, 3;
	add.s64 	%rd16725, %rd55898, %rd16724;
	ld.u64 	%rd16726, [%rd16725];
	mad.lo.s64 	%rd16727, %rd16726, 2654435761, %rd56068;
	shl.b64 	%rd16728, %rd16727, 13;
	add.s64 	%rd16729, %rd16728, %rd16727;
	shr.u64 	%rd16730, %rd16729, 7;
	xor.b64  	%rd16731, %rd16730, %rd16729;
	shl.b64 	%rd16732, %rd16731, 3;
	add.s64 	%rd16733, %rd16732, %rd16731;
	shr.u64 	%rd16734, %rd16733, 17;
	xor.b64  	%rd16735, %rd16734, %rd16733;
	shl.b64 	%rd16736, %rd16735, 5;
	add.s64 	%rd16737, %rd16736, %rd16735;
	ld.u64 	%rd16738, [%rd16725+8];
	mad.lo.s64 	%rd16739, %rd16738, 2654435761, %rd16737;
	shl.b64 	%rd16740, %rd16739, 13;
	add.s64 	%rd16741, %rd16740, %rd16739;
	shr.u64 	%rd16742, %rd16741, 7;
	xor.b64  	%rd16743, %rd16742, %rd16741;
	shl.b64 	%rd16744, %rd16743, 3;
	add.s64 	%rd16745, %rd16744, %rd16743;
	shr.u64 	%rd16746, %rd16745, 17;
	xor.b64  	%rd16747, %rd16746, %rd16745;
	shl.b64 	%rd16748, %rd16747, 5;
	add.s64 	%rd16749, %rd16748, %rd16747;
	ld.u64 	%rd16750, [%rd16725+16];
	mad.lo.s64 	%rd16751, %rd16750, 2654435761, %rd16749;
	shl.b64 	%rd16752, %rd16751, 13;
	add.s64 	%rd16753, %rd16752, %rd16751;
	shr.u64 	%rd16754, %rd16753, 7;
	xor.b64  	%rd16755, %rd16754, %rd16753;
	shl.b64 	%rd16756, %rd16755, 3;
	add.s64 	%rd16757, %rd16756, %rd16755;
	shr.u64 	%rd16758, %rd16757, 17;
	xor.b64  	%rd16759, %rd16758, %rd16757;
	shl.b64 	%rd16760, %rd16759, 5;
	add.s64 	%rd16761, %rd16760, %rd16759;
	ld.u64 	%rd16762, [%rd16725+24];
	mad.lo.s64 	%rd16763, %rd16762, 2654435761, %rd16761;
	shl.b64 	%rd16764, %rd16763, 13;
	add.s64 	%rd16765, %rd16764, %rd16763;
	shr.u64 	%rd16766, %rd16765, 7;
	xor.b64  	%rd16767, %rd16766, %rd16765;
	shl.b64 	%rd16768, %rd16767, 3;
	add.s64 	%rd16769, %rd16768, %rd16767;
	shr.u64 	%rd16770, %rd16769, 17;
	xor.b64  	%rd16771, %rd16770, %rd16769;
	shl.b64 	%rd16772, %rd16771, 5;
	add.s64 	%rd16773, %rd16772, %rd16771;
	ld.u64 	%rd16774, [%rd16725+32];
	mad.lo.s64 	%rd16775, %rd16774, 2654435761, %rd16773;
	shl.b64 	%rd16776, %rd16775, 13;
	add.s64 	%rd16777, %rd16776, %rd16775;
	shr.u64 	%rd16778, %rd16777, 7;
	xor.b64  	%rd16779, %rd16778, %rd16777;
	shl.b64 	%rd16780, %rd16779, 3;
	add.s64 	%rd16781, %rd16780, %rd16779;
	shr.u64 	%rd16782, %rd16781, 17;
	xor.b64  	%rd16783, %rd16782, %rd16781;
	shl.b64 	%rd16784, %rd16783, 5;
	add.s64 	%rd16785, %rd16784, %rd16783;
	ld.u64 	%rd16786, [%rd16725+40];
	mad.lo.s64 	%rd16787, %rd16786, 2654435761, %rd16785;
	shl.b64 	%rd16788, %rd16787, 13;
	add.s64 	%rd16789, %rd16788, %rd16787;
	shr.u64 	%rd16790, %rd16789, 7;
	xor.b64  	%rd16791, %rd16790, %rd16789;
	shl.b64 	%rd16792, %rd16791, 3;
	add.s64 	%rd16793, %rd16792, %rd16791;
	shr.u64 	%rd16794, %rd16793, 17;
	xor.b64  	%rd16795, %rd16794, %rd16793;
	shl.b64 	%rd16796, %rd16795, 5;
	add.s64 	%rd16797, %rd16796, %rd16795;
	ld.u64 	%rd16798, [%rd16725+48];
	mad.lo.s64 	%rd16799, %rd16798, 2654435761, %rd16797;
	shl.b64 	%rd16800, %rd16799, 13;
	add.s64 	%rd16801, %rd16800, %rd16799;
	shr.u64 	%rd16802, %rd16801, 7;
	xor.b64  	%rd16803, %rd16802, %rd16801;
	shl.b64 	%rd16804, %rd16803, 3;
	add.s64 	%rd16805, %rd16804, %rd16803;
	shr.u64 	%rd16806, %rd16805, 17;
	xor.b64  	%rd16807, %rd16806, %rd16805;
	shl.b64 	%rd16808, %rd16807, 5;
	add.s64 	%rd16809, %rd16808, %rd16807;
	ld.u64 	%rd16810, [%rd16725+56];
	mad.lo.s64 	%rd16811, %rd16810, 2654435761, %rd16809;
	shl.b64 	%rd16812, %rd16811, 13;
	add.s64 	%rd16813, %rd16812, %rd16811;
	shr.u64 	%rd16814, %rd16813, 7;
	xor.b64  	%rd16815, %rd16814, %rd16813;
	shl.b64 	%rd16816, %rd16815, 3;
	add.s64 	%rd16817, %rd16816, %rd16815;
	shr.u64 	%rd16818, %rd16817, 17;
	xor.b64  	%rd16819, %rd16818, %rd16817;
	shl.b64 	%rd16820, %rd16819, 5;
	add.s64 	%rd56068, %rd16820, %rd16819;
	add.s64 	%rd56060, %rd56060, 8;
	add.s64 	%rd56058, %rd56058, 8;
	setp.ne.s64 	%p579, %rd56058, %rd4442;
	@%p579 bra 	$L__BB5_2429;
$L__BB5_2430:
	@%p573 bra 	$L__BB5_2438;
	setp.lt.u64 	%p581, %rd2960, 3;
	@%p581 bra 	$L__BB5_2433;
	shl.b64 	%rd16822, %rd56060, 3;
	add.s64 	%rd16823, %rd55898, %rd16822;
	ld.u64 	%rd16824, [%rd16823];
	mad.lo.s64 	%rd16825, %rd16824, 2654435761, %rd56068;
	shl.b64 	%rd16826, %rd16825, 13;
	add.s64 	%rd16827, %rd16826, %rd16825;
	shr.u64 	%rd16828, %rd16827, 7;
	xor.b64  	%rd16829, %rd16828, %rd16827;
	shl.b64 	%rd16830, %rd16829, 3;
	add.s64 	%rd16831, %rd16830, %rd16829;
	shr.u64 	%rd16832, %rd16831, 17;
	xor.b64  	%rd16833, %rd16832, %rd16831;
	shl.b64 	%rd16834, %rd16833, 5;
	add.s64 	%rd16835, %rd16834, %rd16833;
	ld.u64 	%rd16836, [%rd16823+8];
	mad.lo.s64 	%rd16837, %rd16836, 2654435761, %rd16835;
	shl.b64 	%rd16838, %rd16837, 13;
	add.s64 	%rd16839, %rd16838, %rd16837;
	shr.u64 	%rd16840, %rd16839, 7;
	xor.b64  	%rd16841, %rd16840, %rd16839;
	shl.b64 	%rd16842, %rd16841, 3;
	add.s64 	%rd16843, %rd16842, %rd16841;
	shr.u64 	%rd16844, %rd16843, 17;
	xor.b64  	%rd16845, %rd16844, %rd16843;
	shl.b64 	%rd16846, %rd16845, 5;
	add.s64 	%rd16847, %rd16846, %rd16845;
	ld.u64 	%rd16848, [%rd16823+16];
	mad.lo.s64 	%rd16849, %rd16848, 2654435761, %rd16847;
	shl.b64 	%rd16850, %rd16849, 13;
	add.s64 	%rd16851, %rd16850, %rd16849;
	shr.u64 	%rd16852, %rd16851, 7;
	xor.b64  	%rd16853, %rd16852, %rd16851;
	shl.b64 	%rd16854, %rd16853, 3;
	add.s64 	%rd16855, %rd16854, %rd16853;
	shr.u64 	%rd16856, %rd16855, 17;
	xor.b64  	%rd16857, %rd16856, %rd16855;
	shl.b64 	%rd16858, %rd16857, 5;
	add.s64 	%rd16859, %rd16858, %rd16857;
	ld.u64 	%rd16860, [%rd16823+24];
	mad.lo.s64 	%rd16861, %rd16860, 2654435761, %rd16859;
	shl.b64 	%rd16862, %rd16861, 13;
	add.s64 	%rd16863, %rd16862, %rd16861;
	shr.u64 	%rd16864, %rd16863, 7;
	xor.b64  	%rd16865, %rd16864, %rd16863;
	shl.b64 	%rd16866, %rd16865, 3;
	add.s64 	%rd16867, %rd16866, %rd16865;
	shr.u64 	%rd16868, %rd16867, 17;
	xor.b64  	%rd16869, %rd16868, %rd16867;
	shl.b64 	%rd16870, %rd16869, 5;
	add.s64 	%rd56068, %rd16870, %rd16869;
	add.s64 	%rd56060, %rd56060, 4;
$L__BB5_2433:
	setp.eq.s64 	%p582, %rd2961, 0;
	@%p582 bra 	$L__BB5_2438;
	setp.eq.s64 	%p583, %rd2962, 0;
	@%p583 bra 	$L__BB5_2436;
	shl.b64 	%rd16872, %rd56060, 3;
	add.s64 	%rd16873, %rd55898, %rd16872;
	ld.u64 	%rd16874, [%rd16873];
	mad.lo.s64 	%rd16875, %rd16874, 2654435761, %rd56068;
	shl.b64 	%rd16876, %rd16875, 13;
	add.s64 	%rd16877, %rd16876, %rd16875;
	shr.u64 	%rd16878, %rd16877, 7;
	xor.b64  	%rd16879, %rd16878, %rd16877;
	shl.b64 	%rd16880, %rd16879, 3;
	add.s64 	%rd16881, %rd16880, %rd16879;
	shr.u64 	%rd16882, %rd16881, 17;
	xor.b64  	%rd16883, %rd16882, %rd16881;
	shl.b64 	%rd16884, %rd16883, 5;
	add.s64 	%rd16885, %rd16884, %rd16883;
	ld.u64 	%rd16886, [%rd16873+8];
	mad.lo.s64 	%rd16887, %rd16886, 2654435761, %rd16885;
	shl.b64 	%rd16888, %rd16887, 13;
	add.s64 	%rd16889, %rd16888, %rd16887;
	shr.u64 	%rd16890, %rd16889, 7;
	xor.b64  	%rd16891, %rd16890, %rd16889;
	shl.b64 	%rd16892, %rd16891, 3;
	add.s64 	%rd16893, %rd16892, %rd16891;
	shr.u64 	%rd16894, %rd16893, 17;
	xor.b64  	%rd16895, %rd16894, %rd16893;
	shl.b64 	%rd16896, %rd16895, 5;
	add.s64 	%rd56068, %rd16896, %rd16895;
	add.s64 	%rd56060, %rd56060, 2;
$L__BB5_2436:
	@%p269 bra 	$L__BB5_2438;
	shl.b64 	%rd16897, %rd56060, 3;
	add.s64 	%rd16898, %rd55898, %rd16897;
	ld.u64 	%rd16899, [%rd16898];
	mad.lo.s64 	%rd16900, %rd16899, 2654435761, %rd56068;
	shl.b64 	%rd16901, %rd16900, 13;
	add.s64 	%rd16902, %rd16901, %rd16900;
	shr.u64 	%rd16903, %rd16902, 7;
	xor.b64  	%rd16904, %rd16903, %rd16902;
	shl.b64 	%rd16905, %rd16904, 3;
	add.s64 	%rd16906, %rd16905, %rd16904;
	shr.u64 	%rd16907, %rd16906, 17;
	xor.b64  	%rd16908, %rd16907, %rd16906;
	shl.b64 	%rd16909, %rd16908, 5;
	add.s64 	%rd56068, %rd16909, %rd16908;
$L__BB5_2438:
	setp.lt.u64 	%p585, %rd56055, %rd56068;
	mov.u64 	%rd56070, %rd55769;
	@%p585 bra 	$L__BB5_2439;
	bra.uni 	$L__BB5_2444;
$L__BB5_2439:
	mov.u64 	%rd56070, %rd55898;
	mov.u64 	%rd55898, %rd55769;
	bra.uni 	$L__BB5_2444;
$L__BB5_2440:
	setp.eq.s32 	%p586, %r1, 0;
	mov.u64 	%rd56070, %rd55769;
	@%p586 bra 	$L__BB5_2444;
	mov.b64 	%rd56069, 0;
$L__BB5_2442:
	shl.b64 	%rd16911, %rd56069, 3;
	add.s64 	%rd16912, %rd55769, %rd16911;
	ld.u64 	%rd4465, [%rd16912];
	add.s64 	%rd16913, %rd55898, %rd16911;
	ld.u64 	%rd4466, [%rd16913];
	setp.lt.u64 	%p587, %rd4465, %rd4466;
	@%p587 bra 	$L__BB5_2439;
	setp.le.u64 	%p588, %rd4465, %rd4466;
	add.s64 	%rd56069, %rd56069, 1;
	setp.lt.u64 	%p589, %rd56069, %rd2957;
	and.pred  	%p590, %p588, %p589;
	mov.u64 	%rd56070, %rd55769;
	@%p590 bra 	$L__BB5_2442;
$L__BB5_2444:
	mov.b64 	%rd56075, -3750763034362895579;
	mov.b64 	%rd56076, 0;
	@%p267 bra 	$L__BB5_2447;
	and.b64  	%rd4470, %rd2, -2;
	mov.b64 	%rd56075, -3750763034362895579;
	mov.b64 	%rd56076, 0;
	mov.u64 	%rd56074, %rd56076;
$L__BB5_2446:
	shl.b64 	%rd16920, %rd56076, 3;
	add.s64 	%rd16921, %rd55812, %rd16920;
	ld.u64 	%rd16922, [%rd16921];
	and.b64  	%rd16923, %rd16922, 255;
	xor.b64  	%rd16924, %rd16923, %rd56075;
	mul.lo.s64 	%rd16925, %rd16924, 1099511628211;
	shr.u64 	%rd16926, %rd16922, 8;
	and.b64  	%rd16927, %rd16926, 255;
	xor.b64  	%rd16928, %rd16927, %rd16925;
	mul.lo.s64 	%rd16929, %rd16928, 1099511628211;
	shr.u64 	%rd16930, %rd16922, 16;
	and.b64  	%rd16931, %rd16930, 255;
	xor.b64  	%rd16932, %rd16931, %rd16929;
	mul.lo.s64 	%rd16933, %rd16932, 1099511628211;
	shr.u64 	%rd16934, %rd16922, 24;
	and.b64  	%rd16935, %rd16934, 255;
	xor.b64  	%rd16936, %rd16935, %rd16933;
	mul.lo.s64 	%rd16937, %rd16936, 1099511628211;
	shr.u64 	%rd16938, %rd16922, 32;
	and.b64  	%rd16939, %rd16938, 255;
	xor.b64  	%rd16940, %rd16939, %rd16937;
	mul.lo.s64 	%rd16941, %rd16940, 1099511628211;
	shr.u64 	%rd16942, %rd16922, 40;
	and.b64  	%rd16943, %rd16942, 255;
	xor.b64  	%rd16944, %rd16943, %rd16941;
	mul.lo.s64 	%rd16945, %rd16944, 1099511628211;
	shr.u64 	%rd16946, %rd16922, 48;
	and.b64  	%rd16947, %rd16946, 255;
	xor.b64  	%rd16948, %rd16947, %rd16945;
	mul.lo.s64 	%rd16949, %rd16948, 1099511628211;
	shr.u64 	%rd16950, %rd16922, 56;
	xor.b64  	%rd16951, %rd16950, %rd16949;
	mul.lo.s64 	%rd16952, %rd16951, 1099511628211;
	ld.u64 	%rd16953, [%rd16921+8];
	and.b64  	%rd16954, %rd16953, 255;
	xor.b64  	%rd16955, %rd16954, %rd16952;
	mul.lo.s64 	%rd16956, %rd16955, 1099511628211;
	shr.u64 	%rd16957, %rd16953, 8;
	and.b64  	%rd16958, %rd16957, 255;
	xor.b64  	%rd16959, %rd16958, %rd16956;
	mul.lo.s64 	%rd16960, %rd16959, 1099511628211;
	shr.u64 	%rd16961, %rd16953, 16;
	and.b64  	%rd16962, %rd16961, 255;
	xor.b64  	%rd16963, %rd16962, %rd16960;
	mul.lo.s64 	%rd16964, %rd16963, 1099511628211;
	shr.u64 	%rd16965, %rd16953, 24;
	and.b64  	%rd16966, %rd16965, 255;
	xor.b64  	%rd16967, %rd16966, %rd16964;
	mul.lo.s64 	%rd16968, %rd16967, 1099511628211;
	shr.u64 	%rd16969, %rd16953, 32;
	and.b64  	%rd16970, %rd16969, 255;
	xor.b64  	%rd16971, %rd16970, %rd16968;
	mul.lo.s64 	%rd16972, %rd16971, 1099511628211;
	shr.u64 	%rd16973, %rd16953, 40;
	and.b64  	%rd16974, %rd16973, 255;
	xor.b64  	%rd16975, %rd16974, %rd16972;
	mul.lo.s64 	%rd16976, %rd16975, 1099511628211;
	shr.u64 	%rd16977, %rd16953, 48;
	and.b64  	%rd16978, %rd16977, 255;
	xor.b64  	%rd16979, %rd16978, %rd16976;
	mul.lo.s64 	%rd16980, %rd16979, 1099511628211;
	shr.u64 	%rd16981, %rd16953, 56;
	xor.b64  	%rd16982, %rd16981, %rd16980;
	mul.lo.s64 	%rd56075, %rd16982, 1099511628211;
	add.s64 	%rd56076, %rd56076, 2;
	add.s64 	%rd56074, %rd56074, 2;
	setp.ne.s64 	%p592, %rd56074, %rd4470;
	@%p592 bra 	$L__BB5_2446;
$L__BB5_2447:
	@%p269 bra 	$L__BB5_2449;
	shl.b64 	%rd16983, %rd56076, 3;
	add.s64 	%rd16984, %rd55812, %rd16983;
	ld.u64 	%rd16985, [%rd16984];
	and.b64  	%rd16986, %rd16985, 255;
	xor.b64  	%rd16987, %rd16986, %rd56075;
	mul.lo.s64 	%rd16988, %rd16987, 1099511628211;
	shr.u64 	%rd16989, %rd16985, 8;
	and.b64  	%rd16990, %rd16989, 255;
	xor.b64  	%rd16991, %rd16990, %rd16988;
	mul.lo.s64 	%rd16992, %rd16991, 1099511628211;
	shr.u64 	%rd16993, %rd16985, 16;
	and.b64  	%rd16994, %rd16993, 255;
	xor.b64  	%rd16995, %rd16994, %rd16992;
	mul.lo.s64 	%rd16996, %rd16995, 1099511628211;
	shr.u64 	%rd16997, %rd16985, 24;
	and.b64  	%rd16998, %rd16997, 255;
	xor.b64  	%rd16999, %rd16998, %rd16996;
	mul.lo.s64 	%rd17000, %rd16999, 1099511628211;
	shr.u64 	%rd17001, %rd16985, 32;
	and.b64  	%rd17002, %rd17001, 255;
	xor.b64  	%rd17003, %rd17002, %rd17000;
	mul.lo.s64 	%rd17004, %rd17003, 1099511628211;
	shr.u64 	%rd17005, %rd16985, 40;
	and.b64  	%rd17006, %rd17005, 255;
	xor.b64  	%rd17007, %rd17006, %rd17004;
	mul.lo.s64 	%rd17008, %rd17007, 1099511628211;
	shr.u64 	%rd17009, %rd16985, 48;
	and.b64  	%rd17010, %rd17009, 255;
	xor.b64  	%rd17011, %rd17010, %rd17008;
	mul.lo.s64 	%rd17012, %rd17011, 1099511628211;
	shr.u64 	%rd17013, %rd16985, 56;
	xor.b64  	%rd17014, %rd17013, %rd17012;
	mul.lo.s64 	%rd56075, %rd17014, 1099511628211;
$L__BB5_2449:
	mov.b64 	%rd56082, -3750763034362895579;
	mov.b64 	%rd56083, 0;
	@%p267 bra 	$L__BB5_2452;
	and.b64  	%rd4482, %rd2, -2;
	mov.b64 	%rd56082, -3750763034362895579;
	mov.b64 	%rd56083, 0;
	mov.u64 	%rd56081, %rd56083;
$L__BB5_2451:
	shl.b64 	%rd17020, %rd56083, 3;
	add.s64 	%rd17021, %rd55941, %rd17020;
	ld.u64 	%rd17022, [%rd17021];
	and.b64  	%rd17023, %rd17022, 255;
	xor.b64  	%rd17024, %rd17023, %rd56082;
	mul.lo.s64 	%rd17025, %rd17024, 1099511628211;
	shr.u64 	%rd17026, %rd17022, 8;
	and.b64  	%rd17027, %rd17026, 255;
	xor.b64  	%rd17028, %rd17027, %rd17025;
	mul.lo.s64 	%rd17029, %rd17028, 1099511628211;
	shr.u64 	%rd17030, %rd17022, 16;
	and.b64  	%rd17031, %rd17030, 255;
	xor.b64  	%rd17032, %rd17031, %rd17029;
	mul.lo.s64 	%rd17033, %rd17032, 1099511628211;
	shr.u64 	%rd17034, %rd17022, 24;
	and.b64  	%rd17035, %rd17034, 255;
	xor.b64  	%rd17036, %rd17035, %rd17033;
	mul.lo.s64 	%rd17037, %rd17036, 1099511628211;
	shr.u64 	%rd17038, %rd17022, 32;
	and.b64  	%rd17039, %rd17038, 255;
	xor.b64  	%rd17040, %rd17039, %rd17037;
	mul.lo.s64 	%rd17041, %rd17040, 1099511628211;
	shr.u64 	%rd17042, %rd17022, 40;
	and.b64  	%rd17043, %rd17042, 255;
	xor.b64  	%rd17044, %rd17043, %rd17041;
	mul.lo.s64 	%rd17045, %rd17044, 1099511628211;
	shr.u64 	%rd17046, %rd17022, 48;
	and.b64  	%rd17047, %rd17046, 255;
	xor.b64  	%rd17048, %rd17047, %rd17045;
	mul.lo.s64 	%rd17049, %rd17048, 1099511628211;
	shr.u64 	%rd17050, %rd17022, 56;
	xor.b64  	%rd17051, %rd17050, %rd17049;
	mul.lo.s64 	%rd17052, %rd17051, 1099511628211;
	ld.u64 	%rd17053, [%rd17021+8];
	and.b64  	%rd17054, %rd17053, 255;
	xor.b64  	%rd17055, %rd17054, %rd17052;
	mul.lo.s64 	%rd17056, %rd17055, 1099511628211;
	shr.u64 	%rd17057, %rd17053, 8;
	and.b64  	%rd17058, %rd17057, 255;
	xor.b64  	%rd17059, %rd17058, %rd17056;
	mul.lo.s64 	%rd17060, %rd17059, 1099511628211;
	shr.u64 	%rd17061, %rd17053, 16;
	and.b64  	%rd17062, %rd17061, 255;
	xor.b64  	%rd17063, %rd17062, %rd17060;
	mul.lo.s64 	%rd17064, %rd17063, 1099511628211;
	shr.u64 	%rd17065, %rd17053, 24;
	and.b64  	%rd17066, %rd17065, 255;
	xor.b64  	%rd17067, %rd17066, %rd17064;
	mul.lo.s64 	%rd17068, %rd17067, 1099511628211;
	shr.u64 	%rd17069, %rd17053, 32;
	and.b64  	%rd17070, %rd17069, 255;
	xor.b64  	%rd17071, %rd17070, %rd17068;
	mul.lo.s64 	%rd17072, %rd17071, 1099511628211;
	shr.u64 	%rd17073, %rd17053, 40;
	and.b64  	%rd17074, %rd17073, 255;
	xor.b64  	%rd17075, %rd17074, %rd17072;
	mul.lo.s64 	%rd17076, %rd17075, 1099511628211;
	shr.u64 	%rd17077, %rd17053, 48;
	and.b64  	%rd17078, %rd17077, 255;
	xor.b64  	%rd17079, %rd17078, %rd17076;
	mul.lo.s64 	%rd17080, %rd17079, 1099511628211;
	shr.u64 	%rd17081, %rd17053, 56;
	xor.b64  	%rd17082, %rd17081, %rd17080;
	mul.lo.s64 	%rd56082, %rd17082, 1099511628211;
	add.s64 	%rd56083, %rd56083, 2;
	add.s64 	%rd56081, %rd56081, 2;
	setp.ne.s64 	%p595, %rd56081, %rd4482;
	@%p595 bra 	$L__BB5_2451;
$L__BB5_2452:
	@%p269 bra 	$L__BB5_2454;
	shl.b64 	%rd17083, %rd56083, 3;
	add.s64 	%rd17084, %rd55941, %rd17083;
	ld.u64 	%rd17085, [%rd17084];
	and.b64  	%rd17086, %rd17085, 255;
	xor.b64  	%rd17087, %rd17086, %rd56082;
	mul.lo.s64 	%rd17088, %rd17087, 1099511628211;
	shr.u64 	%rd17089, %rd17085, 8;
	and.b64  	%rd17090, %rd17089, 255;
	xor.b64  	%rd17091, %rd17090, %rd17088;
	mul.lo.s64 	%rd17092, %rd17091, 1099511628211;
	shr.u64 	%rd17093, %rd17085, 16;
	and.b64  	%rd17094, %rd17093, 255;
	xor.b64  	%rd17095, %rd17094, %rd17092;
	mul.lo.s64 	%rd17096, %rd17095, 1099511628211;
	shr.u64 	%rd17097, %rd17085, 24;
	and.b64  	%rd17098, %rd17097, 255;
	xor.b64  	%rd17099, %rd17098, %rd17096;
	mul.lo.s64 	%rd17100, %rd17099, 1099511628211;
	shr.u64 	%rd17101, %rd17085, 32;
	and.b64  	%rd17102, %rd17101, 255;
	xor.b64  	%rd17103, %rd17102, %rd17100;
	mul.lo.s64 	%rd17104, %rd17103, 1099511628211;
	shr.u64 	%rd17105, %rd17085, 40;
	and.b64  	%rd17106, %rd17105, 255;
	xor.b64  	%rd17107, %rd17106, %rd17104;
	mul.lo.s64 	%rd17108, %rd17107, 1099511628211;
	shr.u64 	%rd17109, %rd17085, 48;
	and.b64  	%rd17110, %rd17109, 255;
	xor.b64  	%rd17111, %rd17110, %rd17108;
	mul.lo.s64 	%rd17112, %rd17111, 1099511628211;
	shr.u64 	%rd17113, %rd17085, 56;
	xor.b64  	%rd17114, %rd17113, %rd17112;
	mul.lo.s64 	%rd56082, %rd17114, 1099511628211;
$L__BB5_2454:
	setp.eq.s64 	%p597, %rd56075, %rd56082;
	@%p597 bra 	$L__BB5_2479;
	setp.lt.u64 	%p598, %rd2958, 7;
	mov.b64 	%rd56090, 0;
	mov.u64 	%rd56098, %rd56090;
	@%p598 bra 	$L__BB5_2458;
	and.b64  	%rd4494, %rd2, -8;
	mov.b64 	%rd56090, 0;
	mov.u64 	%rd56088, %rd56090;
$L__BB5_2457:
	.pragma "nounroll";
	shl.b64 	%rd17118, %rd56090, 3;
	add.s64 	%rd17119, %rd55812, %rd17118;
	ld.u64 	%rd17120, [%rd17119];
	mad.lo.s64 	%rd17121, %rd17120, 2654435761, %rd56098;
	shl.b64 	%rd17122, %rd17121, 13;
	add.s64 	%rd17123, %rd17122, %rd17121;
	shr.u64 	%rd17124, %rd17123, 7;
	xor.b64  	%rd17125, %rd17124, %rd17123;
	shl.b64 	%rd17126, %rd17125, 3;
	add.s64 	%rd17127, %rd17126, %rd17125;
	shr.u64 	%rd17128, %rd17127, 17;
	xor.b64  	%rd17129, %rd17128, %rd17127;
	shl.b64 	%rd17130, %rd17129, 5;
	add.s64 	%rd17131, %rd17130, %rd17129;
	ld.u64 	%rd17132, [%rd17119+8];
	mad.lo.s64 	%rd17133, %rd17132, 2654435761, %rd17131;
	shl.b64 	%rd17134, %rd17133, 13;
	add.s64 	%rd17135, %rd17134, %rd17133;
	shr.u64 	%rd17136, %rd17135, 7;
	xor.b64  	%rd17137, %rd17136, %rd17135;
	shl.b64 	%rd17138, %rd17137, 3;
	add.s64 	%rd17139, %rd17138, %rd17137;
	shr.u64 	%rd17140, %rd17139, 17;
	xor.b64  	%rd17141, %rd17140, %rd17139;
	shl.b64 	%rd17142, %rd17141, 5;
	add.s64 	%rd17143, %rd17142, %rd17141;
	ld.u64 	%rd17144, [%rd17119+16];
	mad.lo.s64 	%rd17145, %rd17144, 2654435761, %rd17143;
	shl.b64 	%rd17146, %rd17145, 13;
	add.s64 	%rd17147, %rd17146, %rd17145;
	shr.u64 	%rd17148, %rd17147, 7;
	xor.b64  	%rd17149, %rd17148, %rd17147;
	shl.b64 	%rd17150, %rd17149, 3;
	add.s64 	%rd17151, %rd17150, %rd17149;
	shr.u64 	%rd17152, %rd17151, 17;
	xor.b64  	%rd17153, %rd17152, %rd17151;
	shl.b64 	%rd17154, %rd17153, 5;
	add.s64 	%rd17155, %rd17154, %rd17153;
	ld.u64 	%rd17156, [%rd17119+24];
	mad.lo.s64 	%rd17157, %rd17156, 2654435761, %rd17155;
	shl.b64 	%rd17158, %rd17157, 13;
	add.s64 	%rd17159, %rd17158, %rd17157;
	shr.u64 	%rd17160, %rd17159, 7;
	xor.b64  	%rd17161, %rd17160, %rd17159;
	shl.b64 	%rd17162, %rd17161, 3;
	add.s64 	%rd17163, %rd17162, %rd17161;
	shr.u64 	%rd17164, %rd17163, 17;
	xor.b64  	%rd17165, %rd17164, %rd17163;
	shl.b64 	%rd17166, %rd17165, 5;
	add.s64 	%rd17167, %rd17166, %rd17165;
	ld.u64 	%rd17168, [%rd17119+32];
	mad.lo.s64 	%rd17169, %rd17168, 2654435761, %rd17167;
	shl.b64 	%rd17170, %rd17169, 13;
	add.s64 	%rd17171, %rd17170, %rd17169;
	shr.u64 	%rd17172, %rd17171, 7;
	xor.b64  	%rd17173, %rd17172, %rd17171;
	shl.b64 	%rd17174, %rd17173, 3;
	add.s64 	%rd17175, %rd17174, %rd17173;
	shr.u64 	%rd17176, %rd17175, 17;
	xor.b64  	%rd17177, %rd17176, %rd17175;
	shl.b64 	%rd17178, %rd17177, 5;
	add.s64 	%rd17179, %rd17178, %rd17177;
	ld.u64 	%rd17180, [%rd17119+40];
	mad.lo.s64 	%rd17181, %rd17180, 2654435761, %rd17179;
	shl.b64 	%rd17182, %rd17181, 13;
	add.s64 	%rd17183, %rd17182, %rd17181;
	shr.u64 	%rd17184, %rd17183, 7;
	xor.b64  	%rd17185, %rd17184, %rd17183;
	shl.b64 	%rd17186, %rd17185, 3;
	add.s64 	%rd17187, %rd17186, %rd17185;
	shr.u64 	%rd17188, %rd17187, 17;
	xor.b64  	%rd17189, %rd17188, %rd17187;
	shl.b64 	%rd17190, %rd17189, 5;
	add.s64 	%rd17191, %rd17190, %rd17189;
	ld.u64 	%rd17192, [%rd17119+48];
	mad.lo.s64 	%rd17193, %rd17192, 2654435761, %rd17191;
	shl.b64 	%rd17194, %rd17193, 13;
	add.s64 	%rd17195, %rd17194, %rd17193;
	shr.u64 	%rd17196, %rd17195, 7;
	xor.b64  	%rd17197, %rd17196, %rd17195;
	shl.b64 	%rd17198, %rd17197, 3;
	add.s64 	%rd17199, %rd17198, %rd17197;
	shr.u64 	%rd17200, %rd17199, 17;
	xor.b64  	%rd17201, %rd17200, %rd17199;
	shl.b64 	%rd17202, %rd17201, 5;
	add.s64 	%rd17203, %rd17202, %rd17201;
	ld.u64 	%rd17204, [%rd17119+56];
	mad.lo.s64 	%rd17205, %rd17204, 2654435761, %rd17203;
	shl.b64 	%rd17206, %rd17205, 13;
	add.s64 	%rd17207, %rd17206, %rd17205;
	shr.u64 	%rd17208, %rd17207, 7;
	xor.b64  	%rd17209, %rd17208, %rd17207;
	shl.b64 	%rd17210, %rd17209, 3;
	add.s64 	%rd17211, %rd17210, %rd17209;
	shr.u64 	%rd17212, %rd17211, 17;
	xor.b64  	%rd17213, %rd17212, %rd17211;
	shl.b64 	%rd17214, %rd17213, 5;
	add.s64 	%rd56098, %rd17214, %rd17213;
	add.s64 	%rd56090, %rd56090, 8;
	add.s64 	%rd56088, %rd56088, 8;
	setp.ne.s64 	%p599, %rd56088, %rd4494;
	@%p599 bra 	$L__BB5_2457;
$L__BB5_2458:
	setp.eq.s64 	%p600, %rd2959, 0;
	@%p600 bra 	$L__BB5_2466;
	setp.lt.u64 	%p601, %rd2960, 3;
	@%p601 bra 	$L__BB5_2461;
	shl.b64 	%rd17216, %rd56090, 3;
	add.s64 	%rd17217, %rd55812, %rd17216;
	ld.u64 	%rd17218, [%rd17217];
	mad.lo.s64 	%rd17219, %rd17218, 2654435761, %rd56098;
	shl.b64 	%rd17220, %rd17219, 13;
	add.s64 	%rd17221, %rd17220, %rd17219;
	shr.u64 	%rd17222, %rd17221, 7;
	xor.b64  	%rd17223, %rd17222, %rd17221;
	shl.b64 	%rd17224, %rd17223, 3;
	add.s64 	%rd17225, %rd17224, %rd17223;
	shr.u64 	%rd17226, %rd17225, 17;
	xor.b64  	%rd17227, %rd17226, %rd17225;
	shl.b64 	%rd17228, %rd17227, 5;
	add.s64 	%rd17229, %rd17228, %rd17227;
	ld.u64 	%rd17230, [%rd17217+8];
	mad.lo.s64 	%rd17231, %rd17230, 2654435761, %rd17229;
	shl.b64 	%rd17232, %rd17231, 13;
	add.s64 	%rd17233, %rd17232, %rd17231;
	shr.u64 	%rd17234, %rd17233, 7;
	xor.b64  	%rd17235, %rd17234, %rd17233;
	shl.b64 	%rd17236, %rd17235, 3;
	add.s64 	%rd17237, %rd17236, %rd17235;
	shr.u64 	%rd17238, %rd17237, 17;
	xor.b64  	%rd17239, %rd17238, %rd17237;
	shl.b64 	%rd17240, %rd17239, 5;
	add.s64 	%rd17241, %rd17240, %rd17239;
	ld.u64 	%rd17242, [%rd17217+16];
	mad.lo.s64 	%rd17243, %rd17242, 2654435761, %rd17241;
	shl.b64 	%rd17244, %rd17243, 13;
	add.s64 	%rd17245, %rd17244, %rd17243;
	shr.u64 	%rd17246, %rd17245, 7;
	xor.b64  	%rd17247, %rd17246, %rd17245;
	shl.b64 	%rd17248, %rd17247, 3;
	add.s64 	%rd17249, %rd17248, %rd17247;
	shr.u64 	%rd17250, %rd17249, 17;
	xor.b64  	%rd17251, %rd17250, %rd17249;
	shl.b64 	%rd17252, %rd17251, 5;
	add.s64 	%rd17253, %rd17252, %rd17251;
	ld.u64 	%rd17254, [%rd17217+24];
	mad.lo.s64 	%rd17255, %rd17254, 2654435761, %rd17253;
	shl.b64 	%rd17256, %rd17255, 13;
	add.s64 	%rd17257, %rd17256, %rd17255;
	shr.u64 	%rd17258, %rd17257, 7;
	xor.b64  	%rd17259, %rd17258, %rd17257;
	shl.b64 	%rd17260, %rd17259, 3;
	add.s64 	%rd17261, %rd17260, %rd17259;
	shr.u64 	%rd17262, %rd17261, 17;
	xor.b64  	%rd17263, %rd17262, %rd17261;
	shl.b64 	%rd17264, %rd17263, 5;
	add.s64 	%rd56098, %rd17264, %rd17263;
	add.s64 	%rd56090, %rd56090, 4;
$L__BB5_2461:
	setp.eq.s64 	%p602, %rd2961, 0;
	@%p602 bra 	$L__BB5_2466;
	setp.eq.s64 	%p603, %rd2962, 0;
	@%p603 bra 	$L__BB5_2464;
	shl.b64 	%rd17266, %rd56090, 3;
	add.s64 	%rd17267, %rd55812, %rd17266;
	ld.u64 	%rd17268, [%rd17267];
	mad.lo.s64 	%rd17269, %rd17268, 2654435761, %rd56098;
	shl.b64 	%rd17270, %rd17269, 13;
	add.s64 	%rd17271, %rd17270, %rd17269;
	shr.u64 	%rd17272, %rd17271, 7;
	xor.b64  	%rd17273, %rd17272, %rd17271;
	shl.b64 	%rd17274, %rd17273, 3;
	add.s64 	%rd17275, %rd17274, %rd17273;
	shr.u64 	%rd17276, %rd17275, 17;
	xor.b64  	%rd17277, %rd17276, %rd17275;
	shl.b64 	%rd17278, %rd17277, 5;
	add.s64 	%rd17279, %rd17278, %rd17277;
	ld.u64 	%rd17280, [%rd17267+8];
	mad.lo.s64 	%rd17281, %rd17280, 2654435761, %rd17279;
	shl.b64 	%rd17282, %rd17281, 13;
	add.s64 	%rd17283, %rd17282, %rd17281;
	shr.u64 	%rd17284, %rd17283, 7;
	xor.b64  	%rd17285, %rd17284, %rd17283;
	shl.b64 	%rd17286, %rd17285, 3;
	add.s64 	%rd17287, %rd17286, %rd17285;
	shr.u64 	%rd17288, %rd17287, 17;
	xor.b64  	%rd17289, %rd17288, %rd17287;
	shl.b64 	%rd17290, %rd17289, 5;
	add.s64 	%rd56098, %rd17290, %rd17289;
	add.s64 	%rd56090, %rd56090, 2;
$L__BB5_2464:
	@%p269 bra 	$L__BB5_2466;
	shl.b64 	%rd17291, %rd56090, 3;
	add.s64 	%rd17292, %rd55812, %rd17291;
	ld.u64 	%rd17293, [%rd17292];
	mad.lo.s64 	%rd17294, %rd17293, 2654435761, %rd56098;
	shl.b64 	%rd17295, %rd17294, 13;
	add.s64 	%rd17296, %rd17295, %rd17294;
	shr.u64 	%rd17297, %rd17296, 7;
	xor.b64  	%rd17298, %rd17297, %rd17296;
	shl.b64 	%rd17299, %rd17298, 3;
	add.s64 	%rd17300, %rd17299, %rd17298;
	shr.u64 	%rd17301, %rd17300, 17;
	xor.b64  	%rd17302, %rd17301, %rd17300;
	shl.b64 	%rd17303, %rd17302, 5;
	add.s64 	%rd56098, %rd17303, %rd17302;
$L__BB5_2466:
	mov.b64 	%rd56103, 0;
	mov.u64 	%rd56111, %rd56103;
	@%p598 bra 	$L__BB5_2469;
	and.b64  	%rd4516, %rd2, -8;
	mov.b64 	%rd56103, 0;
	mov.u64 	%rd56101, %rd56103;
$L__BB5_2468:
	.pragma "nounroll";
	shl.b64 	%rd17307, %rd56103, 3;
	add.s64 	%rd17308, %rd55941, %rd17307;
	ld.u64 	%rd17309, [%rd17308];
	mad.lo.s64 	%rd17310, %rd17309, 2654435761, %rd56111;
	shl.b64 	%rd17311, %rd17310, 13;
	add.s64 	%rd17312, %rd17311, %rd17310;
	shr.u64 	%rd17313, %rd17312, 7;
	xor.b64  	%rd17314, %rd17313, %rd17312;
	shl.b64 	%rd17315, %rd17314, 3;
	add.s64 	%rd17316, %rd17315, %rd17314;
	shr.u64 	%rd17317, %rd17316, 17;
	xor.b64  	%rd17318, %rd17317, %rd17316;
	shl.b64 	%rd17319, %rd17318, 5;
	add.s64 	%rd17320, %rd17319, %rd17318;
	ld.u64 	%rd17321, [%rd17308+8];
	mad.lo.s64 	%rd17322, %rd17321, 2654435761, %rd17320;
	shl.b64 	%rd17323, %rd17322, 13;
	add.s64 	%rd17324, %rd17323, %rd17322;
	shr.u64 	%rd17325, %rd17324, 7;
	xor.b64  	%rd17326, %rd17325, %rd17324;
	shl.b64 	%rd17327, %rd17326, 3;
	add.s64 	%rd17328, %rd17327, %rd17326;
	shr.u64 	%rd17329, %rd17328, 17;
	xor.b64  	%rd17330, %rd17329, %rd17328;
	shl.b64 	%rd17331, %rd17330, 5;
	add.s64 	%rd17332, %rd17331, %rd17330;
	ld.u64 	%rd17333, [%rd17308+16];
	mad.lo.s64 	%rd17334, %rd17333, 2654435761, %rd17332;
	shl.b64 	%rd17335, %rd17334, 13;
	add.s64 	%rd17336, %rd17335, %rd17334;
	shr.u64 	%rd17337, %rd17336, 7;
	xor.b64  	%rd17338, %rd17337, %rd17336;
	shl.b64 	%rd17339, %rd17338, 3;
	add.s64 	%rd17340, %rd17339, %rd17338;
	shr.u64 	%rd17341, %rd17340, 17;
	xor.b64  	%rd17342, %rd17341, %rd17340;
	shl.b64 	%rd17343, %rd17342, 5;
	add.s64 	%rd17344, %rd17343, %rd17342;
	ld.u64 	%rd17345, [%rd17308+24];
	mad.lo.s64 	%rd17346, %rd17345, 2654435761, %rd17344;
	shl.b64 	%rd17347, %rd17346, 13;
	add.s64 	%rd17348, %rd17347, %rd17346;
	shr.u64 	%rd17349, %rd17348, 7;
	xor.b64  	%rd17350, %rd17349, %rd17348;
	shl.b64 	%rd17351, %rd17350, 3;
	add.s64 	%rd17352, %rd17351, %rd17350;
	shr.u64 	%rd17353, %rd17352, 17;
	xor.b64  	%rd17354, %rd17353, %rd17352;
	shl.b64 	%rd17355, %rd17354, 5;
	add.s64 	%rd17356, %rd17355, %rd17354;
	ld.u64 	%rd17357, [%rd17308+32];
	mad.lo.s64 	%rd17358, %rd17357, 2654435761, %rd17356;
	shl.b64 	%rd17359, %rd17358, 13;
	add.s64 	%rd17360, %rd17359, %rd17358;
	shr.u64 	%rd17361, %rd17360, 7;
	xor.b64  	%rd17362, %rd17361, %rd17360;
	shl.b64 	%rd17363, %rd17362, 3;
	add.s64 	%rd17364, %rd17363, %rd17362;
	shr.u64 	%rd17365, %rd17364, 17;
	xor.b64  	%rd17366, %rd17365, %rd17364;
	shl.b64 	%rd17367, %rd17366, 5;
	add.s64 	%rd17368, %rd17367, %rd17366;
	ld.u64 	%rd17369, [%rd17308+40];
	mad.lo.s64 	%rd17370, %rd17369, 2654435761, %rd17368;
	shl.b64 	%rd17371, %rd17370, 13;
	add.s64 	%rd17372, %rd17371, %rd17370;
	shr.u64 	%rd17373, %rd17372, 7;
	xor.b64  	%rd17374, %rd17373, %rd17372;
	shl.b64 	%rd17375, %rd17374, 3;
	add.s64 	%rd17376, %rd17375, %rd17374;
	shr.u64 	%rd17377, %rd17376, 17;
	xor.b64  	%rd17378, %rd17377, %rd17376;
	shl.b64 	%rd17379, %rd17378, 5;
	add.s64 	%rd17380, %rd17379, %rd17378;
	ld.u64 	%rd17381, [%rd17308+48];
	mad.lo.s64 	%rd17382, %rd17381, 2654435761, %rd17380;
	shl.b64 	%rd17383, %rd17382, 13;
	add.s64 	%rd17384, %rd17383, %rd17382;
	shr.u64 	%rd17385, %rd17384, 7;
	xor.b64  	%rd17386, %rd17385, %rd17384;
	shl.b64 	%rd17387, %rd17386, 3;
	add.s64 	%rd17388, %rd17387, %rd17386;
	shr.u64 	%rd17389, %rd17388, 17;
	xor.b64  	%rd17390, %rd17389, %rd17388;
	shl.b64 	%rd17391, %rd17390, 5;
	add.s64 	%rd17392, %rd17391, %rd17390;
	ld.u64 	%rd17393, [%rd17308+56];
	mad.lo.s64 	%rd17394, %rd17393, 2654435761, %rd17392;
	shl.b64 	%rd17395, %rd17394, 13;
	add.s64 	%rd17396, %rd17395, %rd17394;
	shr.u64 	%rd17397, %rd17396, 7;
	xor.b64  	%rd17398, %rd17397, %rd17396;
	shl.b64 	%rd17399, %rd17398, 3;
	add.s64 	%rd17400, %rd17399, %rd17398;
	shr.u64 	%rd17401, %rd17400, 17;
	xor.b64  	%rd17402, %rd17401, %rd17400;
	shl.b64 	%rd17403, %rd17402, 5;
	add.s64 	%rd56111, %rd17403, %rd17402;
	add.s64 	%rd56103, %rd56103, 8;
	add.s64 	%rd56101, %rd56101, 8;
	setp.ne.s64 	%p606, %rd56101, %rd4516;
	@%p606 bra 	$L__BB5_2468;
$L__BB5_2469:
	@%p600 bra 	$L__BB5_2477;
	setp.lt.u64 	%p608, %rd2960, 3;
	@%p608 bra 	$L__BB5_2472;
	shl.b64 	%rd17405, %rd56103, 3;
	add.s64 	%rd17406, %rd55941, %rd17405;
	ld.u64 	%rd17407, [%rd17406];
	mad.lo.s64 	%rd17408, %rd17407, 2654435761, %rd56111;
	shl.b64 	%rd17409, %rd17408, 13;
	add.s64 	%rd17410, %rd17409, %rd17408;
	shr.u64 	%rd17411, %rd17410, 7;
	xor.b64  	%rd17412, %rd17411, %rd17410;
	shl.b64 	%rd17413, %rd17412, 3;
	add.s64 	%rd17414, %rd17413, %rd17412;
	shr.u64 	%rd17415, %rd17414, 17;
	xor.b64  	%rd17416, %rd17415, %rd17414;
	shl.b64 	%rd17417, %rd17416, 5;
	add.s64 	%rd17418, %rd17417, %rd17416;
	ld.u64 	%rd17419, [%rd17406+8];
	mad.lo.s64 	%rd17420, %rd17419, 2654435761, %rd17418;
	shl.b64 	%rd17421, %rd17420, 13;
	add.s64 	%rd17422, %rd17421, %rd17420;
	shr.u64 	%rd17423, %rd17422, 7;
	xor.b64  	%rd17424, %rd17423, %rd17422;
	shl.b64 	%rd17425, %rd17424, 3;
	add.s64 	%rd17426, %rd17425, %rd17424;
	shr.u64 	%rd17427, %rd17426, 17;
	xor.b64  	%rd17428, %rd17427, %rd17426;
	shl.b64 	%rd17429, %rd17428, 5;
	add.s64 	%rd17430, %rd17429, %rd17428;
	ld.u64 	%rd17431, [%rd17406+16];
	mad.lo.s64 	%rd17432, %rd17431, 2654435761, %rd17430;
	shl.b64 	%rd17433, %rd17432, 13;
	add.s64 	%rd17434, %rd17433, %rd17432;
	shr.u64 	%rd17435, %rd17434, 7;
	xor.b64  	%rd17436, %rd17435, %rd17434;
	shl.b64 	%rd17437, %rd17436, 3;
	add.s64 	%rd17438, %rd17437, %rd17436;
	shr.u64 	%rd17439, %rd17438, 17;
	xor.b64  	%rd17440, %rd17439, %rd17438;
	shl.b64 	%rd17441, %rd17440, 5;
	add.s64 	%rd17442, %rd17441, %rd17440;
	ld.u64 	%rd17443, [%rd17406+24];
	mad.lo.s64 	%rd17444, %rd17443, 2654435761, %rd17442;
	shl.b64 	%rd17445, %rd17444, 13;
	add.s64 	%rd17446, %rd17445, %rd17444;
	shr.u64 	%rd17447, %rd17446, 7;
	xor.b64  	%rd17448, %rd17447, %rd17446;
	shl.b64 	%rd17449, %rd17448, 3;
	add.s64 	%rd17450, %rd17449, %rd17448;
	shr.u64 	%rd17451, %rd17450, 17;
	xor.b64  	%rd17452, %rd17451, %rd17450;
	shl.b64 	%rd17453, %rd17452, 5;
	add.s64 	%rd56111, %rd17453, %rd17452;
	add.s64 	%rd56103, %rd56103, 4;
$L__BB5_2472:
	setp.eq.s64 	%p609, %rd2961, 0;
	@%p609 bra 	$L__BB5_2477;
	setp.eq.s64 	%p610, %rd2962, 0;
	@%p610 bra 	$L__BB5_2475;
	shl.b64 	%rd17455, %rd56103, 3;
	add.s64 	%rd17456, %rd55941, %rd17455;
	ld.u64 	%rd17457, [%rd17456];
	mad.lo.s64 	%rd17458, %rd17457, 2654435761, %rd56111;
	shl.b64 	%rd17459, %rd17458, 13;
	add.s64 	%rd17460, %rd17459, %rd17458;
	shr.u64 	%rd17461, %rd17460, 7;
	xor.b64  	%rd17462, %rd17461, %rd17460;
	shl.b64 	%rd17463, %rd17462, 3;
	add.s64 	%rd17464, %rd17463, %rd17462;
	shr.u64 	%rd17465, %rd17464, 17;
	xor.b64  	%rd17466, %rd17465, %rd17464;
	shl.b64 	%rd17467, %rd17466, 5;
	add.s64 	%rd17468, %rd17467, %rd17466;
	ld.u64 	%rd17469, [%rd17456+8];
	mad.lo.s64 	%rd17470, %rd17469, 2654435761, %rd17468;
	shl.b64 	%rd17471, %rd17470, 13;
	add.s64 	%rd17472, %rd17471, %rd17470;
	shr.u64 	%rd17473, %rd17472, 7;
	xor.b64  	%rd17474, %rd17473, %rd17472;
	shl.b64 	%rd17475, %rd17474, 3;
	add.s64 	%rd17476, %rd17475, %rd17474;
	shr.u64 	%rd17477, %rd17476, 17;
	xor.b64  	%rd17478, %rd17477, %rd17476;
	shl.b64 	%rd17479, %rd17478, 5;
	add.s64 	%rd56111, %rd17479, %rd17478;
	add.s64 	%rd56103, %rd56103, 2;
$L__BB5_2475:
	@%p269 bra 	$L__BB5_2477;
	shl.b64 	%rd17480, %rd56103, 3;
	add.s64 	%rd17481, %rd55941, %rd17480;
	ld.u64 	%rd17482, [%rd17481];
	mad.lo.s64 	%rd17483, %rd17482, 2654435761, %rd56111;
	shl.b64 	%rd17484, %rd17483, 13;
	add.s64 	%rd17485, %rd17484, %rd17483;
	shr.u64 	%rd17486, %rd17485, 7;
	xor.b64  	%rd17487, %rd17486, %rd17485;
	shl.b64 	%rd17488, %rd17487, 3;
	add.s64 	%rd17489, %rd17488, %rd17487;
	shr.u64 	%rd17490, %rd17489, 17;
	xor.b64  	%rd17491, %rd17490, %rd17489;
	shl.b64 	%rd17492, %rd17491, 5;
	add.s64 	%rd56111, %rd17492, %rd17491;
$L__BB5_2477:
	setp.lt.u64 	%p612, %rd56098, %rd56111;
	mov.u64 	%rd56113, %rd55812;
	@%p612 bra 	$L__BB5_2478;
	bra.uni 	$L__BB5_2483;
$L__BB5_2478:
	mov.u64 	%rd56113, %rd55941;
	mov.u64 	%rd55941, %rd55812;
	bra.uni 	$L__BB5_2483;
$L__BB5_2479:
	setp.eq.s32 	%p613, %r1, 0;
	mov.u64 	%rd56113, %rd55812;
	@%p613 bra 	$L__BB5_2483;
	mov.b64 	%rd56112, 0;
$L__BB5_2481:
	shl.b64 	%rd17494, %rd56112, 3;
	add.s64 	%rd17495, %rd55812, %rd17494;
	ld.u64 	%rd4539, [%rd17495];
	add.s64 	%rd17496, %rd55941, %rd17494;
	ld.u64 	%rd4540, [%rd17496];
	setp.lt.u64 	%p614, %rd4539, %rd4540;
	@%p614 bra 	$L__BB5_2478;
	setp.le.u64 	%p615, %rd4539, %rd4540;
	add.s64 	%rd56112, %rd56112, 1;
	setp.lt.u64 	%p616, %rd56112, %rd2957;
	and.pred  	%p617, %p615, %p616;
	mov.u64 	%rd56113, %rd55812;
	@%p617 bra 	$L__BB5_2481;
$L__BB5_2483:
	mov.b64 	%rd56118, -3750763034362895579;
	mov.b64 	%rd56119, 0;
	@%p267 bra 	$L__BB5_2486;
	and.b64  	%rd4544, %rd2, -2;
	mov.b64 	%rd56118, -3750763034362895579;
	mov.b64 	%rd56119, 0;
	mov.u64 	%rd56117, %rd56119;
$L__BB5_2485:
	shl.b64 	%rd17503, %rd56119, 3;
	add.s64 	%rd17504, %rd55855, %rd17503;
	ld.u64 	%rd17505, [%rd17504];
	and.b64  	%rd17506, %rd17505, 255;
	xor.b64  	%rd17507, %rd17506, %rd56118;
	mul.lo.s64 	%rd17508, %rd17507, 1099511628211;
	shr.u64 	%rd17509, %rd17505, 8;
	and.b64  	%rd17510, %rd17509, 255;
	xor.b64  	%rd17511, %rd17510, %rd17508;
	mul.lo.s64 	%rd17512, %rd17511, 1099511628211;
	shr.u64 	%rd17513, %rd17505, 16;
	and.b64  	%rd17514, %rd17513, 255;
	xor.b64  	%rd17515, %rd17514, %rd17512;
	mul.lo.s64 	%rd17516, %rd17515, 1099511628211;
	shr.u64 	%rd17517, %rd17505, 24;
	and.b64  	%rd17518, %rd17517, 255;
	xor.b64  	%rd17519, %rd17518, %rd17516;
	mul.lo.s64 	%rd17520, %rd17519, 1099511628211;
	shr.u64 	%rd17521, %rd17505, 32;
	and.b64  	%rd17522, %rd17521, 255;
	xor.b64  	%rd17523, %rd17522, %rd17520;
	mul.lo.s64 	%rd17524, %rd17523, 1099511628211;
	shr.u64 	%rd17525, %rd17505, 40;
	and.b64  	%rd17526, %rd17525, 255;
	xor.b64  	%rd17527, %rd17526, %rd17524;
	mul.lo.s64 	%rd17528, %rd17527, 1099511628211;
	shr.u64 	%rd17529, %rd17505, 48;
	and.b64  	%rd17530, %rd17529, 255;
	xor.b64  	%rd17531, %rd17530, %rd17528;
	mul.lo.s64 	%rd17532, %rd17531, 1099511628211;
	shr.u64 	%rd17533, %rd17505, 56;
	xor.b64  	%rd17534, %rd17533, %rd17532;
	mul.lo.s64 	%rd17535, %rd17534, 1099511628211;
	ld.u64 	%rd17536, [%rd17504+8];
	and.b64  	%rd17537, %rd17536, 255;
	xor.b64  	%rd17538, %rd17537, %rd17535;
	mul.lo.s64 	%rd17539, %rd17538, 1099511628211;
	shr.u64 	%rd17540, %rd17536, 8;
	and.b64  	%rd17541, %rd17540, 255;
	xor.b64  	%rd17542, %rd17541, %rd17539;
	mul.lo.s64 	%rd17543, %rd17542, 1099511628211;
	shr.u64 	%rd17544, %rd17536, 16;
	and.b64  	%rd17545, %rd17544, 255;
	xor.b64  	%rd17546, %rd17545, %rd17543;
	mul.lo.s64 	%rd17547, %rd17546, 1099511628211;
	shr.u64 	%rd17548, %rd17536, 24;
	and.b64  	%rd17549, %rd17548, 255;
	xor.b64  	%rd17550, %rd17549, %rd17547;
	mul.lo.s64 	%rd17551, %rd17550, 1099511628211;
	shr.u64 	%rd17552, %rd17536, 32;
	and.b64  	%rd17553, %rd17552, 255;
	xor.b64  	%rd17554, %rd17553, %rd17551;
	mul.lo.s64 	%rd17555, %rd17554, 1099511628211;
	shr.u64 	%rd17556, %rd17536, 40;
	and.b64  	%rd17557, %rd17556, 255;
	xor.b64  	%rd17558, %rd17557, %rd17555;
	mul.lo.s64 	%rd17559, %rd17558, 1099511628211;
	shr.u64 	%rd17560, %rd17536, 48;
	and.b64  	%rd17561, %rd17560, 255;
	xor.b64  	%rd17562, %rd17561, %rd17559;
	mul.lo.s64 	%rd17563, %rd17562, 1099511628211;
	shr.u64 	%rd17564, %rd17536, 56;
	xor.b64  	%rd17565, %rd17564, %rd17563;
	mul.lo.s64 	%rd56118, %rd17565, 1099511628211;
	add.s64 	%rd56119, %rd56119, 2;
	add.s64 	%rd56117, %rd56117, 2;
	setp.ne.s64 	%p619, %rd56117, %rd4544;
	@%p619 bra 	$L__BB5_2485;
$L__BB5_2486:
	@%p269 bra 	$L__BB5_2488;
	shl.b64 	%rd17566, %rd56119, 3;
	add.s64 	%rd17567, %rd55855, %rd17566;
	ld.u64 	%rd17568, [%rd17567];
	and.b64  	%rd17569, %rd17568, 255;
	xor.b64  	%rd17570, %rd17569, %rd56118;
	mul.lo.s64 	%rd17571, %rd17570, 1099511628211;
	shr.u64 	%rd17572, %rd17568, 8;
	and.b64  	%rd17573, %rd17572, 255;
	xor.b64  	%rd17574, %rd17573, %rd17571;
	mul.lo.s64 	%rd17575, %rd17574, 1099511628211;
	shr.u64 	%rd17576, %rd17568, 16;
	and.b64  	%rd17577, %rd17576, 255;
	xor.b64  	%rd17578, %rd17577, %rd17575;
	mul.lo.s64 	%rd17579, %rd17578, 1099511628211;
	shr.u64 	%rd17580, %rd17568, 24;
	and.b64  	%rd17581, %rd17580, 255;
	xor.b64  	%rd17582, %rd17581, %rd17579;
	mul.lo.s64 	%rd17583, %rd17582, 1099511628211;
	shr.u64 	%rd17584, %rd17568, 32;
	and.b64  	%rd17585, %rd17584, 255;
	xor.b64  	%rd17586, %rd17585, %rd17583;
	mul.lo.s64 	%rd17587, %rd17586, 1099511628211;
	shr.u64 	%rd17588, %rd17568, 40;
	and.b64  	%rd17589, %rd17588, 255;
	xor.b64  	%rd17590, %rd17589, %rd17587;
	mul.lo.s64 	%rd17591, %rd17590, 1099511628211;
	shr.u64 	%rd17592, %rd17568, 48;
	and.b64  	%rd17593, %rd17592, 255;
	xor.b64  	%rd17594, %rd17593, %rd17591;
	mul.lo.s64 	%rd17595, %rd17594, 1099511628211;
	shr.u64 	%rd17596, %rd17568, 56;
	xor.b64  	%rd17597, %rd17596, %rd17595;
	mul.lo.s64 	%rd56118, %rd17597, 1099511628211;
$L__BB5_2488:
	mov.b64 	%rd56125, -3750763034362895579;
	mov.b64 	%rd56126, 0;
	@%p267 bra 	$L__BB5_2491;
	and.b64  	%rd4556, %rd2, -2;
	mov.b64 	%rd56125, -3750763034362895579;
	mov.b64 	%rd56126, 0;
	mov.u64 	%rd56124, %rd56126;
$L__BB5_2490:
	shl.b64 	%rd17603, %rd56126, 3;
	add.s64 	%rd17604, %rd55984, %rd17603;
	ld.u64 	%rd17605, [%rd17604];
	and.b64  	%rd17606, %rd17605, 255;
	xor.b64  	%rd17607, %rd17606, %rd56125;
	mul.lo.s64 	%rd17608, %rd17607, 1099511628211;
	shr.u64 	%rd17609, %rd17605, 8;
	and.b64  	%rd17610, %rd17609, 255;
	xor.b64  	%rd17611, %rd17610, %rd17608;
	mul.lo.s64 	%rd17612, %rd17611, 1099511628211;
	shr.u64 	%rd17613, %rd17605, 16;
	and.b64  	%rd17614, %rd17613, 255;
	xor.b64  	%rd17615, %rd17614, %rd17612;
	mul.lo.s64 	%rd17616, %rd17615, 1099511628211;
	shr.u64 	%rd17617, %rd17605, 24;
	and.b64  	%rd17618, %rd17617, 255;
	xor.b64  	%rd17619, %rd17618, %rd17616;
	mul.lo.s64 	%rd17620, %rd17619, 1099511628211;
	shr.u64 	%rd17621, %rd17605, 32;
	and.b64  	%rd17622, %rd17621, 255;
	xor.b64  	%rd17623, %rd17622, %rd17620;
	mul.lo.s64 	%rd17624, %rd17623, 1099511628211;
	shr.u64 	%rd17625, %rd17605, 40;
	and.b64  	%rd17626, %rd17625, 255;
	xor.b64  	%rd17627, %rd17626, %rd17624;
	mul.lo.s64 	%rd17628, %rd17627, 1099511628211;
	shr.u64 	%rd17629, %rd17605, 48;
	and.b64  	%rd17630, %rd17629, 255;
	xor.b64  	%rd17631, %rd17630, %rd17628;
	mul.lo.s64 	%rd17632, %rd17631, 1099511628211;
	shr.u64 	%rd17633, %rd17605, 56;
	xor.b64  	%rd17634, %rd17633, %rd17632;
	mul.lo.s64 	%rd17635, %rd17634, 1099511628211;
	ld.u64 	%rd17636, [%rd17604+8];
	and.b64  	%rd17637, %rd17636, 255;
	xor.b64  	%rd17638, %rd17637, %rd17635;
	mul.lo.s64 	%rd17639, %rd17638, 1099511628211;
	shr.u64 	%rd17640, %rd17636, 8;
	and.b64  	%rd17641, %rd17640, 255;
	xor.b64  	%rd17642, %rd17641, %rd17639;
	mul.lo.s64 	%rd17643, %rd17642, 1099511628211;
	shr.u64 	%rd17644, %rd17636, 16;
	and.b64  	%rd17645, %rd17644, 255;
	xor.b64  	%rd17646, %rd17645, %rd17643;
	mul.lo.s64 	%rd17647, %rd17646, 1099511628211;
	shr.u64 	%rd17648, %rd17636, 24;
	and.b64  	%rd17649, %rd17648, 255;
	xor.b64  	%rd17650, %rd17649, %rd17647;
	mul.lo.s64 	%rd17651, %rd17650, 1099511628211;
	shr.u64 	%rd17652, %rd17636, 32;
	and.b64  	%rd17653, %rd17652, 255;
	xor.b64  	%rd17654, %rd17653, %rd17651;
	mul.lo.s64 	%rd17655, %rd17654, 1099511628211;
	shr.u64 	%rd17656, %rd17636, 40;
	and.b64  	%rd17657, %rd17656, 255;
	xor.b64  	%rd17658, %rd17657, %rd17655;
	mul.lo.s64 	%rd17659, %rd17658, 1099511628211;
	shr.u64 	%rd17660, %rd17636, 48;
	and.b64  	%rd17661, %rd17660, 255;
	xor.b64  	%rd17662, %rd17661, %rd17659;
	mul.lo.s64 	%rd17663, %rd17662, 1099511628211;
	shr.u64 	%rd17664, %rd17636, 56;
	xor.b64  	%rd17665, %rd17664, %rd17663;
	mul.lo.s64 	%rd56125, %rd17665, 1099511628211;
	add.s64 	%rd56126, %rd56126, 2;
	add.s64 	%rd56124, %rd56124, 2;
	setp.ne.s64 	%p622, %rd56124, %rd4556;
	@%p622 bra 	$L__BB5_2490;
$L__BB5_2491:
	@%p269 bra 	$L__BB5_2493;
	shl.b64 	%rd17666, %rd56126, 3;
	add.s64 	%rd17667, %rd55984, %rd17666;
	ld.u64 	%rd17668, [%rd17667];
	and.b64  	%rd17669, %rd17668, 255;
	xor.b64  	%rd17670, %rd17669, %rd56125;
	mul.lo.s64 	%rd17671, %rd17670, 1099511628211;
	shr.u64 	%rd17672, %rd17668, 8;
	and.b64  	%rd17673, %rd17672, 255;
	xor.b64  	%rd17674, %rd17673, %rd17671;
	mul.lo.s64 	%rd17675, %rd17674, 1099511628211;
	shr.u64 	%rd17676, %rd17668, 16;
	and.b64  	%rd17677, %rd17676, 255;
	xor.b64  	%rd17678, %rd17677, %rd17675;
	mul.lo.s64 	%rd17679, %rd17678, 1099511628211;
	shr.u64 	%rd17680, %rd17668, 24;
	and.b64  	%rd17681, %rd17680, 255;
	xor.b64  	%rd17682, %rd17681, %rd17679;
	mul.lo.s64 	%rd17683, %rd17682, 1099511628211;
	shr.u64 	%rd17684, %rd17668, 32;
	and.b64  	%rd17685, %rd17684, 255;
	xor.b64  	%rd17686, %rd17685, %rd17683;
	mul.lo.s64 	%rd17687, %rd17686, 1099511628211;
	shr.u64 	%rd17688, %rd17668, 40;
	and.b64  	%rd17689, %rd17688, 255;
	xor.b64  	%rd17690, %rd17689, %rd17687;
	mul.lo.s64 	%rd17691, %rd17690, 1099511628211;
	shr.u64 	%rd17692, %rd17668, 48;
	and.b64  	%rd17693, %rd17692, 255;
	xor.b64  	%rd17694, %rd17693, %rd17691;
	mul.lo.s64 	%rd17695, %rd17694, 1099511628211;
	shr.u64 	%rd17696, %rd17668, 56;
	xor.b64  	%rd17697, %rd17696, %rd17695;
	mul.lo.s64 	%rd56125, %rd17697, 1099511628211;
$L__BB5_2493:
	setp.eq.s64 	%p624, %rd56118, %rd56125;
	@%p624 bra 	$L__BB5_2518;
	setp.lt.u64 	%p625, %rd2958, 7;
	mov.b64 	%rd56133, 0;
	mov.u64 	%rd56141, %rd56133;
	@%p625 bra 	$L__BB5_2497;
	and.b64  	%rd4568, %rd2, -8;
	mov.b64 	%rd56133, 0;
	mov.u64 	%rd56131, %rd56133;
$L__BB5_2496:
	.pragma "nounroll";
	shl.b64 	%rd17701, %rd56133, 3;
	add.s64 	%rd17702, %rd55855, %rd17701;
	ld.u64 	%rd17703, [%rd17702];
	mad.lo.s64 	%rd17704, %rd17703, 2654435761, %rd56141;
	shl.b64 	%rd17705, %rd17704, 13;
	add.s64 	%rd17706, %rd17705, %rd17704;
	shr.u64 	%rd17707, %rd17706, 7;
	xor.b64  	%rd17708, %rd17707, %rd17706;
	shl.b64 	%rd17709, %rd17708, 3;
	add.s64 	%rd17710, %rd17709, %rd17708;
	shr.u64 	%rd17711, %rd17710, 17;
	xor.b64  	%rd17712, %rd17711, %rd17710;
	shl.b64 	%rd17713, %rd17712, 5;
	add.s64 	%rd17714, %rd17713, %rd17712;
	ld.u64 	%rd17715, [%rd17702+8];
	mad.lo.s64 	%rd17716, %rd17715, 2654435761, %rd17714;
	shl.b64 	%rd17717, %rd17716, 13;
	add.s64 	%rd17718, %rd17717, %rd17716;
	shr.u64 	%rd17719, %rd17718, 7;
	xor.b64  	%rd17720, %rd17719, %rd17718;
	shl.b64 	%rd17721, %rd17720, 3;
	add.s64 	%rd17722, %rd17721, %rd17720;
	shr.u64 	%rd17723, %rd17722, 17;
	xor.b64  	%rd17724, %rd17723, %rd17722;
	shl.b64 	%rd17725, %rd17724, 5;
	add.s64 	%rd17726, %rd17725, %rd17724;
	ld.u64 	%rd17727, [%rd17702+16];
	mad.lo.s64 	%rd17728, %rd17727, 2654435761, %rd17726;
	shl.b64 	%rd17729, %rd17728, 13;
	add.s64 	%rd17730, %rd17729, %rd17728;
	shr.u64 	%rd17731, %rd17730, 7;
	xor.b64  	%rd17732, %rd17731, %rd17730;
	shl.b64 	%rd17733, %rd17732, 3;
	add.s64 	%rd17734, %rd17733, %rd17732;
	shr.u64 	%rd17735, %rd17734, 17;
	xor.b64  	%rd17736, %rd17735, %rd17734;
	shl.b64 	%rd17737, %rd17736, 5;
	add.s64 	%rd17738, %rd17737, %rd17736;
	ld.u64 	%rd17739, [%rd17702+24];
	mad.lo.s64 	%rd17740, %rd17739, 2654435761, %rd17738;
	shl.b64 	%rd17741, %rd17740, 13;
	add.s64 	%rd17742, %rd17741, %rd17740;
	shr.u64 	%rd17743, %rd17742, 7;
	xor.b64  	%rd17744, %rd17743, %rd17742;
	shl.b64 	%rd17745, %rd17744, 3;
	add.s64 	%rd17746, %rd17745, %rd17744;
	shr.u64 	%rd17747, %rd17746, 17;
	xor.b64  	%rd17748, %rd17747, %rd17746;
	shl.b64 	%rd17749, %rd17748, 5;
	add.s64 	%rd17750, %rd17749, %rd17748;
	ld.u64 	%rd17751, [%rd17702+32];
	mad.lo.s64 	%rd17752, %rd17751, 2654435761, %rd17750;
	shl.b64 	%rd17753, %rd17752, 13;
	add.s64 	%rd17754, %rd17753, %rd17752;
	shr.u64 	%rd17755, %rd17754, 7;
	xor.b64  	%rd17756, %rd17755, %rd17754;
	shl.b64 	%rd17757, %rd17756, 3;
	add.s64 	%rd17758, %rd17757, %rd17756;
	shr.u64 	%rd17759, %rd17758, 17;
	xor.b64  	%rd17760, %rd17759, %rd17758;
	shl.b64 	%rd17761, %rd17760, 5;
	add.s64 	%rd17762, %rd17761, %rd17760;
	ld.u64 	%rd17763, [%rd17702+40];
	mad.lo.s64 	%rd17764, %rd17763, 2654435761, %rd17762;
	shl.b64 	%rd17765, %rd17764, 13;
	add.s64 	%rd17766, %rd17765, %rd17764;
	shr.u64 	%rd17767, %rd17766, 7;
	xor.b64  	%rd17768, %rd17767, %rd17766;
	shl.b64 	%rd17769, %rd17768, 3;
	add.s64 	%rd17770, %rd17769, %rd17768;
	shr.u64 	%rd17771, %rd17770, 17;
	xor.b64  	%rd17772, %rd17771, %rd17770;
	shl.b64 	%rd17773, %rd17772, 5;
	add.s64 	%rd17774, %rd17773, %rd17772;
	ld.u64 	%rd17775, [%rd17702+48];
	mad.lo.s64 	%rd17776, %rd17775, 2654435761, %rd17774;
	shl.b64 	%rd17777, %rd17776, 13;
	add.s64 	%rd17778, %rd17777, %rd17776;
	shr.u64 	%rd17779, %rd17778, 7;
	xor.b64  	%rd17780, %rd17779, %rd17778;
	shl.b64 	%rd17781, %rd17780, 3;
	add.s64 	%rd17782, %rd17781, %rd17780;
	shr.u64 	%rd17783, %rd17782, 17;
	xor.b64  	%rd17784, %rd17783, %rd17782;
	shl.b64 	%rd17785, %rd17784, 5;
	add.s64 	%rd17786, %rd17785, %rd17784;
	ld.u64 	%rd17787, [%rd17702+56];
	mad.lo.s64 	%rd17788, %rd17787, 2654435761, %rd17786;
	shl.b64 	%rd17789, %rd17788, 13;
	add.s64 	%rd17790, %rd17789, %rd17788;
	shr.u64 	%rd17791, %rd17790, 7;
	xor.b64  	%rd17792, %rd17791, %rd17790;
	shl.b64 	%rd17793, %rd17792, 3;
	add.s64 	%rd17794, %rd17793, %rd17792;
	shr.u64 	%rd17795, %rd17794, 17;
	xor.b64  	%rd17796, %rd17795, %rd17794;
	shl.b64 	%rd17797, %rd17796, 5;
	add.s64 	%rd56141, %rd17797, %rd17796;
	add.s64 	%rd56133, %rd56133, 8;
	add.s64 	%rd56131, %rd56131, 8;
	setp.ne.s64 	%p626, %rd56131, %rd4568;
	@%p626 bra 	$L__BB5_2496;
$L__BB5_2497:
	setp.eq.s64 	%p627, %rd2959, 0;
	@%p627 bra 	$L__BB5_2505;
	setp.lt.u64 	%p628, %rd2960, 3;
	@%p628 bra 	$L__BB5_2500;
	shl.b64 	%rd17799, %rd56133, 3;
	add.s64 	%rd17800, %rd55855, %rd17799;
	ld.u64 	%rd17801, [%rd17800];
	mad.lo.s64 	%rd17802, %rd17801, 2654435761, %rd56141;
	shl.b64 	%rd17803, %rd17802, 13;
	add.s64 	%rd17804, %rd17803, %rd17802;
	shr.u64 	%rd17805, %rd17804, 7;
	xor.b64  	%rd17806, %rd17805, %rd17804;
	shl.b64 	%rd17807, %rd17806, 3;
	add.s64 	%rd17808, %rd17807, %rd17806;
	shr.u64 	%rd17809, %rd17808, 17;
	xor.b64  	%rd17810, %rd17809, %rd17808;
	shl.b64 	%rd17811, %rd17810, 5;
	add.s64 	%rd17812, %rd17811, %rd17810;
	ld.u64 	%rd17813, [%rd17800+8];
	mad.lo.s64 	%rd17814, %rd17813, 2654435761, %rd17812;
	shl.b64 	%rd17815, %rd17814, 13;
	add.s64 	%rd17816, %rd17815, %rd17814;
	shr.u64 	%rd17817, %rd17816, 7;
	xor.b64  	%rd17818, %rd17817, %rd17816;
	shl.b64 	%rd17819, %rd17818, 3;
	add.s64 	%rd17820, %rd17819, %rd17818;
	shr.u64 	%rd17821, %rd17820, 17;
	xor.b64  	%rd17822, %rd17821, %rd17820;
	shl.b64 	%rd17823, %rd17822, 5;
	add.s64 	%rd17824, %rd17823, %rd17822;
	ld.u64 	%rd17825, [%rd17800+16];
	mad.lo.s64 	%rd17826, %rd17825, 2654435761, %rd17824;
	shl.b64 	%rd17827, %rd17826, 13;
	add.s64 	%rd17828, %rd17827, %rd17826;
	shr.u64 	%rd17829, %rd17828, 7;
	xor.b64  	%rd17830, %rd17829, %rd17828;
	shl.b64 	%rd17831, %rd17830, 3;
	add.s64 	%rd17832, %rd17831, %rd17830;
	shr.u64 	%rd17833, %rd17832, 17;
	xor.b64  	%rd17834, %rd17833, %rd17832;
	shl.b64 	%rd17835, %rd17834, 5;
	add.s64 	%rd17836, %rd17835, %rd17834;
	ld.u64 	%rd17837, [%rd17800+24];
	mad.lo.s64 	%rd17838, %rd17837, 2654435761, %rd17836;
	shl.b64 	%rd17839, %rd17838, 13;
	add.s64 	%rd17840, %rd17839, %rd17838;
	shr.u64 	%rd17841, %rd17840, 7;
	xor.b64  	%rd17842, %rd17841, %rd17840;
	shl.b64 	%rd17843, %rd17842, 3;
	add.s64 	%rd17844, %rd17843, %rd17842;
	shr.u64 	%rd17845, %rd17844, 17;
	xor.b64  	%rd17846, %rd17845, %rd17844;
	shl.b64 	%rd17847, %rd17846, 5;
	add.s64 	%rd56141, %rd17847, %rd17846;
	add.s64 	%rd56133, %rd56133, 4;
$L__BB5_2500:
	setp.eq.s64 	%p629, %rd2961, 0;
	@%p629 bra 	$L__BB5_2505;
	setp.eq.s64 	%p630, %rd2962, 0;
	@%p630 bra 	$L__BB5_2503;
	shl.b64 	%rd17849, %rd56133, 3;
	add.s64 	%rd17850, %rd55855, %rd17849;
	ld.u64 	%rd17851, [%rd17850];
	mad.lo.s64 	%rd17852, %rd17851, 2654435761, %rd56141;
	shl.b64 	%rd17853, %rd17852, 13;
	add.s64 	%rd17854, %rd17853, %rd17852;
	shr.u64 	%rd17855, %rd17854, 7;
	xor.b64  	%rd17856, %rd17855, %rd17854;
	shl.b64 	%rd17857, %rd17856, 3;
	add.s64 	%rd17858, %rd17857, %rd17856;
	shr.u64 	%rd17859, %rd17858, 17;
	xor.b64  	%rd17860, %rd17859, %rd17858;
	shl.b64 	%rd17861, %rd17860, 5;
	add.s64 	%rd17862, %rd17861, %rd17860;
	ld.u64 	%rd17863, [%rd17850+8];
	mad.lo.s64 	%rd17864, %rd17863, 2654435761, %rd17862;
	shl.b64 	%rd17865, %rd17864, 13;
	add.s64 	%rd17866, %rd17865, %rd17864;
	shr.u64 	%rd17867, %rd17866, 7;
	xor.b64  	%rd17868, %rd17867, %rd17866;
	shl.b64 	%rd17869, %rd17868, 3;
	add.s64 	%rd17870, %rd17869, %rd17868;
	shr.u64 	%rd17871, %rd17870, 17;
	xor.b64  	%rd17872, %rd17871, %rd17870;
	shl.b64 	%rd17873, %rd17872, 5;
	add.s64 	%rd56141, %rd17873, %rd17872;
	add.s64 	%rd56133, %rd56133, 2;
$L__BB5_2503:
	@%p269 bra 	$L__BB5_2505;
	shl.b64 	%rd17874, %rd56133, 3;
	add.s64 	%rd17875, %rd55855, %rd17874;
	ld.u64 	%rd17876, [%rd17875];
	mad.lo.s64 	%rd17877, %rd17876, 2654435761, %rd56141;
	shl.b64 	%rd17878, %rd17877, 13;
	add.s64 	%rd17879, %rd17878, %rd17877;
	shr.u64 	%rd17880, %rd17879, 7;
	xor.b64  	%rd17881, %rd17880, %rd17879;
	shl.b64 	%rd17882, %rd17881, 3;
	add.s64 	%rd17883, %rd17882, %rd17881;
	shr.u64 	%rd17884, %rd17883, 17;
	xor.b64  	%rd17885, %rd17884, %rd17883;
	shl.b64 	%rd17886, %rd17885, 5;
	add.s64 	%rd56141, %rd17886, %rd17885;
$L__BB5_2505:
	mov.b64 	%rd56146, 0;
	mov.u64 	%rd56154, %rd56146;
	@%p625 bra 	$L__BB5_2508;
	and.b64  	%rd4590, %rd2, -8;
	mov.b64 	%rd56146, 0;
	mov.u64 	%rd56144, %rd56146;
$L__BB5_2507:
	.pragma "nounroll";
	shl.b64 	%rd17890, %rd56146, 3;
	add.s64 	%rd17891, %rd55984, %rd17890;
	ld.u64 	%rd17892, [%rd17891];
	mad.lo.s64 	%rd17893, %rd17892, 2654435761, %rd56154;
	shl.b64 	%rd17894, %rd17893, 13;
	add.s64 	%rd17895, %rd17894, %rd17893;
	shr.u64 	%rd17896, %rd17895, 7;
	xor.b64  	%rd17897, %rd17896, %rd17895;
	shl.b64 	%rd17898, %rd17897, 3;
	add.s64 	%rd17899, %rd17898, %rd17897;
	shr.u64 	%rd17900, %rd17899, 17;
	xor.b64  	%rd17901, %rd17900, %rd17899;
	shl.b64 	%rd17902, %rd17901, 5;
	add.s64 	%rd17903, %rd17902, %rd17901;
	ld.u64 	%rd17904, [%rd17891+8];
	mad.lo.s64 	%rd17905, %rd17904, 2654435761, %rd17903;
	shl.b64 	%rd17906, %rd17905, 13;
	add.s64 	%rd17907, %rd17906, %rd17905;
	shr.u64 	%rd17908, %rd17907, 7;
	xor.b64  	%rd17909, %rd17908, %rd17907;
	shl.b64 	%rd17910, %rd17909, 3;
	add.s64 	%rd17911, %rd17910, %rd17909;
	shr.u64 	%rd17912, %rd17911, 17;
	xor.b64  	%rd17913, %rd17912, %rd17911;
	shl.b64 	%rd17914, %rd17913, 5;
	add.s64 	%rd17915, %rd17914, %rd17913;
	ld.u64 	%rd17916, [%rd17891+16];
	mad.lo.s64 	%rd17917, %rd17916, 2654435761, %rd17915;
	shl.b64 	%rd17918, %rd17917, 13;
	add.s64 	%rd17919, %rd17918, %rd17917;
	shr.u64 	%rd17920, %rd17919, 7;
	xor.b64  	%rd17921, %rd17920, %rd17919;
	shl.b64 	%rd17922, %rd17921, 3;
	add.s64 	%rd17923, %rd17922, %rd17921;
	shr.u64 	%rd17924, %rd17923, 17;
	xor.b64  	%rd17925, %rd17924, %rd17923;
	shl.b64 	%rd17926, %rd17925, 5;
	add.s64 	%rd17927, %rd17926, %rd17925;
	ld.u64 	%rd17928, [%rd17891+24];
	mad.lo.s64 	%rd17929, %rd17928, 2654435761, %rd17927;
	shl.b64 	%rd17930, %rd17929, 13;
	add.s64 	%rd17931, %rd17930, %rd17929;
	shr.u64 	%rd17932, %rd17931, 7;
	xor.b64  	%rd17933, %rd17932, %rd17931;
	shl.b64 	%rd17934, %rd17933, 3;
	add.s64 	%rd17935, %rd17934, %rd17933;
	shr.u64 	%rd17936, %rd17935, 17;
	xor.b64  	%rd17937, %rd17936, %rd17935;
	shl.b64 	%rd17938, %rd17937, 5;
	add.s64 	%rd17939, %rd17938, %rd17937;
	ld.u64 	%rd17940, [%rd17891+32];
	mad.lo.s64 	%rd17941, %rd17940, 2654435761, %rd17939;
	shl.b64 	%rd17942, %rd17941, 13;
	add.s64 	%rd17943, %rd17942, %rd17941;
	shr.u64 	%rd17944, %rd17943, 7;
	xor.b64  	%rd17945, %rd17944, %rd17943;
	shl.b64 	%rd17946, %rd17945, 3;
	add.s64 	%rd17947, %rd17946, %rd17945;
	shr.u64 	%rd17948, %rd17947, 17;
	xor.b64  	%rd17949, %rd17948, %rd17947;
	shl.b64 	%rd17950, %rd17949, 5;
	add.s64 	%rd17951, %rd17950, %rd17949;
	ld.u64 	%rd17952, [%rd17891+40];
	mad.lo.s64 	%rd17953, %rd17952, 2654435761, %rd17951;
	shl.b64 	%rd17954, %rd17953, 13;
	add.s64 	%rd17955, %rd17954, %rd17953;
	shr.u64 	%rd17956, %rd17955, 7;
	xor.b64  	%rd17957, %rd17956, %rd17955;
	shl.b64 	%rd17958, %rd17957, 3;
	add.s64 	%rd17959, %rd17958, %rd17957;
	shr.u64 	%rd17960, %rd17959, 17;
	xor.b64  	%rd17961, %rd17960, %rd17959;
	shl.b64 	%rd17962, %rd17961, 5;
	add.s64 	%rd17963, %rd17962, %rd17961;
	ld.u64 	%rd17964, [%rd17891+48];
	mad.lo.s64 	%rd17965, %rd17964, 2654435761, %rd17963;
	shl.b64 	%rd17966, %rd17965, 13;
	add.s64 	%rd17967, %rd17966, %rd17965;
	shr.u64 	%rd17968, %rd17967, 7;
	xor.b64  	%rd17969, %rd17968, %rd17967;
	shl.b64 	%rd17970, %rd17969, 3;
	add.s64 	%rd17971, %rd17970, %rd17969;
	shr.u64 	%rd17972, %rd17971, 17;
	xor.b64  	%rd17973, %rd17972, %rd17971;
	shl.b64 	%rd17974, %rd17973, 5;
	add.s64 	%rd17975, %rd17974, %rd17973;
	ld.u64 	%rd17976, [%rd17891+56];
	mad.lo.s64 	%rd17977, %rd17976, 2654435761, %rd17975;
	shl.b64 	%rd17978, %rd17977, 13;
	add.s64 	%rd17979, %rd17978, %rd17977;
	shr.u64 	%rd17980, %rd17979, 7;
	xor.b64  	%rd17981, %rd17980, %rd17979;
	shl.b64 	%rd17982, %rd17981, 3;
	add.s64 	%rd17983, %rd17982, %rd17981;
	shr.u64 	%rd17984, %rd17983, 17;
	xor.b64  	%rd17985, %rd17984, %rd17983;
	shl.b64 	%rd17986, %rd17985, 5;
	add.s64 	%rd56154, %rd17986, %rd17985;
	add.s64 	%rd56146, %rd56146, 8;
	add.s64 	%rd56144, %rd56144, 8;
	setp.ne.s64 	%p633, %rd56144, %rd4590;
	@%p633 bra 	$L__BB5_2507;
$L__BB5_2508:
	@%p627 bra 	$L__BB5_2516;
	setp.lt.u64 	%p635, %rd2960, 3;
	@%p635 bra 	$L__BB5_2511;
	shl.b64 	%rd17988, %rd56146, 3;
	add.s64 	%rd17989, %rd55984, %rd17988;
	ld.u64 	%rd17990, [%rd17989];
	mad.lo.s64 	%rd17991, %rd17990, 2654435761, %rd56154;
	shl.b64 	%rd17992, %rd17991, 13;
	add.s64 	%rd17993, %rd17992, %rd17991;
	shr.u64 	%rd17994, %rd17993, 7;
	xor.b64  	%rd17995, %rd17994, %rd17993;
	shl.b64 	%rd17996, %rd17995, 3;
	add.s64 	%rd17997, %rd17996, %rd17995;
	shr.u64 	%rd17998, %rd17997, 17;
	xor.b64  	%rd17999, %rd17998, %rd17997;
	shl.b64 	%rd18000, %rd17999, 5;
	add.s64 	%rd18001, %rd18000, %rd17999;
	ld.u64 	%rd18002, [%rd17989+8];
	mad.lo.s64 	%rd18003, %rd18002, 2654435761, %rd18001;
	shl.b64 	%rd18004, %rd18003, 13;
	add.s64 	%rd18005, %rd18004, %rd18003;
	shr.u64 	%rd18006, %rd18005, 7;
	xor.b64  	%rd18007, %rd18006, %rd18005;
	shl.b64 	%rd18008, %rd18007, 3;
	add.s64 	%rd18009, %rd18008, %rd18007;
	shr.u64 	%rd18010, %rd18009, 17;
	xor.b64  	%rd18011, %rd18010, %rd18009;
	shl.b64 	%rd18012, %rd18011, 5;
	add.s64 	%rd18013, %rd18012, %rd18011;
	ld.u64 	%rd18014, [%rd17989+16];
	mad.lo.s64 	%rd18015, %rd18014, 2654435761, %rd18013;
	shl.b64 	%rd18016, %rd18015, 13;
	add.s64 	%rd18017, %rd18016, %rd18015;
	shr.u64 	%rd18018, %rd18017, 7;
	xor.b64  	%rd18019, %rd18018, %rd18017;
	shl.b64 	%rd18020, %rd18019, 3;
	add.s64 	%rd18021, %rd18020, %rd18019;
	shr.u64 	%rd18022, %rd18021, 17;
	xor.b64  	%rd18023, %rd18022, %rd18021;
	shl.b64 	%rd18024, %rd18023, 5;
	add.s64 	%rd18025, %rd18024, %rd18023;
	ld.u64 	%rd18026, [%rd17989+24];
	mad.lo.s64 	%rd18027, %rd18026, 2654435761, %rd18025;
	shl.b64 	%rd18028, %rd18027, 13;
	add.s64 	%rd18029, %rd18028, %rd18027;
	shr.u64 	%rd18030, %rd18029, 7;
	xor.b64  	%rd18031, %rd18030, %rd18029;
	shl.b64 	%rd18032, %rd18031, 3;
	add.s64 	%rd18033, %rd18032, %rd18031;
	shr.u64 	%rd18034, %rd18033, 17;
	xor.b64  	%rd18035, %rd18034, %rd18033;
	shl.b64 	%rd18036, %rd18035, 5;
	add.s64 	%rd56154, %rd18036, %rd18035;
	add.s64 	%rd56146, %rd56146, 4;
$L__BB5_2511:
	setp.eq.s64 	%p636, %rd2961, 0;
	@%p636 bra 	$L__BB5_2516;
	setp.eq.s64 	%p637, %rd2962, 0;
	@%p637 bra 	$L__BB5_2514;
	shl.b64 	%rd18038, %rd56146, 3;
	add.s64 	%rd18039, %rd55984, %rd18038;
	ld.u64 	%rd18040, [%rd18039];
	mad.lo.s64 	%rd18041, %rd18040, 2654435761, %rd56154;
	shl.b64 	%rd18042, %rd18041, 13;
	add.s64 	%rd18043, %rd18042, %rd18041;
	shr.u64 	%rd18044, %rd18043, 7;
	xor.b64  	%rd18045, %rd18044, %rd18043;
	shl.b64 	%rd18046, %rd18045, 3;
	add.s64 	%rd18047, %rd18046, %rd18045;
	shr.u64 	%rd18048, %rd18047, 17;
	xor.b64  	%rd18049, %rd18048, %rd18047;
	shl.b64 	%rd18050, %rd18049, 5;
	add.s64 	%rd18051, %rd18050, %rd18049;
	ld.u64 	%rd18052, [%rd18039+8];
	mad.lo.s64 	%rd18053, %rd18052, 2654435761, %rd18051;
	shl.b64 	%rd18054, %rd18053, 13;
	add.s64 	%rd18055, %rd18054, %rd18053;
	shr.u64 	%rd18056, %rd18055, 7;
	xor.b64  	%rd18057, %rd18056, %rd18055;
	shl.b64 	%rd18058, %rd18057, 3;
	add.s64 	%rd18059, %rd18058, %rd18057;
	shr.u64 	%rd18060, %rd18059, 17;
	xor.b64  	%rd18061, %rd18060, %rd18059;
	shl.b64 	%rd18062, %rd18061, 5;
	add.s64 	%rd56154, %rd18062, %rd18061;
	add.s64 	%rd56146, %rd56146, 2;
$L__BB5_2514:
	@%p269 bra 	$L__BB5_2516;
	shl.b64 	%rd18063, %rd56146, 3;
	add.s64 	%rd18064, %rd55984, %rd18063;
	ld.u64 	%rd18065, [%rd18064];
	mad.lo.s64 	%rd18066, %rd18065, 2654435761, %rd56154;
	shl.b64 	%rd18067, %rd18066, 13;
	add.s64 	%rd18068, %rd18067, %rd18066;
	shr.u64 	%rd18069, %rd18068, 7;
	xor.b64  	%rd18070, %rd18069, %rd18068;
	shl.b64 	%rd18071, %rd18070, 3;
	add.s64 	%rd18072, %rd18071, %rd18070;
	shr.u64 	%rd18073, %rd18072, 17;
	xor.b64  	%rd18074, %rd18073, %rd18072;
	shl.b64 	%rd18075, %rd18074, 5;
	add.s64 	%rd56154, %rd18075, %rd18074;
$L__BB5_2516:
	setp.lt.u64 	%p639, %rd56141, %rd56154;
	mov.u64 	%rd56156, %rd55855;
	@%p639 bra 	$L__BB5_2517;
	bra.uni 	$L__BB5_2522;
$L__BB5_2517:
	mov.u64 	%rd56156, %rd55984;
	mov.u64 	%rd55984, %rd55855;
	bra.uni 	$L__BB5_2522;
$L__BB5_2518:
	setp.eq.s32 	%p640, %r1, 0;
	mov.u64 	%rd56156, %rd55855;
	@%p640 bra 	$L__BB5_2522;
	mov.b64 	%rd56155, 0;
$L__BB5_2520:
	shl.b64 	%rd18077, %rd56155, 3;
	add.s64 	%rd18078, %rd55855, %rd18077;
	ld.u64 	%rd4613, [%rd18078];
	add.s64 	%rd18079, %rd55984, %rd18077;
	ld.u64 	%rd4614, [%rd18079];
	setp.lt.u64 	%p641, %rd4613, %rd4614;
	@%p641 bra 	$L__BB5_2517;
	setp.le.u64 	%p642, %rd4613, %rd4614;
	add.s64 	%rd56155, %rd56155, 1;
	setp.lt.u64 	%p643, %rd56155, %rd2957;
	and.pred  	%p644, %p642, %p643;
	mov.u64 	%rd56156, %rd55855;
	@%p644 bra 	$L__BB5_2520;
$L__BB5_2522:
	mov.b64 	%rd56161, -3750763034362895579;
	mov.b64 	%rd56162, 0;
	@%p267 bra 	$L__BB5_2525;
	and.b64  	%rd4618, %rd2, -2;
	mov.b64 	%rd56161, -3750763034362895579;
	mov.b64 	%rd56162, 0;
	mov.u64 	%rd56160, %rd56162;
$L__BB5_2524:
	shl.b64 	%rd18086, %rd56162, 3;
	add.s64 	%rd18087, %rd55898, %rd18086;
	ld.u64 	%rd18088, [%rd18087];
	and.b64  	%rd18089, %rd18088, 255;
	xor.b64  	%rd18090, %rd18089, %rd56161;
	mul.lo.s64 	%rd18091, %rd18090, 1099511628211;
	shr.u64 	%rd18092, %rd18088, 8;
	and.b64  	%rd18093, %rd18092, 255;
	xor.b64  	%rd18094, %rd18093, %rd18091;
	mul.lo.s64 	%rd18095, %rd18094, 1099511628211;
	shr.u64 	%rd18096, %rd18088, 16;
	and.b64  	%rd18097, %rd18096, 255;
	xor.b64  	%rd18098, %rd18097, %rd18095;
	mul.lo.s64 	%rd18099, %rd18098, 1099511628211;
	shr.u64 	%rd18100, %rd18088, 24;
	and.b64  	%rd18101, %rd18100, 255;
	xor.b64  	%rd18102, %rd18101, %rd18099;
	mul.lo.s64 	%rd18103, %rd18102, 1099511628211;
	shr.u64 	%rd18104, %rd18088, 32;
	and.b64  	%rd18105, %rd18104, 255;
	xor.b64  	%rd18106, %rd18105, %rd18103;
	mul.lo.s64 	%rd18107, %rd18106, 1099511628211;
	shr.u64 	%rd18108, %rd18088, 40;
	and.b64  	%rd18109, %rd18108, 255;
	xor.b64  	%rd18110, %rd18109, %rd18107;
	mul.lo.s64 	%rd18111, %rd18110, 1099511628211;
	shr.u64 	%rd18112, %rd18088, 48;
	and.b64  	%rd18113, %rd18112, 255;
	xor.b64  	%rd18114, %rd18113, %rd18111;
	mul.lo.s64 	%rd18115, %rd18114, 1099511628211;
	shr.u64 	%rd18116, %rd18088, 56;
	xor.b64  	%rd18117, %rd18116, %rd18115;
	mul.lo.s64 	%rd18118, %rd18117, 1099511628211;
	ld.u64 	%rd18119, [%rd18087+8];
	and.b64  	%rd18120, %rd18119, 255;
	xor.b64  	%rd18121, %rd18120, %rd18118;
	mul.lo.s64 	%rd18122, %rd18121, 1099511628211;
	shr.u64 	%rd18123, %rd18119, 8;
	and.b64  	%rd18124, %rd18123, 255;
	xor.b64  	%rd18125, %rd18124, %rd18122;
	mul.lo.s64 	%rd18126, %rd18125, 1099511628211;
	shr.u64 	%rd18127, %rd18119, 16;
	and.b64  	%rd18128, %rd18127, 255;
	xor.b64  	%rd18129, %rd18128, %rd18126;
	mul.lo.s64 	%rd18130, %rd18129, 1099511628211;
	shr.u64 	%rd18131, %rd18119, 24;
	and.b64  	%rd18132, %rd18131, 255;
	xor.b64  	%rd18133, %rd18132, %rd18130;
	mul.lo.s64 	%rd18134, %rd18133, 1099511628211;
	shr.u64 	%rd18135, %rd18119, 32;
	and.b64  	%rd18136, %rd18135, 255;
	xor.b64  	%rd18137, %rd18136, %rd18134;
	mul.lo.s64 	%rd18138, %rd18137, 1099511628211;
	shr.u64 	%rd18139, %rd18119, 40;
	and.b64  	%rd18140, %rd18139, 255;
	xor.b64  	%rd18141, %rd18140, %rd18138;
	mul.lo.s64 	%rd18142, %rd18141, 1099511628211;
	shr.u64 	%rd18143, %rd18119, 48;
	and.b64  	%rd18144, %rd18143, 255;
	xor.b64  	%rd18145, %rd18144, %rd18142;
	mul.lo.s64 	%rd18146, %rd18145, 1099511628211;
	shr.u64 	%rd18147, %rd18119, 56;
	xor.b64  	%rd18148, %rd18147, %rd18146;
	mul.lo.s64 	%rd56161, %rd18148, 1099511628211;
	add.s64 	%rd56162, %rd56162, 2;
	add.s64 	%rd56160, %rd56160, 2;
	setp.ne.s64 	%p646, %rd56160, %rd4618;
	@%p646 bra 	$L__BB5_2524;
$L__BB5_2525:
	@%p269 bra 	$L__BB5_2527;
	shl.b64 	%rd18149, %rd56162, 3;
	add.s64 	%rd18150, %rd55898, %rd18149;
	ld.u64 	%rd18151, [%rd18150];
	and.b64  	%rd18152, %rd18151, 255;
	xor.b64  	%rd18153, %rd18152, %rd56161;
	mul.lo.s64 	%rd18154, %rd18153, 1099511628211;
	shr.u64 	%rd18155, %rd18151, 8;
	and.b64  	%rd18156, %rd18155, 255;
	xor.b64  	%rd18157, %rd18156, %rd18154;
	mul.lo.s64 	%rd18158, %rd18157, 1099511628211;
	shr.u64 	%rd18159, %rd18151, 16;
	and.b64  	%rd18160, %rd18159, 255;
	xor.b64  	%rd18161, %rd18160, %rd18158;
	mul.lo.s64 	%rd18162, %rd18161, 1099511628211;
	shr.u64 	%rd18163, %rd18151, 24;
	and.b64  	%rd18164, %rd18163, 255;
	xor.b64  	%rd18165, %rd18164, %rd18162;
	mul.lo.s64 	%rd18166, %rd18165, 1099511628211;
	shr.u64 	%rd18167, %rd18151, 32;
	and.b64  	%rd18168, %rd18167, 255;
	xor.b64  	%rd18169, %rd18168, %rd18166;
	mul.lo.s64 	%rd18170, %rd18169, 1099511628211;
	shr.u64 	%rd18171, %rd18151, 40;
	and.b64  	%rd18172, %rd18171, 255;
	xor.b64  	%rd18173, %rd18172, %rd18170;
	mul.lo.s64 	%rd18174, %rd18173, 1099511628211;
	shr.u64 	%rd18175, %rd18151, 48;
	and.b64  	%rd18176, %rd18175, 255;
	xor.b64  	%rd18177, %rd18176, %rd18174;
	mul.lo.s64 	%rd18178, %rd18177, 1099511628211;
	shr.u64 	%rd18179, %rd18151, 56;
	xor.b64  	%rd18180, %rd18179, %rd18178;
	mul.lo.s64 	%rd56161, %rd18180, 1099511628211;
$L__BB5_2527:
	mov.b64 	%rd56168, -3750763034362895579;
	mov.b64 	%rd56169, 0;
	@%p267 bra 	$L__BB5_2530;
	and.b64  	%rd4630, %rd2, -2;
	mov.b64 	%rd56168, -3750763034362895579;
	mov.b64 	%rd56169, 0;
	mov.u64 	%rd56167, %rd56169;
$L__BB5_2529:
	shl.b64 	%rd18186, %rd56169, 3;
	add.s64 	%rd18187, %rd55598, %rd18186;
	ld.u64 	%rd18188, [%rd18187];
	and.b64  	%rd18189, %rd18188, 255;
	xor.b64  	%rd18190, %rd18189, %rd56168;
	mul.lo.s64 	%rd18191, %rd18190, 1099511628211;
	shr.u64 	%rd18192, %rd18188, 8;
	and.b64  	%rd18193, %rd18192, 255;
	xor.b64  	%rd18194, %rd18193, %rd18191;
	mul.lo.s64 	%rd18195, %rd18194, 1099511628211;
	shr.u64 	%rd18196, %rd18188, 16;
	and.b64  	%rd18197, %rd18196, 255;
	xor.b64  	%rd18198, %rd18197, %rd18195;
	mul.lo.s64 	%rd18199, %rd18198, 1099511628211;
	shr.u64 	%rd18200, %rd18188, 24;
	and.b64  	%rd18201, %rd18200, 255;
	xor.b64  	%rd18202, %rd18201, %rd18199;
	mul.lo.s64 	%rd18203, %rd18202, 1099511628211;
	shr.u64 	%rd18204, %rd18188, 32;
	and.b64  	%rd18205, %rd18204, 255;
	xor.b64  	%rd18206, %rd18205, %rd18203;
	mul.lo.s64 	%rd18207, %rd18206, 1099511628211;
	shr.u64 	%rd18208, %rd18188, 40;
	and.b64  	%rd18209, %rd18208, 255;
	xor.b64  	%rd18210, %rd18209, %rd18207;
	mul.lo.s64 	%rd18211, %rd18210, 1099511628211;
	shr.u64 	%rd18212, %rd18188, 48;
	and.b64  	%rd18213, %rd18212, 255;
	xor.b64  	%rd18214, %rd18213, %rd18211;
	mul.lo.s64 	%rd18215, %rd18214, 1099511628211;
	shr.u64 	%rd18216, %rd18188, 56;
	xor.b64  	%rd18217, %rd18216, %rd18215;
	mul.lo.s64 	%rd18218, %rd18217, 1099511628211;
	ld.u64 	%rd18219, [%rd18187+8];
	and.b64  	%rd18220, %rd18219, 255;
	xor.b64  	%rd18221, %rd18220, %rd18218;
	mul.lo.s64 	%rd18222, %rd18221, 1099511628211;
	shr.u64 	%rd18223, %rd18219, 8;
	and.b64  	%rd18224, %rd18223, 255;
	xor.b64  	%rd18225, %rd18224, %rd18222;
	mul.lo.s64 	%rd18226, %rd18225, 1099511628211;
	shr.u64 	%rd18227, %rd18219, 16;
	and.b64  	%rd18228, %rd18227, 255;
	xor.b64  	%rd18229, %rd18228, %rd18226;
	mul.lo.s64 	%rd18230, %rd18229, 1099511628211;
	shr.u64 	%rd18231, %rd18219, 24;
	and.b64  	%rd18232, %rd18231, 255;
	xor.b64  	%rd18233, %rd18232, %rd18230;
	mul.lo.s64 	%rd18234, %rd18233, 1099511628211;
	shr.u64 	%rd18235, %rd18219, 32;
	and.b64  	%rd18236, %rd18235, 255;
	xor.b64  	%rd18237, %rd18236, %rd18234;
	mul.lo.s64 	%rd18238, %rd18237, 1099511628211;
	shr.u64 	%rd18239, %rd18219, 40;
	and.b64  	%rd18240, %rd18239, 255;
	xor.b64  	%rd18241, %rd18240, %rd18238;
	mul.lo.s64 	%rd18242, %rd18241, 1099511628211;
	shr.u64 	%rd18243, %rd18219, 48;
	and.b64  	%rd18244, %rd18243, 255;
	xor.b64  	%rd18245, %rd18244, %rd18242;
	mul.lo.s64 	%rd18246, %rd18245, 1099511628211;
	shr.u64 	%rd18247, %rd18219, 56;
	xor.b64  	%rd18248, %rd18247, %rd18246;
	mul.lo.s64 	%rd56168, %rd18248, 1099511628211;
	add.s64 	%rd56169, %rd56169, 2;
	add.s64 	%rd56167, %rd56167, 2;
	setp.ne.s64 	%p649, %rd56167, %rd4630;
	@%p649 bra 	$L__BB5_2529;
$L__BB5_2530:
	@%p269 bra 	$L__BB5_2532;
	shl.b64 	%rd18249, %rd56169, 3;
	add.s64 	%rd18250, %rd55598, %rd18249;
	ld.u64 	%rd18251, [%rd18250];
	and.b64  	%rd18252, %rd18251, 255;
	xor.b64  	%rd18253, %rd18252, %rd56168;
	mul.lo.s64 	%rd18254, %rd18253, 1099511628211;
	shr.u64 	%rd18255, %rd18251, 8;
	and.b64  	%rd18256, %rd18255, 255;
	xor.b64  	%rd18257, %rd18256, %rd18254;
	mul.lo.s64 	%rd18258, %rd18257, 1099511628211;
	shr.u64 	%rd18259, %rd18251, 16;
	and.b64  	%rd18260, %rd18259, 255;
	xor.b64  	%rd18261, %rd18260, %rd18258;
	mul.lo.s64 	%rd18262, %rd18261, 1099511628211;
	shr.u64 	%rd18263, %rd18251, 24;
	and.b64  	%rd18264, %rd18263, 255;
	xor.b64  	%rd18265, %rd18264, %rd18262;
	mul.lo.s64 	%rd18266, %rd18265, 1099511628211;
	shr.u64 	%rd18267, %rd18251, 32;
	and.b64  	%rd18268, %rd18267, 255;
	xor.b64  	%rd18269, %rd18268, %rd18266;
	mul.lo.s64 	%rd18270, %rd18269, 1099511628211;
	shr.u64 	%rd18271, %rd18251, 40;
	and.b64  	%rd18272, %rd18271, 255;
	xor.b64  	%rd18273, %rd18272, %rd18270;
	mul.lo.s64 	%rd18274, %rd18273, 1099511628211;
	shr.u64 	%rd18275, %rd18251, 48;
	and.b64  	%rd18276, %rd18275, 255;
	xor.b64  	%rd18277, %rd18276, %rd18274;
	mul.lo.s64 	%rd18278, %rd18277, 1099511628211;
	shr.u64 	%rd18279, %rd18251, 56;
	xor.b64  	%rd18280, %rd18279, %rd18278;
	mul.lo.s64 	%rd56168, %rd18280, 1099511628211;
$L__BB5_2532:
	setp.eq.s64 	%p651, %rd56161, %rd56168;
	@%p651 bra 	$L__BB5_2557;
	setp.lt.u64 	%p652, %rd2958, 7;
	mov.b64 	%rd56176, 0;
	mov.u64 	%rd56184, %rd56176;
	@%p652 bra 	$L__BB5_2536;
	and.b64  	%rd4642, %rd2, -8;
	mov.b64 	%rd56176, 0;
	mov.u64 	%rd56174, %rd56176;
$L__BB5_2535:
	.pragma "nounroll";
	shl.b64 	%rd18284, %rd56176, 3;
	add.s64 	%rd18285, %rd55898, %rd18284;
	ld.u64 	%rd18286, [%rd18285];
	mad.lo.s64 	%rd18287, %rd18286, 2654435761, %rd56184;
	shl.b64 	%rd18288, %rd18287, 13;
	add.s64 	%rd18289, %rd18288, %rd18287;
	shr.u64 	%rd18290, %rd18289, 7;
	xor.b64  	%rd18291, %rd18290, %rd18289;
	shl.b64 	%rd18292, %rd18291, 3;
	add.s64 	%rd18293, %rd18292, %rd18291;
	shr.u64 	%rd18294, %rd18293, 17;
	xor.b64  	%rd18295, %rd18294, %rd18293;
	shl.b64 	%rd18296, %rd18295, 5;
	add.s64 	%rd18297, %rd18296, %rd18295;
	ld.u64 	%rd18298, [%rd18285+8];
	mad.lo.s64 	%rd18299, %rd18298, 2654435761, %rd18297;
	shl.b64 	%rd18300, %rd18299, 13;
	add.s64 	%rd18301, %rd18300, %rd18299;
	shr.u64 	%rd18302, %rd18301, 7;
	xor.b64  	%rd18303, %rd18302, %rd18301;
	shl.b64 	%rd18304, %rd18303, 3;
	add.s64 	%rd18305, %rd18304, %rd18303;
	shr.u64 	%rd18306, %rd18305, 17;
	xor.b64  	%rd18307, %rd18306, %rd18305;
	shl.b64 	%rd18308, %rd18307, 5;
	add.s64 	%rd18309, %rd18308, %rd18307;
	ld.u64 	%rd18310, [%rd18285+16];
	mad.lo.s64 	%rd18311, %rd18310, 2654435761, %rd18309;
	shl.b64 	%rd18312, %rd18311, 13;
	add.s64 	%rd18313, %rd18312, %rd18311;
	shr.u64 	%rd18314, %rd18313, 7;
	xor.b64  	%rd18315, %rd18314, %rd18313;
	shl.b64 	%rd18316, %rd18315, 3;
	add.s64 	%rd18317, %rd18316, %rd18315;
	shr.u64 	%rd18318, %rd18317, 17;
	xor.b64  	%rd18319, %rd18318, %rd18317;
	shl.b64 	%rd18320, %rd18319, 5;
	add.s64 	%rd18321, %rd18320, %rd18319;
	ld.u64 	%rd18322, [%rd18285+24];
	mad.lo.s64 	%rd18323, %rd18322, 2654435761, %rd18321;
	shl.b64 	%rd18324, %rd18323, 13;
	add.s64 	%rd18325, %rd18324, %rd18323;
	shr.u64 	%rd18326, %rd18325, 7;
	xor.b64  	%rd18327, %rd18326, %rd18325;
	shl.b64 	%rd18328, %rd18327, 3;
	add.s64 	%rd18329, %rd18328, %rd18327;
	shr.u64 	%rd18330, %rd18329, 17;
	xor.b64  	%rd18331, %rd18330, %rd18329;
	shl.b64 	%rd18332, %rd18331, 5;
	add.s64 	%rd18333, %rd18332, %rd18331;
	ld.u64 	%rd18334, [%rd18285+32];
	mad.lo.s64 	%rd18335, %rd18334, 2654435761, %rd18333;
	shl.b64 	%rd18336, %rd18335, 13;
	add.s64 	%rd18337, %rd18336, %rd18335;
	shr.u64 	%rd18338, %rd18337, 7;
	xor.b64  	%rd18339, %rd18338, %rd18337;
	shl.b64 	%rd18340, %rd18339, 3;
	add.s64 	%rd18341, %rd18340, %rd18339;
	shr.u64 	%rd18342, %rd18341, 17;
	xor.b64  	%rd18343, %rd18342, %rd18341;
	shl.b64 	%rd18344, %rd18343, 5;
	add.s64 	%rd18345, %rd18344, %rd18343;
	ld.u64 	%rd18346, [%rd18285+40];
	mad.lo.s64 	%rd18347, %rd18346, 2654435761, %rd18345;
	shl.b64 	%rd18348, %rd18347, 13;
	add.s64 	%rd18349, %rd18348, %rd18347;
	shr.u64 	%rd18350, %rd18349, 7;
	xor.b64  	%rd18351, %rd18350, %rd18349;
	shl.b64 	%rd18352, %rd18351, 3;
	add.s64 	%rd18353, %rd18352, %rd18351;
	shr.u64 	%rd18354, %rd18353, 17;
	xor.b64  	%rd18355, %rd18354, %rd18353;
	shl.b64 	%rd18356, %rd18355, 5;
	add.s64 	%rd18357, %rd18356, %rd18355;
	ld.u64 	%rd18358, [%rd18285+48];
	mad.lo.s64 	%rd18359, %rd18358, 2654435761, %rd18357;
	shl.b64 	%rd18360, %rd18359, 13;
	add.s64 	%rd18361, %rd18360, %rd18359;
	shr.u64 	%rd18362, %rd18361, 7;
	xor.b64  	%rd18363, %rd18362, %rd18361;
	shl.b64 	%rd18364, %rd18363, 3;
	add.s64 	%rd18365, %rd18364, %rd18363;
	shr.u64 	%rd18366, %rd18365, 17;
	xor.b64  	%rd18367, %rd18366, %rd18365;
	shl.b64 	%rd18368, %rd18367, 5;
	add.s64 	%rd18369, %rd18368, %rd18367;
	ld.u64 	%rd18370, [%rd18285+56];
	mad.lo.s64 	%rd18371, %rd18370, 2654435761, %rd18369;
	shl.b64 	%rd18372, %rd18371, 13;
	add.s64 	%rd18373, %rd18372, %rd18371;
	shr.u64 	%rd18374, %rd18373, 7;
	xor.b64  	%rd18375, %rd18374, %rd18373;
	shl.b64 	%rd18376, %rd18375, 3;
	add.s64 	%rd18377, %rd18376, %rd18375;
	shr.u64 	%rd18378, %rd18377, 17;
	xor.b64  	%rd18379, %rd18378, %rd18377;
	shl.b64 	%rd18380, %rd18379, 5;
	add.s64 	%rd56184, %rd18380, %rd18379;
	add.s64 	%rd56176, %rd56176, 8;
	add.s64 	%rd56174, %rd56174, 8;
	setp.ne.s64 	%p653, %rd56174, %rd4642;
	@%p653 bra 	$L__BB5_2535;
$L__BB5_2536:
	setp.eq.s64 	%p654, %rd2959, 0;
	@%p654 bra 	$L__BB5_2544;
	setp.lt.u64 	%p655, %rd2960, 3;
	@%p655 bra 	$L__BB5_2539;
	shl.b64 	%rd18382, %rd56176, 3;
	add.s64 	%rd18383, %rd55898, %rd18382;
	ld.u64 	%rd18384, [%rd18383];
	mad.lo.s64 	%rd18385, %rd18384, 2654435761, %rd56184;
	shl.b64 	%rd18386, %rd18385, 13;
	add.s64 	%rd18387, %rd18386, %rd18385;
	shr.u64 	%rd18388, %rd18387, 7;
	xor.b64  	%rd18389, %rd18388, %rd18387;
	shl.b64 	%rd18390, %rd18389, 3;
	add.s64 	%rd18391, %rd18390, %rd18389;
	shr.u64 	%rd18392, %rd18391, 17;
	xor.b64  	%rd18393, %rd18392, %rd18391;
	shl.b64 	%rd18394, %rd18393, 5;
	add.s64 	%rd18395, %rd18394, %rd18393;
	ld.u64 	%rd18396, [%rd18383+8];
	mad.lo.s64 	%rd18397, %rd18396, 2654435761, %rd18395;
	shl.b64 	%rd18398, %rd18397, 13;
	add.s64 	%rd18399, %rd18398, %rd18397;
	shr.u64 	%rd18400, %rd18399, 7;
	xor.b64  	%rd18401, %rd18400, %rd18399;
	shl.b64 	%rd18402, %rd18401, 3;
	add.s64 	%rd18403, %rd18402, %rd18401;
	shr.u64 	%rd18404, %rd18403, 17;
	xor.b64  	%rd18405, %rd18404, %rd18403;
	shl.b64 	%rd18406, %rd18405, 5;
	add.s64 	%rd18407, %rd18406, %rd18405;
	ld.u64 	%rd18408, [%rd18383+16];
	mad.lo.s64 	%rd18409, %rd18408, 2654435761, %rd18407;
	shl.b64 	%rd18410, %rd18409, 13;
	add.s64 	%rd18411, %rd18410, %rd18409;
	shr.u64 	%rd18412, %rd18411, 7;
	xor.b64  	%rd18413, %rd18412, %rd18411;
	shl.b64 	%rd18414, %rd18413, 3;
	add.s64 	%rd18415, %rd18414, %rd18413;
	shr.u64 	%rd18416, %rd18415, 17;
	xor.b64  	%rd18417, %rd18416, %rd18415;
	shl.b64 	%rd18418, %rd18417, 5;
	add.s64 	%rd18419, %rd18418, %rd18417;
	ld.u64 	%rd18420, [%rd18383+24];
	mad.lo.s64 	%rd18421, %rd18420, 2654435761, %rd18419;
	shl.b64 	%rd18422, %rd18421, 13;
	add.s64 	%rd18423, %rd18422, %rd18421;
	shr.u64 	%rd18424, %rd18423, 7;
	xor.b64  	%rd18425, %rd18424, %rd18423;
	shl.b64 	%rd18426, %rd18425, 3;
	add.s64 	%rd18427, %rd18426, %rd18425;
	shr.u64 	%rd18428, %rd18427, 17;
	xor.b64  	%rd18429, %rd18428, %rd18427;
	shl.b64 	%rd18430, %rd18429, 5;
	add.s64 	%rd56184, %rd18430, %rd18429;
	add.s64 	%rd56176, %rd56176, 4;
$L__BB5_2539:
	setp.eq.s64 	%p656, %rd2961, 0;
	@%p656 bra 	$L__BB5_2544;
	setp.eq.s64 	%p657, %rd2962, 0;
	@%p657 bra 	$L__BB5_2542;
	shl.b64 	%rd18432, %rd56176, 3;
	add.s64 	%rd18433, %rd55898, %rd18432;
	ld.u64 	%rd18434, [%rd18433];
	mad.lo.s64 	%rd18435, %rd18434, 2654435761, %rd56184;
	shl.b64 	%rd18436, %rd18435, 13;
	add.s64 	%rd18437, %rd18436, %rd18435;
	shr.u64 	%rd18438, %rd18437, 7;
	xor.b64  	%rd18439, %rd18438, %rd18437;
	shl.b64 	%rd18440, %rd18439, 3;
	add.s64 	%rd18441, %rd18440, %rd18439;
	shr.u64 	%rd18442, %rd18441, 17;
	xor.b64  	%rd18443, %rd18442, %rd18441;
	shl.b64 	%rd18444, %rd18443, 5;
	add.s64 	%rd18445, %rd18444, %rd18443;
	ld.u64 	%rd18446, [%rd18433+8];
	mad.lo.s64 	%rd18447, %rd18446, 2654435761, %rd18445;
	shl.b64 	%rd18448, %rd18447, 13;
	add.s64 	%rd18449, %rd18448, %rd18447;
	shr.u64 	%rd18450, %rd18449, 7;
	xor.b64  	%rd18451, %rd18450, %rd18449;
	shl.b64 	%rd18452, %rd18451, 3;
	add.s64 	%rd18453, %rd18452, %rd18451;
	shr.u64 	%rd18454, %rd18453, 17;
	xor.b64  	%rd18455, %rd18454, %rd18453;
	shl.b64 	%rd18456, %rd18455, 5;
	add.s64 	%rd56184, %rd18456, %rd18455;
	add.s64 	%rd56176, %rd56176, 2;
$L__BB5_2542:
	@%p269 bra 	$L__BB5_2544;
	shl.b64 	%rd18457, %rd56176, 3;
	add.s64 	%rd18458, %rd55898, %rd18457;
	ld.u64 	%rd18459, [%rd18458];
	mad.lo.s64 	%rd18460, %rd18459, 2654435761, %rd56184;
	shl.b64 	%rd18461, %rd18460, 13;
	add.s64 	%rd18462, %rd18461, %rd18460;
	shr.u64 	%rd18463, %rd18462, 7;
	xor.b64  	%rd18464, %rd18463, %rd18462;
	shl.b64 	%rd18465, %rd18464, 3;
	add.s64 	%rd18466, %rd18465, %rd18464;
	shr.u64 	%rd18467, %rd18466, 17;
	xor.b64  	%rd18468, %rd18467, %rd18466;
	shl.b64 	%rd18469, %rd18468, 5;
	add.s64 	%rd56184, %rd18469, %rd18468;
$L__BB5_2544:
	mov.b64 	%rd56189, 0;
	mov.u64 	%rd56197, %rd56189;
	@%p652 bra 	$L__BB5_2547;
	and.b64  	%rd4664, %rd2, -8;
	mov.b64 	%rd56189, 0;
	mov.u64 	%rd56187, %rd56189;
$L__BB5_2546:
	.pragma "nounroll";
	shl.b64 	%rd18473, %rd56189, 3;
	add.s64 	%rd18474, %rd55598, %rd18473;
	ld.u64 	%rd18475, [%rd18474];
	mad.lo.s64 	%rd18476, %rd18475, 2654435761, %rd56197;
	shl.b64 	%rd18477, %rd18476, 13;
	add.s64 	%rd18478, %rd18477, %rd18476;
	shr.u64 	%rd18479, %rd18478, 7;
	xor.b64  	%rd18480, %rd18479, %rd18478;
	shl.b64 	%rd18481, %rd18480, 3;
	add.s64 	%rd18482, %rd18481, %rd18480;
	shr.u64 	%rd18483, %rd18482, 17;
	xor.b64  	%rd18484, %rd18483, %rd18482;
	shl.b64 	%rd18485, %rd18484, 5;
	add.s64 	%rd18486, %rd18485, %rd18484;
	ld.u64 	%rd18487, [%rd18474+8];
	mad.lo.s64 	%rd18488, %rd18487, 2654435761, %rd18486;
	shl.b64 	%rd18489, %rd18488, 13;
	add.s64 	%rd18490, %rd18489, %rd18488;
	shr.u64 	%rd18491, %rd18490, 7;
	xor.b64  	%rd18492, %rd18491, %rd18490;
	shl.b64 	%rd18493, %rd18492, 3;
	add.s64 	%rd18494, %rd18493, %rd18492;
	shr.u64 	%rd18495, %rd18494, 17;
	xor.b64  	%rd18496, %rd18495, %rd18494;
	shl.b64 	%rd18497, %rd18496, 5;
	add.s64 	%rd18498, %rd18497, %rd18496;
	ld.u64 	%rd18499, [%rd18474+16];
	mad.lo.s64 	%rd18500, %rd18499, 2654435761, %rd18498;
	shl.b64 	%rd18501, %rd18500, 13;
	add.s64 	%rd18502, %rd18501, %rd18500;
	shr.u64 	%rd18503, %rd18502, 7;
	xor.b64  	%rd18504, %rd18503, %rd18502;
	shl.b64 	%rd18505, %rd18504, 3;
	add.s64 	%rd18506, %rd18505, %rd18504;
	shr.u64 	%rd18507, %rd18506, 17;
	xor.b64  	%rd18508, %rd18507, %rd18506;
	shl.b64 	%rd18509, %rd18508, 5;
	add.s64 	%rd18510, %rd18509, %rd18508;
	ld.u64 	%rd18511, [%rd18474+24];
	mad.lo.s64 	%rd18512, %rd18511, 2654435761, %rd18510;
	shl.b64 	%rd18513, %rd18512, 13;
	add.s64 	%rd18514, %rd18513, %rd18512;
	shr.u64 	%rd18515, %rd18514, 7;
	xor.b64  	%rd18516, %rd18515, %rd18514;
	shl.b64 	%rd18517, %rd18516, 3;
	add.s64 	%rd18518, %rd18517, %rd18516;
	shr.u64 	%rd18519, %rd18518, 17;
	xor.b64  	%rd18520, %rd18519, %rd18518;
	shl.b64 	%rd18521, %rd18520, 5;
	add.s64 	%rd18522, %rd18521, %rd18520;
	ld.u64 	%rd18523, [%rd18474+32];
	mad.lo.s64 	%rd18524, %rd18523, 2654435761, %rd18522;
	shl.b64 	%rd18525, %rd18524, 13;
	add.s64 	%rd18526, %rd18525, %rd18524;
	shr.u64 	%rd18527, %rd18526, 7;
	xor.b64  	%rd18528, %rd18527, %rd18526;
	shl.b64 	%rd18529, %rd18528, 3;
	add.s64 	%rd18530, %rd18529, %rd18528;
	shr.u64 	%rd18531, %rd18530, 17;
	xor.b64  	%rd18532, %rd18531, %rd18530;
	shl.b64 	%rd18533, %rd18532, 5;
	add.s64 	%rd18534, %rd18533, %rd18532;
	ld.u64 	%rd18535, [%rd18474+40];
	mad.lo.s64 	%rd18536, %rd18535, 2654435761, %rd18534;
	shl.b64 	%rd18537, %rd18536, 13;
	add.s64 	%rd18538, %rd18537, %rd18536;
	shr.u64 	%rd18539, %rd18538, 7;
	xor.b64  	%rd18540, %rd18539, %rd18538;
	shl.b64 	%rd18541, %rd18540, 3;
	add.s64 	%rd18542, %rd18541, %rd18540;
	shr.u64 	%rd18543, %rd18542, 17;
	xor.b64  	%rd18544, %rd18543, %rd18542;
	shl.b64 	%rd18545, %rd18544, 5;
	add.s64 	%rd18546, %rd18545, %rd18544;
	ld.u64 	%rd18547, [%rd18474+48];
	mad.lo.s64 	%rd18548, %rd18547, 2654435761, %rd18546;
	shl.b64 	%rd18549, %rd18548, 13;
	add.s64 	%rd18550, %rd18549, %rd18548;
	shr.u64 	%rd18551, %rd18550, 7;
	xor.b64  	%rd18552, %rd18551, %rd18550;
	shl.b64 	%rd18553, %rd18552, 3;
	add.s64 	%rd18554, %rd18553, %rd18552;
	shr.u64 	%rd18555, %rd18554, 17;
	xor.b64  	%rd18556, %rd18555, %rd18554;
	shl.b64 	%rd18557, %rd18556, 5;
	add.s64 	%rd18558, %rd18557, %rd18556;
	ld.u64 	%rd18559, [%rd18474+56];
	mad.lo.s64 	%rd18560, %rd18559, 2654435761, %rd18558;
	shl.b64 	%rd18561, %rd18560, 13;
	add.s64 	%rd18562, %rd18561, %rd18560;
	shr.u64 	%rd18563, %rd18562, 7;
	xor.b64  	%rd18564, %rd18563, %rd18562;
	shl.b64 	%rd18565, %rd18564, 3;
	add.s64 	%rd18566, %rd18565, %rd18564;
	shr.u64 	%rd18567, %rd18566, 17;
	xor.b64  	%rd18568, %rd18567, %rd18566;
	shl.b64 	%rd18569, %rd18568, 5;
	add.s64 	%rd56197, %rd18569, %rd18568;
	add.s64 	%rd56189, %rd56189, 8;
	add.s64 	%rd56187, %rd56187, 8;
	setp.ne.s64 	%p660, %rd56187, %rd4664;
	@%p660 bra 	$L__BB5_2546;
$L__BB5_2547:
	@%p654 bra 	$L__BB5_2555;
	setp.lt.u64 	%p662, %rd2960, 3;
	@%p662 bra 	$L__BB5_2550;
	shl.b64 	%rd18571, %rd56189, 3;
	add.s64 	%rd18572, %rd55598, %rd18571;
	ld.u64 	%rd18573, [%rd18572];
	mad.lo.s64 	%rd18574, %rd18573, 2654435761, %rd56197;
	shl.b64 	%rd18575, %rd18574, 13;
	add.s64 	%rd18576, %rd18575, %rd18574;
	shr.u64 	%rd18577, %rd18576, 7;
	xor.b64  	%rd18578, %rd18577, %rd18576;
	shl.b64 	%rd18579, %rd18578, 3;
	add.s64 	%rd18580, %rd18579, %rd18578;
	shr.u64 	%rd18581, %rd18580, 17;
	xor.b64  	%rd18582, %rd18581, %rd18580;
	shl.b64 	%rd18583, %rd18582, 5;
	add.s64 	%rd18584, %rd18583, %rd18582;
	ld.u64 	%rd18585, [%rd18572+8];
	mad.lo.s64 	%rd18586, %rd18585, 2654435761, %rd18584;
	shl.b64 	%rd18587, %rd18586, 13;
	add.s64 	%rd18588, %rd18587, %rd18586;
	shr.u64 	%rd18589, %rd18588, 7;
	xor.b64  	%rd18590, %rd18589, %rd18588;
	shl.b64 	%rd18591, %rd18590, 3;
	add.s64 	%rd18592, %rd18591, %rd18590;
	shr.u64 	%rd18593, %rd18592, 17;
	xor.b64  	%rd18594, %rd18593, %rd18592;
	shl.b64 	%rd18595, %rd18594, 5;
	add.s64 	%rd18596, %rd18595, %rd18594;
	ld.u64 	%rd18597, [%rd18572+16];
	mad.lo.s64 	%rd18598, %rd18597, 2654435761, %rd18596;
	shl.b64 	%rd18599, %rd18598, 13;
	add.s64 	%rd18600, %rd18599, %rd18598;
	shr.u64 	%rd18601, %rd18600, 7;
	xor.b64  	%rd18602, %rd18601, %rd18600;
	shl.b64 	%rd18603, %rd18602, 3;
	add.s64 	%rd18604, %rd18603, %rd18602;
	shr.u64 	%rd18605, %rd18604, 17;
	xor.b64  	%rd18606, %rd18605, %rd18604;
	shl.b64 	%rd18607, %rd18606, 5;
	add.s64 	%rd18608, %rd18607, %rd18606;
	ld.u64 	%rd18609, [%rd18572+24];
	mad.lo.s64 	%rd18610, %rd18609, 2654435761, %rd18608;
	shl.b64 	%rd18611, %rd18610, 13;
	add.s64 	%rd18612, %rd18611, %rd18610;
	shr.u64 	%rd18613, %rd18612, 7;
	xor.b64  	%rd18614, %rd18613, %rd18612;
	shl.b64 	%rd18615, %rd18614, 3;
	add.s64 	%rd18616, %rd18615, %rd18614;
	shr.u64 	%rd18617, %rd18616, 17;
	xor.b64  	%rd18618, %rd18617, %rd18616;
	shl.b64 	%rd18619, %rd18618, 5;
	add.s64 	%rd56197, %rd18619, %rd18618;
	add.s64 	%rd56189, %rd56189, 4;
$L__BB5_2550:
	setp.eq.s64 	%p663, %rd2961, 0;
	@%p663 bra 	$L__BB5_2555;
	setp.eq.s64 	%p664, %rd2962, 0;
	@%p664 bra 	$L__BB5_2553;
	shl.b64 	%rd18621, %rd56189, 3;
	add.s64 	%rd18622, %rd55598, %rd18621;
	ld.u64 	%rd18623, [%rd18622];
	mad.lo.s64 	%rd18624, %rd18623, 2654435761, %rd56197;
	shl.b64 	%rd18625, %rd18624, 13;
	add.s64 	%rd18626, %rd18625, %rd18624;
	shr.u64 	%rd18627, %rd18626, 7;
	xor.b64  	%rd18628, %rd18627, %rd18626;
	shl.b64 	%rd18629, %rd18628, 3;
	add.s64 	%rd18630, %rd18629, %rd18628;
	shr.u64 	%rd18631, %rd18630, 17;
	xor.b64  	%rd18632, %rd18631, %rd18630;
	shl.b64 	%rd18633, %rd18632, 5;
	add.s64 	%rd18634, %rd18633, %rd18632;
	ld.u64 	%rd18635, [%rd18622+8];
	mad.lo.s64 	%rd18636, %rd18635, 2654435761, %rd18634;
	shl.b64 	%rd18637, %rd18636, 13;
	add.s64 	%rd18638, %rd18637, %rd18636;
	shr.u64 	%rd18639, %rd18638, 7;
	xor.b64  	%rd18640, %rd18639, %rd18638;
	shl.b64 	%rd18641, %rd18640, 3;
	add.s64 	%rd18642, %rd18641, %rd18640;
	shr.u64 	%rd18643, %rd18642, 17;
	xor.b64  	%rd18644, %rd18643, %rd18642;
	shl.b64 	%rd18645, %rd18644, 5;
	add.s64 	%rd56197, %rd18645, %rd18644;
	add.s64 	%rd56189, %rd56189, 2;
$L__BB5_2553:
	@%p269 bra 	$L__BB5_2555;
	shl.b64 	%rd18646, %rd56189, 3;
	add.s64 	%rd18647, %rd55598, %rd18646;
	ld.u64 	%rd18648, [%rd18647];
	mad.lo.s64 	%rd18649, %rd18648, 2654435761, %rd56197;
	shl.b64 	%rd18650, %rd18649, 13;
	add.s64 	%rd18651, %rd18650, %rd18649;
	shr.u64 	%rd18652, %rd18651, 7;
	xor.b64  	%rd18653, %rd18652, %rd18651;
	shl.b64 	%rd18654, %rd18653, 3;
	add.s64 	%rd18655, %rd18654, %rd18653;
	shr.u64 	%rd18656, %rd18655, 17;
	xor.b64  	%rd18657, %rd18656, %rd18655;
	shl.b64 	%rd18658, %rd18657, 5;
	add.s64 	%rd56197, %rd18658, %rd18657;
$L__BB5_2555:
	setp.lt.u64 	%p666, %rd56184, %rd56197;
	mov.u64 	%rd56199, %rd55898;
	@%p666 bra 	$L__BB5_2556;
	bra.uni 	$L__BB5_2561;
$L__BB5_2556:
	mov.u64 	%rd56199, %rd55598;
	mov.u64 	%rd55598, %rd55898;
	bra.uni 	$L__BB5_2561;
$L__BB5_2557:
	setp.eq.s32 	%p667, %r1, 0;
	mov.u64 	%rd56199, %rd55898;
	@%p667 bra 	$L__BB5_2561;
	mov.b64 	%rd56198, 0;
$L__BB5_2559:
	shl.b64 	%rd18660, %rd56198, 3;
	add.s64 	%rd18661, %rd55898, %rd18660;
	ld.u64 	%rd4687, [%rd18661];
	add.s64 	%rd18662, %rd55598, %rd18660;
	ld.u64 	%rd4688, [%rd18662];
	setp.lt.u64 	%p668, %rd4687, %rd4688;
	@%p668 bra 	$L__BB5_2556;
	setp.le.u64 	%p669, %rd4687, %rd4688;
	add.s64 	%rd56198, %rd56198, 1;
	setp.lt.u64 	%p670, %rd56198, %rd2957;
	and.pred  	%p671, %p669, %p670;
	mov.u64 	%rd56199, %rd55898;
	@%p671 bra 	$L__BB5_2559;
$L__BB5_2561:
	mov.b64 	%rd56204, -3750763034362895579;
	mov.b64 	%rd56205, 0;
	@%p267 bra 	$L__BB5_2564;
	and.b64  	%rd4692, %rd2, -2;
	mov.b64 	%rd56204, -3750763034362895579;
	mov.b64 	%rd56205, 0;
	mov.u64 	%rd56203, %rd56205;
$L__BB5_2563:
	shl.b64 	%rd18669, %rd56205, 3;
	add.s64 	%rd18670, %rd55941, %rd18669;
	ld.u64 	%rd18671, [%rd18670];
	and.b64  	%rd18672, %rd18671, 255;
	xor.b64  	%rd18673, %rd18672, %rd56204;
	mul.lo.s64 	%rd18674, %rd18673, 1099511628211;
	shr.u64 	%rd18675, %rd18671, 8;
	and.b64  	%rd18676, %rd18675, 255;
	xor.b64  	%rd18677, %rd18676, %rd18674;
	mul.lo.s64 	%rd18678, %rd18677, 1099511628211;
	shr.u64 	%rd18679, %rd18671, 16;
	and.b64  	%rd18680, %rd18679, 255;
	xor.b64  	%rd18681, %rd18680, %rd18678;
	mul.lo.s64 	%rd18682, %rd18681, 1099511628211;
	shr.u64 	%rd18683, %rd18671, 24;
	and.b64  	%rd18684, %rd18683, 255;
	xor.b64  	%rd18685, %rd18684, %rd18682;
	mul.lo.s64 	%rd18686, %rd18685, 1099511628211;
	shr.u64 	%rd18687, %rd18671, 32;
	and.b64  	%rd18688, %rd18687, 255;
	xor.b64  	%rd18689, %rd18688, %rd18686;
	mul.lo.s64 	%rd18690, %rd18689, 1099511628211;
	shr.u64 	%rd18691, %rd18671, 40;
	and.b64  	%rd18692, %rd18691, 255;
	xor.b64  	%rd18693, %rd18692, %rd18690;
	mul.lo.s64 	%rd18694, %rd18693, 1099511628211;
	shr.u64 	%rd18695, %rd18671, 48;
	and.b64  	%rd18696, %rd18695, 255;
	xor.b64  	%rd18697, %rd18696, %rd18694;
	mul.lo.s64 	%rd18698, %rd18697, 1099511628211;
	shr.u64 	%rd18699, %rd18671, 56;
	xor.b64  	%rd18700, %rd18699, %rd18698;
	mul.lo.s64 	%rd18701, %rd18700, 1099511628211;
	ld.u64 	%rd18702, [%rd18670+8];
	and.b64  	%rd18703, %rd18702, 255;
	xor.b64  	%rd18704, %rd18703, %rd18701;
	mul.lo.s64 	%rd18705, %rd18704, 1099511628211;
	shr.u64 	%rd18706, %rd18702, 8;
	and.b64  	%rd18707, %rd18706, 255;
	xor.b64  	%rd18708, %rd18707, %rd18705;
	mul.lo.s64 	%rd18709, %rd18708, 1099511628211;
	shr.u64 	%rd18710, %rd18702, 16;
	and.b64  	%rd18711, %rd18710, 255;
	xor.b64  	%rd18712, %rd18711, %rd18709;
	mul.lo.s64 	%rd18713, %rd18712, 1099511628211;
	shr.u64 	%rd18714, %rd18702, 24;
	and.b64  	%rd18715, %rd18714, 255;
	xor.b64  	%rd18716, %rd18715, %rd18713;
	mul.lo.s64 	%rd18717, %rd18716, 1099511628211;
	shr.u64 	%rd18718, %rd18702, 32;
	and.b64  	%rd18719, %rd18718, 255;
	xor.b64  	%rd18720, %rd18719, %rd18717;
	mul.lo.s64 	%rd18721, %rd18720, 1099511628211;
	shr.u64 	%rd18722, %rd18702, 40;
	and.b64  	%rd18723, %rd18722, 255;
	xor.b64  	%rd18724, %rd18723, %rd18721;
	mul.lo.s64 	%rd18725, %rd18724, 1099511628211;
	shr.u64 	%rd18726, %rd18702, 48;
	and.b64  	%rd18727, %rd18726, 255;
	xor.b64  	%rd18728, %rd18727, %rd18725;
	mul.lo.s64 	%rd18729, %rd18728, 1099511628211;
	shr.u64 	%rd18730, %rd18702, 56;
	xor.b64  	%rd18731, %rd18730, %rd18729;
	mul.lo.s64 	%rd56204, %rd18731, 1099511628211;
	add.s64 	%rd56205, %rd56205, 2;
	add.s64 	%rd56203, %rd56203, 2;
	setp.ne.s64 	%p673, %rd56203, %rd4692;
	@%p673 bra 	$L__BB5_2563;
$L__BB5_2564:
	@%p269 bra 	$L__BB5_2566;
	shl.b64 	%rd18732, %rd56205, 3;
	add.s64 	%rd18733, %rd55941, %rd18732;
	ld.u64 	%rd18734, [%rd18733];
	and.b64  	%rd18735, %rd18734, 255;
	xor.b64  	%rd18736, %rd18735, %rd56204;
	mul.lo.s64 	%rd18737, %rd18736, 1099511628211;
	shr.u64 	%rd18738, %rd18734, 8;
	and.b64  	%rd18739, %rd18738, 255;
	xor.b64  	%rd18740, %rd18739, %rd18737;
	mul.lo.s64 	%rd18741, %rd18740, 1099511628211;
	shr.u64 	%rd18742, %rd18734, 16;
	and.b64  	%rd18743, %rd18742, 255;
	xor.b64  	%rd18744, %rd18743, %rd18741;
	mul.lo.s64 	%rd18745, %rd18744, 1099511628211;
	shr.u64 	%rd18746, %rd18734, 24;
	and.b64  	%rd18747, %rd18746, 255;
	xor.b64  	%rd18748, %rd18747, %rd18745;
	mul.lo.s64 	%rd18749, %rd18748, 1099511628211;
	shr.u64 	%rd18750, %rd18734, 32;
	and.b64  	%rd18751, %rd18750, 255;
	xor.b64  	%rd18752, %rd18751, %rd18749;
	mul.lo.s64 	%rd18753, %rd18752, 1099511628211;
	shr.u64 	%rd18754, %rd18734, 40;
	and.b64  	%rd18755, %rd18754, 255;
	xor.b64  	%rd18756, %rd18755, %rd18753;
	mul.lo.s64 	%rd18757, %rd18756, 1099511628211;
	shr.u64 	%rd18758, %rd18734, 48;
	and.b64  	%rd18759, %rd18758, 255;
	xor.b64  	%rd18760, %rd18759, %rd18757;
	mul.lo.s64 	%rd18761, %rd18760, 1099511628211;
	shr.u64 	%rd18762, %rd18734, 56;
	xor.b64  	%rd18763, %rd18762, %rd18761;
	mul.lo.s64 	%rd56204, %rd18763, 1099511628211;
$L__BB5_2566:
	mov.b64 	%rd56211, -3750763034362895579;
	mov.b64 	%rd56212, 0;
	@%p267 bra 	$L__BB5_2569;
	and.b64  	%rd4704, %rd2, -2;
	mov.b64 	%rd56211, -3750763034362895579;
	mov.b64 	%rd56212, 0;
	mov.u64 	%rd56210, %rd56212;
$L__BB5_2568:
	shl.b64 	%rd18769, %rd56212, 3;
	add.s64 	%rd18770, %rd56070, %rd18769;
	ld.u64 	%rd18771, [%rd18770];
	and.b64  	%rd18772, %rd18771, 255;
	xor.b64  	%rd18773, %rd18772, %rd56211;
	mul.lo.s64 	%rd18774, %rd18773, 1099511628211;
	shr.u64 	%rd18775, %rd18771, 8;
	and.b64  	%rd18776, %rd18775, 255;
	xor.b64  	%rd18777, %rd18776, %rd18774;
	mul.lo.s64 	%rd18778, %rd18777, 1099511628211;
	shr.u64 	%rd18779, %rd18771, 16;
	and.b64  	%rd18780, %rd18779, 255;
	xor.b64  	%rd18781, %rd18780, %rd18778;
	mul.lo.s64 	%rd18782, %rd18781, 1099511628211;
	shr.u64 	%rd18783, %rd18771, 24;
	and.b64  	%rd18784, %rd18783, 255;
	xor.b64  	%rd18785, %rd18784, %rd18782;
	mul.lo.s64 	%rd18786, %rd18785, 1099511628211;
	shr.u64 	%rd18787, %rd18771, 32;
	and.b64  	%rd18788, %rd18787, 255;
	xor.b64  	%rd18789, %rd18788, %rd18786;
	mul.lo.s64 	%rd18790, %rd18789, 1099511628211;
	shr.u64 	%rd18791, %rd18771, 40;
	and.b64  	%rd18792, %rd18791, 255;
	xor.b64  	%rd18793, %rd18792, %rd18790;
	mul.lo.s64 	%rd18794, %rd18793, 1099511628211;
	shr.u64 	%rd18795, %rd18771, 48;
	and.b64  	%rd18796, %rd18795, 255;
	xor.b64  	%rd18797, %rd18796, %rd18794;
	mul.lo.s64 	%rd18798, %rd18797, 1099511628211;
	shr.u64 	%rd18799, %rd18771, 56;
	xor.b64  	%rd18800, %rd18799, %rd18798;
	mul.lo.s64 	%rd18801, %rd18800, 1099511628211;
	ld.u64 	%rd18802, [%rd18770+8];
	and.b64  	%rd18803, %rd18802, 255;
	xor.b64  	%rd18804, %rd18803, %rd18801;
	mul.lo.s64 	%rd18805, %rd18804, 1099511628211;
	shr.u64 	%rd18806, %rd18802, 8;
	and.b64  	%rd18807, %rd18806, 255;
	xor.b64  	%rd18808, %rd18807, %rd18805;
	mul.lo.s64 	%rd18809, %rd18808, 1099511628211;
	shr.u64 	%rd18810, %rd18802, 16;
	and.b64  	%rd18811, %rd18810, 255;
	xor.b64  	%rd18812, %rd18811, %rd18809;
	mul.lo.s64 	%rd18813, %rd18812, 1099511628211;
	shr.u64 	%rd18814, %rd18802, 24;
	and.b64  	%rd18815, %rd18814, 255;
	xor.b64  	%rd18816, %rd18815, %rd18813;
	mul.lo.s64 	%rd18817, %rd18816, 1099511628211;
	shr.u64 	%rd18818, %rd18802, 32;
	and.b64  	%rd18819, %rd18818, 255;
	xor.b64  	%rd18820, %rd18819, %rd18817;
	mul.lo.s64 	%rd18821, %rd18820, 1099511628211;
	shr.u64 	%rd18822, %rd18802, 40;
	and.b64  	%rd18823, %rd18822, 255;
	xor.b64  	%rd18824, %rd18823, %rd18821;
	mul.lo.s64 	%rd18825, %rd18824, 1099511628211;
	shr.u64 	%rd18826, %rd18802, 48;
	and.b64  	%rd18827, %rd18826, 255;
	xor.b64  	%rd18828, %rd18827, %rd18825;
	mul.lo.s64 	%rd18829, %rd18828, 1099511628211;
	shr.u64 	%rd18830, %rd18802, 56;
	xor.b64  	%rd18831, %rd18830, %rd18829;
	mul.lo.s64 	%rd56211, %rd18831, 1099511628211;
	add.s64 	%rd56212, %rd56212, 2;
	add.s64 	%rd56210, %rd56210, 2;
	setp.ne.s64 	%p676, %rd56210, %rd4704;
	@%p676 bra 	$L__BB5_2568;
$L__BB5_2569:
	@%p269 bra 	$L__BB5_2571;
	shl.b64 	%rd18832, %rd56212, 3;
	add.s64 	%rd18833, %rd56070, %rd18832;
	ld.u64 	%rd18834, [%rd18833];
	and.b64  	%rd18835, %rd18834, 255;
	xor.b64  	%rd18836, %rd18835, %rd56211;
	mul.lo.s64 	%rd18837, %rd18836, 1099511628211;
	shr.u64 	%rd18838, %rd18834, 8;
	and.b64  	%rd18839, %rd18838, 255;
	xor.b64  	%rd18840, %rd18839, %rd18837;
	mul.lo.s64 	%rd18841, %rd18840, 1099511628211;
	shr.u64 	%rd18842, %rd18834, 16;
	and.b64  	%rd18843, %rd18842, 255;
	xor.b64  	%rd18844, %rd18843, %rd18841;
	mul.lo.s64 	%rd18845, %rd18844, 1099511628211;
	shr.u64 	%rd18846, %rd18834, 24;
	and.b64  	%rd18847, %rd18846, 255;
	xor.b64  	%rd18848, %rd18847, %rd18845;
	mul.lo.s64 	%rd18849, %rd18848, 1099511628211;
	shr.u64 	%rd18850, %rd18834, 32;
	and.b64  	%rd18851, %rd18850, 255;
	xor.b64  	%rd18852, %rd18851, %rd18849;
	mul.lo.s64 	%rd18853, %rd18852, 1099511628211;
	shr.u64 	%rd18854, %rd18834, 40;
	and.b64  	%rd18855, %rd18854, 255;
	xor.b64  	%rd18856, %rd18855, %rd18853;
	mul.lo.s64 	%rd18857, %rd18856, 1099511628211;
	shr.u64 	%rd18858, %rd18834, 48;
	and.b64  	%rd18859, %rd18858, 255;
	xor.b64  	%rd18860, %rd18859, %rd18857;
	mul.lo.s64 	%rd18861, %rd18860, 1099511628211;
	shr.u64 	%rd18862, %rd18834, 56;
	xor.b64  	%rd18863, %rd18862, %rd18861;
	mul.lo.s64 	%rd56211, %rd18863, 1099511628211;
$L__BB5_2571:
	setp.eq.s64 	%p678, %rd56204, %rd56211;
	@%p678 bra 	$L__BB5_2596;
	setp.lt.u64 	%p679, %rd2958, 7;
	mov.b64 	%rd56219, 0;
	mov.u64 	%rd56227, %rd56219;
	@%p679 bra 	$L__BB5_2575;
	and.b64  	%rd4716, %rd2, -8;
	mov.b64 	%rd56219, 0;
	mov.u64 	%rd56217, %rd56219;
$L__BB5_2574:
	.pragma "nounroll";
	shl.b64 	%rd18867, %rd56219, 3;
	add.s64 	%rd18868, %rd55941, %rd18867;
	ld.u64 	%rd18869, [%rd18868];
	mad.lo.s64 	%rd18870, %rd18869, 2654435761, %rd56227;
	shl.b64 	%rd18871, %rd18870, 13;
	add.s64 	%rd18872, %rd18871, %rd18870;
	shr.u64 	%rd18873, %rd18872, 7;
	xor.b64  	%rd18874, %rd18873, %rd18872;
	shl.b64 	%rd18875, %rd18874, 3;
	add.s64 	%rd18876, %rd18875, %rd18874;
	shr.u64 	%rd18877, %rd18876, 17;
	xor.b64  	%rd18878, %rd18877, %rd18876;
	shl.b64 	%rd18879, %rd18878, 5;
	add.s64 	%rd18880, %rd18879, %rd18878;
	ld.u64 	%rd18881, [%rd18868+8];
	mad.lo.s64 	%rd18882, %rd18881, 2654435761, %rd18880;
	shl.b64 	%rd18883, %rd18882, 13;
	add.s64 	%rd18884, %rd18883, %rd18882;
	shr.u64 	%rd18885, %rd18884, 7;
	xor.b64  	%rd18886, %rd18885, %rd18884;
	shl.b64 	%rd18887, %rd18886, 3;
	add.s64 	%rd18888, %rd18887, %rd18886;
	shr.u64 	%rd18889, %rd18888, 17;
	xor.b64  	%rd18890, %rd18889, %rd18888;
	shl.b64 	%rd18891, %rd18890, 5;
	add.s64 	%rd18892, %rd18891, %rd18890;
	ld.u64 	%rd18893, [%rd18868+16];
	mad.lo.s64 	%rd18894, %rd18893, 2654435761, %rd18892;
	shl.b64 	%rd18895, %rd18894, 13;
	add.s64 	%rd18896, %rd18895, %rd18894;
	shr.u64 	%rd18897, %rd18896, 7;
	xor.b64  	%rd18898, %rd18897, %rd18896;
	shl.b64 	%rd18899, %rd18898, 3;
	add.s64 	%rd18900, %rd18899, %rd18898;
	shr.u64 	%rd18901, %rd18900, 17;
	xor.b64  	%rd18902, %rd18901, %rd18900;
	shl.b64 	%rd18903, %rd18902, 5;
	add.s64 	%rd18904, %rd18903, %rd18902;
	ld.u64 	%rd18905, [%rd18868+24];
	mad.lo.s64 	%rd18906, %rd18905, 2654435761, %rd18904;
	shl.b64 	%rd18907, %rd18906, 13;
	add.s64 	%rd18908, %rd18907, %rd18906;
	shr.u64 	%rd18909, %rd18908, 7;
	xor.b64  	%rd18910, %rd18909, %rd18908;
	shl.b64 	%rd18911, %rd18910, 3;
	add.s64 	%rd18912, %rd18911, %rd18910;
	shr.u64 	%rd18913, %rd18912, 17;
	xor.b64  	%rd18914, %rd18913, %rd18912;
	shl.b64 	%rd18915, %rd18914, 5;
	add.s64 	%rd18916, %rd18915, %rd18914;
	ld.u64 	%rd18917, [%rd18868+32];
	mad.lo.s64 	%rd18918, %rd18917, 2654435761, %rd18916;
	shl.b64 	%rd18919, %rd18918, 13;
	add.s64 	%rd18920, %rd18919, %rd18918;
	shr.u64 	%rd18921, %rd18920, 7;
	xor.b64  	%rd18922, %rd18921, %rd18920;
	shl.b64 	%rd18923, %rd18922, 3;
	add.s64 	%rd18924, %rd18923, %rd18922;
	shr.u64 	%rd18925, %rd18924, 17;
	xor.b64  	%rd18926, %rd18925, %rd18924;
	shl.b64 	%rd18927, %rd18926, 5;
	add.s64 	%rd18928, %rd18927, %rd18926;
	ld.u64 	%rd18929, [%rd18868+40];
	mad.lo.s64 	%rd18930, %rd18929, 2654435761, %rd18928;
	shl.b64 	%rd18931, %rd18930, 13;
	add.s64 	%rd18932, %rd18931, %rd18930;
	shr.u64 	%rd18933, %rd18932, 7;
	xor.b64  	%rd18934, %rd18933, %rd18932;
	shl.b64 	%rd18935, %rd18934, 3;
	add.s64 	%rd18936, %rd18935, %rd18934;
	shr.u64 	%rd18937, %rd18936, 17;
	xor.b64  	%rd18938, %rd18937, %rd18936;
	shl.b64 	%rd18939, %rd18938, 5;
	add.s64 	%rd18940, %rd18939, %rd18938;
	ld.u64 	%rd18941, [%rd18868+48];
	mad.lo.s64 	%rd18942, %rd18941, 2654435761, %rd18940;
	shl.b64 	%rd18943, %rd18942, 13;
	add.s64 	%rd18944, %rd18943, %rd18942;
	shr.u64 	%rd18945, %rd18944, 7;
	xor.b64  	%rd18946, %rd18945, %rd18944;
	shl.b64 	%rd18947, %rd18946, 3;
	add.s64 	%rd18948, %rd18947, %rd18946;
	shr.u64 	%rd18949, %rd18948, 17;
	xor.b64  	%rd18950, %rd18949, %rd18948;
	shl.b64 	%rd18951, %rd18950, 5;
	add.s64 	%rd18952, %rd18951, %rd18950;
	ld.u64 	%rd18953, [%rd18868+56];
	mad.lo.s64 	%rd18954, %rd18953, 2654435761, %rd18952;
	shl.b64 	%rd18955, %rd18954, 13;
	add.s64 	%rd18956, %rd18955, %rd18954;
	shr.u64 	%rd18957, %rd18956, 7;
	xor.b64  	%rd18958, %rd18957, %rd18956;
	shl.b64 	%rd18959, %rd18958, 3;
	add.s64 	%rd18960, %rd18959, %rd18958;
	shr.u64 	%rd18961, %rd18960, 17;
	xor.b64  	%rd18962, %rd18961, %rd18960;
	shl.b64 	%rd18963, %rd18962, 5;
	add.s64 	%rd56227, %rd18963, %rd18962;
	add.s64 	%rd56219, %rd56219, 8;
	add.s64 	%rd56217, %rd56217, 8;
	setp.ne.s64 	%p680, %rd56217, %rd4716;
	@%p680 bra 	$L__BB5_2574;
$L__BB5_2575:
	setp.eq.s64 	%p681, %rd2959, 0;
	@%p681 bra 	$L__BB5_2583;
	setp.lt.u64 	%p682, %rd2960, 3;
	@%p682 bra 	$L__BB5_2578;
	shl.b64 	%rd18965, %rd56219, 3;
	add.s64 	%rd18966, %rd55941, %rd18965;
	ld.u64 	%rd18967, [%rd18966];
	mad.lo.s64 	%rd18968, %rd18967, 2654435761, %rd56227;
	shl.b64 	%rd18969, %rd18968, 13;
	add.s64 	%rd18970, %rd18969, %rd18968;
	shr.u64 	%rd18971, %rd18970, 7;
	xor.b64  	%rd18972, %rd18971, %rd18970;
	shl.b64 	%rd18973, %rd18972, 3;
	add.s64 	%rd18974, %rd18973, %rd18972;
	shr.u64 	%rd18975, %rd18974, 17;
	xor.b64  	%rd18976, %rd18975, %rd18974;
	shl.b64 	%rd18977, %rd18976, 5;
	add.s64 	%rd18978, %rd18977, %rd18976;
	ld.u64 	%rd18979, [%rd18966+8];
	mad.lo.s64 	%rd18980, %rd18979, 2654435761, %rd18978;
	shl.b64 	%rd18981, %rd18980, 13;
	add.s64 	%rd18982, %rd18981, %rd18980;
	shr.u64 	%rd18983, %rd18982, 7;
	xor.b64  	%rd18984, %rd18983, %rd18982;
	shl.b64 	%rd18985, %rd18984, 3;
	add.s64 	%rd18986, %rd18985, %rd18984;
	shr.u64 	%rd18987, %rd18986, 17;
	xor.b64  	%rd18988, %rd18987, %rd18986;
	shl.b64 	%rd18989, %rd18988, 5;
	add.s64 	%rd18990, %rd18989, %rd18988;
	ld.u64 	%rd18991, [%rd18966+16];
	mad.lo.s64 	%rd18992, %rd18991, 2654435761, %rd18990;
	shl.b64 	%rd18993, %rd18992, 13;
	add.s64 	%rd18994, %rd18993, %rd18992;
	shr.u64 	%rd18995, %rd18994, 7;
	xor.b64  	%rd18996, %rd18995, %rd18994;
	shl.b64 	%rd18997, %rd18996, 3;
	add.s64 	%rd18998, %rd18997, %rd18996;
	shr.u64 	%rd18999, %rd18998, 17;
	xor.b64  	%rd19000, %rd18999, %rd18998;
	shl.b64 	%rd19001, %rd19000, 5;
	add.s64 	%rd19002, %rd19001, %rd19000;
	ld.u64 	%rd19003, [%rd18966+24];
	mad.lo.s64 	%rd19004, %rd19003, 2654435761, %rd19002;
	shl.b64 	%rd19005, %rd19004, 13;
	add.s64 	%rd19006, %rd19005, %rd19004;
	shr.u64 	%rd19007, %rd19006, 7;
	xor.b64  	%rd19008, %rd19007, %rd19006;
	shl.b64 	%rd19009, %rd19008, 3;
	add.s64 	%rd19010, %rd19009, %rd19008;
	shr.u64 	%rd19011, %rd19010, 17;
	xor.b64  	%rd19012, %rd19011, %rd19010;
	shl.b64 	%rd19013, %rd19012, 5;
	add.s64 	%rd56227, %rd19013, %rd19012;
	add.s64 	%rd56219, %rd56219, 4;
$L__BB5_2578:
	setp.eq.s64 	%p683, %rd2961, 0;
	@%p683 bra 	$L__BB5_2583;
	setp.eq.s64 	%p684, %rd2962, 0;
	@%p684 bra 	$L__BB5_2581;
	shl.b64 	%rd19015, %rd56219, 3;
	add.s64 	%rd19016, %rd55941, %rd19015;
	ld.u64 	%rd19017, [%rd19016];
	mad.lo.s64 	%rd19018, %rd19017, 2654435761, %rd56227;
	shl.b64 	%rd19019, %rd19018, 13;
	add.s64 	%rd19020, %rd19019, %rd19018;
	shr.u64 	%rd19021, %rd19020, 7;
	xor.b64  	%rd19022, %rd19021, %rd19020;
	shl.b64 	%rd19023, %rd19022, 3;
	add.s64 	%rd19024, %rd19023, %rd19022;
	shr.u64 	%rd19025, %rd19024, 17;
	xor.b64  	%rd19026, %rd19025, %rd19024;
	shl.b64 	%rd19027, %rd19026, 5;
	add.s64 	%rd19028, %rd19027, %rd19026;
	ld.u64 	%rd19029, [%rd19016+8];
	mad.lo.s64 	%rd19030, %rd19029, 2654435761, %rd19028;
	shl.b64 	%rd19031, %rd19030, 13;
	add.s64 	%rd19032, %rd19031, %rd19030;
	shr.u64 	%rd19033, %rd19032, 7;
	xor.b64  	%rd19034, %rd19033, %rd19032;
	shl.b64 	%rd19035, %rd19034, 3;
	add.s64 	%rd19036, %rd19035, %rd19034;
	shr.u64 	%rd19037, %rd19036, 17;
	xor.b64  	%rd19038, %rd19037, %rd19036;
	shl.b64 	%rd19039, %rd19038, 5;
	add.s64 	%rd56227, %rd19039, %rd19038;
	add.s64 	%rd56219, %rd56219, 2;
$L__BB5_2581:
	@%p269 bra 	$L__BB5_2583;
	shl.b64 	%rd19040, %rd56219, 3;
	add.s64 	%rd19041, %rd55941, %rd19040;
	ld.u64 	%rd19042, [%rd19041];
	mad.lo.s64 	%rd19043, %rd19042, 2654435761, %rd56227;
	shl.b64 	%rd19044, %rd19043, 13;
	add.s64 	%rd19045, %rd19044, %rd19043;
	shr.u64 	%rd19046, %rd19045, 7;
	xor.b64  	%rd19047, %rd19046, %rd19045;
	shl.b64 	%rd19048, %rd19047, 3;
	add.s64 	%rd19049, %rd19048, %rd19047;
	shr.u64 	%rd19050, %rd19049, 17;
	xor.b64  	%rd19051, %rd19050, %rd19049;
	shl.b64 	%rd19052, %rd19051, 5;
	add.s64 	%rd56227, %rd19052, %rd19051;
$L__BB5_2583:
	mov.b64 	%rd56232, 0;
	mov.u64 	%rd56240, %rd56232;
	@%p679 bra 	$L__BB5_2586;
	and.b64  	%rd4738, %rd2, -8;
	mov.b64 	%rd56232, 0;
	mov.u64 	%rd56230, %rd56232;
$L__BB5_2585:
	.pragma "nounroll";
	shl.b64 	%rd19056, %rd56232, 3;
	add.s64 	%rd19057, %rd56070, %rd19056;
	ld.u64 	%rd19058, [%rd19057];
	mad.lo.s64 	%rd19059, %rd19058, 2654435761, %rd56240;
	shl.b64 	%rd19060, %rd19059, 13;
	add.s64 	%rd19061, %rd19060, %rd19059;
	shr.u64 	%rd19062, %rd19061, 7;
	xor.b64  	%rd19063, %rd19062, %rd19061;
	shl.b64 	%rd19064, %rd19063, 3;
	add.s64 	%rd19065, %rd19064, %rd19063;
	shr.u64 	%rd19066, %rd19065, 17;
	xor.b64  	%rd19067, %rd19066, %rd19065;
	shl.b64 	%rd19068, %rd19067, 5;
	add.s64 	%rd19069, %rd19068, %rd19067;
	ld.u64 	%rd19070, [%rd19057+8];
	mad.lo.s64 	%rd19071, %rd19070, 2654435761, %rd19069;
	shl.b64 	%rd19072, %rd19071, 13;
	add.s64 	%rd19073, %rd19072, %rd19071;
	shr.u64 	%rd19074, %rd19073, 7;
	xor.b64  	%rd19075, %rd19074, %rd19073;
	shl.b64 	%rd19076, %rd19075, 3;
	add.s64 	%rd19077, %rd19076, %rd19075;
	shr.u64 	%rd19078, %rd19077, 17;
	xor.b64  	%rd19079, %rd19078, %rd19077;
	shl.b64 	%rd19080, %rd19079, 5;
	add.s64 	%rd19081, %rd19080, %rd19079;
	ld.u64 	%rd19082, [%rd19057+16];
	mad.lo.s64 	%rd19083, %rd19082, 2654435761, %rd19081;
	shl.b64 	%rd19084, %rd19083, 13;
	add.s64 	%rd19085, %rd19084, %rd19083;
	shr.u64 	%rd19086, %rd19085, 7;
	xor.b64  	%rd19087, %rd19086, %rd19085;
	shl.b64 	%rd19088, %rd19087, 3;
	add.s64 	%rd19089, %rd19088, %rd19087;
	shr.u64 	%rd19090, %rd19089, 17;
	xor.b64  	%rd19091, %rd19090, %rd19089;
	shl.b64 	%rd19092, %rd19091, 5;
	add.s64 	%rd19093, %rd19092, %rd19091;
	ld.u64 	%rd19094, [%rd19057+24];
	mad.lo.s64 	%rd19095, %rd19094, 2654435761, %rd19093;
	shl.b64 	%rd19096, %rd19095, 13;
	add.s64 	%rd19097, %rd19096, %rd19095;
	shr.u64 	%rd19098, %rd19097, 7;
	xor.b64  	%rd19099, %rd19098, %rd19097;
	shl.b64 	%rd19100, %rd19099, 3;
	add.s64 	%rd19101, %rd19100, %rd19099;
	shr.u64 	%rd19102, %rd19101, 17;
	xor.b64  	%rd19103, %rd19102, %rd19101;
	shl.b64 	%rd19104, %rd19103, 5;
	add.s64 	%rd19105, %rd19104, %rd19103;
	ld.u64 	%rd19106, [%rd19057+32];
	mad.lo.s64 	%rd19107, %rd19106, 2654435761, %rd19105;
	shl.b64 	%rd19108, %rd19107, 13;
	add.s64 	%rd19109, %rd19108, %rd19107;
	shr.u64 	%rd19110, %rd19109, 7;
	xor.b64  	%rd19111, %rd19110, %rd19109;
	shl.b64 	%rd19112, %rd19111, 3;
	add.s64 	%rd19113, %rd19112, %rd19111;
	shr.u64 	%rd19114, %rd19113, 17;
	xor.b64  	%rd19115, %rd19114, %rd19113;
	shl.b64 	%rd19116, %rd19115, 5;
	add.s64 	%rd19117, %rd19116, %rd19115;
	ld.u64 	%rd19118, [%rd19057+40];
	mad.lo.s64 	%rd19119, %rd19118, 2654435761, %rd19117;
	shl.b64 	%rd19120, %rd19119, 13;
	add.s64 	%rd19121, %rd19120, %rd19119;
	shr.u64 	%rd19122, %rd19121, 7;
	xor.b64  	%rd19123, %rd19122, %rd19121;
	shl.b64 	%rd19124, %rd19123, 3;
	add.s64 	%rd19125, %rd19124, %rd19123;
	shr.u64 	%rd19126, %rd19125, 17;
	xor.b64  	%rd19127, %rd19126, %rd19125;
	shl.b64 	%rd19128, %rd19127, 5;
	add.s64 	%rd19129, %rd19128, %rd19127;
	ld.u64 	%rd19130, [%rd19057+48];
	mad.lo.s64 	%rd19131, %rd19130, 2654435761, %rd19129;
	shl.b64 	%rd19132, %rd19131, 13;
	add.s64 	%rd19133, %rd19132, %rd19131;
	shr.u64 	%rd19134, %rd19133, 7;
	xor.b64  	%rd19135, %rd19134, %rd19133;
	shl.b64 	%rd19136, %rd19135, 3;
	add.s64 	%rd19137, %rd19136, %rd19135;
	shr.u64 	%rd19138, %rd19137, 17;
	xor.b64  	%rd19139, %rd19138, %rd19137;
	shl.b64 	%rd19140, %rd19139, 5;
	add.s64 	%rd19141, %rd19140, %rd19139;
	ld.u64 	%rd19142, [%rd19057+56];
	mad.lo.s64 	%rd19143, %rd19142, 2654435761, %rd19141;
	shl.b64 	%rd19144, %rd19143, 13;
	add.s64 	%rd19145, %rd19144, %rd19143;
	shr.u64 	%rd19146, %rd19145, 7;
	xor.b64  	%rd19147, %rd19146, %rd19145;
	shl.b64 	%rd19148, %rd19147, 3;
	add.s64 	%rd19149, %rd19148, %rd19147;
	shr.u64 	%rd19150, %rd19149, 17;
	xor.b64  	%rd19151, %rd19150, %rd19149;
	shl.b64 	%rd19152, %rd19151, 5;
	add.s64 	%rd56240, %rd19152, %rd19151;
	add.s64 	%rd56232, %rd56232, 8;
	add.s64 	%rd56230, %rd56230, 8;
	setp.ne.s64 	%p687, %rd56230, %rd4738;
	@%p687 bra 	$L__BB5_2585;
$L__BB5_2586:
	@%p681 bra 	$L__BB5_2594;
	setp.lt.u64 	%p689, %rd2960, 3;
	@%p689 bra 	$L__BB5_2589;
	shl.b64 	%rd19154, %rd56232, 3;
	add.s64 	%rd19155, %rd56070, %rd19154;
	ld.u64 	%rd19156, [%rd19155];
	mad.lo.s64 	%rd19157, %rd19156, 2654435761, %rd56240;
	shl.b64 	%rd19158, %rd19157, 13;
	add.s64 	%rd19159, %rd19158, %rd19157;
	shr.u64 	%rd19160, %rd19159, 7;
	xor.b64  	%rd19161, %rd19160, %rd19159;
	shl.b64 	%rd19162, %rd19161, 3;
	add.s64 	%rd19163, %rd19162, %rd19161;
	shr.u64 	%rd19164, %rd19163, 17;
	xor.b64  	%rd19165, %rd19164, %rd19163;
	shl.b64 	%rd19166, %rd19165, 5;
	add.s64 	%rd19167, %rd19166, %rd19165;
	ld.u64 	%rd19168, [%rd19155+8];
	mad.lo.s64 	%rd19169, %rd19168, 2654435761, %rd19167;
	shl.b64 	%rd19170, %rd19169, 13;
	add.s64 	%rd19171, %rd19170, %rd19169;
	shr.u64 	%rd19172, %rd19171, 7;
	xor.b64  	%rd19173, %rd19172, %rd19171;
	shl.b64 	%rd19174, %rd19173, 3;
	add.s64 	%rd19175, %rd19174, %rd19173;
	shr.u64 	%rd19176, %rd19175, 17;
	xor.b64  	%rd19177, %rd19176, %rd19175;
	shl.b64 	%rd19178, %rd19177, 5;
	add.s64 	%rd19179, %rd19178, %rd19177;
	ld.u64 	%rd19180, [%rd19155+16];
	mad.lo.s64 	%rd19181, %rd19180, 2654435761, %rd19179;
	shl.b64 	%rd19182, %rd19181, 13;
	add.s64 	%rd19183, %rd19182, %rd19181;
	shr.u64 	%rd19184, %rd19183, 7;
	xor.b64  	%rd19185, %rd19184, %rd19183;
	shl.b64 	%rd19186, %rd19185, 3;
	add.s64 	%rd19187, %rd19186, %rd19185;
	shr.u64 	%rd19188, %rd19187, 17;
	xor.b64  	%rd19189, %rd19188, %rd19187;
	shl.b64 	%rd19190, %rd19189, 5;
	add.s64 	%rd19191, %rd19190, %rd19189;
	ld.u64 	%rd19192, [%rd19155+24];
	mad.lo.s64 	%rd19193, %rd19192, 2654435761, %rd19191;
	shl.b64 	%rd19194, %rd19193, 13;
	add.s64 	%rd19195, %rd19194, %rd19193;
	shr.u64 	%rd19196, %rd19195, 7;
	xor.b64  	%rd19197, %rd19196, %rd19195;
	shl.b64 	%rd19198, %rd19197, 3;
	add.s64 	%rd19199, %rd19198, %rd19197;
	shr.u64 	%rd19200, %rd19199, 17;
	xor.b64  	%rd19201, %rd19200, %rd19199;
	shl.b64 	%rd19202, %rd19201, 5;
	add.s64 	%rd56240, %rd19202, %rd19201;
	add.s64 	%rd56232, %rd56232, 4;
$L__BB5_2589:
	setp.eq.s64 	%p690, %rd2961, 0;
	@%p690 bra 	$L__BB5_2594;
	setp.eq.s64 	%p691, %rd2962, 0;
	@%p691 bra 	$L__BB5_2592;
	shl.b64 	%rd19204, %rd56232, 3;
	add.s64 	%rd19205, %rd56070, %rd19204;
	ld.u64 	%rd19206, [%rd19205];
	mad.lo.s64 	%rd19207, %rd19206, 2654435761, %rd56240;
	shl.b64 	%rd19208, %rd19207, 13;
	add.s64 	%rd19209, %rd19208, %rd19207;
	shr.u64 	%rd19210, %rd19209, 7;
	xor.b64  	%rd19211, %rd19210, %rd19209;
	shl.b64 	%rd19212, %rd19211, 3;
	add.s64 	%rd19213, %rd19212, %rd19211;
	shr.u64 	%rd19214, %rd19213, 17;
	xor.b64  	%rd19215, %rd19214, %rd19213;
	shl.b64 	%rd19216, %rd19215, 5;
	add.s64 	%rd19217, %rd19216, %rd19215;
	ld.u64 	%rd19218, [%rd19205+8];
	mad.lo.s64 	%rd19219, %rd19218, 2654435761, %rd19217;
	shl.b64 	%rd19220, %rd19219, 13;
	add.s64 	%rd19221, %rd19220, %rd19219;
	shr.u64 	%rd19222, %rd19221, 7;
	xor.b64  	%rd19223, %rd19222, %rd19221;
	shl.b64 	%rd19224, %rd19223, 3;
	add.s64 	%rd19225, %rd19224, %rd19223;
	shr.u64 	%rd19226, %rd19225, 17;
	xor.b64  	%rd19227, %rd19226, %rd19225;
	shl.b64 	%rd19228, %rd19227, 5;
	add.s64 	%rd56240, %rd19228, %rd19227;
	add.s64 	%rd56232, %rd56232, 2;
$L__BB5_2592:
	@%p269 bra 	$L__BB5_2594;
	shl.b64 	%rd19229, %rd56232, 3;
	add.s64 	%rd19230, %rd56070, %rd19229;
	ld.u64 	%rd19231, [%rd19230];
	mad.lo.s64 	%rd19232, %rd19231, 2654435761, %rd56240;
	shl.b64 	%rd19233, %rd19232, 13;
	add.s64 	%rd19234, %rd19233, %rd19232;
	shr.u64 	%rd19235, %rd19234, 7;
	xor.b64  	%rd19236, %rd19235, %rd19234;
	shl.b64 	%rd19237, %rd19236, 3;
	add.s64 	%rd19238, %rd19237, %rd19236;
	shr.u64 	%rd19239, %rd19238, 17;
	xor.b64  	%rd19240, %rd19239, %rd19238;
	shl.b64 	%rd19241, %rd19240, 5;
	add.s64 	%rd56240, %rd19241, %rd19240;
$L__BB5_2594:
	setp.lt.u64 	%p693, %rd56227, %rd56240;
	mov.u64 	%rd56242, %rd55941;
	@%p693 bra 	$L__BB5_2595;
	bra.uni 	$L__BB5_2600;
$L__BB5_2595:
	mov.u64 	%rd56242, %rd56070;
	mov.u64 	%rd56070, %rd55941;
	bra.uni 	$L__BB5_2600;
$L__BB5_2596:
	setp.eq.s32 	%p694, %r1, 0;
	mov.u64 	%rd56242, %rd55941;
	@%p694 bra 	$L__BB5_2600;
	mov.b64 	%rd56241, 0;
$L__BB5_2598:
	shl.b64 	%rd19243, %rd56241, 3;
	add.s64 	%rd19244, %rd55941, %rd19243;
	ld.u64 	%rd4761, [%rd19244];
	add.s64 	%rd19245, %rd56070, %rd19243;
	ld.u64 	%rd4762, [%rd19245];
	setp.lt.u64 	%p695, %rd4761, %rd4762;
	@%p695 bra 	$L__BB5_2595;
	setp.le.u64 	%p696, %rd4761, %rd4762;
	add.s64 	%rd56241, %rd56241, 1;
	setp.lt.u64 	%p697, %rd56241, %rd2957;
	and.pred  	%p698, %p696, %p697;
	mov.u64 	%rd56242, %rd55941;
	@%p698 bra 	$L__BB5_2598;
$L__BB5_2600:
	mov.b64 	%rd56247, -3750763034362895579;
	mov.b64 	%rd56248, 0;
	@%p267 bra 	$L__BB5_2603;
	and.b64  	%rd4766, %rd2, -2;
	mov.b64 	%rd56247, -3750763034362895579;
	mov.b64 	%rd56248, 0;
	mov.u64 	%rd56246, %rd56248;
$L__BB5_2602:
	shl.b64 	%rd19252, %rd56248, 3;
	add.s64 	%rd19253, %rd55984, %rd19252;
	ld.u64 	%rd19254, [%rd19253];
	and.b64  	%rd19255, %rd19254, 255;
	xor.b64  	%rd19256, %rd19255, %rd56247;
	mul.lo.s64 	%rd19257, %rd19256, 1099511628211;
	shr.u64 	%rd19258, %rd19254, 8;
	and.b64  	%rd19259, %rd19258, 255;
	xor.b64  	%rd19260, %rd19259, %rd19257;
	mul.lo.s64 	%rd19261, %rd19260, 1099511628211;
	shr.u64 	%rd19262, %rd19254, 16;
	and.b64  	%rd19263, %rd19262, 255;
	xor.b64  	%rd19264, %rd19263, %rd19261;
	mul.lo.s64 	%rd19265, %rd19264, 1099511628211;
	shr.u64 	%rd19266, %rd19254, 24;
	and.b64  	%rd19267, %rd19266, 255;
	xor.b64  	%rd19268, %rd19267, %rd19265;
	mul.lo.s64 	%rd19269, %rd19268, 1099511628211;
	shr.u64 	%rd19270, %rd19254, 32;
	and.b64  	%rd19271, %rd19270, 255;
	xor.b64  	%rd19272, %rd19271, %rd19269;
	mul.lo.s64 	%rd19273, %rd19272, 1099511628211;
	shr.u64 	%rd19274, %rd19254, 40;
	and.b64  	%rd19275, %rd19274, 255;
	xor.b64  	%rd19276, %rd19275, %rd19273;
	mul.lo.s64 	%rd19277, %rd19276, 1099511628211;
	shr.u64 	%rd19278, %rd19254, 48;
	and.b64  	%rd19279, %rd19278, 255;
	xor.b64  	%rd19280, %rd19279, %rd19277;
	mul.lo.s64 	%rd19281, %rd19280, 1099511628211;
	shr.u64 	%rd19282, %rd19254, 56;
	xor.b64  	%rd19283, %rd19282, %rd19281;
	mul.lo.s64 	%rd19284, %rd19283, 1099511628211;
	ld.u64 	%rd19285, [%rd19253+8];
	and.b64  	%rd19286, %rd19285, 255;
	xor.b64  	%rd19287, %rd19286, %rd19284;
	mul.lo.s64 	%rd19288, %rd19287, 1099511628211;
	shr.u64 	%rd19289, %rd19285, 8;
	and.b64  	%rd19290, %rd19289, 255;
	xor.b64  	%rd19291, %rd19290, %rd19288;
	mul.lo.s64 	%rd19292, %rd19291, 1099511628211;
	shr.u64 	%rd19293, %rd19285, 16;
	and.b64  	%rd19294, %rd19293, 255;
	xor.b64  	%rd19295, %rd19294, %rd19292;
	mul.lo.s64 	%rd19296, %rd19295, 1099511628211;
	shr.u64 	%rd19297, %rd19285, 24;
	and.b64  	%rd19298, %rd19297, 255;
	xor.b64  	%rd19299, %rd19298, %rd19296;
	mul.lo.s64 	%rd19300, %rd19299, 1099511628211;
	shr.u64 	%rd19301, %rd19285, 32;
	and.b64  	%rd19302, %rd19301, 255;
	xor.b64  	%rd19303, %rd19302, %rd19300;
	mul.lo.s64 	%rd19304, %rd19303, 1099511628211;
	shr.u64 	%rd19305, %rd19285, 40;
	and.b64  	%rd19306, %rd19305, 255;
	xor.b64  	%rd19307, %rd19306, %rd19304;
	mul.lo.s64 	%rd19308, %rd19307, 1099511628211;
	shr.u64 	%rd19309, %rd19285, 48;
	and.b64  	%rd19310, %rd19309, 255;
	xor.b64  	%rd19311, %rd19310, %rd19308;
	mul.lo.s64 	%rd19312, %rd19311, 1099511628211;
	shr.u64 	%rd19313, %rd19285, 56;
	xor.b64  	%rd19314, %rd19313, %rd19312;
	mul.lo.s64 	%rd56247, %rd19314, 1099511628211;
	add.s64 	%rd56248, %rd56248, 2;
	add.s64 	%rd56246, %rd56246, 2;
	setp.ne.s64 	%p700, %rd56246, %rd4766;
	@%p700 bra 	$L__BB5_2602;
$L__BB5_2603:
	@%p269 bra 	$L__BB5_2605;
	shl.b64 	%rd19315, %rd56248, 3;
	add.s64 	%rd19316, %rd55984, %rd19315;
	ld.u64 	%rd19317, [%rd19316];
	and.b64  	%rd19318, %rd19317, 255;
	xor.b64  	%rd19319, %rd19318, %rd56247;
	mul.lo.s64 	%rd19320, %rd19319, 1099511628211;
	shr.u64 	%rd19321, %rd19317, 8;
	and.b64  	%rd19322, %rd19321, 255;
	xor.b64  	%rd19323, %rd19322, %rd19320;
	mul.lo.s64 	%rd19324, %rd19323, 1099511628211;
	shr.u64 	%rd19325, %rd19317, 16;
	and.b64  	%rd19326, %rd19325, 255;
	xor.b64  	%rd19327, %rd19326, %rd19324;
	mul.lo.s64 	%rd19328, %rd19327, 1099511628211;
	shr.u64 	%rd19329, %rd19317, 24;
	and.b64  	%rd19330, %rd19329, 255;
	xor.b64  	%rd19331, %rd19330, %rd19328;
	mul.lo.s64 	%rd19332, %rd19331, 1099511628211;
	shr.u64 	%rd19333, %rd19317, 32;
	and.b64  	%rd19334, %rd19333, 255;
	xor.b64  	%rd19335, %rd19334, %rd19332;
	mul.lo.s64 	%rd19336, %rd19335, 1099511628211;
	shr.u64 	%rd19337, %rd19317, 40;
	and.b64  	%rd19338, %rd19337, 255;
	xor.b64  	%rd19339, %rd19338, %rd19336;
	mul.lo.s64 	%rd19340, %rd19339, 1099511628211;
	shr.u64 	%rd19341, %rd19317, 48;
	and.b64  	%rd19342, %rd19341, 255;
	xor.b64  	%rd19343, %rd19342, %rd19340;
	mul.lo.s64 	%rd19344, %rd19343, 1099511628211;
	shr.u64 	%rd19345, %rd19317, 56;
	xor.b64  	%rd19346, %rd19345, %rd19344;
	mul.lo.s64 	%rd56247, %rd19346, 1099511628211;
$L__BB5_2605:
	mov.b64 	%rd56254, -3750763034362895579;
	mov.b64 	%rd56255, 0;
	@%p267 bra 	$L__BB5_2608;
	and.b64  	%rd4778, %rd2, -2;
	mov.b64 	%rd56254, -3750763034362895579;
	mov.b64 	%rd56255, 0;
	mov.u64 	%rd56253, %rd56255;
$L__BB5_2607:
	shl.b64 	%rd19352, %rd56255, 3;
	add.s64 	%rd19353, %rd56113, %rd19352;
	ld.u64 	%rd19354, [%rd19353];
	and.b64  	%rd19355, %rd19354, 255;
	xor.b64  	%rd19356, %rd19355, %rd56254;
	mul.lo.s64 	%rd19357, %rd19356, 1099511628211;
	shr.u64 	%rd19358, %rd19354, 8;
	and.b64  	%rd19359, %rd19358, 255;
	xor.b64  	%rd19360, %rd19359, %rd19357;
	mul.lo.s64 	%rd19361, %rd19360, 1099511628211;
	shr.u64 	%rd19362, %rd19354, 16;
	and.b64  	%rd19363, %rd19362, 255;
	xor.b64  	%rd19364, %rd19363, %rd19361;
	mul.lo.s64 	%rd19365, %rd19364, 1099511628211;
	shr.u64 	%rd19366, %rd19354, 24;
	and.b64  	%rd19367, %rd19366, 255;
	xor.b64  	%rd19368, %rd19367, %rd19365;
	mul.lo.s64 	%rd19369, %rd19368, 1099511628211;
	shr.u64 	%rd19370, %rd19354, 32;
	and.b64  	%rd19371, %rd19370, 255;
	xor.b64  	%rd19372, %rd19371, %rd19369;
	mul.lo.s64 	%rd19373, %rd19372, 1099511628211;
	shr.u64 	%rd19374, %rd19354, 40;
	and.b64  	%rd19375, %rd19374, 255;
	xor.b64  	%rd19376, %rd19375, %rd19373;
	mul.lo.s64 	%rd19377, %rd19376, 1099511628211;
	shr.u64 	%rd19378, %rd19354, 48;
	and.b64  	%rd19379, %rd19378, 255;
	xor.b64  	%rd19380, %rd19379, %rd19377;
	mul.lo.s64 	%rd19381, %rd19380, 1099511628211;
	shr.u64 	%rd19382, %rd19354, 56;
	xor.b64  	%rd19383, %rd19382, %rd19381;
	mul.lo.s64 	%rd19384, %rd19383, 1099511628211;
	ld.u64 	%rd19385, [%rd19353+8];
	and.b64  	%rd19386, %rd19385, 255;
	xor.b64  	%rd19387, %rd19386, %rd19384;
	mul.lo.s64 	%rd19388, %rd19387, 1099511628211;
	shr.u64 	%rd19389, %rd19385, 8;
	and.b64  	%rd19390, %rd19389, 255;
	xor.b64  	%rd19391, %rd19390, %rd19388;
	mul.lo.s64 	%rd19392, %rd19391, 1099511628211;
	shr.u64 	%rd19393, %rd19385, 16;
	and.b64  	%rd19394, %rd19393, 255;
	xor.b64  	%rd19395, %rd19394, %rd19392;
	mul.lo.s64 	%rd19396, %rd19395, 1099511628211;
	shr.u64 	%rd19397, %rd19385, 24;
	and.b64  	%rd19398, %rd19397, 255;
	xor.b64  	%rd19399, %rd19398, %rd19396;
	mul.lo.s64 	%rd19400, %rd19399, 1099511628211;
	shr.u64 	%rd19401, %rd19385, 32;
	and.b64  	%rd19402, %rd19401, 255;
	xor.b64  	%rd19403, %rd19402, %rd19400;
	mul.lo.s64 	%rd19404, %rd19403, 1099511628211;
	shr.u64 	%rd19405, %rd19385, 40;
	and.b64  	%rd19406, %rd19405, 255;
	xor.b64  	%rd19407, %rd19406, %rd19404;
	mul.lo.s64 	%rd19408, %rd19407, 1099511628211;
	shr.u64 	%rd19409, %rd19385, 48;
	and.b64  	%rd19410, %rd19409, 255;
	xor.b64  	%rd19411, %rd19410, %rd19408;
	mul.lo.s64 	%rd19412, %rd19411, 1099511628211;
	shr.u64 	%rd19413, %rd19385, 56;
	xor.b64  	%rd19414, %rd19413, %rd19412;
	mul.lo.s64 	%rd56254, %rd19414, 1099511628211;
	add.s64 	%rd56255, %rd56255, 2;
	add.s64 	%rd56253, %rd56253, 2;
	setp.ne.s64 	%p703, %rd56253, %rd4778;
	@%p703 bra 	$L__BB5_2607;
$L__BB5_2608:
	@%p269 bra 	$L__BB5_2610;
	shl.b64 	%rd19415, %rd56255, 3;
	add.s64 	%rd19416, %rd56113, %rd19415;
	ld.u64 	%rd19417, [%rd19416];
	and.b64  	%rd19418, %rd19417, 255;
	xor.b64  	%rd19419, %rd19418, %rd56254;
	mul.lo.s64 	%rd19420, %rd19419, 1099511628211;
	shr.u64 	%rd19421, %rd19417, 8;
	and.b64  	%rd19422, %rd19421, 255;
	xor.b64  	%rd19423, %rd19422, %rd19420;
	mul.lo.s64 	%rd19424, %rd19423, 1099511628211;
	shr.u64 	%rd19425, %rd19417, 16;
	and.b64  	%rd19426, %rd19425, 255;
	xor.b64  	%rd19427, %rd19426, %rd19424;
	mul.lo.s64 	%rd19428, %rd19427, 1099511628211;
	shr.u64 	%rd19429, %rd19417, 24;
	and.b64  	%rd19430, %rd19429, 255;
	xor.b64  	%rd19431, %rd19430, %rd19428;
	mul.lo.s64 	%rd19432, %rd19431, 1099511628211;
	shr.u64 	%rd19433, %rd19417, 32;
	and.b64  	%rd19434, %rd19433, 255;
	xor.b64  	%rd19435, %rd19434, %rd19432;
	mul.lo.s64 	%rd19436, %rd19435, 1099511628211;
	shr.u64 	%rd19437, %rd19417, 40;
	and.b64  	%rd19438, %rd19437, 255;
	xor.b64  	%rd19439, %rd19438, %rd19436;
	mul.lo.s64 	%rd19440, %rd19439, 1099511628211;
	shr.u64 	%rd19441, %rd19417, 48;
	and.b64  	%rd19442, %rd19441, 255;
	xor.b64  	%rd19443, %rd19442, %rd19440;
	mul.lo.s64 	%rd19444, %rd19443, 1099511628211;
	shr.u64 	%rd19445, %rd19417, 56;
	xor.b64  	%rd19446, %rd19445, %rd19444;
	mul.lo.s64 	%rd56254, %rd19446, 1099511628211;
$L__BB5_2610:
	setp.eq.s64 	%p705, %rd56247, %rd56254;
	@%p705 bra 	$L__BB5_2635;
	setp.lt.u64 	%p706, %rd2958, 7;
	mov.b64 	%rd56262, 0;
	mov.u64 	%rd56270, %rd56262;
	@%p706 bra 	$L__BB5_2614;
	and.b64  	%rd4790, %rd2, -8;
	mov.b64 	%rd56262, 0;
	mov.u64 	%rd56260, %rd56262;
$L__BB5_2613:
	.pragma "nounroll";
	shl.b64 	%rd19450, %rd56262, 3;
	add.s64 	%rd19451, %rd55984, %rd19450;
	ld.u64 	%rd19452, [%rd19451];
	mad.lo.s64 	%rd19453, %rd19452, 2654435761, %rd56270;
	shl.b64 	%rd19454, %rd19453, 13;
	add.s64 	%rd19455, %rd19454, %rd19453;
	shr.u64 	%rd19456, %rd19455, 7;
	xor.b64  	%rd19457, %rd19456, %rd19455;
	shl.b64 	%rd19458, %rd19457, 3;
	add.s64 	%rd19459, %rd19458, %rd19457;
	shr.u64 	%rd19460, %rd19459, 17;
	xor.b64  	%rd19461, %rd19460, %rd19459;
	shl.b64 	%rd19462, %rd19461, 5;
	add.s64 	%rd19463, %rd19462, %rd19461;
	ld.u64 	%rd19464, [%rd19451+8];
	mad.lo.s64 	%rd19465, %rd19464, 2654435761, %rd19463;
	shl.b64 	%rd19466, %rd19465, 13;
	add.s64 	%rd19467, %rd19466, %rd19465;
	shr.u64 	%rd19468, %rd19467, 7;
	xor.b64  	%rd19469, %rd19468, %rd19467;
	shl.b64 	%rd19470, %rd19469, 3;
	add.s64 	%rd19471, %rd19470, %rd19469;
	shr.u64 	%rd19472, %rd19471, 17;
	xor.b64  	%rd19473, %rd19472, %rd19471;
	shl.b64 	%rd19474, %rd19473, 5;
	add.s64 	%rd19475, %rd19474, %rd19473;
	ld.u64 	%rd19476, [%rd19451+16];
	mad.lo.s64 	%rd19477, %rd19476, 2654435761, %rd19475;
	shl.b64 	%rd19478, %rd19477, 13;
	add.s64 	%rd19479, %rd19478, %rd19477;
	shr.u64 	%rd19480, %rd19479, 7;
	xor.b64  	%rd19481, %rd19480, %rd19479;
	shl.b64 	%rd19482, %rd19481, 3;
	add.s64 	%rd19483, %rd19482, %rd19481;
	shr.u64 	%rd19484, %rd19483, 17;
	xor.b64  	%rd19485, %rd19484, %rd19483;
	shl.b64 	%rd19486, %rd19485, 5;
	add.s64 	%rd19487, %rd19486, %rd19485;
	ld.u64 	%rd19488, [%rd19451+24];
	mad.lo.s64 	%rd19489, %rd19488, 2654435761, %rd19487;
	shl.b64 	%rd19490, %rd19489, 13;
	add.s64 	%rd19491, %rd19490, %rd19489;
	shr.u64 	%rd19492, %rd19491, 7;
	xor.b64  	%rd19493, %rd19492, %rd19491;
	shl.b64 	%rd19494, %rd19493, 3;
	add.s64 	%rd19495, %rd19494, %rd19493;
	shr.u64 	%rd19496, %rd19495, 17;
	xor.b64  	%rd19497, %rd19496, %rd19495;
	shl.b64 	%rd19498, %rd19497, 5;
	add.s64 	%rd19499, %rd19498, %rd19497;
	ld.u64 	%rd19500, [%rd19451+32];
	mad.lo.s64 	%rd19501, %rd19500, 2654435761, %rd19499;
	shl.b64 	%rd19502, %rd19501, 13;
	add.s64 	%rd19503, %rd19502, %rd19501;
	shr.u64 	%rd19504, %rd19503, 7;
	xor.b64  	%rd19505, %rd19504, %rd19503;
	shl.b64 	%rd19506, %rd19505, 3;
	add.s64 	%rd19507, %rd19506, %rd19505;
	shr.u64 	%rd19508, %rd19507, 17;
	xor.b64  	%rd19509, %rd19508, %rd19507;
	shl.b64 	%rd19510, %rd19509, 5;
	add.s64 	%rd19511, %rd19510, %rd19509;
	ld.u64 	%rd19512, [%rd19451+40];
	mad.lo.s64 	%rd19513, %rd19512, 2654435761, %rd19511;
	shl.b64 	%rd19514, %rd19513, 13;
	add.s64 	%rd19515, %rd19514, %rd19513;
	shr.u64 	%rd19516, %rd19515, 7;
	xor.b64  	%rd19517, %rd19516, %rd19515;
	shl.b64 	%rd19518, %rd19517, 3;
	add.s64 	%rd19519, %rd19518, %rd19517;
	shr.u64 	%rd19520, %rd19519, 17;
	xor.b64  	%rd19521, %rd19520, %rd19519;
	shl.b64 	%rd19522, %rd19521, 5;
	add.s64 	%rd19523, %rd19522, %rd19521;
	ld.u64 	%rd19524, [%rd19451+48];
	mad.lo.s64 	%rd19525, %rd19524, 2654435761, %rd19523;
	shl.b64 	%rd19526, %rd19525, 13;
	add.s64 	%rd19527, %rd19526, %rd19525;
	shr.u64 	%rd19528, %rd19527, 7;
	xor.b64  	%rd19529, %rd19528, %rd19527;
	shl.b64 	%rd19530, %rd19529, 3;
	add.s64 	%rd19531, %rd19530, %rd19529;
	shr.u64 	%rd19532, %rd19531, 17;
	xor.b64  	%rd19533, %rd19532, %rd19531;
	shl.b64 	%rd19534, %rd19533, 5;
	add.s64 	%rd19535, %rd19534, %rd19533;
	ld.u64 	%rd19536, [%rd19451+56];
	mad.lo.s64 	%rd19537, %rd19536, 2654435761, %rd19535;
	shl.b64 	%rd19538, %rd19537, 13;
	add.s64 	%rd19539, %rd19538, %rd19537;
	shr.u64 	%rd19540, %rd19539, 7;
	xor.b64  	%rd19541, %rd19540, %rd19539;
	shl.b64 	%rd19542, %rd19541, 3;
	add.s64 	%rd19543, %rd19542, %rd19541;
	shr.u64 	%rd19544, %rd19543, 17;
	xor.b64  	%rd19545, %rd19544, %rd19543;
	shl.b64 	%rd19546, %rd19545, 5;
	add.s64 	%rd56270, %rd19546, %rd19545;
	add.s64 	%rd56262, %rd56262, 8;
	add.s64 	%rd56260, %rd56260, 8;
	setp.ne.s64 	%p707, %rd56260, %rd4790;
	@%p707 bra 	$L__BB5_2613;
$L__BB5_2614:
	setp.eq.s64 	%p708, %rd2959, 0;
	@%p708 bra 	$L__BB5_2622;
	setp.lt.u64 	%p709, %rd2960, 3;
	@%p709 bra 	$L__BB5_2617;
	shl.b64 	%rd19548, %rd56262, 3;
	add.s64 	%rd19549, %rd55984, %rd19548;
	ld.u64 	%rd19550, [%rd19549];
	mad.lo.s64 	%rd19551, %rd19550, 2654435761, %rd56270;
	shl.b64 	%rd19552, %rd19551, 13;
	add.s64 	%rd19553, %rd19552, %rd19551;
	shr.u64 	%rd19554, %rd19553, 7;
	xor.b64  	%rd19555, %rd19554, %rd19553;
	shl.b64 	%rd19556, %rd19555, 3;
	add.s64 	%rd19557, %rd19556, %rd19555;
	shr.u64 	%rd19558, %rd19557, 17;
	xor.b64  	%rd19559, %rd19558, %rd19557;
	shl.b64 	%rd19560, %rd19559, 5;
	add.s64 	%rd19561, %rd19560, %rd19559;
	ld.u64 	%rd19562, [%rd19549+8];
	mad.lo.s64 	%rd19563, %rd19562, 2654435761, %rd19561;
	shl.b64 	%rd19564, %rd19563, 13;
	add.s64 	%rd19565, %rd19564, %rd19563;
	shr.u64 	%rd19566, %rd19565, 7;
	xor.b64  	%rd19567, %rd19566, %rd19565;
	shl.b64 	%rd19568, %rd19567, 3;
	add.s64 	%rd19569, %rd19568, %rd19567;
	shr.u64 	%rd19570, %rd19569, 17;
	xor.b64  	%rd19571, %rd19570, %rd19569;
	shl.b64 	%rd19572, %rd19571, 5;
	add.s64 	%rd19573, %rd19572, %rd19571;
	ld.u64 	%rd19574, [%rd19549+16];
	mad.lo.s64 	%rd19575, %rd19574, 2654435761, %rd19573;
	shl.b64 	%rd19576, %rd19575, 13;
	add.s64 	%rd19577, %rd19576, %rd19575;
	shr.u64 	%rd19578, %rd19577, 7;
	xor.b64  	%rd19579, %rd19578, %rd19577;
	shl.b64 	%rd19580, %rd19579, 3;
	add.s64 	%rd19581, %rd19580, %rd19579;
	shr.u64 	%rd19582, %rd19581, 17;
	xor.b64  	%rd19583, %rd19582, %rd19581;
	shl.b64 	%rd19584, %rd19583, 5;
	add.s64 	%rd19585, %rd19584, %rd19583;
	ld.u64 	%rd19586, [%rd19549+24];
	mad.lo.s64 	%rd19587, %rd19586, 2654435761, %rd19585;
	shl.b64 	%rd19588, %rd19587, 13;
	add.s64 	%rd19589, %rd19588, %rd19587;
	shr.u64 	%rd19590, %rd19589, 7;
	xor.b64  	%rd19591, %rd19590, %rd19589;
	shl.b64 	%rd19592, %rd19591, 3;
	add.s64 	%rd19593, %rd19592, %rd19591;
	shr.u64 	%rd19594, %rd19593, 17;
	xor.b64  	%rd19595, %rd19594, %rd19593;
	shl.b64 	%rd19596, %rd19595, 5;
	add.s64 	%rd56270, %rd19596, %rd19595;
	add.s64 	%rd56262, %rd56262, 4;
$L__BB5_2617:
	setp.eq.s64 	%p710, %rd2961, 0;
	@%p710 bra 	$L__BB5_2622;
	setp.eq.s64 	%p711, %rd2962, 0;
	@%p711 bra 	$L__BB5_2620;
	shl.b64 	%rd19598, %rd56262, 3;
	add.s64 	%rd19599, %rd55984, %rd19598;
	ld.u64 	%rd19600, [%rd19599];
	mad.lo.s64 	%rd19601, %rd19600, 2654435761, %rd56270;
	shl.b64 	%rd19602, %rd19601, 13;
	add.s64 	%rd19603, %rd19602, %rd19601;
	shr.u64 	%rd19604, %rd19603, 7;
	xor.b64  	%rd19605, %rd19604, %rd19603;
	shl.b64 	%rd19606, %rd19605, 3;
	add.s64 	%rd19607, %rd19606, %rd19605;
	shr.u64 	%rd19608, %rd19607, 17;
	xor.b64  	%rd19609, %rd19608, %rd19607;
	shl.b64 	%rd19610, %rd19609, 5;
	add.s64 	%rd19611, %rd19610, %rd19609;
	ld.u64 	%rd19612, [%rd19599+8];
	mad.lo.s64 	%rd19613, %rd19612, 2654435761, %rd19611;
	shl.b64 	%rd19614, %rd19613, 13;
	add.s64 	%rd19615, %rd19614, %rd19613;
	shr.u64 	%rd19616, %rd19615, 7;
	xor.b64  	%rd19617, %rd19616, %rd19615;
	shl.b64 	%rd19618, %rd19617, 3;
	add.s64 	%rd19619, %rd19618, %rd19617;
	shr.u64 	%rd19620, %rd19619, 17;
	xor.b64  	%rd19621, %rd19620, %rd19619;
	shl.b64 	%rd19622, %rd19621, 5;
	add.s64 	%rd56270, %rd19622, %rd19621;
	add.s64 	%rd56262, %rd56262, 2;
$L__BB5_2620:
	@%p269 bra 	$L__BB5_2622;
	shl.b64 	%rd19623, %rd56262, 3;
	add.s64 	%rd19624, %rd55984, %rd19623;
	ld.u64 	%rd19625, [%rd19624];
	mad.lo.s64 	%rd19626, %rd19625, 2654435761, %rd56270;
	shl.b64 	%rd19627, %rd19626, 13;
	add.s64 	%rd19628, %rd19627, %rd19626;
	shr.u64 	%rd19629, %rd19628, 7;
	xor.b64  	%rd19630, %rd19629, %rd19628;
	shl.b64 	%rd19631, %rd19630, 3;
	add.s64 	%rd19632, %rd19631, %rd19630;
	shr.u64 	%rd19633, %rd19632, 17;
	xor.b64  	%rd19634, %rd19633, %rd19632;
	shl.b64 	%rd19635, %rd19634, 5;
	add.s64 	%rd56270, %rd19635, %rd19634;
$L__BB5_2622:
	mov.b64 	%rd56275, 0;
	mov.u64 	%rd56283, %rd56275;
	@%p706 bra 	$L__BB5_2625;
	and.b64  	%rd4812, %rd2, -8;
	mov.b64 	%rd56275, 0;
	mov.u64 	%rd56273, %rd56275;
$L__BB5_2624:
	.pragma "nounroll";
	shl.b64 	%rd19639, %rd56275, 3;
	add.s64 	%rd19640, %rd56113, %rd19639;
	ld.u64 	%rd19641, [%rd19640];
	mad.lo.s64 	%rd19642, %rd19641, 2654435761, %rd56283;
	shl.b64 	%rd19643, %rd19642, 13;
	add.s64 	%rd19644, %rd19643, %rd19642;
	shr.u64 	%rd19645, %rd19644, 7;
	xor.b64  	%rd19646, %rd19645, %rd19644;
	shl.b64 	%rd19647, %rd19646, 3;
	add.s64 	%rd19648, %rd19647, %rd19646;
	shr.u64 	%rd19649, %rd19648, 17;
	xor.b64  	%rd19650, %rd19649, %rd19648;
	shl.b64 	%rd19651, %rd19650, 5;
	add.s64 	%rd19652, %rd19651, %rd19650;
	ld.u64 	%rd19653, [%rd19640+8];
	mad.lo.s64 	%rd19654, %rd19653, 2654435761, %rd19652;
	shl.b64 	%rd19655, %rd19654, 13;
	add.s64 	%rd19656, %rd19655, %rd19654;
	shr.u64 	%rd19657, %rd19656, 7;
	xor.b64  	%rd19658, %rd19657, %rd19656;
	shl.b64 	%rd19659, %rd19658, 3;
	add.s64 	%rd19660, %rd19659, %rd19658;
	shr.u64 	%rd19661, %rd19660, 17;
	xor.b64  	%rd19662, %rd19661, %rd19660;
	shl.b64 	%rd19663, %rd19662, 5;
	add.s64 	%rd19664, %rd19663, %rd19662;
	ld.u64 	%rd19665, [%rd19640+16];
	mad.lo.s64 	%rd19666, %rd19665, 2654435761, %rd19664;
	shl.b64 	%rd19667, %rd19666, 13;
	add.s64 	%rd19668, %rd19667, %rd19666;
	shr.u64 	%rd19669, %rd19668, 7;
	xor.b64  	%rd19670, %rd19669, %rd19668;
	shl.b64 	%rd19671, %rd19670, 3;
	add.s64 	%rd19672, %rd19671, %rd19670;
	shr.u64 	%rd19673, %rd19672, 17;
	xor.b64  	%rd19674, %rd19673, %rd19672;
	shl.b64 	%rd19675, %rd19674, 5;
	add.s64 	%rd19676, %rd19675, %rd19674;
	ld.u64 	%rd19677, [%rd19640+24];
	mad.lo.s64 	%rd19678, %rd19677, 2654435761, %rd19676;
	shl.b64 	%rd19679, %rd19678, 13;
	add.s64 	%rd19680, %rd19679, %rd19678;
	shr.u64 	%rd19681, %rd19680, 7;
	xor.b64  	%rd19682, %rd19681, %rd19680;
	shl.b64 	%rd19683, %rd19682, 3;
	add.s64 	%rd19684, %rd19683, %rd19682;
	shr.u64 	%rd19685, %rd19684, 17;
	xor.b64  	%rd19686, %rd19685, %rd19684;
	shl.b64 	%rd19687, %rd19686, 5;
	add.s64 	%rd19688, %rd19687, %rd19686;
	ld.u64 	%rd19689, [%rd19640+32];
	mad.lo.s64 	%rd19690, %rd19689, 2654435761, %rd19688;
	shl.b64 	%rd19691, %rd19690, 13;
	add.s64 	%rd19692, %rd19691, %rd19690;
	shr.u64 	%rd19693, %rd19692, 7;
	xor.b64  	%rd19694, %rd19693, %rd19692;
	shl.b64 	%rd19695, %rd19694, 3;
	add.s64 	%rd19696, %rd19695, %rd19694;
	shr.u64 	%rd19697, %rd19696, 17;
	xor.b64  	%rd19698, %rd19697, %rd19696;
	shl.b64 	%rd19699, %rd19698, 5;
	add.s64 	%rd19700, %rd19699, %rd19698;
	ld.u64 	%rd19701, [%rd19640+40];
	mad.lo.s64 	%rd19702, %rd19701, 2654435761, %rd19700;
	shl.b64 	%rd19703, %rd19702, 13;
	add.s64 	%rd19704, %rd19703, %rd19702;
	shr.u64 	%rd19705, %rd19704, 7;
	xor.b64  	%rd19706, %rd19705, %rd19704;
	shl.b64 	%rd19707, %rd19706, 3;
	add.s64 	%rd19708, %rd19707, %rd19706;
	shr.u64 	%rd19709, %rd19708, 17;
	xor.b64  	%rd19710, %rd19709, %rd19708;
	shl.b64 	%rd19711, %rd19710, 5;
	add.s64 	%rd19712, %rd19711, %rd19710;
	ld.u64 	%rd19713, [%rd19640+48];
	mad.lo.s64 	%rd19714, %rd19713, 2654435761, %rd19712;
	shl.b64 	%rd19715, %rd19714, 13;
	add.s64 	%rd19716, %rd19715, %rd19714;
	shr.u64 	%rd19717, %rd19716, 7;
	xor.b64  	%rd19718, %rd19717, %rd19716;
	shl.b64 	%rd19719, %rd19718, 3;
	add.s64 	%rd19720, %rd19719, %rd19718;
	shr.u64 	%rd19721, %rd19720, 17;
	xor.b64  	%rd19722, %rd19721, %rd19720;
	shl.b64 	%rd19723, %rd19722, 5;
	add.s64 	%rd19724, %rd19723, %rd19722;
	ld.u64 	%rd19725, [%rd19640+56];
	mad.lo.s64 	%rd19726, %rd19725, 2654435761, %rd19724;
	shl.b64 	%rd19727, %rd19726, 13;
	add.s64 	%rd19728, %rd19727, %rd19726;
	shr.u64 	%rd19729, %rd19728, 7;
	xor.b64  	%rd19730, %rd19729, %rd19728;
	shl.b64 	%rd19731, %rd19730, 3;
	add.s64 	%rd19732, %rd19731, %rd19730;
	shr.u64 	%rd19733, %rd19732, 17;
	xor.b64  	%rd19734, %rd19733, %rd19732;
	shl.b64 	%rd19735, %rd19734, 5;
	add.s64 	%rd56283, %rd19735, %rd19734;
	add.s64 	%rd56275, %rd56275, 8;
	add.s64 	%rd56273, %rd56273, 8;
	setp.ne.s64 	%p714, %rd56273, %rd4812;
	@%p714 bra 	$L__BB5_2624;
$L__BB5_2625:
	@%p708 bra 	$L__BB5_2633;
	setp.lt.u64 	%p716, %rd2960, 3;
	@%p716 bra 	$L__BB5_2628;
	shl.b64 	%rd19737, %rd56275, 3;
	add.s64 	%rd19738, %rd56113, %rd19737;
	ld.u64 	%rd19739, [%rd19738];
	mad.lo.s64 	%rd19740, %rd19739, 2654435761, %rd56283;
	shl.b64 	%rd19741, %rd19740, 13;
	add.s64 	%rd19742, %rd19741, %rd19740;
	shr.u64 	%rd19743, %rd19742, 7;
	xor.b64  	%rd19744, %rd19743, %rd19742;
	shl.b64 	%rd19745, %rd19744, 3;
	add.s64 	%rd19746, %rd19745, %rd19744;
	shr.u64 	%rd19747, %rd19746, 17;
	xor.b64  	%rd19748, %rd19747, %rd19746;
	shl.b64 	%rd19749, %rd19748, 5;
	add.s64 	%rd19750, %rd19749, %rd19748;
	ld.u64 	%rd19751, [%rd19738+8];
	mad.lo.s64 	%rd19752, %rd19751, 2654435761, %rd19750;
	shl.b64 	%rd19753, %rd19752, 13;
	add.s64 	%rd19754, %rd19753, %rd19752;
	shr.u64 	%rd19755, %rd19754, 7;
	xor.b64  	%rd19756, %rd19755, %rd19754;
	shl.b64 	%rd19757, %rd19756, 3;
	add.s64 	%rd19758, %rd19757, %rd19756;
	shr.u64 	%rd19759, %rd19758, 17;
	xor.b64  	%rd19760, %rd19759, %rd19758;
	shl.b64 	%rd19761, %rd19760, 5;
	add.s64 	%rd19762, %rd19761, %rd19760;
	ld.u64 	%rd19763, [%rd19738+16];
	mad.lo.s64 	%rd19764, %rd19763, 2654435761, %rd19762;
	shl.b64 	%rd19765, %rd19764, 13;
	add.s64 	%rd19766, %rd19765, %rd19764;
	shr.u64 	%rd19767, %rd19766, 7;
	xor.b64  	%rd19768, %rd19767, %rd19766;
	shl.b64 	%rd19769, %rd19768, 3;
	add.s64 	%rd19770, %rd19769, %rd19768;
	shr.u64 	%rd19771, %rd19770, 17;
	xor.b64  	%rd19772, %rd19771, %rd19770;
	shl.b64 	%rd19773, %rd19772, 5;
	add.s64 	%rd19774, %rd19773, %rd19772;
	ld.u64 	%rd19775, [%rd19738+24];
	mad.lo.s64 	%rd19776, %rd19775, 2654435761, %rd19774;
	shl.b64 	%rd19777, %rd19776, 13;
	add.s64 	%rd19778, %rd19777, %rd19776;
	shr.u64 	%rd19779, %rd19778, 7;
	xor.b64  	%rd19780, %rd19779, %rd19778;
	shl.b64 	%rd19781, %rd19780, 3;
	add.s64 	%rd19782, %rd19781, %rd19780;
	shr.u64 	%rd19783, %rd19782, 17;
	xor.b64  	%rd19784, %rd19783, %rd19782;
	shl.b64 	%rd19785, %rd19784, 5;
	add.s64 	%rd56283, %rd19785, %rd19784;
	add.s64 	%rd56275, %rd56275, 4;
$L__BB5_2628:
	setp.eq.s64 	%p717, %rd2961, 0;
	@%p717 bra 	$L__BB5_2633;
	setp.eq.s64 	%p718, %rd2962, 0;
	@%p718 bra 	$L__BB5_2631;
	shl.b64 	%rd19787, %rd56275, 3;
	add.s64 	%rd19788, %rd56113, %rd19787;
	ld.u64 	%rd19789, [%rd19788];
	mad.lo.s64 	%rd19790, %rd19789, 2654435761, %rd56283;
	shl.b64 	%rd19791, %rd19790, 13;
	add.s64 	%rd19792, %rd19791, %rd19790;
	shr.u64 	%rd19793, %rd19792, 7;
	xor.b64  	%rd19794, %rd19793, %rd19792;
	shl.b64 	%rd19795, %rd19794, 3;
	add.s64 	%rd19796, %rd19795, %rd19794;
	shr.u64 	%rd19797, %rd19796, 17;
	xor.b64  	%rd19798, %rd19797, %rd19796;
	shl.b64 	%rd19799, %rd19798, 5;
	add.s64 	%rd19800, %rd19799, %rd19798;
	ld.u64 	%rd19801, [%rd19788+8];
	mad.lo.s64 	%rd19802, %rd19801, 2654435761, %rd19800;
	shl.b64 	%rd19803, %rd19802, 13;
	add.s64 	%rd19804, %rd19803, %rd19802;
	shr.u64 	%rd19805, %rd19804, 7;
	xor.b64  	%rd19806, %rd19805, %rd19804;
	shl.b64 	%rd19807, %rd19806, 3;
	add.s64 	%rd19808, %rd19807, %rd19806;
	shr.u64 	%rd19809, %rd19808, 17;
	xor.b64  	%rd19810, %rd19809, %rd19808;
	shl.b64 	%rd19811, %rd19810, 5;
	add.s64 	%rd56283, %rd19811, %rd19810;
	add.s64 	%rd56275, %rd56275, 2;
$L__BB5_2631:
	@%p269 bra 	$L__BB5_2633;
	shl.b64 	%rd19812, %rd56275, 3;
	add.s64 	%rd19813, %rd56113, %rd19812;
	ld.u64 	%rd19814, [%rd19813];
	mad.lo.s64 	%rd19815, %rd19814, 2654435761, %rd56283;
	shl.b64 	%rd19816, %rd19815, 13;
	add.s64 	%rd19817, %rd19816, %rd19815;
	shr.u64 	%rd19818, %rd19817, 7;
	xor.b64  	%rd19819, %rd19818, %rd19817;
	shl.b64 	%rd19820, %rd19819, 3;
	add.s64 	%rd19821, %rd19820, %rd19819;
	shr.u64 	%rd19822, %rd19821, 17;
	xor.b64  	%rd19823, %rd19822, %rd19821;
	shl.b64 	%rd19824, %rd19823, 5;
	add.s64 	%rd56283, %rd19824, %rd19823;
$L__BB5_2633:
	setp.lt.u64 	%p720, %rd56270, %rd56283;
	mov.u64 	%rd56285, %rd55984;
	@%p720 bra 	$L__BB5_2634;
	bra.uni 	$L__BB5_2639;
$L__BB5_2634:
	mov.u64 	%rd56285, %rd56113;
	mov.u64 	%rd56113, %rd55984;
	bra.uni 	$L__BB5_2639;
$L__BB5_2635:
	setp.eq.s32 	%p721, %r1, 0;
	mov.u64 	%rd56285, %rd55984;
	@%p721 bra 	$L__BB5_2639;
	mov.b64 	%rd56284, 0;
$L__BB5_2637:
	shl.b64 	%rd19826, %rd56284, 3;
	add.s64 	%rd19827, %rd55984, %rd19826;
	ld.u64 	%rd4835, [%rd19827];
	add.s64 	%rd19828, %rd56113, %rd19826;
	ld.u64 	%rd4836, [%rd19828];
	setp.lt.u64 	%p722, %rd4835, %rd4836;
	@%p722 bra 	$L__BB5_2634;
	setp.le.u64 	%p723, %rd4835, %rd4836;
	add.s64 	%rd56284, %rd56284, 1;
	setp.lt.u64 	%p724, %rd56284, %rd2957;
	and.pred  	%p725, %p723, %p724;
	mov.u64 	%rd56285, %rd55984;
	@%p725 bra 	$L__BB5_2637;
$L__BB5_2639:
	mov.b64 	%rd56290, -3750763034362895579;
	mov.b64 	%rd56291, 0;
	@%p267 bra 	$L__BB5_2642;
	and.b64  	%rd4840, %rd2, -2;
	mov.b64 	%rd56290, -3750763034362895579;
	mov.b64 	%rd56291, 0;
	mov.u64 	%rd56289, %rd56291;
$L__BB5_2641:
	shl.b64 	%rd19835, %rd56291, 3;
	add.s64 	%rd19836, %rd56027, %rd19835;
	ld.u64 	%rd19837, [%rd19836];
	and.b64  	%rd19838, %rd19837, 255;
	xor.b64  	%rd19839, %rd19838, %rd56290;
	mul.lo.s64 	%rd19840, %rd19839, 1099511628211;
	shr.u64 	%rd19841, %rd19837, 8;
	and.b64  	%rd19842, %rd19841, 255;
	xor.b64  	%rd19843, %rd19842, %rd19840;
	mul.lo.s64 	%rd19844, %rd19843, 1099511628211;
	shr.u64 	%rd19845, %rd19837, 16;
	and.b64  	%rd19846, %rd19845, 255;
	xor.b64  	%rd19847, %rd19846, %rd19844;
	mul.lo.s64 	%rd19848, %rd19847, 1099511628211;
	shr.u64 	%rd19849, %rd19837, 24;
	and.b64  	%rd19850, %rd19849, 255;
	xor.b64  	%rd19851, %rd19850, %rd19848;
	mul.lo.s64 	%rd19852, %rd19851, 1099511628211;
	shr.u64 	%rd19853, %rd19837, 32;
	and.b64  	%rd19854, %rd19853, 255;
	xor.b64  	%rd19855, %rd19854, %rd19852;
	mul.lo.s64 	%rd19856, %rd19855, 1099511628211;
	shr.u64 	%rd19857, %rd19837, 40;
	and.b64  	%rd19858, %rd19857, 255;
	xor.b64  	%rd19859, %rd19858, %rd19856;
	mul.lo.s64 	%rd19860, %rd19859, 1099511628211;
	shr.u64 	%rd19861, %rd19837, 48;
	and.b64  	%rd19862, %rd19861, 255;
	xor.b64  	%rd19863, %rd19862, %rd19860;
	mul.lo.s64 	%rd19864, %rd19863, 1099511628211;
	shr.u64 	%rd19865, %rd19837, 56;
	xor.b64  	%rd19866, %rd19865, %rd19864;
	mul.lo.s64 	%rd19867, %rd19866, 1099511628211;
	ld.u64 	%rd19868, [%rd19836+8];
	and.b64  	%rd19869, %rd19868, 255;
	xor.b64  	%rd19870, %rd19869, %rd19867;
	mul.lo.s64 	%rd19871, %rd19870, 1099511628211;
	shr.u64 	%rd19872, %rd19868, 8;
	and.b64  	%rd19873, %rd19872, 255;
	xor.b64  	%rd19874, %rd19873, %rd19871;
	mul.lo.s64 	%rd19875, %rd19874, 1099511628211;
	shr.u64 	%rd19876, %rd19868, 16;
	and.b64  	%rd19877, %rd19876, 255;
	xor.b64  	%rd19878, %rd19877, %rd19875;
	mul.lo.s64 	%rd19879, %rd19878, 1099511628211;
	shr.u64 	%rd19880, %rd19868, 24;
	and.b64  	%rd19881, %rd19880, 255;
	xor.b64  	%rd19882, %rd19881, %rd19879;
	mul.lo.s64 	%rd19883, %rd19882, 1099511628211;
	shr.u64 	%rd19884, %rd19868, 32;
	and.b64  	%rd19885, %rd19884, 255;
	xor.b64  	%rd19886, %rd19885, %rd19883;
	mul.lo.s64 	%rd19887, %rd19886, 1099511628211;
	shr.u64 	%rd19888, %rd19868, 40;
	and.b64  	%rd19889, %rd19888, 255;
	xor.b64  	%rd19890, %rd19889, %rd19887;
	mul.lo.s64 	%rd19891, %rd19890, 1099511628211;
	shr.u64 	%rd19892, %rd19868, 48;
	and.b64  	%rd19893, %rd19892, 255;
	xor.b64  	%rd19894, %rd19893, %rd19891;
	mul.lo.s64 	%rd19895, %rd19894, 1099511628211;
	shr.u64 	%rd19896, %rd19868, 56;
	xor.b64  	%rd19897, %rd19896, %rd19895;
	mul.lo.s64 	%rd56290, %rd19897, 1099511628211;
	add.s64 	%rd56291, %rd56291, 2;
	add.s64 	%rd56289, %rd56289, 2;
	setp.ne.s64 	%p727, %rd56289, %rd4840;
	@%p727 bra 	$L__BB5_2641;
$L__BB5_2642:
	@%p269 bra 	$L__BB5_2644;
	shl.b64 	%rd19898, %rd56291, 3;
	add.s64 	%rd19899, %rd56027, %rd19898;
	ld.u64 	%rd19900, [%rd19899];
	and.b64  	%rd19901, %rd19900, 255;
	xor.b64  	%rd19902, %rd19901, %rd56290;
	mul.lo.s64 	%rd19903, %rd19902, 1099511628211;
	shr.u64 	%rd19904, %rd19900, 8;
	and.b64  	%rd19905, %rd19904, 255;
	xor.b64  	%rd19906, %rd19905, %rd19903;
	mul.lo.s64 	%rd19907, %rd19906, 1099511628211;
	shr.u64 	%rd19908, %rd19900, 16;
	and.b64  	%rd19909, %rd19908, 255;
	xor.b64  	%rd19910, %rd19909, %rd19907;
	mul.lo.s64 	%rd19911, %rd19910, 1099511628211;
	shr.u64 	%rd19912, %rd19900, 24;
	and.b64  	%rd19913, %rd19912, 255;
	xor.b64  	%rd19914, %rd19913, %rd19911;
	mul.lo.s64 	%rd19915, %rd19914, 1099511628211;
	shr.u64 	%rd19916, %rd19900, 32;
	and.b64  	%rd19917, %rd19916, 255;
	xor.b64  	%rd19918, %rd19917, %rd19915;
	mul.lo.s64 	%rd19919, %rd19918, 1099511628211;
	shr.u64 	%rd19920, %rd19900, 40;
	and.b64  	%rd19921, %rd19920, 255;
	xor.b64  	%rd19922, %rd19921, %rd19919;
	mul.lo.s64 	%rd19923, %rd19922, 1099511628211;
	shr.u64 	%rd19924, %rd19900, 48;
	and.b64  	%rd19925, %rd19924, 255;
	xor.b64  	%rd19926, %rd19925, %rd19923;
	mul.lo.s64 	%rd19927, %rd19926, 1099511628211;
	shr.u64 	%rd19928, %rd19900, 56;
	xor.b64  	%rd19929, %rd19928, %rd19927;
	mul.lo.s64 	%rd56290, %rd19929, 1099511628211;
$L__BB5_2644:
	mov.b64 	%rd56297, -3750763034362895579;
	mov.b64 	%rd56298, 0;
	@%p267 bra 	$L__BB5_2647;
	and.b64  	%rd4852, %rd2, -2;
	mov.b64 	%rd56297, -3750763034362895579;
	mov.b64 	%rd56298, 0;
	mov.u64 	%rd56296, %rd56298;
$L__BB5_2646:
	shl.b64 	%rd19935, %rd56298, 3;
	add.s64 	%rd19936, %rd56156, %rd19935;
	ld.u64 	%rd19937, [%rd19936];
	and.b64  	%rd19938, %rd19937, 255;
	xor.b64  	%rd19939, %rd19938, %rd56297;
	mul.lo.s64 	%rd19940, %rd19939, 1099511628211;
	shr.u64 	%rd19941, %rd19937, 8;
	and.b64  	%rd19942, %rd19941, 255;
	xor.b64  	%rd19943, %rd19942, %rd19940;
	mul.lo.s64 	%rd19944, %rd19943, 1099511628211;
	shr.u64 	%rd19945, %rd19937, 16;
	and.b64  	%rd19946, %rd19945, 255;
	xor.b64  	%rd19947, %rd19946, %rd19944;
	mul.lo.s64 	%rd19948, %rd19947, 1099511628211;
	shr.u64 	%rd19949, %rd19937, 24;
	and.b64  	%rd19950, %rd19949, 255;
	xor.b64  	%rd19951, %rd19950, %rd19948;
	mul.lo.s64 	%rd19952, %rd19951, 1099511628211;
	shr.u64 	%rd19953, %rd19937, 32;
	and.b64  	%rd19954, %rd19953, 255;
	xor.b64  	%rd19955, %rd19954, %rd19952;
	mul.lo.s64 	%rd19956, %rd19955, 1099511628211;
	shr.u64 	%rd19957, %rd19937, 40;
	and.b64  	%rd19958, %rd19957, 255;
	xor.b64  	%rd19959, %rd19958, %rd19956;
	mul.lo.s64 	%rd19960, %rd19959, 1099511628211;
	shr.u64 	%rd19961, %rd19937, 48;
	and.b64  	%rd19962, %rd19961, 255;
	xor.b64  	%rd19963, %rd19962, %rd19960;
	mul.lo.s64 	%rd19964, %rd19963, 1099511628211;
	shr.u64 	%rd19965, %rd19937, 56;
	xor.b64  	%rd19966, %rd19965, %rd19964;
	mul.lo.s64 	%rd19967, %rd19966, 1099511628211;
	ld.u64 	%rd19968, [%rd19936+8];
	and.b64  	%rd19969, %rd19968, 255;
	xor.b64  	%rd19970, %rd19969, %rd19967;
	mul.lo.s64 	%rd19971, %rd19970, 1099511628211;
	shr.u64 	%rd19972, %rd19968, 8;
	and.b64  	%rd19973, %rd19972, 255;
	xor.b64  	%rd19974, %rd19973, %rd19971;
	mul.lo.s64 	%rd19975, %rd19974, 1099511628211;
	shr.u64 	%rd19976, %rd19968, 16;
	and.b64  	%rd19977, %rd19976, 255;
	xor.b64  	%rd19978, %rd19977, %rd19975;
	mul.lo.s64 	%rd19979, %rd19978, 1099511628211;
	shr.u64 	%rd19980, %rd19968, 24;
	and.b64  	%rd19981, %rd19980, 255;
	xor.b64  	%rd19982, %rd19981, %rd19979;
	mul.lo.s64 	%rd19983, %rd19982, 1099511628211;
	shr.u64 	%rd19984, %rd19968, 32;
	and.b64  	%rd19985, %rd19984, 255;
	xor.b64  	%rd19986, %rd19985, %rd19983;
	mul.lo.s64 	%rd19987, %rd19986, 1099511628211;
	shr.u64 	%rd19988, %rd19968, 40;
	and.b64  	%rd19989, %rd19988, 255;
	xor.b64  	%rd19990, %rd19989, %rd19987;
	mul.lo.s64 	%rd19991, %rd19990, 1099511628211;
	shr.u64 	%rd19992, %rd19968, 48;
	and.b64  	%rd19993, %rd19992, 255;
	xor.b64  	%rd19994, %rd19993, %rd19991;
	mul.lo.s64 	%rd19995, %rd19994, 1099511628211;
	shr.u64 	%rd19996, %rd19968, 56;
	xor.b64  	%rd19997, %rd19996, %rd19995;
	mul.lo.s64 	%rd56297, %rd19997, 1099511628211;
	add.s64 	%rd56298, %rd56298, 2;
	add.s64 	%rd56296, %rd56296, 2;
	setp.ne.s64 	%p730, %rd56296, %rd4852;
	@%p730 bra 	$L__BB5_2646;
$L__BB5_2647:
	@%p269 bra 	$L__BB5_2649;
	shl.b64 	%rd19998, %rd56298, 3;
	add.s64 	%rd19999, %rd56156, %rd19998;
	ld.u64 	%rd20000, [%rd19999];
	and.b64  	%rd20001, %rd20000, 255;
	xor.b64  	%rd20002, %rd20001, %rd56297;
	mul.lo.s64 	%rd20003, %rd20002, 1099511628211;
	shr.u64 	%rd20004, %rd20000, 8;
	and.b64  	%rd20005, %rd20004, 255;
	xor.b64  	%rd20006, %rd20005, %rd20003;
	mul.lo.s64 	%rd20007, %rd20006, 1099511628211;
	shr.u64 	%rd20008, %rd20000, 16;
	and.b64  	%rd20009, %rd20008, 255;
	xor.b64  	%rd20010, %rd20009, %rd20007;
	mul.lo.s64 	%rd20011, %rd20010, 1099511628211;
	shr.u64 	%rd20012, %rd20000, 24;
	and.b64  	%rd20013, %rd20012, 255;
	xor.b64  	%rd20014, %rd20013, %rd20011;
	mul.lo.s64 	%rd20015, %rd20014, 1099511628211;
	shr.u64 	%rd20016, %rd20000, 32;
	and.b64  	%rd20017, %rd20016, 255;
	xor.b64  	%rd20018, %rd20017, %rd20015;
	mul.lo.s64 	%rd20019, %rd20018, 1099511628211;
	shr.u64 	%rd20020, %rd20000, 40;
	and.b64  	%rd20021, %rd20020, 255;
	xor.b64  	%rd20022, %rd20021, %rd20019;
	mul.lo.s64 	%rd20023, %rd20022, 1099511628211;
	shr.u64 	%rd20024, %rd20000, 48;
	and.b64  	%rd20025, %rd20024, 255;
	xor.b64  	%rd20026, %rd20025, %rd20023;
	mul.lo.s64 	%rd20027, %rd20026, 1099511628211;
	shr.u64 	%rd20028, %rd20000, 56;
	xor.b64  	%rd20029, %rd20028, %rd20027;
	mul.lo.s64 	%rd56297, %rd20029, 1099511628211;
$L__BB5_2649:
	setp.eq.s64 	%p732, %rd56290, %rd56297;
	@%p732 bra 	$L__BB5_2674;
	setp.lt.u64 	%p733, %rd2958, 7;
	mov.b64 	%rd56305, 0;
	mov.u64 	%rd56313, %rd56305;
	@%p733 bra 	$L__BB5_2653;
	and.b64  	%rd4864, %rd2, -8;
	mov.b64 	%rd56305, 0;
	mov.u64 	%rd56303, %rd56305;
$L__BB5_2652:
	.pragma "nounroll";
	shl.b64 	%rd20033, %rd56305, 3;
	add.s64 	%rd20034, %rd56027, %rd20033;
	ld.u64 	%rd20035, [%rd20034];
	mad.lo.s64 	%rd20036, %rd20035, 2654435761, %rd56313;
	shl.b64 	%rd20037, %rd20036, 13;
	add.s64 	%rd20038, %rd20037, %rd20036;
	shr.u64 	%rd20039, %rd20038, 7;
	xor.b64  	%rd20040, %rd20039, %rd20038;
	shl.b64 	%rd20041, %rd20040, 3;
	add.s64 	%rd20042, %rd20041, %rd20040;
	shr.u64 	%rd20043, %rd20042, 17;
	xor.b64  	%rd20044, %rd20043, %rd20042;
	shl.b64 	%rd20045, %rd20044, 5;
	add.s64 	%rd20046, %rd20045, %rd20044;
	ld.u64 	%rd20047, [%rd20034+8];
	mad.lo.s64 	%rd20048, %rd20047, 2654435761, %rd20046;
	shl.b64 	%rd20049, %rd20048, 13;
	add.s64 	%rd20050, %rd20049, %rd20048;
	shr.u64 	%rd20051, %rd20050, 7;
	xor.b64  	%rd20052, %rd20051, %rd20050;
	shl.b64 	%rd20053, %rd20052, 3;
	add.s64 	%rd20054, %rd20053, %rd20052;
	shr.u64 	%rd20055, %rd20054, 17;
	xor.b64  	%rd20056, %rd20055, %rd20054;
	shl.b64 	%rd20057, %rd20056, 5;
	add.s64 	%rd20058, %rd20057, %rd20056;
	ld.u64 	%rd20059, [%rd20034+16];
	mad.lo.s64 	%rd20060, %rd20059, 2654435761, %rd20058;
	shl.b64 	%rd20061, %rd20060, 13;
	add.s64 	%rd20062, %rd20061, %rd20060;
	shr.u64 	%rd20063, %rd20062, 7;
	xor.b64  	%rd20064, %rd20063, %rd20062;
	shl.b64 	%rd20065, %rd20064, 3;
	add.s64 	%rd20066, %rd20065, %rd20064;
	shr.u64 	%rd20067, %rd20066, 17;
	xor.b64  	%rd20068, %rd20067, %rd20066;
	shl.b64 	%rd20069, %rd20068, 5;
	add.s64 	%rd20070, %rd20069, %rd20068;
	ld.u64 	%rd20071, [%rd20034+24];
	mad.lo.s64 	%rd20072, %rd20071, 2654435761, %rd20070;
	shl.b64 	%rd20073, %rd20072, 13;
	add.s64 	%rd20074, %rd20073, %rd20072;
	shr.u64 	%rd20075, %rd20074, 7;
	xor.b64  	%rd20076, %rd20075, %rd20074;
	shl.b64 	%rd20077, %rd20076, 3;
	add.s64 	%rd20078, %rd20077, %rd20076;
	shr.u64 	%rd20079, %rd20078, 17;
	xor.b64  	%rd20080, %rd20079, %rd20078;
	shl.b64 	%rd20081, %rd20080, 5;
	add.s64 	%rd20082, %rd20081, %rd20080;
	ld.u64 	%rd20083, [%rd20034+32];
	mad.lo.s64 	%rd20084, %rd20083, 2654435761, %rd20082;
	shl.b64 	%rd20085, %rd20084, 13;
	add.s64 	%rd20086, %rd20085, %rd20084;
	shr.u64 	%rd20087, %rd20086, 7;
	xor.b64  	%rd20088, %rd20087, %rd20086;
	shl.b64 	%rd20089, %rd20088, 3;
	add.s64 	%rd20090, %rd20089, %rd20088;
	shr.u64 	%rd20091, %rd20090, 17;
	xor.b64  	%rd20092, %rd20091, %rd20090;
	shl.b64 	%rd20093, %rd20092, 5;
	add.s64 	%rd20094, %rd20093, %rd20092;
	ld.u64 	%rd20095, [%rd20034+40];
	mad.lo.s64 	%rd20096, %rd20095, 2654435761, %rd20094;
	shl.b64 	%rd20097, %rd20096, 13;
	add.s64 	%rd20098, %rd20097, %rd20096;
	shr.u64 	%rd20099, %rd20098, 7;
	xor.b64  	%rd20100, %rd20099, %rd20098;
	shl.b64 	%rd20101, %rd20100, 3;
	add.s64 	%rd20102, %rd20101, %rd20100;
	shr.u64 	%rd20103, %rd20102, 17;
	xor.b64  	%rd20104, %rd20103, %rd20102;
	shl.b64 	%rd20105, %rd20104, 5;
	add.s64 	%rd20106, %rd20105, %rd20104;
	ld.u64 	%rd20107, [%rd20034+48];
	mad.lo.s64 	%rd20108, %rd20107, 2654435761, %rd20106;
	shl.b64 	%rd20109, %rd20108, 13;
	add.s64 	%rd20110, %rd20109, %rd20108;
	shr.u64 	%rd20111, %rd20110, 7;
	xor.b64  	%rd20112, %rd20111, %rd20110;
	shl.b64 	%rd20113, %rd20112, 3;
	add.s64 	%rd20114, %rd20113, %rd20112;
	shr.u64 	%rd20115, %rd20114, 17;
	xor.b64  	%rd20116, %rd20115, %rd20114;
	shl.b64 	%rd20117, %rd20116, 5;
	add.s64 	%rd20118, %rd20117, %rd20116;
	ld.u64 	%rd20119, [%rd20034+56];
	mad.lo.s64 	%rd20120, %rd20119, 2654435761, %rd20118;
	shl.b64 	%rd20121, %rd20120, 13;
	add.s64 	%rd20122, %rd20121, %rd20120;
	shr.u64 	%rd20123, %rd20122, 7;
	xor.b64  	%rd20124, %rd20123, %rd20122;
	shl.b64 	%rd20125, %rd20124, 3;
	add.s64 	%rd20126, %rd20125, %rd20124;
	shr.u64 	%rd20127, %rd20126, 17;
	xor.b64  	%rd20128, %rd20127, %rd20126;
	shl.b64 	%rd20129, %rd20128, 5;
	add.s64 	%rd56313, %rd20129, %rd20128;
	add.s64 	%rd56305, %rd56305, 8;
	add.s64 	%rd56303, %rd56303, 8;
	setp.ne.s64 	%p734, %rd56303, %rd4864;
	@%p734 bra 	$L__BB5_2652;
$L__BB5_2653:
	setp.eq.s64 	%p735, %rd2959, 0;
	@%p735 bra 	$L__BB5_2661;
	setp.lt.u64 	%p736, %rd2960, 3;
	@%p736 bra 	$L__BB5_2656;
	shl.b64 	%rd20131, %rd56305, 3;
	add.s64 	%rd20132, %rd56027, %rd20131;
	ld.u64 	%rd20133, [%rd20132];
	mad.lo.s64 	%rd20134, %rd20133, 2654435761, %rd56313;
	shl.b64 	%rd20135, %rd20134, 13;
	add.s64 	%rd20136, %rd20135, %rd20134;
	shr.u64 	%rd20137, %rd20136, 7;
	xor.b64  	%rd20138, %rd20137, %rd20136;
	shl.b64 	%rd20139, %rd20138, 3;
	add.s64 	%rd20140, %rd20139, %rd20138;
	shr.u64 	%rd20141, %rd20140, 17;
	xor.b64  	%rd20142, %rd20141, %rd20140;
	shl.b64 	%rd20143, %rd20142, 5;
	add.s64 	%rd20144, %rd20143, %rd20142;
	ld.u64 	%rd20145, [%rd20132+8];
	mad.lo.s64 	%rd20146, %rd20145, 2654435761, %rd20144;
	shl.b64 	%rd20147, %rd20146, 13;
	add.s64 	%rd20148, %rd20147, %rd20146;
	shr.u64 	%rd20149, %rd20148, 7;
	xor.b64  	%rd20150, %rd20149, %rd20148;
	shl.b64 	%rd20151, %rd20150, 3;
	add.s64 	%rd20152, %rd20151, %rd20150;
	shr.u64 	%rd20153, %rd20152, 17;
	xor.b64  	%rd20154, %rd20153, %rd20152;
	shl.b64 	%rd20155, %rd20154, 5;
	add.s64 	%rd20156, %rd20155, %rd20154;
	ld.u64 	%rd20157, [%rd20132+16];
	mad.lo.s64 	%rd20158, %rd20157, 2654435761, %rd20156;
	shl.b64 	%rd20159, %rd20158, 13;
	add.s64 	%rd20160, %rd20159, %rd20158;
	shr.u64 	%rd20161, %rd20160, 7;
	xor.b64  	%rd20162, %rd20161, %rd20160;
	shl.b64 	%rd20163, %rd20162, 3;
	add.s64 	%rd20164, %rd20163, %rd20162;
	shr.u64 	%rd20165, %rd20164, 17;
	xor.b64  	%rd20166, %rd20165, %rd20164;
	shl.b64 	%rd20167, %rd20166, 5;
	add.s64 	%rd20168, %rd20167, %rd20166;
	ld.u64 	%rd20169, [%rd20132+24];
	mad.lo.s64 	%rd20170, %rd20169, 2654435761, %rd20168;
	shl.b64 	%rd20171, %rd20170, 13;
	add.s64 	%rd20172, %rd20171, %rd20170;
	shr.u64 	%rd20173, %rd20172, 7;
	xor.b64  	%rd20174, %rd20173, %rd20172;
	shl.b64 	%rd20175, %rd20174, 3;
	add.s64 	%rd20176, %rd20175, %rd20174;
	shr.u64 	%rd20177, %rd20176, 17;
	xor.b64  	%rd20178, %rd20177, %rd20176;
	shl.b64 	%rd20179, %rd20178, 5;
	add.s64 	%rd56313, %rd20179, %rd20178;
	add.s64 	%rd56305, %rd56305, 4;
$L__BB5_2656:
	setp.eq.s64 	%p737, %rd2961, 0;
	@%p737 bra 	$L__BB5_2661;
	setp.eq.s64 	%p738, %rd2962, 0;
	@%p738 bra 	$L__BB5_2659;
	shl.b64 	%rd20181, %rd56305, 3;
	add.s64 	%rd20182, %rd56027, %rd20181;
	ld.u64 	%rd20183, [%rd20182];
	mad.lo.s64 	%rd20184, %rd20183, 2654435761, %rd56313;
	shl.b64 	%rd20185, %rd20184, 13;
	add.s64 	%rd20186, %rd20185, %rd20184;
	shr.u64 	%rd20187, %rd20186, 7;
	xor.b64  	%rd20188, %rd20187, %rd20186;
	shl.b64 	%rd20189, %rd20188, 3;
	add.s64 	%rd20190, %rd20189, %rd20188;
	shr.u64 	%rd20191, %rd20190, 17;
	xor.b64  	%rd20192, %rd20191, %rd20190;
	shl.b64 	%rd20193, %rd20192, 5;
	add.s64 	%rd20194, %rd20193, %rd20192;
	ld.u64 	%rd20195, [%rd20182+8];
	mad.lo.s64 	%rd20196, %rd20195, 2654435761, %rd20194;
	shl.b64 	%rd20197, %rd20196, 13;
	add.s64 	%rd20198, %rd20197, %rd20196;
	shr.u64 	%rd20199, %rd20198, 7;
	xor.b64  	%rd20200, %rd20199, %rd20198;
	shl.b64 	%rd20201, %rd20200, 3;
	add.s64 	%rd20202, %rd20201, %rd20200;
	shr.u64 	%rd20203, %rd20202, 17;
	xor.b64  	%rd20204, %rd20203, %rd20202;
	shl.b64 	%rd20205, %rd20204, 5;
	add.s64 	%rd56313, %rd20205, %rd20204;
	add.s64 	%rd56305, %rd56305, 2;
$L__BB5_2659:
	@%p269 bra 	$L__BB5_2661;
	shl.b64 	%rd20206, %rd56305, 3;
	add.s64 	%rd20207, %rd56027, %rd20206;
	ld.u64 	%rd20208, [%rd20207];
	mad.lo.s64 	%rd20209, %rd20208, 2654435761, %rd56313;
	shl.b64 	%rd20210, %rd20209, 13;
	add.s64 	%rd20211, %rd20210, %rd20209;
	shr.u64 	%rd20212, %rd20211, 7;
	xor.b64  	%rd20213, %rd20212, %rd20211;
	shl.b64 	%rd20214, %rd20213, 3;
	add.s64 	%rd20215, %rd20214, %rd20213;
	shr.u64 	%rd20216, %rd20215, 17;
	xor.b64  	%rd20217, %rd20216, %rd20215;
	shl.b64 	%rd20218, %rd20217, 5;
	add.s64 	%rd56313, %rd20218, %rd20217;
$L__BB5_2661:
	mov.b64 	%rd56318, 0;
	mov.u64 	%rd56326, %rd56318;
	@%p733 bra 	$L__BB5_2664;
	and.b64  	%rd4886, %rd2, -8;
	mov.b64 	%rd56318, 0;
	mov.u64 	%rd56316, %rd56318;
$L__BB5_2663:
	.pragma "nounroll";
	shl.b64 	%rd20222, %rd56318, 3;
	add.s64 	%rd20223, %rd56156, %rd20222;
	ld.u64 	%rd20224, [%rd20223];
	mad.lo.s64 	%rd20225, %rd20224, 2654435761, %rd56326;
	shl.b64 	%rd20226, %rd20225, 13;
	add.s64 	%rd20227, %rd20226, %rd20225;
	shr.u64 	%rd20228, %rd20227, 7;
	xor.b64  	%rd20229, %rd20228, %rd20227;
	shl.b64 	%rd20230, %rd20229, 3;
	add.s64 	%rd20231, %rd20230, %rd20229;
	shr.u64 	%rd20232, %rd20231, 17;
	xor.b64  	%rd20233, %rd20232, %rd20231;
	shl.b64 	%rd20234, %rd20233, 5;
	add.s64 	%rd20235, %rd20234, %rd20233;
	ld.u64 	%rd20236, [%rd20223+8];
	mad.lo.s64 	%rd20237, %rd20236, 2654435761, %rd20235;
	shl.b64 	%rd20238, %rd20237, 13;
	add.s64 	%rd20239, %rd20238, %rd20237;
	shr.u64 	%rd20240, %rd20239, 7;
	xor.b64  	%rd20241, %rd20240, %rd20239;
	shl.b64 	%rd20242, %rd20241, 3;
	add.s64 	%rd20243, %rd20242, %rd20241;
	shr.u64 	%rd20244, %rd20243, 17;
	xor.b64  	%rd20245, %rd20244, %rd20243;
	shl.b64 	%rd20246, %rd20245, 5;
	add.s64 	%rd20247, %rd20246, %rd20245;
	ld.u64 	%rd20248, [%rd20223+16];
	mad.lo.s64 	%rd20249, %rd20248, 2654435761, %rd20247;
	shl.b64 	%rd20250, %rd20249, 13;
	add.s64 	%rd20251, %rd20250, %rd20249;
	shr.u64 	%rd20252, %rd20251, 7;
	xor.b64  	%rd20253, %rd20252, %rd20251;
	shl.b64 	%rd20254, %rd20253, 3;
	add.s64 	%rd20255, %rd20254, %rd20253;
	shr.u64 	%rd20256, %rd20255, 17;
	xor.b64  	%rd20257, %rd20256, %rd20255;
	shl.b64 	%rd20258, %rd20257, 5;
	add.s64 	%rd20259, %rd20258, %rd20257;
	ld.u64 	%rd20260, [%rd20223+24];
	mad.lo.s64 	%rd20261, %rd20260, 2654435761, %rd20259;
	shl.b64 	%rd20262, %rd20261, 13;
	add.s64 	%rd20263, %rd20262, %rd20261;
	shr.u64 	%rd20264, %rd20263, 7;
	xor.b64  	%rd20265, %rd20264, %rd20263;
	shl.b64 	%rd20266, %rd20265, 3;
	add.s64 	%rd20267, %rd20266, %rd20265;
	shr.u64 	%rd20268, %rd20267, 17;
	xor.b64  	%rd20269, %rd20268, %rd20267;
	shl.b64 	%rd20270, %rd20269, 5;
	add.s64 	%rd20271, %rd20270, %rd20269;
	ld.u64 	%rd20272, [%rd20223+32];
	mad.lo.s64 	%rd20273, %rd20272, 2654435761, %rd20271;
	shl.b64 	%rd20274, %rd20273, 13;
	add.s64 	%rd20275, %rd20274, %rd20273;
	shr.u64 	%rd20276, %rd20275, 7;
	xor.b64  	%rd20277, %rd20276, %rd20275;
	shl.b64 	%rd20278, %rd20277, 3;
	add.s64 	%rd20279, %rd20278, %rd20277;
	shr.u64 	%rd20280, %rd20279, 17;
	xor.b64  	%rd20281, %rd20280, %rd20279;
	shl.b64 	%rd20282, %rd20281, 5;
	add.s64 	%rd20283, %rd20282, %rd20281;
	ld.u64 	%rd20284, [%rd20223+40];
	mad.lo.s64 	%rd20285, %rd20284, 2654435761, %rd20283;
	shl.b64 	%rd20286, %rd20285, 13;
	add.s64 	%rd20287, %rd20286, %rd20285;
	shr.u64 	%rd20288, %rd20287, 7;
	xor.b64  	%rd20289, %rd20288, %rd20287;
	shl.b64 	%rd20290, %rd20289, 3;
	add.s64 	%rd20291, %rd20290, %rd20289;
	shr.u64 	%rd20292, %rd20291, 17;
	xor.b64  	%rd20293, %rd20292, %rd20291;
	shl.b64 	%rd20294, %rd20293, 5;
	add.s64 	%rd20295, %rd20294, %rd20293;
	ld.u64 	%rd20296, [%rd20223+48];
	mad.lo.s64 	%rd20297, %rd20296, 2654435761, %rd20295;
	shl.b64 	%rd20298, %rd20297, 13;
	add.s64 	%rd20299, %rd20298, %rd20297;
	shr.u64 	%rd20300, %rd20299, 7;
	xor.b64  	%rd20301, %rd20300, %rd20299;
	shl.b64 	%rd20302, %rd20301, 3;
	add.s64 	%rd20303, %rd20302, %rd20301;
	shr.u64 	%rd20304, %rd20303, 17;
	xor.b64  	%rd20305, %rd20304, %rd20303;
	shl.b64 	%rd20306, %rd20305, 5;
	add.s64 	%rd20307, %rd20306, %rd20305;
	ld.u64 	%rd20308, [%rd20223+56];
	mad.lo.s64 	%rd20309, %rd20308, 2654435761, %rd20307;
	shl.b64 	%rd20310, %rd20309, 13;
	add.s64 	%rd20311, %rd20310, %rd20309;
	shr.u64 	%rd20312, %rd20311, 7;
	xor.b64  	%rd20313, %rd20312, %rd20311;
	shl.b64 	%rd20314, %rd20313, 3;
	add.s64 	%rd20315, %rd20314, %rd20313;
	shr.u64 	%rd20316, %rd20315, 17;
	xor.b64  	%rd20317, %rd20316, %rd20315;
	shl.b64 	%rd20318, %rd20317, 5;
	add.s64 	%rd56326, %rd20318, %rd20317;
	add.s64 	%rd56318, %rd56318, 8;
	add.s64 	%rd56316, %rd56316, 8;
	setp.ne.s64 	%p741, %rd56316, %rd4886;
	@%p741 bra 	$L__BB5_2663;
$L__BB5_2664:
	@%p735 bra 	$L__BB5_2672;
	setp.lt.u64 	%p743, %rd2960, 3;
	@%p743 bra 	$L__BB5_2667;
	shl.b64 	%rd20320, %rd56318, 3;
	add.s64 	%rd20321, %rd56156, %rd20320;
	ld.u64 	%rd20322, [%rd20321];
	mad.lo.s64 	%rd20323, %rd20322, 2654435761, %rd56326;
	shl.b64 	%rd20324, %rd20323, 13;
	add.s64 	%rd20325, %rd20324, %rd20323;
	shr.u64 	%rd20326, %rd20325, 7;
	xor.b64  	%rd20327, %rd20326, %rd20325;
	shl.b64 	%rd20328, %rd20327, 3;
	add.s64 	%rd20329, %rd20328, %rd20327;
	shr.u64 	%rd20330, %rd20329, 17;
	xor.b64  	%rd20331, %rd20330, %rd20329;
	shl.b64 	%rd20332, %rd20331, 5;
	add.s64 	%rd20333, %rd20332, %rd20331;
	ld.u64 	%rd20334, [%rd20321+8];
	mad.lo.s64 	%rd20335, %rd20334, 2654435761, %rd20333;
	shl.b64 	%rd20336, %rd20335, 13;
	add.s64 	%rd20337, %rd20336, %rd20335;
	shr.u64 	%rd20338, %rd20337, 7;
	xor.b64  	%rd20339, %rd20338, %rd20337;
	shl.b64 	%rd20340, %rd20339, 3;
	add.s64 	%rd20341, %rd20340, %rd20339;
	shr.u64 	%rd20342, %rd20341, 17;
	xor.b64  	%rd20343, %rd20342, %rd20341;
	shl.b64 	%rd20344, %rd20343, 5;
	add.s64 	%rd20345, %rd20344, %rd20343;
	ld.u64 	%rd20346, [%rd20321+16];
	mad.lo.s64 	%rd20347, %rd20346, 2654435761, %rd20345;
	shl.b64 	%rd20348, %rd20347, 13;
	add.s64 	%rd20349, %rd20348, %rd20347;
	shr.u64 	%rd20350, %rd20349, 7;
	xor.b64  	%rd20351, %rd20350, %rd20349;
	shl.b64 	%rd20352, %rd20351, 3;
	add.s64 	%rd20353, %rd20352, %rd20351;
	shr.u64 	%rd20354, %rd20353, 17;
	xor.b64  	%rd20355, %rd20354, %rd20353;
	shl.b64 	%rd20356, %rd20355, 5;
	add.s64 	%rd20357, %rd20356, %rd20355;
	ld.u64 	%rd20358, [%rd20321+24];
	mad.lo.s64 	%rd20359, %rd20358, 2654435761, %rd20357;
	shl.b64 	%rd20360, %rd20359, 13;
	add.s64 	%rd20361, %rd20360, %rd20359;
	shr.u64 	%rd20362, %rd20361, 7;
	xor.b64  	%rd20363, %rd20362, %rd20361;
	shl.b64 	%rd20364, %rd20363, 3;
	add.s64 	%rd20365, %rd20364, %rd20363;
	shr.u64 	%rd20366, %rd20365, 17;
	xor.b64  	%rd20367, %rd20366, %rd20365;
	shl.b64 	%rd20368, %rd20367, 5;
	add.s64 	%rd56326, %rd20368, %rd20367;
	add.s64 	%rd56318, %rd56318, 4;
$L__BB5_2667:
	setp.eq.s64 	%p744, %rd2961, 0;
	@%p744 bra 	$L__BB5_2672;
	setp.eq.s64 	%p745, %rd2962, 0;
	@%p745 bra 	$L__BB5_2670;
	shl.b64 	%rd20370, %rd56318, 3;
	add.s64 	%rd20371, %rd56156, %rd20370;
	ld.u64 	%rd20372, [%rd20371];
	mad.lo.s64 	%rd20373, %rd20372, 2654435761, %rd56326;
	shl.b64 	%rd20374, %rd20373, 13;
	add.s64 	%rd20375, %rd20374, %rd20373;
	shr.u64 	%rd20376, %rd20375, 7;
	xor.b64  	%rd20377, %rd20376, %rd20375;
	shl.b64 	%rd20378, %rd20377, 3;
	add.s64 	%rd20379, %rd20378, %rd20377;
	shr.u64 	%rd20380, %rd20379, 17;
	xor.b64  	%rd20381, %rd20380, %rd20379;
	shl.b64 	%rd20382, %rd20381, 5;
	add.s64 	%rd20383, %rd20382, %rd20381;
	ld.u64 	%rd20384, [%rd20371+8];
	mad.lo.s64 	%rd20385, %rd20384, 2654435761, %rd20383;
	shl.b64 	%rd20386, %rd20385, 13;
	add.s64 	%rd20387, %rd20386, %rd20385;
	shr.u64 	%rd20388, %rd20387, 7;
	xor.b64  	%rd20389, %rd20388, %rd20387;
	shl.b64 	%rd20390, %rd20389, 3;
	add.s64 	%rd20391, %rd20390, %rd20389;
	shr.u64 	%rd20392, %rd20391, 17;
	xor.b64  	%rd20393, %rd20392, %rd20391;
	shl.b64 	%rd20394, %rd20393, 5;
	add.s64 	%rd56326, %rd20394, %rd20393;
	add.s64 	%rd56318, %rd56318, 2;
$L__BB5_2670:
	@%p269 bra 	$L__BB5_2672;
	shl.b64 	%rd20395, %rd56318, 3;
	add.s64 	%rd20396, %rd56156, %rd20395;
	ld.u64 	%rd20397, [%rd20396];
	mad.lo.s64 	%rd20398, %rd20397, 2654435761, %rd56326;
	shl.b64 	%rd20399, %rd20398, 13;
	add.s64 	%rd20400, %rd20399, %rd20398;
	shr.u64 	%rd20401, %rd20400, 7;
	xor.b64  	%rd20402, %rd20401, %rd20400;
	shl.b64 	%rd20403, %rd20402, 3;
	add.s64 	%rd20404, %rd20403, %rd20402;
	shr.u64 	%rd20405, %rd20404, 17;
	xor.b64  	%rd20406, %rd20405, %rd20404;
	shl.b64 	%rd20407, %rd20406, 5;
	add.s64 	%rd56326, %rd20407, %rd20406;
$L__BB5_2672:
	setp.lt.u64 	%p747, %rd56313, %rd56326;
	mov.u64 	%rd56328, %rd56027;
	@%p747 bra 	$L__BB5_2673;
	bra.uni 	$L__BB5_2678;
$L__BB5_2673:
	mov.u64 	%rd56328, %rd56156;
	mov.u64 	%rd56156, %rd56027;
	bra.uni 	$L__BB5_2678;
$L__BB5_2674:
	setp.eq.s32 	%p748, %r1, 0;
	mov.u64 	%rd56328, %rd56027;
	@%p748 bra 	$L__BB5_2678;
	mov.b64 	%rd56327, 0;
$L__BB5_2676:
	shl.b64 	%rd20409, %rd56327, 3;
	add.s64 	%rd20410, %rd56027, %rd20409;
	ld.u64 	%rd4909, [%rd20410];
	add.s64 	%rd20411, %rd56156, %rd20409;
	ld.u64 	%rd4910, [%rd20411];
	setp.lt.u64 	%p749, %rd4909, %rd4910;
	@%p749 bra 	$L__BB5_2673;
	setp.le.u64 	%p750, %rd4909, %rd4910;
	add.s64 	%rd56327, %rd56327, 1;
	setp.lt.u64 	%p751, %rd56327, %rd2957;
	and.pred  	%p752, %p750, %p751;
	mov.u64 	%rd56328, %rd56027;
	@%p752 bra 	$L__BB5_2676;
$L__BB5_2678:
	mov.b64 	%rd56333, -3750763034362895579;
	mov.b64 	%rd56334, 0;
	@%p267 bra 	$L__BB5_2681;
	and.b64  	%rd4914, %rd2, -2;
	mov.b64 	%rd56333, -3750763034362895579;
	mov.b64 	%rd56334, 0;
	mov.u64 	%rd56332, %rd56334;
$L__BB5_2680:
	shl.b64 	%rd20418, %rd56334, 3;
	add.s64 	%rd20419, %rd56070, %rd20418;
	ld.u64 	%rd20420, [%rd20419];
	and.b64  	%rd20421, %rd20420, 255;
	xor.b64  	%rd20422, %rd20421, %rd56333;
	mul.lo.s64 	%rd20423, %rd20422, 1099511628211;
	shr.u64 	%rd20424, %rd20420, 8;
	and.b64  	%rd20425, %rd20424, 255;
	xor.b64  	%rd20426, %rd20425, %rd20423;
	mul.lo.s64 	%rd20427, %rd20426, 1099511628211;
	shr.u64 	%rd20428, %rd20420, 16;
	and.b64  	%rd20429, %rd20428, 255;
	xor.b64  	%rd20430, %rd20429, %rd20427;
	mul.lo.s64 	%rd20431, %rd20430, 1099511628211;
	shr.u64 	%rd20432, %rd20420, 24;
	and.b64  	%rd20433, %rd20432, 255;
	xor.b64  	%rd20434, %rd20433, %rd20431;
	mul.lo.s64 	%rd20435, %rd20434, 1099511628211;
	shr.u64 	%rd20436, %rd20420, 32;
	and.b64  	%rd20437, %rd20436, 255;
	xor.b64  	%rd20438, %rd20437, %rd20435;
	mul.lo.s64 	%rd20439, %rd20438, 1099511628211;
	shr.u64 	%rd20440, %rd20420, 40;
	and.b64  	%rd20441, %rd20440, 255;
	xor.b64  	%rd20442, %rd20441, %rd20439;
	mul.lo.s64 	%rd20443, %rd20442, 1099511628211;
	shr.u64 	%rd20444, %rd20420, 48;
	and.b64  	%rd20445, %rd20444, 255;
	xor.b64  	%rd20446, %rd20445, %rd20443;
	mul.lo.s64 	%rd20447, %rd20446, 1099511628211;
	shr.u64 	%rd20448, %rd20420, 56;
	xor.b64  	%rd20449, %rd20448, %rd20447;
	mul.lo.s64 	%rd20450, %rd20449, 1099511628211;
	ld.u64 	%rd20451, [%rd20419+8];
	and.b64  	%rd20452, %rd20451, 255;
	xor.b64  	%rd20453, %rd20452, %rd20450;
	mul.lo.s64 	%rd20454, %rd20453, 1099511628211;
	shr.u64 	%rd20455, %rd20451, 8;
	and.b64  	%rd20456, %rd20455, 255;
	xor.b64  	%rd20457, %rd20456, %rd20454;
	mul.lo.s64 	%rd20458, %rd20457, 1099511628211;
	shr.u64 	%rd20459, %rd20451, 16;
	and.b64  	%rd20460, %rd20459, 255;
	xor.b64  	%rd20461, %rd20460, %rd20458;
	mul.lo.s64 	%rd20462, %rd20461, 1099511628211;
	shr.u64 	%rd20463, %rd20451, 24;
	and.b64  	%rd20464, %rd20463, 255;
	xor.b64  	%rd20465, %rd20464, %rd20462;
	mul.lo.s64 	%rd20466, %rd20465, 1099511628211;
	shr.u64 	%rd20467, %rd20451, 32;
	and.b64  	%rd20468, %rd20467, 255;
	xor.b64  	%rd20469, %rd20468, %rd20466;
	mul.lo.s64 	%rd20470, %rd20469, 1099511628211;
	shr.u64 	%rd20471, %rd20451, 40;
	and.b64  	%rd20472, %rd20471, 255;
	xor.b64  	%rd20473, %rd20472, %rd20470;
	mul.lo.s64 	%rd20474, %rd20473, 1099511628211;
	shr.u64 	%rd20475, %rd20451, 48;
	and.b64  	%rd20476, %rd20475, 255;
	xor.b64  	%rd20477, %rd20476, %rd20474;
	mul.lo.s64 	%rd20478, %rd20477, 1099511628211;
	shr.u64 	%rd20479, %rd20451, 56;
	xor.b64  	%rd20480, %rd20479, %rd20478;
	mul.lo.s64 	%rd56333, %rd20480, 1099511628211;
	add.s64 	%rd56334, %rd56334, 2;
	add.s64 	%rd56332, %rd56332, 2;
	setp.ne.s64 	%p754, %rd56332, %rd4914;
	@%p754 bra 	$L__BB5_2680;
$L__BB5_2681:
	@%p269 bra 	$L__BB5_2683;
	shl.b64 	%rd20481, %rd56334, 3;
	add.s64 	%rd20482, %rd56070, %rd20481;
	ld.u64 	%rd20483, [%rd20482];
	and.b64  	%rd20484, %rd20483, 255;
	xor.b64  	%rd20485, %rd20484, %rd56333;
	mul.lo.s64 	%rd20486, %rd20485, 1099511628211;
	shr.u64 	%rd20487, %rd20483, 8;
	and.b64  	%rd20488, %rd20487, 255;
	xor.b64  	%rd20489, %rd20488, %rd20486;
	mul.lo.s64 	%rd20490, %rd20489, 1099511628211;
	shr.u64 	%rd20491, %rd20483, 16;
	and.b64  	%rd20492, %rd20491, 255;
	xor.b64  	%rd20493, %rd20492, %rd20490;
	mul.lo.s64 	%rd20494, %rd20493, 1099511628211;
	shr.u64 	%rd20495, %rd20483, 24;
	and.b64  	%rd20496, %rd20495, 255;
	xor.b64  	%rd20497, %rd20496, %rd20494;
	mul.lo.s64 	%rd20498, %rd20497, 1099511628211;
	shr.u64 	%rd20499, %rd20483, 32;
	and.b64  	%rd20500, %rd20499, 255;
	xor.b64  	%rd20501, %rd20500, %rd20498;
	mul.lo.s64 	%rd20502, %rd20501, 1099511628211;
	shr.u64 	%rd20503, %rd20483, 40;
	and.b64  	%rd20504, %rd20503, 255;
	xor.b64  	%rd20505, %rd20504, %rd20502;
	mul.lo.s64 	%rd20506, %rd20505, 1099511628211;
	shr.u64 	%rd20507, %rd20483, 48;
	and.b64  	%rd20508, %rd20507, 255;
	xor.b64  	%rd20509, %rd20508, %rd20506;
	mul.lo.s64 	%rd20510, %rd20509, 1099511628211;
	shr.u64 	%rd20511, %rd20483, 56;
	xor.b64  	%rd20512, %rd20511, %rd20510;
	mul.lo.s64 	%rd56333, %rd20512, 1099511628211;
$L__BB5_2683:
	mov.b64 	%rd56340, -3750763034362895579;
	mov.b64 	%rd56341, 0;
	@%p267 bra 	$L__BB5_2686;
	and.b64  	%rd4926, %rd2, -2;
	mov.b64 	%rd56340, -3750763034362895579;
	mov.b64 	%rd56341, 0;
	mov.u64 	%rd56339, %rd56341;
$L__BB5_2685:
	shl.b64 	%rd20518, %rd56341, 3;
	add.s64 	%rd20519, %rd56199, %rd20518;
	ld.u64 	%rd20520, [%rd20519];
	and.b64  	%rd20521, %rd20520, 255;
	xor.b64  	%rd20522, %rd20521, %rd56340;
	mul.lo.s64 	%rd20523, %rd20522, 1099511628211;
	shr.u64 	%rd20524, %rd20520, 8;
	and.b64  	%rd20525, %rd20524, 255;
	xor.b64  	%rd20526, %rd20525, %rd20523;
	mul.lo.s64 	%rd20527, %rd20526, 1099511628211;
	shr.u64 	%rd20528, %rd20520, 16;
	and.b64  	%rd20529, %rd20528, 255;
	xor.b64  	%rd20530, %rd20529, %rd20527;
	mul.lo.s64 	%rd20531, %rd20530, 1099511628211;
	shr.u64 	%rd20532, %rd20520, 24;
	and.b64  	%rd20533, %rd20532, 255;
	xor.b64  	%rd20534, %rd20533, %rd20531;
	mul.lo.s64 	%rd20535, %rd20534, 1099511628211;
	shr.u64 	%rd20536, %rd20520, 32;
	and.b64  	%rd20537, %rd20536, 255;
	xor.b64  	%rd20538, %rd20537, %rd20535;
	mul.lo.s64 	%rd20539, %rd20538, 1099511628211;
	shr.u64 	%rd20540, %rd20520, 40;
	and.b64  	%rd20541, %rd20540, 255;
	xor.b64  	%rd20542, %rd20541, %rd20539;
	mul.lo.s64 	%rd20543, %rd20542, 1099511628211;
	shr.u64 	%rd20544, %rd20520, 48;
	and.b64  	%rd20545, %rd20544, 255;
	xor.b64  	%rd20546, %rd20545, %rd20543;
	mul.lo.s64 	%rd20547, %rd20546, 1099511628211;
	shr.u64 	%rd20548, %rd20520, 56;
	xor.b64  	%rd20549, %rd20548, %rd20547;
	mul.lo.s64 	%rd20550, %rd20549, 1099511628211;
	ld.u64 	%rd20551, [%rd20519+8];
	and.b64  	%rd20552, %rd20551, 255;
	xor.b64  	%rd20553, %rd20552, %rd20550;
	mul.lo.s64 	%rd20554, %rd20553, 1099511628211;
	shr.u64 	%rd20555, %rd20551, 8;
	and.b64  	%rd20556, %rd20555, 255;
	xor.b64  	%rd20557, %rd20556, %rd20554;
	mul.lo.s64 	%rd20558, %rd20557, 1099511628211;
	shr.u64 	%rd20559, %rd20551, 16;
	and.b64  	%rd20560, %rd20559, 255;
	xor.b64  	%rd20561, %rd20560, %rd20558;
	mul.lo.s64 	%rd20562, %rd20561, 1099511628211;
	shr.u64 	%rd20563, %rd20551, 24;
	and.b64  	%rd20564, %rd20563, 255;
	xor.b64  	%rd20565, %rd20564, %rd20562;
	mul.lo.s64 	%rd20566, %rd20565, 1099511628211;
	shr.u64 	%rd20567, %rd20551, 32;
	and.b64  	%rd20568, %rd20567, 255;
	xor.b64  	%rd20569, %rd20568, %rd20566;
	mul.lo.s64 	%rd20570, %rd20569, 1099511628211;
	shr.u64 	%rd20571, %rd20551, 40;
	and.b64  	%rd20572, %rd20571, 255;
	xor.b64  	%rd20573, %rd20572, %rd20570;
	mul.lo.s64 	%rd20574, %rd20573, 1099511628211;
	shr.u64 	%rd20575, %rd20551, 48;
	and.b64  	%rd20576, %rd20575, 255;
	xor.b64  	%rd20577, %rd20576, %rd20574;
	mul.lo.s64 	%rd20578, %rd20577, 1099511628211;
	shr.u64 	%rd20579, %rd20551, 56;
	xor.b64  	%rd20580, %rd20579, %rd20578;
	mul.lo.s64 	%rd56340, %rd20580, 1099511628211;
	add.s64 	%rd56341, %rd56341, 2;
	add.s64 	%rd56339, %rd56339, 2;
	setp.ne.s64 	%p757, %rd56339, %rd4926;
	@%p757 bra 	$L__BB5_2685;
$L__BB5_2686:
	@%p269 bra 	$L__BB5_2688;
	shl.b64 	%rd20581, %rd56341, 3;
	add.s64 	%rd20582, %rd56199, %rd20581;
	ld.u64 	%rd20583, [%rd20582];
	and.b64  	%rd20584, %rd20583, 255;
	xor.b64  	%rd20585, %rd20584, %rd56340;
	mul.lo.s64 	%rd20586, %rd20585, 1099511628211;
	shr.u64 	%rd20587, %rd20583, 8;
	and.b64  	%rd20588, %rd20587, 255;
	xor.b64  	%rd20589, %rd20588, %rd20586;
	mul.lo.s64 	%rd20590, %rd20589, 1099511628211;
	shr.u64 	%rd20591, %rd20583, 16;
	and.b64  	%rd20592, %rd20591, 255;
	xor.b64  	%rd20593, %rd20592, %rd20590;
	mul.lo.s64 	%rd20594, %rd20593, 1099511628211;
	shr.u64 	%rd20595, %rd20583, 24;
	and.b64  	%rd20596, %rd20595, 255;
	xor.b64  	%rd20597, %rd20596, %rd20594;
	mul.lo.s64 	%rd20598, %rd20597, 1099511628211;
	shr.u64 	%rd20599, %rd20583, 32;
	and.b64  	%rd20600, %rd20599, 255;
	xor.b64  	%rd20601, %rd20600, %rd20598;
	mul.lo.s64 	%rd20602, %rd20601, 1099511628211;
	shr.u64 	%rd20603, %rd20583, 40;
	and.b64  	%rd20604, %rd20603, 255;
	xor.b64  	%rd20605, %rd20604, %rd20602;
	mul.lo.s64 	%rd20606, %rd20605, 1099511628211;
	shr.u64 	%rd20607, %rd20583, 48;
	and.b64  	%rd20608, %rd20607, 255;
	xor.b64  	%rd20609, %rd20608, %rd20606;
	mul.lo.s64 	%rd20610, %rd20609, 1099511628211;
	shr.u64 	%rd20611, %rd20583, 56;
	xor.b64  	%rd20612, %rd20611, %rd20610;
	mul.lo.s64 	%rd56340, %rd20612, 1099511628211;
$L__BB5_2688:
	setp.eq.s64 	%p759, %rd56333, %rd56340;
	@%p759 bra 	$L__BB5_2713;
	setp.lt.u64 	%p760, %rd2958, 7;
	mov.b64 	%rd56348, 0;
	mov.u64 	%rd56356, %rd56348;
	@%p760 bra 	$L__BB5_2692;
	and.b64  	%rd4938, %rd2, -8;
	mov.b64 	%rd56348, 0;
	mov.u64 	%rd56346, %rd56348;
$L__BB5_2691:
	.pragma "nounroll";
	shl.b64 	%rd20616, %rd56348, 3;
	add.s64 	%rd20617, %rd56070, %rd20616;
	ld.u64 	%rd20618, [%rd20617];
	mad.lo.s64 	%rd20619, %rd20618, 2654435761, %rd56356;
	shl.b64 	%rd20620, %rd20619, 13;
	add.s64 	%rd20621, %rd20620, %rd20619;
	shr.u64 	%rd20622, %rd20621, 7;
	xor.b64  	%rd20623, %rd20622, %rd20621;
	shl.b64 	%rd20624, %rd20623, 3;
	add.s64 	%rd20625, %rd20624, %rd20623;
	shr.u64 	%rd20626, %rd20625, 17;
	xor.b64  	%rd20627, %rd20626, %rd20625;
	shl.b64 	%rd20628, %rd20627, 5;
	add.s64 	%rd20629, %rd20628, %rd20627;
	ld.u64 	%rd20630, [%rd20617+8];
	mad.lo.s64 	%rd20631, %rd20630, 2654435761, %rd20629;
	shl.b64 	%rd20632, %rd20631, 13;
	add.s64 	%rd20633, %rd20632, %rd20631;
	shr.u64 	%rd20634, %rd20633, 7;
	xor.b64  	%rd20635, %rd20634, %rd20633;
	shl.b64 	%rd20636, %rd20635, 3;
	add.s64 	%rd20637, %rd20636, %rd20635;
	shr.u64 	%rd20638, %rd20637, 17;
	xor.b64  	%rd20639, %rd20638, %rd20637;
	shl.b64 	%rd20640, %rd20639, 5;
	add.s64 	%rd20641, %rd20640, %rd20639;
	ld.u64 	%rd20642, [%rd20617+16];
	mad.lo.s64 	%rd20643, %rd20642, 2654435761, %rd20641;
	shl.b64 	%rd20644, %rd20643, 13;
	add.s64 	%rd20645, %rd20644, %rd20643;
	shr.u64 	%rd20646, %rd20645, 7;
	xor.b64  	%rd20647, %rd20646, %rd20645;
	shl.b64 	%rd20648, %rd20647, 3;
	add.s64 	%rd20649, %rd20648, %rd20647;
	shr.u64 	%rd20650, %rd20649, 17;
	xor.b64  	%rd20651, %rd20650, %rd20649;
	shl.b64 	%rd20652, %rd20651, 5;
	add.s64 	%rd20653, %rd20652, %rd20651;
	ld.u64 	%rd20654, [%rd20617+24];
	mad.lo.s64 	%rd20655, %rd20654, 2654435761, %rd20653;
	shl.b64 	%rd20656, %rd20655, 13;
	add.s64 	%rd20657, %rd20656, %rd20655;
	shr.u64 	%rd20658, %rd20657, 7;
	xor.b64  	%rd20659, %rd20658, %rd20657;
	shl.b64 	%rd20660, %rd20659, 3;
	add.s64 	%rd20661, %rd20660, %rd20659;
	shr.u64 	%rd20662, %rd20661, 17;
	xor.b64  	%rd20663, %rd20662, %rd20661;
	shl.b64 	%rd20664, %rd20663, 5;
	add.s64 	%rd20665, %rd20664, %rd20663;
	ld.u64 	%rd20666, [%rd20617+32];
	mad.lo.s64 	%rd20667, %rd20666, 2654435761, %rd20665;
	shl.b64 	%rd20668, %rd20667, 13;
	add.s64 	%rd20669, %rd20668, %rd20667;
	shr.u64 	%rd20670, %rd20669, 7;
	xor.b64  	%rd20671, %rd20670, %rd20669;
	shl.b64 	%rd20672, %rd20671, 3;
	add.s64 	%rd20673, %rd20672, %rd20671;
	shr.u64 	%rd20674, %rd20673, 17;
	xor.b64  	%rd20675, %rd20674, %rd20673;
	shl.b64 	%rd20676, %rd20675, 5;
	add.s64 	%rd20677, %rd20676, %rd20675;
	ld.u64 	%rd20678, [%rd20617+40];
	mad.lo.s64 	%rd20679, %rd20678, 2654435761, %rd20677;
	shl.b64 	%rd20680, %rd20679, 13;
	add.s64 	%rd20681, %rd20680, %rd20679;
	shr.u64 	%rd20682, %rd20681, 7;
	xor.b64  	%rd20683, %rd20682, %rd20681;
	shl.b64 	%rd20684, %rd20683, 3;
	add.s64 	%rd20685, %rd20684, %rd20683;
	shr.u64 	%rd20686, %rd20685, 17;
	xor.b64  	%rd20687, %rd20686, %rd20685;
	shl.b64 	%rd20688, %rd20687, 5;
	add.s64 	%rd20689, %rd20688, %rd20687;
	ld.u64 	%rd20690, [%rd20617+48];
	mad.lo.s64 	%rd20691, %rd20690, 2654435761, %rd20689;
	shl.b64 	%rd20692, %rd20691, 13;
	add.s64 	%rd20693, %rd20692, %rd20691;
	shr.u64 	%rd20694, %rd20693, 7;
	xor.b64  	%rd20695, %rd20694, %rd20693;
	shl.b64 	%rd20696, %rd20695, 3;
	add.s64 	%rd20697, %rd20696, %rd20695;
	shr.u64 	%rd20698, %rd20697, 17;
	xor.b64  	%rd20699, %rd20698, %rd20697;
	shl.b64 	%rd20700, %rd20699, 5;
	add.s64 	%rd20701, %rd20700, %rd20699;
	ld.u64 	%rd20702, [%rd20617+56];
	mad.lo.s64 	%rd20703, %rd20702, 2654435761, %rd20701;
	shl.b64 	%rd20704, %rd20703, 13;
	add.s64 	%rd20705, %rd20704, %rd20703;
	shr.u64 	%rd20706, %rd20705, 7;
	xor.b64  	%rd20707, %rd20706, %rd20705;
	shl.b64 	%rd20708, %rd20707, 3;
	add.s64 	%rd20709, %rd20708, %rd20707;
	shr.u64 	%rd20710, %rd20709, 17;
	xor.b64  	%rd20711, %rd20710, %rd20709;
	shl.b64 	%rd20712, %rd20711, 5;
	add.s64 	%rd56356, %rd20712, %rd20711;
	add.s64 	%rd56348, %rd56348, 8;
	add.s64 	%rd56346, %rd56346, 8;
	setp.ne.s64 	%p761, %rd56346, %rd4938;
	@%p761 bra 	$L__BB5_2691;
$L__BB5_2692:
	setp.eq.s64 	%p762, %rd2959, 0;
	@%p762 bra 	$L__BB5_2700;
	setp.lt.u64 	%p763, %rd2960, 3;
	@%p763 bra 	$L__BB5_2695;
	shl.b64 	%rd20714, %rd56348, 3;
	add.s64 	%rd20715, %rd56070, %rd20714;
	ld.u64 	%rd20716, [%rd20715];
	mad.lo.s64 	%rd20717, %rd20716, 2654435761, %rd56356;
	shl.b64 	%rd20718, %rd20717, 13;
	add.s64 	%rd20719, %rd20718, %rd20717;
	shr.u64 	%rd20720, %rd20719, 7;
	xor.b64  	%rd20721, %rd20720, %rd20719;
	shl.b64 	%rd20722, %rd20721, 3;
	add.s64 	%rd20723, %rd20722, %rd20721;
	shr.u64 	%rd20724, %rd20723, 17;
	xor.b64  	%rd20725, %rd20724, %rd20723;
	shl.b64 	%rd20726, %rd20725, 5;
	add.s64 	%rd20727, %rd20726, %rd20725;
	ld.u64 	%rd20728, [%rd20715+8];
	mad.lo.s64 	%rd20729, %rd20728, 2654435761, %rd20727;
	shl.b64 	%rd20730, %rd20729, 13;
	add.s64 	%rd20731, %rd20730, %rd20729;
	shr.u64 	%rd20732, %rd20731, 7;
	xor.b64  	%rd20733, %rd20732, %rd20731;
	shl.b64 	%rd20734, %rd20733, 3;
	add.s64 	%rd20735, %rd20734, %rd20733;
	shr.u64 	%rd20736, %rd20735, 17;
	xor.b64  	%rd20737, %rd20736, %rd20735;
	shl.b64 	%rd20738, %rd20737, 5;
	add.s64 	%rd20739, %rd20738, %rd20737;
	ld.u64 	%rd20740, [%rd20715+16];
	mad.lo.s64 	%rd20741, %rd20740, 2654435761, %rd20739;
	shl.b64 	%rd20742, %rd20741, 13;
	add.s64 	%rd20743, %rd20742, %rd20741;
	shr.u64 	%rd20744, %rd20743, 7;
	xor.b64  	%rd20745, %rd20744, %rd20743;
	shl.b64 	%rd20746, %rd20745, 3;
	add.s64 	%rd20747, %rd20746, %rd20745;
	shr.u64 	%rd20748, %rd20747, 17;
	xor.b64  	%rd20749, %rd20748, %rd20747;
	shl.b64 	%rd20750, %rd20749, 5;
	add.s64 	%rd20751, %rd20750, %rd20749;
	ld.u64 	%rd20752, [%rd20715+24];
	mad.lo.s64 	%rd20753, %rd20752, 2654435761, %rd20751;
	shl.b64 	%rd20754, %rd20753, 13;
	add.s64 	%rd20755, %rd20754, %rd20753;
	shr.u64 	%rd20756, %rd20755, 7;
	xor.b64  	%rd20757, %rd20756, %rd20755;
	shl.b64 	%rd20758, %rd20757, 3;
	add.s64 	%rd20759, %rd20758, %rd20757;
	shr.u64 	%rd20760, %rd20759, 17;
	xor.b64  	%rd20761, %rd20760, %rd20759;
	shl.b64 	%rd20762, %rd20761, 5;
	add.s64 	%rd56356, %rd20762, %rd20761;
	add.s64 	%rd56348, %rd56348, 4;
$L__BB5_2695:
	setp.eq.s64 	%p764, %rd2961, 0;
	@%p764 bra 	$L__BB5_2700;
	setp.eq.s64 	%p765, %rd2962, 0;
	@%p765 bra 	$L__BB5_2698;
	shl.b64 	%rd20764, %rd56348, 3;
	add.s64 	%rd20765, %rd56070, %rd20764;
	ld.u64 	%rd20766, [%rd20765];
	mad.lo.s64 	%rd20767, %rd20766, 2654435761, %rd56356;
	shl.b64 	%rd20768, %rd20767, 13;
	add.s64 	%rd20769, %rd20768, %rd20767;
	shr.u64 	%rd20770, %rd20769, 7;
	xor.b64  	%rd20771, %rd20770, %rd20769;
	shl.b64 	%rd20772, %rd20771, 3;
	add.s64 	%rd20773, %rd20772, %rd20771;
	shr.u64 	%rd20774, %rd20773, 17;
	xor.b64  	%rd20775, %rd20774, %rd20773;
	shl.b64 	%rd20776, %rd20775, 5;
	add.s64 	%rd20777, %rd20776, %rd20775;
	ld.u64 	%rd20778, [%rd20765+8];
	mad.lo.s64 	%rd20779, %rd20778, 2654435761, %rd20777;
	shl.b64 	%rd20780, %rd20779, 13;
	add.s64 	%rd20781, %rd20780, %rd20779;
	shr.u64 	%rd20782, %rd20781, 7;
	xor.b64  	%rd20783, %rd20782, %rd20781;
	shl.b64 	%rd20784, %rd20783, 3;
	add.s64 	%rd20785, %rd20784, %rd20783;
	shr.u64 	%rd20786, %rd20785, 17;
	xor.b64  	%rd20787, %rd20786, %rd20785;
	shl.b64 	%rd20788, %rd20787, 5;
	add.s64 	%rd56356, %rd20788, %rd20787;
	add.s64 	%rd56348, %rd56348, 2;
$L__BB5_2698:
	@%p269 bra 	$L__BB5_2700;
	shl.b64 	%rd20789, %rd56348, 3;
	add.s64 	%rd20790, %rd56070, %rd20789;
	ld.u64 	%rd20791, [%rd20790];
	mad.lo.s64 	%rd20792, %rd20791, 2654435761, %rd56356;
	shl.b64 	%rd20793, %rd20792, 13;
	add.s64 	%rd20794, %rd20793, %rd20792;
	shr.u64 	%rd20795, %rd20794, 7;
	xor.b64  	%rd20796, %rd20795, %rd20794;
	shl.b64 	%rd20797, %rd20796, 3;
	add.s64 	%rd20798, %rd20797, %rd20796;
	shr.u64 	%rd20799, %rd20798, 17;
	xor.b64  	%rd20800, %rd20799, %rd20798;
	shl.b64 	%rd20801, %rd20800, 5;
	add.s64 	%rd56356, %rd20801, %rd20800;
$L__BB5_2700:
	mov.b64 	%rd56361, 0;
	mov.u64 	%rd56369, %rd56361;
	@%p760 bra 	$L__BB5_2703;
	and.b64  	%rd4960, %rd2, -8;
	mov.b64 	%rd56361, 0;
	mov.u64 	%rd56359, %rd56361;
$L__BB5_2702:
	.pragma "nounroll";
	shl.b64 	%rd20805, %rd56361, 3;
	add.s64 	%rd20806, %rd56199, %rd20805;
	ld.u64 	%rd20807, [%rd20806];
	mad.lo.s64 	%rd20808, %rd20807, 2654435761, %rd56369;
	shl.b64 	%rd20809, %rd20808, 13;
	add.s64 	%rd20810, %rd20809, %rd20808;
	shr.u64 	%rd20811, %rd20810, 7;
	xor.b64  	%rd20812, %rd20811, %rd20810;
	shl.b64 	%rd20813, %rd20812, 3;
	add.s64 	%rd20814, %rd20813, %rd20812;
	shr.u64 	%rd20815, %rd20814, 17;
	xor.b64  	%rd20816, %rd20815, %rd20814;
	shl.b64 	%rd20817, %rd20816, 5;
	add.s64 	%rd20818, %rd20817, %rd20816;
	ld.u64 	%rd20819, [%rd20806+8];
	mad.lo.s64 	%rd20820, %rd20819, 2654435761, %rd20818;
	shl.b64 	%rd20821, %rd20820, 13;
	add.s64 	%rd20822, %rd20821, %rd20820;
	shr.u64 	%rd20823, %rd20822, 7;
	xor.b64  	%rd20824, %rd20823, %rd20822;
	shl.b64 	%rd20825, %rd20824, 3;
	add.s64 	%rd20826, %rd20825, %rd20824;
	shr.u64 	%rd20827, %rd20826, 17;
	xor.b64  	%rd20828, %rd20827, %rd20826;
	shl.b64 	%rd20829, %rd20828, 5;
	add.s64 	%rd20830, %rd20829, %rd20828;
	ld.u64 	%rd20831, [%rd20806+16];
	mad.lo.s64 	%rd20832, %rd20831, 2654435761, %rd20830;
	shl.b64 	%rd20833, %rd20832, 13;
	add.s64 	%rd20834, %rd20833, %rd20832;
	shr.u64 	%rd20835, %rd20834, 7;
	xor.b64  	%rd20836, %rd20835, %rd20834;
	shl.b64 	%rd20837, %rd20836, 3;
	add.s64 	%rd20838, %rd20837, %rd20836;
	shr.u64 	%rd20839, %rd20838, 17;
	xor.b64  	%rd20840, %rd20839, %rd20838;
	shl.b64 	%rd20841, %rd20840, 5;
	add.s64 	%rd20842, %rd20841, %rd20840;
	ld.u64 	%rd20843, [%rd20806+24];
	mad.lo.s64 	%rd20844, %rd20843, 2654435761, %rd20842;
	shl.b64 	%rd20845, %rd20844, 13;
	add.s64 	%rd20846, %rd20845, %rd20844;
	shr.u64 	%rd20847, %rd20846, 7;
	xor.b64  	%rd20848, %rd20847, %rd20846;
	shl.b64 	%rd20849, %rd20848, 3;
	add.s64 	%rd20850, %rd20849, %rd20848;
	shr.u64 	%rd20851, %rd20850, 17;
	xor.b64  	%rd20852, %rd20851, %rd20850;
	shl.b64 	%rd20853, %rd20852, 5;
	add.s64 	%rd20854, %rd20853, %rd20852;
	ld.u64 	%rd20855, [%rd20806+32];
	mad.lo.s64 	%rd20856, %rd20855, 2654435761, %rd20854;
	shl.b64 	%rd20857, %rd20856, 13;
	add.s64 	%rd20858, %rd20857, %rd20856;
	shr.u64 	%rd20859, %rd20858, 7;
	xor.b64  	%rd20860, %rd20859, %rd20858;
	shl.b64 	%rd20861, %rd20860, 3;
	add.s64 	%rd20862, %rd20861, %rd20860;
	shr.u64 	%rd20863, %rd20862, 17;
	xor.b64  	%rd20864, %rd20863, %rd20862;
	shl.b64 	%rd20865, %rd20864, 5;
	add.s64 	%rd20866, %rd20865, %rd20864;
	ld.u64 	%rd20867, [%rd20806+40];
	mad.lo.s64 	%rd20868, %rd20867, 2654435761, %rd20866;
	shl.b64 	%rd20869, %rd20868, 13;
	add.s64 	%rd20870, %rd20869, %rd20868;
	shr.u64 	%rd20871, %rd20870, 7;
	xor.b64  	%rd20872, %rd20871, %rd20870;
	shl.b64 	%rd20873, %rd20872, 3;
	add.s64 	%rd20874, %rd20873, %rd20872;
	shr.u64 	%rd20875, %rd20874, 17;
	xor.b64  	%rd20876, %rd20875, %rd20874;
	shl.b64 	%rd20877, %rd20876, 5;
	add.s64 	%rd20878, %rd20877, %rd20876;
	ld.u64 	%rd20879, [%rd20806+48];
	mad.lo.s64 	%rd20880, %rd20879, 2654435761, %rd20878;
	shl.b64 	%rd20881, %rd20880, 13;
	add.s64 	%rd20882, %rd20881, %rd20880;
	shr.u64 	%rd20883, %rd20882, 7;
	xor.b64  	%rd20884, %rd20883, %rd20882;
	shl.b64 	%rd20885, %rd20884, 3;
	add.s64 	%rd20886, %rd20885, %rd20884;
	shr.u64 	%rd20887, %rd20886, 17;
	xor.b64  	%rd20888, %rd20887, %rd20886;
	shl.b64 	%rd20889, %rd20888, 5;
	add.s64 	%rd20890, %rd20889, %rd20888;
	ld.u64 	%rd20891, [%rd20806+56];
	mad.lo.s64 	%rd20892, %rd20891, 2654435761, %rd20890;
	shl.b64 	%rd20893, %rd20892, 13;
	add.s64 	%rd20894, %rd20893, %rd20892;
	shr.u64 	%rd20895, %rd20894, 7;
	xor.b64  	%rd20896, %rd20895, %rd20894;
	shl.b64 	%rd20897, %rd20896, 3;
	add.s64 	%rd20898, %rd20897, %rd20896;
	shr.u64 	%rd20899, %rd20898, 17;
	xor.b64  	%rd20900, %rd20899, %rd20898;
	shl.b64 	%rd20901, %rd20900, 5;
	add.s64 	%rd56369, %rd20901, %rd20900;
	add.s64 	%rd56361, %rd56361, 8;
	add.s64 	%rd56359, %rd56359, 8;
	setp.ne.s64 	%p768, %rd56359, %rd4960;
	@%p768 bra 	$L__BB5_2702;
$L__BB5_2703:
	@%p762 bra 	$L__BB5_2711;
	setp.lt.u64 	%p770, %rd2960, 3;
	@%p770 bra 	$L__BB5_2706;
	shl.b64 	%rd20903, %rd56361, 3;
	add.s64 	%rd20904, %rd56199, %rd20903;
	ld.u64 	%rd20905, [%rd20904];
	mad.lo.s64 	%rd20906, %rd20905, 2654435761, %rd56369;
	shl.b64 	%rd20907, %rd20906, 13;
	add.s64 	%rd20908, %rd20907, %rd20906;
	shr.u64 	%rd20909, %rd20908, 7;
	xor.b64  	%rd20910, %rd20909, %rd20908;
	shl.b64 	%rd20911, %rd20910, 3;
	add.s64 	%rd20912, %rd20911, %rd20910;
	shr.u64 	%rd20913, %rd20912, 17;
	xor.b64  	%rd20914, %rd20913, %rd20912;
	shl.b64 	%rd20915, %rd20914, 5;
	add.s64 	%rd20916, %rd20915, %rd20914;
	ld.u64 	%rd20917, [%rd20904+8];
	mad.lo.s64 	%rd20918, %rd20917, 2654435761, %rd20916;
	shl.b64 	%rd20919, %rd20918, 13;
	add.s64 	%rd20920, %rd20919, %rd20918;
	shr.u64 	%rd20921, %rd20920, 7;
	xor.b64  	%rd20922, %rd20921, %rd20920;
	shl.b64 	%rd20923, %rd20922, 3;
	add.s64 	%rd20924, %rd20923, %rd20922;
	shr.u64 	%rd20925, %rd20924, 17;
	xor.b64  	%rd20926, %rd20925, %rd20924;
	shl.b64 	%rd20927, %rd20926, 5;
	add.s64 	%rd20928, %rd20927, %rd20926;
	ld.u64 	%rd20929, [%rd20904+16];
	mad.lo.s64 	%rd20930, %rd20929, 2654435761, %rd20928;
	shl.b64 	%rd20931, %rd20930, 13;
	add.s64 	%rd20932, %rd20931, %rd20930;
	shr.u64 	%rd20933, %rd20932, 7;
	xor.b64  	%rd20934, %rd20933, %rd20932;
	shl.b64 	%rd20935, %rd20934, 3;
	add.s64 	%rd20936, %rd20935, %rd20934;
	shr.u64 	%rd20937, %rd20936, 17;
	xor.b64  	%rd20938, %rd20937, %rd20936;
	shl.b64 	%rd20939, %rd20938, 5;
	add.s64 	%rd20940, %rd20939, %rd20938;
	ld.u64 	%rd20941, [%rd20904+24];
	mad.lo.s64 	%rd20942, %rd20941, 2654435761, %rd20940;
	shl.b64 	%rd20943, %rd20942, 13;
	add.s64 	%rd20944, %rd20943, %rd20942;
	shr.u64 	%rd20945, %rd20944, 7;
	xor.b64  	%rd20946, %rd20945, %rd20944;
	shl.b64 	%rd20947, %rd20946, 3;
	add.s64 	%rd20948, %rd20947, %rd20946;
	shr.u64 	%rd20949, %rd20948, 17;
	xor.b64  	%rd20950, %rd20949, %rd20948;
	shl.b64 	%rd20951, %rd20950, 5;
	add.s64 	%rd56369, %rd20951, %rd20950;
	add.s64 	%rd56361, %rd56361, 4;
$L__BB5_2706:
	setp.eq.s64 	%p771, %rd2961, 0;
	@%p771 bra 	$L__BB5_2711;
	setp.eq.s64 	%p772, %rd2962, 0;
	@%p772 bra 	$L__BB5_2709;
	shl.b64 	%rd20953, %rd56361, 3;
	add.s64 	%rd20954, %rd56199, %rd20953;
	ld.u64 	%rd20955, [%rd20954];
	mad.lo.s64 	%rd20956, %rd20955, 2654435761, %rd56369;
	shl.b64 	%rd20957, %rd20956, 13;
	add.s64 	%rd20958, %rd20957, %rd20956;
	shr.u64 	%rd20959, %rd20958, 7;
	xor.b64  	%rd20960, %rd20959, %rd20958;
	shl.b64 	%rd20961, %rd20960, 3;
	add.s64 	%rd20962, %rd20961, %rd20960;
	shr.u64 	%rd20963, %rd20962, 17;
	xor.b64  	%rd20964, %rd20963, %rd20962;
	shl.b64 	%rd20965, %rd20964, 5;
	add.s64 	%rd20966, %rd20965, %rd20964;
	ld.u64 	%rd20967, [%rd20954+8];
	mad.lo.s64 	%rd20968, %rd20967, 2654435761, %rd20966;
	shl.b64 	%rd20969, %rd20968, 13;
	add.s64 	%rd20970, %rd20969, %rd20968;
	shr.u64 	%rd20971, %rd20970, 7;
	xor.b64  	%rd20972, %rd20971, %rd20970;
	shl.b64 	%rd20973, %rd20972, 3;
	add.s64 	%rd20974, %rd20973, %rd20972;
	shr.u64 	%rd20975, %rd20974, 17;
	xor.b64  	%rd20976, %rd20975, %rd20974;
	shl.b64 	%rd20977, %rd20976, 5;
	add.s64 	%rd56369, %rd20977, %rd20976;
	add.s64 	%rd56361, %rd56361, 2;
$L__BB5_2709:
	@%p269 bra 	$L__BB5_2711;
	shl.b64 	%rd20978, %rd56361, 3;
	add.s64 	%rd20979, %rd56199, %rd20978;
	ld.u64 	%rd20980, [%rd20979];
	mad.lo.s64 	%rd20981, %rd20980, 2654435761, %rd56369;
	shl.b64 	%rd20982, %rd20981, 13;
	add.s64 	%rd20983, %rd20982, %rd20981;
	shr.u64 	%rd20984, %rd20983, 7;
	xor.b64  	%rd20985, %rd20984, %rd20983;
	shl.b64 	%rd20986, %rd20985, 3;
	add.s64 	%rd20987, %rd20986, %rd20985;
	shr.u64 	%rd20988, %rd20987, 17;
	xor.b64  	%rd20989, %rd20988, %rd20987;
	shl.b64 	%rd20990, %rd20989, 5;
	add.s64 	%rd56369, %rd20990, %rd20989;
$L__BB5_2711:
	setp.lt.u64 	%p774, %rd56356, %rd56369;
	mov.u64 	%rd56371, %rd56070;
	@%p774 bra 	$L__BB5_2712;
	bra.uni 	$L__BB5_2717;
$L__BB5_2712:
	mov.u64 	%rd56371, %rd56199;
	mov.u64 	%rd56199, %rd56070;
	bra.uni 	$L__BB5_2717;
$L__BB5_2713:
	setp.eq.s32 	%p775, %r1, 0;
	mov.u64 	%rd56371, %rd56070;
	@%p775 bra 	$L__BB5_2717;
	mov.b64 	%rd56370, 0;
$L__BB5_2715:
	shl.b64 	%rd20992, %rd56370, 3;
	add.s64 	%rd20993, %rd56070, %rd20992;
	ld.u64 	%rd4983, [%rd20993];
	add.s64 	%rd20994, %rd56199, %rd20992;
	ld.u64 	%rd4984, [%rd20994];
	setp.lt.u64 	%p776, %rd4983, %rd4984;
	@%p776 bra 	$L__BB5_2712;
	setp.le.u64 	%p777, %rd4983, %rd4984;
	add.s64 	%rd56370, %rd56370, 1;
	setp.lt.u64 	%p778, %rd56370, %rd2957;
	and.pred  	%p779, %p777, %p778;
	mov.u64 	%rd56371, %rd56070;
	@%p779 bra 	$L__BB5_2715;
$L__BB5_2717:
	mov.b64 	%rd56376, -3750763034362895579;
	mov.b64 	%rd56377, 0;
	@%p267 bra 	$L__BB5_2720;
	and.b64  	%rd4988, %rd2, -2;
	mov.b64 	%rd56376, -3750763034362895579;
	mov.b64 	%rd56377, 0;
	mov.u64 	%rd56375, %rd56377;
$L__BB5_2719:
	shl.b64 	%rd21001, %rd56377, 3;
	add.s64 	%rd21002, %rd56113, %rd21001;
	ld.u64 	%rd21003, [%rd21002];
	and.b64  	%rd21004, %rd21003, 255;
	xor.b64  	%rd21005, %rd21004, %rd56376;
	mul.lo.s64 	%rd21006, %rd21005, 1099511628211;
	shr.u64 	%rd21007, %rd21003, 8;
	and.b64  	%rd21008, %rd21007, 255;
	xor.b64  	%rd21009, %rd21008, %rd21006;
	mul.lo.s64 	%rd21010, %rd21009, 1099511628211;
	shr.u64 	%rd21011, %rd21003, 16;
	and.b64  	%rd21012, %rd21011, 255;
	xor.b64  	%rd21013, %rd21012, %rd21010;
	mul.lo.s64 	%rd21014, %rd21013, 1099511628211;
	shr.u64 	%rd21015, %rd21003, 24;
	and.b64  	%rd21016, %rd21015, 255;
	xor.b64  	%rd21017, %rd21016, %rd21014;
	mul.lo.s64 	%rd21018, %rd21017, 1099511628211;
	shr.u64 	%rd21019, %rd21003, 32;
	and.b64  	%rd21020, %rd21019, 255;
	xor.b64  	%rd21021, %rd21020, %rd21018;
	mul.lo.s64 	%rd21022, %rd21021, 1099511628211;
	shr.u64 	%rd21023, %rd21003, 40;
	and.b64  	%rd21024, %rd21023, 255;
	xor.b64  	%rd21025, %rd21024, %rd21022;
	mul.lo.s64 	%rd21026, %rd21025, 1099511628211;
	shr.u64 	%rd21027, %rd21003, 48;
	and.b64  	%rd21028, %rd21027, 255;
	xor.b64  	%rd21029, %rd21028, %rd21026;
	mul.lo.s64 	%rd21030, %rd21029, 1099511628211;
	shr.u64 	%rd21031, %rd21003, 56;
	xor.b64  	%rd21032, %rd21031, %rd21030;
	mul.lo.s64 	%rd21033, %rd21032, 1099511628211;
	ld.u64 	%rd21034, [%rd21002+8];
	and.b64  	%rd21035, %rd21034, 255;
	xor.b64  	%rd21036, %rd21035, %rd21033;
	mul.lo.s64 	%rd21037, %rd21036, 1099511628211;
	shr.u64 	%rd21038, %rd21034, 8;
	and.b64  	%rd21039, %rd21038, 255;
	xor.b64  	%rd21040, %rd21039, %rd21037;
	mul.lo.s64 	%rd21041, %rd21040, 1099511628211;
	shr.u64 	%rd21042, %rd21034, 16;
	and.b64  	%rd21043, %rd21042, 255;
	xor.b64  	%rd21044, %rd21043, %rd21041;
	mul.lo.s64 	%rd21045, %rd21044, 1099511628211;
	shr.u64 	%rd21046, %rd21034, 24;
	and.b64  	%rd21047, %rd21046, 255;
	xor.b64  	%rd21048, %rd21047, %rd21045;
	mul.lo.s64 	%rd21049, %rd21048, 1099511628211;
	shr.u64 	%rd21050, %rd21034, 32;
	and.b64  	%rd21051, %rd21050, 255;
	xor.b64  	%rd21052, %rd21051, %rd21049;
	mul.lo.s64 	%rd21053, %rd21052, 1099511628211;
	shr.u64 	%rd21054, %rd21034, 40;
	and.b64  	%rd21055, %rd21054, 255;
	xor.b64  	%rd21056, %rd21055, %rd21053;
	mul.lo.s64 	%rd21057, %rd21056, 1099511628211;
	shr.u64 	%rd21058, %rd21034, 48;
	and.b64  	%rd21059, %rd21058, 255;
	xor.b64  	%rd21060, %rd21059, %rd21057;
	mul.lo.s64 	%rd21061, %rd21060, 1099511628211;
	shr.u64 	%rd21062, %rd21034, 56;
	xor.b64  	%rd21063, %rd21062, %rd21061;
	mul.lo.s64 	%rd56376, %rd21063, 1099511628211;
	add.s64 	%rd56377, %rd56377, 2;
	add.s64 	%rd56375, %rd56375, 2;
	setp.ne.s64 	%p781, %rd56375, %rd4988;
	@%p781 bra 	$L__BB5_2719;
$L__BB5_2720:
	@%p269 bra 	$L__BB5_2722;
	shl.b64 	%rd21064, %rd56377, 3;
	add.s64 	%rd21065, %rd56113, %rd21064;
	ld.u64 	%rd21066, [%rd21065];
	and.b64  	%rd21067, %rd21066, 255;
	xor.b64  	%rd21068, %rd21067, %rd56376;
	mul.lo.s64 	%rd21069, %rd21068, 1099511628211;
	shr.u64 	%rd21070, %rd21066, 8;
	and.b64  	%rd21071, %rd21070, 255;
	xor.b64  	%rd21072, %rd21071, %rd21069;
	mul.lo.s64 	%rd21073, %rd21072, 1099511628211;
	shr.u64 	%rd21074, %rd21066, 16;
	and.b64  	%rd21075, %rd21074, 255;
	xor.b64  	%rd21076, %rd21075, %rd21073;
	mul.lo.s64 	%rd21077, %rd21076, 1099511628211;
	shr.u64 	%rd21078, %rd21066, 24;
	and.b64  	%rd21079, %rd21078, 255;
	xor.b64  	%rd21080, %rd21079, %rd21077;
	mul.lo.s64 	%rd21081, %rd21080, 1099511628211;
	shr.u64 	%rd21082, %rd21066, 32;
	and.b64  	%rd21083, %rd21082, 255;
	xor.b64  	%rd21084, %rd21083, %rd21081;
	mul.lo.s64 	%rd21085, %rd21084, 1099511628211;
	shr.u64 	%rd21086, %rd21066, 40;
	and.b64  	%rd21087, %rd21086, 255;
	xor.b64  	%rd21088, %rd21087, %rd21085;
	mul.lo.s64 	%rd21089, %rd21088, 1099511628211;
	shr.u64 	%rd21090, %rd21066, 48;
	and.b64  	%rd21091, %rd21090, 255;
	xor.b64  	%rd21092, %rd21091, %rd21089;
	mul.lo.s64 	%rd21093, %rd21092, 1099511628211;
	shr.u64 	%rd21094, %rd21066, 56;
	xor.b64  	%rd21095, %rd21094, %rd21093;
	mul.lo.s64 	%rd56376, %rd21095, 1099511628211;
$L__BB5_2722:
	mov.b64 	%rd56383, -3750763034362895579;
	mov.b64 	%rd56384, 0;
	@%p267 bra 	$L__BB5_2725;
	and.b64  	%rd5000, %rd2, -2;
	mov.b64 	%rd56383, -3750763034362895579;
	mov.b64 	%rd56384, 0;
	mov.u64 	%rd56382, %rd56384;
$L__BB5_2724:
	shl.b64 	%rd21101, %rd56384, 3;
	add.s64 	%rd21102, %rd56242, %rd21101;
	ld.u64 	%rd21103, [%rd21102];
	and.b64  	%rd21104, %rd21103, 255;
	xor.b64  	%rd21105, %rd21104, %rd56383;
	mul.lo.s64 	%rd21106, %rd21105, 1099511628211;
	shr.u64 	%rd21107, %rd21103, 8;
	and.b64  	%rd21108, %rd21107, 255;
	xor.b64  	%rd21109, %rd21108, %rd21106;
	mul.lo.s64 	%rd21110, %rd21109, 1099511628211;
	shr.u64 	%rd21111, %rd21103, 16;
	and.b64  	%rd21112, %rd21111, 255;
	xor.b64  	%rd21113, %rd21112, %rd21110;
	mul.lo.s64 	%rd21114, %rd21113, 1099511628211;
	shr.u64 	%rd21115, %rd21103, 24;
	and.b64  	%rd21116, %rd21115, 255;
	xor.b64  	%rd21117, %rd21116, %rd21114;
	mul.lo.s64 	%rd21118, %rd21117, 1099511628211;
	shr.u64 	%rd21119, %rd21103, 32;
	and.b64  	%rd21120, %rd21119, 255;
	xor.b64  	%rd21121, %rd21120, %rd21118;
	mul.lo.s64 	%rd21122, %rd21121, 1099511628211;
	shr.u64 	%rd21123, %rd21103, 40;
	and.b64  	%rd21124, %rd21123, 255;
	xor.b64  	%rd21125, %rd21124, %rd21122;
	mul.lo.s64 	%rd21126, %rd21125, 1099511628211;
	shr.u64 	%rd21127, %rd21103, 48;
	and.b64  	%rd21128, %rd21127, 255;
	xor.b64  	%rd21129, %rd21128, %rd21126;
	mul.lo.s64 	%rd21130, %rd21129, 1099511628211;
	shr.u64 	%rd21131, %rd21103, 56;
	xor.b64  	%rd21132, %rd21131, %rd21130;
	mul.lo.s64 	%rd21133, %rd21132, 1099511628211;
	ld.u64 	%rd21134, [%rd21102+8];
	and.b64  	%rd21135, %rd21134, 255;
	xor.b64  	%rd21136, %rd21135, %rd21133;
	mul.lo.s64 	%rd21137, %rd21136, 1099511628211;
	shr.u64 	%rd21138, %rd21134, 8;
	and.b64  	%rd21139, %rd21138, 255;
	xor.b64  	%rd21140, %rd21139, %rd21137;
	mul.lo.s64 	%rd21141, %rd21140, 1099511628211;
	shr.u64 	%rd21142, %rd21134, 16;
	and.b64  	%rd21143, %rd21142, 255;
	xor.b64  	%rd21144, %rd21143, %rd21141;
	mul.lo.s64 	%rd21145, %rd21144, 1099511628211;
	shr.u64 	%rd21146, %rd21134, 24;
	and.b64  	%rd21147, %rd21146, 255;
	xor.b64  	%rd21148, %rd21147, %rd21145;
	mul.lo.s64 	%rd21149, %rd21148, 1099511628211;
	shr.u64 	%rd21150, %rd21134, 32;
	and.b64  	%rd21151, %rd21150, 255;
	xor.b64  	%rd21152, %rd21151, %rd21149;
	mul.lo.s64 	%rd21153, %rd21152, 1099511628211;
	shr.u64 	%rd21154, %rd21134, 40;
	and.b64  	%rd21155, %rd21154, 255;
	xor.b64  	%rd21156, %rd21155, %rd21153;
	mul.lo.s64 	%rd21157, %rd21156, 1099511628211;
	shr.u64 	%rd21158, %rd21134, 48;
	and.b64  	%rd21159, %rd21158, 255;
	xor.b64  	%rd21160, %rd21159, %rd21157;
	mul.lo.s64 	%rd21161, %rd21160, 1099511628211;
	shr.u64 	%rd21162, %rd21134, 56;
	xor.b64  	%rd21163, %rd21162, %rd21161;
	mul.lo.s64 	%rd56383, %rd21163, 1099511628211;
	add.s64 	%rd56384, %rd56384, 2;
	add.s64 	%rd56382, %rd56382, 2;
	setp.ne.s64 	%p784, %rd56382, %rd5000;
	@%p784 bra 	$L__BB5_2724;
$L__BB5_2725:
	@%p269 bra 	$L__BB5_2727;
	shl.b64 	%rd21164, %rd56384, 3;
	add.s64 	%rd21165, %rd56242, %rd21164;
	ld.u64 	%rd21166, [%rd21165];
	and.b64  	%rd21167, %rd21166, 255;
	xor.b64  	%rd21168, %rd21167, %rd56383;
	mul.lo.s64 	%rd21169, %rd21168, 1099511628211;
	shr.u64 	%rd21170, %rd21166, 8;
	and.b64  	%rd21171, %rd21170, 255;
	xor.b64  	%rd21172, %rd21171, %rd21169;
	mul.lo.s64 	%rd21173, %rd21172, 1099511628211;
	shr.u64 	%rd21174, %rd21166, 16;
	and.b64  	%rd21175, %rd21174, 255;
	xor.b64  	%rd21176, %rd21175, %rd21173;
	mul.lo.s64 	%rd21177, %rd21176, 1099511628211;
	shr.u64 	%rd21178, %rd21166, 24;
	and.b64  	%rd21179, %rd21178, 255;
	xor.b64  	%rd21180, %rd21179, %rd21177;
	mul.lo.s64 	%rd21181, %rd21180, 1099511628211;
	shr.u64 	%rd21182, %rd21166, 32;
	and.b64  	%rd21183, %rd21182, 255;
	xor.b64  	%rd21184, %rd21183, %rd21181;
	mul.lo.s64 	%rd21185, %rd21184, 1099511628211;
	shr.u64 	%rd21186, %rd21166, 40;
	and.b64  	%rd21187, %rd21186, 255;
	xor.b64  	%rd21188, %rd21187, %rd21185;
	mul.lo.s64 	%rd21189, %rd21188, 1099511628211;
	shr.u64 	%rd21190, %rd21166, 48;
	and.b64  	%rd21191, %rd21190, 255;
	xor.b64  	%rd21192, %rd21191, %rd21189;
	mul.lo.s64 	%rd21193, %rd21192, 1099511628211;
	shr.u64 	%rd21194, %rd21166, 56;
	xor.b64  	%rd21195, %rd21194, %rd21193;
	mul.lo.s64 	%rd56383, %rd21195, 1099511628211;
$L__BB5_2727:
	setp.eq.s64 	%p786, %rd56376, %rd56383;
	@%p786 bra 	$L__BB5_2752;
	setp.lt.u64 	%p787, %rd2958, 7;
	mov.b64 	%rd56391, 0;
	mov.u64 	%rd56399, %rd56391;
	@%p787 bra 	$L__BB5_2731;
	and.b64  	%rd5012, %rd2, -8;
	mov.b64 	%rd56391, 0;
	mov.u64 	%rd56389, %rd56391;
$L__BB5_2730:
	.pragma "nounroll";
	shl.b64 	%rd21199, %rd56391, 3;
	add.s64 	%rd21200, %rd56113, %rd21199;
	ld.u64 	%rd21201, [%rd21200];
	mad.lo.s64 	%rd21202, %rd21201, 2654435761, %rd56399;
	shl.b64 	%rd21203, %rd21202, 13;
	add.s64 	%rd21204, %rd21203, %rd21202;
	shr.u64 	%rd21205, %rd21204, 7;
	xor.b64  	%rd21206, %rd21205, %rd21204;
	shl.b64 	%rd21207, %rd21206, 3;
	add.s64 	%rd21208, %rd21207, %rd21206;
	shr.u64 	%rd21209, %rd21208, 17;
	xor.b64  	%rd21210, %rd21209, %rd21208;
	shl.b64 	%rd21211, %rd21210, 5;
	add.s64 	%rd21212, %rd21211, %rd21210;
	ld.u64 	%rd21213, [%rd21200+8];
	mad.lo.s64 	%rd21214, %rd21213, 2654435761, %rd21212;
	shl.b64 	%rd21215, %rd21214, 13;
	add.s64 	%rd21216, %rd21215, %rd21214;
	shr.u64 	%rd21217, %rd21216, 7;
	xor.b64  	%rd21218, %rd21217, %rd21216;
	shl.b64 	%rd21219, %rd21218, 3;
	add.s64 	%rd21220, %rd21219, %rd21218;
	shr.u64 	%rd21221, %rd21220, 17;
	xor.b64  	%rd21222, %rd21221, %rd21220;
	shl.b64 	%rd21223, %rd21222, 5;
	add.s64 	%rd21224, %rd21223, %rd21222;
	ld.u64 	%rd21225, [%rd21200+16];
	mad.lo.s64 	%rd21226, %rd21225, 2654435761, %rd21224;
	shl.b64 	%rd21227, %rd21226, 13;
	add.s64 	%rd21228, %rd21227, %rd21226;
	shr.u64 	%rd21229, %rd21228, 7;
	xor.b64  	%rd21230, %rd21229, %rd21228;
	shl.b64 	%rd21231, %rd21230, 3;
	add.s64 	%rd21232, %rd21231, %rd21230;
	shr.u64 	%rd21233, %rd21232, 17;
	xor.b64  	%rd21234, %rd21233, %rd21232;
	shl.b64 	%rd21235, %rd21234, 5;
	add.s64 	%rd21236, %rd21235, %rd21234;
	ld.u64 	%rd21237, [%rd21200+24];
	mad.lo.s64 	%rd21238, %rd21237, 2654435761, %rd21236;
	shl.b64 	%rd21239, %rd21238, 13;
	add.s64 	%rd21240, %rd21239, %rd21238;
	shr.u64 	%rd21241, %rd21240, 7;
	xor.b64  	%rd21242, %rd21241, %rd21240;
	shl.b64 	%rd21243, %rd21242, 3;
	add.s64 	%rd21244, %rd21243, %rd21242;
	shr.u64 	%rd21245, %rd21244, 17;
	xor.b64  	%rd21246, %rd21245, %rd21244;
	shl.b64 	%rd21247, %rd21246, 5;
	add.s64 	%rd21248, %rd21247, %rd21246;
	ld.u64 	%rd21249, [%rd21200+32];
	mad.lo.s64 	%rd21250, %rd21249, 2654435761, %rd21248;
	shl.b64 	%rd21251, %rd21250, 13;
	add.s64 	%rd21252, %rd21251, %rd21250;
	shr.u64 	%rd21253, %rd21252, 7;
	xor.b64  	%rd21254, %rd21253, %rd21252;
	shl.b64 	%rd21255, %rd21254, 3;
	add.s64 	%rd21256, %rd21255, %rd21254;
	shr.u64 	%rd21257, %rd21256, 17;
	xor.b64  	%rd21258, %rd21257, %rd21256;
	shl.b64 	%rd21259, %rd21258, 5;
	add.s64 	%rd21260, %rd21259, %rd21258;
	ld.u64 	%rd21261, [%rd21200+40];
	mad.lo.s64 	%rd21262, %rd21261, 2654435761, %rd21260;
	shl.b64 	%rd21263, %rd21262, 13;
	add.s64 	%rd21264, %rd21263, %rd21262;
	shr.u64 	%rd21265, %rd21264, 7;
	xor.b64  	%rd21266, %rd21265, %rd21264;
	shl.b64 	%rd21267, %rd21266, 3;
	add.s64 	%rd21268, %rd21267, %rd21266;
	shr.u64 	%rd21269, %rd21268, 17;
	xor.b64  	%rd21270, %rd21269, %rd21268;
	shl.b64 	%rd21271, %rd21270, 5;
	add.s64 	%rd21272, %rd21271, %rd21270;
	ld.u64 	%rd21273, [%rd21200+48];
	mad.lo.s64 	%rd21274, %rd21273, 2654435761, %rd21272;
	shl.b64 	%rd21275, %rd21274, 13;
	add.s64 	%rd21276, %rd21275, %rd21274;
	shr.u64 	%rd21277, %rd21276, 7;
	xor.b64  	%rd21278, %rd21277, %rd21276;
	shl.b64 	%rd21279, %rd21278, 3;
	add.s64 	%rd21280, %rd21279, %rd21278;
	shr.u64 	%rd21281, %rd21280, 17;
	xor.b64  	%rd21282, %rd21281, %rd21280;
	shl.b64 	%rd21283, %rd21282, 5;
	add.s64 	%rd21284, %rd21283, %rd21282;
	ld.u64 	%rd21285, [%rd21200+56];
	mad.lo.s64 	%rd21286, %rd21285, 2654435761, %rd21284;
	shl.b64 	%rd21287, %rd21286, 13;
	add.s64 	%rd21288, %rd21287, %rd21286;
	shr.u64 	%rd21289, %rd21288, 7;
	xor.b64  	%rd21290, %rd21289, %rd21288;
	shl.b64 	%rd21291, %rd21290, 3;
	add.s64 	%rd21292, %rd21291, %rd21290;
	shr.u64 	%rd21293, %rd21292, 17;
	xor.b64  	%rd21294, %rd21293, %rd21292;
	shl.b64 	%rd21295, %rd21294, 5;
	add.s64 	%rd56399, %rd21295, %rd21294;
	add.s64 	%rd56391, %rd56391, 8;
	add.s64 	%rd56389, %rd56389, 8;
	setp.ne.s64 	%p788, %rd56389, %rd5012;
	@%p788 bra 	$L__BB5_2730;
$L__BB5_2731:
	setp.eq.s64 	%p789, %rd2959, 0;
	@%p789 bra 	$L__BB5_2739;
	setp.lt.u64 	%p790, %rd2960, 3;
	@%p790 bra 	$L__BB5_2734;
	shl.b64 	%rd21297, %rd56391, 3;
	add.s64 	%rd21298, %rd56113, %rd21297;
	ld.u64 	%rd21299, [%rd21298];
	mad.lo.s64 	%rd21300, %rd21299, 2654435761, %rd56399;
	shl.b64 	%rd21301, %rd21300, 13;
	add.s64 	%rd21302, %rd21301, %rd21300;
	shr.u64 	%rd21303, %rd21302, 7;
	xor.b64  	%rd21304, %rd21303, %rd21302;
	shl.b64 	%rd21305, %rd21304, 3;
	add.s64 	%rd21306, %rd21305, %rd21304;
	shr.u64 	%rd21307, %rd21306, 17;
	xor.b64  	%rd21308, %rd21307, %rd21306;
	shl.b64 	%rd21309, %rd21308, 5;
	add.s64 	%rd21310, %rd21309, %rd21308;
	ld.u64 	%rd21311, [%rd21298+8];
	mad.lo.s64 	%rd21312, %rd21311, 2654435761, %rd21310;
	shl.b64 	%rd21313, %rd21312, 13;
	add.s64 	%rd21314, %rd21313, %rd21312;
	shr.u64 	%rd21315, %rd21314, 7;
	xor.b64  	%rd21316, %rd21315, %rd21314;
	shl.b64 	%rd21317, %rd21316, 3;
	add.s64 	%rd21318, %rd21317, %rd21316;
	shr.u64 	%rd21319, %rd21318, 17;
	xor.b64  	%rd21320, %rd21319, %rd21318;
	shl.b64 	%rd21321, %rd21320, 5;
	add.s64 	%rd21322, %rd21321, %rd21320;
	ld.u64 	%rd21323, [%rd21298+16];
	mad.lo.s64 	%rd21324, %rd21323, 2654435761, %rd21322;
	shl.b64 	%rd21325, %rd21324, 13;
	add.s64 	%rd21326, %rd21325, %rd21324;
	shr.u64 	%rd21327, %rd21326, 7;
	xor.b64  	%rd21328, %rd21327, %rd21326;
	shl.b64 	%rd21329, %rd21328, 3;
	add.s64 	%rd21330, %rd21329, %rd21328;
	shr.u64 	%rd21331, %rd21330, 17;
	xor.b64  	%rd21332, %rd21331, %rd21330;
	shl.b64 	%rd21333, %rd21332, 5;
	add.s64 	%rd21334, %rd21333, %rd21332;
	ld.u64 	%rd21335, [%rd21298+24];
	mad.lo.s64 	%rd21336, %rd21335, 2654435761, %rd21334;
	shl.b64 	%rd21337, %rd21336, 13;
	add.s64 	%rd21338, %rd21337, %rd21336;
	shr.u64 	%rd21339, %rd21338, 7;
	xor.b64  	%rd21340, %rd21339, %rd21338;
	shl.b64 	%rd21341, %rd21340, 3;
	add.s64 	%rd21342, %rd21341, %rd21340;
	shr.u64 	%rd21343, %rd21342, 17;
	xor.b64  	%rd21344, %rd21343, %rd21342;
	shl.b64 	%rd21345, %rd21344, 5;
	add.s64 	%rd56399, %rd21345, %rd21344;
	add.s64 	%rd56391, %rd56391, 4;
$L__BB5_2734:
	setp.eq.s64 	%p791, %rd2961, 0;
	@%p791 bra 	$L__BB5_2739;
	setp.eq.s64 	%p792, %rd2962, 0;
	@%p792 bra 	$L__BB5_2737;
	shl.b64 	%rd21347, %rd56391, 3;
	add.s64 	%rd21348, %rd56113, %rd21347;
	ld.u64 	%rd21349, [%rd21348];
	mad.lo.s64 	%rd21350, %rd21349, 2654435761, %rd56399;
	shl.b64 	%rd21351, %rd21350, 13;
	add.s64 	%rd21352, %rd21351, %rd21350;
	shr.u64 	%rd21353, %rd21352, 7;
	xor.b64  	%rd21354, %rd21353, %rd21352;
	shl.b64 	%rd21355, %rd21354, 3;
	add.s64 	%rd21356, %rd21355, %rd21354;
	shr.u64 	%rd21357, %rd21356, 17;
	xor.b64  	%rd21358, %rd21357, %rd21356;
	shl.b64 	%rd21359, %rd21358, 5;
	add.s64 	%rd21360, %rd21359, %rd21358;
	ld.u64 	%rd21361, [%rd21348+8];
	mad.lo.s64 	%rd21362, %rd21361, 2654435761, %rd21360;
	shl.b64 	%rd21363, %rd21362, 13;
	add.s64 	%rd21364, %rd21363, %rd21362;
	shr.u64 	%rd21365, %rd21364, 7;
	xor.b64  	%rd21366, %rd21365, %rd21364;
	shl.b64 	%rd21367, %rd21366, 3;
	add.s64 	%rd21368, %rd21367, %rd21366;
	shr.u64 	%rd21369, %rd21368, 17;
	xor.b64  	%rd21370, %rd21369, %rd21368;
	shl.b64 	%rd21371, %rd21370, 5;
	add.s64 	%rd56399, %rd21371, %rd21370;
	add.s64 	%rd56391, %rd56391, 2;
$L__BB5_2737:
	@%p269 bra 	$L__BB5_2739;
	shl.b64 	%rd21372, %rd56391, 3;
	add.s64 	%rd21373, %rd56113, %rd21372;
	ld.u64 	%rd21374, [%rd21373];
	mad.lo.s64 	%rd21375, %rd21374, 2654435761, %rd56399;
	shl.b64 	%rd21376, %rd21375, 13;
	add.s64 	%rd21377, %rd21376, %rd21375;
	shr.u64 	%rd21378, %rd21377, 7;
	xor.b64  	%rd21379, %rd21378, %rd21377;
	shl.b64 	%rd21380, %rd21379, 3;
	add.s64 	%rd21381, %rd21380, %rd21379;
	shr.u64 	%rd21382, %rd21381, 17;
	xor.b64  	%rd21383, %rd21382, %rd21381;
	shl.b64 	%rd21384, %rd21383, 5;
	add.s64 	%rd56399, %rd21384, %rd21383;
$L__BB5_2739:
	mov.b64 	%rd56404, 0;
	mov.u64 	%rd56412, %rd56404;
	@%p787 bra 	$L__BB5_2742;
	and.b64  	%rd5034, %rd2, -8;
	mov.b64 	%rd56404, 0;
	mov.u64 	%rd56402, %rd56404;
$L__BB5_2741:
	.pragma "nounroll";
	shl.b64 	%rd21388, %rd56404, 3;
	add.s64 	%rd21389, %rd56242, %rd21388;
	ld.u64 	%rd21390, [%rd21389];
	mad.lo.s64 	%rd21391, %rd21390, 2654435761, %rd56412;
	shl.b64 	%rd21392, %rd21391, 13;
	add.s64 	%rd21393, %rd21392, %rd21391;
	shr.u64 	%rd21394, %rd21393, 7;
	xor.b64  	%rd21395, %rd21394, %rd21393;
	shl.b64 	%rd21396, %rd21395, 3;
	add.s64 	%rd21397, %rd21396, %rd21395;
	shr.u64 	%rd21398, %rd21397, 17;
	xor.b64  	%rd21399, %rd21398, %rd21397;
	shl.b64 	%rd21400, %rd21399, 5;
	add.s64 	%rd21401, %rd21400, %rd21399;
	ld.u64 	%rd21402, [%rd21389+8];
	mad.lo.s64 	%rd21403, %rd21402, 2654435761, %rd21401;
	shl.b64 	%rd21404, %rd21403, 13;
	add.s64 	%rd21405, %rd21404, %rd21403;
	shr.u64 	%rd21406, %rd21405, 7;
	xor.b64  	%rd21407, %rd21406, %rd21405;
	shl.b64 	%rd21408, %rd21407, 3;
	add.s64 	%rd21409, %rd21408, %rd21407;
	shr.u64 	%rd21410, %rd21409, 17;
	xor.b64  	%rd21411, %rd21410, %rd21409;
	shl.b64 	%rd21412, %rd21411, 5;
	add.s64 	%rd21413, %rd21412, %rd21411;
	ld.u64 	%rd21414, [%rd21389+16];
	mad.lo.s64 	%rd21415, %rd21414, 2654435761, %rd21413;
	shl.b64 	%rd21416, %rd21415, 13;
	add.s64 	%rd21417, %rd21416, %rd21415;
	shr.u64 	%rd21418, %rd21417, 7;
	xor.b64  	%rd21419, %rd21418, %rd21417;
	shl.b64 	%rd21420, %rd21419, 3;
	add.s64 	%rd21421, %rd21420, %rd21419;
	shr.u64 	%rd21422, %rd21421, 17;
	xor.b64  	%rd21423, %rd21422, %rd21421;
	shl.b64 	%rd21424, %rd21423, 5;
	add.s64 	%rd21425, %rd21424, %rd21423;
	ld.u64 	%rd21426, [%rd21389+24];
	mad.lo.s64 	%rd21427, %rd21426, 2654435761, %rd21425;
	shl.b64 	%rd21428, %rd21427, 13;
	add.s64 	%rd21429, %rd21428, %rd21427;
	shr.u64 	%rd21430, %rd21429, 7;
	xor.b64  	%rd21431, %rd21430, %rd21429;
	shl.b64 	%rd21432, %rd21431, 3;
	add.s64 	%rd21433, %rd21432, %rd21431;
	shr.u64 	%rd21434, %rd21433, 17;
	xor.b64  	%rd21435, %rd21434, %rd21433;
	shl.b64 	%rd21436, %rd21435, 5;
	add.s64 	%rd21437, %rd21436, %rd21435;
	ld.u64 	%rd21438, [%rd21389+32];
	mad.lo.s64 	%rd21439, %rd21438, 2654435761, %rd21437;
	shl.b64 	%rd21440, %rd21439, 13;
	add.s64 	%rd21441, %rd21440, %rd21439;
	shr.u64 	%rd21442, %rd21441, 7;
	xor.b64  	%rd21443, %rd21442, %rd21441;
	shl.b64 	%rd21444, %rd21443, 3;
	add.s64 	%rd21445, %rd21444, %rd21443;
	shr.u64 	%rd21446, %rd21445, 17;
	xor.b64  	%rd21447, %rd21446, %rd21445;
	shl.b64 	%rd21448, %rd21447, 5;
	add.s64 	%rd21449, %rd21448, %rd21447;
	ld.u64 	%rd21450, [%rd21389+40];
	mad.lo.s64 	%rd21451, %rd21450, 2654435761, %rd21449;
	shl.b64 	%rd21452, %rd21451, 13;
	add.s64 	%rd21453, %rd21452, %rd21451;
	shr.u64 	%rd21454, %rd21453, 7;
	xor.b64  	%rd21455, %rd21454, %rd21453;
	shl.b64 	%rd21456, %rd21455, 3;
	add.s64 	%rd21457, %rd21456, %rd21455;
	shr.u64 	%rd21458, %rd21457, 17;
	xor.b64  	%rd21459, %rd21458, %rd21457;
	shl.b64 	%rd21460, %rd21459, 5;
	add.s64 	%rd21461, %rd21460, %rd21459;
	ld.u64 	%rd21462, [%rd21389+48];
	mad.lo.s64 	%rd21463, %rd21462, 2654435761, %rd21461;
	shl.b64 	%rd21464, %rd21463, 13;
	add.s64 	%rd21465, %rd21464, %rd21463;
	shr.u64 	%rd21466, %rd21465, 7;
	xor.b64  	%rd21467, %rd21466, %rd21465;
	shl.b64 	%rd21468, %rd21467, 3;
	add.s64 	%rd21469, %rd21468, %rd21467;
	shr.u64 	%rd21470, %rd21469, 17;
	xor.b64  	%rd21471, %rd21470, %rd21469;
	shl.b64 	%rd21472, %rd21471, 5;
	add.s64 	%rd21473, %rd21472, %rd21471;
	ld.u64 	%rd21474, [%rd21389+56];
	mad.lo.s64 	%rd21475, %rd21474, 2654435761, %rd21473;
	shl.b64 	%rd21476, %rd21475, 13;
	add.s64 	%rd21477, %rd21476, %rd21475;
	shr.u64 	%rd21478, %rd21477, 7;
	xor.b64  	%rd21479, %rd21478, %rd21477;
	shl.b64 	%rd21480, %rd21479, 3;
	add.s64 	%rd21481, %rd21480, %rd21479;
	shr.u64 	%rd21482, %rd21481, 17;
	xor.b64  	%rd21483, %rd21482, %rd21481;
	shl.b64 	%rd21484, %rd21483, 5;
	add.s64 	%rd56412, %rd21484, %rd21483;
	add.s64 	%rd56404, %rd56404, 8;
	add.s64 	%rd56402, %rd56402, 8;
	setp.ne.s64 	%p795, %rd56402, %rd5034;
	@%p795 bra 	$L__BB5_2741;
$L__BB5_2742:
	@%p789 bra 	$L__BB5_2750;
	setp.lt.u64 	%p797, %rd2960, 3;
	@%p797 bra 	$L__BB5_2745;
	shl.b64 	%rd21486, %rd56404, 3;
	add.s64 	%rd21487, %rd56242, %rd21486;
	ld.u64 	%rd21488, [%rd21487];
	mad.lo.s64 	%rd21489, %rd21488, 2654435761, %rd56412;
	shl.b64 	%rd21490, %rd21489, 13;
	add.s64 	%rd21491, %rd21490, %rd21489;
	shr.u64 	%rd21492, %rd21491, 7;
	xor.b64  	%rd21493, %rd21492, %rd21491;
	shl.b64 	%rd21494, %rd21493, 3;
	add.s64 	%rd21495, %rd21494, %rd21493;
	shr.u64 	%rd21496, %rd21495, 17;
	xor.b64  	%rd21497, %rd21496, %rd21495;
	shl.b64 	%rd21498, %rd21497, 5;
	add.s64 	%rd21499, %rd21498, %rd21497;
	ld.u64 	%rd21500, [%rd21487+8];
	mad.lo.s64 	%rd21501, %rd21500, 2654435761, %rd21499;
	shl.b64 	%rd21502, %rd21501, 13;
	add.s64 	%rd21503, %rd21502, %rd21501;
	shr.u64 	%rd21504, %rd21503, 7;
	xor.b64  	%rd21505, %rd21504, %rd21503;
	shl.b64 	%rd21506, %rd21505, 3;
	add.s64 	%rd21507, %rd21506, %rd21505;
	shr.u64 	%rd21508, %rd21507, 17;
	xor.b64  	%rd21509, %rd21508, %rd21507;
	shl.b64 	%rd21510, %rd21509, 5;
	add.s64 	%rd21511, %rd21510, %rd21509;
	ld.u64 	%rd21512, [%rd21487+16];
	mad.lo.s64 	%rd21513, %rd21512, 2654435761, %rd21511;
	shl.b64 	%rd21514, %rd21513, 13;
	add.s64 	%rd21515, %rd21514, %rd21513;
	shr.u64 	%rd21516, %rd21515, 7;
	xor.b64  	%rd21517, %rd21516, %rd21515;
	shl.b64 	%rd21518, %rd21517, 3;
	add.s64 	%rd21519, %rd21518, %rd21517;
	shr.u64 	%rd21520, %rd21519, 17;
	xor.b64  	%rd21521, %rd21520, %rd21519;
	shl.b64 	%rd21522, %rd21521, 5;
	add.s64 	%rd21523, %rd21522, %rd21521;
	ld.u64 	%rd21524, [%rd21487+24];
	mad.lo.s64 	%rd21525, %rd21524, 2654435761, %rd21523;
	shl.b64 	%rd21526, %rd21525, 13;
	add.s64 	%rd21527, %rd21526, %rd21525;
	shr.u64 	%rd21528, %rd21527, 7;
	xor.b64  	%rd21529, %rd21528, %rd21527;
	shl.b64 	%rd21530, %rd21529, 3;
	add.s64 	%rd21531, %rd21530, %rd21529;
	shr.u64 	%rd21532, %rd21531, 17;
	xor.b64  	%rd21533, %rd21532, %rd21531;
	shl.b64 	%rd21534, %rd21533, 5;
	add.s64 	%rd56412, %rd21534, %rd21533;
	add.s64 	%rd56404, %rd56404, 4;
$L__BB5_2745:
	setp.eq.s64 	%p798, %rd2961, 0;
	@%p798 bra 	$L__BB5_2750;
	setp.eq.s64 	%p799, %rd2962, 0;
	@%p799 bra 	$L__BB5_2748;
	shl.b64 	%rd21536, %rd56404, 3;
	add.s64 	%rd21537, %rd56242, %rd21536;
	ld.u64 	%rd21538, [%rd21537];
	mad.lo.s64 	%rd21539, %rd21538, 2654435761, %rd56412;
	shl.b64 	%rd21540, %rd21539, 13;
	add.s64 	%rd21541, %rd21540, %rd21539;
	shr.u64 	%rd21542, %rd21541, 7;
	xor.b64  	%rd21543, %rd21542, %rd21541;
	shl.b64 	%rd21544, %rd21543, 3;
	add.s64 	%rd21545, %rd21544, %rd21543;
	shr.u64 	%rd21546, %rd21545, 17;
	xor.b64  	%rd21547, %rd21546, %rd21545;
	shl.b64 	%rd21548, %rd21547, 5;
	add.s64 	%rd21549, %rd21548, %rd21547;
	ld.u64 	%rd21550, [%rd21537+8];
	mad.lo.s64 	%rd21551, %rd21550, 2654435761, %rd21549;
	shl.b64 	%rd21552, %rd21551, 13;
	add.s64 	%rd21553, %rd21552, %rd21551;
	shr.u64 	%rd21554, %rd21553, 7;
	xor.b64  	%rd21555, %rd21554, %rd21553;
	shl.b64 	%rd21556, %rd21555, 3;
	add.s64 	%rd21557, %rd21556, %rd21555;
	shr.u64 	%rd21558, %rd21557, 17;
	xor.b64  	%rd21559, %rd21558, %rd21557;
	shl.b64 	%rd21560, %rd21559, 5;
	add.s64 	%rd56412, %rd21560, %rd21559;
	add.s64 	%rd56404, %rd56404, 2;
$L__BB5_2748:
	@%p269 bra 	$L__BB5_2750;
	shl.b64 	%rd21561, %rd56404, 3;
	add.s64 	%rd21562, %rd56242, %rd21561;
	ld.u64 	%rd21563, [%rd21562];
	mad.lo.s64 	%rd21564, %rd21563, 2654435761, %rd56412;
	shl.b64 	%rd21565, %rd21564, 13;
	add.s64 	%rd21566, %rd21565, %rd21564;
	shr.u64 	%rd21567, %rd21566, 7;
	xor.b64  	%rd21568, %rd21567, %rd21566;
	shl.b64 	%rd21569, %rd21568, 3;
	add.s64 	%rd21570, %rd21569, %rd21568;
	shr.u64 	%rd21571, %rd21570, 17;
	xor.b64  	%rd21572, %rd21571, %rd21570;
	shl.b64 	%rd21573, %rd21572, 5;
	add.s64 	%rd56412, %rd21573, %rd21572;
$L__BB5_2750:
	setp.lt.u64 	%p801, %rd56399, %rd56412;
	mov.u64 	%rd56414, %rd56113;
	@%p801 bra 	$L__BB5_2751;
	bra.uni 	$L__BB5_2756;
$L__BB5_2751:
	mov.u64 	%rd56414, %rd56242;
	mov.u64 	%rd56242, %rd56113;
	bra.uni 	$L__BB5_2756;
$L__BB5_2752:
	setp.eq.s32 	%p802, %r1, 0;
	mov.u64 	%rd56414, %rd56113;
	@%p802 bra 	$L__BB5_2756;
	mov.b64 	%rd56413, 0;
$L__BB5_2754:
	shl.b64 	%rd21575, %rd56413, 3;
	add.s64 	%rd21576, %rd56113, %rd21575;
	ld.u64 	%rd5057, [%rd21576];
	add.s64 	%rd21577, %rd56242, %rd21575;
	ld.u64 	%rd5058, [%rd21577];
	setp.lt.u64 	%p803, %rd5057, %rd5058;
	@%p803 bra 	$L__BB5_2751;
	setp.le.u64 	%p804, %rd5057, %rd5058;
	add.s64 	%rd56413, %rd56413, 1;
	setp.lt.u64 	%p805, %rd56413, %rd2957;
	and.pred  	%p806, %p804, %p805;
	mov.u64 	%rd56414, %rd56113;
	@%p806 bra 	$L__BB5_2754;
$L__BB5_2756:
	mov.b64 	%rd56419, -3750763034362895579;
	mov.b64 	%rd56420, 0;
	@%p267 bra 	$L__BB5_2759;
	and.b64  	%rd5062, %rd2, -2;
	mov.b64 	%rd56419, -3750763034362895579;
	mov.b64 	%rd56420, 0;
	mov.u64 	%rd56418, %rd56420;
$L__BB5_2758:
	shl.b64 	%rd21584, %rd56420, 3;
	add.s64 	%rd21585, %rd56156, %rd21584;
	ld.u64 	%rd21586, [%rd21585];
	and.b64  	%rd21587, %rd21586, 255;
	xor.b64  	%rd21588, %rd21587, %rd56419;
	mul.lo.s64 	%rd21589, %rd21588, 1099511628211;
	shr.u64 	%rd21590, %rd21586, 8;
	and.b64  	%rd21591, %rd21590, 255;
	xor.b64  	%rd21592, %rd21591, %rd21589;
	mul.lo.s64 	%rd21593, %rd21592, 1099511628211;
	shr.u64 	%rd21594, %rd21586, 16;
	and.b64  	%rd21595, %rd21594, 255;
	xor.b64  	%rd21596, %rd21595, %rd21593;
	mul.lo.s64 	%rd21597, %rd21596, 1099511628211;
	shr.u64 	%rd21598, %rd21586, 24;
	and.b64  	%rd21599, %rd21598, 255;
	xor.b64  	%rd21600, %rd21599, %rd21597;
	mul.lo.s64 	%rd21601, %rd21600, 1099511628211;
	shr.u64 	%rd21602, %rd21586, 32;
	and.b64  	%rd21603, %rd21602, 255;
	xor.b64  	%rd21604, %rd21603, %rd21601;
	mul.lo.s64 	%rd21605, %rd21604, 1099511628211;
	shr.u64 	%rd21606, %rd21586, 40;
	and.b64  	%rd21607, %rd21606, 255;
	xor.b64  	%rd21608, %rd21607, %rd21605;
	mul.lo.s64 	%rd21609, %rd21608, 1099511628211;
	shr.u64 	%rd21610, %rd21586, 48;
	and.b64  	%rd21611, %rd21610, 255;
	xor.b64  	%rd21612, %rd21611, %rd21609;
	mul.lo.s64 	%rd21613, %rd21612, 1099511628211;
	shr.u64 	%rd21614, %rd21586, 56;
	xor.b64  	%rd21615, %rd21614, %rd21613;
	mul.lo.s64 	%rd21616, %rd21615, 1099511628211;
	ld.u64 	%rd21617, [%rd21585+8];
	and.b64  	%rd21618, %rd21617, 255;
	xor.b64  	%rd21619, %rd21618, %rd21616;
	mul.lo.s64 	%rd21620, %rd21619, 1099511628211;
	shr.u64 	%rd21621, %rd21617, 8;
	and.b64  	%rd21622, %rd21621, 255;
	xor.b64  	%rd21623, %rd21622, %rd21620;
	mul.lo.s64 	%rd21624, %rd21623, 1099511628211;
	shr.u64 	%rd21625, %rd21617, 16;
	and.b64  	%rd21626, %rd21625, 255;
	xor.b64  	%rd21627, %rd21626, %rd21624;
	mul.lo.s64 	%rd21628, %rd21627, 1099511628211;
	shr.u64 	%rd21629, %rd21617, 24;
	and.b64  	%rd21630, %rd21629, 255;
	xor.b64  	%rd21631, %rd21630, %rd21628;
	mul.lo.s64 	%rd21632, %rd21631, 1099511628211;
	shr.u64 	%rd21633, %rd21617, 32;
	and.b64  	%rd21634, %rd21633, 255;
	xor.b64  	%rd21635, %rd21634, %rd21632;
	mul.lo.s64 	%rd21636, %rd21635, 1099511628211;
	shr.u64 	%rd21637, %rd21617, 40;
	and.b64  	%rd21638, %rd21637, 255;
	xor.b64  	%rd21639, %rd21638, %rd21636;
	mul.lo.s64 	%rd21640, %rd21639, 1099511628211;
	shr.u64 	%rd21641, %rd21617, 48;
	and.b64  	%rd21642, %rd21641, 255;
	xor.b64  	%rd21643, %rd21642, %rd21640;
	mul.lo.s64 	%rd21644, %rd21643, 1099511628211;
	shr.u64 	%rd21645, %rd21617, 56;
	xor.b64  	%rd21646, %rd21645, %rd21644;
	mul.lo.s64 	%rd56419, %rd21646, 1099511628211;
	add.s64 	%rd56420, %rd56420, 2;
	add.s64 	%rd56418, %rd56418, 2;
	setp.ne.s64 	%p808, %rd56418, %rd5062;
	@%p808 bra 	$L__BB5_2758;
$L__BB5_2759:
	@%p269 bra 	$L__BB5_2761;
	shl.b64 	%rd21647, %rd56420, 3;
	add.s64 	%rd21648, %rd56156, %rd21647;
	ld.u64 	%rd21649, [%rd21648];
	and.b64  	%rd21650, %rd21649, 255;
	xor.b64  	%rd21651, %rd21650, %rd56419;
	mul.lo.s64 	%rd21652, %rd21651, 1099511628211;
	shr.u64 	%rd21653, %rd21649, 8;
	and.b64  	%rd21654, %rd21653, 255;
	xor.b64  	%rd21655, %rd21654, %rd21652;
	mul.lo.s64 	%rd21656, %rd21655, 1099511628211;
	shr.u64 	%rd21657, %rd21649, 16;
	and.b64  	%rd21658, %rd21657, 255;
	xor.b64  	%rd21659, %rd21658, %rd21656;
	mul.lo.s64 	%rd21660, %rd21659, 1099511628211;
	shr.u64 	%rd21661, %rd21649, 24;
	and.b64  	%rd21662, %rd21661, 255;
	xor.b64  	%rd21663, %rd21662, %rd21660;
	mul.lo.s64 	%rd21664, %rd21663, 1099511628211;
	shr.u64 	%rd21665, %rd21649, 32;
	and.b64  	%rd21666, %rd21665, 255;
	xor.b64  	%rd21667, %rd21666, %rd21664;
	mul.lo.s64 	%rd21668, %rd21667, 1099511628211;
	shr.u64 	%rd21669, %rd21649, 40;
	and.b64  	%rd21670, %rd21669, 255;
	xor.b64  	%rd21671, %rd21670, %rd21668;
	mul.lo.s64 	%rd21672, %rd21671, 1099511628211;
	shr.u64 	%rd21673, %rd21649, 48;
	and.b64  	%rd21674, %rd21673, 255;
	xor.b64  	%rd21675, %rd21674, %rd21672;
	mul.lo.s64 	%rd21676, %rd21675, 1099511628211;
	shr.u64 	%rd21677, %rd21649, 56;
	xor.b64  	%rd21678, %rd21677, %rd21676;
	mul.lo.s64 	%rd56419, %rd21678, 1099511628211;
$L__BB5_2761:
	mov.b64 	%rd56426, -3750763034362895579;
	mov.b64 	%rd56427, 0;
	@%p267 bra 	$L__BB5_2764;
	and.b64  	%rd5074, %rd2, -2;
	mov.b64 	%rd56426, -3750763034362895579;
	mov.b64 	%rd56427, 0;
	mov.u64 	%rd56425, %rd56427;
$L__BB5_2763:
	shl.b64 	%rd21684, %rd56427, 3;
	add.s64 	%rd21685, %rd56285, %rd21684;
	ld.u64 	%rd21686, [%rd21685];
	and.b64  	%rd21687, %rd21686, 255;
	xor.b64  	%rd21688, %rd21687, %rd56426;
	mul.lo.s64 	%rd21689, %rd21688, 1099511628211;
	shr.u64 	%rd21690, %rd21686, 8;
	and.b64  	%rd21691, %rd21690, 255;
	xor.b64  	%rd21692, %rd21691, %rd21689;
	mul.lo.s64 	%rd21693, %rd21692, 1099511628211;
	shr.u64 	%rd21694, %rd21686, 16;
	and.b64  	%rd21695, %rd21694, 255;
	xor.b64  	%rd21696, %rd21695, %rd21693;
	mul.lo.s64 	%rd21697, %rd21696, 1099511628211;
	shr.u64 	%rd21698, %rd21686, 24;
	and.b64  	%rd21699, %rd21698, 255;
	xor.b64  	%rd21700, %rd21699, %rd21697;
	mul.lo.s64 	%rd21701, %rd21700, 1099511628211;
	shr.u64 	%rd21702, %rd21686, 32;
	and.b64  	%rd21703, %rd21702, 255;
	xor.b64  	%rd21704, %rd21703, %rd21701;
	mul.lo.s64 	%rd21705, %rd21704, 1099511628211;
	shr.u64 	%rd21706, %rd21686, 40;
	and.b64  	%rd21707, %rd21706, 255;
	xor.b64  	%rd21708, %rd21707, %rd21705;
	mul.lo.s64 	%rd21709, %rd21708, 1099511628211;
	shr.u64 	%rd21710, %rd21686, 48;
	and.b64  	%rd21711, %rd21710, 255;
	xor.b64  	%rd21712, %rd21711, %rd21709;
	mul.lo.s64 	%rd21713, %rd21712, 1099511628211;
	shr.u64 	%rd21714, %rd21686, 56;
	xor.b64  	%rd21715, %rd21714, %rd21713;
	mul.lo.s64 	%rd21716, %rd21715, 1099511628211;
	ld.u64 	%rd21717, [%rd21685+8];
	and.b64  	%rd21718, %rd21717, 255;
	xor.b64  	%rd21719, %rd21718, %rd21716;
	mul.lo.s64 	%rd21720, %rd21719, 1099511628211;
	shr.u64 	%rd21721, %rd21717, 8;
	and.b64  	%rd21722, %rd21721, 255;
	xor.b64  	%rd21723, %rd21722, %rd21720;
	mul.lo.s64 	%rd21724, %rd21723, 1099511628211;
	shr.u64 	%rd21725, %rd21717, 16;
	and.b64  	%rd21726, %rd21725, 255;
	xor.b64  	%rd21727, %rd21726, %rd21724;
	mul.lo.s64 	%rd21728, %rd21727, 1099511628211;
	shr.u64 	%rd21729, %rd21717, 24;
	and.b64  	%rd21730, %rd21729, 255;
	xor.b64  	%rd21731, %rd21730, %rd21728;
	mul.lo.s64 	%rd21732, %rd21731, 1099511628211;
	shr.u64 	%rd21733, %rd21717, 32;
	and.b64  	%rd21734, %rd21733, 255;
	xor.b64  	%rd21735, %rd21734, %rd21732;
	mul.lo.s64 	%rd21736, %rd21735, 1099511628211;
	shr.u64 	%rd21737, %rd21717, 40;
	and.b64  	%rd21738, %rd21737, 255;
	xor.b64  	%rd21739, %rd21738, %rd21736;
	mul.lo.s64 	%rd21740, %rd21739, 1099511628211;
	shr.u64 	%rd21741, %rd21717, 48;
	and.b64  	%rd21742, %rd21741, 255;
	xor.b64  	%rd21743, %rd21742, %rd21740;
	mul.lo.s64 	%rd21744, %rd21743, 1099511628211;
	shr.u64 	%rd21745, %rd21717, 56;
	xor.b64  	%rd21746, %rd21745, %rd21744;
	mul.lo.s64 	%rd56426, %rd21746, 1099511628211;
	add.s64 	%rd56427, %rd56427, 2;
	add.s64 	%rd56425, %rd56425, 2;
	setp.ne.s64 	%p811, %rd56425, %rd5074;
	@%p811 bra 	$L__BB5_2763;
$L__BB5_2764:
	@%p269 bra 	$L__BB5_2766;
	shl.b64 	%rd21747, %rd56427, 3;
	add.s64 	%rd21748, %rd56285, %rd21747;
	ld.u64 	%rd21749, [%rd21748];
	and.b64  	%rd21750, %rd21749, 255;
	xor.b64  	%rd21751, %rd21750, %rd56426;
	mul.lo.s64 	%rd21752, %rd21751, 1099511628211;
	shr.u64 	%rd21753, %rd21749, 8;
	and.b64  	%rd21754, %rd21753, 255;
	xor.b64  	%rd21755, %rd21754, %rd21752;
	mul.lo.s64 	%rd21756, %rd21755, 1099511628211;
	shr.u64 	%rd21757, %rd21749, 16;
	and.b64  	%rd21758, %rd21757, 255;
	xor.b64  	%rd21759, %rd21758, %rd21756;
	mul.lo.s64 	%rd21760, %rd21759, 1099511628211;
	shr.u64 	%rd21761, %rd21749, 24;
	and.b64  	%rd21762, %rd21761, 255;
	xor.b64  	%rd21763, %rd21762, %rd21760;
	mul.lo.s64 	%rd21764, %rd21763, 1099511628211;
	shr.u64 	%rd21765, %rd21749, 32;
	and.b64  	%rd21766, %rd21765, 255;
	xor.b64  	%rd21767, %rd21766, %rd21764;
	mul.lo.s64 	%rd21768, %rd21767, 1099511628211;
	shr.u64 	%rd21769, %rd21749, 40;
	and.b64  	%rd21770, %rd21769, 255;
	xor.b64  	%rd21771, %rd21770, %rd21768;
	mul.lo.s64 	%rd21772, %rd21771, 1099511628211;
	shr.u64 	%rd21773, %rd21749, 48;
	and.b64  	%rd21774, %rd21773, 255;
	xor.b64  	%rd21775, %rd21774, %rd21772;
	mul.lo.s64 	%rd21776, %rd21775, 1099511628211;
	shr.u64 	%rd21777, %rd21749, 56;
	xor.b64  	%rd21778, %rd21777, %rd21776;
	mul.lo.s64 	%rd56426, %rd21778, 1099511628211;
$L__BB5_2766:
	setp.eq.s64 	%p813, %rd56419, %rd56426;
	@%p813 bra 	$L__BB5_2791;
	setp.lt.u64 	%p814, %rd2958, 7;
	mov.b64 	%rd56434, 0;
	mov.u64 	%rd56442, %rd56434;
	@%p814 bra 	$L__BB5_2770;
	and.b64  	%rd5086, %rd2, -8;
	mov.b64 	%rd56434, 0;
	mov.u64 	%rd56432, %rd56434;
$L__BB5_2769:
	.pragma "nounroll";
	shl.b64 	%rd21782, %rd56434, 3;
	add.s64 	%rd21783, %rd56156, %rd21782;
	ld.u64 	%rd21784, [%rd21783];
	mad.lo.s64 	%rd21785, %rd21784, 2654435761, %rd56442;
	shl.b64 	%rd21786, %rd21785, 13;
	add.s64 	%rd21787, %rd21786, %rd21785;
	shr.u64 	%rd21788, %rd21787, 7;
	xor.b64  	%rd21789, %rd21788, %rd21787;
	shl.b64 	%rd21790, %rd21789, 3;
	add.s64 	%rd21791, %rd21790, %rd21789;
	shr.u64 	%rd21792, %rd21791, 17;
	xor.b64  	%rd21793, %rd21792, %rd21791;
	shl.b64 	%rd21794, %rd21793, 5;
	add.s64 	%rd21795, %rd21794, %rd21793;
	ld.u64 	%rd21796, [%rd21783+8];
	mad.lo.s64 	%rd21797, %rd21796, 2654435761, %rd21795;
	shl.b64 	%rd21798, %rd21797, 13;
	add.s64 	%rd21799, %rd21798, %rd21797;
	shr.u64 	%rd21800, %rd21799, 7;
	xor.b64  	%rd21801, %rd21800, %rd21799;
	shl.b64 	%rd21802, %rd21801, 3;
	add.s64 	%rd21803, %rd21802, %rd21801;
	shr.u64 	%rd21804, %rd21803, 17;
	xor.b64  	%rd21805, %rd21804, %rd21803;
	shl.b64 	%rd21806, %rd21805, 5;
	add.s64 	%rd21807, %rd21806, %rd21805;
	ld.u64 	%rd21808, [%rd21783+16];
	mad.lo.s64 	%rd21809, %rd21808, 2654435761, %rd21807;
	shl.b64 	%rd21810, %rd21809, 13;
	add.s64 	%rd21811, %rd21810, %rd21809;
	shr.u64 	%rd21812, %rd21811, 7;
	xor.b64  	%rd21813, %rd21812, %rd21811;
	shl.b64 	%rd21814, %rd21813, 3;
	add.s64 	%rd21815, %rd21814, %rd21813;
	shr.u64 	%rd21816, %rd21815, 17;
	xor.b64  	%rd21817, %rd21816, %rd21815;
	shl.b64 	%rd21818, %rd21817, 5;
	add.s64 	%rd21819, %rd21818, %rd21817;
	ld.u64 	%rd21820, [%rd21783+24];
	mad.lo.s64 	%rd21821, %rd21820, 2654435761, %rd21819;
	shl.b64 	%rd21822, %rd21821, 13;
	add.s64 	%rd21823, %rd21822, %rd21821;
	shr.u64 	%rd21824, %rd21823, 7;
	xor.b64  	%rd21825, %rd21824, %rd21823;
	shl.b64 	%rd21826, %rd21825, 3;
	add.s64 	%rd21827, %rd21826, %rd21825;
	shr.u64 	%rd21828, %rd21827, 17;
	xor.b64  	%rd21829, %rd21828, %rd21827;
	shl.b64 	%rd21830, %rd21829, 5;
	add.s64 	%rd21831, %rd21830, %rd21829;
	ld.u64 	%rd21832, [%rd21783+32];
	mad.lo.s64 	%rd21833, %rd21832, 2654435761, %rd21831;
	shl.b64 	%rd21834, %rd21833, 13;
	add.s64 	%rd21835, %rd21834, %rd21833;
	shr.u64 	%rd21836, %rd21835, 7;
	xor.b64  	%rd21837, %rd21836, %rd21835;
	shl.b64 	%rd21838, %rd21837, 3;
	add.s64 	%rd21839, %rd21838, %rd21837;
	shr.u64 	%rd21840, %rd21839, 17;
	xor.b64  	%rd21841, %rd21840, %rd21839;
	shl.b64 	%rd21842, %rd21841, 5;
	add.s64 	%rd21843, %rd21842, %rd21841;
	ld.u64 	%rd21844, [%rd21783+40];
	mad.lo.s64 	%rd21845, %rd21844, 2654435761, %rd21843;
	shl.b64 	%rd21846, %rd21845, 13;
	add.s64 	%rd21847, %rd21846, %rd21845;
	shr.u64 	%rd21848, %rd21847, 7;
	xor.b64  	%rd21849, %rd21848, %rd21847;
	shl.b64 	%rd21850, %rd21849, 3;
	add.s64 	%rd21851, %rd21850, %rd21849;
	shr.u64 	%rd21852, %rd21851, 17;
	xor.b64  	%rd21853, %rd21852, %rd21851;
	shl.b64 	%rd21854, %rd21853, 5;
	add.s64 	%rd21855, %rd21854, %rd21853;
	ld.u64 	%rd21856, [%rd21783+48];
	mad.lo.s64 	%rd21857, %rd21856, 2654435761, %rd21855;
	shl.b64 	%rd21858, %rd21857, 13;
	add.s64 	%rd21859, %rd21858, %rd21857;
	shr.u64 	%rd21860, %rd21859, 7;
	xor.b64  	%rd21861, %rd21860, %rd21859;
	shl.b64 	%rd21862, %rd21861, 3;
	add.s64 	%rd21863, %rd21862, %rd21861;
	shr.u64 	%rd21864, %rd21863, 17;
	xor.b64  	%rd21865, %rd21864, %rd21863;
	shl.b64 	%rd21866, %rd21865, 5;
	add.s64 	%rd21867, %rd21866, %rd21865;
	ld.u64 	%rd21868, [%rd21783+56];
	mad.lo.s64 	%rd21869, %rd21868, 2654435761, %rd21867;
	shl.b64 	%rd21870, %rd21869, 13;
	add.s64 	%rd21871, %rd21870, %rd21869;
	shr.u64 	%rd21872, %rd21871, 7;
	xor.b64  	%rd21873, %rd21872, %rd21871;
	shl.b64 	%rd21874, %rd21873, 3;
	add.s64 	%rd21875, %rd21874, %rd21873;
	shr.u64 	%rd21876, %rd21875, 17;
	xor.b64  	%rd21877, %rd21876, %rd21875;
	shl.b64 	%rd21878, %rd21877, 5;
	add.s64 	%rd56442, %rd21878, %rd21877;
	add.s64 	%rd56434, %rd56434, 8;
	add.s64 	%rd56432, %rd56432, 8;
	setp.ne.s64 	%p815, %rd56432, %rd5086;
	@%p815 bra 	$L__BB5_2769;
$L__BB5_2770:
	setp.eq.s64 	%p816, %rd2959, 0;
	@%p816 bra 	$L__BB5_2778;
	setp.lt.u64 	%p817, %rd2960, 3;
	@%p817 bra 	$L__BB5_2773;
	shl.b64 	%rd21880, %rd56434, 3;
	add.s64 	%rd21881, %rd56156, %rd21880;
	ld.u64 	%rd21882, [%rd21881];
	mad.lo.s64 	%rd21883, %rd21882, 2654435761, %rd56442;
	shl.b64 	%rd21884, %rd21883, 13;
	add.s64 	%rd21885, %rd21884, %rd21883;
	shr.u64 	%rd21886, %rd21885, 7;
	xor.b64  	%rd21887, %rd21886, %rd21885;
	shl.b64 	%rd21888, %rd21887, 3;
	add.s64 	%rd21889, %rd21888, %rd21887;
	shr.u64 	%rd21890, %rd21889, 17;
	xor.b64  	%rd21891, %rd21890, %rd21889;
	shl.b64 	%rd21892, %rd21891, 5;
	add.s64 	%rd21893, %rd21892, %rd21891;
	ld.u64 	%rd21894, [%rd21881+8];
	mad.lo.s64 	%rd21895, %rd21894, 2654435761, %rd21893;
	shl.b64 	%rd21896, %rd21895, 13;
	add.s64 	%rd21897, %rd21896, %rd21895;
	shr.u64 	%rd21898, %rd21897, 7;
	xor.b64  	%rd21899, %rd21898, %rd21897;
	shl.b64 	%rd21900, %rd21899, 3;
	add.s64 	%rd21901, %rd21900, %rd21899;
	shr.u64 	%rd21902, %rd21901, 17;
	xor.b64  	%rd21903, %rd21902, %rd21901;
	shl.b64 	%rd21904, %rd21903, 5;
	add.s64 	%rd21905, %rd21904, %rd21903;
	ld.u64 	%rd21906, [%rd21881+16];
	mad.lo.s64 	%rd21907, %rd21906, 2654435761, %rd21905;
	shl.b64 	%rd21908, %rd21907, 13;
	add.s64 	%rd21909, %rd21908, %rd21907;
	shr.u64 	%rd21910, %rd21909, 7;
	xor.b64  	%rd21911, %rd21910, %rd21909;
	shl.b64 	%rd21912, %rd21911, 3;
	add.s64 	%rd21913, %rd21912, %rd21911;
	shr.u64 	%rd21914, %rd21913, 17;
	xor.b64  	%rd21915, %rd21914, %rd21913;
	shl.b64 	%rd21916, %rd21915, 5;
	add.s64 	%rd21917, %rd21916, %rd21915;
	ld.u64 	%rd21918, [%rd21881+24];
	mad.lo.s64 	%rd21919, %rd21918, 2654435761, %rd21917;
	shl.b64 	%rd21920, %rd21919, 13;
	add.s64 	%rd21921, %rd21920, %rd21919;
	shr.u64 	%rd21922, %rd21921, 7;
	xor.b64  	%rd21923, %rd21922, %rd21921;
	shl.b64 	%rd21924, %rd21923, 3;
	add.s64 	%rd21925, %rd21924, %rd21923;
	shr.u64 	%rd21926, %rd21925, 17;
	xor.b64  	%rd21927, %rd21926, %rd21925;
	shl.b64 	%rd21928, %rd21927, 5;
	add.s64 	%rd56442, %rd21928, %rd21927;
	add.s64 	%rd56434, %rd56434, 4;
$L__BB5_2773:
	setp.eq.s64 	%p818, %rd2961, 0;
	@%p818 bra 	$L__BB5_2778;
	setp.eq.s64 	%p819, %rd2962, 0;
	@%p819 bra 	$L__BB5_2776;
	shl.b64 	%rd21930, %rd56434, 3;
	add.s64 	%rd21931, %rd56156, %rd21930;
	ld.u64 	%rd21932, [%rd21931];
	mad.lo.s64 	%rd21933, %rd21932, 2654435761, %rd56442;
	shl.b64 	%rd21934, %rd21933, 13;
	add.s64 	%rd21935, %rd21934, %rd21933;
	shr.u64 	%rd21936, %rd21935, 7;
	xor.b64  	%rd21937, %rd21936, %rd21935;
	shl.b64 	%rd21938, %rd21937, 3;
	add.s64 	%rd21939, %rd21938, %rd21937;
	shr.u64 	%rd21940, %rd21939, 17;
	xor.b64  	%rd21941, %rd21940, %rd21939;
	shl.b64 	%rd21942, %rd21941, 5;
	add.s64 	%rd21943, %rd21942, %rd21941;
	ld.u64 	%rd21944, [%rd21931+8];
	mad.lo.s64 	%rd21945, %rd21944, 2654435761, %rd21943;
	shl.b64 	%rd21946, %rd21945, 13;
	add.s64 	%rd21947, %rd21946, %rd21945;
	shr.u64 	%rd21948, %rd21947, 7;
	xor.b64  	%rd21949, %rd21948, %rd21947;
	shl.b64 	%rd21950, %rd21949, 3;
	add.s64 	%rd21951, %rd21950, %rd21949;
	shr.u64 	%rd21952, %rd21951, 17;
	xor.b64  	%rd21953, %rd21952, %rd21951;
	shl.b64 	%rd21954, %rd21953, 5;
	add.s64 	%rd56442, %rd21954, %rd21953;
	add.s64 	%rd56434, %rd56434, 2;
$L__BB5_2776:
	@%p269 bra 	$L__BB5_2778;
	shl.b64 	%rd21955, %rd56434, 3;
	add.s64 	%rd21956, %rd56156, %rd21955;
	ld.u64 	%rd21957, [%rd21956];
	mad.lo.s64 	%rd21958, %rd21957, 2654435761, %rd56442;
	shl.b64 	%rd21959, %rd21958, 13;
	add.s64 	%rd21960, %rd21959, %rd21958;
	shr.u64 	%rd21961, %rd21960, 7;
	xor.b64  	%rd21962, %rd21961, %rd21960;
	shl.b64 	%rd21963, %rd21962, 3;
	add.s64 	%rd21964, %rd21963, %rd21962;
	shr.u64 	%rd21965, %rd21964, 17;
	xor.b64  	%rd21966, %rd21965, %rd21964;
	shl.b64 	%rd21967, %rd21966, 5;
	add.s64 	%rd56442, %rd21967, %rd21966;
$L__BB5_2778:
	mov.b64 	%rd56447, 0;
	mov.u64 	%rd56455, %rd56447;
	@%p814 bra 	$L__BB5_2781;
	and.b64  	%rd5108, %rd2, -8;
	mov.b64 	%rd56447, 0;
	mov.u64 	%rd56445, %rd56447;
$L__BB5_2780:
	.pragma "nounroll";
	shl.b64 	%rd21971, %rd56447, 3;
	add.s64 	%rd21972, %rd56285, %rd21971;
	ld.u64 	%rd21973, [%rd21972];
	mad.lo.s64 	%rd21974, %rd21973, 2654435761, %rd56455;
	shl.b64 	%rd21975, %rd21974, 13;
	add.s64 	%rd21976, %rd21975, %rd21974;
	shr.u64 	%rd21977, %rd21976, 7;
	xor.b64  	%rd21978, %rd21977, %rd21976;
	shl.b64 	%rd21979, %rd21978, 3;
	add.s64 	%rd21980, %rd21979, %rd21978;
	shr.u64 	%rd21981, %rd21980, 17;
	xor.b64  	%rd21982, %rd21981, %rd21980;
	shl.b64 	%rd21983, %rd21982, 5;
	add.s64 	%rd21984, %rd21983, %rd21982;
	ld.u64 	%rd21985, [%rd21972+8];
	mad.lo.s64 	%rd21986, %rd21985, 2654435761, %rd21984;
	shl.b64 	%rd21987, %rd21986, 13;
	add.s64 	%rd21988, %rd21987, %rd21986;
	shr.u64 	%rd21989, %rd21988, 7;
	xor.b64  	%rd21990, %rd21989, %rd21988;
	shl.b64 	%rd21991, %rd21990, 3;
	add.s64 	%rd21992, %rd21991, %rd21990;
	shr.u64 	%rd21993, %rd21992, 17;
	xor.b64  	%rd21994, %rd21993, %rd21992;
	shl.b64 	%rd21995, %rd21994, 5;
	add.s64 	%rd21996, %rd21995, %rd21994;
	ld.u64 	%rd21997, [%rd21972+16];
	mad.lo.s64 	%rd21998, %rd21997, 2654435761, %rd21996;
	shl.b64 	%rd21999, %rd21998, 13;
	add.s64 	%rd22000, %rd21999, %rd21998;
	shr.u64 	%rd22001, %rd22000, 7;
	xor.b64  	%rd22002, %rd22001, %rd22000;
	shl.b64 	%rd22003, %rd22002, 3;
	add.s64 	%rd22004, %rd22003, %rd22002;
	shr.u64 	%rd22005, %rd22004, 17;
	xor.b64  	%rd22006, %rd22005, %rd22004;
	shl.b64 	%rd22007, %rd22006, 5;
	add.s64 	%rd22008, %rd22007, %rd22006;
	ld.u64 	%rd22009, [%rd21972+24];
	mad.lo.s64 	%rd22010, %rd22009, 2654435761, %rd22008;
	shl.b64 	%rd22011, %rd22010, 13;
	add.s64 	%rd22012, %rd22011, %rd22010;
	shr.u64 	%rd22013, %rd22012, 7;
	xor.b64  	%rd22014, %rd22013, %rd22012;
	shl.b64 	%rd22015, %rd22014, 3;
	add.s64 	%rd22016, %rd22015, %rd22014;
	shr.u64 	%rd22017, %rd22016, 17;
	xor.b64  	%rd22018, %rd22017, %rd22016;
	shl.b64 	%rd22019, %rd22018, 5;
	add.s64 	%rd22020, %rd22019, %rd22018;
	ld.u64 	%rd22021, [%rd21972+32];
	mad.lo.s64 	%rd22022, %rd22021, 2654435761, %rd22020;
	shl.b64 	%rd22023, %rd22022, 13;
	add.s64 	%rd22024, %rd22023, %rd22022;
	shr.u64 	%rd22025, %rd22024, 7;
	xor.b64  	%rd22026, %rd22025, %rd22024;
	shl.b64 	%rd22027, %rd22026, 3;
	add.s64 	%rd22028, %rd22027, %rd22026;
	shr.u64 	%rd22029, %rd22028, 17;
	xor.b64  	%rd22030, %rd22029, %rd22028;
	shl.b64 	%rd22031, %rd22030, 5;
	add.s64 	%rd22032, %rd22031, %rd22030;
	ld.u64 	%rd22033, [%rd21972+40];
	mad.lo.s64 	%rd22034, %rd22033, 2654435761, %rd22032;
	shl.b64 	%rd22035, %rd22034, 13;
	add.s64 	%rd22036, %rd22035, %rd22034;
	shr.u64 	%rd22037, %rd22036, 7;
	xor.b64  	%rd22038, %rd22037, %rd22036;
	shl.b64 	%rd22039, %rd22038, 3;
	add.s64 	%rd22040, %rd22039, %rd22038;
	shr.u64 	%rd22041, %rd22040, 17;
	xor.b64  	%rd22042, %rd22041, %rd22040;
	shl.b64 	%rd22043, %rd22042, 5;
	add.s64 	%rd22044, %rd22043, %rd22042;
	ld.u64 	%rd22045, [%rd21972+48];
	mad.lo.s64 	%rd22046, %rd22045, 2654435761, %rd22044;
	shl.b64 	%rd22047, %rd22046, 13;
	add.s64 	%rd22048, %rd22047, %rd22046;
	shr.u64 	%rd22049, %rd22048, 7;
	xor.b64  	%rd22050, %rd22049, %rd22048;
	shl.b64 	%rd22051, %rd22050, 3;
	add.s64 	%rd22052, %rd22051, %rd22050;
	shr.u64 	%rd22053, %rd22052, 17;
	xor.b64  	%rd22054, %rd22053, %rd22052;
	shl.b64 	%rd22055, %rd22054, 5;
	add.s64 	%rd22056, %rd22055, %rd22054;
	ld.u64 	%rd22057, [%rd21972+56];
	mad.lo.s64 	%rd22058, %rd22057, 2654435761, %rd22056;
	shl.b64 	%rd22059, %rd22058, 13;
	add.s64 	%rd22060, %rd22059, %rd22058;
	shr.u64 	%rd22061, %rd22060, 7;
	xor.b64  	%rd22062, %rd22061, %rd22060;
	shl.b64 	%rd22063, %rd22062, 3;
	add.s64 	%rd22064, %rd22063, %rd22062;
	shr.u64 	%rd22065, %rd22064, 17;
	xor.b64  	%rd22066, %rd22065, %rd22064;
	shl.b64 	%rd22067, %rd22066, 5;
	add.s64 	%rd56455, %rd22067, %rd22066;
	add.s64 	%rd56447, %rd56447, 8;
	add.s64 	%rd56445, %rd56445, 8;
	setp.ne.s64 	%p822, %rd56445, %rd5108;
	@%p822 bra 	$L__BB5_2780;
$L__BB5_2781:
	@%p816 bra 	$L__BB5_2789;
	setp.lt.u64 	%p824, %rd2960, 3;
	@%p824 bra 	$L__BB5_2784;
	shl.b64 	%rd22069, %rd56447, 3;
	add.s64 	%rd22070, %rd56285, %rd22069;
	ld.u64 	%rd22071, [%rd22070];
	mad.lo.s64 	%rd22072, %rd22071, 2654435761, %rd56455;
	shl.b64 	%rd22073, %rd22072, 13;
	add.s64 	%rd22074, %rd22073, %rd22072;
	shr.u64 	%rd22075, %rd22074, 7;
	xor.b64  	%rd22076, %rd22075, %rd22074;
	shl.b64 	%rd22077, %rd22076, 3;
	add.s64 	%rd22078, %rd22077, %rd22076;
	shr.u64 	%rd22079, %rd22078, 17;
	xor.b64  	%rd22080, %rd22079, %rd22078;
	shl.b64 	%rd22081, %rd22080, 5;
	add.s64 	%rd22082, %rd22081, %rd22080;
	ld.u64 	%rd22083, [%rd22070+8];
	mad.lo.s64 	%rd22084, %rd22083, 2654435761, %rd22082;
	shl.b64 	%rd22085, %rd22084, 13;
	add.s64 	%rd22086, %rd22085, %rd22084;
	shr.u64 	%rd22087, %rd22086, 7;
	xor.b64  	%rd22088, %rd22087, %rd22086;
	shl.b64 	%rd22089, %rd22088, 3;
	add.s64 	%rd22090, %rd22089, %rd22088;
	shr.u64 	%rd22091, %rd22090, 17;
	xor.b64  	%rd22092, %rd22091, %rd22090;
	shl.b64 	%rd22093, %rd22092, 5;
	add.s64 	%rd22094, %rd22093, %rd22092;
	ld.u64 	%rd22095, [%rd22070+16];
	mad.lo.s64 	%rd22096, %rd22095, 2654435761, %rd22094;
	shl.b64 	%rd22097, %rd22096, 13;
	add.s64 	%rd22098, %rd22097, %rd22096;
	shr.u64 	%rd22099, %rd22098, 7;
	xor.b64  	%rd22100, %rd22099, %rd22098;
	shl.b64 	%rd22101, %rd22100, 3;
	add.s64 	%rd22102, %rd22101, %rd22100;
	shr.u64 	%rd22103, %rd22102, 17;
	xor.b64  	%rd22104, %rd22103, %rd22102;
	shl.b64 	%rd22105, %rd22104, 5;
	add.s64 	%rd22106, %rd22105, %rd22104;
	ld.u64 	%rd22107, [%rd22070+24];
	mad.lo.s64 	%rd22108, %rd22107, 2654435761, %rd22106;
	shl.b64 	%rd22109, %rd22108, 13;
	add.s64 	%rd22110, %rd22109, %rd22108;
	shr.u64 	%rd22111, %rd22110, 7;
	xor.b64  	%rd22112, %rd22111, %rd22110;
	shl.b64 	%rd22113, %rd22112, 3;
	add.s64 	%rd22114, %rd22113, %rd22112;
	shr.u64 	%rd22115, %rd22114, 17;
	xor.b64  	%rd22116, %rd22115, %rd22114;
	shl.b64 	%rd22117, %rd22116, 5;
	add.s64 	%rd56455, %rd22117, %rd22116;
	add.s64 	%rd56447, %rd56447, 4;
$L__BB5_2784:
	setp.eq.s64 	%p825, %rd2961, 0;
	@%p825 bra 	$L__BB5_2789;
	setp.eq.s64 	%p826, %rd2962, 0;
	@%p826 bra 	$L__BB5_2787;
	shl.b64 	%rd22119, %rd56447, 3;
	add.s64 	%rd22120, %rd56285, %rd22119;
	ld.u64 	%rd22121, [%rd22120];
	mad.lo.s64 	%rd22122, %rd22121, 2654435761, %rd56455;
	shl.b64 	%rd22123, %rd22122, 13;
	add.s64 	%rd22124, %rd22123, %rd22122;
	shr.u64 	%rd22125, %rd22124, 7;
	xor.b64  	%rd22126, %rd22125, %rd22124;
	shl.b64 	%rd22127, %rd22126, 3;
	add.s64 	%rd22128, %rd22127, %rd22126;
	shr.u64 	%rd22129, %rd22128, 17;
	xor.b64  	%rd22130, %rd22129, %rd22128;
	shl.b64 	%rd22131, %rd22130, 5;
	add.s64 	%rd22132, %rd22131, %rd22130;
	ld.u64 	%rd22133, [%rd22120+8];
	mad.lo.s64 	%rd22134, %rd22133, 2654435761, %rd22132;
	shl.b64 	%rd22135, %rd22134, 13;
	add.s64 	%rd22136, %rd22135, %rd22134;
	shr.u64 	%rd22137, %rd22136, 7;
	xor.b64  	%rd22138, %rd22137, %rd22136;
	shl.b64 	%rd22139, %rd22138, 3;
	add.s64 	%rd22140, %rd22139, %rd22138;
	shr.u64 	%rd22141, %rd22140, 17;
	xor.b64  	%rd22142, %rd22141, %rd22140;
	shl.b64 	%rd22143, %rd22142, 5;
	add.s64 	%rd56455, %rd22143, %rd22142;
	add.s64 	%rd56447, %rd56447, 2;
$L__BB5_2787:
	@%p269 bra 	$L__BB5_2789;
	shl.b64 	%rd22144, %rd56447, 3;
	add.s64 	%rd22145, %rd56285, %rd22144;
	ld.u64 	%rd22146, [%rd22145];
	mad.lo.s64 	%rd22147, %rd22146, 2654435761, %rd56455;
	shl.b64 	%rd22148, %rd22147, 13;
	add.s64 	%rd22149, %rd22148, %rd22147;
	shr.u64 	%rd22150, %rd22149, 7;
	xor.b64  	%rd22151, %rd22150, %rd22149;
	shl.b64 	%rd22152, %rd22151, 3;
	add.s64 	%rd22153, %rd22152, %rd22151;
	shr.u64 	%rd22154, %rd22153, 17;
	xor.b64  	%rd22155, %rd22154, %rd22153;
	shl.b64 	%rd22156, %rd22155, 5;
	add.s64 	%rd56455, %rd22156, %rd22155;
$L__BB5_2789:
	setp.lt.u64 	%p828, %rd56442, %rd56455;
	mov.u64 	%rd56457, %rd56156;
	@%p828 bra 	$L__BB5_2790;
	bra.uni 	$L__BB5_2795;
$L__BB5_2790:
	mov.u64 	%rd56457, %rd56285;
	mov.u64 	%rd56285, %rd56156;
	bra.uni 	$L__BB5_2795;
$L__BB5_2791:
	setp.eq.s32 	%p829, %r1, 0;
	mov.u64 	%rd56457, %rd56156;
	@%p829 bra 	$L__BB5_2795;
	mov.b64 	%rd56456, 0;
$L__BB5_2793:
	shl.b64 	%rd22158, %rd56456, 3;
	add.s64 	%rd22159, %rd56156, %rd22158;
	ld.u64 	%rd5131, [%rd22159];
	add.s64 	%rd22160, %rd56285, %rd22158;
	ld.u64 	%rd5132, [%rd22160];
	setp.lt.u64 	%p830, %rd5131, %rd5132;
	@%p830 bra 	$L__BB5_2790;
	setp.le.u64 	%p831, %rd5131, %rd5132;
	add.s64 	%rd56456, %rd56456, 1;
	setp.lt.u64 	%p832, %rd56456, %rd2957;
	and.pred  	%p833, %p831, %p832;
	mov.u64 	%rd56457, %rd56156;
	@%p833 bra 	$L__BB5_2793;
$L__BB5_2795:
	mov.b64 	%rd56462, -3750763034362895579;
	mov.b64 	%rd56463, 0;
	@%p267 bra 	$L__BB5_2798;
	and.b64  	%rd5136, %rd2, -2;
	mov.b64 	%rd56462, -3750763034362895579;
	mov.b64 	%rd56463, 0;
	mov.u64 	%rd56461, %rd56463;
$L__BB5_2797:
	shl.b64 	%rd22167, %rd56463, 3;
	add.s64 	%rd22168, %rd56199, %rd22167;
	ld.u64 	%rd22169, [%rd22168];
	and.b64  	%rd22170, %rd22169, 255;
	xor.b64  	%rd22171, %rd22170, %rd56462;
	mul.lo.s64 	%rd22172, %rd22171, 1099511628211;
	shr.u64 	%rd22173, %rd22169, 8;
	and.b64  	%rd22174, %rd22173, 255;
	xor.b64  	%rd22175, %rd22174, %rd22172;
	mul.lo.s64 	%rd22176, %rd22175, 1099511628211;
	shr.u64 	%rd22177, %rd22169, 16;
	and.b64  	%rd22178, %rd22177, 255;
	xor.b64  	%rd22179, %rd22178, %rd22176;
	mul.lo.s64 	%rd22180, %rd22179, 1099511628211;
	shr.u64 	%rd22181, %rd22169, 24;
	and.b64  	%rd22182, %rd22181, 255;
	xor.b64  	%rd22183, %rd22182, %rd22180;
	mul.lo.s64 	%rd22184, %rd22183, 1099511628211;
	shr.u64 	%rd22185, %rd22169, 32;
	and.b64  	%rd22186, %rd22185, 255;
	xor.b64  	%rd22187, %rd22186, %rd22184;
	mul.lo.s64 	%rd22188, %rd22187, 1099511628211;
	shr.u64 	%rd22189, %rd22169, 40;
	and.b64  	%rd22190, %rd22189, 255;
	xor.b64  	%rd22191, %rd22190, %rd22188;
	mul.lo.s64 	%rd22192, %rd22191, 1099511628211;
	shr.u64 	%rd22193, %rd22169, 48;
	and.b64  	%rd22194, %rd22193, 255;
	xor.b64  	%rd22195, %rd22194, %rd22192;
	mul.lo.s64 	%rd22196, %rd22195, 1099511628211;
	shr.u64 	%rd22197, %rd22169, 56;
	xor.b64  	%rd22198, %rd22197, %rd22196;
	mul.lo.s64 	%rd22199, %rd22198, 1099511628211;
	ld.u64 	%rd22200, [%rd22168+8];
	and.b64  	%rd22201, %rd22200, 255;
	xor.b64  	%rd22202, %rd22201, %rd22199;
	mul.lo.s64 	%rd22203, %rd22202, 1099511628211;
	shr.u64 	%rd22204, %rd22200, 8;
	and.b64  	%rd22205, %rd22204, 255;
	xor.b64  	%rd22206, %rd22205, %rd22203;
	mul.lo.s64 	%rd22207, %rd22206, 1099511628211;
	shr.u64 	%rd22208, %rd22200, 16;
	and.b64  	%rd22209, %rd22208, 255;
	xor.b64  	%rd22210, %rd22209, %rd22207;
	mul.lo.s64 	%rd22211, %rd22210, 1099511628211;
	shr.u64 	%rd22212, %rd22200, 24;
	and.b64  	%rd22213, %rd22212, 255;
	xor.b64  	%rd22214, %rd22213, %rd22211;
	mul.lo.s64 	%rd22215, %rd22214, 1099511628211;
	shr.u64 	%rd22216, %rd22200, 32;
	and.b64  	%rd22217, %rd22216, 255;
	xor.b64  	%rd22218, %rd22217, %rd22215;
	mul.lo.s64 	%rd22219, %rd22218, 1099511628211;
	shr.u64 	%rd22220, %rd22200, 40;
	and.b64  	%rd22221, %rd22220, 255;
	xor.b64  	%rd22222, %rd22221, %rd22219;
	mul.lo.s64 	%rd22223, %rd22222, 1099511628211;
	shr.u64 	%rd22224, %rd22200, 48;
	and.b64  	%rd22225, %rd22224, 255;
	xor.b64  	%rd22226, %rd22225, %rd22223;
	mul.lo.s64 	%rd22227, %rd22226, 1099511628211;
	shr.u64 	%rd22228, %rd22200, 56;
	xor.b64  	%rd22229, %rd22228, %rd22227;
	mul.lo.s64 	%rd56462, %rd22229, 1099511628211;
	add.s64 	%rd56463, %rd56463, 2;
	add.s64 	%rd56461, %rd56461, 2;
	setp.ne.s64 	%p835, %rd56461, %rd5136;
	@%p835 bra 	$L__BB5_2797;
$L__BB5_2798:
	@%p269 bra 	$L__BB5_2800;
	shl.b64 	%rd22230, %rd56463, 3;
	add.s64 	%rd22231, %rd56199, %rd22230;
	ld.u64 	%rd22232, [%rd22231];
	and.b64  	%rd22233, %rd22232, 255;
	xor.b64  	%rd22234, %rd22233, %rd56462;
	mul.lo.s64 	%rd22235, %rd22234, 1099511628211;
	shr.u64 	%rd22236, %rd22232, 8;
	and.b64  	%rd22237, %rd22236, 255;
	xor.b64  	%rd22238, %rd22237, %rd22235;
	mul.lo.s64 	%rd22239, %rd22238, 1099511628211;
	shr.u64 	%rd22240, %rd22232, 16;
	and.b64  	%rd22241, %rd22240, 255;
	xor.b64  	%rd22242, %rd22241, %rd22239;
	mul.lo.s64 	%rd22243, %rd22242, 1099511628211;
	shr.u64 	%rd22244, %rd22232, 24;
	and.b64  	%rd22245, %rd22244, 255;
	xor.b64  	%rd22246, %rd22245, %rd22243;
	mul.lo.s64 	%rd22247, %rd22246, 1099511628211;
	shr.u64 	%rd22248, %rd22232, 32;
	and.b64  	%rd22249, %rd22248, 255;
	xor.b64  	%rd22250, %rd22249, %rd22247;
	mul.lo.s64 	%rd22251, %rd22250, 1099511628211;
	shr.u64 	%rd22252, %rd22232, 40;
	and.b64  	%rd22253, %rd22252, 255;
	xor.b64  	%rd22254, %rd22253, %rd22251;
	mul.lo.s64 	%rd22255, %rd22254, 1099511628211;
	shr.u64 	%rd22256, %rd22232, 48;
	and.b64  	%rd22257, %rd22256, 255;
	xor.b64  	%rd22258, %rd22257, %rd22255;
	mul.lo.s64 	%rd22259, %rd22258, 1099511628211;
	shr.u64 	%rd22260, %rd22232, 56;
	xor.b64  	%rd22261, %rd22260, %rd22259;
	mul.lo.s64 	%rd56462, %rd22261, 1099511628211;
$L__BB5_2800:
	mov.b64 	%rd56469, -3750763034362895579;
	mov.b64 	%rd56470, 0;
	@%p267 bra 	$L__BB5_2803;
	and.b64  	%rd5148, %rd2, -2;
	mov.b64 	%rd56469, -3750763034362895579;
	mov.b64 	%rd56470, 0;
	mov.u64 	%rd56468, %rd56470;
$L__BB5_2802:
	shl.b64 	%rd22267, %rd56470, 3;
	add.s64 	%rd22268, %rd55598, %rd22267;
	ld.u64 	%rd22269, [%rd22268];
	and.b64  	%rd22270, %rd22269, 255;
	xor.b64  	%rd22271, %rd22270, %rd56469;
	mul.lo.s64 	%rd22272, %rd22271, 1099511628211;
	shr.u64 	%rd22273, %rd22269, 8;
	and.b64  	%rd22274, %rd22273, 255;
	xor.b64  	%rd22275, %rd22274, %rd22272;
	mul.lo.s64 	%rd22276, %rd22275, 1099511628211;
	shr.u64 	%rd22277, %rd22269, 16;
	and.b64  	%rd22278, %rd22277, 255;
	xor.b64  	%rd22279, %rd22278, %rd22276;
	mul.lo.s64 	%rd22280, %rd22279, 1099511628211;
	shr.u64 	%rd22281, %rd22269, 24;
	and.b64  	%rd22282, %rd22281, 255;
	xor.b64  	%rd22283, %rd22282, %rd22280;
	mul.lo.s64 	%rd22284, %rd22283, 1099511628211;
	shr.u64 	%rd22285, %rd22269, 32;
	and.b64  	%rd22286, %rd22285, 255;
	xor.b64  	%rd22287, %rd22286, %rd22284;
	mul.lo.s64 	%rd22288, %rd22287, 1099511628211;
	shr.u64 	%rd22289, %rd22269, 40;
	and.b64  	%rd22290, %rd22289, 255;
	xor.b64  	%rd22291, %rd22290, %rd22288;
	mul.lo.s64 	%rd22292, %rd22291, 1099511628211;
	shr.u64 	%rd22293, %rd22269, 48;
	and.b64  	%rd22294, %rd22293, 255;
	xor.b64  	%rd22295, %rd22294, %rd22292;
	mul.lo.s64 	%rd22296, %rd22295, 1099511628211;
	shr.u64 	%rd22297, %rd22269, 56;
	xor.b64  	%rd22298, %rd22297, %rd22296;
	mul.lo.s64 	%rd22299, %rd22298, 1099511628211;
	ld.u64 	%rd22300, [%rd22268+8];
	and.b64  	%rd22301, %rd22300, 255;
	xor.b64  	%rd22302, %rd22301, %rd22299;
	mul.lo.s64 	%rd22303, %rd22302, 1099511628211;
	shr.u64 	%rd22304, %rd22300, 8;
	and.b64  	%rd22305, %rd22304, 255;
	xor.b64  	%rd22306, %rd22305, %rd22303;
	mul.lo.s64 	%rd22307, %rd22306, 1099511628211;
	shr.u64 	%rd22308, %rd22300, 16;
	and.b64  	%rd22309, %rd22308, 255;
	xor.b64  	%rd22310, %rd22309, %rd22307;
	mul.lo.s64 	%rd22311, %rd22310, 1099511628211;
	shr.u64 	%rd22312, %rd22300, 24;
	and.b64  	%rd22313, %rd22312, 255;
	xor.b64  	%rd22314, %rd22313, %rd22311;
	mul.lo.s64 	%rd22315, %rd22314, 1099511628211;
	shr.u64 	%rd22316, %rd22300, 32;
	and.b64  	%rd22317, %rd22316, 255;
	xor.b64  	%rd22318, %rd22317, %rd22315;
	mul.lo.s64 	%rd22319, %rd22318, 1099511628211;
	shr.u64 	%rd22320, %rd22300, 40;
	and.b64  	%rd22321, %rd22320, 255;
	xor.b64  	%rd22322, %rd22321, %rd22319;
	mul.lo.s64 	%rd22323, %rd22322, 1099511628211;
	shr.u64 	%rd22324, %rd22300, 48;
	and.b64  	%rd22325, %rd22324, 255;
	xor.b64  	%rd22326, %rd22325, %rd22323;
	mul.lo.s64 	%rd22327, %rd22326, 1099511628211;
	shr.u64 	%rd22328, %rd22300, 56;
	xor.b64  	%rd22329, %rd22328, %rd22327;
	mul.lo.s64 	%rd56469, %rd22329, 1099511628211;
	add.s64 	%rd56470, %rd56470, 2;
	add.s64 	%rd56468, %rd56468, 2;
	setp.ne.s64 	%p838, %rd56468, %rd5148;
	@%p838 bra 	$L__BB5_2802;
$L__BB5_2803:
	@%p269 bra 	$L__BB5_2805;
	shl.b64 	%rd22330, %rd56470, 3;
	add.s64 	%rd22331, %rd55598, %rd22330;
	ld.u64 	%rd22332, [%rd22331];
	and.b64  	%rd22333, %rd22332, 255;
	xor.b64  	%rd22334, %rd22333, %rd56469;
	mul.lo.s64 	%rd22335, %rd22334, 1099511628211;
	shr.u64 	%rd22336, %rd22332, 8;
	and.b64  	%rd22337, %rd22336, 255;
	xor.b64  	%rd22338, %rd22337, %rd22335;
	mul.lo.s64 	%rd22339, %rd22338, 1099511628211;
	shr.u64 	%rd22340, %rd22332, 16;
	and.b64  	%rd22341, %rd22340, 255;
	xor.b64  	%rd22342, %rd22341, %rd22339;
	mul.lo.s64 	%rd22343, %rd22342, 1099511628211;
	shr.u64 	%rd22344, %rd22332, 24;
	and.b64  	%rd22345, %rd22344, 255;
	xor.b64  	%rd22346, %rd22345, %rd22343;
	mul.lo.s64 	%rd22347, %rd22346, 1099511628211;
	shr.u64 	%rd22348, %rd22332, 32;
	and.b64  	%rd22349, %rd22348, 255;
	xor.b64  	%rd22350, %rd22349, %rd22347;
	mul.lo.s64 	%rd22351, %rd22350, 1099511628211;
	shr.u64 	%rd22352, %rd22332, 40;
	and.b64  	%rd22353, %rd22352, 255;
	xor.b64  	%rd22354, %rd22353, %rd22351;
	mul.lo.s64 	%rd22355, %rd22354, 1099511628211;
	shr.u64 	%rd22356, %rd22332, 48;
	and.b64  	%rd22357, %rd22356, 255;
	xor.b64  	%rd22358, %rd22357, %rd22355;
	mul.lo.s64 	%rd22359, %rd22358, 1099511628211;
	shr.u64 	%rd22360, %rd22332, 56;
	xor.b64  	%rd22361, %rd22360, %rd22359;
	mul.lo.s64 	%rd56469, %rd22361, 1099511628211;
$L__BB5_2805:
	setp.eq.s64 	%p840, %rd56462, %rd56469;
	@%p840 bra 	$L__BB5_2830;
	setp.lt.u64 	%p841, %rd2958, 7;
	mov.b64 	%rd56477, 0;
	mov.u64 	%rd56485, %rd56477;
	@%p841 bra 	$L__BB5_2809;
	and.b64  	%rd5160, %rd2, -8;
	mov.b64 	%rd56477, 0;
	mov.u64 	%rd56475, %rd56477;
$L__BB5_2808:
	.pragma "nounroll";
	shl.b64 	%rd22365, %rd56477, 3;
	add.s64 	%rd22366, %rd56199, %rd22365;
	ld.u64 	%rd22367, [%rd22366];
	mad.lo.s64 	%rd22368, %rd22367, 2654435761, %rd56485;
	shl.b64 	%rd22369, %rd22368, 13;
	add.s64 	%rd22370, %rd22369, %rd22368;
	shr.u64 	%rd22371, %rd22370, 7;
	xor.b64  	%rd22372, %rd22371, %rd22370;
	shl.b64 	%rd22373, %rd22372, 3;
	add.s64 	%rd22374, %rd22373, %rd22372;
	shr.u64 	%rd22375, %rd22374, 17;
	xor.b64  	%rd22376, %rd22375, %rd22374;
	shl.b64 	%rd22377, %rd22376, 5;
	add.s64 	%rd22378, %rd22377, %rd22376;
	ld.u64 	%rd22379, [%rd22366+8];
	mad.lo.s64 	%rd22380, %rd22379, 2654435761, %rd22378;
	shl.b64 	%rd22381, %rd22380, 13;
	add.s64 	%rd22382, %rd22381, %rd22380;
	shr.u64 	%rd22383, %rd22382, 7;
	xor.b64  	%rd22384, %rd22383, %rd22382;
	shl.b64 	%rd22385, %rd22384, 3;
	add.s64 	%rd22386, %rd22385, %rd22384;
	shr.u64 	%rd22387, %rd22386, 17;
	xor.b64  	%rd22388, %rd22387, %rd22386;
	shl.b64 	%rd22389, %rd22388, 5;
	add.s64 	%rd22390, %rd22389, %rd22388;
	ld.u64 	%rd22391, [%rd22366+16];
	mad.lo.s64 	%rd22392, %rd22391, 2654435761, %rd22390;
	shl.b64 	%rd22393, %rd22392, 13;
	add.s64 	%rd22394, %rd22393, %rd22392;
	shr.u64 	%rd22395, %rd22394, 7;
	xor.b64  	%rd22396, %rd22395, %rd22394;
	shl.b64 	%rd22397, %rd22396, 3;
	add.s64 	%rd22398, %rd22397, %rd22396;
	shr.u64 	%rd22399, %rd22398, 17;
	xor.b64  	%rd22400, %rd22399, %rd22398;
	shl.b64 	%rd22401, %rd22400, 5;
	add.s64 	%rd22402, %rd22401, %rd22400;
	ld.u64 	%rd22403, [%rd22366+24];
	mad.lo.s64 	%rd22404, %rd22403, 2654435761, %rd22402;
	shl.b64 	%rd22405, %rd22404, 13;
	add.s64 	%rd22406, %rd22405, %rd22404;
	shr.u64 	%rd22407, %rd22406, 7;
	xor.b64  	%rd22408, %rd22407, %rd22406;
	shl.b64 	%rd22409, %rd22408, 3;
	add.s64 	%rd22410, %rd22409, %rd22408;
	shr.u64 	%rd22411, %rd22410, 17;
	xor.b64  	%rd22412, %rd22411, %rd22410;
	shl.b64 	%rd22413, %rd22412, 5;
	add.s64 	%rd22414, %rd22413, %rd22412;
	ld.u64 	%rd22415, [%rd22366+32];
	mad.lo.s64 	%rd22416, %rd22415, 2654435761, %rd22414;
	shl.b64 	%rd22417, %rd22416, 13;
	add.s64 	%rd22418, %rd22417, %rd22416;
	shr.u64 	%rd22419, %rd22418, 7;
	xor.b64  	%rd22420, %rd22419, %rd22418;
	shl.b64 	%rd22421, %rd22420, 3;
	add.s64 	%rd22422, %rd22421, %rd22420;
	shr.u64 	%rd22423, %rd22422, 17;
	xor.b64  	%rd22424, %rd22423, %rd22422;
	shl.b64 	%rd22425, %rd22424, 5;
	add.s64 	%rd22426, %rd22425, %rd22424;
	ld.u64 	%rd22427, [%rd22366+40];
	mad.lo.s64 	%rd22428, %rd22427, 2654435761, %rd22426;
	shl.b64 	%rd22429, %rd22428, 13;
	add.s64 	%rd22430, %rd22429, %rd22428;
	shr.u64 	%rd22431, %rd22430, 7;
	xor.b64  	%rd22432, %rd22431, %rd22430;
	shl.b64 	%rd22433, %rd22432, 3;
	add.s64 	%rd22434, %rd22433, %rd22432;
	shr.u64 	%rd22435, %rd22434, 17;
	xor.b64  	%rd22436, %rd22435, %rd22434;
	shl.b64 	%rd22437, %rd22436, 5;
	add.s64 	%rd22438, %rd22437, %rd22436;
	ld.u64 	%rd22439, [%rd22366+48];
	mad.lo.s64 	%rd22440, %rd22439, 2654435761, %rd22438;
	shl.b64 	%rd22441, %rd22440, 13;
	add.s64 	%rd22442, %rd22441, %rd22440;
	shr.u64 	%rd22443, %rd22442, 7;
	xor.b64  	%rd22444, %rd22443, %rd22442;
	shl.b64 	%rd22445, %rd22444, 3;
	add.s64 	%rd22446, %rd22445, %rd22444;
	shr.u64 	%rd22447, %rd22446, 17;
	xor.b64  	%rd22448, %rd22447, %rd22446;
	shl.b64 	%rd22449, %rd22448, 5;
	add.s64 	%rd22450, %rd22449, %rd22448;
	ld.u64 	%rd22451, [%rd22366+56];
	mad.lo.s64 	%rd22452, %rd22451, 2654435761, %rd22450;
	shl.b64 	%rd22453, %rd22452, 13;
	add.s64 	%rd22454, %rd22453, %rd22452;
	shr.u64 	%rd22455, %rd22454, 7;
	xor.b64  	%rd22456, %rd22455, %rd22454;
	shl.b64 	%rd22457, %rd22456, 3;
	add.s64 	%rd22458, %rd22457, %rd22456;
	shr.u64 	%rd22459, %rd22458, 17;
	xor.b64  	%rd22460, %rd22459, %rd22458;
	shl.b64 	%rd22461, %rd22460, 5;
	add.s64 	%rd56485, %rd22461, %rd22460;
	add.s64 	%rd56477, %rd56477, 8;
	add.s64 	%rd56475, %rd56475, 8;
	setp.ne.s64 	%p842, %rd56475, %rd5160;
	@%p842 bra 	$L__BB5_2808;
$L__BB5_2809:
	setp.eq.s64 	%p843, %rd2959, 0;
	@%p843 bra 	$L__BB5_2817;
	setp.lt.u64 	%p844, %rd2960, 3;
	@%p844 bra 	$L__BB5_2812;
	shl.b64 	%rd22463, %rd56477, 3;
	add.s64 	%rd22464, %rd56199, %rd22463;
	ld.u64 	%rd22465, [%rd22464];
	mad.lo.s64 	%rd22466, %rd22465, 2654435761, %rd56485;
	shl.b64 	%rd22467, %rd22466, 13;
	add.s64 	%rd22468, %rd22467, %rd22466;
	shr.u64 	%rd22469, %rd22468, 7;
	xor.b64  	%rd22470, %rd22469, %rd22468;
	shl.b64 	%rd22471, %rd22470, 3;
	add.s64 	%rd22472, %rd22471, %rd22470;
	shr.u64 	%rd22473, %rd22472, 17;
	xor.b64  	%rd22474, %rd22473, %rd22472;
	shl.b64 	%rd22475, %rd22474, 5;
	add.s64 	%rd22476, %rd22475, %rd22474;
	ld.u64 	%rd22477, [%rd22464+8];
	mad.lo.s64 	%rd22478, %rd22477, 2654435761, %rd22476;
	shl.b64 	%rd22479, %rd22478, 13;
	add.s64 	%rd22480, %rd22479, %rd22478;
	shr.u64 	%rd22481, %rd22480, 7;
	xor.b64  	%rd22482, %rd22481, %rd22480;
	shl.b64 	%rd22483, %rd22482, 3;
	add.s64 	%rd22484, %rd22483, %rd22482;
	shr.u64 	%rd22485, %rd22484, 17;
	xor.b64  	%rd22486, %rd22485, %rd22484;
	shl.b64 	%rd22487, %rd22486, 5;
	add.s64 	%rd22488, %rd22487, %rd22486;
	ld.u64 	%rd22489, [%rd22464+16];
	mad.lo.s64 	%rd22490, %rd22489, 2654435761, %rd22488;
	shl.b64 	%rd22491, %rd22490, 13;
	add.s64 	%rd22492, %rd22491, %rd22490;
	shr.u64 	%rd22493, %rd22492, 7;
	xor.b64  	%rd22494, %rd22493, %rd22492;
	shl.b64 	%rd22495, %rd22494, 3;
	add.s64 	%rd22496, %rd22495, %rd22494;
	shr.u64 	%rd22497, %rd22496, 17;
	xor.b64  	%rd22498, %rd22497, %rd22496;
	shl.b64 	%rd22499, %rd22498, 5;
	add.s64 	%rd22500, %rd22499, %rd22498;
	ld.u64 	%rd22501, [%rd22464+24];
	mad.lo.s64 	%rd22502, %rd22501, 2654435761, %rd22500;
	shl.b64 	%rd22503, %rd22502, 13;
	add.s64 	%rd22504, %rd22503, %rd22502;
	shr.u64 	%rd22505, %rd22504, 7;
	xor.b64  	%rd22506, %rd22505, %rd22504;
	shl.b64 	%rd22507, %rd22506, 3;
	add.s64 	%rd22508, %rd22507, %rd22506;
	shr.u64 	%rd22509, %rd22508, 17;
	xor.b64  	%rd22510, %rd22509, %rd22508;
	shl.b64 	%rd22511, %rd22510, 5;
	add.s64 	%rd56485, %rd22511, %rd22510;
	add.s64 	%rd56477, %rd56477, 4;
$L__BB5_2812:
	setp.eq.s64 	%p845, %rd2961, 0;
	@%p845 bra 	$L__BB5_2817;
	setp.eq.s64 	%p846, %rd2962, 0;
	@%p846 bra 	$L__BB5_2815;
	shl.b64 	%rd22513, %rd56477, 3;
	add.s64 	%rd22514, %rd56199, %rd22513;
	ld.u64 	%rd22515, [%rd22514];
	mad.lo.s64 	%rd22516, %rd22515, 2654435761, %rd56485;
	shl.b64 	%rd22517, %rd22516, 13;
	add.s64 	%rd22518, %rd22517, %rd22516;
	shr.u64 	%rd22519, %rd22518, 7;
	xor.b64  	%rd22520, %rd22519, %rd22518;
	shl.b64 	%rd22521, %rd22520, 3;
	add.s64 	%rd22522, %rd22521, %rd22520;
	shr.u64 	%rd22523, %rd22522, 17;
	xor.b64  	%rd22524, %rd22523, %rd22522;
	shl.b64 	%rd22525, %rd22524, 5;
	add.s64 	%rd22526, %rd22525, %rd22524;
	ld.u64 	%rd22527, [%rd22514+8];
	mad.lo.s64 	%rd22528, %rd22527, 2654435761, %rd22526;
	shl.b64 	%rd22529, %rd22528, 13;
	add.s64 	%rd22530, %rd22529, %rd22528;
	shr.u64 	%rd22531, %rd22530, 7;
	xor.b64  	%rd22532, %rd22531, %rd22530;
	shl.b64 	%rd22533, %rd22532, 3;
	add.s64 	%rd22534, %rd22533, %rd22532;
	shr.u64 	%rd22535, %rd22534, 17;
	xor.b64  	%rd22536, %rd22535, %rd22534;
	shl.b64 	%rd22537, %rd22536, 5;
	add.s64 	%rd56485, %rd22537, %rd22536;
	add.s64 	%rd56477, %rd56477, 2;
$L__BB5_2815:
	@%p269 bra 	$L__BB5_2817;
	shl.b64 	%rd22538, %rd56477, 3;
	add.s64 	%rd22539, %rd56199, %rd22538;
	ld.u64 	%rd22540, [%rd22539];
	mad.lo.s64 	%rd22541, %rd22540, 2654435761, %rd56485;
	shl.b64 	%rd22542, %rd22541, 13;
	add.s64 	%rd22543, %rd22542, %rd22541;
	shr.u64 	%rd22544, %rd22543, 7;
	xor.b64  	%rd22545, %rd22544, %rd22543;
	shl.b64 	%rd22546, %rd22545, 3;
	add.s64 	%rd22547, %rd22546, %rd22545;
	shr.u64 	%rd22548, %rd22547, 17;
	xor.b64  	%rd22549, %rd22548, %rd22547;
	shl.b64 	%rd22550, %rd22549, 5;
	add.s64 	%rd56485, %rd22550, %rd22549;
$L__BB5_2817:
	mov.b64 	%rd56490, 0;
	mov.u64 	%rd56498, %rd56490;
	@%p841 bra 	$L__BB5_2820;
	and.b64  	%rd5182, %rd2, -8;
	mov.b64 	%rd56490, 0;
	mov.u64 	%rd56488, %rd56490;
$L__BB5_2819:
	.pragma "nounroll";
	shl.b64 	%rd22554, %rd56490, 3;
	add.s64 	%rd22555, %rd55598, %rd22554;
	ld.u64 	%rd22556, [%rd22555];
	mad.lo.s64 	%rd22557, %rd22556, 2654435761, %rd56498;
	shl.b64 	%rd22558, %rd22557, 13;
	add.s64 	%rd22559, %rd22558, %rd22557;
	shr.u64 	%rd22560, %rd22559, 7;
	xor.b64  	%rd22561, %rd22560, %rd22559;
	shl.b64 	%rd22562, %rd22561, 3;
	add.s64 	%rd22563, %rd22562, %rd22561;
	shr.u64 	%rd22564, %rd22563, 17;
	xor.b64  	%rd22565, %rd22564, %rd22563;
	shl.b64 	%rd22566, %rd22565, 5;
	add.s64 	%rd22567, %rd22566, %rd22565;
	ld.u64 	%rd22568, [%rd22555+8];
	mad.lo.s64 	%rd22569, %rd22568, 2654435761, %rd22567;
	shl.b64 	%rd22570, %rd22569, 13;
	add.s64 	%rd22571, %rd22570, %rd22569;
	shr.u64 	%rd22572, %rd22571, 7;
	xor.b64  	%rd22573, %rd22572, %rd22571;
	shl.b64 	%rd22574, %rd22573, 3;
	add.s64 	%rd22575, %rd22574, %rd22573;
	shr.u64 	%rd22576, %rd22575, 17;
	xor.b64  	%rd22577, %rd22576, %rd22575;
	shl.b64 	%rd22578, %rd22577, 5;
	add.s64 	%rd22579, %rd22578, %rd22577;
	ld.u64 	%rd22580, [%rd22555+16];
	mad.lo.s64 	%rd22581, %rd22580, 2654435761, %rd22579;
	shl.b64 	%rd22582, %rd22581, 13;
	add.s64 	%rd22583, %rd22582, %rd22581;
	shr.u64 	%rd22584, %rd22583, 7;
	xor.b64  	%rd22585, %rd22584, %rd22583;
	shl.b64 	%rd22586, %rd22585, 3;
	add.s64 	%rd22587, %rd22586, %rd22585;
	shr.u64 	%rd22588, %rd22587, 17;
	xor.b64  	%rd22589, %rd22588, %rd22587;
	shl.b64 	%rd22590, %rd22589, 5;
	add.s64 	%rd22591, %rd22590, %rd22589;
	ld.u64 	%rd22592, [%rd22555+24];
	mad.lo.s64 	%rd22593, %rd22592, 2654435761, %rd22591;
	shl.b64 	%rd22594, %rd22593, 13;
	add.s64 	%rd22595, %rd22594, %rd22593;
	shr.u64 	%rd22596, %rd22595, 7;
	xor.b64  	%rd22597, %rd22596, %rd22595;
	shl.b64 	%rd22598, %rd22597, 3;
	add.s64 	%rd22599, %rd22598, %rd22597;
	shr.u64 	%rd22600, %rd22599, 17;
	xor.b64  	%rd22601, %rd22600, %rd22599;
	shl.b64 	%rd22602, %rd22601, 5;
	add.s64 	%rd22603, %rd22602, %rd22601;
	ld.u64 	%rd22604, [%rd22555+32];
	mad.lo.s64 	%rd22605, %rd22604, 2654435761, %rd22603;
	shl.b64 	%rd22606, %rd22605, 13;
	add.s64 	%rd22607, %rd22606, %rd22605;
	shr.u64 	%rd22608, %rd22607, 7;
	xor.b64  	%rd22609, %rd22608, %rd22607;
	shl.b64 	%rd22610, %rd22609, 3;
	add.s64 	%rd22611, %rd22610, %rd22609;
	shr.u64 	%rd22612, %rd22611, 17;
	xor.b64  	%rd22613, %rd22612, %rd22611;
	shl.b64 	%rd22614, %rd22613, 5;
	add.s64 	%rd22615, %rd22614, %rd22613;
	ld.u64 	%rd22616, [%rd22555+40];
	mad.lo.s64 	%rd22617, %rd22616, 2654435761, %rd22615;
	shl.b64 	%rd22618, %rd22617, 13;
	add.s64 	%rd22619, %rd22618, %rd22617;
	shr.u64 	%rd22620, %rd22619, 7;
	xor.b64  	%rd22621, %rd22620, %rd22619;
	shl.b64 	%rd22622, %rd22621, 3;
	add.s64 	%rd22623, %rd22622, %rd22621;
	shr.u64 	%rd22624, %rd22623, 17;
	xor.b64  	%rd22625, %rd22624, %rd22623;
	shl.b64 	%rd22626, %rd22625, 5;
	add.s64 	%rd22627, %rd22626, %rd22625;
	ld.u64 	%rd22628, [%rd22555+48];
	mad.lo.s64 	%rd22629, %rd22628, 2654435761, %rd22627;
	shl.b64 	%rd22630, %rd22629, 13;
	add.s64 	%rd22631, %rd22630, %rd22629;
	shr.u64 	%rd22632, %rd22631, 7;
	xor.b64  	%rd22633, %rd22632, %rd22631;
	shl.b64 	%rd22634, %rd22633, 3;
	add.s64 	%rd22635, %rd22634, %rd22633;
	shr.u64 	%rd22636, %rd22635, 17;
	xor.b64  	%rd22637, %rd22636, %rd22635;
	shl.b64 	%rd22638, %rd22637, 5;
	add.s64 	%rd22639, %rd22638, %rd22637;
	ld.u64 	%rd22640, [%rd22555+56];
	mad.lo.s64 	%rd22641, %rd22640, 2654435761, %rd22639;
	shl.b64 	%rd22642, %rd22641, 13;
	add.s64 	%rd22643, %rd22642, %rd22641;
	shr.u64 	%rd22644, %rd22643, 7;
	xor.b64  	%rd22645, %rd22644, %rd22643;
	shl.b64 	%rd22646, %rd22645, 3;
	add.s64 	%rd22647, %rd22646, %rd22645;
	shr.u64 	%rd22648, %rd22647, 17;
	xor.b64  	%rd22649, %rd22648, %rd22647;
	shl.b64 	%rd22650, %rd22649, 5;
	add.s64 	%rd56498, %rd22650, %rd22649;
	add.s64 	%rd56490, %rd56490, 8;
	add.s64 	%rd56488, %rd56488, 8;
	setp.ne.s64 	%p849, %rd56488, %rd5182;
	@%p849 bra 	$L__BB5_2819;
$L__BB5_2820:
	@%p843 bra 	$L__BB5_2828;
	setp.lt.u64 	%p851, %rd2960, 3;
	@%p851 bra 	$L__BB5_2823;
	shl.b64 	%rd22652, %rd56490, 3;
	add.s64 	%rd22653, %rd55598, %rd22652;
	ld.u64 	%rd22654, [%rd22653];
	mad.lo.s64 	%rd22655, %rd22654, 2654435761, %rd56498;
	shl.b64 	%rd22656, %rd22655, 13;
	add.s64 	%rd22657, %rd22656, %rd22655;
	shr.u64 	%rd22658, %rd22657, 7;
	xor.b64  	%rd22659, %rd22658, %rd22657;
	shl.b64 	%rd22660, %rd22659, 3;
	add.s64 	%rd22661, %rd22660, %rd22659;
	shr.u64 	%rd22662, %rd22661, 17;
	xor.b64  	%rd22663, %rd22662, %rd22661;
	shl.b64 	%rd22664, %rd22663, 5;
	add.s64 	%rd22665, %rd22664, %rd22663;
	ld.u64 	%rd22666, [%rd22653+8];
	mad.lo.s64 	%rd22667, %rd22666, 2654435761, %rd22665;
	shl.b64 	%rd22668, %rd22667, 13;
	add.s64 	%rd22669, %rd22668, %rd22667;
	shr.u64 	%rd22670, %rd22669, 7;
	xor.b64  	%rd22671, %rd22670, %rd22669;
	shl.b64 	%rd22672, %rd22671, 3;
	add.s64 	%rd22673, %rd22672, %rd22671;
	shr.u64 	%rd22674, %rd22673, 17;
	xor.b64  	%rd22675, %rd22674, %rd22673;
	shl.b64 	%rd22676, %rd22675, 5;
	add.s64 	%rd22677, %rd22676, %rd22675;
	ld.u64 	%rd22678, [%rd22653+16];
	mad.lo.s64 	%rd22679, %rd22678, 2654435761, %rd22677;
	shl.b64 	%rd22680, %rd22679, 13;
	add.s64 	%rd22681, %rd22680, %rd22679;
	shr.u64 	%rd22682, %rd22681, 7;
	xor.b64  	%rd22683, %rd22682, %rd22681;
	shl.b64 	%rd22684, %rd22683, 3;
	add.s64 	%rd22685, %rd22684, %rd22683;
	shr.u64 	%rd22686, %rd22685, 17;
	xor.b64  	%rd22687, %rd22686, %rd22685;
	shl.b64 	%rd22688, %rd22687, 5;
	add.s64 	%rd22689, %rd22688, %rd22687;
	ld.u64 	%rd22690, [%rd22653+24];
	mad.lo.s64 	%rd22691, %rd22690, 2654435761, %rd22689;
	shl.b64 	%rd22692, %rd22691, 13;
	add.s64 	%rd22693, %rd22692, %rd22691;
	shr.u64 	%rd22694, %rd22693, 7;
	xor.b64  	%rd22695, %rd22694, %rd22693;
	shl.b64 	%rd22696, %rd22695, 3;
	add.s64 	%rd22697, %rd22696, %rd22695;
	shr.u64 	%rd22698, %rd22697, 17;
	xor.b64  	%rd22699, %rd22698, %rd22697;
	shl.b64 	%rd22700, %rd22699, 5;
	add.s64 	%rd56498, %rd22700, %rd22699;
	add.s64 	%rd56490, %rd56490, 4;
$L__BB5_2823:
	setp.eq.s64 	%p852, %rd2961, 0;
	@%p852 bra 	$L__BB5_2828;
	setp.eq.s64 	%p853, %rd2962, 0;
	@%p853 bra 	$L__BB5_2826;
	shl.b64 	%rd22702, %rd56490, 3;
	add.s64 	%rd22703, %rd55598, %rd22702;
	ld.u64 	%rd22704, [%rd22703];
	mad.lo.s64 	%rd22705, %rd22704, 2654435761, %rd56498;
	shl.b64 	%rd22706, %rd22705, 13;
	add.s64 	%rd22707, %rd22706, %rd22705;
	shr.u64 	%rd22708, %rd22707, 7;
	xor.b64  	%rd22709, %rd22708, %rd22707;
	shl.b64 	%rd22710, %rd22709, 3;
	add.s64 	%rd22711, %rd22710, %rd22709;
	shr.u64 	%rd22712, %rd22711, 17;
	xor.b64  	%rd22713, %rd22712, %rd22711;
	shl.b64 	%rd22714, %rd22713, 5;
	add.s64 	%rd22715, %rd22714, %rd22713;
	ld.u64 	%rd22716, [%rd22703+8];
	mad.lo.s64 	%rd22717, %rd22716, 2654435761, %rd22715;
	shl.b64 	%rd22718, %rd22717, 13;
	add.s64 	%rd22719, %rd22718, %rd22717;
	shr.u64 	%rd22720, %rd22719, 7;
	xor.b64  	%rd22721, %rd22720, %rd22719;
	shl.b64 	%rd22722, %rd22721, 3;
	add.s64 	%rd22723, %rd22722, %rd22721;
	shr.u64 	%rd22724, %rd22723, 17;
	xor.b64  	%rd22725, %rd22724, %rd22723;
	shl.b64 	%rd22726, %rd22725, 5;
	add.s64 	%rd56498, %rd22726, %rd22725;
	add.s64 	%rd56490, %rd56490, 2;
$L__BB5_2826:
	@%p269 bra 	$L__BB5_2828;
	shl.b64 	%rd22727, %rd56490, 3;
	add.s64 	%rd22728, %rd55598, %rd22727;
	ld.u64 	%rd22729, [%rd22728];
	mad.lo.s64 	%rd22730, %rd22729, 2654435761, %rd56498;
	shl.b64 	%rd22731, %rd22730, 13;
	add.s64 	%rd22732, %rd22731, %rd22730;
	shr.u64 	%rd22733, %rd22732, 7;
	xor.b64  	%rd22734, %rd22733, %rd22732;
	shl.b64 	%rd22735, %rd22734, 3;
	add.s64 	%rd22736, %rd22735, %rd22734;
	shr.u64 	%rd22737, %rd22736, 17;
	xor.b64  	%rd22738, %rd22737, %rd22736;
	shl.b64 	%rd22739, %rd22738, 5;
	add.s64 	%rd56498, %rd22739, %rd22738;
$L__BB5_2828:
	setp.lt.u64 	%p855, %rd56485, %rd56498;
	mov.u64 	%rd56764, %rd56199;
	@%p855 bra 	$L__BB5_2829;
	bra.uni 	$L__BB5_2834;
$L__BB5_2829:
	mov.u64 	%rd56764, %rd55598;
	mov.u64 	%rd55598, %rd56199;
	bra.uni 	$L__BB5_2834;
$L__BB5_2830:
	setp.eq.s32 	%p856, %r1, 0;
	mov.u64 	%rd56764, %rd56199;
	@%p856 bra 	$L__BB5_2834;
	mov.b64 	%rd56499, 0;
$L__BB5_2832:
	shl.b64 	%rd22741, %rd56499, 3;
	add.s64 	%rd22742, %rd56199, %rd22741;
	ld.u64 	%rd5205, [%rd22742];
	add.s64 	%rd22743, %rd55598, %rd22741;
	ld.u64 	%rd5206, [%rd22743];
	setp.lt.u64 	%p857, %rd5205, %rd5206;
	@%p857 bra 	$L__BB5_2829;
	setp.le.u64 	%p858, %rd5205, %rd5206;
	add.s64 	%rd56499, %rd56499, 1;
	setp.lt.u64 	%p859, %rd56499, %rd2957;
	and.pred  	%p860, %p858, %p859;
	mov.u64 	%rd56764, %rd56199;
	@%p860 bra 	$L__BB5_2832;
$L__BB5_2834:
	mov.b64 	%rd56505, -3750763034362895579;
	mov.b64 	%rd56506, 0;
	@%p267 bra 	$L__BB5_2837;
	and.b64  	%rd5210, %rd2, -2;
	mov.b64 	%rd56505, -3750763034362895579;
	mov.b64 	%rd56506, 0;
	mov.u64 	%rd56504, %rd56506;
$L__BB5_2836:
	shl.b64 	%rd22750, %rd56506, 3;
	add.s64 	%rd22751, %rd56242, %rd22750;
	ld.u64 	%rd22752, [%rd22751];
	and.b64  	%rd22753, %rd22752, 255;
	xor.b64  	%rd22754, %rd22753, %rd56505;
	mul.lo.s64 	%rd22755, %rd22754, 1099511628211;
	shr.u64 	%rd22756, %rd22752, 8;
	and.b64  	%rd22757, %rd22756, 255;
	xor.b64  	%rd22758, %rd22757, %rd22755;
	mul.lo.s64 	%rd22759, %rd22758, 1099511628211;
	shr.u64 	%rd22760, %rd22752, 16;
	and.b64  	%rd22761, %rd22760, 255;
	xor.b64  	%rd22762, %rd22761, %rd22759;
	mul.lo.s64 	%rd22763, %rd22762, 1099511628211;
	shr.u64 	%rd22764, %rd22752, 24;
	and.b64  	%rd22765, %rd22764, 255;
	xor.b64  	%rd22766, %rd22765, %rd22763;
	mul.lo.s64 	%rd22767, %rd22766, 1099511628211;
	shr.u64 	%rd22768, %rd22752, 32;
	and.b64  	%rd22769, %rd22768, 255;
	xor.b64  	%rd22770, %rd22769, %rd22767;
	mul.lo.s64 	%rd22771, %rd22770, 1099511628211;
	shr.u64 	%rd22772, %rd22752, 40;
	and.b64  	%rd22773, %rd22772, 255;
	xor.b64  	%rd22774, %rd22773, %rd22771;
	mul.lo.s64 	%rd22775, %rd22774, 1099511628211;
	shr.u64 	%rd22776, %rd22752, 48;
	and.b64  	%rd22777, %rd22776, 255;
	xor.b64  	%rd22778, %rd22777, %rd22775;
	mul.lo.s64 	%rd22779, %rd22778, 1099511628211;
	shr.u64 	%rd22780, %rd22752, 56;
	xor.b64  	%rd22781, %rd22780, %rd22779;
	mul.lo.s64 	%rd22782, %rd22781, 1099511628211;
	ld.u64 	%rd22783, [%rd22751+8];
	and.b64  	%rd22784, %rd22783, 255;
	xor.b64  	%rd22785, %rd22784, %rd22782;
	mul.lo.s64 	%rd22786, %rd22785, 1099511628211;
	shr.u64 	%rd22787, %rd22783, 8;
	and.b64  	%rd22788, %rd22787, 255;
	xor.b64  	%rd22789, %rd22788, %rd22786;
	mul.lo.s64 	%rd22790, %rd22789, 1099511628211;
	shr.u64 	%rd22791, %rd22783, 16;
	and.b64  	%rd22792, %rd22791, 255;
	xor.b64  	%rd22793, %rd22792, %rd22790;
	mul.lo.s64 	%rd22794, %rd22793, 1099511628211;
	shr.u64 	%rd22795, %rd22783, 24;
	and.b64  	%rd22796, %rd22795, 255;
	xor.b64  	%rd22797, %rd22796, %rd22794;
	mul.lo.s64 	%rd22798, %rd22797, 1099511628211;
	shr.u64 	%rd22799, %rd22783, 32;
	and.b64  	%rd22800, %rd22799, 255;
	xor.b64  	%rd22801, %rd22800, %rd22798;
	mul.lo.s64 	%rd22802, %rd22801, 1099511628211;
	shr.u64 	%rd22803, %rd22783, 40;
	and.b64  	%rd22804, %rd22803, 255;
	xor.b64  	%rd22805, %rd22804, %rd22802;
	mul.lo.s64 	%rd22806, %rd22805, 1099511628211;
	shr.u64 	%rd22807, %rd22783, 48;
	and.b64  	%rd22808, %rd22807, 255;
	xor.b64  	%rd22809, %rd22808, %rd22806;
	mul.lo.s64 	%rd22810, %rd22809, 1099511628211;
	shr.u64 	%rd22811, %rd22783, 56;
	xor.b64  	%rd22812, %rd22811, %rd22810;
	mul.lo.s64 	%rd56505, %rd22812, 1099511628211;
	add.s64 	%rd56506, %rd56506, 2;
	add.s64 	%rd56504, %rd56504, 2;
	setp.ne.s64 	%p862, %rd56504, %rd5210;
	@%p862 bra 	$L__BB5_2836;
$L__BB5_2837:
	@%p269 bra 	$L__BB5_2839;
	shl.b64 	%rd22813, %rd56506, 3;
	add.s64 	%rd22814, %rd56242, %rd22813;
	ld.u64 	%rd22815, [%rd22814];
	and.b64  	%rd22816, %rd22815, 255;
	xor.b64  	%rd22817, %rd22816, %rd56505;
	mul.lo.s64 	%rd22818, %rd22817, 1099511628211;
	shr.u64 	%rd22819, %rd22815, 8;
	and.b64  	%rd22820, %rd22819, 255;
	xor.b64  	%rd22821, %rd22820, %rd22818;
	mul.lo.s64 	%rd22822, %rd22821, 1099511628211;
	shr.u64 	%rd22823, %rd22815, 16;
	and.b64  	%rd22824, %rd22823, 255;
	xor.b64  	%rd22825, %rd22824, %rd22822;
	mul.lo.s64 	%rd22826, %rd22825, 1099511628211;
	shr.u64 	%rd22827, %rd22815, 24;
	and.b64  	%rd22828, %rd22827, 255;
	xor.b64  	%rd22829, %rd22828, %rd22826;
	mul.lo.s64 	%rd22830, %rd22829, 1099511628211;
	shr.u64 	%rd22831, %rd22815, 32;
	and.b64  	%rd22832, %rd22831, 255;
	xor.b64  	%rd22833, %rd22832, %rd22830;
	mul.lo.s64 	%rd22834, %rd22833, 1099511628211;
	shr.u64 	%rd22835, %rd22815, 40;
	and.b64  	%rd22836, %rd22835, 255;
	xor.b64  	%rd22837, %rd22836, %rd22834;
	mul.lo.s64 	%rd22838, %rd22837, 1099511628211;
	shr.u64 	%rd22839, %rd22815, 48;
	and.b64  	%rd22840, %rd22839, 255;
	xor.b64  	%rd22841, %rd22840, %rd22838;
	mul.lo.s64 	%rd22842, %rd22841, 1099511628211;
	shr.u64 	%rd22843, %rd22815, 56;
	xor.b64  	%rd22844, %rd22843, %rd22842;
	mul.lo.s64 	%rd56505, %rd22844, 1099511628211;
$L__BB5_2839:
	mov.b64 	%rd56512, -3750763034362895579;
	mov.b64 	%rd56513, 0;
	@%p267 bra 	$L__BB5_2842;
	and.b64  	%rd5222, %rd2, -2;
	mov.b64 	%rd56512, -3750763034362895579;
	mov.b64 	%rd56513, 0;
	mov.u64 	%rd56511, %rd56513;
$L__BB5_2841:
	shl.b64 	%rd22850, %rd56513, 3;
	add.s64 	%rd22851, %rd56371, %rd22850;
	ld.u64 	%rd22852, [%rd22851];
	and.b64  	%rd22853, %rd22852, 255;
	xor.b64  	%rd22854, %rd22853, %rd56512;
	mul.lo.s64 	%rd22855, %rd22854, 1099511628211;
	shr.u64 	%rd22856, %rd22852, 8;
	and.b64  	%rd22857, %rd22856, 255;
	xor.b64  	%rd22858, %rd22857, %rd22855;
	mul.lo.s64 	%rd22859, %rd22858, 1099511628211;
	shr.u64 	%rd22860, %rd22852, 16;
	and.b64  	%rd22861, %rd22860, 255;
	xor.b64  	%rd22862, %rd22861, %rd22859;
	mul.lo.s64 	%rd22863, %rd22862, 1099511628211;
	shr.u64 	%rd22864, %rd22852, 24;
	and.b64  	%rd22865, %rd22864, 255;
	xor.b64  	%rd22866, %rd22865, %rd22863;
	mul.lo.s64 	%rd22867, %rd22866, 1099511628211;
	shr.u64 	%rd22868, %rd22852, 32;
	and.b64  	%rd22869, %rd22868, 255;
	xor.b64  	%rd22870, %rd22869, %rd22867;
	mul.lo.s64 	%rd22871, %rd22870, 1099511628211;
	shr.u64 	%rd22872, %rd22852, 40;
	and.b64  	%rd22873, %rd22872, 255;
	xor.b64  	%rd22874, %rd22873, %rd22871;
	mul.lo.s64 	%rd22875, %rd22874, 1099511628211;
	shr.u64 	%rd22876, %rd22852, 48;
	and.b64  	%rd22877, %rd22876, 255;
	xor.b64  	%rd22878, %rd22877, %rd22875;
	mul.lo.s64 	%rd22879, %rd22878, 1099511628211;
	shr.u64 	%rd22880, %rd22852, 56;
	xor.b64  	%rd22881, %rd22880, %rd22879;
	mul.lo.s64 	%rd22882, %rd22881, 1099511628211;
	ld.u64 	%rd22883, [%rd22851+8];
	and.b64  	%rd22884, %rd22883, 255;
	xor.b64  	%rd22885, %rd22884, %rd22882;
	mul.lo.s64 	%rd22886, %rd22885, 1099511628211;
	shr.u64 	%rd22887, %rd22883, 8;
	and.b64  	%rd22888, %rd22887, 255;
	xor.b64  	%rd22889, %rd22888, %rd22886;
	mul.lo.s64 	%rd22890, %rd22889, 1099511628211;
	shr.u64 	%rd22891, %rd22883, 16;
	and.b64  	%rd22892, %rd22891, 255;
	xor.b64  	%rd22893, %rd22892, %rd22890;
	mul.lo.s64 	%rd22894, %rd22893, 1099511628211;
	shr.u64 	%rd22895, %rd22883, 24;
	and.b64  	%rd22896, %rd22895, 255;
	xor.b64  	%rd22897, %rd22896, %rd22894;
	mul.lo.s64 	%rd22898, %rd22897, 1099511628211;
	shr.u64 	%rd22899, %rd22883, 32;
	and.b64  	%rd22900, %rd22899, 255;
	xor.b64  	%rd22901, %rd22900, %rd22898;
	mul.lo.s64 	%rd22902, %rd22901, 1099511628211;
	shr.u64 	%rd22903, %rd22883, 40;
	and.b64  	%rd22904, %rd22903, 255;
	xor.b64  	%rd22905, %rd22904, %rd22902;
	mul.lo.s64 	%rd22906, %rd22905, 1099511628211;
	shr.u64 	%rd22907, %rd22883, 48;
	and.b64  	%rd22908, %rd22907, 255;
	xor.b64  	%rd22909, %rd22908, %rd22906;
	mul.lo.s64 	%rd22910, %rd22909, 1099511628211;
	shr.u64 	%rd22911, %rd22883, 56;
	xor.b64  	%rd22912, %rd22911, %rd22910;
	mul.lo.s64 	%rd56512, %rd22912, 1099511628211;
	add.s64 	%rd56513, %rd56513, 2;
	add.s64 	%rd56511, %rd56511, 2;
	setp.ne.s64 	%p865, %rd56511, %rd5222;
	@%p865 bra 	$L__BB5_2841;
$L__BB5_2842:
	@%p269 bra 	$L__BB5_2844;
	shl.b64 	%rd22913, %rd56513, 3;
	add.s64 	%rd22914, %rd56371, %rd22913;
	ld.u64 	%rd22915, [%rd22914];
	and.b64  	%rd22916, %rd22915, 255;
	xor.b64  	%rd22917, %rd22916, %rd56512;
	mul.lo.s64 	%rd22918, %rd22917, 1099511628211;
	shr.u64 	%rd22919, %rd22915, 8;
	and.b64  	%rd22920, %rd22919, 255;
	xor.b64  	%rd22921, %rd22920, %rd22918;
	mul.lo.s64 	%rd22922, %rd22921, 1099511628211;
	shr.u64 	%rd22923, %rd22915, 16;
	and.b64  	%rd22924, %rd22923, 255;
	xor.b64  	%rd22925, %rd22924, %rd22922;
	mul.lo.s64 	%rd22926, %rd22925, 1099511628211;
	shr.u64 	%rd22927, %rd22915, 24;
	and.b64  	%rd22928, %rd22927, 255;
	xor.b64  	%rd22929, %rd22928, %rd22926;
	mul.lo.s64 	%rd22930, %rd22929, 1099511628211;
	shr.u64 	%rd22931, %rd22915, 32;
	and.b64  	%rd22932, %rd22931, 255;
	xor.b64  	%rd22933, %rd22932, %rd22930;
	mul.lo.s64 	%rd22934, %rd22933, 1099511628211;
	shr.u64 	%rd22935, %rd22915, 40;
	and.b64  	%rd22936, %rd22935, 255;
	xor.b64  	%rd22937, %rd22936, %rd22934;
	mul.lo.s64 	%rd22938, %rd22937, 1099511628211;
	shr.u64 	%rd22939, %rd22915, 48;
	and.b64  	%rd22940, %rd22939, 255;
	xor.b64  	%rd22941, %rd22940, %rd22938;
	mul.lo.s64 	%rd22942, %rd22941, 1099511628211;
	shr.u64 	%rd22943, %rd22915, 56;
	xor.b64  	%rd22944, %rd22943, %rd22942;
	mul.lo.s64 	%rd56512, %rd22944, 1099511628211;
$L__BB5_2844:
	setp.eq.s64 	%p867, %rd56505, %rd56512;
	@%p867 bra 	$L__BB5_2869;
	setp.lt.u64 	%p868, %rd2958, 7;
	mov.b64 	%rd56520, 0;
	mov.u64 	%rd56528, %rd56520;
	@%p868 bra 	$L__BB5_2848;
	and.b64  	%rd5234, %rd2, -8;
	mov.b64 	%rd56520, 0;
	mov.u64 	%rd56518, %rd56520;
$L__BB5_2847:
	.pragma "nounroll";
	shl.b64 	%rd22948, %rd56520, 3;
	add.s64 	%rd22949, %rd56242, %rd22948;
	ld.u64 	%rd22950, [%rd22949];
	mad.lo.s64 	%rd22951, %rd22950, 2654435761, %rd56528;
	shl.b64 	%rd22952, %rd22951, 13;
	add.s64 	%rd22953, %rd22952, %rd22951;
	shr.u64 	%rd22954, %rd22953, 7;
	xor.b64  	%rd22955, %rd22954, %rd22953;
	shl.b64 	%rd22956, %rd22955, 3;
	add.s64 	%rd22957, %rd22956, %rd22955;
	shr.u64 	%rd22958, %rd22957, 17;
	xor.b64  	%rd22959, %rd22958, %rd22957;
	shl.b64 	%rd22960, %rd22959, 5;
	add.s64 	%rd22961, %rd22960, %rd22959;
	ld.u64 	%rd22962, [%rd22949+8];
	mad.lo.s64 	%rd22963, %rd22962, 2654435761, %rd22961;
	shl.b64 	%rd22964, %rd22963, 13;
	add.s64 	%rd22965, %rd22964, %rd22963;
	shr.u64 	%rd22966, %rd22965, 7;
	xor.b64  	%rd22967, %rd22966, %rd22965;
	shl.b64 	%rd22968, %rd22967, 3;
	add.s64 	%rd22969, %rd22968, %rd22967;
	shr.u64 	%rd22970, %rd22969, 17;
	xor.b64  	%rd22971, %rd22970, %rd22969;
	shl.b64 	%rd22972, %rd22971, 5;
	add.s64 	%rd22973, %rd22972, %rd22971;
	ld.u64 	%rd22974, [%rd22949+16];
	mad.lo.s64 	%rd22975, %rd22974, 2654435761, %rd22973;
	shl.b64 	%rd22976, %rd22975, 13;
	add.s64 	%rd22977, %rd22976, %rd22975;
	shr.u64 	%rd22978, %rd22977, 7;
	xor.b64  	%rd22979, %rd22978, %rd22977;
	shl.b64 	%rd22980, %rd22979, 3;
	add.s64 	%rd22981, %rd22980, %rd22979;
	shr.u64 	%rd22982, %rd22981, 17;
	xor.b64  	%rd22983, %rd22982, %rd22981;
	shl.b64 	%rd22984, %rd22983, 5;
	add.s64 	%rd22985, %rd22984, %rd22983;
	ld.u64 	%rd22986, [%rd22949+24];
	mad.lo.s64 	%rd22987, %rd22986, 2654435761, %rd22985;
	shl.b64 	%rd22988, %rd22987, 13;
	add.s64 	%rd22989, %rd22988, %rd22987;
	shr.u64 	%rd22990, %rd22989, 7;
	xor.b64  	%rd22991, %rd22990, %rd22989;
	shl.b64 	%rd22992, %rd22991, 3;
	add.s64 	%rd22993, %rd22992, %rd22991;
	shr.u64 	%rd22994, %rd22993, 17;
	xor.b64  	%rd22995, %rd22994, %rd22993;
	shl.b64 	%rd22996, %rd22995, 5;
	add.s64 	%rd22997, %rd22996, %rd22995;
	ld.u64 	%rd22998, [%rd22949+32];
	mad.lo.s64 	%rd22999, %rd22998, 2654435761, %rd22997;
	shl.b64 	%rd23000, %rd22999, 13;
	add.s64 	%rd23001, %rd23000, %rd22999;
	shr.u64 	%rd23002, %rd23001, 7;
	xor.b64  	%rd23003, %rd23002, %rd23001;
	shl.b64 	%rd23004, %rd23003, 3;
	add.s64 	%rd23005, %rd23004, %rd23003;
	shr.u64 	%rd23006, %rd23005, 17;
	xor.b64  	%rd23007, %rd23006, %rd23005;
	shl.b64 	%rd23008, %rd23007, 5;
	add.s64 	%rd23009, %rd23008, %rd23007;
	ld.u64 	%rd23010, [%rd22949+40];
	mad.lo.s64 	%rd23011, %rd23010, 2654435761, %rd23009;
	shl.b64 	%rd23012, %rd23011, 13;
	add.s64 	%rd23013, %rd23012, %rd23011;
	shr.u64 	%rd23014, %rd23013, 7;
	xor.b64  	%rd23015, %rd23014, %rd23013;
	shl.b64 	%rd23016, %rd23015, 3;
	add.s64 	%rd23017, %rd23016, %rd23015;
	shr.u64 	%rd23018, %rd23017, 17;
	xor.b64  	%rd23019, %rd23018, %rd23017;
	shl.b64 	%rd23020, %rd23019, 5;
	add.s64 	%rd23021, %rd23020, %rd23019;
	ld.u64 	%rd23022, [%rd22949+48];
	mad.lo.s64 	%rd23023, %rd23022, 2654435761, %rd23021;
	shl.b64 	%rd23024, %rd23023, 13;
	add.s64 	%rd23025, %rd23024, %rd23023;
	shr.u64 	%rd23026, %rd23025, 7;
	xor.b64  	%rd23027, %rd23026, %rd23025;
	shl.b64 	%rd23028, %rd23027, 3;
	add.s64 	%rd23029, %rd23028, %rd23027;
	shr.u64 	%rd23030, %rd23029, 17;
	xor.b64  	%rd23031, %rd23030, %rd23029;
	shl.b64 	%rd23032, %rd23031, 5;
	add.s64 	%rd23033, %rd23032, %rd23031;
	ld.u64 	%rd23034, [%rd22949+56];
	mad.lo.s64 	%rd23035, %rd23034, 2654435761, %rd23033;
	shl.b64 	%rd23036, %rd23035, 13;
	add.s64 	%rd23037, %rd23036, %rd23035;
	shr.u64 	%rd23038, %rd23037, 7;
	xor.b64  	%rd23039, %rd23038, %rd23037;
	shl.b64 	%rd23040, %rd23039, 3;
	add.s64 	%rd23041, %rd23040, %rd23039;
	shr.u64 	%rd23042, %rd23041, 17;
	xor.b64  	%rd23043, %rd23042, %rd23041;
	shl.b64 	%rd23044, %rd23043, 5;
	add.s64 	%rd56528, %rd23044, %rd23043;
	add.s64 	%rd56520, %rd56520, 8;
	add.s64 	%rd56518, %rd56518, 8;
	setp.ne.s64 	%p869, %rd56518, %rd5234;
	@%p869 bra 	$L__BB5_2847;
$L__BB5_2848:
	setp.eq.s64 	%p870, %rd2959, 0;
	@%p870 bra 	$L__BB5_2856;
	setp.lt.u64 	%p871, %rd2960, 3;
	@%p871 bra 	$L__BB5_2851;
	shl.b64 	%rd23046, %rd56520, 3;
	add.s64 	%rd23047, %rd56242, %rd23046;
	ld.u64 	%rd23048, [%rd23047];
	mad.lo.s64 	%rd23049, %rd23048, 2654435761, %rd56528;
	shl.b64 	%rd23050, %rd23049, 13;
	add.s64 	%rd23051, %rd23050, %rd23049;
	shr.u64 	%rd23052, %rd23051, 7;
	xor.b64  	%rd23053, %rd23052, %rd23051;
	shl.b64 	%rd23054, %rd23053, 3;
	add.s64 	%rd23055, %rd23054, %rd23053;
	shr.u64 	%rd23056, %rd23055, 17;
	xor.b64  	%rd23057, %rd23056, %rd23055;
	shl.b64 	%rd23058, %rd23057, 5;
	add.s64 	%rd23059, %rd23058, %rd23057;
	ld.u64 	%rd23060, [%rd23047+8];
	mad.lo.s64 	%rd23061, %rd23060, 2654435761, %rd23059;
	shl.b64 	%rd23062, %rd23061, 13;
	add.s64 	%rd23063, %rd23062, %rd23061;
	shr.u64 	%rd23064, %rd23063, 7;
	xor.b64  	%rd23065, %rd23064, %rd23063;
	shl.b64 	%rd23066, %rd23065, 3;
	add.s64 	%rd23067, %rd23066, %rd23065;
	shr.u64 	%rd23068, %rd23067, 17;
	xor.b64  	%rd23069, %rd23068, %rd23067;
	shl.b64 	%rd23070, %rd23069, 5;
	add.s64 	%rd23071, %rd23070, %rd23069;
	ld.u64 	%rd23072, [%rd23047+16];
	mad.lo.s64 	%rd23073, %rd23072, 2654435761, %rd23071;
	shl.b64 	%rd23074, %rd23073, 13;
	add.s64 	%rd23075, %rd23074, %rd23073;
	shr.u64 	%rd23076, %rd23075, 7;
	xor.b64  	%rd23077, %rd23076, %rd23075;
	shl.b64 	%rd23078, %rd23077, 3;
	add.s64 	%rd23079, %rd23078, %rd23077;
	shr.u64 	%rd23080, %rd23079, 17;
	xor.b64  	%rd23081, %rd23080, %rd23079;
	shl.b64 	%rd23082, %rd23081, 5;
	add.s64 	%rd23083, %rd23082, %rd23081;
	ld.u64 	%rd23084, [%rd23047+24];
	mad.lo.s64 	%rd23085, %rd23084, 2654435761, %rd23083;
	shl.b64 	%rd23086, %rd23085, 13;
	add.s64 	%rd23087, %rd23086, %rd23085;
	shr.u64 	%rd23088, %rd23087, 7;
	xor.b64  	%rd23089, %rd23088, %rd23087;
	shl.b64 	%rd23090, %rd23089, 3;
	add.s64 	%rd23091, %rd23090, %rd23089;
	shr.u64 	%rd23092, %rd23091, 17;
	xor.b64  	%rd23093, %rd23092, %rd23091;
	shl.b64 	%rd23094, %rd23093, 5;
	add.s64 	%rd56528, %rd23094, %rd23093;
	add.s64 	%rd56520, %rd56520, 4;
$L__BB5_2851:
	setp.eq.s64 	%p872, %rd2961, 0;
	@%p872 bra 	$L__BB5_2856;
	setp.eq.s64 	%p873, %rd2962, 0;
	@%p873 bra 	$L__BB5_2854;
	shl.b64 	%rd23096, %rd56520, 3;
	add.s64 	%rd23097, %rd56242, %rd23096;
	ld.u64 	%rd23098, [%rd23097];
	mad.lo.s64 	%rd23099, %rd23098, 2654435761, %rd56528;
	shl.b64 	%rd23100, %rd23099, 13;
	add.s64 	%rd23101, %rd23100, %rd23099;
	shr.u64 	%rd23102, %rd23101, 7;
	xor.b64  	%rd23103, %rd23102, %rd23101;
	shl.b64 	%rd23104, %rd23103, 3;
	add.s64 	%rd23105, %rd23104, %rd23103;
	shr.u64 	%rd23106, %rd23105, 17;
	xor.b64  	%rd23107, %rd23106, %rd23105;
	shl.b64 	%rd23108, %rd23107, 5;
	add.s64 	%rd23109, %rd23108, %rd23107;
	ld.u64 	%rd23110, [%rd23097+8];
	mad.lo.s64 	%rd23111, %rd23110, 2654435761, %rd23109;
	shl.b64 	%rd23112, %rd23111, 13;
	add.s64 	%rd23113, %rd23112, %rd23111;
	shr.u64 	%rd23114, %rd23113, 7;
	xor.b64  	%rd23115, %rd23114, %rd23113;
	shl.b64 	%rd23116, %rd23115, 3;
	add.s64 	%rd23117, %rd23116, %rd23115;
	shr.u64 	%rd23118, %rd23117, 17;
	xor.b64  	%rd23119, %rd23118, %rd23117;
	shl.b64 	%rd23120, %rd23119, 5;
	add.s64 	%rd56528, %rd23120, %rd23119;
	add.s64 	%rd56520, %rd56520, 2;
$L__BB5_2854:
	@%p269 bra 	$L__BB5_2856;
	shl.b64 	%rd23121, %rd56520, 3;
	add.s64 	%rd23122, %rd56242, %rd23121;
	ld.u64 	%rd23123, [%rd23122];
	mad.lo.s64 	%rd23124, %rd23123, 2654435761, %rd56528;
	shl.b64 	%rd23125, %rd23124, 13;
	add.s64 	%rd23126, %rd23125, %rd23124;
	shr.u64 	%rd23127, %rd23126, 7;
	xor.b64  	%rd23128, %rd23127, %rd23126;
	shl.b64 	%rd23129, %rd23128, 3;
	add.s64 	%rd23130, %rd23129, %rd23128;
	shr.u64 	%rd23131, %rd23130, 17;
	xor.b64  	%rd23132, %rd23131, %rd23130;
	shl.b64 	%rd23133, %rd23132, 5;
	add.s64 	%rd56528, %rd23133, %rd23132;
$L__BB5_2856:
	mov.b64 	%rd56533, 0;
	mov.u64 	%rd56541, %rd56533;
	@%p868 bra 	$L__BB5_2859;
	and.b64  	%rd5256, %rd2, -8;
	mov.b64 	%rd56533, 0;
	mov.u64 	%rd56531, %rd56533;
$L__BB5_2858:
	.pragma "nounroll";
	shl.b64 	%rd23137, %rd56533, 3;
	add.s64 	%rd23138, %rd56371, %rd23137;
	ld.u64 	%rd23139, [%rd23138];
	mad.lo.s64 	%rd23140, %rd23139, 2654435761, %rd56541;
	shl.b64 	%rd23141, %rd23140, 13;
	add.s64 	%rd23142, %rd23141, %rd23140;
	shr.u64 	%rd23143, %rd23142, 7;
	xor.b64  	%rd23144, %rd23143, %rd23142;
	shl.b64 	%rd23145, %rd23144, 3;
	add.s64 	%rd23146, %rd23145, %rd23144;
	shr.u64 	%rd23147, %rd23146, 17;
	xor.b64  	%rd23148, %rd23147, %rd23146;
	shl.b64 	%rd23149, %rd23148, 5;
	add.s64 	%rd23150, %rd23149, %rd23148;
	ld.u64 	%rd23151, [%rd23138+8];
	mad.lo.s64 	%rd23152, %rd23151, 2654435761, %rd23150;
	shl.b64 	%rd23153, %rd23152, 13;
	add.s64 	%rd23154, %rd23153, %rd23152;
	shr.u64 	%rd23155, %rd23154, 7;
	xor.b64  	%rd23156, %rd23155, %rd23154;
	shl.b64 	%rd23157, %rd23156, 3;
	add.s64 	%rd23158, %rd23157, %rd23156;
	shr.u64 	%rd23159, %rd23158, 17;
	xor.b64  	%rd23160, %rd23159, %rd23158;
	shl.b64 	%rd23161, %rd23160, 5;
	add.s64 	%rd23162, %rd23161, %rd23160;
	ld.u64 	%rd23163, [%rd23138+16];
	mad.lo.s64 	%rd23164, %rd23163, 2654435761, %rd23162;
	shl.b64 	%rd23165, %rd23164, 13;
	add.s64 	%rd23166, %rd23165, %rd23164;
	shr.u64 	%rd23167, %rd23166, 7;
	xor.b64  	%rd23168, %rd23167, %rd23166;
	shl.b64 	%rd23169, %rd23168, 3;
	add.s64 	%rd23170, %rd23169, %rd23168;
	shr.u64 	%rd23171, %rd23170, 17;
	xor.b64  	%rd23172, %rd23171, %rd23170;
	shl.b64 	%rd23173, %rd23172, 5;
	add.s64 	%rd23174, %rd23173, %rd23172;
	ld.u64 	%rd23175, [%rd23138+24];
	mad.lo.s64 	%rd23176, %rd23175, 2654435761, %rd23174;
	shl.b64 	%rd23177, %rd23176, 13;
	add.s64 	%rd23178, %rd23177, %rd23176;
	shr.u64 	%rd23179, %rd23178, 7;
	xor.b64  	%rd23180, %rd23179, %rd23178;
	shl.b64 	%rd23181, %rd23180, 3;
	add.s64 	%rd23182, %rd23181, %rd23180;
	shr.u64 	%rd23183, %rd23182, 17;
	xor.b64  	%rd23184, %rd23183, %rd23182;
	shl.b64 	%rd23185, %rd23184, 5;
	add.s64 	%rd23186, %rd23185, %rd23184;
	ld.u64 	%rd23187, [%rd23138+32];
	mad.lo.s64 	%rd23188, %rd23187, 2654435761, %rd23186;
	shl.b64 	%rd23189, %rd23188, 13;
	add.s64 	%rd23190, %rd23189, %rd23188;
	shr.u64 	%rd23191, %rd23190, 7;
	xor.b64  	%rd23192, %rd23191, %rd23190;
	shl.b64 	%rd23193, %rd23192, 3;
	add.s64 	%rd23194, %rd23193, %rd23192;
	shr.u64 	%rd23195, %rd23194, 17;
	xor.b64  	%rd23196, %rd23195, %rd23194;
	shl.b64 	%rd23197, %rd23196, 5;
	add.s64 	%rd23198, %rd23197, %rd23196;
	ld.u64 	%rd23199, [%rd23138+40];
	mad.lo.s64 	%rd23200, %rd23199, 2654435761, %rd23198;
	shl.b64 	%rd23201, %rd23200, 13;
	add.s64 	%rd23202, %rd23201, %rd23200;
	shr.u64 	%rd23203, %rd23202, 7;
	xor.b64  	%rd23204, %rd23203, %rd23202;
	shl.b64 	%rd23205, %rd23204, 3;
	add.s64 	%rd23206, %rd23205, %rd23204;
	shr.u64 	%rd23207, %rd23206, 17;
	xor.b64  	%rd23208, %rd23207, %rd23206;
	shl.b64 	%rd23209, %rd23208, 5;
	add.s64 	%rd23210, %rd23209, %rd23208;
	ld.u64 	%rd23211, [%rd23138+48];
	mad.lo.s64 	%rd23212, %rd23211, 2654435761, %rd23210;
	shl.b64 	%rd23213, %rd23212, 13;
	add.s64 	%rd23214, %rd23213, %rd23212;
	shr.u64 	%rd23215, %rd23214, 7;
	xor.b64  	%rd23216, %rd23215, %rd23214;
	shl.b64 	%rd23217, %rd23216, 3;
	add.s64 	%rd23218, %rd23217, %rd23216;
	shr.u64 	%rd23219, %rd23218, 17;
	xor.b64  	%rd23220, %rd23219, %rd23218;
	shl.b64 	%rd23221, %rd23220, 5;
	add.s64 	%rd23222, %rd23221, %rd23220;
	ld.u64 	%rd23223, [%rd23138+56];
	mad.lo.s64 	%rd23224, %rd23223, 2654435761, %rd23222;
	shl.b64 	%rd23225, %rd23224, 13;
	add.s64 	%rd23226, %rd23225, %rd23224;
	shr.u64 	%rd23227, %rd23226, 7;
	xor.b64  	%rd23228, %rd23227, %rd23226;
	shl.b64 	%rd23229, %rd23228, 3;
	add.s64 	%rd23230, %rd23229, %rd23228;
	shr.u64 	%rd23231, %rd23230, 17;
	xor.b64  	%rd23232, %rd23231, %rd23230;
	shl.b64 	%rd23233, %rd23232, 5;
	add.s64 	%rd56541, %rd23233, %rd23232;
	add.s64 	%rd56533, %rd56533, 8;
	add.s64 	%rd56531, %rd56531, 8;
	setp.ne.s64 	%p876, %rd56531, %rd5256;
	@%p876 bra 	$L__BB5_2858;
$L__BB5_2859:
	@%p870 bra 	$L__BB5_2867;
	setp.lt.u64 	%p878, %rd2960, 3;
	@%p878 bra 	$L__BB5_2862;
	shl.b64 	%rd23235, %rd56533, 3;
	add.s64 	%rd23236, %rd56371, %rd23235;
	ld.u64 	%rd23237, [%rd23236];
	mad.lo.s64 	%rd23238, %rd23237, 2654435761, %rd56541;
	shl.b64 	%rd23239, %rd23238, 13;
	add.s64 	%rd23240, %rd23239, %rd23238;
	shr.u64 	%rd23241, %rd23240, 7;
	xor.b64  	%rd23242, %rd23241, %rd23240;
	shl.b64 	%rd23243, %rd23242, 3;
	add.s64 	%rd23244, %rd23243, %rd23242;
	shr.u64 	%rd23245, %rd23244, 17;
	xor.b64  	%rd23246, %rd23245, %rd23244;
	shl.b64 	%rd23247, %rd23246, 5;
	add.s64 	%rd23248, %rd23247, %rd23246;
	ld.u64 	%rd23249, [%rd23236+8];
	mad.lo.s64 	%rd23250, %rd23249, 2654435761, %rd23248;
	shl.b64 	%rd23251, %rd23250, 13;
	add.s64 	%rd23252, %rd23251, %rd23250;
	shr.u64 	%rd23253, %rd23252, 7;
	xor.b64  	%rd23254, %rd23253, %rd23252;
	shl.b64 	%rd23255, %rd23254, 3;
	add.s64 	%rd23256, %rd23255, %rd23254;
	shr.u64 	%rd23257, %rd23256, 17;
	xor.b64  	%rd23258, %rd23257, %rd23256;
	shl.b64 	%rd23259, %rd23258, 5;
	add.s64 	%rd23260, %rd23259, %rd23258;
	ld.u64 	%rd23261, [%rd23236+16];
	mad.lo.s64 	%rd23262, %rd23261, 2654435761, %rd23260;
	shl.b64 	%rd23263, %rd23262, 13;
	add.s64 	%rd23264, %rd23263, %rd23262;
	shr.u64 	%rd23265, %rd23264, 7;
	xor.b64  	%rd23266, %rd23265, %rd23264;
	shl.b64 	%rd23267, %rd23266, 3;
	add.s64 	%rd23268, %rd23267, %rd23266;
	shr.u64 	%rd23269, %rd23268, 17;
	xor.b64  	%rd23270, %rd23269, %rd23268;
	shl.b64 	%rd23271, %rd23270, 5;
	add.s64 	%rd23272, %rd23271, %rd23270;
	ld.u64 	%rd23273, [%rd23236+24];
	mad.lo.s64 	%rd23274, %rd23273, 2654435761, %rd23272;
	shl.b64 	%rd23275, %rd23274, 13;
	add.s64 	%rd23276, %rd23275, %rd23274;
	shr.u64 	%rd23277, %rd23276, 7;
	xor.b64  	%rd23278, %rd23277, %rd23276;
	shl.b64 	%rd23279, %rd23278, 3;
	add.s64 	%rd23280, %rd23279, %rd23278;
	shr.u64 	%rd23281, %rd23280, 17;
	xor.b64  	%rd23282, %rd23281, %rd23280;
	shl.b64 	%rd23283, %rd23282, 5;
	add.s64 	%rd56541, %rd23283, %rd23282;
	add.s64 	%rd56533, %rd56533, 4;
$L__BB5_2862:
	setp.eq.s64 	%p879, %rd2961, 0;
	@%p879 bra 	$L__BB5_2867;
	setp.eq.s64 	%p880, %rd2962, 0;
	@%p880 bra 	$L__BB5_2865;
	shl.b64 	%rd23285, %rd56533, 3;
	add.s64 	%rd23286, %rd56371, %rd23285;
	ld.u64 	%rd23287, [%rd23286];
	mad.lo.s64 	%rd23288, %rd23287, 2654435761, %rd56541;
	shl.b64 	%rd23289, %rd23288, 13;
	add.s64 	%rd23290, %rd23289, %rd23288;
	shr.u64 	%rd23291, %rd23290, 7;
	xor.b64  	%rd23292, %rd23291, %rd23290;
	shl.b64 	%rd23293, %rd23292, 3;
	add.s64 	%rd23294, %rd23293, %rd23292;
	shr.u64 	%rd23295, %rd23294, 17;
	xor.b64  	%rd23296, %rd23295, %rd23294;
	shl.b64 	%rd23297, %rd23296, 5;
	add.s64 	%rd23298, %rd23297, %rd23296;
	ld.u64 	%rd23299, [%rd23286+8];
	mad.lo.s64 	%rd23300, %rd23299, 2654435761, %rd23298;
	shl.b64 	%rd23301, %rd23300, 13;
	add.s64 	%rd23302, %rd23301, %rd23300;
	shr.u64 	%rd23303, %rd23302, 7;
	xor.b64  	%rd23304, %rd23303, %rd23302;
	shl.b64 	%rd23305, %rd23304, 3;
	add.s64 	%rd23306, %rd23305, %rd23304;
	shr.u64 	%rd23307, %rd23306, 17;
	xor.b64  	%rd23308, %rd23307, %rd23306;
	shl.b64 	%rd23309, %rd23308, 5;
	add.s64 	%rd56541, %rd23309, %rd23308;
	add.s64 	%rd56533, %rd56533, 2;
$L__BB5_2865:
	@%p269 bra 	$L__BB5_2867;
	shl.b64 	%rd23310, %rd56533, 3;
	add.s64 	%rd23311, %rd56371, %rd23310;
	ld.u64 	%rd23312, [%rd23311];
	mad.lo.s64 	%rd23313, %rd23312, 2654435761, %rd56541;
	shl.b64 	%rd23314, %rd23313, 13;
	add.s64 	%rd23315, %rd23314, %rd23313;
	shr.u64 	%rd23316, %rd23315, 7;
	xor.b64  	%rd23317, %rd23316, %rd23315;
	shl.b64 	%rd23318, %rd23317, 3;
	add.s64 	%rd23319, %rd23318, %rd23317;
	shr.u64 	%rd23320, %rd23319, 17;
	xor.b64  	%rd23321, %rd23320, %rd23319;
	shl.b64 	%rd23322, %rd23321, 5;
	add.s64 	%rd56541, %rd23322, %rd23321;
$L__BB5_2867:
	setp.lt.u64 	%p882, %rd56528, %rd56541;
	mov.u64 	%rd56762, %rd56242;
	@%p882 bra 	$L__BB5_2868;
	bra.uni 	$L__BB5_2873;
$L__BB5_2868:
	mov.u64 	%rd56762, %rd56371;
	mov.u64 	%rd56371, %rd56242;
	bra.uni 	$L__BB5_2873;
$L__BB5_2869:
	setp.eq.s32 	%p883, %r1, 0;
	mov.u64 	%rd56762, %rd56242;
	@%p883 bra 	$L__BB5_2873;
	mov.b64 	%rd56542, 0;
$L__BB5_2871:
	shl.b64 	%rd23324, %rd56542, 3;
	add.s64 	%rd23325, %rd56242, %rd23324;
	ld.u64 	%rd5279, [%rd23325];
	add.s64 	%rd23326, %rd56371, %rd23324;
	ld.u64 	%rd5280, [%rd23326];
	setp.lt.u64 	%p884, %rd5279, %rd5280;
	@%p884 bra 	$L__BB5_2868;
	setp.le.u64 	%p885, %rd5279, %rd5280;
	add.s64 	%rd56542, %rd56542, 1;
	setp.lt.u64 	%p886, %rd56542, %rd2957;
	and.pred  	%p887, %p885, %p886;
	mov.u64 	%rd56762, %rd56242;
	@%p887 bra 	$L__BB5_2871;
$L__BB5_2873:
	mov.b64 	%rd56548, -3750763034362895579;
	mov.b64 	%rd56549, 0;
	@%p267 bra 	$L__BB5_2876;
	and.b64  	%rd5284, %rd2, -2;
	mov.b64 	%rd56548, -3750763034362895579;
	mov.b64 	%rd56549, 0;
	mov.u64 	%rd56547, %rd56549;
$L__BB5_2875:
	shl.b64 	%rd23333, %rd56549, 3;
	add.s64 	%rd23334, %rd56285, %rd23333;
	ld.u64 	%rd23335, [%rd23334];
	and.b64  	%rd23336, %rd23335, 255;
	xor.b64  	%rd23337, %rd23336, %rd56548;
	mul.lo.s64 	%rd23338, %rd23337, 1099511628211;
	shr.u64 	%rd23339, %rd23335, 8;
	and.b64  	%rd23340, %rd23339, 255;
	xor.b64  	%rd23341, %rd23340, %rd23338;
	mul.lo.s64 	%rd23342, %rd23341, 1099511628211;
	shr.u64 	%rd23343, %rd23335, 16;
	and.b64  	%rd23344, %rd23343, 255;
	xor.b64  	%rd23345, %rd23344, %rd23342;
	mul.lo.s64 	%rd23346, %rd23345, 1099511628211;
	shr.u64 	%rd23347, %rd23335, 24;
	and.b64  	%rd23348, %rd23347, 255;
	xor.b64  	%rd23349, %rd23348, %rd23346;
	mul.lo.s64 	%rd23350, %rd23349, 1099511628211;
	shr.u64 	%rd23351, %rd23335, 32;
	and.b64  	%rd23352, %rd23351, 255;
	xor.b64  	%rd23353, %rd23352, %rd23350;
	mul.lo.s64 	%rd23354, %rd23353, 1099511628211;
	shr.u64 	%rd23355, %rd23335, 40;
	and.b64  	%rd23356, %rd23355, 255;
	xor.b64  	%rd23357, %rd23356, %rd23354;
	mul.lo.s64 	%rd23358, %rd23357, 1099511628211;
	shr.u64 	%rd23359, %rd23335, 48;
	and.b64  	%rd23360, %rd23359, 255;
	xor.b64  	%rd23361, %rd23360, %rd23358;
	mul.lo.s64 	%rd23362, %rd23361, 1099511628211;
	shr.u64 	%rd23363, %rd23335, 56;
	xor.b64  	%rd23364, %rd23363, %rd23362;
	mul.lo.s64 	%rd23365, %rd23364, 1099511628211;
	ld.u64 	%rd23366, [%rd23334+8];
	and.b64  	%rd23367, %rd23366, 255;
	xor.b64  	%rd23368, %rd23367, %rd23365;
	mul.lo.s64 	%rd23369, %rd23368, 1099511628211;
	shr.u64 	%rd23370, %rd23366, 8;
	and.b64  	%rd23371, %rd23370, 255;
	xor.b64  	%rd23372, %rd23371, %rd23369;
	mul.lo.s64 	%rd23373, %rd23372, 1099511628211;
	shr.u64 	%rd23374, %rd23366, 16;
	and.b64  	%rd23375, %rd23374, 255;
	xor.b64  	%rd23376, %rd23375, %rd23373;
	mul.lo.s64 	%rd23377, %rd23376, 1099511628211;
	shr.u64 	%rd23378, %rd23366, 24;
	and.b64  	%rd23379, %rd23378, 255;
	xor.b64  	%rd23380, %rd23379, %rd23377;
	mul.lo.s64 	%rd23381, %rd23380, 1099511628211;
	shr.u64 	%rd23382, %rd23366, 32;
	and.b64  	%rd23383, %rd23382, 255;
	xor.b64  	%rd23384, %rd23383, %rd23381;
	mul.lo.s64 	%rd23385, %rd23384, 1099511628211;
	shr.u64 	%rd23386, %rd23366, 40;
	and.b64  	%rd23387, %rd23386, 255;
	xor.b64  	%rd23388, %rd23387, %rd23385;
	mul.lo.s64 	%rd23389, %rd23388, 1099511628211;
	shr.u64 	%rd23390, %rd23366, 48;
	and.b64  	%rd23391, %rd23390, 255;
	xor.b64  	%rd23392, %rd23391, %rd23389;
	mul.lo.s64 	%rd23393, %rd23392, 1099511628211;
	shr.u64 	%rd23394, %rd23366, 56;
	xor.b64  	%rd23395, %rd23394, %rd23393;
	mul.lo.s64 	%rd56548, %rd23395, 1099511628211;
	add.s64 	%rd56549, %rd56549, 2;
	add.s64 	%rd56547, %rd56547, 2;
	setp.ne.s64 	%p889, %rd56547, %rd5284;
	@%p889 bra 	$L__BB5_2875;
$L__BB5_2876:
	@%p269 bra 	$L__BB5_2878;
	shl.b64 	%rd23396, %rd56549, 3;
	add.s64 	%rd23397, %rd56285, %rd23396;
	ld.u64 	%rd23398, [%rd23397];
	and.b64  	%rd23399, %rd23398, 255;
	xor.b64  	%rd23400, %rd23399, %rd56548;
	mul.lo.s64 	%rd23401, %rd23400, 1099511628211;
	shr.u64 	%rd23402, %rd23398, 8;
	and.b64  	%rd23403, %rd23402, 255;
	xor.b64  	%rd23404, %rd23403, %rd23401;
	mul.lo.s64 	%rd23405, %rd23404, 1099511628211;
	shr.u64 	%rd23406, %rd23398, 16;
	and.b64  	%rd23407, %rd23406, 255;
	xor.b64  	%rd23408, %rd23407, %rd23405;
	mul.lo.s64 	%rd23409, %rd23408, 1099511628211;
	shr.u64 	%rd23410, %rd23398, 24;
	and.b64  	%rd23411, %rd23410, 255;
	xor.b64  	%rd23412, %rd23411, %rd23409;
	mul.lo.s64 	%rd23413, %rd23412, 1099511628211;
	shr.u64 	%rd23414, %rd23398, 32;
	and.b64  	%rd23415, %rd23414, 255;
	xor.b64  	%rd23416, %rd23415, %rd23413;
	mul.lo.s64 	%rd23417, %rd23416, 1099511628211;
	shr.u64 	%rd23418, %rd23398, 40;
	and.b64  	%rd23419, %rd23418, 255;
	xor.b64  	%rd23420, %rd23419, %rd23417;
	mul.lo.s64 	%rd23421, %rd23420, 1099511628211;
	shr.u64 	%rd23422, %rd23398, 48;
	and.b64  	%rd23423, %rd23422, 255;
	xor.b64  	%rd23424, %rd23423, %rd23421;
	mul.lo.s64 	%rd23425, %rd23424, 1099511628211;
	shr.u64 	%rd23426, %rd23398, 56;
	xor.b64  	%rd23427, %rd23426, %rd23425;
	mul.lo.s64 	%rd56548, %rd23427, 1099511628211;
$L__BB5_2878:
	mov.b64 	%rd56555, -3750763034362895579;
	mov.b64 	%rd56556, 0;
	@%p267 bra 	$L__BB5_2881;
	and.b64  	%rd5296, %rd2, -2;
	mov.b64 	%rd56555, -3750763034362895579;
	mov.b64 	%rd56556, 0;
	mov.u64 	%rd56554, %rd56556;
$L__BB5_2880:
	shl.b64 	%rd23433, %rd56556, 3;
	add.s64 	%rd23434, %rd56414, %rd23433;
	ld.u64 	%rd23435, [%rd23434];
	and.b64  	%rd23436, %rd23435, 255;
	xor.b64  	%rd23437, %rd23436, %rd56555;
	mul.lo.s64 	%rd23438, %rd23437, 1099511628211;
	shr.u64 	%rd23439, %rd23435, 8;
	and.b64  	%rd23440, %rd23439, 255;
	xor.b64  	%rd23441, %rd23440, %rd23438;
	mul.lo.s64 	%rd23442, %rd23441, 1099511628211;
	shr.u64 	%rd23443, %rd23435, 16;
	and.b64  	%rd23444, %rd23443, 255;
	xor.b64  	%rd23445, %rd23444, %rd23442;
	mul.lo.s64 	%rd23446, %rd23445, 1099511628211;
	shr.u64 	%rd23447, %rd23435, 24;
	and.b64  	%rd23448, %rd23447, 255;
	xor.b64  	%rd23449, %rd23448, %rd23446;
	mul.lo.s64 	%rd23450, %rd23449, 1099511628211;
	shr.u64 	%rd23451, %rd23435, 32;
	and.b64  	%rd23452, %rd23451, 255;
	xor.b64  	%rd23453, %rd23452, %rd23450;
	mul.lo.s64 	%rd23454, %rd23453, 1099511628211;
	shr.u64 	%rd23455, %rd23435, 40;
	and.b64  	%rd23456, %rd23455, 255;
	xor.b64  	%rd23457, %rd23456, %rd23454;
	mul.lo.s64 	%rd23458, %rd23457, 1099511628211;
	shr.u64 	%rd23459, %rd23435, 48;
	and.b64  	%rd23460, %rd23459, 255;
	xor.b64  	%rd23461, %rd23460, %rd23458;
	mul.lo.s64 	%rd23462, %rd23461, 1099511628211;
	shr.u64 	%rd23463, %rd23435, 56;
	xor.b64  	%rd23464, %rd23463, %rd23462;
	mul.lo.s64 	%rd23465, %rd23464, 1099511628211;
	ld.u64 	%rd23466, [%rd23434+8];
	and.b64  	%rd23467, %rd23466, 255;
	xor.b64  	%rd23468, %rd23467, %rd23465;
	mul.lo.s64 	%rd23469, %rd23468, 1099511628211;
	shr.u64 	%rd23470, %rd23466, 8;
	and.b64  	%rd23471, %rd23470, 255;
	xor.b64  	%rd23472, %rd23471, %rd23469;
	mul.lo.s64 	%rd23473, %rd23472, 1099511628211;
	shr.u64 	%rd23474, %rd23466, 16;
	and.b64  	%rd23475, %rd23474, 255;
	xor.b64  	%rd23476, %rd23475, %rd23473;
	mul.lo.s64 	%rd23477, %rd23476, 1099511628211;
	shr.u64 	%rd23478, %rd23466, 24;
	and.b64  	%rd23479, %rd23478, 255;
	xor.b64  	%rd23480, %rd23479, %rd23477;
	mul.lo.s64 	%rd23481, %rd23480, 1099511628211;
	shr.u64 	%rd23482, %rd23466, 32;
	and.b64  	%rd23483, %rd23482, 255;
	xor.b64  	%rd23484, %rd23483, %rd23481;
	mul.lo.s64 	%rd23485, %rd23484, 1099511628211;
	shr.u64 	%rd23486, %rd23466, 40;
	and.b64  	%rd23487, %rd23486, 255;
	xor.b64  	%rd23488, %rd23487, %rd23485;
	mul.lo.s64 	%rd23489, %rd23488, 1099511628211;
	shr.u64 	%rd23490, %rd23466, 48;
	and.b64  	%rd23491, %rd23490, 255;
	xor.b64  	%rd23492, %rd23491, %rd23489;
	mul.lo.s64 	%rd23493, %rd23492, 1099511628211;
	shr.u64 	%rd23494, %rd23466, 56;
	xor.b64  	%rd23495, %rd23494, %rd23493;
	mul.lo.s64 	%rd56555, %rd23495, 1099511628211;
	add.s64 	%rd56556, %rd56556, 2;
	add.s64 	%rd56554, %rd56554, 2;
	setp.ne.s64 	%p892, %rd56554, %rd5296;
	@%p892 bra 	$L__BB5_2880;
$L__BB5_2881:
	@%p269 bra 	$L__BB5_2883;
	shl.b64 	%rd23496, %rd56556, 3;
	add.s64 	%rd23497, %rd56414, %rd23496;
	ld.u64 	%rd23498, [%rd23497];
	and.b64  	%rd23499, %rd23498, 255;
	xor.b64  	%rd23500, %rd23499, %rd56555;
	mul.lo.s64 	%rd23501, %rd23500, 1099511628211;
	shr.u64 	%rd23502, %rd23498, 8;
	and.b64  	%rd23503, %rd23502, 255;
	xor.b64  	%rd23504, %rd23503, %rd23501;
	mul.lo.s64 	%rd23505, %rd23504, 1099511628211;
	shr.u64 	%rd23506, %rd23498, 16;
	and.b64  	%rd23507, %rd23506, 255;
	xor.b64  	%rd23508, %rd23507, %rd23505;
	mul.lo.s64 	%rd23509, %rd23508, 1099511628211;
	shr.u64 	%rd23510, %rd23498, 24;
	and.b64  	%rd23511, %rd23510, 255;
	xor.b64  	%rd23512, %rd23511, %rd23509;
	mul.lo.s64 	%rd23513, %rd23512, 1099511628211;
	shr.u64 	%rd23514, %rd23498, 32;
	and.b64  	%rd23515, %rd23514, 255;
	xor.b64  	%rd23516, %rd23515, %rd23513;
	mul.lo.s64 	%rd23517, %rd23516, 1099511628211;
	shr.u64 	%rd23518, %rd23498, 40;
	and.b64  	%rd23519, %rd23518, 255;
	xor.b64  	%rd23520, %rd23519, %rd23517;
	mul.lo.s64 	%rd23521, %rd23520, 1099511628211;
	shr.u64 	%rd23522, %rd23498, 48;
	and.b64  	%rd23523, %rd23522, 255;
	xor.b64  	%rd23524, %rd23523, %rd23521;
	mul.lo.s64 	%rd23525, %rd23524, 1099511628211;
	shr.u64 	%rd23526, %rd23498, 56;
	xor.b64  	%rd23527, %rd23526, %rd23525;
	mul.lo.s64 	%rd56555, %rd23527, 1099511628211;
$L__BB5_2883:
	setp.eq.s64 	%p894, %rd56548, %rd56555;
	@%p894 bra 	$L__BB5_2908;
	setp.lt.u64 	%p895, %rd2958, 7;
	mov.b64 	%rd56563, 0;
	mov.u64 	%rd56571, %rd56563;
	@%p895 bra 	$L__BB5_2887;
	and.b64  	%rd5308, %rd2, -8;
	mov.b64 	%rd56563, 0;
	mov.u64 	%rd56561, %rd56563;
$L__BB5_2886:
	.pragma "nounroll";
	shl.b64 	%rd23531, %rd56563, 3;
	add.s64 	%rd23532, %rd56285, %rd23531;
	ld.u64 	%rd23533, [%rd23532];
	mad.lo.s64 	%rd23534, %rd23533, 2654435761, %rd56571;
	shl.b64 	%rd23535, %rd23534, 13;
	add.s64 	%rd23536, %rd23535, %rd23534;
	shr.u64 	%rd23537, %rd23536, 7;
	xor.b64  	%rd23538, %rd23537, %rd23536;
	shl.b64 	%rd23539, %rd23538, 3;
	add.s64 	%rd23540, %rd23539, %rd23538;
	shr.u64 	%rd23541, %rd23540, 17;
	xor.b64  	%rd23542, %rd23541, %rd23540;
	shl.b64 	%rd23543, %rd23542, 5;
	add.s64 	%rd23544, %rd23543, %rd23542;
	ld.u64 	%rd23545, [%rd23532+8];
	mad.lo.s64 	%rd23546, %rd23545, 2654435761, %rd23544;
	shl.b64 	%rd23547, %rd23546, 13;
	add.s64 	%rd23548, %rd23547, %rd23546;
	shr.u64 	%rd23549, %rd23548, 7;
	xor.b64  	%rd23550, %rd23549, %rd23548;
	shl.b64 	%rd23551, %rd23550, 3;
	add.s64 	%rd23552, %rd23551, %rd23550;
	shr.u64 	%rd23553, %rd23552, 17;
	xor.b64  	%rd23554, %rd23553, %rd23552;
	shl.b64 	%rd23555, %rd23554, 5;
	add.s64 	%rd23556, %rd23555, %rd23554;
	ld.u64 	%rd23557, [%rd23532+16];
	mad.lo.s64 	%rd23558, %rd23557, 2654435761, %rd23556;
	shl.b64 	%rd23559, %rd23558, 13;
	add.s64 	%rd23560, %rd23559, %rd23558;
	shr.u64 	%rd23561, %rd23560, 7;
	xor.b64  	%rd23562, %rd23561, %rd23560;
	shl.b64 	%rd23563, %rd23562, 3;
	add.s64 	%rd23564, %rd23563, %rd23562;
	shr.u64 	%rd23565, %rd23564, 17;
	xor.b64  	%rd23566, %rd23565, %rd23564;
	shl.b64 	%rd23567, %rd23566, 5;
	add.s64 	%rd23568, %rd23567, %rd23566;
	ld.u64 	%rd23569, [%rd23532+24];
	mad.lo.s64 	%rd23570, %rd23569, 2654435761, %rd23568;
	shl.b64 	%rd23571, %rd23570, 13;
	add.s64 	%rd23572, %rd23571, %rd23570;
	shr.u64 	%rd23573, %rd23572, 7;
	xor.b64  	%rd23574, %rd23573, %rd23572;
	shl.b64 	%rd23575, %rd23574, 3;
	add.s64 	%rd23576, %rd23575, %rd23574;
	shr.u64 	%rd23577, %rd23576, 17;
	xor.b64  	%rd23578, %rd23577, %rd23576;
	shl.b64 	%rd23579, %rd23578, 5;
	add.s64 	%rd23580, %rd23579, %rd23578;
	ld.u64 	%rd23581, [%rd23532+32];
	mad.lo.s64 	%rd23582, %rd23581, 2654435761, %rd23580;
	shl.b64 	%rd23583, %rd23582, 13;
	add.s64 	%rd23584, %rd23583, %rd23582;
	shr.u64 	%rd23585, %rd23584, 7;
	xor.b64  	%rd23586, %rd23585, %rd23584;
	shl.b64 	%rd23587, %rd23586, 3;
	add.s64 	%rd23588, %rd23587, %rd23586;
	shr.u64 	%rd23589, %rd23588, 17;
	xor.b64  	%rd23590, %rd23589, %rd23588;
	shl.b64 	%rd23591, %rd23590, 5;
	add.s64 	%rd23592, %rd23591, %rd23590;
	ld.u64 	%rd23593, [%rd23532+40];
	mad.lo.s64 	%rd23594, %rd23593, 2654435761, %rd23592;
	shl.b64 	%rd23595, %rd23594, 13;
	add.s64 	%rd23596, %rd23595, %rd23594;
	shr.u64 	%rd23597, %rd23596, 7;
	xor.b64  	%rd23598, %rd23597, %rd23596;
	shl.b64 	%rd23599, %rd23598, 3;
	add.s64 	%rd23600, %rd23599, %rd23598;
	shr.u64 	%rd23601, %rd23600, 17;
	xor.b64  	%rd23602, %rd23601, %rd23600;
	shl.b64 	%rd23603, %rd23602, 5;
	add.s64 	%rd23604, %rd23603, %rd23602;
	ld.u64 	%rd23605, [%rd23532+48];
	mad.lo.s64 	%rd23606, %rd23605, 2654435761, %rd23604;
	shl.b64 	%rd23607, %rd23606, 13;
	add.s64 	%rd23608, %rd23607, %rd23606;
	shr.u64 	%rd23609, %rd23608, 7;
	xor.b64  	%rd23610, %rd23609, %rd23608;
	shl.b64 	%rd23611, %rd23610, 3;
	add.s64 	%rd23612, %rd23611, %rd23610;
	shr.u64 	%rd23613, %rd23612, 17;
	xor.b64  	%rd23614, %rd23613, %rd23612;
	shl.b64 	%rd23615, %rd23614, 5;
	add.s64 	%rd23616, %rd23615, %rd23614;
	ld.u64 	%rd23617, [%rd23532+56];
	mad.lo.s64 	%rd23618, %rd23617, 2654435761, %rd23616;
	shl.b64 	%rd23619, %rd23618, 13;
	add.s64 	%rd23620, %rd23619, %rd23618;
	shr.u64 	%rd23621, %rd23620, 7;
	xor.b64  	%rd23622, %rd23621, %rd23620;
	shl.b64 	%rd23623, %rd23622, 3;
	add.s64 	%rd23624, %rd23623, %rd23622;
	shr.u64 	%rd23625, %rd23624, 17;
	xor.b64  	%rd23626, %rd23625, %rd23624;
	shl.b64 	%rd23627, %rd23626, 5;
	add.s64 	%rd56571, %rd23627, %rd23626;
	add.s64 	%rd56563, %rd56563, 8;
	add.s64 	%rd56561, %rd56561, 8;
	setp.ne.s64 	%p896, %rd56561, %rd5308;
	@%p896 bra 	$L__BB5_2886;
$L__BB5_2887:
	setp.eq.s64 	%p897, %rd2959, 0;
	@%p897 bra 	$L__BB5_2895;
	setp.lt.u64 	%p898, %rd2960, 3;
	@%p898 bra 	$L__BB5_2890;
	shl.b64 	%rd23629, %rd56563, 3;
	add.s64 	%rd23630, %rd56285, %rd23629;
	ld.u64 	%rd23631, [%rd23630];
	mad.lo.s64 	%rd23632, %rd23631, 2654435761, %rd56571;
	shl.b64 	%rd23633, %rd23632, 13;
	add.s64 	%rd23634, %rd23633, %rd23632;
	shr.u64 	%rd23635, %rd23634, 7;
	xor.b64  	%rd23636, %rd23635, %rd23634;
	shl.b64 	%rd23637, %rd23636, 3;
	add.s64 	%rd23638, %rd23637, %rd23636;
	shr.u64 	%rd23639, %rd23638, 17;
	xor.b64  	%rd23640, %rd23639, %rd23638;
	shl.b64 	%rd23641, %rd23640, 5;
	add.s64 	%rd23642, %rd23641, %rd23640;
	ld.u64 	%rd23643, [%rd23630+8];
	mad.lo.s64 	%rd23644, %rd23643, 2654435761, %rd23642;
	shl.b64 	%rd23645, %rd23644, 13;
	add.s64 	%rd23646, %rd23645, %rd23644;
	shr.u64 	%rd23647, %rd23646, 7;
	xor.b64  	%rd23648, %rd23647, %rd23646;
	shl.b64 	%rd23649, %rd23648, 3;
	add.s64 	%rd23650, %rd23649, %rd23648;
	shr.u64 	%rd23651, %rd23650, 17;
	xor.b64  	%rd23652, %rd23651, %rd23650;
	shl.b64 	%rd23653, %rd23652, 5;
	add.s64 	%rd23654, %rd23653, %rd23652;
	ld.u64 	%rd23655, [%rd23630+16];
	mad.lo.s64 	%rd23656, %rd23655, 2654435761, %rd23654;
	shl.b64 	%rd23657, %rd23656, 13;
	add.s64 	%rd23658, %rd23657, %rd23656;
	shr.u64 	%rd23659, %rd23658, 7;
	xor.b64  	%rd23660, %rd23659, %rd23658;
	shl.b64 	%rd23661, %rd23660, 3;
	add.s64 	%rd23662, %rd23661, %rd23660;
	shr.u64 	%rd23663, %rd23662, 17;
	xor.b64  	%rd23664, %rd23663, %rd23662;
	shl.b64 	%rd23665, %rd23664, 5;
	add.s64 	%rd23666, %rd23665, %rd23664;
	ld.u64 	%rd23667, [%rd23630+24];
	mad.lo.s64 	%rd23668, %rd23667, 2654435761, %rd23666;
	shl.b64 	%rd23669, %rd23668, 13;
	add.s64 	%rd23670, %rd23669, %rd23668;
	shr.u64 	%rd23671, %rd23670, 7;
	xor.b64  	%rd23672, %rd23671, %rd23670;
	shl.b64 	%rd23673, %rd23672, 3;
	add.s64 	%rd23674, %rd23673, %rd23672;
	shr.u64 	%rd23675, %rd23674, 17;
	xor.b64  	%rd23676, %rd23675, %rd23674;
	shl.b64 	%rd23677, %rd23676, 5;
	add.s64 	%rd56571, %rd23677, %rd23676;
	add.s64 	%rd56563, %rd56563, 4;
$L__BB5_2890:
	setp.eq.s64 	%p899, %rd2961, 0;
	@%p899 bra 	$L__BB5_2895;
	setp.eq.s64 	%p900, %rd2962, 0;
	@%p900 bra 	$L__BB5_2893;
	shl.b64 	%rd23679, %rd56563, 3;
	add.s64 	%rd23680, %rd56285, %rd23679;
	ld.u64 	%rd23681, [%rd23680];
	mad.lo.s64 	%rd23682, %rd23681, 2654435761, %rd56571;
	shl.b64 	%rd23683, %rd23682, 13;
	add.s64 	%rd23684, %rd23683, %rd23682;
	shr.u64 	%rd23685, %rd23684, 7;
	xor.b64  	%rd23686, %rd23685, %rd23684;
	shl.b64 	%rd23687, %rd23686, 3;
	add.s64 	%rd23688, %rd23687, %rd23686;
	shr.u64 	%rd23689, %rd23688, 17;
	xor.b64  	%rd23690, %rd23689, %rd23688;
	shl.b64 	%rd23691, %rd23690, 5;
	add.s64 	%rd23692, %rd23691, %rd23690;
	ld.u64 	%rd23693, [%rd23680+8];
	mad.lo.s64 	%rd23694, %rd23693, 2654435761, %rd23692;
	shl.b64 	%rd23695, %rd23694, 13;
	add.s64 	%rd23696, %rd23695, %rd23694;
	shr.u64 	%rd23697, %rd23696, 7;
	xor.b64  	%rd23698, %rd23697, %rd23696;
	shl.b64 	%rd23699, %rd23698, 3;
	add.s64 	%rd23700, %rd23699, %rd23698;
	shr.u64 	%rd23701, %rd23700, 17;
	xor.b64  	%rd23702, %rd23701, %rd23700;
	shl.b64 	%rd23703, %rd23702, 5;
	add.s64 	%rd56571, %rd23703, %rd23702;
	add.s64 	%rd56563, %rd56563, 2;
$L__BB5_2893:
	@%p269 bra 	$L__BB5_2895;
	shl.b64 	%rd23704, %rd56563, 3;
	add.s64 	%rd23705, %rd56285, %rd23704;
	ld.u64 	%rd23706, [%rd23705];
	mad.lo.s64 	%rd23707, %rd23706, 2654435761, %rd56571;
	shl.b64 	%rd23708, %rd23707, 13;
	add.s64 	%rd23709, %rd23708, %rd23707;
	shr.u64 	%rd23710, %rd23709, 7;
	xor.b64  	%rd23711, %rd23710, %rd23709;
	shl.b64 	%rd23712, %rd23711, 3;
	add.s64 	%rd23713, %rd23712, %rd23711;
	shr.u64 	%rd23714, %rd23713, 17;
	xor.b64  	%rd23715, %rd23714, %rd23713;
	shl.b64 	%rd23716, %rd23715, 5;
	add.s64 	%rd56571, %rd23716, %rd23715;
$L__BB5_2895:
	mov.b64 	%rd56576, 0;
	mov.u64 	%rd56584, %rd56576;
	@%p895 bra 	$L__BB5_2898;
	and.b64  	%rd5330, %rd2, -8;
	mov.b64 	%rd56576, 0;
	mov.u64 	%rd56574, %rd56576;
$L__BB5_2897:
	.pragma "nounroll";
	shl.b64 	%rd23720, %rd56576, 3;
	add.s64 	%rd23721, %rd56414, %rd23720;
	ld.u64 	%rd23722, [%rd23721];
	mad.lo.s64 	%rd23723, %rd23722, 2654435761, %rd56584;
	shl.b64 	%rd23724, %rd23723, 13;
	add.s64 	%rd23725, %rd23724, %rd23723;
	shr.u64 	%rd23726, %rd23725, 7;
	xor.b64  	%rd23727, %rd23726, %rd23725;
	shl.b64 	%rd23728, %rd23727, 3;
	add.s64 	%rd23729, %rd23728, %rd23727;
	shr.u64 	%rd23730, %rd23729, 17;
	xor.b64  	%rd23731, %rd23730, %rd23729;
	shl.b64 	%rd23732, %rd23731, 5;
	add.s64 	%rd23733, %rd23732, %rd23731;
	ld.u64 	%rd23734, [%rd23721+8];
	mad.lo.s64 	%rd23735, %rd23734, 2654435761, %rd23733;
	shl.b64 	%rd23736, %rd23735, 13;
	add.s64 	%rd23737, %rd23736, %rd23735;
	shr.u64 	%rd23738, %rd23737, 7;
	xor.b64  	%rd23739, %rd23738, %rd23737;
	shl.b64 	%rd23740, %rd23739, 3;
	add.s64 	%rd23741, %rd23740, %rd23739;
	shr.u64 	%rd23742, %rd23741, 17;
	xor.b64  	%rd23743, %rd23742, %rd23741;
	shl.b64 	%rd23744, %rd23743, 5;
	add.s64 	%rd23745, %rd23744, %rd23743;
	ld.u64 	%rd23746, [%rd23721+16];
	mad.lo.s64 	%rd23747, %rd23746, 2654435761, %rd23745;
	shl.b64 	%rd23748, %rd23747, 13;
	add.s64 	%rd23749, %rd23748, %rd23747;
	shr.u64 	%rd23750, %rd23749, 7;
	xor.b64  	%rd23751, %rd23750, %rd23749;
	shl.b64 	%rd23752, %rd23751, 3;
	add.s64 	%rd23753, %rd23752, %rd23751;
	shr.u64 	%rd23754, %rd23753, 17;
	xor.b64  	%rd23755, %rd23754, %rd23753;
	shl.b64 	%rd23756, %rd23755, 5;
	add.s64 	%rd23757, %rd23756, %rd23755;
	ld.u64 	%rd23758, [%rd23721+24];
	mad.lo.s64 	%rd23759, %rd23758, 2654435761, %rd23757;
	shl.b64 	%rd23760, %rd23759, 13;
	add.s64 	%rd23761, %rd23760, %rd23759;
	shr.u64 	%rd23762, %rd23761, 7;
	xor.b64  	%rd23763, %rd23762, %rd23761;
	shl.b64 	%rd23764, %rd23763, 3;
	add.s64 	%rd23765, %rd23764, %rd23763;
	shr.u64 	%rd23766, %rd23765, 17;
	xor.b64  	%rd23767, %rd23766, %rd23765;
	shl.b64 	%rd23768, %rd23767, 5;
	add.s64 	%rd23769, %rd23768, %rd23767;
	ld.u64 	%rd23770, [%rd23721+32];
	mad.lo.s64 	%rd23771, %rd23770, 2654435761, %rd23769;
	shl.b64 	%rd23772, %rd23771, 13;
	add.s64 	%rd23773, %rd23772, %rd23771;
	shr.u64 	%rd23774, %rd23773, 7;
	xor.b64  	%rd23775, %rd23774, %rd23773;
	shl.b64 	%rd23776, %rd23775, 3;
	add.s64 	%rd23777, %rd23776, %rd23775;
	shr.u64 	%rd23778, %rd23777, 17;
	xor.b64  	%rd23779, %rd23778, %rd23777;
	shl.b64 	%rd23780, %rd23779, 5;
	add.s64 	%rd23781, %rd23780, %rd23779;
	ld.u64 	%rd23782, [%rd23721+40];
	mad.lo.s64 	%rd23783, %rd23782, 2654435761, %rd23781;
	shl.b64 	%rd23784, %rd23783, 13;
	add.s64 	%rd23785, %rd23784, %rd23783;
	shr.u64 	%rd23786, %rd23785, 7;
	xor.b64  	%rd23787, %rd23786, %rd23785;
	shl.b64 	%rd23788, %rd23787, 3;
	add.s64 	%rd23789, %rd23788, %rd23787;
	shr.u64 	%rd23790, %rd23789, 17;
	xor.b64  	%rd23791, %rd23790, %rd23789;
	shl.b64 	%rd23792, %rd23791, 5;
	add.s64 	%rd23793, %rd23792, %rd23791;
	ld.u64 	%rd23794, [%rd23721+48];
	mad.lo.s64 	%rd23795, %rd23794, 2654435761, %rd23793;
	shl.b64 	%rd23796, %rd23795, 13;
	add.s64 	%rd23797, %rd23796, %rd23795;
	shr.u64 	%rd23798, %rd23797, 7;
	xor.b64  	%rd23799, %rd23798, %rd23797;
	shl.b64 	%rd23800, %rd23799, 3;
	add.s64 	%rd23801, %rd23800, %rd23799;
	shr.u64 	%rd23802, %rd23801, 17;
	xor.b64  	%rd23803, %rd23802, %rd23801;
	shl.b64 	%rd23804, %rd23803, 5;
	add.s64 	%rd23805, %rd23804, %rd23803;
	ld.u64 	%rd23806, [%rd23721+56];
	mad.lo.s64 	%rd23807, %rd23806, 2654435761, %rd23805;
	shl.b64 	%rd23808, %rd23807, 13;
	add.s64 	%rd23809, %rd23808, %rd23807;
	shr.u64 	%rd23810, %rd23809, 7;
	xor.b64  	%rd23811, %rd23810, %rd23809;
	shl.b64 	%rd23812, %rd23811, 3;
	add.s64 	%rd23813, %rd23812, %rd23811;
	shr.u64 	%rd23814, %rd23813, 17;
	xor.b64  	%rd23815, %rd23814, %rd23813;
	shl.b64 	%rd23816, %rd23815, 5;
	add.s64 	%rd56584, %rd23816, %rd23815;
	add.s64 	%rd56576, %rd56576, 8;
	add.s64 	%rd56574, %rd56574, 8;
	setp.ne.s64 	%p903, %rd56574, %rd5330;
	@%p903 bra 	$L__BB5_2897;
$L__BB5_2898:
	@%p897 bra 	$L__BB5_2906;
	setp.lt.u64 	%p905, %rd2960, 3;
	@%p905 bra 	$L__BB5_2901;
	shl.b64 	%rd23818, %rd56576, 3;
	add.s64 	%rd23819, %rd56414, %rd23818;
	ld.u64 	%rd23820, [%rd23819];
	mad.lo.s64 	%rd23821, %rd23820, 2654435761, %rd56584;
	shl.b64 	%rd23822, %rd23821, 13;
	add.s64 	%rd23823, %rd23822, %rd23821;
	shr.u64 	%rd23824, %rd23823, 7;
	xor.b64  	%rd23825, %rd23824, %rd23823;
	shl.b64 	%rd23826, %rd23825, 3;
	add.s64 	%rd23827, %rd23826, %rd23825;
	shr.u64 	%rd23828, %rd23827, 17;
	xor.b64  	%rd23829, %rd23828, %rd23827;
	shl.b64 	%rd23830, %rd23829, 5;
	add.s64 	%rd23831, %rd23830, %rd23829;
	ld.u64 	%rd23832, [%rd23819+8];
	mad.lo.s64 	%rd23833, %rd23832, 2654435761, %rd23831;
	shl.b64 	%rd23834, %rd23833, 13;
	add.s64 	%rd23835, %rd23834, %rd23833;
	shr.u64 	%rd23836, %rd23835, 7;
	xor.b64  	%rd23837, %rd23836, %rd23835;
	shl.b64 	%rd23838, %rd23837, 3;
	add.s64 	%rd23839, %rd23838, %rd23837;
	shr.u64 	%rd23840, %rd23839, 17;
	xor.b64  	%rd23841, %rd23840, %rd23839;
	shl.b64 	%rd23842, %rd23841, 5;
	add.s64 	%rd23843, %rd23842, %rd23841;
	ld.u64 	%rd23844, [%rd23819+16];
	mad.lo.s64 	%rd23845, %rd23844, 2654435761, %rd23843;
	shl.b64 	%rd23846, %rd23845, 13;
	add.s64 	%rd23847, %rd23846, %rd23845;
	shr.u64 	%rd23848, %rd23847, 7;
	xor.b64  	%rd23849, %rd23848, %rd23847;
	shl.b64 	%rd23850, %rd23849, 3;
	add.s64 	%rd23851, %rd23850, %rd23849;
	shr.u64 	%rd23852, %rd23851, 17;
	xor.b64  	%rd23853, %rd23852, %rd23851;
	shl.b64 	%rd23854, %rd23853, 5;
	add.s64 	%rd23855, %rd23854, %rd23853;
	ld.u64 	%rd23856, [%rd23819+24];
	mad.lo.s64 	%rd23857, %rd23856, 2654435761, %rd23855;
	shl.b64 	%rd23858, %rd23857, 13;
	add.s64 	%rd23859, %rd23858, %rd23857;
	shr.u64 	%rd23860, %rd23859, 7;
	xor.b64  	%rd23861, %rd23860, %rd23859;
	shl.b64 	%rd23862, %rd23861, 3;
	add.s64 	%rd23863, %rd23862, %rd23861;
	shr.u64 	%rd23864, %rd23863, 17;
	xor.b64  	%rd23865, %rd23864, %rd23863;
	shl.b64 	%rd23866, %rd23865, 5;
	add.s64 	%rd56584, %rd23866, %rd23865;
	add.s64 	%rd56576, %rd56576, 4;
$L__BB5_2901:
	setp.eq.s64 	%p906, %rd2961, 0;
	@%p906 bra 	$L__BB5_2906;
	setp.eq.s64 	%p907, %rd2962, 0;
	@%p907 bra 	$L__BB5_2904;
	shl.b64 	%rd23868, %rd56576, 3;
	add.s64 	%rd23869, %rd56414, %rd23868;
	ld.u64 	%rd23870, [%rd23869];
	mad.lo.s64 	%rd23871, %rd23870, 2654435761, %rd56584;
	shl.b64 	%rd23872, %rd23871, 13;
	add.s64 	%rd23873, %rd23872, %rd23871;
	shr.u64 	%rd23874, %rd23873, 7;
	xor.b64  	%rd23875, %rd23874, %rd23873;
	shl.b64 	%rd23876, %rd23875, 3;
	add.s64 	%rd23877, %rd23876, %rd23875;
	shr.u64 	%rd23878, %rd23877, 17;
	xor.b64  	%rd23879, %rd23878, %rd23877;
	shl.b64 	%rd23880, %rd23879, 5;
	add.s64 	%rd23881, %rd23880, %rd23879;
	ld.u64 	%rd23882, [%rd23869+8];
	mad.lo.s64 	%rd23883, %rd23882, 2654435761, %rd23881;
	shl.b64 	%rd23884, %rd23883, 13;
	add.s64 	%rd23885, %rd23884, %rd23883;
	shr.u64 	%rd23886, %rd23885, 7;
	xor.b64  	%rd23887, %rd23886, %rd23885;
	shl.b64 	%rd23888, %rd23887, 3;
	add.s64 	%rd23889, %rd23888, %rd23887;
	shr.u64 	%rd23890, %rd23889, 17;
	xor.b64  	%rd23891, %rd23890, %rd23889;
	shl.b64 	%rd23892, %rd23891, 5;
	add.s64 	%rd56584, %rd23892, %rd23891;
	add.s64 	%rd56576, %rd56576, 2;
$L__BB5_2904:
	@%p269 bra 	$L__BB5_2906;
	shl.b64 	%rd23893, %rd56576, 3;
	add.s64 	%rd23894, %rd56414, %rd23893;
	ld.u64 	%rd23895, [%rd23894];
	mad.lo.s64 	%rd23896, %rd23895, 2654435761, %rd56584;
	shl.b64 	%rd23897, %rd23896, 13;
	add.s64 	%rd23898, %rd23897, %rd23896;
	shr.u64 	%rd23899, %rd23898, 7;
	xor.b64  	%rd23900, %rd23899, %rd23898;
	shl.b64 	%rd23901, %rd23900, 3;
	add.s64 	%rd23902, %rd23901, %rd23900;
	shr.u64 	%rd23903, %rd23902, 17;
	xor.b64  	%rd23904, %rd23903, %rd23902;
	shl.b64 	%rd23905, %rd23904, 5;
	add.s64 	%rd56584, %rd23905, %rd23904;
$L__BB5_2906:
	setp.lt.u64 	%p909, %rd56571, %rd56584;
	mov.u64 	%rd56760, %rd56285;
	@%p909 bra 	$L__BB5_2907;
	bra.uni 	$L__BB5_2912;
$L__BB5_2907:
	mov.u64 	%rd56760, %rd56414;
	mov.u64 	%rd56414, %rd56285;
	bra.uni 	$L__BB5_2912;
$L__BB5_2908:
	setp.eq.s32 	%p910, %r1, 0;
	mov.u64 	%rd56760, %rd56285;
	@%p910 bra 	$L__BB5_2912;
	mov.b64 	%rd56585, 0;
$L__BB5_2910:
	shl.b64 	%rd23907, %rd56585, 3;
	add.s64 	%rd23908, %rd56285, %rd23907;
	ld.u64 	%rd5353, [%rd23908];
	add.s64 	%rd23909, %rd56414, %rd23907;
	ld.u64 	%rd5354, [%rd23909];
	setp.lt.u64 	%p911, %rd5353, %rd5354;
	@%p911 bra 	$L__BB5_2907;
	setp.le.u64 	%p912, %rd5353, %rd5354;
	add.s64 	%rd56585, %rd56585, 1;
	setp.lt.u64 	%p913, %rd56585, %rd2957;
	and.pred  	%p914, %p912, %p913;
	mov.u64 	%rd56760, %rd56285;
	@%p914 bra 	$L__BB5_2910;
$L__BB5_2912:
	mov.b64 	%rd56591, -3750763034362895579;
	mov.b64 	%rd56592, 0;
	@%p267 bra 	$L__BB5_2915;
	and.b64  	%rd5358, %rd2, -2;
	mov.b64 	%rd56591, -3750763034362895579;
	mov.b64 	%rd56592, 0;
	mov.u64 	%rd56590, %rd56592;
$L__BB5_2914:
	shl.b64 	%rd23916, %rd56592, 3;
	add.s64 	%rd23917, %rd56328, %rd23916;
	ld.u64 	%rd23918, [%rd23917];
	and.b64  	%rd23919, %rd23918, 255;
	xor.b64  	%rd23920, %rd23919, %rd56591;
	mul.lo.s64 	%rd23921, %rd23920, 1099511628211;
	shr.u64 	%rd23922, %rd23918, 8;
	and.b64  	%rd23923, %rd23922, 255;
	xor.b64  	%rd23924, %rd23923, %rd23921;
	mul.lo.s64 	%rd23925, %rd23924, 1099511628211;
	shr.u64 	%rd23926, %rd23918, 16;
	and.b64  	%rd23927, %rd23926, 255;
	xor.b64  	%rd23928, %rd23927, %rd23925;
	mul.lo.s64 	%rd23929, %rd23928, 1099511628211;
	shr.u64 	%rd23930, %rd23918, 24;
	and.b64  	%rd23931, %rd23930, 255;
	xor.b64  	%rd23932, %rd23931, %rd23929;
	mul.lo.s64 	%rd23933, %rd23932, 1099511628211;
	shr.u64 	%rd23934, %rd23918, 32;
	and.b64  	%rd23935, %rd23934, 255;
	xor.b64  	%rd23936, %rd23935, %rd23933;
	mul.lo.s64 	%rd23937, %rd23936, 1099511628211;
	shr.u64 	%rd23938, %rd23918, 40;
	and.b64  	%rd23939, %rd23938, 255;
	xor.b64  	%rd23940, %rd23939, %rd23937;
	mul.lo.s64 	%rd23941, %rd23940, 1099511628211;
	shr.u64 	%rd23942, %rd23918, 48;
	and.b64  	%rd23943, %rd23942, 255;
	xor.b64  	%rd23944, %rd23943, %rd23941;
	mul.lo.s64 	%rd23945, %rd23944, 1099511628211;
	shr.u64 	%rd23946, %rd23918, 56;
	xor.b64  	%rd23947, %rd23946, %rd23945;
	mul.lo.s64 	%rd23948, %rd23947, 1099511628211;
	ld.u64 	%rd23949, [%rd23917+8];
	and.b64  	%rd23950, %rd23949, 255;
	xor.b64  	%rd23951, %rd23950, %rd23948;
	mul.lo.s64 	%rd23952, %rd23951, 1099511628211;
	shr.u64 	%rd23953, %rd23949, 8;
	and.b64  	%rd23954, %rd23953, 255;
	xor.b64  	%rd23955, %rd23954, %rd23952;
	mul.lo.s64 	%rd23956, %rd23955, 1099511628211;
	shr.u64 	%rd23957, %rd23949, 16;
	and.b64  	%rd23958, %rd23957, 255;
	xor.b64  	%rd23959, %rd23958, %rd23956;
	mul.lo.s64 	%rd23960, %rd23959, 1099511628211;
	shr.u64 	%rd23961, %rd23949, 24;
	and.b64  	%rd23962, %rd23961, 255;
	xor.b64  	%rd23963, %rd23962, %rd23960;
	mul.lo.s64 	%rd23964, %rd23963, 1099511628211;
	shr.u64 	%rd23965, %rd23949, 32;
	and.b64  	%rd23966, %rd23965, 255;
	xor.b64  	%rd23967, %rd23966, %rd23964;
	mul.lo.s64 	%rd23968, %rd23967, 1099511628211;
	shr.u64 	%rd23969, %rd23949, 40;
	and.b64  	%rd23970, %rd23969, 255;
	xor.b64  	%rd23971, %rd23970, %rd23968;
	mul.lo.s64 	%rd23972, %rd23971, 1099511628211;
	shr.u64 	%rd23973, %rd23949, 48;
	and.b64  	%rd23974, %rd23973, 255;
	xor.b64  	%rd23975, %rd23974, %rd23972;
	mul.lo.s64 	%rd23976, %rd23975, 1099511628211;
	shr.u64 	%rd23977, %rd23949, 56;
	xor.b64  	%rd23978, %rd23977, %rd23976;
	mul.lo.s64 	%rd56591, %rd23978, 1099511628211;
	add.s64 	%rd56592, %rd56592, 2;
	add.s64 	%rd56590, %rd56590, 2;
	setp.ne.s64 	%p916, %rd56590, %rd5358;
	@%p916 bra 	$L__BB5_2914;
$L__BB5_2915:
	@%p269 bra 	$L__BB5_2917;
	shl.b64 	%rd23979, %rd56592, 3;
	add.s64 	%rd23980, %rd56328, %rd23979;
	ld.u64 	%rd23981, [%rd23980];
	and.b64  	%rd23982, %rd23981, 255;
	xor.b64  	%rd23983, %rd23982, %rd56591;
	mul.lo.s64 	%rd23984, %rd23983, 1099511628211;
	shr.u64 	%rd23985, %rd23981, 8;
	and.b64  	%rd23986, %rd23985, 255;
	xor.b64  	%rd23987, %rd23986, %rd23984;
	mul.lo.s64 	%rd23988, %rd23987, 1099511628211;
	shr.u64 	%rd23989, %rd23981, 16;
	and.b64  	%rd23990, %rd23989, 255;
	xor.b64  	%rd23991, %rd23990, %rd23988;
	mul.lo.s64 	%rd23992, %rd23991, 1099511628211;
	shr.u64 	%rd23993, %rd23981, 24;
	and.b64  	%rd23994, %rd23993, 255;
	xor.b64  	%rd23995, %rd23994, %rd23992;
	mul.lo.s64 	%rd23996, %rd23995, 1099511628211;
	shr.u64 	%rd23997, %rd23981, 32;
	and.b64  	%rd23998, %rd23997, 255;
	xor.b64  	%rd23999, %rd23998, %rd23996;
	mul.lo.s64 	%rd24000, %rd23999, 1099511628211;
	shr.u64 	%rd24001, %rd23981, 40;
	and.b64  	%rd24002, %rd24001, 255;
	xor.b64  	%rd24003, %rd24002, %rd24000;
	mul.lo.s64 	%rd24004, %rd24003, 1099511628211;
	shr.u64 	%rd24005, %rd23981, 48;
	and.b64  	%rd24006, %rd24005, 255;
	xor.b64  	%rd24007, %rd24006, %rd24004;
	mul.lo.s64 	%rd24008, %rd24007, 1099511628211;
	shr.u64 	%rd24009, %rd23981, 56;
	xor.b64  	%rd24010, %rd24009, %rd24008;
	mul.lo.s64 	%rd56591, %rd24010, 1099511628211;
$L__BB5_2917:
	mov.b64 	%rd56598, -3750763034362895579;
	mov.b64 	%rd56599, 0;
	@%p267 bra 	$L__BB5_2920;
	and.b64  	%rd5370, %rd2, -2;
	mov.b64 	%rd56598, -3750763034362895579;
	mov.b64 	%rd56599, 0;
	mov.u64 	%rd56597, %rd56599;
$L__BB5_2919:
	shl.b64 	%rd24016, %rd56599, 3;
	add.s64 	%rd24017, %rd56457, %rd24016;
	ld.u64 	%rd24018, [%rd24017];
	and.b64  	%rd24019, %rd24018, 255;
	xor.b64  	%rd24020, %rd24019, %rd56598;
	mul.lo.s64 	%rd24021, %rd24020, 1099511628211;
	shr.u64 	%rd24022, %rd24018, 8;
	and.b64  	%rd24023, %rd24022, 255;
	xor.b64  	%rd24024, %rd24023, %rd24021;
	mul.lo.s64 	%rd24025, %rd24024, 1099511628211;
	shr.u64 	%rd24026, %rd24018, 16;
	and.b64  	%rd24027, %rd24026, 255;
	xor.b64  	%rd24028, %rd24027, %rd24025;
	mul.lo.s64 	%rd24029, %rd24028, 1099511628211;
	shr.u64 	%rd24030, %rd24018, 24;
	and.b64  	%rd24031, %rd24030, 255;
	xor.b64  	%rd24032, %rd24031, %rd24029;
	mul.lo.s64 	%rd24033, %rd24032, 1099511628211;
	shr.u64 	%rd24034, %rd24018, 32;
	and.b64  	%rd24035, %rd24034, 255;
	xor.b64  	%rd24036, %rd24035, %rd24033;
	mul.lo.s64 	%rd24037, %rd24036, 1099511628211;
	shr.u64 	%rd24038, %rd24018, 40;
	and.b64  	%rd24039, %rd24038, 255;
	xor.b64  	%rd24040, %rd24039, %rd24037;
	mul.lo.s64 	%rd24041, %rd24040, 1099511628211;
	shr.u64 	%rd24042, %rd24018, 48;
	and.b64  	%rd24043, %rd24042, 255;
	xor.b64  	%rd24044, %rd24043, %rd24041;
	mul.lo.s64 	%rd24045, %rd24044, 1099511628211;
	shr.u64 	%rd24046, %rd24018, 56;
	xor.b64  	%rd24047, %rd24046, %rd24045;
	mul.lo.s64 	%rd24048, %rd24047, 1099511628211;
	ld.u64 	%rd24049, [%rd24017+8];
	and.b64  	%rd24050, %rd24049, 255;
	xor.b64  	%rd24051, %rd24050, %rd24048;
	mul.lo.s64 	%rd24052, %rd24051, 1099511628211;
	shr.u64 	%rd24053, %rd24049, 8;
	and.b64  	%rd24054, %rd24053, 255;
	xor.b64  	%rd24055, %rd24054, %rd24052;
	mul.lo.s64 	%rd24056, %rd24055, 1099511628211;
	shr.u64 	%rd24057, %rd24049, 16;
	and.b64  	%rd24058, %rd24057, 255;
	xor.b64  	%rd24059, %rd24058, %rd24056;
	mul.lo.s64 	%rd24060, %rd24059, 1099511628211;
	shr.u64 	%rd24061, %rd24049, 24;
	and.b64  	%rd24062, %rd24061, 255;
	xor.b64  	%rd24063, %rd24062, %rd24060;
	mul.lo.s64 	%rd24064, %rd24063, 1099511628211;
	shr.u64 	%rd24065, %rd24049, 32;
	and.b64  	%rd24066, %rd24065, 255;
	xor.b64  	%rd24067, %rd24066, %rd24064;
	mul.lo.s64 	%rd24068, %rd24067, 1099511628211;
	shr.u64 	%rd24069, %rd24049, 40;
	and.b64  	%rd24070, %rd24069, 255;
	xor.b64  	%rd24071, %rd24070, %rd24068;
	mul.lo.s64 	%rd24072, %rd24071, 1099511628211;
	shr.u64 	%rd24073, %rd24049, 48;
	and.b64  	%rd24074, %rd24073, 255;
	xor.b64  	%rd24075, %rd24074, %rd24072;
	mul.lo.s64 	%rd24076, %rd24075, 1099511628211;
	shr.u64 	%rd24077, %rd24049, 56;
	xor.b64  	%rd24078, %rd24077, %rd24076;
	mul.lo.s64 	%rd56598, %rd24078, 1099511628211;
	add.s64 	%rd56599, %rd56599, 2;
	add.s64 	%rd56597, %rd56597, 2;
	setp.ne.s64 	%p919, %rd56597, %rd5370;
	@%p919 bra 	$L__BB5_2919;
$L__BB5_2920:
	@%p269 bra 	$L__BB5_2922;
	shl.b64 	%rd24079, %rd56599, 3;
	add.s64 	%rd24080, %rd56457, %rd24079;
	ld.u64 	%rd24081, [%rd24080];
	and.b64  	%rd24082, %rd24081, 255;
	xor.b64  	%rd24083, %rd24082, %rd56598;
	mul.lo.s64 	%rd24084, %rd24083, 1099511628211;
	shr.u64 	%rd24085, %rd24081, 8;
	and.b64  	%rd24086, %rd24085, 255;
	xor.b64  	%rd24087, %rd24086, %rd24084;
	mul.lo.s64 	%rd24088, %rd24087, 1099511628211;
	shr.u64 	%rd24089, %rd24081, 16;
	and.b64  	%rd24090, %rd24089, 255;
	xor.b64  	%rd24091, %rd24090, %rd24088;
	mul.lo.s64 	%rd24092, %rd24091, 1099511628211;
	shr.u64 	%rd24093, %rd24081, 24;
	and.b64  	%rd24094, %rd24093, 255;
	xor.b64  	%rd24095, %rd24094, %rd24092;
	mul.lo.s64 	%rd24096, %rd24095, 1099511628211;
	shr.u64 	%rd24097, %rd24081, 32;
	and.b64  	%rd24098, %rd24097, 255;
	xor.b64  	%rd24099, %rd24098, %rd24096;
	mul.lo.s64 	%rd24100, %rd24099, 1099511628211;
	shr.u64 	%rd24101, %rd24081, 40;
	and.b64  	%rd24102, %rd24101, 255;
	xor.b64  	%rd24103, %rd24102, %rd24100;
	mul.lo.s64 	%rd24104, %rd24103, 1099511628211;
	shr.u64 	%rd24105, %rd24081, 48;
	and.b64  	%rd24106, %rd24105, 255;
	xor.b64  	%rd24107, %rd24106, %rd24104;
	mul.lo.s64 	%rd24108, %rd24107, 1099511628211;
	shr.u64 	%rd24109, %rd24081, 56;
	xor.b64  	%rd24110, %rd24109, %rd24108;
	mul.lo.s64 	%rd56598, %rd24110, 1099511628211;
$L__BB5_2922:
	setp.eq.s64 	%p921, %rd56591, %rd56598;
	@%p921 bra 	$L__BB5_2947;
	setp.lt.u64 	%p922, %rd2958, 7;
	mov.b64 	%rd56606, 0;
	mov.u64 	%rd56614, %rd56606;
	@%p922 bra 	$L__BB5_2926;
	and.b64  	%rd5382, %rd2, -8;
	mov.b64 	%rd56606, 0;
	mov.u64 	%rd56604, %rd56606;
$L__BB5_2925:
	.pragma "nounroll";
	shl.b64 	%rd24114, %rd56606, 3;
	add.s64 	%rd24115, %rd56328, %rd24114;
	ld.u64 	%rd24116, [%rd24115];
	mad.lo.s64 	%rd24117, %rd24116, 2654435761, %rd56614;
	shl.b64 	%rd24118, %rd24117, 13;
	add.s64 	%rd24119, %rd24118, %rd24117;
	shr.u64 	%rd24120, %rd24119, 7;
	xor.b64  	%rd24121, %rd24120, %rd24119;
	shl.b64 	%rd24122, %rd24121, 3;
	add.s64 	%rd24123, %rd24122, %rd24121;
	shr.u64 	%rd24124, %rd24123, 17;
	xor.b64  	%rd24125, %rd24124, %rd24123;
	shl.b64 	%rd24126, %rd24125, 5;
	add.s64 	%rd24127, %rd24126, %rd24125;
	ld.u64 	%rd24128, [%rd24115+8];
	mad.lo.s64 	%rd24129, %rd24128, 2654435761, %rd24127;
	shl.b64 	%rd24130, %rd24129, 13;
	add.s64 	%rd24131, %rd24130, %rd24129;
	shr.u64 	%rd24132, %rd24131, 7;
	xor.b64  	%rd24133, %rd24132, %rd24131;
	shl.b64 	%rd24134, %rd24133, 3;
	add.s64 	%rd24135, %rd24134, %rd24133;
	shr.u64 	%rd24136, %rd24135, 17;
	xor.b64  	%rd24137, %rd24136, %rd24135;
	shl.b64 	%rd24138, %rd24137, 5;
	add.s64 	%rd24139, %rd24138, %rd24137;
	ld.u64 	%rd24140, [%rd24115+16];
	mad.lo.s64 	%rd24141, %rd24140, 2654435761, %rd24139;
	shl.b64 	%rd24142, %rd24141, 13;
	add.s64 	%rd24143, %rd24142, %rd24141;
	shr.u64 	%rd24144, %rd24143, 7;
	xor.b64  	%rd24145, %rd24144, %rd24143;
	shl.b64 	%rd24146, %rd24145, 3;
	add.s64 	%rd24147, %rd24146, %rd24145;
	shr.u64 	%rd24148, %rd24147, 17;
	xor.b64  	%rd24149, %rd24148, %rd24147;
	shl.b64 	%rd24150, %rd24149, 5;
	add.s64 	%rd24151, %rd24150, %rd24149;
	ld.u64 	%rd24152, [%rd24115+24];
	mad.lo.s64 	%rd24153, %rd24152, 2654435761, %rd24151;
	shl.b64 	%rd24154, %rd24153, 13;
	add.s64 	%rd24155, %rd24154, %rd24153;
	shr.u64 	%rd24156, %rd24155, 7;
	xor.b64  	%rd24157, %rd24156, %rd24155;
	shl.b64 	%rd24158, %rd24157, 3;
	add.s64 	%rd24159, %rd24158, %rd24157;
	shr.u64 	%rd24160, %rd24159, 17;
	xor.b64  	%rd24161, %rd24160, %rd24159;
	shl.b64 	%rd24162, %rd24161, 5;
	add.s64 	%rd24163, %rd24162, %rd24161;
	ld.u64 	%rd24164, [%rd24115+32];
	mad.lo.s64 	%rd24165, %rd24164, 2654435761, %rd24163;
	shl.b64 	%rd24166, %rd24165, 13;
	add.s64 	%rd24167, %rd24166, %rd24165;
	shr.u64 	%rd24168, %rd24167, 7;
	xor.b64  	%rd24169, %rd24168, %rd24167;
	shl.b64 	%rd24170, %rd24169, 3;
	add.s64 	%rd24171, %rd24170, %rd24169;
	shr.u64 	%rd24172, %rd24171, 17;
	xor.b64  	%rd24173, %rd24172, %rd24171;
	shl.b64 	%rd24174, %rd24173, 5;
	add.s64 	%rd24175, %rd24174, %rd24173;
	ld.u64 	%rd24176, [%rd24115+40];
	mad.lo.s64 	%rd24177, %rd24176, 2654435761, %rd24175;
	shl.b64 	%rd24178, %rd24177, 13;
	add.s64 	%rd24179, %rd24178, %rd24177;
	shr.u64 	%rd24180, %rd24179, 7;
	xor.b64  	%rd24181, %rd24180, %rd24179;
	shl.b64 	%rd24182, %rd24181, 3;
	add.s64 	%rd24183, %rd24182, %rd24181;
	shr.u64 	%rd24184, %rd24183, 17;
	xor.b64  	%rd24185, %rd24184, %rd24183;
	shl.b64 	%rd24186, %rd24185, 5;
	add.s64 	%rd24187, %rd24186, %rd24185;
	ld.u64 	%rd24188, [%rd24115+48];
	mad.lo.s64 	%rd24189, %rd24188, 2654435761, %rd24187;
	shl.b64 	%rd24190, %rd24189, 13;
	add.s64 	%rd24191, %rd24190, %rd24189;
	shr.u64 	%rd24192, %rd24191, 7;
	xor.b64  	%rd24193, %rd24192, %rd24191;
	shl.b64 	%rd24194, %rd24193, 3;
	add.s64 	%rd24195, %rd24194, %rd24193;
	shr.u64 	%rd24196, %rd24195, 17;
	xor.b64  	%rd24197, %rd24196, %rd24195;
	shl.b64 	%rd24198, %rd24197, 5;
	add.s64 	%rd24199, %rd24198, %rd24197;
	ld.u64 	%rd24200, [%rd24115+56];
	mad.lo.s64 	%rd24201, %rd24200, 2654435761, %rd24199;
	shl.b64 	%rd24202, %rd24201, 13;
	add.s64 	%rd24203, %rd24202, %rd24201;
	shr.u64 	%rd24204, %rd24203, 7;
	xor.b64  	%rd24205, %rd24204, %rd24203;
	shl.b64 	%rd24206, %rd24205, 3;
	add.s64 	%rd24207, %rd24206, %rd24205;
	shr.u64 	%rd24208, %rd24207, 17;
	xor.b64  	%rd24209, %rd24208, %rd24207;
	shl.b64 	%rd24210, %rd24209, 5;
	add.s64 	%rd56614, %rd24210, %rd24209;
	add.s64 	%rd56606, %rd56606, 8;
	add.s64 	%rd56604, %rd56604, 8;
	setp.ne.s64 	%p923, %rd56604, %rd5382;
	@%p923 bra 	$L__BB5_2925;
$L__BB5_2926:
	setp.eq.s64 	%p924, %rd2959, 0;
	@%p924 bra 	$L__BB5_2934;
	setp.lt.u64 	%p925, %rd2960, 3;
	@%p925 bra 	$L__BB5_2929;
	shl.b64 	%rd24212, %rd56606, 3;
	add.s64 	%rd24213, %rd56328, %rd24212;
	ld.u64 	%rd24214, [%rd24213];
	mad.lo.s64 	%rd24215, %rd24214, 2654435761, %rd56614;
	shl.b64 	%rd24216, %rd24215, 13;
	add.s64 	%rd24217, %rd24216, %rd24215;
	shr.u64 	%rd24218, %rd24217, 7;
	xor.b64  	%rd24219, %rd24218, %rd24217;
	shl.b64 	%rd24220, %rd24219, 3;
	add.s64 	%rd24221, %rd24220, %rd24219;
	shr.u64 	%rd24222, %rd24221, 17;
	xor.b64  	%rd24223, %rd24222, %rd24221;
	shl.b64 	%rd24224, %rd24223, 5;
	add.s64 	%rd24225, %rd24224, %rd24223;
	ld.u64 	%rd24226, [%rd24213+8];
	mad.lo.s64 	%rd24227, %rd24226, 2654435761, %rd24225;
	shl.b64 	%rd24228, %rd24227, 13;
	add.s64 	%rd24229, %rd24228, %rd24227;
	shr.u64 	%rd24230, %rd24229, 7;
	xor.b64  	%rd24231, %rd24230, %rd24229;
	shl.b64 	%rd24232, %rd24231, 3;
	add.s64 	%rd24233, %rd24232, %rd24231;
	shr.u64 	%rd24234, %rd24233, 17;
	xor.b64  	%rd24235, %rd24234, %rd24233;
	shl.b64 	%rd24236, %rd24235, 5;
	add.s64 	%rd24237, %rd24236, %rd24235;
	ld.u64 	%rd24238, [%rd24213+16];
	mad.lo.s64 	%rd24239, %rd24238, 2654435761, %rd24237;
	shl.b64 	%rd24240, %rd24239, 13;
	add.s64 	%rd24241, %rd24240, %rd24239;
	shr.u64 	%rd24242, %rd24241, 7;
	xor.b64  	%rd24243, %rd24242, %rd24241;
	shl.b64 	%rd24244, %rd24243, 3;
	add.s64 	%rd24245, %rd24244, %rd24243;
	shr.u64 	%rd24246, %rd24245, 17;
	xor.b64  	%rd24247, %rd24246, %rd24245;
	shl.b64 	%rd24248, %rd24247, 5;
	add.s64 	%rd24249, %rd24248, %rd24247;
	ld.u64 	%rd24250, [%rd24213+24];
	mad.lo.s64 	%rd24251, %rd24250, 2654435761, %rd24249;
	shl.b64 	%rd24252, %rd24251, 13;
	add.s64 	%rd24253, %rd24252, %rd24251;
	shr.u64 	%rd24254, %rd24253, 7;
	xor.b64  	%rd24255, %rd24254, %rd24253;
	shl.b64 	%rd24256, %rd24255, 3;
	add.s64 	%rd24257, %rd24256, %rd24255;
	shr.u64 	%rd24258, %rd24257, 17;
	xor.b64  	%rd24259, %rd24258, %rd24257;
	shl.b64 	%rd24260, %rd24259, 5;
	add.s64 	%rd56614, %rd24260, %rd24259;
	add.s64 	%rd56606, %rd56606, 4;
$L__BB5_2929:
	setp.eq.s64 	%p926, %rd2961, 0;
	@%p926 bra 	$L__BB5_2934;
	setp.eq.s64 	%p927, %rd2962, 0;
	@%p927 bra 	$L__BB5_2932;
	shl.b64 	%rd24262, %rd56606, 3;
	add.s64 	%rd24263, %rd56328, %rd24262;
	ld.u64 	%rd24264, [%rd24263];
	mad.lo.s64 	%rd24265, %rd24264, 2654435761, %rd56614;
	shl.b64 	%rd24266, %rd24265, 13;
	add.s64 	%rd24267, %rd24266, %rd24265;
	shr.u64 	%rd24268, %rd24267, 7;
	xor.b64  	%rd24269, %rd24268, %rd24267;
	shl.b64 	%rd24270, %rd24269, 3;
	add.s64 	%rd24271, %rd24270, %rd24269;
	shr.u64 	%rd24272, %rd24271, 17;
	xor.b64  	%rd24273, %rd24272, %rd24271;
	shl.b64 	%rd24274, %rd24273, 5;
	add.s64 	%rd24275, %rd24274, %rd24273;
	ld.u64 	%rd24276, [%rd24263+8];
	mad.lo.s64 	%rd24277, %rd24276, 2654435761, %rd24275;
	shl.b64 	%rd24278, %rd24277, 13;
	add.s64 	%rd24279, %rd24278, %rd24277;
	shr.u64 	%rd24280, %rd24279, 7;
	xor.b64  	%rd24281, %rd24280, %rd24279;
	shl.b64 	%rd24282, %rd24281, 3;
	add.s64 	%rd24283, %rd24282, %rd24281;
	shr.u64 	%rd24284, %rd24283, 17;
	xor.b64  	%rd24285, %rd24284, %rd24283;
	shl.b64 	%rd24286, %rd24285, 5;
	add.s64 	%rd56614, %rd24286, %rd24285;
	add.s64 	%rd56606, %rd56606, 2;
$L__BB5_2932:
	@%p269 bra 	$L__BB5_2934;
	shl.b64 	%rd24287, %rd56606, 3;
	add.s64 	%rd24288, %rd56328, %rd24287;
	ld.u64 	%rd24289, [%rd24288];
	mad.lo.s64 	%rd24290, %rd24289, 2654435761, %rd56614;
	shl.b64 	%rd24291, %rd24290, 13;
	add.s64 	%rd24292, %rd24291, %rd24290;
	shr.u64 	%rd24293, %rd24292, 7;
	xor.b64  	%rd24294, %rd24293, %rd24292;
	shl.b64 	%rd24295, %rd24294, 3;
	add.s64 	%rd24296, %rd24295, %rd24294;
	shr.u64 	%rd24297, %rd24296, 17;
	xor.b64  	%rd24298, %rd24297, %rd24296;
	shl.b64 	%rd24299, %rd24298, 5;
	add.s64 	%rd56614, %rd24299, %rd24298;
$L__BB5_2934:
	mov.b64 	%rd56619, 0;
	mov.u64 	%rd56627, %rd56619;
	@%p922 bra 	$L__BB5_2937;
	and.b64  	%rd5404, %rd2, -8;
	mov.b64 	%rd56619, 0;
	mov.u64 	%rd56617, %rd56619;
$L__BB5_2936:
	.pragma "nounroll";
	shl.b64 	%rd24303, %rd56619, 3;
	add.s64 	%rd24304, %rd56457, %rd24303;
	ld.u64 	%rd24305, [%rd24304];
	mad.lo.s64 	%rd24306, %rd24305, 2654435761, %rd56627;
	shl.b64 	%rd24307, %rd24306, 13;
	add.s64 	%rd24308, %rd24307, %rd24306;
	shr.u64 	%rd24309, %rd24308, 7;
	xor.b64  	%rd24310, %rd24309, %rd24308;
	shl.b64 	%rd24311, %rd24310, 3;
	add.s64 	%rd24312, %rd24311, %rd24310;
	shr.u64 	%rd24313, %rd24312, 17;
	xor.b64  	%rd24314, %rd24313, %rd24312;
	shl.b64 	%rd24315, %rd24314, 5;
	add.s64 	%rd24316, %rd24315, %rd24314;
	ld.u64 	%rd24317, [%rd24304+8];
	mad.lo.s64 	%rd24318, %rd24317, 2654435761, %rd24316;
	shl.b64 	%rd24319, %rd24318, 13;
	add.s64 	%rd24320, %rd24319, %rd24318;
	shr.u64 	%rd24321, %rd24320, 7;
	xor.b64  	%rd24322, %rd24321, %rd24320;
	shl.b64 	%rd24323, %rd24322, 3;
	add.s64 	%rd24324, %rd24323, %rd24322;
	shr.u64 	%rd24325, %rd24324, 17;
	xor.b64  	%rd24326, %rd24325, %rd24324;
	shl.b64 	%rd24327, %rd24326, 5;
	add.s64 	%rd24328, %rd24327, %rd24326;
	ld.u64 	%rd24329, [%rd24304+16];
	mad.lo.s64 	%rd24330, %rd24329, 2654435761, %rd24328;
	shl.b64 	%rd24331, %rd24330, 13;
	add.s64 	%rd24332, %rd24331, %rd24330;
	shr.u64 	%rd24333, %rd24332, 7;
	xor.b64  	%rd24334, %rd24333, %rd24332;
	shl.b64 	%rd24335, %rd24334, 3;
	add.s64 	%rd24336, %rd24335, %rd24334;
	shr.u64 	%rd24337, %rd24336, 17;
	xor.b64  	%rd24338, %rd24337, %rd24336;
	shl.b64 	%rd24339, %rd24338, 5;
	add.s64 	%rd24340, %rd24339, %rd24338;
	ld.u64 	%rd24341, [%rd24304+24];
	mad.lo.s64 	%rd24342, %rd24341, 2654435761, %rd24340;
	shl.b64 	%rd24343, %rd24342, 13;
	add.s64 	%rd24344, %rd24343, %rd24342;
	shr.u64 	%rd24345, %rd24344, 7;
	xor.b64  	%rd24346, %rd24345, %rd24344;
	shl.b64 	%rd24347, %rd24346, 3;
	add.s64 	%rd24348, %rd24347, %rd24346;
	shr.u64 	%rd24349, %rd24348, 17;
	xor.b64  	%rd24350, %rd24349, %rd24348;
	shl.b64 	%rd24351, %rd24350, 5;
	add.s64 	%rd24352, %rd24351, %rd24350;
	ld.u64 	%rd24353, [%rd24304+32];
	mad.lo.s64 	%rd24354, %rd24353, 2654435761, %rd24352;
	shl.b64 	%rd24355, %rd24354, 13;
	add.s64 	%rd24356, %rd24355, %rd24354;
	shr.u64 	%rd24357, %rd24356, 7;
	xor.b64  	%rd24358, %rd24357, %rd24356;
	shl.b64 	%rd24359, %rd24358, 3;
	add.s64 	%rd24360, %rd24359, %rd24358;
	shr.u64 	%rd24361, %rd24360, 17;
	xor.b64  	%rd24362, %rd24361, %rd24360;
	shl.b64 	%rd24363, %rd24362, 5;
	add.s64 	%rd24364, %rd24363, %rd24362;
	ld.u64 	%rd24365, [%rd24304+40];
	mad.lo.s64 	%rd24366, %rd24365, 2654435761, %rd24364;
	shl.b64 	%rd24367, %rd24366, 13;
	add.s64 	%rd24368, %rd24367, %rd24366;
	shr.u64 	%rd24369, %rd24368, 7;
	xor.b64  	%rd24370, %rd24369, %rd24368;
	shl.b64 	%rd24371, %rd24370, 3;
	add.s64 	%rd24372, %rd24371, %rd24370;
	shr.u64 	%rd24373, %rd24372, 17;
	xor.b64  	%rd24374, %rd24373, %rd24372;
	shl.b64 	%rd24375, %rd24374, 5;
	add.s64 	%rd24376, %rd24375, %rd24374;
	ld.u64 	%rd24377, [%rd24304+48];
	mad.lo.s64 	%rd24378, %rd24377, 2654435761, %rd24376;
	shl.b64 	%rd24379, %rd24378, 13;
	add.s64 	%rd24380, %rd24379, %rd24378;
	shr.u64 	%rd24381, %rd24380, 7;
	xor.b64  	%rd24382, %rd24381, %rd24380;
	shl.b64 	%rd24383, %rd24382, 3;
	add.s64 	%rd24384, %rd24383, %rd24382;
	shr.u64 	%rd24385, %rd24384, 17;
	xor.b64  	%rd24386, %rd24385, %rd24384;
	shl.b64 	%rd24387, %rd24386, 5;
	add.s64 	%rd24388, %rd24387, %rd24386;
	ld.u64 	%rd24389, [%rd24304+56];
	mad.lo.s64 	%rd24390, %rd24389, 2654435761, %rd24388;
	shl.b64 	%rd24391, %rd24390, 13;
	add.s64 	%rd24392, %rd24391, %rd24390;
	shr.u64 	%rd24393, %rd24392, 7;
	xor.b64  	%rd24394, %rd24393, %rd24392;
	shl.b64 	%rd24395, %rd24394, 3;
	add.s64 	%rd24396, %rd24395, %rd24394;
	shr.u64 	%rd24397, %rd24396, 17;
	xor.b64  	%rd24398, %rd24397, %rd24396;
	shl.b64 	%rd24399, %rd24398, 5;
	add.s64 	%rd56627, %rd24399, %rd24398;
	add.s64 	%rd56619, %rd56619, 8;
	add.s64 	%rd56617, %rd56617, 8;
	setp.ne.s64 	%p930, %rd56617, %rd5404;
	@%p930 bra 	$L__BB5_2936;
$L__BB5_2937:
	@%p924 bra 	$L__BB5_2945;
	setp.lt.u64 	%p932, %rd2960, 3;
	@%p932 bra 	$L__BB5_2940;
	shl.b64 	%rd24401, %rd56619, 3;
	add.s64 	%rd24402, %rd56457, %rd24401;
	ld.u64 	%rd24403, [%rd24402];
	mad.lo.s64 	%rd24404, %rd24403, 2654435761, %rd56627;
	shl.b64 	%rd24405, %rd24404, 13;
	add.s64 	%rd24406, %rd24405, %rd24404;
	shr.u64 	%rd24407, %rd24406, 7;
	xor.b64  	%rd24408, %rd24407, %rd24406;
	shl.b64 	%rd24409, %rd24408, 3;
	add.s64 	%rd24410, %rd24409, %rd24408;
	shr.u64 	%rd24411, %rd24410, 17;
	xor.b64  	%rd24412, %rd24411, %rd24410;
	shl.b64 	%rd24413, %rd24412, 5;
	add.s64 	%rd24414, %rd24413, %rd24412;
	ld.u64 	%rd24415, [%rd24402+8];
	mad.lo.s64 	%rd24416, %rd24415, 2654435761, %rd24414;
	shl.b64 	%rd24417, %rd24416, 13;
	add.s64 	%rd24418, %rd24417, %rd24416;
	shr.u64 	%rd24419, %rd24418, 7;
	xor.b64  	%rd24420, %rd24419, %rd24418;
	shl.b64 	%rd24421, %rd24420, 3;
	add.s64 	%rd24422, %rd24421, %rd24420;
	shr.u64 	%rd24423, %rd24422, 17;
	xor.b64  	%rd24424, %rd24423, %rd24422;
	shl.b64 	%rd24425, %rd24424, 5;
	add.s64 	%rd24426, %rd24425, %rd24424;
	ld.u64 	%rd24427, [%rd24402+16];
	mad.lo.s64 	%rd24428, %rd24427, 2654435761, %rd24426;
	shl.b64 	%rd24429, %rd24428, 13;
	add.s64 	%rd24430, %rd24429, %rd24428;
	shr.u64 	%rd24431, %rd24430, 7;
	xor.b64  	%rd24432, %rd24431, %rd24430;
	shl.b64 	%rd24433, %rd24432, 3;
	add.s64 	%rd24434, %rd24433, %rd24432;
	shr.u64 	%rd24435, %rd24434, 17;
	xor.b64  	%rd24436, %rd24435, %rd24434;
	shl.b64 	%rd24437, %rd24436, 5;
	add.s64 	%rd24438, %rd24437, %rd24436;
	ld.u64 	%rd24439, [%rd24402+24];
	mad.lo.s64 	%rd24440, %rd24439, 2654435761, %rd24438;
	shl.b64 	%rd24441, %rd24440, 13;
	add.s64 	%rd24442, %rd24441, %rd24440;
	shr.u64 	%rd24443, %rd24442, 7;
	xor.b64  	%rd24444, %rd24443, %rd24442;
	shl.b64 	%rd24445, %rd24444, 3;
	add.s64 	%rd24446, %rd24445, %rd24444;
	shr.u64 	%rd24447, %rd24446, 17;
	xor.b64  	%rd24448, %rd24447, %rd24446;
	shl.b64 	%rd24449, %rd24448, 5;
	add.s64 	%rd56627, %rd24449, %rd24448;
	add.s64 	%rd56619, %rd56619, 4;
$L__BB5_2940:
	setp.eq.s64 	%p933, %rd2961, 0;
	@%p933 bra 	$L__BB5_2945;
	setp.eq.s64 	%p934, %rd2962, 0;
	@%p934 bra 	$L__BB5_2943;
	shl.b64 	%rd24451, %rd56619, 3;
	add.s64 	%rd24452, %rd56457, %rd24451;
	ld.u64 	%rd24453, [%rd24452];
	mad.lo.s64 	%rd24454, %rd24453, 2654435761, %rd56627;
	shl.b64 	%rd24455, %rd24454, 13;
	add.s64 	%rd24456, %rd24455, %rd24454;
	shr.u64 	%rd24457, %rd24456, 7;
	xor.b64  	%rd24458, %rd24457, %rd24456;
	shl.b64 	%rd24459, %rd24458, 3;
	add.s64 	%rd24460, %rd24459, %rd24458;
	shr.u64 	%rd24461, %rd24460, 17;
	xor.b64  	%rd24462, %rd24461, %rd24460;
	shl.b64 	%rd24463, %rd24462, 5;
	add.s64 	%rd24464, %rd24463, %rd24462;
	ld.u64 	%rd24465, [%rd24452+8];
	mad.lo.s64 	%rd24466, %rd24465, 2654435761, %rd24464;
	shl.b64 	%rd24467, %rd24466, 13;
	add.s64 	%rd24468, %rd24467, %rd24466;
	shr.u64 	%rd24469, %rd24468, 7;
	xor.b64  	%rd24470, %rd24469, %rd24468;
	shl.b64 	%rd24471, %rd24470, 3;
	add.s64 	%rd24472, %rd24471, %rd24470;
	shr.u64 	%rd24473, %rd24472, 17;
	xor.b64  	%rd24474, %rd24473, %rd24472;
	shl.b64 	%rd24475, %rd24474, 5;
	add.s64 	%rd56627, %rd24475, %rd24474;
	add.s64 	%rd56619, %rd56619, 2;
$L__BB5_2943:
	@%p269 bra 	$L__BB5_2945;
	shl.b64 	%rd24476, %rd56619, 3;
	add.s64 	%rd24477, %rd56457, %rd24476;
	ld.u64 	%rd24478, [%rd24477];
	mad.lo.s64 	%rd24479, %rd24478, 2654435761, %rd56627;
	shl.b64 	%rd24480, %rd24479, 13;
	add.s64 	%rd24481, %rd24480, %rd24479;
	shr.u64 	%rd24482, %rd24481, 7;
	xor.b64  	%rd24483, %rd24482, %rd24481;
	shl.b64 	%rd24484, %rd24483, 3;
	add.s64 	%rd24485, %rd24484, %rd24483;
	shr.u64 	%rd24486, %rd24485, 17;
	xor.b64  	%rd24487, %rd24486, %rd24485;
	shl.b64 	%rd24488, %rd24487, 5;
	add.s64 	%rd56627, %rd24488, %rd24487;
$L__BB5_2945:
	setp.lt.u64 	%p936, %rd56614, %rd56627;
	mov.u64 	%rd57153, %rd56328;
	@%p936 bra 	$L__BB5_2946;
	bra.uni 	$L__BB5_2951;
$L__BB5_2946:
	mov.u64 	%rd57153, %rd56457;
	mov.u64 	%rd56457, %rd56328;
	bra.uni 	$L__BB5_2951;
$L__BB5_2947:
	setp.eq.s32 	%p937, %r1, 0;
	mov.u64 	%rd57153, %rd56328;
	@%p937 bra 	$L__BB5_2951;
	mov.b64 	%rd56628, 0;
$L__BB5_2949:
	shl.b64 	%rd24490, %rd56628, 3;
	add.s64 	%rd24491, %rd56328, %rd24490;
	ld.u64 	%rd5427, [%rd24491];
	add.s64 	%rd24492, %rd56457, %rd24490;
	ld.u64 	%rd5428, [%rd24492];
	setp.lt.u64 	%p938, %rd5427, %rd5428;
	@%p938 bra 	$L__BB5_2946;
	setp.le.u64 	%p939, %rd5427, %rd5428;
	add.s64 	%rd56628, %rd56628, 1;
	setp.lt.u64 	%p940, %rd56628, %rd2957;
	and.pred  	%p941, %p939, %p940;
	mov.u64 	%rd57153, %rd56328;
	@%p941 bra 	$L__BB5_2949;
$L__BB5_2951:
	mov.b64 	%rd56634, -3750763034362895579;
	mov.b64 	%rd56635, 0;
	@%p267 bra 	$L__BB5_2954;
	and.b64  	%rd5432, %rd2, -2;
	mov.b64 	%rd56634, -3750763034362895579;
	mov.b64 	%rd56635, 0;
	mov.u64 	%rd56633, %rd56635;
$L__BB5_2953:
	shl.b64 	%rd24499, %rd56635, 3;
	add.s64 	%rd24500, %rd56371, %rd24499;
	ld.u64 	%rd24501, [%rd24500];
	and.b64  	%rd24502, %rd24501, 255;
	xor.b64  	%rd24503, %rd24502, %rd56634;
	mul.lo.s64 	%rd24504, %rd24503, 1099511628211;
	shr.u64 	%rd24505, %rd24501, 8;
	and.b64  	%rd24506, %rd24505, 255;
	xor.b64  	%rd24507, %rd24506, %rd24504;
	mul.lo.s64 	%rd24508, %rd24507, 1099511628211;
	shr.u64 	%rd24509, %rd24501, 16;
	and.b64  	%rd24510, %rd24509, 255;
	xor.b64  	%rd24511, %rd24510, %rd24508;
	mul.lo.s64 	%rd24512, %rd24511, 1099511628211;
	shr.u64 	%rd24513, %rd24501, 24;
	and.b64  	%rd24514, %rd24513, 255;
	xor.b64  	%rd24515, %rd24514, %rd24512;
	mul.lo.s64 	%rd24516, %rd24515, 1099511628211;
	shr.u64 	%rd24517, %rd24501, 32;
	and.b64  	%rd24518, %rd24517, 255;
	xor.b64  	%rd24519, %rd24518, %rd24516;
	mul.lo.s64 	%rd24520, %rd24519, 1099511628211;
	shr.u64 	%rd24521, %rd24501, 40;
	and.b64  	%rd24522, %rd24521, 255;
	xor.b64  	%rd24523, %rd24522, %rd24520;
	mul.lo.s64 	%rd24524, %rd24523, 1099511628211;
	shr.u64 	%rd24525, %rd24501, 48;
	and.b64  	%rd24526, %rd24525, 255;
	xor.b64  	%rd24527, %rd24526, %rd24524;
	mul.lo.s64 	%rd24528, %rd24527, 1099511628211;
	shr.u64 	%rd24529, %rd24501, 56;
	xor.b64  	%rd24530, %rd24529, %rd24528;
	mul.lo.s64 	%rd24531, %rd24530, 1099511628211;
	ld.u64 	%rd24532, [%rd24500+8];
	and.b64  	%rd24533, %rd24532, 255;
	xor.b64  	%rd24534, %rd24533, %rd24531;
	mul.lo.s64 	%rd24535, %rd24534, 1099511628211;
	shr.u64 	%rd24536, %rd24532, 8;
	and.b64  	%rd24537, %rd24536, 255;
	xor.b64  	%rd24538, %rd24537, %rd24535;
	mul.lo.s64 	%rd24539, %rd24538, 1099511628211;
	shr.u64 	%rd24540, %rd24532, 16;
	and.b64  	%rd24541, %rd24540, 255;
	xor.b64  	%rd24542, %rd24541, %rd24539;
	mul.lo.s64 	%rd24543, %rd24542, 1099511628211;
	shr.u64 	%rd24544, %rd24532, 24;
	and.b64  	%rd24545, %rd24544, 255;
	xor.b64  	%rd24546, %rd24545, %rd24543;
	mul.lo.s64 	%rd24547, %rd24546, 1099511628211;
	shr.u64 	%rd24548, %rd24532, 32;
	and.b64  	%rd24549, %rd24548, 255;
	xor.b64  	%rd24550, %rd24549, %rd24547;
	mul.lo.s64 	%rd24551, %rd24550, 1099511628211;
	shr.u64 	%rd24552, %rd24532, 40;
	and.b64  	%rd24553, %rd24552, 255;
	xor.b64  	%rd24554, %rd24553, %rd24551;
	mul.lo.s64 	%rd24555, %rd24554, 1099511628211;
	shr.u64 	%rd24556, %rd24532, 48;
	and.b64  	%rd24557, %rd24556, 255;
	xor.b64  	%rd24558, %rd24557, %rd24555;
	mul.lo.s64 	%rd24559, %rd24558, 1099511628211;
	shr.u64 	%rd24560, %rd24532, 56;
	xor.b64  	%rd24561, %rd24560, %rd24559;
	mul.lo.s64 	%rd56634, %rd24561, 1099511628211;
	add.s64 	%rd56635, %rd56635, 2;
	add.s64 	%rd56633, %rd56633, 2;
	setp.ne.s64 	%p943, %rd56633, %rd5432;
	@%p943 bra 	$L__BB5_2953;
$L__BB5_2954:
	@%p269 bra 	$L__BB5_2956;
	shl.b64 	%rd24562, %rd56635, 3;
	add.s64 	%rd24563, %rd56371, %rd24562;
	ld.u64 	%rd24564, [%rd24563];
	and.b64  	%rd24565, %rd24564, 255;
	xor.b64  	%rd24566, %rd24565, %rd56634;
	mul.lo.s64 	%rd24567, %rd24566, 1099511628211;
	shr.u64 	%rd24568, %rd24564, 8;
	and.b64  	%rd24569, %rd24568, 255;
	xor.b64  	%rd24570, %rd24569, %rd24567;
	mul.lo.s64 	%rd24571, %rd24570, 1099511628211;
	shr.u64 	%rd24572, %rd24564, 16;
	and.b64  	%rd24573, %rd24572, 255;
	xor.b64  	%rd24574, %rd24573, %rd24571;
	mul.lo.s64 	%rd24575, %rd24574, 1099511628211;
	shr.u64 	%rd24576, %rd24564, 24;
	and.b64  	%rd24577, %rd24576, 255;
	xor.b64  	%rd24578, %rd24577, %rd24575;
	mul.lo.s64 	%rd24579, %rd24578, 1099511628211;
	shr.u64 	%rd24580, %rd24564, 32;
	and.b64  	%rd24581, %rd24580, 255;
	xor.b64  	%rd24582, %rd24581, %rd24579;
	mul.lo.s64 	%rd24583, %rd24582, 1099511628211;
	shr.u64 	%rd24584, %rd24564, 40;
	and.b64  	%rd24585, %rd24584, 255;
	xor.b64  	%rd24586, %rd24585, %rd24583;
	mul.lo.s64 	%rd24587, %rd24586, 1099511628211;
	shr.u64 	%rd24588, %rd24564, 48;
	and.b64  	%rd24589, %rd24588, 255;
	xor.b64  	%rd24590, %rd24589, %rd24587;
	mul.lo.s64 	%rd24591, %rd24590, 1099511628211;
	shr.u64 	%rd24592, %rd24564, 56;
	xor.b64  	%rd24593, %rd24592, %rd24591;
	mul.lo.s64 	%rd56634, %rd24593, 1099511628211;
$L__BB5_2956:
	mov.b64 	%rd56641, -3750763034362895579;
	mov.b64 	%rd56642, 0;
	@%p267 bra 	$L__BB5_2959;
	and.b64  	%rd5444, %rd2, -2;
	mov.b64 	%rd56641, -3750763034362895579;
	mov.b64 	%rd56642, 0;
	mov.u64 	%rd56640, %rd56642;
$L__BB5_2958:
	shl.b64 	%rd24599, %rd56642, 3;
	add.s64 	%rd24600, %rd56764, %rd24599;
	ld.u64 	%rd24601, [%rd24600];
	and.b64  	%rd24602, %rd24601, 255;
	xor.b64  	%rd24603, %rd24602, %rd56641;
	mul.lo.s64 	%rd24604, %rd24603, 1099511628211;
	shr.u64 	%rd24605, %rd24601, 8;
	and.b64  	%rd24606, %rd24605, 255;
	xor.b64  	%rd24607, %rd24606, %rd24604;
	mul.lo.s64 	%rd24608, %rd24607, 1099511628211;
	shr.u64 	%rd24609, %rd24601, 16;
	and.b64  	%rd24610, %rd24609, 255;
	xor.b64  	%rd24611, %rd24610, %rd24608;
	mul.lo.s64 	%rd24612, %rd24611, 1099511628211;
	shr.u64 	%rd24613, %rd24601, 24;
	and.b64  	%rd24614, %rd24613, 255;
	xor.b64  	%rd24615, %rd24614, %rd24612;
	mul.lo.s64 	%rd24616, %rd24615, 1099511628211;
	shr.u64 	%rd24617, %rd24601, 32;
	and.b64  	%rd24618, %rd24617, 255;
	xor.b64  	%rd24619, %rd24618, %rd24616;
	mul.lo.s64 	%rd24620, %rd24619, 1099511628211;
	shr.u64 	%rd24621, %rd24601, 40;
	and.b64  	%rd24622, %rd24621, 255;
	xor.b64  	%rd24623, %rd24622, %rd24620;
	mul.lo.s64 	%rd24624, %rd24623, 1099511628211;
	shr.u64 	%rd24625, %rd24601, 48;
	and.b64  	%rd24626, %rd24625, 255;
	xor.b64  	%rd24627, %rd24626, %rd24624;
	mul.lo.s64 	%rd24628, %rd24627, 1099511628211;
	shr.u64 	%rd24629, %rd24601, 56;
	xor.b64  	%rd24630, %rd24629, %rd24628;
	mul.lo.s64 	%rd24631, %rd24630, 1099511628211;
	ld.u64 	%rd24632, [%rd24600+8];
	and.b64  	%rd24633, %rd24632, 255;
	xor.b64  	%rd24634, %rd24633, %rd24631;
	mul.lo.s64 	%rd24635, %rd24634, 1099511628211;
	shr.u64 	%rd24636, %rd24632, 8;
	and.b64  	%rd24637, %rd24636, 255;
	xor.b64  	%rd24638, %rd24637, %rd24635;
	mul.lo.s64 	%rd24639, %rd24638, 1099511628211;
	shr.u64 	%rd24640, %rd24632, 16;
	and.b64  	%rd24641, %rd24640, 255;
	xor.b64  	%rd24642, %rd24641, %rd24639;
	mul.lo.s64 	%rd24643, %rd24642, 1099511628211;
	shr.u64 	%rd24644, %rd24632, 24;
	and.b64  	%rd24645, %rd24644, 255;
	xor.b64  	%rd24646, %rd24645, %rd24643;
	mul.lo.s64 	%rd24647, %rd24646, 1099511628211;
	shr.u64 	%rd24648, %rd24632, 32;
	and.b64  	%rd24649, %rd24648, 255;
	xor.b64  	%rd24650, %rd24649, %rd24647;
	mul.lo.s64 	%rd24651, %rd24650, 1099511628211;
	shr.u64 	%rd24652, %rd24632, 40;
	and.b64  	%rd24653, %rd24652, 255;
	xor.b64  	%rd24654, %rd24653, %rd24651;
	mul.lo.s64 	%rd24655, %rd24654, 1099511628211;
	shr.u64 	%rd24656, %rd24632, 48;
	and.b64  	%rd24657, %rd24656, 255;
	xor.b64  	%rd24658, %rd24657, %rd24655;
	mul.lo.s64 	%rd24659, %rd24658, 1099511628211;
	shr.u64 	%rd24660, %rd24632, 56;
	xor.b64  	%rd24661, %rd24660, %rd24659;
	mul.lo.s64 	%rd56641, %rd24661, 1099511628211;
	add.s64 	%rd56642, %rd56642, 2;
	add.s64 	%rd56640, %rd56640, 2;
	setp.ne.s64 	%p946, %rd56640, %rd5444;
	@%p946 bra 	$L__BB5_2958;
$L__BB5_2959:
	@%p269 bra 	$L__BB5_2961;
	shl.b64 	%rd24662, %rd56642, 3;
	add.s64 	%rd24663, %rd56764, %rd24662;
	ld.u64 	%rd24664, [%rd24663];
	and.b64  	%rd24665, %rd24664, 255;
	xor.b64  	%rd24666, %rd24665, %rd56641;
	mul.lo.s64 	%rd24667, %rd24666, 1099511628211;
	shr.u64 	%rd24668, %rd24664, 8;
	and.b64  	%rd24669, %rd24668, 255;
	xor.b64  	%rd24670, %rd24669, %rd24667;
	mul.lo.s64 	%rd24671, %rd24670, 1099511628211;
	shr.u64 	%rd24672, %rd24664, 16;
	and.b64  	%rd24673, %rd24672, 255;
	xor.b64  	%rd24674, %rd24673, %rd24671;
	mul.lo.s64 	%rd24675, %rd24674, 1099511628211;
	shr.u64 	%rd24676, %rd24664, 24;
	and.b64  	%rd24677, %rd24676, 255;
	xor.b64  	%rd24678, %rd24677, %rd24675;
	mul.lo.s64 	%rd24679, %rd24678, 1099511628211;
	shr.u64 	%rd24680, %rd24664, 32;
	and.b64  	%rd24681, %rd24680, 255;
	xor.b64  	%rd24682, %rd24681, %rd24679;
	mul.lo.s64 	%rd24683, %rd24682, 1099511628211;
	shr.u64 	%rd24684, %rd24664, 40;
	and.b64  	%rd24685, %rd24684, 255;
	xor.b64  	%rd24686, %rd24685, %rd24683;
	mul.lo.s64 	%rd24687, %rd24686, 1099511628211;
	shr.u64 	%rd24688, %rd24664, 48;
	and.b64  	%rd24689, %rd24688, 255;
	xor.b64  	%rd24690, %rd24689, %rd24687;
	mul.lo.s64 	%rd24691, %rd24690, 1099511628211;
	shr.u64 	%rd24692, %rd24664, 56;
	xor.b64  	%rd24693, %rd24692, %rd24691;
	mul.lo.s64 	%rd56641, %rd24693, 1099511628211;
$L__BB5_2961:
	setp.eq.s64 	%p948, %rd56634, %rd56641;
	@%p948 bra 	$L__BB5_2986;
	setp.lt.u64 	%p949, %rd2958, 7;
	mov.b64 	%rd56649, 0;
	mov.u64 	%rd56657, %rd56649;
	@%p949 bra 	$L__BB5_2965;
	and.b64  	%rd5456, %rd2, -8;
	mov.b64 	%rd56649, 0;
	mov.u64 	%rd56647, %rd56649;
$L__BB5_2964:
	.pragma "nounroll";
	shl.b64 	%rd24697, %rd56649, 3;
	add.s64 	%rd24698, %rd56371, %rd24697;
	ld.u64 	%rd24699, [%rd24698];
	mad.lo.s64 	%rd24700, %rd24699, 2654435761, %rd56657;
	shl.b64 	%rd24701, %rd24700, 13;
	add.s64 	%rd24702, %rd24701, %rd24700;
	shr.u64 	%rd24703, %rd24702, 7;
	xor.b64  	%rd24704, %rd24703, %rd24702;
	shl.b64 	%rd24705, %rd24704, 3;
	add.s64 	%rd24706, %rd24705, %rd24704;
	shr.u64 	%rd24707, %rd24706, 17;
	xor.b64  	%rd24708, %rd24707, %rd24706;
	shl.b64 	%rd24709, %rd24708, 5;
	add.s64 	%rd24710, %rd24709, %rd24708;
	ld.u64 	%rd24711, [%rd24698+8];
	mad.lo.s64 	%rd24712, %rd24711, 2654435761, %rd24710;
	shl.b64 	%rd24713, %rd24712, 13;
	add.s64 	%rd24714, %rd24713, %rd24712;
	shr.u64 	%rd24715, %rd24714, 7;
	xor.b64  	%rd24716, %rd24715, %rd24714;
	shl.b64 	%rd24717, %rd24716, 3;
	add.s64 	%rd24718, %rd24717, %rd24716;
	shr.u64 	%rd24719, %rd24718, 17;
	xor.b64  	%rd24720, %rd24719, %rd24718;
	shl.b64 	%rd24721, %rd24720, 5;
	add.s64 	%rd24722, %rd24721, %rd24720;
	ld.u64 	%rd24723, [%rd24698+16];
	mad.lo.s64 	%rd24724, %rd24723, 2654435761, %rd24722;
	shl.b64 	%rd24725, %rd24724, 13;
	add.s64 	%rd24726, %rd24725, %rd24724;
	shr.u64 	%rd24727, %rd24726, 7;
	xor.b64  	%rd24728, %rd24727, %rd24726;
	shl.b64 	%rd24729, %rd24728, 3;
	add.s64 	%rd24730, %rd24729, %rd24728;
	shr.u64 	%rd24731, %rd24730, 17;
	xor.b64  	%rd24732, %rd24731, %rd24730;
	shl.b64 	%rd24733, %rd24732, 5;
	add.s64 	%rd24734, %rd24733, %rd24732;
	ld.u64 	%rd24735, [%rd24698+24];
	mad.lo.s64 	%rd24736, %rd24735, 2654435761, %rd24734;
	shl.b64 	%rd24737, %rd24736, 13;
	add.s64 	%rd24738, %rd24737, %rd24736;
	shr.u64 	%rd24739, %rd24738, 7;
	xor.b64  	%rd24740, %rd24739, %rd24738;
	shl.b64 	%rd24741, %rd24740, 3;
	add.s64 	%rd24742, %rd24741, %rd24740;
	shr.u64 	%rd24743, %rd24742, 17;
	xor.b64  	%rd24744, %rd24743, %rd24742;
	shl.b64 	%rd24745, %rd24744, 5;
	add.s64 	%rd24746, %rd24745, %rd24744;
	ld.u64 	%rd24747, [%rd24698+32];
	mad.lo.s64 	%rd24748, %rd24747, 2654435761, %rd24746;
	shl.b64 	%rd24749, %rd24748, 13;
	add.s64 	%rd24750, %rd24749, %rd24748;
	shr.u64 	%rd24751, %rd24750, 7;
	xor.b64  	%rd24752, %rd24751, %rd24750;
	shl.b64 	%rd24753, %rd24752, 3;
	add.s64 	%rd24754, %rd24753, %rd24752;
	shr.u64 	%rd24755, %rd24754, 17;
	xor.b64  	%rd24756, %rd24755, %rd24754;
	shl.b64 	%rd24757, %rd24756, 5;
	add.s64 	%rd24758, %rd24757, %rd24756;
	ld.u64 	%rd24759, [%rd24698+40];
	mad.lo.s64 	%rd24760, %rd24759, 2654435761, %rd24758;
	shl.b64 	%rd24761, %rd24760, 13;
	add.s64 	%rd24762, %rd24761, %rd24760;
	shr.u64 	%rd24763, %rd24762, 7;
	xor.b64  	%rd24764, %rd24763, %rd24762;
	shl.b64 	%rd24765, %rd24764, 3;
	add.s64 	%rd24766, %rd24765, %rd24764;
	shr.u64 	%rd24767, %rd24766, 17;
	xor.b64  	%rd24768, %rd24767, %rd24766;
	shl.b64 	%rd24769, %rd24768, 5;
	add.s64 	%rd24770, %rd24769, %rd24768;
	ld.u64 	%rd24771, [%rd24698+48];
	mad.lo.s64 	%rd24772, %rd24771, 2654435761, %rd24770;
	shl.b64 	%rd24773, %rd24772, 13;
	add.s64 	%rd24774, %rd24773, %rd24772;
	shr.u64 	%rd24775, %rd24774, 7;
	xor.b64  	%rd24776, %rd24775, %rd24774;
	shl.b64 	%rd24777, %rd24776, 3;
	add.s64 	%rd24778, %rd24777, %rd24776;
	shr.u64 	%rd24779, %rd24778, 17;
	xor.b64  	%rd24780, %rd24779, %rd24778;
	shl.b64 	%rd24781, %rd24780, 5;
	add.s64 	%rd24782, %rd24781, %rd24780;
	ld.u64 	%rd24783, [%rd24698+56];
	mad.lo.s64 	%rd24784, %rd24783, 2654435761, %rd24782;
	shl.b64 	%rd24785, %rd24784, 13;
	add.s64 	%rd24786, %rd24785, %rd24784;
	shr.u64 	%rd24787, %rd24786, 7;
	xor.b64  	%rd24788, %rd24787, %rd24786;
	shl.b64 	%rd24789, %rd24788, 3;
	add.s64 	%rd24790, %rd24789, %rd24788;
	shr.u64 	%rd24791, %rd24790, 17;
	xor.b64  	%rd24792, %rd24791, %rd24790;
	shl.b64 	%rd24793, %rd24792, 5;
	add.s64 	%rd56657, %rd24793, %rd24792;
	add.s64 	%rd56649, %rd56649, 8;
	add.s64 	%rd56647, %rd56647, 8;
	setp.ne.s64 	%p950, %rd56647, %rd5456;
	@%p950 bra 	$L__BB5_2964;
$L__BB5_2965:
	setp.eq.s64 	%p951, %rd2959, 0;
	@%p951 bra 	$L__BB5_2973;
	setp.lt.u64 	%p952, %rd2960, 3;
	@%p952 bra 	$L__BB5_2968;
	shl.b64 	%rd24795, %rd56649, 3;
	add.s64 	%rd24796, %rd56371, %rd24795;
	ld.u64 	%rd24797, [%rd24796];
	mad.lo.s64 	%rd24798, %rd24797, 2654435761, %rd56657;
	shl.b64 	%rd24799, %rd24798, 13;
	add.s64 	%rd24800, %rd24799, %rd24798;
	shr.u64 	%rd24801, %rd24800, 7;
	xor.b64  	%rd24802, %rd24801, %rd24800;
	shl.b64 	%rd24803, %rd24802, 3;
	add.s64 	%rd24804, %rd24803, %rd24802;
	shr.u64 	%rd24805, %rd24804, 17;
	xor.b64  	%rd24806, %rd24805, %rd24804;
	shl.b64 	%rd24807, %rd24806, 5;
	add.s64 	%rd24808, %rd24807, %rd24806;
	ld.u64 	%rd24809, [%rd24796+8];
	mad.lo.s64 	%rd24810, %rd24809, 2654435761, %rd24808;
	shl.b64 	%rd24811, %rd24810, 13;
	add.s64 	%rd24812, %rd24811, %rd24810;
	shr.u64 	%rd24813, %rd24812, 7;
	xor.b64  	%rd24814, %rd24813, %rd24812;
	shl.b64 	%rd24815, %rd24814, 3;
	add.s64 	%rd24816, %rd24815, %rd24814;
	shr.u64 	%rd24817, %rd24816, 17;
	xor.b64  	%rd24818, %rd24817, %rd24816;
	shl.b64 	%rd24819, %rd24818, 5;
	add.s64 	%rd24820, %rd24819, %rd24818;
	ld.u64 	%rd24821, [%rd24796+16];
	mad.lo.s64 	%rd24822, %rd24821, 2654435761, %rd24820;
	shl.b64 	%rd24823, %rd24822, 13;
	add.s64 	%rd24824, %rd24823, %rd24822;
	shr.u64 	%rd24825, %rd24824, 7;
	xor.b64  	%rd24826, %rd24825, %rd24824;
	shl.b64 	%rd24827, %rd24826, 3;
	add.s64 	%rd24828, %rd24827, %rd24826;
	shr.u64 	%rd24829, %rd24828, 17;
	xor.b64  	%rd24830, %rd24829, %rd24828;
	shl.b64 	%rd24831, %rd24830, 5;
	add.s64 	%rd24832, %rd24831, %rd24830;
	ld.u64 	%rd24833, [%rd24796+24];
	mad.lo.s64 	%rd24834, %rd24833, 2654435761, %rd24832;
	shl.b64 	%rd24835, %rd24834, 13;
	add.s64 	%rd24836, %rd24835, %rd24834;
	shr.u64 	%rd24837, %rd24836, 7;
	xor.b64  	%rd24838, %rd24837, %rd24836;
	shl.b64 	%rd24839, %rd24838, 3;
	add.s64 	%rd24840, %rd24839, %rd24838;
	shr.u64 	%rd24841, %rd24840, 17;
	xor.b64  	%rd24842, %rd24841, %rd24840;
	shl.b64 	%rd24843, %rd24842, 5;
	add.s64 	%rd56657, %rd24843, %rd24842;
	add.s64 	%rd56649, %rd56649, 4;
$L__BB5_2968:
	setp.eq.s64 	%p953, %rd2961, 0;
	@%p953 bra 	$L__BB5_2973;
	setp.eq.s64 	%p954, %rd2962, 0;
	@%p954 bra 	$L__BB5_2971;
	shl.b64 	%rd24845, %rd56649, 3;
	add.s64 	%rd24846, %rd56371, %rd24845;
	ld.u64 	%rd24847, [%rd24846];
	mad.lo.s64 	%rd24848, %rd24847, 2654435761, %rd56657;
	shl.b64 	%rd24849, %rd24848, 13;
	add.s64 	%rd24850, %rd24849, %rd24848;
	shr.u64 	%rd24851, %rd24850, 7;
	xor.b64  	%rd24852, %rd24851, %rd24850;
	shl.b64 	%rd24853, %rd24852, 3;
	add.s64 	%rd24854, %rd24853, %rd24852;
	shr.u64 	%rd24855, %rd24854, 17;
	xor.b64  	%rd24856, %rd24855, %rd24854;
	shl.b64 	%rd24857, %rd24856, 5;
	add.s64 	%rd24858, %rd24857, %rd24856;
	ld.u64 	%rd24859, [%rd24846+8];
	mad.lo.s64 	%rd24860, %rd24859, 2654435761, %rd24858;
	shl.b64 	%rd24861, %rd24860, 13;
	add.s64 	%rd24862, %rd24861, %rd24860;
	shr.u64 	%rd24863, %rd24862, 7;
	xor.b64  	%rd24864, %rd24863, %rd24862;
	shl.b64 	%rd24865, %rd24864, 3;
	add.s64 	%rd24866, %rd24865, %rd24864;
	shr.u64 	%rd24867, %rd24866, 17;
	xor.b64  	%rd24868, %rd24867, %rd24866;
	shl.b64 	%rd24869, %rd24868, 5;
	add.s64 	%rd56657, %rd24869, %rd24868;
	add.s64 	%rd56649, %rd56649, 2;
$L__BB5_2971:
	@%p269 bra 	$L__BB5_2973;
	shl.b64 	%rd24870, %rd56649, 3;
	add.s64 	%rd24871, %rd56371, %rd24870;
	ld.u64 	%rd24872, [%rd24871];
	mad.lo.s64 	%rd24873, %rd24872, 2654435761, %rd56657;
	shl.b64 	%rd24874, %rd24873, 13;
	add.s64 	%rd24875, %rd24874, %rd24873;
	shr.u64 	%rd24876, %rd24875, 7;
	xor.b64  	%rd24877, %rd24876, %rd24875;
	shl.b64 	%rd24878, %rd24877, 3;
	add.s64 	%rd24879, %rd24878, %rd24877;
	shr.u64 	%rd24880, %rd24879, 17;
	xor.b64  	%rd24881, %rd24880, %rd24879;
	shl.b64 	%rd24882, %rd24881, 5;
	add.s64 	%rd56657, %rd24882, %rd24881;
$L__BB5_2973:
	mov.b64 	%rd56662, 0;
	mov.u64 	%rd56670, %rd56662;
	@%p949 bra 	$L__BB5_2976;
	and.b64  	%rd5478, %rd2, -8;
	mov.b64 	%rd56662, 0;
	mov.u64 	%rd56660, %rd56662;
$L__BB5_2975:
	.pragma "nounroll";
	shl.b64 	%rd24886, %rd56662, 3;
	add.s64 	%rd24887, %rd56764, %rd24886;
	ld.u64 	%rd24888, [%rd24887];
	mad.lo.s64 	%rd24889, %rd24888, 2654435761, %rd56670;
	shl.b64 	%rd24890, %rd24889, 13;
	add.s64 	%rd24891, %rd24890, %rd24889;
	shr.u64 	%rd24892, %rd24891, 7;
	xor.b64  	%rd24893, %rd24892, %rd24891;
	shl.b64 	%rd24894, %rd24893, 3;
	add.s64 	%rd24895, %rd24894, %rd24893;
	shr.u64 	%rd24896, %rd24895, 17;
	xor.b64  	%rd24897, %rd24896, %rd24895;
	shl.b64 	%rd24898, %rd24897, 5;
	add.s64 	%rd24899, %rd24898, %rd24897;
	ld.u64 	%rd24900, [%rd24887+8];
	mad.lo.s64 	%rd24901, %rd24900, 2654435761, %rd24899;
	shl.b64 	%rd24902, %rd24901, 13;
	add.s64 	%rd24903, %rd24902, %rd24901;
	shr.u64 	%rd24904, %rd24903, 7;
	xor.b64  	%rd24905, %rd24904, %rd24903;
	shl.b64 	%rd24906, %rd24905, 3;
	add.s64 	%rd24907, %rd24906, %rd24905;
	shr.u64 	%rd24908, %rd24907, 17;
	xor.b64  	%rd24909, %rd24908, %rd24907;
	shl.b64 	%rd24910, %rd24909, 5;
	add.s64 	%rd24911, %rd24910, %rd24909;
	ld.u64 	%rd24912, [%rd24887+16];
	mad.lo.s64 	%rd24913, %rd24912, 2654435761, %rd24911;
	shl.b64 	%rd24914, %rd24913, 13;
	add.s64 	%rd24915, %rd24914, %rd24913;
	shr.u64 	%rd24916, %rd24915, 7;
	xor.b64  	%rd24917, %rd24916, %rd24915;
	shl.b64 	%rd24918, %rd24917, 3;
	add.s64 	%rd24919, %rd24918, %rd24917;
	shr.u64 	%rd24920, %rd24919, 17;
	xor.b64  	%rd24921, %rd24920, %rd24919;
	shl.b64 	%rd24922, %rd24921, 5;
	add.s64 	%rd24923, %rd24922, %rd24921;
	ld.u64 	%rd24924, [%rd24887+24];
	mad.lo.s64 	%rd24925, %rd24924, 2654435761, %rd24923;
	shl.b64 	%rd24926, %rd24925, 13;
	add.s64 	%rd24927, %rd24926, %rd24925;
	shr.u64 	%rd24928, %rd24927, 7;
	xor.b64  	%rd24929, %rd24928, %rd24927;
	shl.b64 	%rd24930, %rd24929, 3;
	add.s64 	%rd24931, %rd24930, %rd24929;
	shr.u64 	%rd24932, %rd24931, 17;
	xor.b64  	%rd24933, %rd24932, %rd24931;
	shl.b64 	%rd24934, %rd24933, 5;
	add.s64 	%rd24935, %rd24934, %rd24933;
	ld.u64 	%rd24936, [%rd24887+32];
	mad.lo.s64 	%rd24937, %rd24936, 2654435761, %rd24935;
	shl.b64 	%rd24938, %rd24937, 13;
	add.s64 	%rd24939, %rd24938, %rd24937;
	shr.u64 	%rd24940, %rd24939, 7;
	xor.b64  	%rd24941, %rd24940, %rd24939;
	shl.b64 	%rd24942, %rd24941, 3;
	add.s64 	%rd24943, %rd24942, %rd24941;
	shr.u64 	%rd24944, %rd24943, 17;
	xor.b64  	%rd24945, %rd24944, %rd24943;
	shl.b64 	%rd24946, %rd24945, 5;
	add.s64 	%rd24947, %rd24946, %rd24945;
	ld.u64 	%rd24948, [%rd24887+40];
	mad.lo.s64 	%rd24949, %rd24948, 2654435761, %rd24947;
	shl.b64 	%rd24950, %rd24949, 13;
	add.s64 	%rd24951, %rd24950, %rd24949;
	shr.u64 	%rd24952, %rd24951, 7;
	xor.b64  	%rd24953, %rd24952, %rd24951;
	shl.b64 	%rd24954, %rd24953, 3;
	add.s64 	%rd24955, %rd24954, %rd24953;
	shr.u64 	%rd24956, %rd24955, 17;
	xor.b64  	%rd24957, %rd24956, %rd24955;
	shl.b64 	%rd24958, %rd24957, 5;
	add.s64 	%rd24959, %rd24958, %rd24957;
	ld.u64 	%rd24960, [%rd24887+48];
	mad.lo.s64 	%rd24961, %rd24960, 2654435761, %rd24959;
	shl.b64 	%rd24962, %rd24961, 13;
	add.s64 	%rd24963, %rd24962, %rd24961;
	shr.u64 	%rd24964, %rd24963, 7;
	xor.b64  	%rd24965, %rd24964, %rd24963;
	shl.b64 	%rd24966, %rd24965, 3;
	add.s64 	%rd24967, %rd24966, %rd24965;
	shr.u64 	%rd24968, %rd24967, 17;
	xor.b64  	%rd24969, %rd24968, %rd24967;
	shl.b64 	%rd24970, %rd24969, 5;
	add.s64 	%rd24971, %rd24970, %rd24969;
	ld.u64 	%rd24972, [%rd24887+56];
	mad.lo.s64 	%rd24973, %rd24972, 2654435761, %rd24971;
	shl.b64 	%rd24974, %rd24973, 13;
	add.s64 	%rd24975, %rd24974, %rd24973;
	shr.u64 	%rd24976, %rd24975, 7;
	xor.b64  	%rd24977, %rd24976, %rd24975;
	shl.b64 	%rd24978, %rd24977, 3;
	add.s64 	%rd24979, %rd24978, %rd24977;
	shr.u64 	%rd24980, %rd24979, 17;
	xor.b64  	%rd24981, %rd24980, %rd24979;
	shl.b64 	%rd24982, %rd24981, 5;
	add.s64 	%rd56670, %rd24982, %rd24981;
	add.s64 	%rd56662, %rd56662, 8;
	add.s64 	%rd56660, %rd56660, 8;
	setp.ne.s64 	%p957, %rd56660, %rd5478;
	@%p957 bra 	$L__BB5_2975;
$L__BB5_2976:
	@%p951 bra 	$L__BB5_2984;
	setp.lt.u64 	%p959, %rd2960, 3;
	@%p959 bra 	$L__BB5_2979;
	shl.b64 	%rd24984, %rd56662, 3;
	add.s64 	%rd24985, %rd56764, %rd24984;
	ld.u64 	%rd24986, [%rd24985];
	mad.lo.s64 	%rd24987, %rd24986, 2654435761, %rd56670;
	shl.b64 	%rd24988, %rd24987, 13;
	add.s64 	%rd24989, %rd24988, %rd24987;
	shr.u64 	%rd24990, %rd24989, 7;
	xor.b64  	%rd24991, %rd24990, %rd24989;
	shl.b64 	%rd24992, %rd24991, 3;
	add.s64 	%rd24993, %rd24992, %rd24991;
	shr.u64 	%rd24994, %rd24993, 17;
	xor.b64  	%rd24995, %rd24994, %rd24993;
	shl.b64 	%rd24996, %rd24995, 5;
	add.s64 	%rd24997, %rd24996, %rd24995;
	ld.u64 	%rd24998, [%rd24985+8];
	mad.lo.s64 	%rd24999, %rd24998, 2654435761, %rd24997;
	shl.b64 	%rd25000, %rd24999, 13;
	add.s64 	%rd25001, %rd25000, %rd24999;
	shr.u64 	%rd25002, %rd25001, 7;
	xor.b64  	%rd25003, %rd25002, %rd25001;
	shl.b64 	%rd25004, %rd25003, 3;
	add.s64 	%rd25005, %rd25004, %rd25003;
	shr.u64 	%rd25006, %rd25005, 17;
	xor.b64  	%rd25007, %rd25006, %rd25005;
	shl.b64 	%rd25008, %rd25007, 5;
	add.s64 	%rd25009, %rd25008, %rd25007;
	ld.u64 	%rd25010, [%rd24985+16];
	mad.lo.s64 	%rd25011, %rd25010, 2654435761, %rd25009;
	shl.b64 	%rd25012, %rd25011, 13;
	add.s64 	%rd25013, %rd25012, %rd25011;
	shr.u64 	%rd25014, %rd25013, 7;
	xor.b64  	%rd25015, %rd25014, %rd25013;
	shl.b64 	%rd25016, %rd25015, 3;
	add.s64 	%rd25017, %rd25016, %rd25015;
	shr.u64 	%rd25018, %rd25017, 17;
	xor.b64  	%rd25019, %rd25018, %rd25017;
	shl.b64 	%rd25020, %rd25019, 5;
	add.s64 	%rd25021, %rd25020, %rd25019;
	ld.u64 	%rd25022, [%rd24985+24];
	mad.lo.s64 	%rd25023, %rd25022, 2654435761, %rd25021;
	shl.b64 	%rd25024, %rd25023, 13;
	add.s64 	%rd25025, %rd25024, %rd25023;
	shr.u64 	%rd25026, %rd25025, 7;
	xor.b64  	%rd25027, %rd25026, %rd25025;
	shl.b64 	%rd25028, %rd25027, 3;
	add.s64 	%rd25029, %rd25028, %rd25027;
	shr.u64 	%rd25030, %rd25029, 17;
	xor.b64  	%rd25031, %rd25030, %rd25029;
	shl.b64 	%rd25032, %rd25031, 5;
	add.s64 	%rd56670, %rd25032, %rd25031;
	add.s64 	%rd56662, %rd56662, 4;
$L__BB5_2979:
	setp.eq.s64 	%p960, %rd2961, 0;
	@%p960 bra 	$L__BB5_2984;
	setp.eq.s64 	%p961, %rd2962, 0;
	@%p961 bra 	$L__BB5_2982;
	shl.b64 	%rd25034, %rd56662, 3;
	add.s64 	%rd25035, %rd56764, %rd25034;
	ld.u64 	%rd25036, [%rd25035];
	mad.lo.s64 	%rd25037, %rd25036, 2654435761, %rd56670;
	shl.b64 	%rd25038, %rd25037, 13;
	add.s64 	%rd25039, %rd25038, %rd25037;
	shr.u64 	%rd25040, %rd25039, 7;
	xor.b64  	%rd25041, %rd25040, %rd25039;
	shl.b64 	%rd25042, %rd25041, 3;
	add.s64 	%rd25043, %rd25042, %rd25041;
	shr.u64 	%rd25044, %rd25043, 17;
	xor.b64  	%rd25045, %rd25044, %rd25043;
	shl.b64 	%rd25046, %rd25045, 5;
	add.s64 	%rd25047, %rd25046, %rd25045;
	ld.u64 	%rd25048, [%rd25035+8];
	mad.lo.s64 	%rd25049, %rd25048, 2654435761, %rd25047;
	shl.b64 	%rd25050, %rd25049, 13;
	add.s64 	%rd25051, %rd25050, %rd25049;
	shr.u64 	%rd25052, %rd25051, 7;
	xor.b64  	%rd25053, %rd25052, %rd25051;
	shl.b64 	%rd25054, %rd25053, 3;
	add.s64 	%rd25055, %rd25054, %rd25053;
	shr.u64 	%rd25056, %rd25055, 17;
	xor.b64  	%rd25057, %rd25056, %rd25055;
	shl.b64 	%rd25058, %rd25057, 5;
	add.s64 	%rd56670, %rd25058, %rd25057;
	add.s64 	%rd56662, %rd56662, 2;
$L__BB5_2982:
	@%p269 bra 	$L__BB5_2984;
	shl.b64 	%rd25059, %rd56662, 3;
	add.s64 	%rd25060, %rd56764, %rd25059;
	ld.u64 	%rd25061, [%rd25060];
	mad.lo.s64 	%rd25062, %rd25061, 2654435761, %rd56670;
	shl.b64 	%rd25063, %rd25062, 13;
	add.s64 	%rd25064, %rd25063, %rd25062;
	shr.u64 	%rd25065, %rd25064, 7;
	xor.b64  	%rd25066, %rd25065, %rd25064;
	shl.b64 	%rd25067, %rd25066, 3;
	add.s64 	%rd25068, %rd25067, %rd25066;
	shr.u64 	%rd25069, %rd25068, 17;
	xor.b64  	%rd25070, %rd25069, %rd25068;
	shl.b64 	%rd25071, %rd25070, 5;
	add.s64 	%rd56670, %rd25071, %rd25070;
$L__BB5_2984:
	setp.lt.u64 	%p963, %rd56657, %rd56670;
	mov.u64 	%rd56763, %rd56371;
	@%p963 bra 	$L__BB5_2985;
	bra.uni 	$L__BB5_2990;
$L__BB5_2985:
	mov.u64 	%rd56763, %rd56764;
	mov.u64 	%rd56764, %rd56371;
	bra.uni 	$L__BB5_2990;
$L__BB5_2986:
	setp.eq.s32 	%p964, %r1, 0;
	mov.u64 	%rd56763, %rd56371;
	@%p964 bra 	$L__BB5_2990;
	mov.b64 	%rd56671, 0;
$L__BB5_2988:
	shl.b64 	%rd25073, %rd56671, 3;
	add.s64 	%rd25074, %rd56371, %rd25073;
	ld.u64 	%rd5501, [%rd25074];
	add.s64 	%rd25075, %rd56764, %rd25073;
	ld.u64 	%rd5502, [%rd25075];
	setp.lt.u64 	%p965, %rd5501, %rd5502;
	@%p965 bra 	$L__BB5_2985;
	setp.le.u64 	%p966, %rd5501, %rd5502;
	add.s64 	%rd56671, %rd56671, 1;
	setp.lt.u64 	%p967, %rd56671, %rd2957;
	and.pred  	%p968, %p966, %p967;
	mov.u64 	%rd56763, %rd56371;
	@%p968 bra 	$L__BB5_2988;
$L__BB5_2990:
	mov.b64 	%rd56677, -3750763034362895579;
	mov.b64 	%rd56678, 0;
	@%p267 bra 	$L__BB5_2993;
	and.b64  	%rd5506, %rd2, -2;
	mov.b64 	%rd56677, -3750763034362895579;
	mov.b64 	%rd56678, 0;
	mov.u64 	%rd56676, %rd56678;
$L__BB5_2992:
	shl.b64 	%rd25082, %rd56678, 3;
	add.s64 	%rd25083, %rd56414, %rd25082;
	ld.u64 	%rd25084, [%rd25083];
	and.b64  	%rd25085, %rd25084, 255;
	xor.b64  	%rd25086, %rd25085, %rd56677;
	mul.lo.s64 	%rd25087, %rd25086, 1099511628211;
	shr.u64 	%rd25088, %rd25084, 8;
	and.b64  	%rd25089, %rd25088, 255;
	xor.b64  	%rd25090, %rd25089, %rd25087;
	mul.lo.s64 	%rd25091, %rd25090, 1099511628211;
	shr.u64 	%rd25092, %rd25084, 16;
	and.b64  	%rd25093, %rd25092, 255;
	xor.b64  	%rd25094, %rd25093, %rd25091;
	mul.lo.s64 	%rd25095, %rd25094, 1099511628211;
	shr.u64 	%rd25096, %rd25084, 24;
	and.b64  	%rd25097, %rd25096, 255;
	xor.b64  	%rd25098, %rd25097, %rd25095;
	mul.lo.s64 	%rd25099, %rd25098, 1099511628211;
	shr.u64 	%rd25100, %rd25084, 32;
	and.b64  	%rd25101, %rd25100, 255;
	xor.b64  	%rd25102, %rd25101, %rd25099;
	mul.lo.s64 	%rd25103, %rd25102, 1099511628211;
	shr.u64 	%rd25104, %rd25084, 40;
	and.b64  	%rd25105, %rd25104, 255;
	xor.b64  	%rd25106, %rd25105, %rd25103;
	mul.lo.s64 	%rd25107, %rd25106, 1099511628211;
	shr.u64 	%rd25108, %rd25084, 48;
	and.b64  	%rd25109, %rd25108, 255;
	xor.b64  	%rd25110, %rd25109, %rd25107;
	mul.lo.s64 	%rd25111, %rd25110, 1099511628211;
	shr.u64 	%rd25112, %rd25084, 56;
	xor.b64  	%rd25113, %rd25112, %rd25111;
	mul.lo.s64 	%rd25114, %rd25113, 1099511628211;
	ld.u64 	%rd25115, [%rd25083+8];
	and.b64  	%rd25116, %rd25115, 255;
	xor.b64  	%rd25117, %rd25116, %rd25114;
	mul.lo.s64 	%rd25118, %rd25117, 1099511628211;
	shr.u64 	%rd25119, %rd25115, 8;
	and.b64  	%rd25120, %rd25119, 255;
	xor.b64  	%rd25121, %rd25120, %rd25118;
	mul.lo.s64 	%rd25122, %rd25121, 1099511628211;
	shr.u64 	%rd25123, %rd25115, 16;
	and.b64  	%rd25124, %rd25123, 255;
	xor.b64  	%rd25125, %rd25124, %rd25122;
	mul.lo.s64 	%rd25126, %rd25125, 1099511628211;
	shr.u64 	%rd25127, %rd25115, 24;
	and.b64  	%rd25128, %rd25127, 255;
	xor.b64  	%rd25129, %rd25128, %rd25126;
	mul.lo.s64 	%rd25130, %rd25129, 1099511628211;
	shr.u64 	%rd25131, %rd25115, 32;
	and.b64  	%rd25132, %rd25131, 255;
	xor.b64  	%rd25133, %rd25132, %rd25130;
	mul.lo.s64 	%rd25134, %rd25133, 1099511628211;
	shr.u64 	%rd25135, %rd25115, 40;
	and.b64  	%rd25136, %rd25135, 255;
	xor.b64  	%rd25137, %rd25136, %rd25134;
	mul.lo.s64 	%rd25138, %rd25137, 1099511628211;
	shr.u64 	%rd25139, %rd25115, 48;
	and.b64  	%rd25140, %rd25139, 255;
	xor.b64  	%rd25141, %rd25140, %rd25138;
	mul.lo.s64 	%rd25142, %rd25141, 1099511628211;
	shr.u64 	%rd25143, %rd25115, 56;
	xor.b64  	%rd25144, %rd25143, %rd25142;
	mul.lo.s64 	%rd56677, %rd25144, 1099511628211;
	add.s64 	%rd56678, %rd56678, 2;
	add.s64 	%rd56676, %rd56676, 2;
	setp.ne.s64 	%p970, %rd56676, %rd5506;
	@%p970 bra 	$L__BB5_2992;
$L__BB5_2993:
	@%p269 bra 	$L__BB5_2995;
	shl.b64 	%rd25145, %rd56678, 3;
	add.s64 	%rd25146, %rd56414, %rd25145;
	ld.u64 	%rd25147, [%rd25146];
	and.b64  	%rd25148, %rd25147, 255;
	xor.b64  	%rd25149, %rd25148, %rd56677;
	mul.lo.s64 	%rd25150, %rd25149, 1099511628211;
	shr.u64 	%rd25151, %rd25147, 8;
	and.b64  	%rd25152, %rd25151, 255;
	xor.b64  	%rd25153, %rd25152, %rd25150;
	mul.lo.s64 	%rd25154, %rd25153, 1099511628211;
	shr.u64 	%rd25155, %rd25147, 16;
	and.b64  	%rd25156, %rd25155, 255;
	xor.b64  	%rd25157, %rd25156, %rd25154;
	mul.lo.s64 	%rd25158, %rd25157, 1099511628211;
	shr.u64 	%rd25159, %rd25147, 24;
	and.b64  	%rd25160, %rd25159, 255;
	xor.b64  	%rd25161, %rd25160, %rd25158;
	mul.lo.s64 	%rd25162, %rd25161, 1099511628211;
	shr.u64 	%rd25163, %rd25147, 32;
	and.b64  	%rd25164, %rd25163, 255;
	xor.b64  	%rd25165, %rd25164, %rd25162;
	mul.lo.s64 	%rd25166, %rd25165, 1099511628211;
	shr.u64 	%rd25167, %rd25147, 40;
	and.b64  	%rd25168, %rd25167, 255;
	xor.b64  	%rd25169, %rd25168, %rd25166;
	mul.lo.s64 	%rd25170, %rd25169, 1099511628211;
	shr.u64 	%rd25171, %rd25147, 48;
	and.b64  	%rd25172, %rd25171, 255;
	xor.b64  	%rd25173, %rd25172, %rd25170;
	mul.lo.s64 	%rd25174, %rd25173, 1099511628211;
	shr.u64 	%rd25175, %rd25147, 56;
	xor.b64  	%rd25176, %rd25175, %rd25174;
	mul.lo.s64 	%rd56677, %rd25176, 1099511628211;
$L__BB5_2995:
	mov.b64 	%rd56684, -3750763034362895579;
	mov.b64 	%rd56685, 0;
	@%p267 bra 	$L__BB5_2998;
	and.b64  	%rd5518, %rd2, -2;
	mov.b64 	%rd56684, -3750763034362895579;
	mov.b64 	%rd56685, 0;
	mov.u64 	%rd56683, %rd56685;
$L__BB5_2997:
	shl.b64 	%rd25182, %rd56685, 3;
	add.s64 	%rd25183, %rd56762, %rd25182;
	ld.u64 	%rd25184, [%rd25183];
	and.b64  	%rd25185, %rd25184, 255;
	xor.b64  	%rd25186, %rd25185, %rd56684;
	mul.lo.s64 	%rd25187, %rd25186, 1099511628211;
	shr.u64 	%rd25188, %rd25184, 8;
	and.b64  	%rd25189, %rd25188, 255;
	xor.b64  	%rd25190, %rd25189, %rd25187;
	mul.lo.s64 	%rd25191, %rd25190, 1099511628211;
	shr.u64 	%rd25192, %rd25184, 16;
	and.b64  	%rd25193, %rd25192, 255;
	xor.b64  	%rd25194, %rd25193, %rd25191;
	mul.lo.s64 	%rd25195, %rd25194, 1099511628211;
	shr.u64 	%rd25196, %rd25184, 24;
	and.b64  	%rd25197, %rd25196, 255;
	xor.b64  	%rd25198, %rd25197, %rd25195;
	mul.lo.s64 	%rd25199, %rd25198, 1099511628211;
	shr.u64 	%rd25200, %rd25184, 32;
	and.b64  	%rd25201, %rd25200, 255;
	xor.b64  	%rd25202, %rd25201, %rd25199;
	mul.lo.s64 	%rd25203, %rd25202, 1099511628211;
	shr.u64 	%rd25204, %rd25184, 40;
	and.b64  	%rd25205, %rd25204, 255;
	xor.b64  	%rd25206, %rd25205, %rd25203;
	mul.lo.s64 	%rd25207, %rd25206, 1099511628211;
	shr.u64 	%rd25208, %rd25184, 48;
	and.b64  	%rd25209, %rd25208, 255;
	xor.b64  	%rd25210, %rd25209, %rd25207;
	mul.lo.s64 	%rd25211, %rd25210, 1099511628211;
	shr.u64 	%rd25212, %rd25184, 56;
	xor.b64  	%rd25213, %rd25212, %rd25211;
	mul.lo.s64 	%rd25214, %rd25213, 1099511628211;
	ld.u64 	%rd25215, [%rd25183+8];
	and.b64  	%rd25216, %rd25215, 255;
	xor.b64  	%rd25217, %rd25216, %rd25214;
	mul.lo.s64 	%rd25218, %rd25217, 1099511628211;
	shr.u64 	%rd25219, %rd25215, 8;
	and.b64  	%rd25220, %rd25219, 255;
	xor.b64  	%rd25221, %rd25220, %rd25218;
	mul.lo.s64 	%rd25222, %rd25221, 1099511628211;
	shr.u64 	%rd25223, %rd25215, 16;
	and.b64  	%rd25224, %rd25223, 255;
	xor.b64  	%rd25225, %rd25224, %rd25222;
	mul.lo.s64 	%rd25226, %rd25225, 1099511628211;
	shr.u64 	%rd25227, %rd25215, 24;
	and.b64  	%rd25228, %rd25227, 255;
	xor.b64  	%rd25229, %rd25228, %rd25226;
	mul.lo.s64 	%rd25230, %rd25229, 1099511628211;
	shr.u64 	%rd25231, %rd25215, 32;
	and.b64  	%rd25232, %rd25231, 255;
	xor.b64  	%rd25233, %rd25232, %rd25230;
	mul.lo.s64 	%rd25234, %rd25233, 1099511628211;
	shr.u64 	%rd25235, %rd25215, 40;
	and.b64  	%rd25236, %rd25235, 255;
	xor.b64  	%rd25237, %rd25236, %rd25234;
	mul.lo.s64 	%rd25238, %rd25237, 1099511628211;
	shr.u64 	%rd25239, %rd25215, 48;
	and.b64  	%rd25240, %rd25239, 255;
	xor.b64  	%rd25241, %rd25240, %rd25238;
	mul.lo.s64 	%rd25242, %rd25241, 1099511628211;
	shr.u64 	%rd25243, %rd25215, 56;
	xor.b64  	%rd25244, %rd25243, %rd25242;
	mul.lo.s64 	%rd56684, %rd25244, 1099511628211;
	add.s64 	%rd56685, %rd56685, 2;
	add.s64 	%rd56683, %rd56683, 2;
	setp.ne.s64 	%p973, %rd56683, %rd5518;
	@%p973 bra 	$L__BB5_2997;
$L__BB5_2998:
	@%p269 bra 	$L__BB5_3000;
	shl.b64 	%rd25245, %rd56685, 3;
	add.s64 	%rd25246, %rd56762, %rd25245;
	ld.u64 	%rd25247, [%rd25246];
	and.b64  	%rd25248, %rd25247, 255;
	xor.b64  	%rd25249, %rd25248, %rd56684;
	mul.lo.s64 	%rd25250, %rd25249, 1099511628211;
	shr.u64 	%rd25251, %rd25247, 8;
	and.b64  	%rd25252, %rd25251, 255;
	xor.b64  	%rd25253, %rd25252, %rd25250;
	mul.lo.s64 	%rd25254, %rd25253, 1099511628211;
	shr.u64 	%rd25255, %rd25247, 16;
	and.b64  	%rd25256, %rd25255, 255;
	xor.b64  	%rd25257, %rd25256, %rd25254;
	mul.lo.s64 	%rd25258, %rd25257, 1099511628211;
	shr.u64 	%rd25259, %rd25247, 24;
	and.b64  	%rd25260, %rd25259, 255;
	xor.b64  	%rd25261, %rd25260, %rd25258;
	mul.lo.s64 	%rd25262, %rd25261, 1099511628211;
	shr.u64 	%rd25263, %rd25247, 32;
	and.b64  	%rd25264, %rd25263, 255;
	xor.b64  	%rd25265, %rd25264, %rd25262;
	mul.lo.s64 	%rd25266, %rd25265, 1099511628211;
	shr.u64 	%rd25267, %rd25247, 40;
	and.b64  	%rd25268, %rd25267, 255;
	xor.b64  	%rd25269, %rd25268, %rd25266;
	mul.lo.s64 	%rd25270, %rd25269, 1099511628211;
	shr.u64 	%rd25271, %rd25247, 48;
	and.b64  	%rd25272, %rd25271, 255;
	xor.b64  	%rd25273, %rd25272, %rd25270;
	mul.lo.s64 	%rd25274, %rd25273, 1099511628211;
	shr.u64 	%rd25275, %rd25247, 56;
	xor.b64  	%rd25276, %rd25275, %rd25274;
	mul.lo.s64 	%rd56684, %rd25276, 1099511628211;
$L__BB5_3000:
	setp.eq.s64 	%p975, %rd56677, %rd56684;
	@%p975 bra 	$L__BB5_3025;
	setp.lt.u64 	%p976, %rd2958, 7;
	mov.b64 	%rd56692, 0;
	mov.u64 	%rd56700, %rd56692;
	@%p976 bra 	$L__BB5_3004;
	and.b64  	%rd5530, %rd2, -8;
	mov.b64 	%rd56692, 0;
	mov.u64 	%rd56690, %rd56692;
$L__BB5_3003:
	.pragma "nounroll";
	shl.b64 	%rd25280, %rd56692, 3;
	add.s64 	%rd25281, %rd56414, %rd25280;
	ld.u64 	%rd25282, [%rd25281];
	mad.lo.s64 	%rd25283, %rd25282, 2654435761, %rd56700;
	shl.b64 	%rd25284, %rd25283, 13;
	add.s64 	%rd25285, %rd25284, %rd25283;
	shr.u64 	%rd25286, %rd25285, 7;
	xor.b64  	%rd25287, %rd25286, %rd25285;
	shl.b64 	%rd25288, %rd25287, 3;
	add.s64 	%rd25289, %rd25288, %rd25287;
	shr.u64 	%rd25290, %rd25289, 17;
	xor.b64  	%rd25291, %rd25290, %rd25289;
	shl.b64 	%rd25292, %rd25291, 5;
	add.s64 	%rd25293, %rd25292, %rd25291;
	ld.u64 	%rd25294, [%rd25281+8];
	mad.lo.s64 	%rd25295, %rd25294, 2654435761, %rd25293;
	shl.b64 	%rd25296, %rd25295, 13;
	add.s64 	%rd25297, %rd25296, %rd25295;
	shr.u64 	%rd25298, %rd25297, 7;
	xor.b64  	%rd25299, %rd25298, %rd25297;
	shl.b64 	%rd25300, %rd25299, 3;
	add.s64 	%rd25301, %rd25300, %rd25299;
	shr.u64 	%rd25302, %rd25301, 17;
	xor.b64  	%rd25303, %rd25302, %rd25301;
	shl.b64 	%rd25304, %rd25303, 5;
	add.s64 	%rd25305, %rd25304, %rd25303;
	ld.u64 	%rd25306, [%rd25281+16];
	mad.lo.s64 	%rd25307, %rd25306, 2654435761, %rd25305;
	shl.b64 	%rd25308, %rd25307, 13;
	add.s64 	%rd25309, %rd25308, %rd25307;
	shr.u64 	%rd25310, %rd25309, 7;
	xor.b64  	%rd25311, %rd25310, %rd25309;
	shl.b64 	%rd25312, %rd25311, 3;
	add.s64 	%rd25313, %rd25312, %rd25311;
	shr.u64 	%rd25314, %rd25313, 17;
	xor.b64  	%rd25315, %rd25314, %rd25313;
	shl.b64 	%rd25316, %rd25315, 5;
	add.s64 	%rd25317, %rd25316, %rd25315;
	ld.u64 	%rd25318, [%rd25281+24];
	mad.lo.s64 	%rd25319, %rd25318, 2654435761, %rd25317;
	shl.b64 	%rd25320, %rd25319, 13;
	add.s64 	%rd25321, %rd25320, %rd25319;
	shr.u64 	%rd25322, %rd25321, 7;
	xor.b64  	%rd25323, %rd25322, %rd25321;
	shl.b64 	%rd25324, %rd25323, 3;
	add.s64 	%rd25325, %rd25324, %rd25323;
	shr.u64 	%rd25326, %rd25325, 17;
	xor.b64  	%rd25327, %rd25326, %rd25325;
	shl.b64 	%rd25328, %rd25327, 5;
	add.s64 	%rd25329, %rd25328, %rd25327;
	ld.u64 	%rd25330, [%rd25281+32];
	mad.lo.s64 	%rd25331, %rd25330, 2654435761, %rd25329;
	shl.b64 	%rd25332, %rd25331, 13;
	add.s64 	%rd25333, %rd25332, %rd25331;
	shr.u64 	%rd25334, %rd25333, 7;
	xor.b64  	%rd25335, %rd25334, %rd25333;
	shl.b64 	%rd25336, %rd25335, 3;
	add.s64 	%rd25337, %rd25336, %rd25335;
	shr.u64 	%rd25338, %rd25337, 17;
	xor.b64  	%rd25339, %rd25338, %rd25337;
	shl.b64 	%rd25340, %rd25339, 5;
	add.s64 	%rd25341, %rd25340, %rd25339;
	ld.u64 	%rd25342, [%rd25281+40];
	mad.lo.s64 	%rd25343, %rd25342, 2654435761, %rd25341;
	shl.b64 	%rd25344, %rd25343, 13;
	add.s64 	%rd25345, %rd25344, %rd25343;
	shr.u64 	%rd25346, %rd25345, 7;
	xor.b64  	%rd25347, %rd25346, %rd25345;
	shl.b64 	%rd25348, %rd25347, 3;
	add.s64 	%rd25349, %rd25348, %rd25347;
	shr.u64 	%rd25350, %rd25349, 17;
	xor.b64  	%rd25351, %rd25350, %rd25349;
	shl.b64 	%rd25352, %rd25351, 5;
	add.s64 	%rd25353, %rd25352, %rd25351;
	ld.u64 	%rd25354, [%rd25281+48];
	mad.lo.s64 	%rd25355, %rd25354, 2654435761, %rd25353;
	shl.b64 	%rd25356, %rd25355, 13;
	add.s64 	%rd25357, %rd25356, %rd25355;
	shr.u64 	%rd25358, %rd25357, 7;
	xor.b64  	%rd25359, %rd25358, %rd25357;
	shl.b64 	%rd25360, %rd25359, 3;
	add.s64 	%rd25361, %rd25360, %rd25359;
	shr.u64 	%rd25362, %rd25361, 17;
	xor.b64  	%rd25363, %rd25362, %rd25361;
	shl.b64 	%rd25364, %rd25363, 5;
	add.s64 	%rd25365, %rd25364, %rd25363;
	ld.u64 	%rd25366, [%rd25281+56];
	mad.lo.s64 	%rd25367, %rd25366, 2654435761, %rd25365;
	shl.b64 	%rd25368, %rd25367, 13;
	add.s64 	%rd25369, %rd25368, %rd25367;
	shr.u64 	%rd25370, %rd25369, 7;
	xor.b64  	%rd25371, %rd25370, %rd25369;
	shl.b64 	%rd25372, %rd25371, 3;
	add.s64 	%rd25373, %rd25372, %rd25371;
	shr.u64 	%rd25374, %rd25373, 17;
	xor.b64  	%rd25375, %rd25374, %rd25373;
	shl.b64 	%rd25376, %rd25375, 5;
	add.s64 	%rd56700, %rd25376, %rd25375;
	add.s64 	%rd56692, %rd56692, 8;
	add.s64 	%rd56690, %rd56690, 8;
	setp.ne.s64 	%p977, %rd56690, %rd5530;
	@%p977 bra 	$L__BB5_3003;
$L__BB5_3004:
	setp.eq.s64 	%p978, %rd2959, 0;
	@%p978 bra 	$L__BB5_3012;
	setp.lt.u64 	%p979, %rd2959, 4;
	@%p979 bra 	$L__BB5_3007;
	shl.b64 	%rd25378, %rd56692, 3;
	add.s64 	%rd25379, %rd56414, %rd25378;
	ld.u64 	%rd25380, [%rd25379];
	mad.lo.s64 	%rd25381, %rd25380, 2654435761, %rd56700;
	shl.b64 	%rd25382, %rd25381, 13;
	add.s64 	%rd25383, %rd25382, %rd25381;
	shr.u64 	%rd25384, %rd25383, 7;
	xor.b64  	%rd25385, %rd25384, %rd25383;
	shl.b64 	%rd25386, %rd25385, 3;
	add.s64 	%rd25387, %rd25386, %rd25385;
	shr.u64 	%rd25388, %rd25387, 17;
	xor.b64  	%rd25389, %rd25388, %rd25387;
	shl.b64 	%rd25390, %rd25389, 5;
	add.s64 	%rd25391, %rd25390, %rd25389;
	ld.u64 	%rd25392, [%rd25379+8];
	mad.lo.s64 	%rd25393, %rd25392, 2654435761, %rd25391;
	shl.b64 	%rd25394, %rd25393, 13;
	add.s64 	%rd25395, %rd25394, %rd25393;
	shr.u64 	%rd25396, %rd25395, 7;
	xor.b64  	%rd25397, %rd25396, %rd25395;
	shl.b64 	%rd25398, %rd25397, 3;
	add.s64 	%rd25399, %rd25398, %rd25397;
	shr.u64 	%rd25400, %rd25399, 17;
	xor.b64  	%rd25401, %rd25400, %rd25399;
	shl.b64 	%rd25402, %rd25401, 5;
	add.s64 	%rd25403, %rd25402, %rd25401;
	ld.u64 	%rd25404, [%rd25379+16];
	mad.lo.s64 	%rd25405, %rd25404, 2654435761, %rd25403;
	shl.b64 	%rd25406, %rd25405, 13;
	add.s64 	%rd25407, %rd25406, %rd25405;
	shr.u64 	%rd25408, %rd25407, 7;
	xor.b64  	%rd25409, %rd25408, %rd25407;
	shl.b64 	%rd25410, %rd25409, 3;
	add.s64 	%rd25411, %rd25410, %rd25409;
	shr.u64 	%rd25412, %rd25411, 17;
	xor.b64  	%rd25413, %rd25412, %rd25411;
	shl.b64 	%rd25414, %rd25413, 5;
	add.s64 	%rd25415, %rd25414, %rd25413;
	ld.u64 	%rd25416, [%rd25379+24];
	mad.lo.s64 	%rd25417, %rd25416, 2654435761, %rd25415;
	shl.b64 	%rd25418, %rd25417, 13;
	add.s64 	%rd25419, %rd25418, %rd25417;
	shr.u64 	%rd25420, %rd25419, 7;
	xor.b64  	%rd25421, %rd25420, %rd25419;
	shl.b64 	%rd25422, %rd25421, 3;
	add.s64 	%rd25423, %rd25422, %rd25421;
	shr.u64 	%rd25424, %rd25423, 17;
	xor.b64  	%rd25425, %rd25424, %rd25423;
	shl.b64 	%rd25426, %rd25425, 5;
	add.s64 	%rd56700, %rd25426, %rd25425;
	add.s64 	%rd56692, %rd56692, 4;
$L__BB5_3007:
	setp.eq.s64 	%p980, %rd2961, 0;
	@%p980 bra 	$L__BB5_3012;
	setp.eq.s64 	%p981, %rd2962, 0;
	@%p981 bra 	$L__BB5_3010;
	shl.b64 	%rd25428, %rd56692, 3;
	add.s64 	%rd25429, %rd56414, %rd25428;
	ld.u64 	%rd25430, [%rd25429];
	mad.lo.s64 	%rd25431, %rd25430, 2654435761, %rd56700;
	shl.b64 	%rd25432, %rd25431, 13;
	add.s64 	%rd25433, %rd25432, %rd25431;
	shr.u64 	%rd25434, %rd25433, 7;
	xor.b64  	%rd25435, %rd25434, %rd25433;
	shl.b64 	%rd25436, %rd25435, 3;
	add.s64 	%rd25437, %rd25436, %rd25435;
	shr.u64 	%rd25438, %rd25437, 17;
	xor.b64  	%rd25439, %rd25438, %rd25437;
	shl.b64 	%rd25440, %rd25439, 5;
	add.s64 	%rd25441, %rd25440, %rd25439;
	ld.u64 	%rd25442, [%rd25429+8];
	mad.lo.s64 	%rd25443, %rd25442, 2654435761, %rd25441;
	shl.b64 	%rd25444, %rd25443, 13;
	add.s64 	%rd25445, %rd25444, %rd25443;
	shr.u64 	%rd25446, %rd25445, 7;
	xor.b64  	%rd25447, %rd25446, %rd25445;
	shl.b64 	%rd25448, %rd25447, 3;
	add.s64 	%rd25449, %rd25448, %rd25447;
	shr.u64 	%rd25450, %rd25449, 17;
	xor.b64  	%rd25451, %rd25450, %rd25449;
	shl.b64 	%rd25452, %rd25451, 5;
	add.s64 	%rd56700, %rd25452, %rd25451;
	add.s64 	%rd56692, %rd56692, 2;
$L__BB5_3010:
	@%p269 bra 	$L__BB5_3012;
	shl.b64 	%rd25453, %rd56692, 3;
	add.s64 	%rd25454, %rd56414, %rd25453;
	ld.u64 	%rd25455, [%rd25454];
	mad.lo.s64 	%rd25456, %rd25455, 2654435761, %rd56700;
	shl.b64 	%rd25457, %rd25456, 13;
	add.s64 	%rd25458, %rd25457, %rd25456;
	shr.u64 	%rd25459, %rd25458, 7;
	xor.b64  	%rd25460, %rd25459, %rd25458;
	shl.b64 	%rd25461, %rd25460, 3;
	add.s64 	%rd25462, %rd25461, %rd25460;
	shr.u64 	%rd25463, %rd25462, 17;
	xor.b64  	%rd25464, %rd25463, %rd25462;
	shl.b64 	%rd25465, %rd25464, 5;
	add.s64 	%rd56700, %rd25465, %rd25464;
$L__BB5_3012:
	mov.b64 	%rd56705, 0;
	mov.u64 	%rd56713, %rd56705;
	@%p976 bra 	$L__BB5_3015;
	and.b64  	%rd5552, %rd2, -8;
	mov.b64 	%rd56705, 0;
	mov.u64 	%rd56703, %rd56705;
$L__BB5_3014:
	.pragma "nounroll";
	shl.b64 	%rd25469, %rd56705, 3;
	add.s64 	%rd25470, %rd56762, %rd25469;
	ld.u64 	%rd25471, [%rd25470];
	mad.lo.s64 	%rd25472, %rd25471, 2654435761, %rd56713;
	shl.b64 	%rd25473, %rd25472, 13;
	add.s64 	%rd25474, %rd25473, %rd25472;
	shr.u64 	%rd25475, %rd25474, 7;
	xor.b64  	%rd25476, %rd25475, %rd25474;
	shl.b64 	%rd25477, %rd25476, 3;
	add.s64 	%rd25478, %rd25477, %rd25476;
	shr.u64 	%rd25479, %rd25478, 17;
	xor.b64  	%rd25480, %rd25479, %rd25478;
	shl.b64 	%rd25481, %rd25480, 5;
	add.s64 	%rd25482, %rd25481, %rd25480;
	ld.u64 	%rd25483, [%rd25470+8];
	mad.lo.s64 	%rd25484, %rd25483, 2654435761, %rd25482;
	shl.b64 	%rd25485, %rd25484, 13;
	add.s64 	%rd25486, %rd25485, %rd25484;
	shr.u64 	%rd25487, %rd25486, 7;
	xor.b64  	%rd25488, %rd25487, %rd25486;
	shl.b64 	%rd25489, %rd25488, 3;
	add.s64 	%rd25490, %rd25489, %rd25488;
	shr.u64 	%rd25491, %rd25490, 17;
	xor.b64  	%rd25492, %rd25491, %rd25490;
	shl.b64 	%rd25493, %rd25492, 5;
	add.s64 	%rd25494, %rd25493, %rd25492;
	ld.u64 	%rd25495, [%rd25470+16];
	mad.lo.s64 	%rd25496, %rd25495, 2654435761, %rd25494;
	shl.b64 	%rd25497, %rd25496, 13;
	add.s64 	%rd25498, %rd25497, %rd25496;
	shr.u64 	%rd25499, %rd25498, 7;
	xor.b64  	%rd25500, %rd25499, %rd25498;
	shl.b64 	%rd25501, %rd25500, 3;
	add.s64 	%rd25502, %rd25501, %rd25500;
	shr.u64 	%rd25503, %rd25502, 17;
	xor.b64  	%rd25504, %rd25503, %rd25502;
	shl.b64 	%rd25505, %rd25504, 5;
	add.s64 	%rd25506, %rd25505, %rd25504;
	ld.u64 	%rd25507, [%rd25470+24];
	mad.lo.s64 	%rd25508, %rd25507, 2654435761, %rd25506;
	shl.b64 	%rd25509, %rd25508, 13;
	add.s64 	%rd25510, %rd25509, %rd25508;
	shr.u64 	%rd25511, %rd25510, 7;
	xor.b64  	%rd25512, %rd25511, %rd25510;
	shl.b64 	%rd25513, %rd25512, 3;
	add.s64 	%rd25514, %rd25513, %rd25512;
	shr.u64 	%rd25515, %rd25514, 17;
	xor.b64  	%rd25516, %rd25515, %rd25514;
	shl.b64 	%rd25517, %rd25516, 5;
	add.s64 	%rd25518, %rd25517, %rd25516;
	ld.u64 	%rd25519, [%rd25470+32];
	mad.lo.s64 	%rd25520, %rd25519, 2654435761, %rd25518;
	shl.b64 	%rd25521, %rd25520, 13;
	add.s64 	%rd25522, %rd25521, %rd25520;
	shr.u64 	%rd25523, %rd25522, 7;
	xor.b64  	%rd25524, %rd25523, %rd25522;
	shl.b64 	%rd25525, %rd25524, 3;
	add.s64 	%rd25526, %rd25525, %rd25524;
	shr.u64 	%rd25527, %rd25526, 17;
	xor.b64  	%rd25528, %rd25527, %rd25526;
	shl.b64 	%rd25529, %rd25528, 5;
	add.s64 	%rd25530, %rd25529, %rd25528;
	ld.u64 	%rd25531, [%rd25470+40];
	mad.lo.s64 	%rd25532, %rd25531, 2654435761, %rd25530;
	shl.b64 	%rd25533, %rd25532, 13;
	add.s64 	%rd25534, %rd25533, %rd25532;
	shr.u64 	%rd25535, %rd25534, 7;
	xor.b64  	%rd25536, %rd25535, %rd25534;
	shl.b64 	%rd25537, %rd25536, 3;
	add.s64 	%rd25538, %rd25537, %rd25536;
	shr.u64 	%rd25539, %rd25538, 17;
	xor.b64  	%rd25540, %rd25539, %rd25538;
	shl.b64 	%rd25541, %rd25540, 5;
	add.s64 	%rd25542, %rd25541, %rd25540;
	ld.u64 	%rd25543, [%rd25470+48];
	mad.lo.s64 	%rd25544, %rd25543, 2654435761, %rd25542;
	shl.b64 	%rd25545, %rd25544, 13;
	add.s64 	%rd25546, %rd25545, %rd25544;
	shr.u64 	%rd25547, %rd25546, 7;
	xor.b64  	%rd25548, %rd25547, %rd25546;
	shl.b64 	%rd25549, %rd25548, 3;
	add.s64 	%rd25550, %rd25549, %rd25548;
	shr.u64 	%rd25551, %rd25550, 17;
	xor.b64  	%rd25552, %rd25551, %rd25550;
	shl.b64 	%rd25553, %rd25552, 5;
	add.s64 	%rd25554, %rd25553, %rd25552;
	ld.u64 	%rd25555, [%rd25470+56];
	mad.lo.s64 	%rd25556, %rd25555, 2654435761, %rd25554;
	shl.b64 	%rd25557, %rd25556, 13;
	add.s64 	%rd25558, %rd25557, %rd25556;
	shr.u64 	%rd25559, %rd25558, 7;
	xor.b64  	%rd25560, %rd25559, %rd25558;
	shl.b64 	%rd25561, %rd25560, 3;
	add.s64 	%rd25562, %rd25561, %rd25560;
	shr.u64 	%rd25563, %rd25562, 17;
	xor.b64  	%rd25564, %rd25563, %rd25562;
	shl.b64 	%rd25565, %rd25564, 5;
	add.s64 	%rd56713, %rd25565, %rd25564;
	add.s64 	%rd56705, %rd56705, 8;
	add.s64 	%rd56703, %rd56703, 8;
	setp.ne.s64 	%p984, %rd56703, %rd5552;
	@%p984 bra 	$L__BB5_3014;
$L__BB5_3015:
	@%p978 bra 	$L__BB5_3023;
	setp.lt.u64 	%p986, %rd2960, 3;
	@%p986 bra 	$L__BB5_3018;
	shl.b64 	%rd25567, %rd56705, 3;
	add.s64 	%rd25568, %rd56762, %rd25567;
	ld.u64 	%rd25569, [%rd25568];
	mad.lo.s64 	%rd25570, %rd25569, 2654435761, %rd56713;
	shl.b64 	%rd25571, %rd25570, 13;
	add.s64 	%rd25572, %rd25571, %rd25570;
	shr.u64 	%rd25573, %rd25572, 7;
	xor.b64  	%rd25574, %rd25573, %rd25572;
	shl.b64 	%rd25575, %rd25574, 3;
	add.s64 	%rd25576, %rd25575, %rd25574;
	shr.u64 	%rd25577, %rd25576, 17;
	xor.b64  	%rd25578, %rd25577, %rd25576;
	shl.b64 	%rd25579, %rd25578, 5;
	add.s64 	%rd25580, %rd25579, %rd25578;
	ld.u64 	%rd25581, [%rd25568+8];
	mad.lo.s64 	%rd25582, %rd25581, 2654435761, %rd25580;
	shl.b64 	%rd25583, %rd25582, 13;
	add.s64 	%rd25584, %rd25583, %rd25582;
	shr.u64 	%rd25585, %rd25584, 7;
	xor.b64  	%rd25586, %rd25585, %rd25584;
	shl.b64 	%rd25587, %rd25586, 3;
	add.s64 	%rd25588, %rd25587, %rd25586;
	shr.u64 	%rd25589, %rd25588, 17;
	xor.b64  	%rd25590, %rd25589, %rd25588;
	shl.b64 	%rd25591, %rd25590, 5;
	add.s64 	%rd25592, %rd25591, %rd25590;
	ld.u64 	%rd25593, [%rd25568+16];
	mad.lo.s64 	%rd25594, %rd25593, 2654435761, %rd25592;
	shl.b64 	%rd25595, %rd25594, 13;
	add.s64 	%rd25596, %rd25595, %rd25594;
	shr.u64 	%rd25597, %rd25596, 7;
	xor.b64  	%rd25598, %rd25597, %rd25596;
	shl.b64 	%rd25599, %rd25598, 3;
	add.s64 	%rd25600, %rd25599, %rd25598;
	shr.u64 	%rd25601, %rd25600, 17;
	xor.b64  	%rd25602, %rd25601, %rd25600;
	shl.b64 	%rd25603, %rd25602, 5;
	add.s64 	%rd25604, %rd25603, %rd25602;
	ld.u64 	%rd25605, [%rd25568+24];
	mad.lo.s64 	%rd25606, %rd25605, 2654435761, %rd25604;
	shl.b64 	%rd25607, %rd25606, 13;
	add.s64 	%rd25608, %rd25607, %rd25606;
	shr.u64 	%rd25609, %rd25608, 7;
	xor.b64  	%rd25610, %rd25609, %rd25608;
	shl.b64 	%rd25611, %rd25610, 3;
	add.s64 	%rd25612, %rd25611, %rd25610;
	shr.u64 	%rd25613, %rd25612, 17;
	xor.b64  	%rd25614, %rd25613, %rd25612;
	shl.b64 	%rd25615, %rd25614, 5;
	add.s64 	%rd56713, %rd25615, %rd25614;
	add.s64 	%rd56705, %rd56705, 4;
$L__BB5_3018:
	setp.eq.s64 	%p987, %rd2961, 0;
	@%p987 bra 	$L__BB5_3023;
	setp.eq.s64 	%p988, %rd2962, 0;
	@%p988 bra 	$L__BB5_3021;
	shl.b64 	%rd25617, %rd56705, 3;
	add.s64 	%rd25618, %rd56762, %rd25617;
	ld.u64 	%rd25619, [%rd25618];
	mad.lo.s64 	%rd25620, %rd25619, 2654435761, %rd56713;
	shl.b64 	%rd25621, %rd25620, 13;
	add.s64 	%rd25622, %rd25621, %rd25620;
	shr.u64 	%rd25623, %rd25622, 7;
	xor.b64  	%rd25624, %rd25623, %rd25622;
	shl.b64 	%rd25625, %rd25624, 3;
	add.s64 	%rd25626, %rd25625, %rd25624;
	shr.u64 	%rd25627, %rd25626, 17;
	xor.b64  	%rd25628, %rd25627, %rd25626;
	shl.b64 	%rd25629, %rd25628, 5;
	add.s64 	%rd25630, %rd25629, %rd25628;
	ld.u64 	%rd25631, [%rd25618+8];
	mad.lo.s64 	%rd25632, %rd25631, 2654435761, %rd25630;
	shl.b64 	%rd25633, %rd25632, 13;
	add.s64 	%rd25634, %rd25633, %rd25632;
	shr.u64 	%rd25635, %rd25634, 7;
	xor.b64  	%rd25636, %rd25635, %rd25634;
	shl.b64 	%rd25637, %rd25636, 3;
	add.s64 	%rd25638, %rd25637, %rd25636;
	shr.u64 	%rd25639, %rd25638, 17;
	xor.b64  	%rd25640, %rd25639, %rd25638;
	shl.b64 	%rd25641, %rd25640, 5;
	add.s64 	%rd56713, %rd25641, %rd25640;
	add.s64 	%rd56705, %rd56705, 2;
$L__BB5_3021:
	@%p269 bra 	$L__BB5_3023;
	shl.b64 	%rd25642, %rd56705, 3;
	add.s64 	%rd25643, %rd56762, %rd25642;
	ld.u64 	%rd25644, [%rd25643];
	mad.lo.s64 	%rd25645, %rd25644, 2654435761, %rd56713;
	shl.b64 	%rd25646, %rd25645, 13;
	add.s64 	%rd25647, %rd25646, %rd25645;
	shr.u64 	%rd25648, %rd25647, 7;
	xor.b64  	%rd25649, %rd25648, %rd25647;
	shl.b64 	%rd25650, %rd25649, 3;
	add.s64 	%rd25651, %rd25650, %rd25649;
	shr.u64 	%rd25652, %rd25651, 17;
	xor.b64  	%rd25653, %rd25652, %rd25651;
	shl.b64 	%rd25654, %rd25653, 5;
	add.s64 	%rd56713, %rd25654, %rd25653;
$L__BB5_3023:
	setp.lt.u64 	%p990, %rd56700, %rd56713;
	mov.u64 	%rd56761, %rd56414;
	@%p990 bra 	$L__BB5_3024;
	bra.uni 	$L__BB5_3029;
$L__BB5_3024:
	mov.u64 	%rd56761, %rd56762;
	mov.u64 	%rd56762, %rd56414;
	bra.uni 	$L__BB5_3029;
$L__BB5_3025:
	setp.eq.s32 	%p991, %r1, 0;
	mov.u64 	%rd56761, %rd56414;
	@%p991 bra 	$L__BB5_3029;
	mov.b64 	%rd56714, 0;
$L__BB5_3027:
	shl.b64 	%rd25656, %rd56714, 3;
	add.s64 	%rd25657, %rd56414, %rd25656;
	ld.u64 	%rd5575, [%rd25657];
	add.s64 	%rd25658, %rd56762, %rd25656;
	ld.u64 	%rd5576, [%rd25658];
	setp.lt.u64 	%p992, %rd5575, %rd5576;
	@%p992 bra 	$L__BB5_3024;
	setp.le.u64 	%p993, %rd5575, %rd5576;
	add.s64 	%rd56714, %rd56714, 1;
	setp.lt.u64 	%p994, %rd56714, %rd2957;
	and.pred  	%p995, %p993, %p994;
	mov.u64 	%rd56761, %rd56414;
	@%p995 bra 	$L__BB5_3027;
$L__BB5_3029:
	mov.b64 	%rd56720, -3750763034362895579;
	mov.b64 	%rd56721, 0;
	@%p267 bra 	$L__BB5_3032;
	and.b64  	%rd5580, %rd2, -2;
	mov.b64 	%rd56720, -3750763034362895579;
	mov.b64 	%rd56721, 0;
	mov.u64 	%rd56719, %rd56721;
$L__BB5_3031:
	shl.b64 	%rd25665, %rd56721, 3;
	add.s64 	%rd25666, %rd56457, %rd25665;
	ld.u64 	%rd25667, [%rd25666];
	and.b64  	%rd25668, %rd25667, 255;
	xor.b64  	%rd25669, %rd25668, %rd56720;
	mul.lo.s64 	%rd25670, %rd25669, 1099511628211;
	shr.u64 	%rd25671, %rd25667, 8;
	and.b64  	%rd25672, %rd25671, 255;
	xor.b64  	%rd25673, %rd25672, %rd25670;
	mul.lo.s64 	%rd25674, %rd25673, 1099511628211;
	shr.u64 	%rd25675, %rd25667, 16;
	and.b64  	%rd25676, %rd25675, 255;
	xor.b64  	%rd25677, %rd25676, %rd25674;
	mul.lo.s64 	%rd25678, %rd25677, 1099511628211;
	shr.u64 	%rd25679, %rd25667, 24;
	and.b64  	%rd25680, %rd25679, 255;
	xor.b64  	%rd25681, %rd25680, %rd25678;
	mul.lo.s64 	%rd25682, %rd25681, 1099511628211;
	shr.u64 	%rd25683, %rd25667, 32;
	and.b64  	%rd25684, %rd25683, 255;
	xor.b64  	%rd25685, %rd25684, %rd25682;
	mul.lo.s64 	%rd25686, %rd25685, 1099511628211;
	shr.u64 	%rd25687, %rd25667, 40;
	and.b64  	%rd25688, %rd25687, 255;
	xor.b64  	%rd25689, %rd25688, %rd25686;
	mul.lo.s64 	%rd25690, %rd25689, 1099511628211;
	shr.u64 	%rd25691, %rd25667, 48;
	and.b64  	%rd25692, %rd25691, 255;
	xor.b64  	%rd25693, %rd25692, %rd25690;
	mul.lo.s64 	%rd25694, %rd25693, 1099511628211;
	shr.u64 	%rd25695, %rd25667, 56;
	xor.b64  	%rd25696, %rd25695, %rd25694;
	mul.lo.s64 	%rd25697, %rd25696, 1099511628211;
	ld.u64 	%rd25698, [%rd25666+8];
	and.b64  	%rd25699, %rd25698, 255;
	xor.b64  	%rd25700, %rd25699, %rd25697;
	mul.lo.s64 	%rd25701, %rd25700, 1099511628211;
	shr.u64 	%rd25702, %rd25698, 8;
	and.b64  	%rd25703, %rd25702, 255;
	xor.b64  	%rd25704, %rd25703, %rd25701;
	mul.lo.s64 	%rd25705, %rd25704, 1099511628211;
	shr.u64 	%rd25706, %rd25698, 16;
	and.b64  	%rd25707, %rd25706, 255;
	xor.b64  	%rd25708, %rd25707, %rd25705;
	mul.lo.s64 	%rd25709, %rd25708, 1099511628211;
	shr.u64 	%rd25710, %rd25698, 24;
	and.b64  	%rd25711, %rd25710, 255;
	xor.b64  	%rd25712, %rd25711, %rd25709;
	mul.lo.s64 	%rd25713, %rd25712, 1099511628211;
	shr.u64 	%rd25714, %rd25698, 32;
	and.b64  	%rd25715, %rd25714, 255;
	xor.b64  	%rd25716, %rd25715, %rd25713;
	mul.lo.s64 	%rd25717, %rd25716, 1099511628211;
	shr.u64 	%rd25718, %rd25698, 40;
	and.b64  	%rd25719, %rd25718, 255;
	xor.b64  	%rd25720, %rd25719, %rd25717;
	mul.lo.s64 	%rd25721, %rd25720, 1099511628211;
	shr.u64 	%rd25722, %rd25698, 48;
	and.b64  	%rd25723, %rd25722, 255;
	xor.b64  	%rd25724, %rd25723, %rd25721;
	mul.lo.s64 	%rd25725, %rd25724, 1099511628211;
	shr.u64 	%rd25726, %rd25698, 56;
	xor.b64  	%rd25727, %rd25726, %rd25725;
	mul.lo.s64 	%rd56720, %rd25727, 1099511628211;
	add.s64 	%rd56721, %rd56721, 2;
	add.s64 	%rd56719, %rd56719, 2;
	setp.ne.s64 	%p997, %rd56719, %rd5580;
	@%p997 bra 	$L__BB5_3031;
$L__BB5_3032:
	@%p269 bra 	$L__BB5_3034;
	shl.b64 	%rd25728, %rd56721, 3;
	add.s64 	%rd25729, %rd56457, %rd25728;
	ld.u64 	%rd25730, [%rd25729];
	and.b64  	%rd25731, %rd25730, 255;
	xor.b64  	%rd25732, %rd25731, %rd56720;
	mul.lo.s64 	%rd25733, %rd25732, 1099511628211;
	shr.u64 	%rd25734, %rd25730, 8;
	and.b64  	%rd25735, %rd25734, 255;
	xor.b64  	%rd25736, %rd25735, %rd25733;
	mul.lo.s64 	%rd25737, %rd25736, 1099511628211;
	shr.u64 	%rd25738, %rd25730, 16;
	and.b64  	%rd25739, %rd25738, 255;
	xor.b64  	%rd25740, %rd25739, %rd25737;
	mul.lo.s64 	%rd25741, %rd25740, 1099511628211;
	shr.u64 	%rd25742, %rd25730, 24;
	and.b64  	%rd25743, %rd25742, 255;
	xor.b64  	%rd25744, %rd25743, %rd25741;
	mul.lo.s64 	%rd25745, %rd25744, 1099511628211;
	shr.u64 	%rd25746, %rd25730, 32;
	and.b64  	%rd25747, %rd25746, 255;
	xor.b64  	%rd25748, %rd25747, %rd25745;
	mul.lo.s64 	%rd25749, %rd25748, 1099511628211;
	shr.u64 	%rd25750, %rd25730, 40;
	and.b64  	%rd25751, %rd25750, 255;
	xor.b64  	%rd25752, %rd25751, %rd25749;
	mul.lo.s64 	%rd25753, %rd25752, 1099511628211;
	shr.u64 	%rd25754, %rd25730, 48;
	and.b64  	%rd25755, %rd25754, 255;
	xor.b64  	%rd25756, %rd25755, %rd25753;
	mul.lo.s64 	%rd25757, %rd25756, 1099511628211;
	shr.u64 	%rd25758, %rd25730, 56;
	xor.b64  	%rd25759, %rd25758, %rd25757;
	mul.lo.s64 	%rd56720, %rd25759, 1099511628211;
$L__BB5_3034:
	mov.b64 	%rd56727, -3750763034362895579;
	mov.b64 	%rd56728, 0;
	@%p267 bra 	$L__BB5_3037;
	and.b64  	%rd5592, %rd2, -2;
	mov.b64 	%rd56727, -3750763034362895579;
	mov.b64 	%rd56728, 0;
	mov.u64 	%rd56726, %rd56728;
$L__BB5_3036:
	shl.b64 	%rd25765, %rd56728, 3;
	add.s64 	%rd25766, %rd56760, %rd25765;
	ld.u64 	%rd25767, [%rd25766];
	and.b64  	%rd25768, %rd25767, 255;
	xor.b64  	%rd25769, %rd25768, %rd56727;
	mul.lo.s64 	%rd25770, %rd25769, 1099511628211;
	shr.u64 	%rd25771, %rd25767, 8;
	and.b64  	%rd25772, %rd25771, 255;
	xor.b64  	%rd25773, %rd25772, %rd25770;
	mul.lo.s64 	%rd25774, %rd25773, 1099511628211;
	shr.u64 	%rd25775, %rd25767, 16;
	and.b64  	%rd25776, %rd25775, 255;
	xor.b64  	%rd25777, %rd25776, %rd25774;
	mul.lo.s64 	%rd25778, %rd25777, 1099511628211;
	shr.u64 	%rd25779, %rd25767, 24;
	and.b64  	%rd25780, %rd25779, 255;
	xor.b64  	%rd25781, %rd25780, %rd25778;
	mul.lo.s64 	%rd25782, %rd25781, 1099511628211;
	shr.u64 	%rd25783, %rd25767, 32;
	and.b64  	%rd25784, %rd25783, 255;
	xor.b64  	%rd25785, %rd25784, %rd25782;
	mul.lo.s64 	%rd25786, %rd25785, 1099511628211;
	shr.u64 	%rd25787, %rd25767, 40;
	and.b64  	%rd25788, %rd25787, 255;
	xor.b64  	%rd25789, %rd25788, %rd25786;
	mul.lo.s64 	%rd25790, %rd25789, 1099511628211;
	shr.u64 	%rd25791, %rd25767, 48;
	and.b64  	%rd25792, %rd25791, 255;
	xor.b64  	%rd25793, %rd25792, %rd25790;
	mul.lo.s64 	%rd25794, %rd25793, 1099511628211;
	shr.u64 	%rd25795, %rd25767, 56;
	xor.b64  	%rd25796, %rd25795, %rd25794;
	mul.lo.s64 	%rd25797, %rd25796, 1099511628211;
	ld.u64 	%rd25798, [%rd25766+8];
	and.b64  	%rd25799, %rd25798, 255;
	xor.b64  	%rd25800, %rd25799, %rd25797;
	mul.lo.s64 	%rd25801, %rd25800, 1099511628211;
	shr.u64 	%rd25802, %rd25798, 8;
	and.b64  	%rd25803, %rd25802, 255;
	xor.b64  	%rd25804, %rd25803, %rd25801;
	mul.lo.s64 	%rd25805, %rd25804, 1099511628211;
	shr.u64 	%rd25806, %rd25798, 16;
	and.b64  	%rd25807, %rd25806, 255;
	xor.b64  	%rd25808, %rd25807, %rd25805;
	mul.lo.s64 	%rd25809, %rd25808, 1099511628211;
	shr.u64 	%rd25810, %rd25798, 24;
	and.b64  	%rd25811, %rd25810, 255;
	xor.b64  	%rd25812, %rd25811, %rd25809;
	mul.lo.s64 	%rd25813, %rd25812, 1099511628211;
	shr.u64 	%rd25814, %rd25798, 32;
	and.b64  	%rd25815, %rd25814, 255;
	xor.b64  	%rd25816, %rd25815, %rd25813;
	mul.lo.s64 	%rd25817, %rd25816, 1099511628211;
	shr.u64 	%rd25818, %rd25798, 40;
	and.b64  	%rd25819, %rd25818, 255;
	xor.b64  	%rd25820, %rd25819, %rd25817;
	mul.lo.s64 	%rd25821, %rd25820, 1099511628211;
	shr.u64 	%rd25822, %rd25798, 48;
	and.b64  	%rd25823, %rd25822, 255;
	xor.b64  	%rd25824, %rd25823, %rd25821;
	mul.lo.s64 	%rd25825, %rd25824, 1099511628211;
	shr.u64 	%rd25826, %rd25798, 56;
	xor.b64  	%rd25827, %rd25826, %rd25825;
	mul.lo.s64 	%rd56727, %rd25827, 1099511628211;
	add.s64 	%rd56728, %rd56728, 2;
	add.s64 	%rd56726, %rd56726, 2;
	setp.ne.s64 	%p1000, %rd56726, %rd5592;
	@%p1000 bra 	$L__BB5_3036;
$L__BB5_3037:
	@%p269 bra 	$L__BB5_3039;
	shl.b64 	%rd25828, %rd56728, 3;
	add.s64 	%rd25829, %rd56760, %rd25828;
	ld.u64 	%rd25830, [%rd25829];
	and.b64  	%rd25831, %rd25830, 255;
	xor.b64  	%rd25832, %rd25831, %rd56727;
	mul.lo.s64 	%rd25833, %rd25832, 1099511628211;
	shr.u64 	%rd25834, %rd25830, 8;
	and.b64  	%rd25835, %rd25834, 255;
	xor.b64  	%rd25836, %rd25835, %rd25833;
	mul.lo.s64 	%rd25837, %rd25836, 1099511628211;
	shr.u64 	%rd25838, %rd25830, 16;
	and.b64  	%rd25839, %rd25838, 255;
	xor.b64  	%rd25840, %rd25839, %rd25837;
	mul.lo.s64 	%rd25841, %rd25840, 1099511628211;
	shr.u64 	%rd25842, %rd25830, 24;
	and.b64  	%rd25843, %rd25842, 255;
	xor.b64  	%rd25844, %rd25843, %rd25841;
	mul.lo.s64 	%rd25845, %rd25844, 1099511628211;
	shr.u64 	%rd25846, %rd25830, 32;
	and.b64  	%rd25847, %rd25846, 255;
	xor.b64  	%rd25848, %rd25847, %rd25845;
	mul.lo.s64 	%rd25849, %rd25848, 1099511628211;
	shr.u64 	%rd25850, %rd25830, 40;
	and.b64  	%rd25851, %rd25850, 255;
	xor.b64  	%rd25852, %rd25851, %rd25849;
	mul.lo.s64 	%rd25853, %rd25852, 1099511628211;
	shr.u64 	%rd25854, %rd25830, 48;
	and.b64  	%rd25855, %rd25854, 255;
	xor.b64  	%rd25856, %rd25855, %rd25853;
	mul.lo.s64 	%rd25857, %rd25856, 1099511628211;
	shr.u64 	%rd25858, %rd25830, 56;
	xor.b64  	%rd25859, %rd25858, %rd25857;
	mul.lo.s64 	%rd56727, %rd25859, 1099511628211;
$L__BB5_3039:
	setp.eq.s64 	%p1002, %rd56720, %rd56727;
	@%p1002 bra 	$L__BB5_3064;
	setp.lt.u64 	%p1003, %rd2958, 7;
	mov.b64 	%rd56735, 0;
	mov.u64 	%rd56743, %rd56735;
	@%p1003 bra 	$L__BB5_3043;
	and.b64  	%rd5604, %rd2, -8;
	mov.b64 	%rd56735, 0;
	mov.u64 	%rd56733, %rd56735;
$L__BB5_3042:
	.pragma "nounroll";
	shl.b64 	%rd25863, %rd56735, 3;
	add.s64 	%rd25864, %rd56457, %rd25863;
	ld.u64 	%rd25865, [%rd25864];
	mad.lo.s64 	%rd25866, %rd25865, 2654435761, %rd56743;
	shl.b64 	%rd25867, %rd25866, 13;
	add.s64 	%rd25868, %rd25867, %rd25866;
	shr.u64 	%rd25869, %rd25868, 7;
	xor.b64  	%rd25870, %rd25869, %rd25868;
	shl.b64 	%rd25871, %rd25870, 3;
	add.s64 	%rd25872, %rd25871, %rd25870;
	shr.u64 	%rd25873, %rd25872, 17;
	xor.b64  	%rd25874, %rd25873, %rd25872;
	shl.b64 	%rd25875, %rd25874, 5;
	add.s64 	%rd25876, %rd25875, %rd25874;
	ld.u64 	%rd25877, [%rd25864+8];
	mad.lo.s64 	%rd25878, %rd25877, 2654435761, %rd25876;
	shl.b64 	%rd25879, %rd25878, 13;
	add.s64 	%rd25880, %rd25879, %rd25878;
	shr.u64 	%rd25881, %rd25880, 7;
	xor.b64  	%rd25882, %rd25881, %rd25880;
	shl.b64 	%rd25883, %rd25882, 3;
	add.s64 	%rd25884, %rd25883, %rd25882;
	shr.u64 	%rd25885, %rd25884, 17;
	xor.b64  	%rd25886, %rd25885, %rd25884;
	shl.b64 	%rd25887, %rd25886, 5;
	add.s64 	%rd25888, %rd25887, %rd25886;
	ld.u64 	%rd25889, [%rd25864+16];
	mad.lo.s64 	%rd25890, %rd25889, 2654435761, %rd25888;
	shl.b64 	%rd25891, %rd25890, 13;
	add.s64 	%rd25892, %rd25891, %rd25890;
	shr.u64 	%rd25893, %rd25892, 7;
	xor.b64  	%rd25894, %rd25893, %rd25892;
	shl.b64 	%rd25895, %rd25894, 3;
	add.s64 	%rd25896, %rd25895, %rd25894;
	shr.u64 	%rd25897, %rd25896, 17;
	xor.b64  	%rd25898, %rd25897, %rd25896;
	shl.b64 	%rd25899, %rd25898, 5;
	add.s64 	%rd25900, %rd25899, %rd25898;
	ld.u64 	%rd25901, [%rd25864+24];
	mad.lo.s64 	%rd25902, %rd25901, 2654435761, %rd25900;
	shl.b64 	%rd25903, %rd25902, 13;
	add.s64 	%rd25904, %rd25903, %rd25902;
	shr.u64 	%rd25905, %rd25904, 7;
	xor.b64  	%rd25906, %rd25905, %rd25904;
	shl.b64 	%rd25907, %rd25906, 3;
	add.s64 	%rd25908, %rd25907, %rd25906;
	shr.u64 	%rd25909, %rd25908, 17;
	xor.b64  	%rd25910, %rd25909, %rd25908;
	shl.b64 	%rd25911, %rd25910, 5;
	add.s64 	%rd25912, %rd25911, %rd25910;
	ld.u64 	%rd25913, [%rd25864+32];
	mad.lo.s64 	%rd25914, %rd25913, 2654435761, %rd25912;
	shl.b64 	%rd25915, %rd25914, 13;
	add.s64 	%rd25916, %rd25915, %rd25914;
	shr.u64 	%rd25917, %rd25916, 7;
	xor.b64  	%rd25918, %rd25917, %rd25916;
	shl.b64 	%rd25919, %rd25918, 3;
	add.s64 	%rd25920, %rd25919, %rd25918;
	shr.u64 	%rd25921, %rd25920, 17;
	xor.b64  	%rd25922, %rd25921, %rd25920;
	shl.b64 	%rd25923, %rd25922, 5;
	add.s64 	%rd25924, %rd25923, %rd25922;
	ld.u64 	%rd25925, [%rd25864+40];
	mad.lo.s64 	%rd25926, %rd25925, 2654435761, %rd25924;
	shl.b64 	%rd25927, %rd25926, 13;
	add.s64 	%rd25928, %rd25927, %rd25926;
	shr.u64 	%rd25929, %rd25928, 7;
	xor.b64  	%rd25930, %rd25929, %rd25928;
	shl.b64 	%rd25931, %rd25930, 3;
	add.s64 	%rd25932, %rd25931, %rd25930;
	shr.u64 	%rd25933, %rd25932, 17;
	xor.b64  	%rd25934, %rd25933, %rd25932;
	shl.b64 	%rd25935, %rd25934, 5;
	add.s64 	%rd25936, %rd25935, %rd25934;
	ld.u64 	%rd25937, [%rd25864+48];
	mad.lo.s64 	%rd25938, %rd25937, 2654435761, %rd25936;
	shl.b64 	%rd25939, %rd25938, 13;
	add.s64 	%rd25940, %rd25939, %rd25938;
	shr.u64 	%rd25941, %rd25940, 7;
	xor.b64  	%rd25942, %rd25941, %rd25940;
	shl.b64 	%rd25943, %rd25942, 3;
	add.s64 	%rd25944, %rd25943, %rd25942;
	shr.u64 	%rd25945, %rd25944, 17;
	xor.b64  	%rd25946, %rd25945, %rd25944;
	shl.b64 	%rd25947, %rd25946, 5;
	add.s64 	%rd25948, %rd25947, %rd25946;
	ld.u64 	%rd25949, [%rd25864+56];
	mad.lo.s64 	%rd25950, %rd25949, 2654435761, %rd25948;
	shl.b64 	%rd25951, %rd25950, 13;
	add.s64 	%rd25952, %rd25951, %rd25950;
	shr.u64 	%rd25953, %rd25952, 7;
	xor.b64  	%rd25954, %rd25953, %rd25952;
	shl.b64 	%rd25955, %rd25954, 3;
	add.s64 	%rd25956, %rd25955, %rd25954;
	shr.u64 	%rd25957, %rd25956, 17;
	xor.b64  	%rd25958, %rd25957, %rd25956;
	shl.b64 	%rd25959, %rd25958, 5;
	add.s64 	%rd56743, %rd25959, %rd25958;
	add.s64 	%rd56735, %rd56735, 8;
	add.s64 	%rd56733, %rd56733, 8;
	setp.ne.s64 	%p1004, %rd56733, %rd5604;
	@%p1004 bra 	$L__BB5_3042;
$L__BB5_3043:
	setp.eq.s64 	%p1005, %rd2959, 0;
	@%p1005 bra 	$L__BB5_3051;
	setp.lt.u64 	%p1006, %rd2959, 4;
	@%p1006 bra 	$L__BB5_3046;
	shl.b64 	%rd25961, %rd56735, 3;
	add.s64 	%rd25962, %rd56457, %rd25961;
	ld.u64 	%rd25963, [%rd25962];
	mad.lo.s64 	%rd25964, %rd25963, 2654435761, %rd56743;
	shl.b64 	%rd25965, %rd25964, 13;
	add.s64 	%rd25966, %rd25965, %rd25964;
	shr.u64 	%rd25967, %rd25966, 7;
	xor.b64  	%rd25968, %rd25967, %rd25966;
	shl.b64 	%rd25969, %rd25968, 3;
	add.s64 	%rd25970, %rd25969, %rd25968;
	shr.u64 	%rd25971, %rd25970, 17;
	xor.b64  	%rd25972, %rd25971, %rd25970;
	shl.b64 	%rd25973, %rd25972, 5;
	add.s64 	%rd25974, %rd25973, %rd25972;
	ld.u64 	%rd25975, [%rd25962+8];
	mad.lo.s64 	%rd25976, %rd25975, 2654435761, %rd25974;
	shl.b64 	%rd25977, %rd25976, 13;
	add.s64 	%rd25978, %rd25977, %rd25976;
	shr.u64 	%rd25979, %rd25978, 7;
	xor.b64  	%rd25980, %rd25979, %rd25978;
	shl.b64 	%rd25981, %rd25980, 3;
	add.s64 	%rd25982, %rd25981, %rd25980;
	shr.u64 	%rd25983, %rd25982, 17;
	xor.b64  	%rd25984, %rd25983, %rd25982;
	shl.b64 	%rd25985, %rd25984, 5;
	add.s64 	%rd25986, %rd25985, %rd25984;
	ld.u64 	%rd25987, [%rd25962+16];
	mad.lo.s64 	%rd25988, %rd25987, 2654435761, %rd25986;
	shl.b64 	%rd25989, %rd25988, 13;
	add.s64 	%rd25990, %rd25989, %rd25988;
	shr.u64 	%rd25991, %rd25990, 7;
	xor.b64  	%rd25992, %rd25991, %rd25990;
	shl.b64 	%rd25993, %rd25992, 3;
	add.s64 	%rd25994, %rd25993, %rd25992;
	shr.u64 	%rd25995, %rd25994, 17;
	xor.b64  	%rd25996, %rd25995, %rd25994;
	shl.b64 	%rd25997, %rd25996, 5;
	add.s64 	%rd25998, %rd25997, %rd25996;
	ld.u64 	%rd25999, [%rd25962+24];
	mad.lo.s64 	%rd26000, %rd25999, 2654435761, %rd25998;
	shl.b64 	%rd26001, %rd26000, 13;
	add.s64 	%rd26002, %rd26001, %rd26000;
	shr.u64 	%rd26003, %rd26002, 7;
	xor.b64  	%rd26004, %rd26003, %rd26002;
	shl.b64 	%rd26005, %rd26004, 3;
	add.s64 	%rd26006, %rd26005, %rd26004;
	shr.u64 	%rd26007, %rd26006, 17;
	xor.b64  	%rd26008, %rd26007, %rd26006;
	shl.b64 	%rd26009, %rd26008, 5;
	add.s64 	%rd56743, %rd26009, %rd26008;
	add.s64 	%rd56735, %rd56735, 4;
$L__BB5_3046:
	setp.eq.s64 	%p1007, %rd2961, 0;
	@%p1007 bra 	$L__BB5_3051;
	setp.eq.s64 	%p1008, %rd2962, 0;
	@%p1008 bra 	$L__BB5_3049;
	shl.b64 	%rd26011, %rd56735, 3;
	add.s64 	%rd26012, %rd56457, %rd26011;
	ld.u64 	%rd26013, [%rd26012];
	mad.lo.s64 	%rd26014, %rd26013, 2654435761, %rd56743;
	shl.b64 	%rd26015, %rd26014, 13;
	add.s64 	%rd26016, %rd26015, %rd26014;
	shr.u64 	%rd26017, %rd26016, 7;
	xor.b64  	%rd26018, %rd26017, %rd26016;
	shl.b64 	%rd26019, %rd26018, 3;
	add.s64 	%rd26020, %rd26019, %rd26018;
	shr.u64 	%rd26021, %rd26020, 17;
	xor.b64  	%rd26022, %rd26021, %rd26020;
	shl.b64 	%rd26023, %rd26022, 5;
	add.s64 	%rd26024, %rd26023, %rd26022;
	ld.u64 	%rd26025, [%rd26012+8];
	mad.lo.s64 	%rd26026, %rd26025, 2654435761, %rd26024;
	shl.b64 	%rd26027, %rd26026, 13;
	add.s64 	%rd26028, %rd26027, %rd26026;
	shr.u64 	%rd26029, %rd26028, 7;
	xor.b64  	%rd26030, %rd26029, %rd26028;
	shl.b64 	%rd26031, %rd26030, 3;
	add.s64 	%rd26032, %rd26031, %rd26030;
	shr.u64 	%rd26033, %rd26032, 17;
	xor.b64  	%rd26034, %rd26033, %rd26032;
	shl.b64 	%rd26035, %rd26034, 5;
	add.s64 	%rd56743, %rd26035, %rd26034;
	add.s64 	%rd56735, %rd56735, 2;
$L__BB5_3049:
	@%p269 bra 	$L__BB5_3051;
	shl.b64 	%rd26036, %rd56735, 3;
	add.s64 	%rd26037, %rd56457, %rd26036;
	ld.u64 	%rd26038, [%rd26037];
	mad.lo.s64 	%rd26039, %rd26038, 2654435761, %rd56743;
	shl.b64 	%rd26040, %rd26039, 13;
	add.s64 	%rd26041, %rd26040, %rd26039;
	shr.u64 	%rd26042, %rd26041, 7;
	xor.b64  	%rd26043, %rd26042, %rd26041;
	shl.b64 	%rd26044, %rd26043, 3;
	add.s64 	%rd26045, %rd26044, %rd26043;
	shr.u64 	%rd26046, %rd26045, 17;
	xor.b64  	%rd26047, %rd26046, %rd26045;
	shl.b64 	%rd26048, %rd26047, 5;
	add.s64 	%rd56743, %rd26048, %rd26047;
$L__BB5_3051:
	mov.b64 	%rd56748, 0;
	mov.u64 	%rd56756, %rd56748;
	@%p1003 bra 	$L__BB5_3054;
	and.b64  	%rd5626, %rd2, -8;
	mov.b64 	%rd56748, 0;
	mov.u64 	%rd56746, %rd56748;
$L__BB5_3053:
	.pragma "nounroll";
	shl.b64 	%rd26052, %rd56748, 3;
	add.s64 	%rd26053, %rd56760, %rd26052;
	ld.u64 	%rd26054, [%rd26053];
	mad.lo.s64 	%rd26055, %rd26054, 2654435761, %rd56756;
	shl.b64 	%rd26056, %rd26055, 13;
	add.s64 	%rd26057, %rd26056, %rd26055;
	shr.u64 	%rd26058, %rd26057, 7;
	xor.b64  	%rd26059, %rd26058, %rd26057;
	shl.b64 	%rd26060, %rd26059, 3;
	add.s64 	%rd26061, %rd26060, %rd26059;
	shr.u64 	%rd26062, %rd26061, 17;
	xor.b64  	%rd26063, %rd26062, %rd26061;
	shl.b64 	%rd26064, %rd26063, 5;
	add.s64 	%rd26065, %rd26064, %rd26063;
	ld.u64 	%rd26066, [%rd26053+8];
	mad.lo.s64 	%rd26067, %rd26066, 2654435761, %rd26065;
	shl.b64 	%rd26068, %rd26067, 13;
	add.s64 	%rd26069, %rd26068, %rd26067;
	shr.u64 	%rd26070, %rd26069, 7;
	xor.b64  	%rd26071, %rd26070, %rd26069;
	shl.b64 	%rd26072, %rd26071, 3;
	add.s64 	%rd26073, %rd26072, %rd26071;
	shr.u64 	%rd26074, %rd26073, 17;
	xor.b64  	%rd26075, %rd26074, %rd26073;
	shl.b64 	%rd26076, %rd26075, 5;
	add.s64 	%rd26077, %rd26076, %rd26075;
	ld.u64 	%rd26078, [%rd26053+16];
	mad.lo.s64 	%rd26079, %rd26078, 2654435761, %rd26077;
	shl.b64 	%rd26080, %rd26079, 13;
	add.s64 	%rd26081, %rd26080, %rd26079;
	shr.u64 	%rd26082, %rd26081, 7;
	xor.b64  	%rd26083, %rd26082, %rd26081;
	shl.b64 	%rd26084, %rd26083, 3;
	add.s64 	%rd26085, %rd26084, %rd26083;
	shr.u64 	%rd26086, %rd26085, 17;
	xor.b64  	%rd26087, %rd26086, %rd26085;
	shl.b64 	%rd26088, %rd26087, 5;
	add.s64 	%rd26089, %rd26088, %rd26087;
	ld.u64 	%rd26090, [%rd26053+24];
	mad.lo.s64 	%rd26091, %rd26090, 2654435761, %rd26089;
	shl.b64 	%rd26092, %rd26091, 13;
	add.s64 	%rd26093, %rd26092, %rd26091;
	shr.u64 	%rd26094, %rd26093, 7;
	xor.b64  	%rd26095, %rd26094, %rd26093;
	shl.b64 	%rd26096, %rd26095, 3;
	add.s64 	%rd26097, %rd26096, %rd26095;
	shr.u64 	%rd26098, %rd26097, 17;
	xor.b64  	%rd26099, %rd26098, %rd26097;
	shl.b64 	%rd26100, %rd26099, 5;
	add.s64 	%rd26101, %rd26100, %rd26099;
	ld.u64 	%rd26102, [%rd26053+32];
	mad.lo.s64 	%rd26103, %rd26102, 2654435761, %rd26101;
	shl.b64 	%rd26104, %rd26103, 13;
	add.s64 	%rd26105, %rd26104, %rd26103;
	shr.u64 	%rd26106, %rd26105, 7;
	xor.b64  	%rd26107, %rd26106, %rd26105;
	shl.b64 	%rd26108, %rd26107, 3;
	add.s64 	%rd26109, %rd26108, %rd26107;
	shr.u64 	%rd26110, %rd26109, 17;
	xor.b64  	%rd26111, %rd26110, %rd26109;
	shl.b64 	%rd26112, %rd26111, 5;
	add.s64 	%rd26113, %rd26112, %rd26111;
	ld.u64 	%rd26114, [%rd26053+40];
	mad.lo.s64 	%rd26115, %rd26114, 2654435761, %rd26113;
	shl.b64 	%rd26116, %rd26115, 13;
	add.s64 	%rd26117, %rd26116, %rd26115;
	shr.u64 	%rd26118, %rd26117, 7;
	xor.b64  	%rd26119, %rd26118, %rd26117;
	shl.b64 	%rd26120, %rd26119, 3;
	add.s64 	%rd26121, %rd26120, %rd26119;
	shr.u64 	%rd26122, %rd26121, 17;
	xor.b64  	%rd26123, %rd26122, %rd26121;
	shl.b64 	%rd26124, %rd26123, 5;
	add.s64 	%rd26125, %rd26124, %rd26123;
	ld.u64 	%rd26126, [%rd26053+48];
	mad.lo.s64 	%rd26127, %rd26126, 2654435761, %rd26125;
	shl.b64 	%rd26128, %rd26127, 13;
	add.s64 	%rd26129, %rd26128, %rd26127;
	shr.u64 	%rd26130, %rd26129, 7;
	xor.b64  	%rd26131, %rd26130, %rd26129;
	shl.b64 	%rd26132, %rd26131, 3;
	add.s64 	%rd26133, %rd26132, %rd26131;
	shr.u64 	%rd26134, %rd26133, 17;
	xor.b64  	%rd26135, %rd26134, %rd26133;
	shl.b64 	%rd26136, %rd26135, 5;
	add.s64 	%rd26137, %rd26136, %rd26135;
	ld.u64 	%rd26138, [%rd26053+56];
	mad.lo.s64 	%rd26139, %rd26138, 2654435761, %rd26137;
	shl.b64 	%rd26140, %rd26139, 13;
	add.s64 	%rd26141, %rd26140, %rd26139;
	shr.u64 	%rd26142, %rd26141, 7;
	xor.b64  	%rd26143, %rd26142, %rd26141;
	shl.b64 	%rd26144, %rd26143, 3;
	add.s64 	%rd26145, %rd26144, %rd26143;
	shr.u64 	%rd26146, %rd26145, 17;
	xor.b64  	%rd26147, %rd26146, %rd26145;
	shl.b64 	%rd26148, %rd26147, 5;
	add.s64 	%rd56756, %rd26148, %rd26147;
	add.s64 	%rd56748, %rd56748, 8;
	add.s64 	%rd56746, %rd56746, 8;
	setp.ne.s64 	%p1011, %rd56746, %rd5626;
	@%p1011 bra 	$L__BB5_3053;
$L__BB5_3054:
	@%p1005 bra 	$L__BB5_3062;
	setp.lt.u64 	%p1013, %rd2960, 3;
	@%p1013 bra 	$L__BB5_3057;
	shl.b64 	%rd26150, %rd56748, 3;
	add.s64 	%rd26151, %rd56760, %rd26150;
	ld.u64 	%rd26152, [%rd26151];
	mad.lo.s64 	%rd26153, %rd26152, 2654435761, %rd56756;
	shl.b64 	%rd26154, %rd26153, 13;
	add.s64 	%rd26155, %rd26154, %rd26153;
	shr.u64 	%rd26156, %rd26155, 7;
	xor.b64  	%rd26157, %rd26156, %rd26155;
	shl.b64 	%rd26158, %rd26157, 3;
	add.s64 	%rd26159, %rd26158, %rd26157;
	shr.u64 	%rd26160, %rd26159, 17;
	xor.b64  	%rd26161, %rd26160, %rd26159;
	shl.b64 	%rd26162, %rd26161, 5;
	add.s64 	%rd26163, %rd26162, %rd26161;
	ld.u64 	%rd26164, [%rd26151+8];
	mad.lo.s64 	%rd26165, %rd26164, 2654435761, %rd26163;
	shl.b64 	%rd26166, %rd26165, 13;
	add.s64 	%rd26167, %rd26166, %rd26165;
	shr.u64 	%rd26168, %rd26167, 7;
	xor.b64  	%rd26169, %rd26168, %rd26167;
	shl.b64 	%rd26170, %rd26169, 3;
	add.s64 	%rd26171, %rd26170, %rd26169;
	shr.u64 	%rd26172, %rd26171, 17;
	xor.b64  	%rd26173, %rd26172, %rd26171;
	shl.b64 	%rd26174, %rd26173, 5;
	add.s64 	%rd26175, %rd26174, %rd26173;
	ld.u64 	%rd26176, [%rd26151+16];
	mad.lo.s64 	%rd26177, %rd26176, 2654435761, %rd26175;
	shl.b64 	%rd26178, %rd26177, 13;
	add.s64 	%rd26179, %rd26178, %rd26177;
	shr.u64 	%rd26180, %rd26179, 7;
	xor.b64  	%rd26181, %rd26180, %rd26179;
	shl.b64 	%rd26182, %rd26181, 3;
	add.s64 	%rd26183, %rd26182, %rd26181;
	shr.u64 	%rd26184, %rd26183, 17;
	xor.b64  	%rd26185, %rd26184, %rd26183;
	shl.b64 	%rd26186, %rd26185, 5;
	add.s64 	%rd26187, %rd26186, %rd26185;
	ld.u64 	%rd26188, [%rd26151+24];
	mad.lo.s64 	%rd26189, %rd26188, 2654435761, %rd26187;
	shl.b64 	%rd26190, %rd26189, 13;
	add.s64 	%rd26191, %rd26190, %rd26189;
	shr.u64 	%rd26192, %rd26191, 7;
	xor.b64  	%rd26193, %rd26192, %rd26191;
	shl.b64 	%rd26194, %rd26193, 3;
	add.s64 	%rd26195, %rd26194, %rd26193;
	shr.u64 	%rd26196, %rd26195, 17;
	xor.b64  	%rd26197, %rd26196, %rd26195;
	shl.b64 	%rd26198, %rd26197, 5;
	add.s64 	%rd56756, %rd26198, %rd26197;
	add.s64 	%rd56748, %rd56748, 4;
$L__BB5_3057:
	setp.eq.s64 	%p1014, %rd2961, 0;
	@%p1014 bra 	$L__BB5_3062;
	setp.eq.s64 	%p1015, %rd2962, 0;
	@%p1015 bra 	$L__BB5_3060;
	shl.b64 	%rd26200, %rd56748, 3;
	add.s64 	%rd26201, %rd56760, %rd26200;
	ld.u64 	%rd26202, [%rd26201];
	mad.lo.s64 	%rd26203, %rd26202, 2654435761, %rd56756;
	shl.b64 	%rd26204, %rd26203, 13;
	add.s64 	%rd26205, %rd26204, %rd26203;
	shr.u64 	%rd26206, %rd26205, 7;
	xor.b64  	%rd26207, %rd26206, %rd26205;
	shl.b64 	%rd26208, %rd26207, 3;
	add.s64 	%rd26209, %rd26208, %rd26207;
	shr.u64 	%rd26210, %rd26209, 17;
	xor.b64  	%rd26211, %rd26210, %rd26209;
	shl.b64 	%rd26212, %rd26211, 5;
	add.s64 	%rd26213, %rd26212, %rd26211;
	ld.u64 	%rd26214, [%rd26201+8];
	mad.lo.s64 	%rd26215, %rd26214, 2654435761, %rd26213;
	shl.b64 	%rd26216, %rd26215, 13;
	add.s64 	%rd26217, %rd26216, %rd26215;
	shr.u64 	%rd26218, %rd26217, 7;
	xor.b64  	%rd26219, %rd26218, %rd26217;
	shl.b64 	%rd26220, %rd26219, 3;
	add.s64 	%rd26221, %rd26220, %rd26219;
	shr.u64 	%rd26222, %rd26221, 17;
	xor.b64  	%rd26223, %rd26222, %rd26221;
	shl.b64 	%rd26224, %rd26223, 5;
	add.s64 	%rd56756, %rd26224, %rd26223;
	add.s64 	%rd56748, %rd56748, 2;
$L__BB5_3060:
	@%p269 bra 	$L__BB5_3062;
	shl.b64 	%rd26225, %rd56748, 3;
	add.s64 	%rd26226, %rd56760, %rd26225;
	ld.u64 	%rd26227, [%rd26226];
	mad.lo.s64 	%rd26228, %rd26227, 2654435761, %rd56756;
	shl.b64 	%rd26229, %rd26228, 13;
	add.s64 	%rd26230, %rd26229, %rd26228;
	shr.u64 	%rd26231, %rd26230, 7;
	xor.b64  	%rd26232, %rd26231, %rd26230;
	shl.b64 	%rd26233, %rd26232, 3;
	add.s64 	%rd26234, %rd26233, %rd26232;
	shr.u64 	%rd26235, %rd26234, 17;
	xor.b64  	%rd26236, %rd26235, %rd26234;
	shl.b64 	%rd26237, %rd26236, 5;
	add.s64 	%rd56756, %rd26237, %rd26236;
$L__BB5_3062:
	setp.lt.u64 	%p1017, %rd56743, %rd56756;
	mov.u64 	%rd56759, %rd56457;
	@%p1017 bra 	$L__BB5_3063;
	bra.uni 	$L__BB5_3068;
$L__BB5_3063:
	mov.u64 	%rd56759, %rd56760;
	mov.u64 	%rd56760, %rd56457;
	bra.uni 	$L__BB5_3068;
$L__BB5_3064:
	setp.eq.s32 	%p1018, %r1, 0;
	mov.u64 	%rd56759, %rd56457;
	@%p1018 bra 	$L__BB5_3068;
	mov.b64 	%rd56757, 0;
$L__BB5_3066:
	shl.b64 	%rd26239, %rd56757, 3;
	add.s64 	%rd26240, %rd56457, %rd26239;
	ld.u64 	%rd5649, [%rd26240];
	add.s64 	%rd26241, %rd56760, %rd26239;
	ld.u64 	%rd5650, [%rd26241];
	setp.lt.u64 	%p1019, %rd5649, %rd5650;
	@%p1019 bra 	$L__BB5_3063;
	setp.le.u64 	%p1020, %rd5649, %rd5650;
	add.s64 	%rd56757, %rd56757, 1;
	setp.lt.u64 	%p1021, %rd56757, %rd2957;
	and.pred  	%p1022, %p1020, %p1021;
	mov.u64 	%rd56759, %rd56457;
	@%p1022 bra 	$L__BB5_3066;
$L__BB5_3068:
	and.b64  	%rd5660, %rd2, 1;
	and.b64  	%rd5661, %rd2, -2;
	and.b64  	%rd5662, %rd2, -8;
	mov.b32 	%r466, 2;
	shl.b32 	%r196, %r51, 6;
	mov.u32 	%r197, _ZZN3cub18CUB_300001_SM_10006detail10merge_sort30DeviceMergeSortBlockSortKernelINS2_10policy_hubIPPmE9Policy600ES6_PNS0_8NullTypeES6_SA_j18tuple_indexed_lessS5_S9_EEvbT0_T1_T2_T3_T4_PT6_PT7_T5_NS1_7vsmem_tEE19static_temp_storage;
	add.s32 	%r198, %r197, %r196;
$L__BB5_3069:
	mov.u32 	%r72, %r466;
	bar.sync 	0;
	add.s32 	%r195, %r72, -1;
	st.shared.v2.u64 	[%r198], {%rd55598, %rd56764};
	st.shared.v2.u64 	[%r198+16], {%rd56763, %rd56762};
	st.shared.v2.u64 	[%r198+32], {%rd56761, %rd56760};
	st.shared.v2.u64 	[%r198+48], {%rd56759, %rd57153};
	bar.sync 	0;
	neg.s32 	%r199, %r72;
	and.b32  	%r200, %r51, %r199;
	shl.b32 	%r201, %r200, 3;
	shl.b32 	%r202, %r72, 2;
	and.b32  	%r203, %r195, %r51;
	shl.b32 	%r204, %r203, 3;
	min.s32 	%r73, %r204, %r50;
	min.s32 	%r74, %r201, %r50;
	add.s32 	%r205, %r74, %r202;
	min.s32 	%r75, %r205, %r50;
	add.s32 	%r206, %r75, %r202;
	min.s32 	%r76, %r206, %r50;
	sub.s32 	%r207, %r75, %r74;
	sub.s32 	%r208, %r76, %r75;
	setp.lt.s32 	%p1136, %r73, %r208;
	sub.s32 	%r209, %r73, %r208;
	selp.b32 	%r469, 0, %r209, %p1136;
	min.s32 	%r467, %r207, %r73;
	setp.ge.s32 	%p1137, %r469, %r467;
	@%p1137 bra 	$L__BB5_3114;
	add.s32 	%r79, %r75, %r73;
$L__BB5_3071:
	sub.s32 	%r210, %r467, %r469;
	shr.u32 	%r211, %r210, 31;
	add.s32 	%r212, %r210, %r211;
	shr.s32 	%r213, %r212, 1;
	add.s32 	%r82, %r213, %r469;
	add.s32 	%r214, %r82, %r74;
	shl.b32 	%r215, %r214, 3;
	mov.u32 	%r216, _ZZN3cub18CUB_300001_SM_10006detail10merge_sort30DeviceMergeSortBlockSortKernelINS2_10policy_hubIPPmE9Policy600ES6_PNS0_8NullTypeES6_SA_j18tuple_indexed_lessS5_S9_EEvbT0_T1_T2_T3_T4_PT6_PT7_T5_NS1_7vsmem_tEE19static_temp_storage;
	add.s32 	%r217, %r216, %r215;
	ld.shared.u64 	%rd5671, [%r217];
	not.b32 	%r218, %r82;
	add.s32 	%r219, %r79, %r218;
	shl.b32 	%r220, %r219, 3;
	add.s32 	%r221, %r216, %r220;
	ld.shared.u64 	%rd5672, [%r221];
	mov.b64 	%rd56777, -3750763034362895579;
	@%p258 bra 	$L__BB5_3077;
	setp.eq.s64 	%p1139, %rd2958, 0;
	mov.b64 	%rd56777, -3750763034362895579;
	mov.b64 	%rd56775, 0;
	@%p1139 bra 	$L__BB5_3075;
	mov.b64 	%rd56777, -3750763034362895579;
	mov.b64 	%rd56778, 0;
$L__BB5_3074:
	shl.b64 	%rd26389, %rd56778, 3;
	add.s64 	%rd26390, %rd5672, %rd26389;
	ld.u64 	%rd26391, [%rd26390];
	and.b64  	%rd26392, %rd26391, 255;
	xor.b64  	%rd26393, %rd26392, %rd56777;
	mul.lo.s64 	%rd26394, %rd26393, 1099511628211;
	shr.u64 	%rd26395, %rd26391, 8;
	and.b64  	%rd26396, %rd26395, 255;
	xor.b64  	%rd26397, %rd26396, %rd26394;
	mul.lo.s64 	%rd26398, %rd26397, 1099511628211;
	shr.u64 	%rd26399, %rd26391, 16;
	and.b64  	%rd26400, %rd26399, 255;
	xor.b64  	%rd26401, %rd26400, %rd26398;
	mul.lo.s64 	%rd26402, %rd26401, 1099511628211;
	shr.u64 	%rd26403, %rd26391, 24;
	and.b64  	%rd26404, %rd26403, 255;
	xor.b64  	%rd26405, %rd26404, %rd26402;
	mul.lo.s64 	%rd26406, %rd26405, 1099511628211;
	shr.u64 	%rd26407, %rd26391, 32;
	and.b64  	%rd26408, %rd26407, 255;
	xor.b64  	%rd26409, %rd26408, %rd26406;
	mul.lo.s64 	%rd26410, %rd26409, 1099511628211;
	shr.u64 	%rd26411, %rd26391, 40;
	and.b64  	%rd26412, %rd26411, 255;
	xor.b64  	%rd26413, %rd26412, %rd26410;
	mul.lo.s64 	%rd26414, %rd26413, 1099511628211;
	shr.u64 	%rd26415, %rd26391, 48;
	and.b64  	%rd26416, %rd26415, 255;
	xor.b64  	%rd26417, %rd26416, %rd26414;
	mul.lo.s64 	%rd26418, %rd26417, 1099511628211;
	shr.u64 	%rd26419, %rd26391, 56;
	xor.b64  	%rd26420, %rd26419, %rd26418;
	mul.lo.s64 	%rd26421, %rd26420, 1099511628211;
	ld.u64 	%rd26422, [%rd26390+8];
	and.b64  	%rd26423, %rd26422, 255;
	xor.b64  	%rd26424, %rd26423, %rd26421;
	mul.lo.s64 	%rd26425, %rd26424, 1099511628211;
	shr.u64 	%rd26426, %rd26422, 8;
	and.b64  	%rd26427, %rd26426, 255;
	xor.b64  	%rd26428, %rd26427, %rd26425;
	mul.lo.s64 	%rd26429, %rd26428, 1099511628211;
	shr.u64 	%rd26430, %rd26422, 16;
	and.b64  	%rd26431, %rd26430, 255;
	xor.b64  	%rd26432, %rd26431, %rd26429;
	mul.lo.s64 	%rd26433, %rd26432, 1099511628211;
	shr.u64 	%rd26434, %rd26422, 24;
	and.b64  	%rd26435, %rd26434, 255;
	xor.b64  	%rd26436, %rd26435, %rd26433;
	mul.lo.s64 	%rd26437, %rd26436, 1099511628211;
	shr.u64 	%rd26438, %rd26422, 32;
	and.b64  	%rd26439, %rd26438, 255;
	xor.b64  	%rd26440, %rd26439, %rd26437;
	mul.lo.s64 	%rd26441, %rd26440, 1099511628211;
	shr.u64 	%rd26442, %rd26422, 40;
	and.b64  	%rd26443, %rd26442, 255;
	xor.b64  	%rd26444, %rd26443, %rd26441;
	mul.lo.s64 	%rd26445, %rd26444, 1099511628211;
	shr.u64 	%rd26446, %rd26422, 48;
	and.b64  	%rd26447, %rd26446, 255;
	xor.b64  	%rd26448, %rd26447, %rd26445;
	mul.lo.s64 	%rd26449, %rd26448, 1099511628211;
	shr.u64 	%rd26450, %rd26422, 56;
	xor.b64  	%rd26451, %rd26450, %rd26449;
	mul.lo.s64 	%rd56777, %rd26451, 1099511628211;
	add.s64 	%rd56778, %rd56778, 2;
	setp.eq.s64 	%p1140, %rd56778, %rd5661;
	mov.u64 	%rd56775, %rd5661;
	@%p1140 bra 	$L__BB5_3075;
	bra.uni 	$L__BB5_3074;
$L__BB5_3075:
	setp.eq.s64 	%p1141, %rd5660, 0;
	@%p1141 bra 	$L__BB5_3077;
	shl.b64 	%rd26452, %rd56775, 3;
	add.s64 	%rd26453, %rd5672, %rd26452;
	ld.u64 	%rd26454, [%rd26453];
	and.b64  	%rd26455, %rd26454, 255;
	xor.b64  	%rd26456, %rd26455, %rd56777;
	mul.lo.s64 	%rd26457, %rd26456, 1099511628211;
	shr.u64 	%rd26458, %rd26454, 8;
	and.b64  	%rd26459, %rd26458, 255;
	xor.b64  	%rd26460, %rd26459, %rd26457;
	mul.lo.s64 	%rd26461, %rd26460, 1099511628211;
	shr.u64 	%rd26462, %rd26454, 16;
	and.b64  	%rd26463, %rd26462, 255;
	xor.b64  	%rd26464, %rd26463, %rd26461;
	mul.lo.s64 	%rd26465, %rd26464, 1099511628211;
	shr.u64 	%rd26466, %rd26454, 24;
	and.b64  	%rd26467, %rd26466, 255;
	xor.b64  	%rd26468, %rd26467, %rd26465;
	mul.lo.s64 	%rd26469, %rd26468, 1099511628211;
	shr.u64 	%rd26470, %rd26454, 32;
	and.b64  	%rd26471, %rd26470, 255;
	xor.b64  	%rd26472, %rd26471, %rd26469;
	mul.lo.s64 	%rd26473, %rd26472, 1099511628211;
	shr.u64 	%rd26474, %rd26454, 40;
	and.b64  	%rd26475, %rd26474, 255;
	xor.b64  	%rd26476, %rd26475, %rd26473;
	mul.lo.s64 	%rd26477, %rd26476, 1099511628211;
	shr.u64 	%rd26478, %rd26454, 48;
	and.b64  	%rd26479, %rd26478, 255;
	xor.b64  	%rd26480, %rd26479, %rd26477;
	mul.lo.s64 	%rd26481, %rd26480, 1099511628211;
	shr.u64 	%rd26482, %rd26454, 56;
	xor.b64  	%rd26483, %rd26482, %rd26481;
	mul.lo.s64 	%rd56777, %rd26483, 1099511628211;
$L__BB5_3077:
	mov.b64 	%rd56782, -3750763034362895579;
	@%p258 bra 	$L__BB5_3083;
	setp.eq.s64 	%p1143, %rd2958, 0;
	mov.b64 	%rd56782, -3750763034362895579;
	mov.b64 	%rd56783, 0;
	@%p1143 bra 	$L__BB5_3081;
	mov.b64 	%rd56782, -3750763034362895579;
	mov.b64 	%rd56780, 0;
$L__BB5_3080:
	shl.b64 	%rd26490, %rd56780, 3;
	add.s64 	%rd26491, %rd5671, %rd26490;
	ld.u64 	%rd26492, [%rd26491];
	and.b64  	%rd26493, %rd26492, 255;
	xor.b64  	%rd26494, %rd26493, %rd56782;
	mul.lo.s64 	%rd26495, %rd26494, 1099511628211;
	shr.u64 	%rd26496, %rd26492, 8;
	and.b64  	%rd26497, %rd26496, 255;
	xor.b64  	%rd26498, %rd26497, %rd26495;
	mul.lo.s64 	%rd26499, %rd26498, 1099511628211;
	shr.u64 	%rd26500, %rd26492, 16;
	and.b64  	%rd26501, %rd26500, 255;
	xor.b64  	%rd26502, %rd26501, %rd26499;
	mul.lo.s64 	%rd26503, %rd26502, 1099511628211;
	shr.u64 	%rd26504, %rd26492, 24;
	and.b64  	%rd26505, %rd26504, 255;
	xor.b64  	%rd26506, %rd26505, %rd26503;
	mul.lo.s64 	%rd26507, %rd26506, 1099511628211;
	shr.u64 	%rd26508, %rd26492, 32;
	and.b64  	%rd26509, %rd26508, 255;
	xor.b64  	%rd26510, %rd26509, %rd26507;
	mul.lo.s64 	%rd26511, %rd26510, 1099511628211;
	shr.u64 	%rd26512, %rd26492, 40;
	and.b64  	%rd26513, %rd26512, 255;
	xor.b64  	%rd26514, %rd26513, %rd26511;
	mul.lo.s64 	%rd26515, %rd26514, 1099511628211;
	shr.u64 	%rd26516, %rd26492, 48;
	and.b64  	%rd26517, %rd26516, 255;
	xor.b64  	%rd26518, %rd26517, %rd26515;
	mul.lo.s64 	%rd26519, %rd26518, 1099511628211;
	shr.u64 	%rd26520, %rd26492, 56;
	xor.b64  	%rd26521, %rd26520, %rd26519;
	mul.lo.s64 	%rd26522, %rd26521, 1099511628211;
	ld.u64 	%rd26523, [%rd26491+8];
	and.b64  	%rd26524, %rd26523, 255;
	xor.b64  	%rd26525, %rd26524, %rd26522;
	mul.lo.s64 	%rd26526, %rd26525, 1099511628211;
	shr.u64 	%rd26527, %rd26523, 8;
	and.b64  	%rd26528, %rd26527, 255;
	xor.b64  	%rd26529, %rd26528, %rd26526;
	mul.lo.s64 	%rd26530, %rd26529, 1099511628211;
	shr.u64 	%rd26531, %rd26523, 16;
	and.b64  	%rd26532, %rd26531, 255;
	xor.b64  	%rd26533, %rd26532, %rd26530;
	mul.lo.s64 	%rd26534, %rd26533, 1099511628211;
	shr.u64 	%rd26535, %rd26523, 24;
	and.b64  	%rd26536, %rd26535, 255;
	xor.b64  	%rd26537, %rd26536, %rd26534;
	mul.lo.s64 	%rd26538, %rd26537, 1099511628211;
	shr.u64 	%rd26539, %rd26523, 32;
	and.b64  	%rd26540, %rd26539, 255;
	xor.b64  	%rd26541, %rd26540, %rd26538;
	mul.lo.s64 	%rd26542, %rd26541, 1099511628211;
	shr.u64 	%rd26543, %rd26523, 40;
	and.b64  	%rd26544, %rd26543, 255;
	xor.b64  	%rd26545, %rd26544, %rd26542;
	mul.lo.s64 	%rd26546, %rd26545, 1099511628211;
	shr.u64 	%rd26547, %rd26523, 48;
	and.b64  	%rd26548, %rd26547, 255;
	xor.b64  	%rd26549, %rd26548, %rd26546;
	mul.lo.s64 	%rd26550, %rd26549, 1099511628211;
	shr.u64 	%rd26551, %rd26523, 56;
	xor.b64  	%rd26552, %rd26551, %rd26550;
	mul.lo.s64 	%rd56782, %rd26552, 1099511628211;
	add.s64 	%rd56780, %rd56780, 2;
	setp.ne.s64 	%p1144, %rd56780, %rd5661;
	mov.u64 	%rd56783, %rd5661;
	@%p1144 bra 	$L__BB5_3080;
$L__BB5_3081:
	setp.eq.s64 	%p1145, %rd5660, 0;
	@%p1145 bra 	$L__BB5_3083;
	shl.b64 	%rd26553, %rd56783, 3;
	add.s64 	%rd26554, %rd5671, %rd26553;
	ld.u64 	%rd26555, [%rd26554];
	and.b64  	%rd26556, %rd26555, 255;
	xor.b64  	%rd26557, %rd26556, %rd56782;
	mul.lo.s64 	%rd26558, %rd26557, 1099511628211;
	shr.u64 	%rd26559, %rd26555, 8;
	and.b64  	%rd26560, %rd26559, 255;
	xor.b64  	%rd26561, %rd26560, %rd26558;
	mul.lo.s64 	%rd26562, %rd26561, 1099511628211;
	shr.u64 	%rd26563, %rd26555, 16;
	and.b64  	%rd26564, %rd26563, 255;
	xor.b64  	%rd26565, %rd26564, %rd26562;
	mul.lo.s64 	%rd26566, %rd26565, 1099511628211;
	shr.u64 	%rd26567, %rd26555, 24;
	and.b64  	%rd26568, %rd26567, 255;
	xor.b64  	%rd26569, %rd26568, %rd26566;
	mul.lo.s64 	%rd26570, %rd26569, 1099511628211;
	shr.u64 	%rd26571, %rd26555, 32;
	and.b64  	%rd26572, %rd26571, 255;
	xor.b64  	%rd26573, %rd26572, %rd26570;
	mul.lo.s64 	%rd26574, %rd26573, 1099511628211;
	shr.u64 	%rd26575, %rd26555, 40;
	and.b64  	%rd26576, %rd26575, 255;
	xor.b64  	%rd26577, %rd26576, %rd26574;
	mul.lo.s64 	%rd26578, %rd26577, 1099511628211;
	shr.u64 	%rd26579, %rd26555, 48;
	and.b64  	%rd26580, %rd26579, 255;
	xor.b64  	%rd26581, %rd26580, %rd26578;
	mul.lo.s64 	%rd26582, %rd26581, 1099511628211;
	shr.u64 	%rd26583, %rd26555, 56;
	xor.b64  	%rd26584, %rd26583, %rd26582;
	mul.lo.s64 	%rd56782, %rd26584, 1099511628211;
$L__BB5_3083:
	setp.eq.s64 	%p1146, %rd56777, %rd56782;
	@%p1146 bra 	$L__BB5_3109;
	mov.b64 	%rd56796, 0;
	@%p258 bra 	$L__BB5_3096;
	setp.lt.u64 	%p1148, %rd2958, 7;
	mov.b64 	%rd56791, 0;
	mov.u64 	%rd56796, %rd56791;
	@%p1148 bra 	$L__BB5_3088;
	mov.b64 	%rd56797, 0;
	mov.u64 	%rd56796, %rd56797;
$L__BB5_3087:
	.pragma "nounroll";
	shl.b64 	%rd26589, %rd56797, 3;
	add.s64 	%rd26590, %rd5672, %rd26589;
	ld.u64 	%rd26591, [%rd26590];
	mad.lo.s64 	%rd26592, %rd26591, 2654435761, %rd56796;
	shl.b64 	%rd26593, %rd26592, 13;
	add.s64 	%rd26594, %rd26593, %rd26592;
	shr.u64 	%rd26595, %rd26594, 7;
	xor.b64  	%rd26596, %rd26595, %rd26594;
	shl.b64 	%rd26597, %rd26596, 3;
	add.s64 	%rd26598, %rd26597, %rd26596;
	shr.u64 	%rd26599, %rd26598, 17;
	xor.b64  	%rd26600, %rd26599, %rd26598;
	shl.b64 	%rd26601, %rd26600, 5;
	add.s64 	%rd26602, %rd26601, %rd26600;
	ld.u64 	%rd26603, [%rd26590+8];
	mad.lo.s64 	%rd26604, %rd26603, 2654435761, %rd26602;
	shl.b64 	%rd26605, %rd26604, 13;
	add.s64 	%rd26606, %rd26605, %rd26604;
	shr.u64 	%rd26607, %rd26606, 7;
	xor.b64  	%rd26608, %rd26607, %rd26606;
	shl.b64 	%rd26609, %rd26608, 3;
	add.s64 	%rd26610, %rd26609, %rd26608;
	shr.u64 	%rd26611, %rd26610, 17;
	xor.b64  	%rd26612, %rd26611, %rd26610;
	shl.b64 	%rd26613, %rd26612, 5;
	add.s64 	%rd26614, %rd26613, %rd26612;
	ld.u64 	%rd26615, [%rd26590+16];
	mad.lo.s64 	%rd26616, %rd26615, 2654435761, %rd26614;
	shl.b64 	%rd26617, %rd26616, 13;
	add.s64 	%rd26618, %rd26617, %rd26616;
	shr.u64 	%rd26619, %rd26618, 7;
	xor.b64  	%rd26620, %rd26619, %rd26618;
	shl.b64 	%rd26621, %rd26620, 3;
	add.s64 	%rd26622, %rd26621, %rd26620;
	shr.u64 	%rd26623, %rd26622, 17;
	xor.b64  	%rd26624, %rd26623, %rd26622;
	shl.b64 	%rd26625, %rd26624, 5;
	add.s64 	%rd26626, %rd26625, %rd26624;
	ld.u64 	%rd26627, [%rd26590+24];
	mad.lo.s64 	%rd26628, %rd26627, 2654435761, %rd26626;
	shl.b64 	%rd26629, %rd26628, 13;
	add.s64 	%rd26630, %rd26629, %rd26628;
	shr.u64 	%rd26631, %rd26630, 7;
	xor.b64  	%rd26632, %rd26631, %rd26630;
	shl.b64 	%rd26633, %rd26632, 3;
	add.s64 	%rd26634, %rd26633, %rd26632;
	shr.u64 	%rd26635, %rd26634, 17;
	xor.b64  	%rd26636, %rd26635, %rd26634;
	shl.b64 	%rd26637, %rd26636, 5;
	add.s64 	%rd26638, %rd26637, %rd26636;
	ld.u64 	%rd26639, [%rd26590+32];
	mad.lo.s64 	%rd26640, %rd26639, 2654435761, %rd26638;
	shl.b64 	%rd26641, %rd26640, 13;
	add.s64 	%rd26642, %rd26641, %rd26640;
	shr.u64 	%rd26643, %rd26642, 7;
	xor.b64  	%rd26644, %rd26643, %rd26642;
	shl.b64 	%rd26645, %rd26644, 3;
	add.s64 	%rd26646, %rd26645, %rd26644;
	shr.u64 	%rd26647, %rd26646, 17;
	xor.b64  	%rd26648, %rd26647, %rd26646;
	shl.b64 	%rd26649, %rd26648, 5;
	add.s64 	%rd26650, %rd26649, %rd26648;
	ld.u64 	%rd26651, [%rd26590+40];
	mad.lo.s64 	%rd26652, %rd26651, 2654435761, %rd26650;
	shl.b64 	%rd26653, %rd26652, 13;
	add.s64 	%rd26654, %rd26653, %rd26652;
	shr.u64 	%rd26655, %rd26654, 7;
	xor.b64  	%rd26656, %rd26655, %rd26654;
	shl.b64 	%rd26657, %rd26656, 3;
	add.s64 	%rd26658, %rd26657, %rd26656;
	shr.u64 	%rd26659, %rd26658, 17;
	xor.b64  	%rd26660, %rd26659, %rd26658;
	shl.b64 	%rd26661, %rd26660, 5;
	add.s64 	%rd26662, %rd26661, %rd26660;
	ld.u64 	%rd26663, [%rd26590+48];
	mad.lo.s64 	%rd26664, %rd26663, 2654435761, %rd26662;
	shl.b64 	%rd26665, %rd26664, 13;
	add.s64 	%rd26666, %rd26665, %rd26664;
	shr.u64 	%rd26667, %rd26666, 7;
	xor.b64  	%rd26668, %rd26667, %rd26666;
	shl.b64 	%rd26669, %rd26668, 3;
	add.s64 	%rd26670, %rd26669, %rd26668;
	shr.u64 	%rd26671, %rd26670, 17;
	xor.b64  	%rd26672, %rd26671, %rd26670;
	shl.b64 	%rd26673, %rd26672, 5;
	add.s64 	%rd26674, %rd26673, %rd26672;
	ld.u64 	%rd26675, [%rd26590+56];
	mad.lo.s64 	%rd26676, %rd26675, 2654435761, %rd26674;
	shl.b64 	%rd26677, %rd26676, 13;
	add.s64 	%rd26678, %rd26677, %rd26676;
	shr.u64 	%rd26679, %rd26678, 7;
	xor.b64  	%rd26680, %rd26679, %rd26678;
	shl.b64 	%rd26681, %rd26680, 3;
	add.s64 	%rd26682, %rd26681, %rd26680;
	shr.u64 	%rd26683, %rd26682, 17;
	xor.b64  	%rd26684, %rd26683, %rd26682;
	shl.b64 	%rd26685, %rd26684, 5;
	add.s64 	%rd56796, %rd26685, %rd26684;
	add.s64 	%rd56797, %rd56797, 8;
	setp.eq.s64 	%p1149, %rd56797, %rd5662;
	mov.u64 	%rd56791, %rd5662;
	@%p1149 bra 	$L__BB5_3088;
	bra.uni 	$L__BB5_3087;
$L__BB5_3088:
	setp.eq.s64 	%p1150, %rd2959, 0;
	@%p1150 bra 	$L__BB5_3096;
	setp.lt.u64 	%p1151, %rd2960, 3;
	@%p1151 bra 	$L__BB5_3091;
	shl.b64 	%rd26687, %rd56791, 3;
	add.s64 	%rd26688, %rd5672, %rd26687;
	ld.u64 	%rd26689, [%rd26688];
	mad.lo.s64 	%rd26690, %rd26689, 2654435761, %rd56796;
	shl.b64 	%rd26691, %rd26690, 13;
	add.s64 	%rd26692, %rd26691, %rd26690;
	shr.u64 	%rd26693, %rd26692, 7;
	xor.b64  	%rd26694, %rd26693, %rd26692;
	shl.b64 	%rd26695, %rd26694, 3;
	add.s64 	%rd26696, %rd26695, %rd26694;
	shr.u64 	%rd26697, %rd26696, 17;
	xor.b64  	%rd26698, %rd26697, %rd26696;
	shl.b64 	%rd26699, %rd26698, 5;
	add.s64 	%rd26700, %rd26699, %rd26698;
	ld.u64 	%rd26701, [%rd26688+8];
	mad.lo.s64 	%rd26702, %rd26701, 2654435761, %rd26700;
	shl.b64 	%rd26703, %rd26702, 13;
	add.s64 	%rd26704, %rd26703, %rd26702;
	shr.u64 	%rd26705, %rd26704, 7;
	xor.b64  	%rd26706, %rd26705, %rd26704;
	shl.b64 	%rd26707, %rd26706, 3;
	add.s64 	%rd26708, %rd26707, %rd26706;
	shr.u64 	%rd26709, %rd26708, 17;
	xor.b64  	%rd26710, %rd26709, %rd26708;
	shl.b64 	%rd26711, %rd26710, 5;
	add.s64 	%rd26712, %rd26711, %rd26710;
	ld.u64 	%rd26713, [%rd26688+16];
	mad.lo.s64 	%rd26714, %rd26713, 2654435761, %rd26712;
	shl.b64 	%rd26715, %rd26714, 13;
	add.s64 	%rd26716, %rd26715, %rd26714;
	shr.u64 	%rd26717, %rd26716, 7;
	xor.b64  	%rd26718, %rd26717, %rd26716;
	shl.b64 	%rd26719, %rd26718, 3;
	add.s64 	%rd26720, %rd26719, %rd26718;
	shr.u64 	%rd26721, %rd26720, 17;
	xor.b64  	%rd26722, %rd26721, %rd26720;
	shl.b64 	%rd26723, %rd26722, 5;
	add.s64 	%rd26724, %rd26723, %rd26722;
	ld.u64 	%rd26725, [%rd26688+24];
	mad.lo.s64 	%rd26726, %rd26725, 2654435761, %rd26724;
	shl.b64 	%rd26727, %rd26726, 13;
	add.s64 	%rd26728, %rd26727, %rd26726;
	shr.u64 	%rd26729, %rd26728, 7;
	xor.b64  	%rd26730, %rd26729, %rd26728;
	shl.b64 	%rd26731, %rd26730, 3;
	add.s64 	%rd26732, %rd26731, %rd26730;
	shr.u64 	%rd26733, %rd26732, 17;
	xor.b64  	%rd26734, %rd26733, %rd26732;
	shl.b64 	%rd26735, %rd26734, 5;
	add.s64 	%rd56796, %rd26735, %rd26734;
	add.s64 	%rd56791, %rd56791, 4;
$L__BB5_3091:
	setp.eq.s64 	%p1152, %rd2961, 0;
	@%p1152 bra 	$L__BB5_3096;
	setp.eq.s64 	%p1153, %rd2962, 0;
	@%p1153 bra 	$L__BB5_3094;
	shl.b64 	%rd26737, %rd56791, 3;
	add.s64 	%rd26738, %rd5672, %rd26737;
	ld.u64 	%rd26739, [%rd26738];
	mad.lo.s64 	%rd26740, %rd26739, 2654435761, %rd56796;
	shl.b64 	%rd26741, %rd26740, 13;
	add.s64 	%rd26742, %rd26741, %rd26740;
	shr.u64 	%rd26743, %rd26742, 7;
	xor.b64  	%rd26744, %rd26743, %rd26742;
	shl.b64 	%rd26745, %rd26744, 3;
	add.s64 	%rd26746, %rd26745, %rd26744;
	shr.u64 	%rd26747, %rd26746, 17;
	xor.b64  	%rd26748, %rd26747, %rd26746;
	shl.b64 	%rd26749, %rd26748, 5;
	add.s64 	%rd26750, %rd26749, %rd26748;
	ld.u64 	%rd26751, [%rd26738+8];
	mad.lo.s64 	%rd26752, %rd26751, 2654435761, %rd26750;
	shl.b64 	%rd26753, %rd26752, 13;
	add.s64 	%rd26754, %rd26753, %rd26752;
	shr.u64 	%rd26755, %rd26754, 7;
	xor.b64  	%rd26756, %rd26755, %rd26754;
	shl.b64 	%rd26757, %rd26756, 3;
	add.s64 	%rd26758, %rd26757, %rd26756;
	shr.u64 	%rd26759, %rd26758, 17;
	xor.b64  	%rd26760, %rd26759, %rd26758;
	shl.b64 	%rd26761, %rd26760, 5;
	add.s64 	%rd56796, %rd26761, %rd26760;
	add.s64 	%rd56791, %rd56791, 2;
$L__BB5_3094:
	setp.eq.s64 	%p1154, %rd5660, 0;
	@%p1154 bra 	$L__BB5_3096;
	shl.b64 	%rd26762, %rd56791, 3;
	add.s64 	%rd26763, %rd5672, %rd26762;
	ld.u64 	%rd26764, [%rd26763];
	mad.lo.s64 	%rd26765, %rd26764, 2654435761, %rd56796;
	shl.b64 	%rd26766, %rd26765, 13;
	add.s64 	%rd26767, %rd26766, %rd26765;
	shr.u64 	%rd26768, %rd26767, 7;
	xor.b64  	%rd26769, %rd26768, %rd26767;
	shl.b64 	%rd26770, %rd26769, 3;
	add.s64 	%rd26771, %rd26770, %rd26769;
	shr.u64 	%rd26772, %rd26771, 17;
	xor.b64  	%rd26773, %rd26772, %rd26771;
	shl.b64 	%rd26774, %rd26773, 5;
	add.s64 	%rd56796, %rd26774, %rd26773;
$L__BB5_3096:
	mov.b64 	%rd56810, 0;
	@%p258 bra 	$L__BB5_3108;
	setp.lt.u64 	%p1156, %rd2958, 7;
	mov.b64 	%rd56805, 0;
	mov.u64 	%rd56810, %rd56805;
	@%p1156 bra 	$L__BB5_3100;
	mov.b64 	%rd56799, 0;
	mov.u64 	%rd56810, %rd56799;
$L__BB5_3099:
	.pragma "nounroll";
	shl.b64 	%rd26779, %rd56799, 3;
	add.s64 	%rd26780, %rd5671, %rd26779;
	ld.u64 	%rd26781, [%rd26780];
	mad.lo.s64 	%rd26782, %rd26781, 2654435761, %rd56810;
	shl.b64 	%rd26783, %rd26782, 13;
	add.s64 	%rd26784, %rd26783, %rd26782;
	shr.u64 	%rd26785, %rd26784, 7;
	xor.b64  	%rd26786, %rd26785, %rd26784;
	shl.b64 	%rd26787, %rd26786, 3;
	add.s64 	%rd26788, %rd26787, %rd26786;
	shr.u64 	%rd26789, %rd26788, 17;
	xor.b64  	%rd26790, %rd26789, %rd26788;
	shl.b64 	%rd26791, %rd26790, 5;
	add.s64 	%rd26792, %rd26791, %rd26790;
	ld.u64 	%rd26793, [%rd26780+8];
	mad.lo.s64 	%rd26794, %rd26793, 2654435761, %rd26792;
	shl.b64 	%rd26795, %rd26794, 13;
	add.s64 	%rd26796, %rd26795, %rd26794;
	shr.u64 	%rd26797, %rd26796, 7;
	xor.b64  	%rd26798, %rd26797, %rd26796;
	shl.b64 	%rd26799, %rd26798, 3;
	add.s64 	%rd26800, %rd26799, %rd26798;
	shr.u64 	%rd26801, %rd26800, 17;
	xor.b64  	%rd26802, %rd26801, %rd26800;
	shl.b64 	%rd26803, %rd26802, 5;
	add.s64 	%rd26804, %rd26803, %rd26802;
	ld.u64 	%rd26805, [%rd26780+16];
	mad.lo.s64 	%rd26806, %rd26805, 2654435761, %rd26804;
	shl.b64 	%rd26807, %rd26806, 13;
	add.s64 	%rd26808, %rd26807, %rd26806;
	shr.u64 	%rd26809, %rd26808, 7;
	xor.b64  	%rd26810, %rd26809, %rd26808;
	shl.b64 	%rd26811, %rd26810, 3;
	add.s64 	%rd26812, %rd26811, %rd26810;
	shr.u64 	%rd26813, %rd26812, 17;
	xor.b64  	%rd26814, %rd26813, %rd26812;
	shl.b64 	%rd26815, %rd26814, 5;
	add.s64 	%rd26816, %rd26815, %rd26814;
	ld.u64 	%rd26817, [%rd26780+24];
	mad.lo.s64 	%rd26818, %rd26817, 2654435761, %rd26816;
	shl.b64 	%rd26819, %rd26818, 13;
	add.s64 	%rd26820, %rd26819, %rd26818;
	shr.u64 	%rd26821, %rd26820, 7;
	xor.b64  	%rd26822, %rd26821, %rd26820;
	shl.b64 	%rd26823, %rd26822, 3;
	add.s64 	%rd26824, %rd26823, %rd26822;
	shr.u64 	%rd26825, %rd26824, 17;
	xor.b64  	%rd26826, %rd26825, %rd26824;
	shl.b64 	%rd26827, %rd26826, 5;
	add.s64 	%rd26828, %rd26827, %rd26826;
	ld.u64 	%rd26829, [%rd26780+32];
	mad.lo.s64 	%rd26830, %rd26829, 2654435761, %rd26828;
	shl.b64 	%rd26831, %rd26830, 13;
	add.s64 	%rd26832, %rd26831, %rd26830;
	shr.u64 	%rd26833, %rd26832, 7;
	xor.b64  	%rd26834, %rd26833, %rd26832;
	shl.b64 	%rd26835, %rd26834, 3;
	add.s64 	%rd26836, %rd26835, %rd26834;
	shr.u64 	%rd26837, %rd26836, 17;
	xor.b64  	%rd26838, %rd26837, %rd26836;
	shl.b64 	%rd26839, %rd26838, 5;
	add.s64 	%rd26840, %rd26839, %rd26838;
	ld.u64 	%rd26841, [%rd26780+40];
	mad.lo.s64 	%rd26842, %rd26841, 2654435761, %rd26840;
	shl.b64 	%rd26843, %rd26842, 13;
	add.s64 	%rd26844, %rd26843, %rd26842;
	shr.u64 	%rd26845, %rd26844, 7;
	xor.b64  	%rd26846, %rd26845, %rd26844;
	shl.b64 	%rd26847, %rd26846, 3;
	add.s64 	%rd26848, %rd26847, %rd26846;
	shr.u64 	%rd26849, %rd26848, 17;
	xor.b64  	%rd26850, %rd26849, %rd26848;
	shl.b64 	%rd26851, %rd26850, 5;
	add.s64 	%rd26852, %rd26851, %rd26850;
	ld.u64 	%rd26853, [%rd26780+48];
	mad.lo.s64 	%rd26854, %rd26853, 2654435761, %rd26852;
	shl.b64 	%rd26855, %rd26854, 13;
	add.s64 	%rd26856, %rd26855, %rd26854;
	shr.u64 	%rd26857, %rd26856, 7;
	xor.b64  	%rd26858, %rd26857, %rd26856;
	shl.b64 	%rd26859, %rd26858, 3;
	add.s64 	%rd26860, %rd26859, %rd26858;
	shr.u64 	%rd26861, %rd26860, 17;
	xor.b64  	%rd26862, %rd26861, %rd26860;
	shl.b64 	%rd26863, %rd26862, 5;
	add.s64 	%rd26864, %rd26863, %rd26862;
	ld.u64 	%rd26865, [%rd26780+56];
	mad.lo.s64 	%rd26866, %rd26865, 2654435761, %rd26864;
	shl.b64 	%rd26867, %rd26866, 13;
	add.s64 	%rd26868, %rd26867, %rd26866;
	shr.u64 	%rd26869, %rd26868, 7;
	xor.b64  	%rd26870, %rd26869, %rd26868;
	shl.b64 	%rd26871, %rd26870, 3;
	add.s64 	%rd26872, %rd26871, %rd26870;
	shr.u64 	%rd26873, %rd26872, 17;
	xor.b64  	%rd26874, %rd26873, %rd26872;
	shl.b64 	%rd26875, %rd26874, 5;
	add.s64 	%rd56810, %rd26875, %rd26874;
	add.s64 	%rd56799, %rd56799, 8;
	setp.ne.s64 	%p1157, %rd56799, %rd5662;
	mov.u64 	%rd56805, %rd5662;
	@%p1157 bra 	$L__BB5_3099;
$L__BB5_3100:
	setp.eq.s64 	%p1158, %rd2959, 0;
	@%p1158 bra 	$L__BB5_3108;
	setp.lt.u64 	%p1159, %rd2960, 3;
	@%p1159 bra 	$L__BB5_3103;
	shl.b64 	%rd26877, %rd56805, 3;
	add.s64 	%rd26878, %rd5671, %rd26877;
	ld.u64 	%rd26879, [%rd26878];
	mad.lo.s64 	%rd26880, %rd26879, 2654435761, %rd56810;
	shl.b64 	%rd26881, %rd26880, 13;
	add.s64 	%rd26882, %rd26881, %rd26880;
	shr.u64 	%rd26883, %rd26882, 7;
	xor.b64  	%rd26884, %rd26883, %rd26882;
	shl.b64 	%rd26885, %rd26884, 3;
	add.s64 	%rd26886, %rd26885, %rd26884;
	shr.u64 	%rd26887, %rd26886, 17;
	xor.b64  	%rd26888, %rd26887, %rd26886;
	shl.b64 	%rd26889, %rd26888, 5;
	add.s64 	%rd26890, %rd26889, %rd26888;
	ld.u64 	%rd26891, [%rd26878+8];
	mad.lo.s64 	%rd26892, %rd26891, 2654435761, %rd26890;
	shl.b64 	%rd26893, %rd26892, 13;
	add.s64 	%rd26894, %rd26893, %rd26892;
	shr.u64 	%rd26895, %rd26894, 7;
	xor.b64  	%rd26896, %rd26895, %rd26894;
	shl.b64 	%rd26897, %rd26896, 3;
	add.s64 	%rd26898, %rd26897, %rd26896;
	shr.u64 	%rd26899, %rd26898, 17;
	xor.b64  	%rd26900, %rd26899, %rd26898;
	shl.b64 	%rd26901, %rd26900, 5;
	add.s64 	%rd26902, %rd26901, %rd26900;
	ld.u64 	%rd26903, [%rd26878+16];
	mad.lo.s64 	%rd26904, %rd26903, 2654435761, %rd26902;
	shl.b64 	%rd26905, %rd26904, 13;
	add.s64 	%rd26906, %rd26905, %rd26904;
	shr.u64 	%rd26907, %rd26906, 7;
	xor.b64  	%rd26908, %rd26907, %rd26906;
	shl.b64 	%rd26909, %rd26908, 3;
	add.s64 	%rd26910, %rd26909, %rd26908;
	shr.u64 	%rd26911, %rd26910, 17;
	xor.b64  	%rd26912, %rd26911, %rd26910;
	shl.b64 	%rd26913, %rd26912, 5;
	add.s64 	%rd26914, %rd26913, %rd26912;
	ld.u64 	%rd26915, [%rd26878+24];
	mad.lo.s64 	%rd26916, %rd26915, 2654435761, %rd26914;
	shl.b64 	%rd26917, %rd26916, 13;
	add.s64 	%rd26918, %rd26917, %rd26916;
	shr.u64 	%rd26919, %rd26918, 7;
	xor.b64  	%rd26920, %rd26919, %rd26918;
	shl.b64 	%rd26921, %rd26920, 3;
	add.s64 	%rd26922, %rd26921, %rd26920;
	shr.u64 	%rd26923, %rd26922, 17;
	xor.b64  	%rd26924, %rd26923, %rd26922;
	shl.b64 	%rd26925, %rd26924, 5;
	add.s64 	%rd56810, %rd26925, %rd26924;
	add.s64 	%rd56805, %rd56805, 4;
$L__BB5_3103:
	setp.eq.s64 	%p1160, %rd2961, 0;
	@%p1160 bra 	$L__BB5_3108;
	setp.eq.s64 	%p1161, %rd2962, 0;
	@%p1161 bra 	$L__BB5_3106;
	shl.b64 	%rd26927, %rd56805, 3;
	add.s64 	%rd26928, %rd5671, %rd26927;
	ld.u64 	%rd26929, [%rd26928];
	mad.lo.s64 	%rd26930, %rd26929, 2654435761, %rd56810;
	shl.b64 	%rd26931, %rd26930, 13;
	add.s64 	%rd26932, %rd26931, %rd26930;
	shr.u64 	%rd26933, %rd26932, 7;
	xor.b64  	%rd26934, %rd26933, %rd26932;
	shl.b64 	%rd26935, %rd26934, 3;
	add.s64 	%rd26936, %rd26935, %rd26934;
	shr.u64 	%rd26937, %rd26936, 17;
	xor.b64  	%rd26938, %rd26937, %rd26936;
	shl.b64 	%rd26939, %rd26938, 5;
	add.s64 	%rd26940, %rd26939, %rd26938;
	ld.u64 	%rd26941, [%rd26928+8];
	mad.lo.s64 	%rd26942, %rd26941, 2654435761, %rd26940;
	shl.b64 	%rd26943, %rd26942, 13;
	add.s64 	%rd26944, %rd26943, %rd26942;
	shr.u64 	%rd26945, %rd26944, 7;
	xor.b64  	%rd26946, %rd26945, %rd26944;
	shl.b64 	%rd26947, %rd26946, 3;
	add.s64 	%rd26948, %rd26947, %rd26946;
	shr.u64 	%rd26949, %rd26948, 17;
	xor.b64  	%rd26950, %rd26949, %rd26948;
	shl.b64 	%rd26951, %rd26950, 5;
	add.s64 	%rd56810, %rd26951, %rd26950;
	add.s64 	%rd56805, %rd56805, 2;
$L__BB5_3106:
	setp.eq.s64 	%p1162, %rd5660, 0;
	@%p1162 bra 	$L__BB5_3108;
	shl.b64 	%rd26952, %rd56805, 3;
	add.s64 	%rd26953, %rd5671, %rd26952;
	ld.u64 	%rd26954, [%rd26953];
	mad.lo.s64 	%rd26955, %rd26954, 2654435761, %rd56810;
	shl.b64 	%rd26956, %rd26955, 13;
	add.s64 	%rd26957, %rd26956, %rd26955;
	shr.u64 	%rd26958, %rd26957, 7;
	xor.b64  	%rd26959, %rd26958, %rd26957;
	shl.b64 	%rd26960, %rd26959, 3;
	add.s64 	%rd26961, %rd26960, %rd26959;
	shr.u64 	%rd26962, %rd26961, 17;
	xor.b64  	%rd26963, %rd26962, %rd26961;
	shl.b64 	%rd26964, %rd26963, 5;
	add.s64 	%rd56810, %rd26964, %rd26963;
$L__BB5_3108:
	setp.ge.u64 	%p2706, %rd56796, %rd56810;
	bra.uni 	$L__BB5_3113;
$L__BB5_3109:
	setp.eq.s32 	%p1164, %r1, 0;
	mov.pred 	%p1163, -1;
	mov.pred 	%p2706, %p1163;
	@%p1164 bra 	$L__BB5_3113;
	mov.b64 	%rd56786, 0;
$L__BB5_3111:
	shl.b64 	%rd26966, %rd56786, 3;
	add.s64 	%rd26967, %rd5672, %rd26966;
	ld.u64 	%rd5692, [%rd26967];
	add.s64 	%rd26968, %rd5671, %rd26966;
	ld.u64 	%rd5693, [%rd26968];
	setp.lt.u64 	%p1166, %rd5692, %rd5693;
	mov.pred 	%p2706, 0;
	@%p1166 bra 	$L__BB5_3113;
	setp.le.u64 	%p1168, %rd5692, %rd5693;
	add.s64 	%rd56786, %rd56786, 1;
	setp.lt.u64 	%p1169, %rd56786, %rd2957;
	and.pred  	%p1170, %p1168, %p1169;
	mov.pred 	%p2706, %p1163;
	@%p1170 bra 	$L__BB5_3111;
$L__BB5_3113:
	add.s32 	%r222, %r82, 1;
	selp.b32 	%r469, %r222, %r469, %p2706;
	selp.b32 	%r467, %r467, %r82, %p2706;
	setp.lt.s32 	%p1171, %r469, %r467;
	@%p1171 bra 	$L__BB5_3071;
$L__BB5_3114:
	add.s32 	%r86, %r469, %r74;
	add.s32 	%r223, %r75, %r73;
	sub.s32 	%r87, %r223, %r469;
	shl.b32 	%r224, %r86, 3;
	mov.u32 	%r225, _ZZN3cub18CUB_300001_SM_10006detail10merge_sort30DeviceMergeSortBlockSortKernelINS2_10policy_hubIPPmE9Policy600ES6_PNS0_8NullTypeES6_SA_j18tuple_indexed_lessS5_S9_EEvbT0_T1_T2_T3_T4_PT6_PT7_T5_NS1_7vsmem_tEE19static_temp_storage;
	add.s32 	%r226, %r225, %r224;
	ld.shared.u64 	%rd56896, [%r226];
	shl.b32 	%r227, %r87, 3;
	add.s32 	%r228, %r225, %r227;
	ld.shared.u64 	%rd56852, [%r228];
	setp.ge.s32 	%p1173, %r87, %r76;
	mov.pred 	%p1172, 0;
	mov.pred 	%p2707, %p1172;
	@%p1173 bra 	$L__BB5_3158;
	setp.ge.s32 	%p1175, %r86, %r75;
	mov.pred 	%p1174, -1;
	mov.pred 	%p2707, %p1174;
	@%p1175 bra 	$L__BB5_3158;
	mov.b64 	%rd56814, -3750763034362895579;
	@%p258 bra 	$L__BB5_3122;
	setp.eq.s64 	%p1177, %rd2958, 0;
	mov.b64 	%rd56814, -3750763034362895579;
	mov.b64 	%rd56815, 0;
	@%p1177 bra 	$L__BB5_3120;
	mov.b64 	%rd56814, -3750763034362895579;
	mov.b64 	%rd56815, 0;
	mov.u64 	%rd56817, %rd56815;
$L__BB5_3119:
	shl.b64 	%rd26976, %rd56815, 3;
	add.s64 	%rd26977, %rd56852, %rd26976;
	ld.u64 	%rd26978, [%rd26977];
	and.b64  	%rd26979, %rd26978, 255;
	xor.b64  	%rd26980, %rd26979, %rd56814;
	mul.lo.s64 	%rd26981, %rd26980, 1099511628211;
	shr.u64 	%rd26982, %rd26978, 8;
	and.b64  	%rd26983, %rd26982, 255;
	xor.b64  	%rd26984, %rd26983, %rd26981;
	mul.lo.s64 	%rd26985, %rd26984, 1099511628211;
	shr.u64 	%rd26986, %rd26978, 16;
	and.b64  	%rd26987, %rd26986, 255;
	xor.b64  	%rd26988, %rd26987, %rd26985;
	mul.lo.s64 	%rd26989, %rd26988, 1099511628211;
	shr.u64 	%rd26990, %rd26978, 24;
	and.b64  	%rd26991, %rd26990, 255;
	xor.b64  	%rd26992, %rd26991, %rd26989;
	mul.lo.s64 	%rd26993, %rd26992, 1099511628211;
	shr.u64 	%rd26994, %rd26978, 32;
	and.b64  	%rd26995, %rd26994, 255;
	xor.b64  	%rd26996, %rd26995, %rd26993;
	mul.lo.s64 	%rd26997, %rd26996, 1099511628211;
	shr.u64 	%rd26998, %rd26978, 40;
	and.b64  	%rd26999, %rd26998, 255;
	xor.b64  	%rd27000, %rd26999, %rd26997;
	mul.lo.s64 	%rd27001, %rd27000, 1099511628211;
	shr.u64 	%rd27002, %rd26978, 48;
	and.b64  	%rd27003, %rd27002, 255;
	xor.b64  	%rd27004, %rd27003, %rd27001;
	mul.lo.s64 	%rd27005, %rd27004, 1099511628211;
	shr.u64 	%rd27006, %rd26978, 56;
	xor.b64  	%rd27007, %rd27006, %rd27005;
	mul.lo.s64 	%rd27008, %rd27007, 1099511628211;
	ld.u64 	%rd27009, [%rd26977+8];
	and.b64  	%rd27010, %rd27009, 255;
	xor.b64  	%rd27011, %rd27010, %rd27008;
	mul.lo.s64 	%rd27012, %rd27011, 1099511628211;
	shr.u64 	%rd27013, %rd27009, 8;
	and.b64  	%rd27014, %rd27013, 255;
	xor.b64  	%rd27015, %rd27014, %rd27012;
	mul.lo.s64 	%rd27016, %rd27015, 1099511628211;
	shr.u64 	%rd27017, %rd27009, 16;
	and.b64  	%rd27018, %rd27017, 255;
	xor.b64  	%rd27019, %rd27018, %rd27016;
	mul.lo.s64 	%rd27020, %rd27019, 1099511628211;
	shr.u64 	%rd27021, %rd27009, 24;
	and.b64  	%rd27022, %rd27021, 255;
	xor.b64  	%rd27023, %rd27022, %rd27020;
	mul.lo.s64 	%rd27024, %rd27023, 1099511628211;
	shr.u64 	%rd27025, %rd27009, 32;
	and.b64  	%rd27026, %rd27025, 255;
	xor.b64  	%rd27027, %rd27026, %rd27024;
	mul.lo.s64 	%rd27028, %rd27027, 1099511628211;
	shr.u64 	%rd27029, %rd27009, 40;
	and.b64  	%rd27030, %rd27029, 255;
	xor.b64  	%rd27031, %rd27030, %rd27028;
	mul.lo.s64 	%rd27032, %rd27031, 1099511628211;
	shr.u64 	%rd27033, %rd27009, 48;
	and.b64  	%rd27034, %rd27033, 255;
	xor.b64  	%rd27035, %rd27034, %rd27032;
	mul.lo.s64 	%rd27036, %rd27035, 1099511628211;
	shr.u64 	%rd27037, %rd27009, 56;
	xor.b64  	%rd27038, %rd27037, %rd27036;
	mul.lo.s64 	%rd56814, %rd27038, 1099511628211;
	add.s64 	%rd56815, %rd56815, 2;
	add.s64 	%rd56817, %rd56817, 2;
	setp.eq.s64 	%p1178, %rd56817, %rd5661;
	@%p1178 bra 	$L__BB5_3120;
	bra.uni 	$L__BB5_3119;
$L__BB5_3120:
	setp.eq.s64 	%p1179, %rd5660, 0;
	@%p1179 bra 	$L__BB5_3122;
	shl.b64 	%rd27039, %rd56815, 3;
	add.s64 	%rd27040, %rd56852, %rd27039;
	ld.u64 	%rd27041, [%rd27040];
	and.b64  	%rd27042, %rd27041, 255;
	xor.b64  	%rd27043, %rd27042, %rd56814;
	mul.lo.s64 	%rd27044, %rd27043, 1099511628211;
	shr.u64 	%rd27045, %rd27041, 8;
	and.b64  	%rd27046, %rd27045, 255;
	xor.b64  	%rd27047, %rd27046, %rd27044;
	mul.lo.s64 	%rd27048, %rd27047, 1099511628211;
	shr.u64 	%rd27049, %rd27041, 16;
	and.b64  	%rd27050, %rd27049, 255;
	xor.b64  	%rd27051, %rd27050, %rd27048;
	mul.lo.s64 	%rd27052, %rd27051, 1099511628211;
	shr.u64 	%rd27053, %rd27041, 24;
	and.b64  	%rd27054, %rd27053, 255;
	xor.b64  	%rd27055, %rd27054, %rd27052;
	mul.lo.s64 	%rd27056, %rd27055, 1099511628211;
	shr.u64 	%rd27057, %rd27041, 32;
	and.b64  	%rd27058, %rd27057, 255;
	xor.b64  	%rd27059, %rd27058, %rd27056;
	mul.lo.s64 	%rd27060, %rd27059, 1099511628211;
	shr.u64 	%rd27061, %rd27041, 40;
	and.b64  	%rd27062, %rd27061, 255;
	xor.b64  	%rd27063, %rd27062, %rd27060;
	mul.lo.s64 	%rd27064, %rd27063, 1099511628211;
	shr.u64 	%rd27065, %rd27041, 48;
	and.b64  	%rd27066, %rd27065, 255;
	xor.b64  	%rd27067, %rd27066, %rd27064;
	mul.lo.s64 	%rd27068, %rd27067, 1099511628211;
	shr.u64 	%rd27069, %rd27041, 56;
	xor.b64  	%rd27070, %rd27069, %rd27068;
	mul.lo.s64 	%rd56814, %rd27070, 1099511628211;
$L__BB5_3122:
	mov.b64 	%rd56821, -3750763034362895579;
	@%p258 bra 	$L__BB5_3128;
	setp.eq.s64 	%p1181, %rd2958, 0;
	mov.b64 	%rd56821, -3750763034362895579;
	mov.b64 	%rd56822, 0;
	@%p1181 bra 	$L__BB5_3126;
	mov.b64 	%rd56821, -3750763034362895579;
	mov.b64 	%rd56822, 0;
	mov.u64 	%rd56820, %rd56822;
$L__BB5_3125:
	shl.b64 	%rd27077, %rd56822, 3;
	add.s64 	%rd27078, %rd56896, %rd27077;
	ld.u64 	%rd27079, [%rd27078];
	and.b64  	%rd27080, %rd27079, 255;
	xor.b64  	%rd27081, %rd27080, %rd56821;
	mul.lo.s64 	%rd27082, %rd27081, 1099511628211;
	shr.u64 	%rd27083, %rd27079, 8;
	and.b64  	%rd27084, %rd27083, 255;
	xor.b64  	%rd27085, %rd27084, %rd27082;
	mul.lo.s64 	%rd27086, %rd27085, 1099511628211;
	shr.u64 	%rd27087, %rd27079, 16;
	and.b64  	%rd27088, %rd27087, 255;
	xor.b64  	%rd27089, %rd27088, %rd27086;
	mul.lo.s64 	%rd27090, %rd27089, 1099511628211;
	shr.u64 	%rd27091, %rd27079, 24;
	and.b64  	%rd27092, %rd27091, 255;
	xor.b64  	%rd27093, %rd27092, %rd27090;
	mul.lo.s64 	%rd27094, %rd27093, 1099511628211;
	shr.u64 	%rd27095, %rd27079, 32;
	and.b64  	%rd27096, %rd27095, 255;
	xor.b64  	%rd27097, %rd27096, %rd27094;
	mul.lo.s64 	%rd27098, %rd27097, 1099511628211;
	shr.u64 	%rd27099, %rd27079, 40;
	and.b64  	%rd27100, %rd27099, 255;
	xor.b64  	%rd27101, %rd27100, %rd27098;
	mul.lo.s64 	%rd27102, %rd27101, 1099511628211;
	shr.u64 	%rd27103, %rd27079, 48;
	and.b64  	%rd27104, %rd27103, 255;
	xor.b64  	%rd27105, %rd27104, %rd27102;
	mul.lo.s64 	%rd27106, %rd27105, 1099511628211;
	shr.u64 	%rd27107, %rd27079, 56;
	xor.b64  	%rd27108, %rd27107, %rd27106;
	mul.lo.s64 	%rd27109, %rd27108, 1099511628211;
	ld.u64 	%rd27110, [%rd27078+8];
	and.b64  	%rd27111, %rd27110, 255;
	xor.b64  	%rd27112, %rd27111, %rd27109;
	mul.lo.s64 	%rd27113, %rd27112, 1099511628211;
	shr.u64 	%rd27114, %rd27110, 8;
	and.b64  	%rd27115, %rd27114, 255;
	xor.b64  	%rd27116, %rd27115, %rd27113;
	mul.lo.s64 	%rd27117, %rd27116, 1099511628211;
	shr.u64 	%rd27118, %rd27110, 16;
	and.b64  	%rd27119, %rd27118, 255;
	xor.b64  	%rd27120, %rd27119, %rd27117;
	mul.lo.s64 	%rd27121, %rd27120, 1099511628211;
	shr.u64 	%rd27122, %rd27110, 24;
	and.b64  	%rd27123, %rd27122, 255;
	xor.b64  	%rd27124, %rd27123, %rd27121;
	mul.lo.s64 	%rd27125, %rd27124, 1099511628211;
	shr.u64 	%rd27126, %rd27110, 32;
	and.b64  	%rd27127, %rd27126, 255;
	xor.b64  	%rd27128, %rd27127, %rd27125;
	mul.lo.s64 	%rd27129, %rd27128, 1099511628211;
	shr.u64 	%rd27130, %rd27110, 40;
	and.b64  	%rd27131, %rd27130, 255;
	xor.b64  	%rd27132, %rd27131, %rd27129;
	mul.lo.s64 	%rd27133, %rd27132, 1099511628211;
	shr.u64 	%rd27134, %rd27110, 48;
	and.b64  	%rd27135, %rd27134, 255;
	xor.b64  	%rd27136, %rd27135, %rd27133;
	mul.lo.s64 	%rd27137, %rd27136, 1099511628211;
	shr.u64 	%rd27138, %rd27110, 56;
	xor.b64  	%rd27139, %rd27138, %rd27137;
	mul.lo.s64 	%rd56821, %rd27139, 1099511628211;
	add.s64 	%rd56822, %rd56822, 2;
	add.s64 	%rd56820, %rd56820, 2;
	setp.ne.s64 	%p1182, %rd56820, %rd5661;
	@%p1182 bra 	$L__BB5_3125;
$L__BB5_3126:
	setp.eq.s64 	%p1183, %rd5660, 0;
	@%p1183 bra 	$L__BB5_3128;
	shl.b64 	%rd27140, %rd56822, 3;
	add.s64 	%rd27141, %rd56896, %rd27140;
	ld.u64 	%rd27142, [%rd27141];
	and.b64  	%rd27143, %rd27142, 255;
	xor.b64  	%rd27144, %rd27143, %rd56821;
	mul.lo.s64 	%rd27145, %rd27144, 1099511628211;
	shr.u64 	%rd27146, %rd27142, 8;
	and.b64  	%rd27147, %rd27146, 255;
	xor.b64  	%rd27148, %rd27147, %rd27145;
	mul.lo.s64 	%rd27149, %rd27148, 1099511628211;
	shr.u64 	%rd27150, %rd27142, 16;
	and.b64  	%rd27151, %rd27150, 255;
	xor.b64  	%rd27152, %rd27151, %rd27149;
	mul.lo.s64 	%rd27153, %rd27152, 1099511628211;
	shr.u64 	%rd27154, %rd27142, 24;
	and.b64  	%rd27155, %rd27154, 255;
	xor.b64  	%rd27156, %rd27155, %rd27153;
	mul.lo.s64 	%rd27157, %rd27156, 1099511628211;
	shr.u64 	%rd27158, %rd27142, 32;
	and.b64  	%rd27159, %rd27158, 255;
	xor.b64  	%rd27160, %rd27159, %rd27157;
	mul.lo.s64 	%rd27161, %rd27160, 1099511628211;
	shr.u64 	%rd27162, %rd27142, 40;
	and.b64  	%rd27163, %rd27162, 255;
	xor.b64  	%rd27164, %rd27163, %rd27161;
	mul.lo.s64 	%rd27165, %rd27164, 1099511628211;
	shr.u64 	%rd27166, %rd27142, 48;
	and.b64  	%rd27167, %rd27166, 255;
	xor.b64  	%rd27168, %rd27167, %rd27165;
	mul.lo.s64 	%rd27169, %rd27168, 1099511628211;
	shr.u64 	%rd27170, %rd27142, 56;
	xor.b64  	%rd27171, %rd27170, %rd27169;
	mul.lo.s64 	%rd56821, %rd27171, 1099511628211;
$L__BB5_3128:
	setp.eq.s64 	%p1184, %rd56814, %rd56821;
	@%p1184 bra 	$L__BB5_3154;
	mov.b64 	%rd56835, 0;
	@%p258 bra 	$L__BB5_3141;
	setp.lt.u64 	%p1186, %rd2958, 7;
	mov.b64 	%rd56836, 0;
	mov.u64 	%rd56835, %rd56836;
	@%p1186 bra 	$L__BB5_3133;
	mov.b64 	%rd56836, 0;
	mov.u64 	%rd56838, %rd56836;
$L__BB5_3132:
	.pragma "nounroll";
	shl.b64 	%rd27176, %rd56836, 3;
	add.s64 	%rd27177, %rd56852, %rd27176;
	ld.u64 	%rd27178, [%rd27177];
	mad.lo.s64 	%rd27179, %rd27178, 2654435761, %rd56835;
	shl.b64 	%rd27180, %rd27179, 13;
	add.s64 	%rd27181, %rd27180, %rd27179;
	shr.u64 	%rd27182, %rd27181, 7;
	xor.b64  	%rd27183, %rd27182, %rd27181;
	shl.b64 	%rd27184, %rd27183, 3;
	add.s64 	%rd27185, %rd27184, %rd27183;
	shr.u64 	%rd27186, %rd27185, 17;
	xor.b64  	%rd27187, %rd27186, %rd27185;
	shl.b64 	%rd27188, %rd27187, 5;
	add.s64 	%rd27189, %rd27188, %rd27187;
	ld.u64 	%rd27190, [%rd27177+8];
	mad.lo.s64 	%rd27191, %rd27190, 2654435761, %rd27189;
	shl.b64 	%rd27192, %rd27191, 13;
	add.s64 	%rd27193, %rd27192, %rd27191;
	shr.u64 	%rd27194, %rd27193, 7;
	xor.b64  	%rd27195, %rd27194, %rd27193;
	shl.b64 	%rd27196, %rd27195, 3;
	add.s64 	%rd27197, %rd27196, %rd27195;
	shr.u64 	%rd27198, %rd27197, 17;
	xor.b64  	%rd27199, %rd27198, %rd27197;
	shl.b64 	%rd27200, %rd27199, 5;
	add.s64 	%rd27201, %rd27200, %rd27199;
	ld.u64 	%rd27202, [%rd27177+16];
	mad.lo.s64 	%rd27203, %rd27202, 2654435761, %rd27201;
	shl.b64 	%rd27204, %rd27203, 13;
	add.s64 	%rd27205, %rd27204, %rd27203;
	shr.u64 	%rd27206, %rd27205, 7;
	xor.b64  	%rd27207, %rd27206, %rd27205;
	shl.b64 	%rd27208, %rd27207, 3;
	add.s64 	%rd27209, %rd27208, %rd27207;
	shr.u64 	%rd27210, %rd27209, 17;
	xor.b64  	%rd27211, %rd27210, %rd27209;
	shl.b64 	%rd27212, %rd27211, 5;
	add.s64 	%rd27213, %rd27212, %rd27211;
	ld.u64 	%rd27214, [%rd27177+24];
	mad.lo.s64 	%rd27215, %rd27214, 2654435761, %rd27213;
	shl.b64 	%rd27216, %rd27215, 13;
	add.s64 	%rd27217, %rd27216, %rd27215;
	shr.u64 	%rd27218, %rd27217, 7;
	xor.b64  	%rd27219, %rd27218, %rd27217;
	shl.b64 	%rd27220, %rd27219, 3;
	add.s64 	%rd27221, %rd27220, %rd27219;
	shr.u64 	%rd27222, %rd27221, 17;
	xor.b64  	%rd27223, %rd27222, %rd27221;
	shl.b64 	%rd27224, %rd27223, 5;
	add.s64 	%rd27225, %rd27224, %rd27223;
	ld.u64 	%rd27226, [%rd27177+32];
	mad.lo.s64 	%rd27227, %rd27226, 2654435761, %rd27225;
	shl.b64 	%rd27228, %rd27227, 13;
	add.s64 	%rd27229, %rd27228, %rd27227;
	shr.u64 	%rd27230, %rd27229, 7;
	xor.b64  	%rd27231, %rd27230, %rd27229;
	shl.b64 	%rd27232, %rd27231, 3;
	add.s64 	%rd27233, %rd27232, %rd27231;
	shr.u64 	%rd27234, %rd27233, 17;
	xor.b64  	%rd27235, %rd27234, %rd27233;
	shl.b64 	%rd27236, %rd27235, 5;
	add.s64 	%rd27237, %rd27236, %rd27235;
	ld.u64 	%rd27238, [%rd27177+40];
	mad.lo.s64 	%rd27239, %rd27238, 2654435761, %rd27237;
	shl.b64 	%rd27240, %rd27239, 13;
	add.s64 	%rd27241, %rd27240, %rd27239;
	shr.u64 	%rd27242, %rd27241, 7;
	xor.b64  	%rd27243, %rd27242, %rd27241;
	shl.b64 	%rd27244, %rd27243, 3;
	add.s64 	%rd27245, %rd27244, %rd27243;
	shr.u64 	%rd27246, %rd27245, 17;
	xor.b64  	%rd27247, %rd27246, %rd27245;
	shl.b64 	%rd27248, %rd27247, 5;
	add.s64 	%rd27249, %rd27248, %rd27247;
	ld.u64 	%rd27250, [%rd27177+48];
	mad.lo.s64 	%rd27251, %rd27250, 2654435761, %rd27249;
	shl.b64 	%rd27252, %rd27251, 13;
	add.s64 	%rd27253, %rd27252, %rd27251;
	shr.u64 	%rd27254, %rd27253, 7;
	xor.b64  	%rd27255, %rd27254, %rd27253;
	shl.b64 	%rd27256, %rd27255, 3;
	add.s64 	%rd27257, %rd27256, %rd27255;
	shr.u64 	%rd27258, %rd27257, 17;
	xor.b64  	%rd27259, %rd27258, %rd27257;
	shl.b64 	%rd27260, %rd27259, 5;
	add.s64 	%rd27261, %rd27260, %rd27259;
	ld.u64 	%rd27262, [%rd27177+56];
	mad.lo.s64 	%rd27263, %rd27262, 2654435761, %rd27261;
	shl.b64 	%rd27264, %rd27263, 13;
	add.s64 	%rd27265, %rd27264, %rd27263;
	shr.u64 	%rd27266, %rd27265, 7;
	xor.b64  	%rd27267, %rd27266, %rd27265;
	shl.b64 	%rd27268, %rd27267, 3;
	add.s64 	%rd27269, %rd27268, %rd27267;
	shr.u64 	%rd27270, %rd27269, 17;
	xor.b64  	%rd27271, %rd27270, %rd27269;
	shl.b64 	%rd27272, %rd27271, 5;
	add.s64 	%rd56835, %rd27272, %rd27271;
	add.s64 	%rd56836, %rd56836, 8;
	add.s64 	%rd56838, %rd56838, 8;
	setp.eq.s64 	%p1187, %rd56838, %rd5662;
	@%p1187 bra 	$L__BB5_3133;
	bra.uni 	$L__BB5_3132;
$L__BB5_3133:
	setp.eq.s64 	%p1188, %rd2959, 0;
	@%p1188 bra 	$L__BB5_3141;
	setp.lt.u64 	%p1189, %rd2960, 3;
	@%p1189 bra 	$L__BB5_3136;
	shl.b64 	%rd27274, %rd56836, 3;
	add.s64 	%rd27275, %rd56852, %rd27274;
	ld.u64 	%rd27276, [%rd27275];
	mad.lo.s64 	%rd27277, %rd27276, 2654435761, %rd56835;
	shl.b64 	%rd27278, %rd27277, 13;
	add.s64 	%rd27279, %rd27278, %rd27277;
	shr.u64 	%rd27280, %rd27279, 7;
	xor.b64  	%rd27281, %rd27280, %rd27279;
	shl.b64 	%rd27282, %rd27281, 3;
	add.s64 	%rd27283, %rd27282, %rd27281;
	shr.u64 	%rd27284, %rd27283, 17;
	xor.b64  	%rd27285, %rd27284, %rd27283;
	shl.b64 	%rd27286, %rd27285, 5;
	add.s64 	%rd27287, %rd27286, %rd27285;
	ld.u64 	%rd27288, [%rd27275+8];
	mad.lo.s64 	%rd27289, %rd27288, 2654435761, %rd27287;
	shl.b64 	%rd27290, %rd27289, 13;
	add.s64 	%rd27291, %rd27290, %rd27289;
	shr.u64 	%rd27292, %rd27291, 7;
	xor.b64  	%rd27293, %rd27292, %rd27291;
	shl.b64 	%rd27294, %rd27293, 3;
	add.s64 	%rd27295, %rd27294, %rd27293;
	shr.u64 	%rd27296, %rd27295, 17;
	xor.b64  	%rd27297, %rd27296, %rd27295;
	shl.b64 	%rd27298, %rd27297, 5;
	add.s64 	%rd27299, %rd27298, %rd27297;
	ld.u64 	%rd27300, [%rd27275+16];
	mad.lo.s64 	%rd27301, %rd27300, 2654435761, %rd27299;
	shl.b64 	%rd27302, %rd27301, 13;
	add.s64 	%rd27303, %rd27302, %rd27301;
	shr.u64 	%rd27304, %rd27303, 7;
	xor.b64  	%rd27305, %rd27304, %rd27303;
	shl.b64 	%rd27306, %rd27305, 3;
	add.s64 	%rd27307, %rd27306, %rd27305;
	shr.u64 	%rd27308, %rd27307, 17;
	xor.b64  	%rd27309, %rd27308, %rd27307;
	shl.b64 	%rd27310, %rd27309, 5;
	add.s64 	%rd27311, %rd27310, %rd27309;
	ld.u64 	%rd27312, [%rd27275+24];
	mad.lo.s64 	%rd27313, %rd27312, 2654435761, %rd27311;
	shl.b64 	%rd27314, %rd27313, 13;
	add.s64 	%rd27315, %rd27314, %rd27313;
	shr.u64 	%rd27316, %rd27315, 7;
	xor.b64  	%rd27317, %rd27316, %rd27315;
	shl.b64 	%rd27318, %rd27317, 3;
	add.s64 	%rd27319, %rd27318, %rd27317;
	shr.u64 	%rd27320, %rd27319, 17;
	xor.b64  	%rd27321, %rd27320, %rd27319;
	shl.b64 	%rd27322, %rd27321, 5;
	add.s64 	%rd56835, %rd27322, %rd27321;
	add.s64 	%rd56836, %rd56836, 4;
$L__BB5_3136:
	setp.eq.s64 	%p1190, %rd2961, 0;
	@%p1190 bra 	$L__BB5_3141;
	setp.eq.s64 	%p1191, %rd2962, 0;
	@%p1191 bra 	$L__BB5_3139;
	shl.b64 	%rd27324, %rd56836, 3;
	add.s64 	%rd27325, %rd56852, %rd27324;
	ld.u64 	%rd27326, [%rd27325];
	mad.lo.s64 	%rd27327, %rd27326, 2654435761, %rd56835;
	shl.b64 	%rd27328, %rd27327, 13;
	add.s64 	%rd27329, %rd27328, %rd27327;
	shr.u64 	%rd27330, %rd27329, 7;
	xor.b64  	%rd27331, %rd27330, %rd27329;
	shl.b64 	%rd27332, %rd27331, 3;
	add.s64 	%rd27333, %rd27332, %rd27331;
	shr.u64 	%rd27334, %rd27333, 17;
	xor.b64  	%rd27335, %rd27334, %rd27333;
	shl.b64 	%rd27336, %rd27335, 5;
	add.s64 	%rd27337, %rd27336, %rd27335;
	ld.u64 	%rd27338, [%rd27325+8];
	mad.lo.s64 	%rd27339, %rd27338, 2654435761, %rd27337;
	shl.b64 	%rd27340, %rd27339, 13;
	add.s64 	%rd27341, %rd27340, %rd27339;
	shr.u64 	%rd27342, %rd27341, 7;
	xor.b64  	%rd27343, %rd27342, %rd27341;
	shl.b64 	%rd27344, %rd27343, 3;
	add.s64 	%rd27345, %rd27344, %rd27343;
	shr.u64 	%rd27346, %rd27345, 17;
	xor.b64  	%rd27347, %rd27346, %rd27345;
	shl.b64 	%rd27348, %rd27347, 5;
	add.s64 	%rd56835, %rd27348, %rd27347;
	add.s64 	%rd56836, %rd56836, 2;
$L__BB5_3139:
	setp.eq.s64 	%p1192, %rd5660, 0;
	@%p1192 bra 	$L__BB5_3141;
	shl.b64 	%rd27349, %rd56836, 3;
	add.s64 	%rd27350, %rd56852, %rd27349;
	ld.u64 	%rd27351, [%rd27350];
	mad.lo.s64 	%rd27352, %rd27351, 2654435761, %rd56835;
	shl.b64 	%rd27353, %rd27352, 13;
	add.s64 	%rd27354, %rd27353, %rd27352;
	shr.u64 	%rd27355, %rd27354, 7;
	xor.b64  	%rd27356, %rd27355, %rd27354;
	shl.b64 	%rd27357, %rd27356, 3;
	add.s64 	%rd27358, %rd27357, %rd27356;
	shr.u64 	%rd27359, %rd27358, 17;
	xor.b64  	%rd27360, %rd27359, %rd27358;
	shl.b64 	%rd27361, %rd27360, 5;
	add.s64 	%rd56835, %rd27361, %rd27360;
$L__BB5_3141:
	mov.b64 	%rd56851, 0;
	@%p258 bra 	$L__BB5_3153;
	setp.lt.u64 	%p1194, %rd2958, 7;
	mov.b64 	%rd56843, 0;
	mov.u64 	%rd56851, %rd56843;
	@%p1194 bra 	$L__BB5_3145;
	mov.b64 	%rd56843, 0;
	mov.u64 	%rd56841, %rd56843;
$L__BB5_3144:
	.pragma "nounroll";
	shl.b64 	%rd27366, %rd56843, 3;
	add.s64 	%rd27367, %rd56896, %rd27366;
	ld.u64 	%rd27368, [%rd27367];
	mad.lo.s64 	%rd27369, %rd27368, 2654435761, %rd56851;
	shl.b64 	%rd27370, %rd27369, 13;
	add.s64 	%rd27371, %rd27370, %rd27369;
	shr.u64 	%rd27372, %rd27371, 7;
	xor.b64  	%rd27373, %rd27372, %rd27371;
	shl.b64 	%rd27374, %rd27373, 3;
	add.s64 	%rd27375, %rd27374, %rd27373;
	shr.u64 	%rd27376, %rd27375, 17;
	xor.b64  	%rd27377, %rd27376, %rd27375;
	shl.b64 	%rd27378, %rd27377, 5;
	add.s64 	%rd27379, %rd27378, %rd27377;
	ld.u64 	%rd27380, [%rd27367+8];
	mad.lo.s64 	%rd27381, %rd27380, 2654435761, %rd27379;
	shl.b64 	%rd27382, %rd27381, 13;
	add.s64 	%rd27383, %rd27382, %rd27381;
	shr.u64 	%rd27384, %rd27383, 7;
	xor.b64  	%rd27385, %rd27384, %rd27383;
	shl.b64 	%rd27386, %rd27385, 3;
	add.s64 	%rd27387, %rd27386, %rd27385;
	shr.u64 	%rd27388, %rd27387, 17;
	xor.b64  	%rd27389, %rd27388, %rd27387;
	shl.b64 	%rd27390, %rd27389, 5;
	add.s64 	%rd27391, %rd27390, %rd27389;
	ld.u64 	%rd27392, [%rd27367+16];
	mad.lo.s64 	%rd27393, %rd27392, 2654435761, %rd27391;
	shl.b64 	%rd27394, %rd27393, 13;
	add.s64 	%rd27395, %rd27394, %rd27393;
	shr.u64 	%rd27396, %rd27395, 7;
	xor.b64  	%rd27397, %rd27396, %rd27395;
	shl.b64 	%rd27398, %rd27397, 3;
	add.s64 	%rd27399, %rd27398, %rd27397;
	shr.u64 	%rd27400, %rd27399, 17;
	xor.b64  	%rd27401, %rd27400, %rd27399;
	shl.b64 	%rd27402, %rd27401, 5;
	add.s64 	%rd27403, %rd27402, %rd27401;
	ld.u64 	%rd27404, [%rd27367+24];
	mad.lo.s64 	%rd27405, %rd27404, 2654435761, %rd27403;
	shl.b64 	%rd27406, %rd27405, 13;
	add.s64 	%rd27407, %rd27406, %rd27405;
	shr.u64 	%rd27408, %rd27407, 7;
	xor.b64  	%rd27409, %rd27408, %rd27407;
	shl.b64 	%rd27410, %rd27409, 3;
	add.s64 	%rd27411, %rd27410, %rd27409;
	shr.u64 	%rd27412, %rd27411, 17;
	xor.b64  	%rd27413, %rd27412, %rd27411;
	shl.b64 	%rd27414, %rd27413, 5;
	add.s64 	%rd27415, %rd27414, %rd27413;
	ld.u64 	%rd27416, [%rd27367+32];
	mad.lo.s64 	%rd27417, %rd27416, 2654435761, %rd27415;
	shl.b64 	%rd27418, %rd27417, 13;
	add.s64 	%rd27419, %rd27418, %rd27417;
	shr.u64 	%rd27420, %rd27419, 7;
	xor.b64  	%rd27421, %rd27420, %rd27419;
	shl.b64 	%rd27422, %rd27421, 3;
	add.s64 	%rd27423, %rd27422, %rd27421;
	shr.u64 	%rd27424, %rd27423, 17;
	xor.b64  	%rd27425, %rd27424, %rd27423;
	shl.b64 	%rd27426, %rd27425, 5;
	add.s64 	%rd27427, %rd27426, %rd27425;
	ld.u64 	%rd27428, [%rd27367+40];
	mad.lo.s64 	%rd27429, %rd27428, 2654435761, %rd27427;
	shl.b64 	%rd27430, %rd27429, 13;
	add.s64 	%rd27431, %rd27430, %rd27429;
	shr.u64 	%rd27432, %rd27431, 7;
	xor.b64  	%rd27433, %rd27432, %rd27431;
	shl.b64 	%rd27434, %rd27433, 3;
	add.s64 	%rd27435, %rd27434, %rd27433;
	shr.u64 	%rd27436, %rd27435, 17;
	xor.b64  	%rd27437, %rd27436, %rd27435;
	shl.b64 	%rd27438, %rd27437, 5;
	add.s64 	%rd27439, %rd27438, %rd27437;
	ld.u64 	%rd27440, [%rd27367+48];
	mad.lo.s64 	%rd27441, %rd27440, 2654435761, %rd27439;
	shl.b64 	%rd27442, %rd27441, 13;
	add.s64 	%rd27443, %rd27442, %rd27441;
	shr.u64 	%rd27444, %rd27443, 7;
	xor.b64  	%rd27445, %rd27444, %rd27443;
	shl.b64 	%rd27446, %rd27445, 3;
	add.s64 	%rd27447, %rd27446, %rd27445;
	shr.u64 	%rd27448, %rd27447, 17;
	xor.b64  	%rd27449, %rd27448, %rd27447;
	shl.b64 	%rd27450, %rd27449, 5;
	add.s64 	%rd27451, %rd27450, %rd27449;
	ld.u64 	%rd27452, [%rd27367+56];
	mad.lo.s64 	%rd27453, %rd27452, 2654435761, %rd27451;
	shl.b64 	%rd27454, %rd27453, 13;
	add.s64 	%rd27455, %rd27454, %rd27453;
	shr.u64 	%rd27456, %rd27455, 7;
	xor.b64  	%rd27457, %rd27456, %rd27455;
	shl.b64 	%rd27458, %rd27457, 3;
	add.s64 	%rd27459, %rd27458, %rd27457;
	shr.u64 	%rd27460, %rd27459, 17;
	xor.b64  	%rd27461, %rd27460, %rd27459;
	shl.b64 	%rd27462, %rd27461, 5;
	add.s64 	%rd56851, %rd27462, %rd27461;
	add.s64 	%rd56843, %rd56843, 8;
	add.s64 	%rd56841, %rd56841, 8;
	setp.ne.s64 	%p1195, %rd56841, %rd5662;
	@%p1195 bra 	$L__BB5_3144;
$L__BB5_3145:
	setp.eq.s64 	%p1196, %rd2959, 0;
	@%p1196 bra 	$L__BB5_3153;
	setp.lt.u64 	%p1197, %rd2960, 3;
	@%p1197 bra 	$L__BB5_3148;
	shl.b64 	%rd27464, %rd56843, 3;
	add.s64 	%rd27465, %rd56896, %rd27464;
	ld.u64 	%rd27466, [%rd27465];
	mad.lo.s64 	%rd27467, %rd27466, 2654435761, %rd56851;
	shl.b64 	%rd27468, %rd27467, 13;
	add.s64 	%rd27469, %rd27468, %rd27467;
	shr.u64 	%rd27470, %rd27469, 7;
	xor.b64  	%rd27471, %rd27470, %rd27469;
	shl.b64 	%rd27472, %rd27471, 3;
	add.s64 	%rd27473, %rd27472, %rd27471;
	shr.u64 	%rd27474, %rd27473, 17;
	xor.b64  	%rd27475, %rd27474, %rd27473;
	shl.b64 	%rd27476, %rd27475, 5;
	add.s64 	%rd27477, %rd27476, %rd27475;
	ld.u64 	%rd27478, [%rd27465+8];
	mad.lo.s64 	%rd27479, %rd27478, 2654435761, %rd27477;
	shl.b64 	%rd27480, %rd27479, 13;
	add.s64 	%rd27481, %rd27480, %rd27479;
	shr.u64 	%rd27482, %rd27481, 7;
	xor.b64  	%rd27483, %rd27482, %rd27481;
	shl.b64 	%rd27484, %rd27483, 3;
	add.s64 	%rd27485, %rd27484, %rd27483;
	shr.u64 	%rd27486, %rd27485, 17;
	xor.b64  	%rd27487, %rd27486, %rd27485;
	shl.b64 	%rd27488, %rd27487, 5;
	add.s64 	%rd27489, %rd27488, %rd27487;
	ld.u64 	%rd27490, [%rd27465+16];
	mad.lo.s64 	%rd27491, %rd27490, 2654435761, %rd27489;
	shl.b64 	%rd27492, %rd27491, 13;
	add.s64 	%rd27493, %rd27492, %rd27491;
	shr.u64 	%rd27494, %rd27493, 7;
	xor.b64  	%rd27495, %rd27494, %rd27493;
	shl.b64 	%rd27496, %rd27495, 3;
	add.s64 	%rd27497, %rd27496, %rd27495;
	shr.u64 	%rd27498, %rd27497, 17;
	xor.b64  	%rd27499, %rd27498, %rd27497;
	shl.b64 	%rd27500, %rd27499, 5;
	add.s64 	%rd27501, %rd27500, %rd27499;
	ld.u64 	%rd27502, [%rd27465+24];
	mad.lo.s64 	%rd27503, %rd27502, 2654435761, %rd27501;
	shl.b64 	%rd27504, %rd27503, 13;
	add.s64 	%rd27505, %rd27504, %rd27503;
	shr.u64 	%rd27506, %rd27505, 7;
	xor.b64  	%rd27507, %rd27506, %rd27505;
	shl.b64 	%rd27508, %rd27507, 3;
	add.s64 	%rd27509, %rd27508, %rd27507;
	shr.u64 	%rd27510, %rd27509, 17;
	xor.b64  	%rd27511, %rd27510, %rd27509;
	shl.b64 	%rd27512, %rd27511, 5;
	add.s64 	%rd56851, %rd27512, %rd27511;
	add.s64 	%rd56843, %rd56843, 4;
$L__BB5_3148:
	setp.eq.s64 	%p1198, %rd2961, 0;
	@%p1198 bra 	$L__BB5_3153;
	setp.eq.s64 	%p1199, %rd2962, 0;
	@%p1199 bra 	$L__BB5_3151;
	shl.b64 	%rd27514, %rd56843, 3;
	add.s64 	%rd27515, %rd56896, %rd27514;
	ld.u64 	%rd27516, [%rd27515];
	mad.lo.s64 	%rd27517, %rd27516, 2654435761, %rd56851;
	shl.b64 	%rd27518, %rd27517, 13;
	add.s64 	%rd27519, %rd27518, %rd27517;
	shr.u64 	%rd27520, %rd27519, 7;
	xor.b64  	%rd27521, %rd27520, %rd27519;
	shl.b64 	%rd27522, %rd27521, 3;
	add.s64 	%rd27523, %rd27522, %rd27521;
	shr.u64 	%rd27524, %rd27523, 17;
	xor.b64  	%rd27525, %rd27524, %rd27523;
	shl.b64 	%rd27526, %rd27525, 5;
	add.s64 	%rd27527, %rd27526, %rd27525;
	ld.u64 	%rd27528, [%rd27515+8];
	mad.lo.s64 	%rd27529, %rd27528, 2654435761, %rd27527;
	shl.b64 	%rd27530, %rd27529, 13;
	add.s64 	%rd27531, %rd27530, %rd27529;
	shr.u64 	%rd27532, %rd27531, 7;
	xor.b64  	%rd27533, %rd27532, %rd27531;
	shl.b64 	%rd27534, %rd27533, 3;
	add.s64 	%rd27535, %rd27534, %rd27533;
	shr.u64 	%rd27536, %rd27535, 17;
	xor.b64  	%rd27537, %rd27536, %rd27535;
	shl.b64 	%rd27538, %rd27537, 5;
	add.s64 	%rd56851, %rd27538, %rd27537;
	add.s64 	%rd56843, %rd56843, 2;
$L__BB5_3151:
	setp.eq.s64 	%p1200, %rd5660, 0;
	@%p1200 bra 	$L__BB5_3153;
	shl.b64 	%rd27539, %rd56843, 3;
	add.s64 	%rd27540, %rd56896, %rd27539;
	ld.u64 	%rd27541, [%rd27540];
	mad.lo.s64 	%rd27542, %rd27541, 2654435761, %rd56851;
	shl.b64 	%rd27543, %rd27542, 13;
	add.s64 	%rd27544, %rd27543, %rd27542;
	shr.u64 	%rd27545, %rd27544, 7;
	xor.b64  	%rd27546, %rd27545, %rd27544;
	shl.b64 	%rd27547, %rd27546, 3;
	add.s64 	%rd27548, %rd27547, %rd27546;
	shr.u64 	%rd27549, %rd27548, 17;
	xor.b64  	%rd27550, %rd27549, %rd27548;
	shl.b64 	%rd27551, %rd27550, 5;
	add.s64 	%rd56851, %rd27551, %rd27550;
$L__BB5_3153:
	setp.lt.u64 	%p2707, %rd56835, %rd56851;
	bra.uni 	$L__BB5_3158;
$L__BB5_3154:
	setp.eq.s32 	%p1202, %r1, 0;
	mov.pred 	%p2707, %p1172;
	@%p1202 bra 	$L__BB5_3158;
	mov.b64 	%rd56825, 0;
$L__BB5_3156:
	shl.b64 	%rd27553, %rd56825, 3;
	add.s64 	%rd27554, %rd56852, %rd27553;
	ld.u64 	%rd5758, [%rd27554];
	add.s64 	%rd27555, %rd56896, %rd27553;
	ld.u64 	%rd5759, [%rd27555];
	setp.lt.u64 	%p1204, %rd5758, %rd5759;
	mov.pred 	%p2707, %p1174;
	@%p1204 bra 	$L__BB5_3158;
	setp.le.u64 	%p1206, %rd5758, %rd5759;
	add.s64 	%rd56825, %rd56825, 1;
	setp.lt.u64 	%p1207, %rd56825, %rd2957;
	and.pred  	%p1208, %p1206, %p1207;
	mov.pred 	%p2707, %p1172;
	@%p1208 bra 	$L__BB5_3156;
$L__BB5_3158:
	selp.b64 	%rd55598, %rd56852, %rd56896, %p2707;
	selp.u32 	%r229, 1, 0, %p2707;
	add.s32 	%r88, %r87, %r229;
	not.pred 	%p1209, %p2707;
	selp.u32 	%r230, 1, 0, %p1209;
	add.s32 	%r89, %r86, %r230;
	@%p1209 bra 	$L__BB5_3160;
	shl.b32 	%r234, %r88, 3;
	mov.u32 	%r235, _ZZN3cub18CUB_300001_SM_10006detail10merge_sort30DeviceMergeSortBlockSortKernelINS2_10policy_hubIPPmE9Policy600ES6_PNS0_8NullTypeES6_SA_j18tuple_indexed_lessS5_S9_EEvbT0_T1_T2_T3_T4_PT6_PT7_T5_NS1_7vsmem_tEE19static_temp_storage;
	add.s32 	%r236, %r235, %r234;
	ld.shared.u64 	%rd56852, [%r236];
	bra.uni 	$L__BB5_3161;
$L__BB5_3160:
	shl.b32 	%r231, %r89, 3;
	mov.u32 	%r232, _ZZN3cub18CUB_300001_SM_10006detail10merge_sort30DeviceMergeSortBlockSortKernelINS2_10policy_hubIPPmE9Policy600ES6_PNS0_8NullTypeES6_SA_j18tuple_indexed_lessS5_S9_EEvbT0_T1_T2_T3_T4_PT6_PT7_T5_NS1_7vsmem_tEE19static_temp_storage;
	add.s32 	%r233, %r232, %r231;
	ld.shared.u64 	%rd56896, [%r233];
$L__BB5_3161:
	setp.ge.s32 	%p1211, %r88, %r76;
	mov.pred 	%p1210, 0;
	mov.pred 	%p2708, %p1210;
	@%p1211 bra 	$L__BB5_3205;
	setp.ge.s32 	%p1213, %r89, %r75;
	mov.pred 	%p1212, -1;
	mov.pred 	%p2708, %p1212;
	@%p1213 bra 	$L__BB5_3205;
	mov.b64 	%rd56857, -3750763034362895579;
	@%p258 bra 	$L__BB5_3169;
	setp.eq.s64 	%p1215, %rd2958, 0;
	mov.b64 	%rd56857, -3750763034362895579;
	mov.b64 	%rd56858, 0;
	@%p1215 bra 	$L__BB5_3167;
	mov.b64 	%rd56857, -3750763034362895579;
	mov.b64 	%rd56858, 0;
	mov.u64 	%rd56856, %rd56858;
$L__BB5_3166:
	shl.b64 	%rd27563, %rd56858, 3;
	add.s64 	%rd27564, %rd56852, %rd27563;
	ld.u64 	%rd27565, [%rd27564];
	and.b64  	%rd27566, %rd27565, 255;
	xor.b64  	%rd27567, %rd27566, %rd56857;
	mul.lo.s64 	%rd27568, %rd27567, 1099511628211;
	shr.u64 	%rd27569, %rd27565, 8;
	and.b64  	%rd27570, %rd27569, 255;
	xor.b64  	%rd27571, %rd27570, %rd27568;
	mul.lo.s64 	%rd27572, %rd27571, 1099511628211;
	shr.u64 	%rd27573, %rd27565, 16;
	and.b64  	%rd27574, %rd27573, 255;
	xor.b64  	%rd27575, %rd27574, %rd27572;
	mul.lo.s64 	%rd27576, %rd27575, 1099511628211;
	shr.u64 	%rd27577, %rd27565, 24;
	and.b64  	%rd27578, %rd27577, 255;
	xor.b64  	%rd27579, %rd27578, %rd27576;
	mul.lo.s64 	%rd27580, %rd27579, 1099511628211;
	shr.u64 	%rd27581, %rd27565, 32;
	and.b64  	%rd27582, %rd27581, 255;
	xor.b64  	%rd27583, %rd27582, %rd27580;
	mul.lo.s64 	%rd27584, %rd27583, 1099511628211;
	shr.u64 	%rd27585, %rd27565, 40;
	and.b64  	%rd27586, %rd27585, 255;
	xor.b64  	%rd27587, %rd27586, %rd27584;
	mul.lo.s64 	%rd27588, %rd27587, 1099511628211;
	shr.u64 	%rd27589, %rd27565, 48;
	and.b64  	%rd27590, %rd27589, 255;
	xor.b64  	%rd27591, %rd27590, %rd27588;
	mul.lo.s64 	%rd27592, %rd27591, 1099511628211;
	shr.u64 	%rd27593, %rd27565, 56;
	xor.b64  	%rd27594, %rd27593, %rd27592;
	mul.lo.s64 	%rd27595, %rd27594, 1099511628211;
	ld.u64 	%rd27596, [%rd27564+8];
	and.b64  	%rd27597, %rd27596, 255;
	xor.b64  	%rd27598, %rd27597, %rd27595;
	mul.lo.s64 	%rd27599, %rd27598, 1099511628211;
	shr.u64 	%rd27600, %rd27596, 8;
	and.b64  	%rd27601, %rd27600, 255;
	xor.b64  	%rd27602, %rd27601, %rd27599;
	mul.lo.s64 	%rd27603, %rd27602, 1099511628211;
	shr.u64 	%rd27604, %rd27596, 16;
	and.b64  	%rd27605, %rd27604, 255;
	xor.b64  	%rd27606, %rd27605, %rd27603;
	mul.lo.s64 	%rd27607, %rd27606, 1099511628211;
	shr.u64 	%rd27608, %rd27596, 24;
	and.b64  	%rd27609, %rd27608, 255;
	xor.b64  	%rd27610, %rd27609, %rd27607;
	mul.lo.s64 	%rd27611, %rd27610, 1099511628211;
	shr.u64 	%rd27612, %rd27596, 32;
	and.b64  	%rd27613, %rd27612, 255;
	xor.b64  	%rd27614, %rd27613, %rd27611;
	mul.lo.s64 	%rd27615, %rd27614, 1099511628211;
	shr.u64 	%rd27616, %rd27596, 40;
	and.b64  	%rd27617, %rd27616, 255;
	xor.b64  	%rd27618, %rd27617, %rd27615;
	mul.lo.s64 	%rd27619, %rd27618, 1099511628211;
	shr.u64 	%rd27620, %rd27596, 48;
	and.b64  	%rd27621, %rd27620, 255;
	xor.b64  	%rd27622, %rd27621, %rd27619;
	mul.lo.s64 	%rd27623, %rd27622, 1099511628211;
	shr.u64 	%rd27624, %rd27596, 56;
	xor.b64  	%rd27625, %rd27624, %rd27623;
	mul.lo.s64 	%rd56857, %rd27625, 1099511628211;
	add.s64 	%rd56858, %rd56858, 2;
	add.s64 	%rd56856, %rd56856, 2;
	setp.ne.s64 	%p1216, %rd56856, %rd5661;
	@%p1216 bra 	$L__BB5_3166;
$L__BB5_3167:
	setp.eq.s64 	%p1217, %rd5660, 0;
	@%p1217 bra 	$L__BB5_3169;
	shl.b64 	%rd27626, %rd56858, 3;
	add.s64 	%rd27627, %rd56852, %rd27626;
	ld.u64 	%rd27628, [%rd27627];
	and.b64  	%rd27629, %rd27628, 255;
	xor.b64  	%rd27630, %rd27629, %rd56857;
	mul.lo.s64 	%rd27631, %rd27630, 1099511628211;
	shr.u64 	%rd27632, %rd27628, 8;
	and.b64  	%rd27633, %rd27632, 255;
	xor.b64  	%rd27634, %rd27633, %rd27631;
	mul.lo.s64 	%rd27635, %rd27634, 1099511628211;
	shr.u64 	%rd27636, %rd27628, 16;
	and.b64  	%rd27637, %rd27636, 255;
	xor.b64  	%rd27638, %rd27637, %rd27635;
	mul.lo.s64 	%rd27639, %rd27638, 1099511628211;
	shr.u64 	%rd27640, %rd27628, 24;
	and.b64  	%rd27641, %rd27640, 255;
	xor.b64  	%rd27642, %rd27641, %rd27639;
	mul.lo.s64 	%rd27643, %rd27642, 1099511628211;
	shr.u64 	%rd27644, %rd27628, 32;
	and.b64  	%rd27645, %rd27644, 255;
	xor.b64  	%rd27646, %rd27645, %rd27643;
	mul.lo.s64 	%rd27647, %rd27646, 1099511628211;
	shr.u64 	%rd27648, %rd27628, 40;
	and.b64  	%rd27649, %rd27648, 255;
	xor.b64  	%rd27650, %rd27649, %rd27647;
	mul.lo.s64 	%rd27651, %rd27650, 1099511628211;
	shr.u64 	%rd27652, %rd27628, 48;
	and.b64  	%rd27653, %rd27652, 255;
	xor.b64  	%rd27654, %rd27653, %rd27651;
	mul.lo.s64 	%rd27655, %rd27654, 1099511628211;
	shr.u64 	%rd27656, %rd27628, 56;
	xor.b64  	%rd27657, %rd27656, %rd27655;
	mul.lo.s64 	%rd56857, %rd27657, 1099511628211;
$L__BB5_3169:
	mov.b64 	%rd56864, -3750763034362895579;
	@%p258 bra 	$L__BB5_3175;
	setp.eq.s64 	%p1219, %rd2958, 0;
	mov.b64 	%rd56864, -3750763034362895579;
	mov.b64 	%rd56865, 0;
	@%p1219 bra 	$L__BB5_3173;
	mov.b64 	%rd56864, -3750763034362895579;
	mov.b64 	%rd56865, 0;
	mov.u64 	%rd56863, %rd56865;
$L__BB5_3172:
	shl.b64 	%rd27664, %rd56865, 3;
	add.s64 	%rd27665, %rd56896, %rd27664;
	ld.u64 	%rd27666, [%rd27665];
	and.b64  	%rd27667, %rd27666, 255;
	xor.b64  	%rd27668, %rd27667, %rd56864;
	mul.lo.s64 	%rd27669, %rd27668, 1099511628211;
	shr.u64 	%rd27670, %rd27666, 8;
	and.b64  	%rd27671, %rd27670, 255;
	xor.b64  	%rd27672, %rd27671, %rd27669;
	mul.lo.s64 	%rd27673, %rd27672, 1099511628211;
	shr.u64 	%rd27674, %rd27666, 16;
	and.b64  	%rd27675, %rd27674, 255;
	xor.b64  	%rd27676, %rd27675, %rd27673;
	mul.lo.s64 	%rd27677, %rd27676, 1099511628211;
	shr.u64 	%rd27678, %rd27666, 24;
	and.b64  	%rd27679, %rd27678, 255;
	xor.b64  	%rd27680, %rd27679, %rd27677;
	mul.lo.s64 	%rd27681, %rd27680, 1099511628211;
	shr.u64 	%rd27682, %rd27666, 32;
	and.b64  	%rd27683, %rd27682, 255;
	xor.b64  	%rd27684, %rd27683, %rd27681;
	mul.lo.s64 	%rd27685, %rd27684, 1099511628211;
	shr.u64 	%rd27686, %rd27666, 40;
	and.b64  	%rd27687, %rd27686, 255;
	xor.b64  	%rd27688, %rd27687, %rd27685;
	mul.lo.s64 	%rd27689, %rd27688, 1099511628211;
	shr.u64 	%rd27690, %rd27666, 48;
	and.b64  	%rd27691, %rd27690, 255;
	xor.b64  	%rd27692, %rd27691, %rd27689;
	mul.lo.s64 	%rd27693, %rd27692, 1099511628211;
	shr.u64 	%rd27694, %rd27666, 56;
	xor.b64  	%rd27695, %rd27694, %rd27693;
	mul.lo.s64 	%rd27696, %rd27695, 1099511628211;
	ld.u64 	%rd27697, [%rd27665+8];
	and.b64  	%rd27698, %rd27697, 255;
	xor.b64  	%rd27699, %rd27698, %rd27696;
	mul.lo.s64 	%rd27700, %rd27699, 1099511628211;
	shr.u64 	%rd27701, %rd27697, 8;
	and.b64  	%rd27702, %rd27701, 255;
	xor.b64  	%rd27703, %rd27702, %rd27700;
	mul.lo.s64 	%rd27704, %rd27703, 1099511628211;
	shr.u64 	%rd27705, %rd27697, 16;
	and.b64  	%rd27706, %rd27705, 255;
	xor.b64  	%rd27707, %rd27706, %rd27704;
	mul.lo.s64 	%rd27708, %rd27707, 1099511628211;
	shr.u64 	%rd27709, %rd27697, 24;
	and.b64  	%rd27710, %rd27709, 255;
	xor.b64  	%rd27711, %rd27710, %rd27708;
	mul.lo.s64 	%rd27712, %rd27711, 1099511628211;
	shr.u64 	%rd27713, %rd27697, 32;
	and.b64  	%rd27714, %rd27713, 255;
	xor.b64  	%rd27715, %rd27714, %rd27712;
	mul.lo.s64 	%rd27716, %rd27715, 1099511628211;
	shr.u64 	%rd27717, %rd27697, 40;
	and.b64  	%rd27718, %rd27717, 255;
	xor.b64  	%rd27719, %rd27718, %rd27716;
	mul.lo.s64 	%rd27720, %rd27719, 1099511628211;
	shr.u64 	%rd27721, %rd27697, 48;
	and.b64  	%rd27722, %rd27721, 255;
	xor.b64  	%rd27723, %rd27722, %rd27720;
	mul.lo.s64 	%rd27724, %rd27723, 1099511628211;
	shr.u64 	%rd27725, %rd27697, 56;
	xor.b64  	%rd27726, %rd27725, %rd27724;
	mul.lo.s64 	%rd56864, %rd27726, 1099511628211;
	add.s64 	%rd56865, %rd56865, 2;
	add.s64 	%rd56863, %rd56863, 2;
	setp.ne.s64 	%p1220, %rd56863, %rd5661;
	@%p1220 bra 	$L__BB5_3172;
$L__BB5_3173:
	setp.eq.s64 	%p1221, %rd5660, 0;
	@%p1221 bra 	$L__BB5_3175;
	shl.b64 	%rd27727, %rd56865, 3;
	add.s64 	%rd27728, %rd56896, %rd27727;
	ld.u64 	%rd27729, [%rd27728];
	and.b64  	%rd27730, %rd27729, 255;
	xor.b64  	%rd27731, %rd27730, %rd56864;
	mul.lo.s64 	%rd27732, %rd27731, 1099511628211;
	shr.u64 	%rd27733, %rd27729, 8;
	and.b64  	%rd27734, %rd27733, 255;
	xor.b64  	%rd27735, %rd27734, %rd27732;
	mul.lo.s64 	%rd27736, %rd27735, 1099511628211;
	shr.u64 	%rd27737, %rd27729, 16;
	and.b64  	%rd27738, %rd27737, 255;
	xor.b64  	%rd27739, %rd27738, %rd27736;
	mul.lo.s64 	%rd27740, %rd27739, 1099511628211;
	shr.u64 	%rd27741, %rd27729, 24;
	and.b64  	%rd27742, %rd27741, 255;
	xor.b64  	%rd27743, %rd27742, %rd27740;
	mul.lo.s64 	%rd27744, %rd27743, 1099511628211;
	shr.u64 	%rd27745, %rd27729, 32;
	and.b64  	%rd27746, %rd27745, 255;
	xor.b64  	%rd27747, %rd27746, %rd27744;
	mul.lo.s64 	%rd27748, %rd27747, 1099511628211;
	shr.u64 	%rd27749, %rd27729, 40;
	and.b64  	%rd27750, %rd27749, 255;
	xor.b64  	%rd27751, %rd27750, %rd27748;
	mul.lo.s64 	%rd27752, %rd27751, 1099511628211;
	shr.u64 	%rd27753, %rd27729, 48;
	and.b64  	%rd27754, %rd27753, 255;
	xor.b64  	%rd27755, %rd27754, %rd27752;
	mul.lo.s64 	%rd27756, %rd27755, 1099511628211;
	shr.u64 	%rd27757, %rd27729, 56;
	xor.b64  	%rd27758, %rd27757, %rd27756;
	mul.lo.s64 	%rd56864, %rd27758, 1099511628211;
$L__BB5_3175:
	setp.eq.s64 	%p1222, %rd56857, %rd56864;
	@%p1222 bra 	$L__BB5_3201;
	mov.b64 	%rd56880, 0;
	@%p258 bra 	$L__BB5_3188;
	setp.lt.u64 	%p1224, %rd2958, 7;
	mov.b64 	%rd56872, 0;
	mov.u64 	%rd56880, %rd56872;
	@%p1224 bra 	$L__BB5_3180;
	mov.b64 	%rd56872, 0;
	mov.u64 	%rd56870, %rd56872;
$L__BB5_3179:
	.pragma "nounroll";
	shl.b64 	%rd27763, %rd56872, 3;
	add.s64 	%rd27764, %rd56852, %rd27763;
	ld.u64 	%rd27765, [%rd27764];
	mad.lo.s64 	%rd27766, %rd27765, 2654435761, %rd56880;
	shl.b64 	%rd27767, %rd27766, 13;
	add.s64 	%rd27768, %rd27767, %rd27766;
	shr.u64 	%rd27769, %rd27768, 7;
	xor.b64  	%rd27770, %rd27769, %rd27768;
	shl.b64 	%rd27771, %rd27770, 3;
	add.s64 	%rd27772, %rd27771, %rd27770;
	shr.u64 	%rd27773, %rd27772, 17;
	xor.b64  	%rd27774, %rd27773, %rd27772;
	shl.b64 	%rd27775, %rd27774, 5;
	add.s64 	%rd27776, %rd27775, %rd27774;
	ld.u64 	%rd27777, [%rd27764+8];
	mad.lo.s64 	%rd27778, %rd27777, 2654435761, %rd27776;
	shl.b64 	%rd27779, %rd27778, 13;
	add.s64 	%rd27780, %rd27779, %rd27778;
	shr.u64 	%rd27781, %rd27780, 7;
	xor.b64  	%rd27782, %rd27781, %rd27780;
	shl.b64 	%rd27783, %rd27782, 3;
	add.s64 	%rd27784, %rd27783, %rd27782;
	shr.u64 	%rd27785, %rd27784, 17;
	xor.b64  	%rd27786, %rd27785, %rd27784;
	shl.b64 	%rd27787, %rd27786, 5;
	add.s64 	%rd27788, %rd27787, %rd27786;
	ld.u64 	%rd27789, [%rd27764+16];
	mad.lo.s64 	%rd27790, %rd27789, 2654435761, %rd27788;
	shl.b64 	%rd27791, %rd27790, 13;
	add.s64 	%rd27792, %rd27791, %rd27790;
	shr.u64 	%rd27793, %rd27792, 7;
	xor.b64  	%rd27794, %rd27793, %rd27792;
	shl.b64 	%rd27795, %rd27794, 3;
	add.s64 	%rd27796, %rd27795, %rd27794;
	shr.u64 	%rd27797, %rd27796, 17;
	xor.b64  	%rd27798, %rd27797, %rd27796;
	shl.b64 	%rd27799, %rd27798, 5;
	add.s64 	%rd27800, %rd27799, %rd27798;
	ld.u64 	%rd27801, [%rd27764+24];
	mad.lo.s64 	%rd27802, %rd27801, 2654435761, %rd27800;
	shl.b64 	%rd27803, %rd27802, 13;
	add.s64 	%rd27804, %rd27803, %rd27802;
	shr.u64 	%rd27805, %rd27804, 7;
	xor.b64  	%rd27806, %rd27805, %rd27804;
	shl.b64 	%rd27807, %rd27806, 3;
	add.s64 	%rd27808, %rd27807, %rd27806;
	shr.u64 	%rd27809, %rd27808, 17;
	xor.b64  	%rd27810, %rd27809, %rd27808;
	shl.b64 	%rd27811, %rd27810, 5;
	add.s64 	%rd27812, %rd27811, %rd27810;
	ld.u64 	%rd27813, [%rd27764+32];
	mad.lo.s64 	%rd27814, %rd27813, 2654435761, %rd27812;
	shl.b64 	%rd27815, %rd27814, 13;
	add.s64 	%rd27816, %rd27815, %rd27814;
	shr.u64 	%rd27817, %rd27816, 7;
	xor.b64  	%rd27818, %rd27817, %rd27816;
	shl.b64 	%rd27819, %rd27818, 3;
	add.s64 	%rd27820, %rd27819, %rd27818;
	shr.u64 	%rd27821, %rd27820, 17;
	xor.b64  	%rd27822, %rd27821, %rd27820;
	shl.b64 	%rd27823, %rd27822, 5;
	add.s64 	%rd27824, %rd27823, %rd27822;
	ld.u64 	%rd27825, [%rd27764+40];
	mad.lo.s64 	%rd27826, %rd27825, 2654435761, %rd27824;
	shl.b64 	%rd27827, %rd27826, 13;
	add.s64 	%rd27828, %rd27827, %rd27826;
	shr.u64 	%rd27829, %rd27828, 7;
	xor.b64  	%rd27830, %rd27829, %rd27828;
	shl.b64 	%rd27831, %rd27830, 3;
	add.s64 	%rd27832, %rd27831, %rd27830;
	shr.u64 	%rd27833, %rd27832, 17;
	xor.b64  	%rd27834, %rd27833, %rd27832;
	shl.b64 	%rd27835, %rd27834, 5;
	add.s64 	%rd27836, %rd27835, %rd27834;
	ld.u64 	%rd27837, [%rd27764+48];
	mad.lo.s64 	%rd27838, %rd27837, 2654435761, %rd27836;
	shl.b64 	%rd27839, %rd27838, 13;
	add.s64 	%rd27840, %rd27839, %rd27838;
	shr.u64 	%rd27841, %rd27840, 7;
	xor.b64  	%rd27842, %rd27841, %rd27840;
	shl.b64 	%rd27843, %rd27842, 3;
	add.s64 	%rd27844, %rd27843, %rd27842;
	shr.u64 	%rd27845, %rd27844, 17;
	xor.b64  	%rd27846, %rd27845, %rd27844;
	shl.b64 	%rd27847, %rd27846, 5;
	add.s64 	%rd27848, %rd27847, %rd27846;
	ld.u64 	%rd27849, [%rd27764+56];
	mad.lo.s64 	%rd27850, %rd27849, 2654435761, %rd27848;
	shl.b64 	%rd27851, %rd27850, 13;
	add.s64 	%rd27852, %rd27851, %rd27850;
	shr.u64 	%rd27853, %rd27852, 7;
	xor.b64  	%rd27854, %rd27853, %rd27852;
	shl.b64 	%rd27855, %rd27854, 3;
	add.s64 	%rd27856, %rd27855, %rd27854;
	shr.u64 	%rd27857, %rd27856, 17;
	xor.b64  	%rd27858, %rd27857, %rd27856;
	shl.b64 	%rd27859, %rd27858, 5;
	add.s64 	%rd56880, %rd27859, %rd27858;
	add.s64 	%rd56872, %rd56872, 8;
	add.s64 	%rd56870, %rd56870, 8;
	setp.ne.s64 	%p1225, %rd56870, %rd5662;
	@%p1225 bra 	$L__BB5_3179;
$L__BB5_3180:
	setp.eq.s64 	%p1226, %rd2959, 0;
	@%p1226 bra 	$L__BB5_3188;
	setp.lt.u64 	%p1227, %rd2960, 3;
	@%p1227 bra 	$L__BB5_3183;
	shl.b64 	%rd27861, %rd56872, 3;
	add.s64 	%rd27862, %rd56852, %rd27861;
	ld.u64 	%rd27863, [%rd27862];
	mad.lo.s64 	%rd27864, %rd27863, 2654435761, %rd56880;
	shl.b64 	%rd27865, %rd27864, 13;
	add.s64 	%rd27866, %rd27865, %rd27864;
	shr.u64 	%rd27867, %rd27866, 7;
	xor.b64  	%rd27868, %rd27867, %rd27866;
	shl.b64 	%rd27869, %rd27868, 3;
	add.s64 	%rd27870, %rd27869, %rd27868;
	shr.u64 	%rd27871, %rd27870, 17;
	xor.b64  	%rd27872, %rd27871, %rd27870;
	shl.b64 	%rd27873, %rd27872, 5;
	add.s64 	%rd27874, %rd27873, %rd27872;
	ld.u64 	%rd27875, [%rd27862+8];
	mad.lo.s64 	%rd27876, %rd27875, 2654435761, %rd27874;
	shl.b64 	%rd27877, %rd27876, 13;
	add.s64 	%rd27878, %rd27877, %rd27876;
	shr.u64 	%rd27879, %rd27878, 7;
	xor.b64  	%rd27880, %rd27879, %rd27878;
	shl.b64 	%rd27881, %rd27880, 3;
	add.s64 	%rd27882, %rd27881, %rd27880;
	shr.u64 	%rd27883, %rd27882, 17;
	xor.b64  	%rd27884, %rd27883, %rd27882;
	shl.b64 	%rd27885, %rd27884, 5;
	add.s64 	%rd27886, %rd27885, %rd27884;
	ld.u64 	%rd27887, [%rd27862+16];
	mad.lo.s64 	%rd27888, %rd27887, 2654435761, %rd27886;
	shl.b64 	%rd27889, %rd27888, 13;
	add.s64 	%rd27890, %rd27889, %rd27888;
	shr.u64 	%rd27891, %rd27890, 7;
	xor.b64  	%rd27892, %rd27891, %rd27890;
	shl.b64 	%rd27893, %rd27892, 3;
	add.s64 	%rd27894, %rd27893, %rd27892;
	shr.u64 	%rd27895, %rd27894, 17;
	xor.b64  	%rd27896, %rd27895, %rd27894;
	shl.b64 	%rd27897, %rd27896, 5;
	add.s64 	%rd27898, %rd27897, %rd27896;
	ld.u64 	%rd27899, [%rd27862+24];
	mad.lo.s64 	%rd27900, %rd27899, 2654435761, %rd27898;
	shl.b64 	%rd27901, %rd27900, 13;
	add.s64 	%rd27902, %rd27901, %rd27900;
	shr.u64 	%rd27903, %rd27902, 7;
	xor.b64  	%rd27904, %rd27903, %rd27902;
	shl.b64 	%rd27905, %rd27904, 3;
	add.s64 	%rd27906, %rd27905, %rd27904;
	shr.u64 	%rd27907, %rd27906, 17;
	xor.b64  	%rd27908, %rd27907, %rd27906;
	shl.b64 	%rd27909, %rd27908, 5;
	add.s64 	%rd56880, %rd27909, %rd27908;
	add.s64 	%rd56872, %rd56872, 4;
$L__BB5_3183:
	setp.eq.s64 	%p1228, %rd2961, 0;
	@%p1228 bra 	$L__BB5_3188;
	setp.eq.s64 	%p1229, %rd2962, 0;
	@%p1229 bra 	$L__BB5_3186;
	shl.b64 	%rd27911, %rd56872, 3;
	add.s64 	%rd27912, %rd56852, %rd27911;
	ld.u64 	%rd27913, [%rd27912];
	mad.lo.s64 	%rd27914, %rd27913, 2654435761, %rd56880;
	shl.b64 	%rd27915, %rd27914, 13;
	add.s64 	%rd27916, %rd27915, %rd27914;
	shr.u64 	%rd27917, %rd27916, 7;
	xor.b64  	%rd27918, %rd27917, %rd27916;
	shl.b64 	%rd27919, %rd27918, 3;
	add.s64 	%rd27920, %rd27919, %rd27918;
	shr.u64 	%rd27921, %rd27920, 17;
	xor.b64  	%rd27922, %rd27921, %rd27920;
	shl.b64 	%rd27923, %rd27922, 5;
	add.s64 	%rd27924, %rd27923, %rd27922;
	ld.u64 	%rd27925, [%rd27912+8];
	mad.lo.s64 	%rd27926, %rd27925, 2654435761, %rd27924;
	shl.b64 	%rd27927, %rd27926, 13;
	add.s64 	%rd27928, %rd27927, %rd27926;
	shr.u64 	%rd27929, %rd27928, 7;
	xor.b64  	%rd27930, %rd27929, %rd27928;
	shl.b64 	%rd27931, %rd27930, 3;
	add.s64 	%rd27932, %rd27931, %rd27930;
	shr.u64 	%rd27933, %rd27932, 17;
	xor.b64  	%rd27934, %rd27933, %rd27932;
	shl.b64 	%rd27935, %rd27934, 5;
	add.s64 	%rd56880, %rd27935, %rd27934;
	add.s64 	%rd56872, %rd56872, 2;
$L__BB5_3186:
	setp.eq.s64 	%p1230, %rd5660, 0;
	@%p1230 bra 	$L__BB5_3188;
	shl.b64 	%rd27936, %rd56872, 3;
	add.s64 	%rd27937, %rd56852, %rd27936;
	ld.u64 	%rd27938, [%rd27937];
	mad.lo.s64 	%rd27939, %rd27938, 2654435761, %rd56880;
	shl.b64 	%rd27940, %rd27939, 13;
	add.s64 	%rd27941, %rd27940, %rd27939;
	shr.u64 	%rd27942, %rd27941, 7;
	xor.b64  	%rd27943, %rd27942, %rd27941;
	shl.b64 	%rd27944, %rd27943, 3;
	add.s64 	%rd27945, %rd27944, %rd27943;
	shr.u64 	%rd27946, %rd27945, 17;
	xor.b64  	%rd27947, %rd27946, %rd27945;
	shl.b64 	%rd27948, %rd27947, 5;
	add.s64 	%rd56880, %rd27948, %rd27947;
$L__BB5_3188:
	mov.b64 	%rd56893, 0;
	@%p258 bra 	$L__BB5_3200;
	setp.lt.u64 	%p1232, %rd2958, 7;
	mov.b64 	%rd56885, 0;
	mov.u64 	%rd56893, %rd56885;
	@%p1232 bra 	$L__BB5_3192;
	mov.b64 	%rd56885, 0;
	mov.u64 	%rd56883, %rd56885;
$L__BB5_3191:
	.pragma "nounroll";
	shl.b64 	%rd27953, %rd56885, 3;
	add.s64 	%rd27954, %rd56896, %rd27953;
	ld.u64 	%rd27955, [%rd27954];
	mad.lo.s64 	%rd27956, %rd27955, 2654435761, %rd56893;
	shl.b64 	%rd27957, %rd27956, 13;
	add.s64 	%rd27958, %rd27957, %rd27956;
	shr.u64 	%rd27959, %rd27958, 7;
	xor.b64  	%rd27960, %rd27959, %rd27958;
	shl.b64 	%rd27961, %rd27960, 3;
	add.s64 	%rd27962, %rd27961, %rd27960;
	shr.u64 	%rd27963, %rd27962, 17;
	xor.b64  	%rd27964, %rd27963, %rd27962;
	shl.b64 	%rd27965, %rd27964, 5;
	add.s64 	%rd27966, %rd27965, %rd27964;
	ld.u64 	%rd27967, [%rd27954+8];
	mad.lo.s64 	%rd27968, %rd27967, 2654435761, %rd27966;
	shl.b64 	%rd27969, %rd27968, 13;
	add.s64 	%rd27970, %rd27969, %rd27968;
	shr.u64 	%rd27971, %rd27970, 7;
	xor.b64  	%rd27972, %rd27971, %rd27970;
	shl.b64 	%rd27973, %rd27972, 3;
	add.s64 	%rd27974, %rd27973, %rd27972;
	shr.u64 	%rd27975, %rd27974, 17;
	xor.b64  	%rd27976, %rd27975, %rd27974;
	shl.b64 	%rd27977, %rd27976, 5;
	add.s64 	%rd27978, %rd27977, %rd27976;
	ld.u64 	%rd27979, [%rd27954+16];
	mad.lo.s64 	%rd27980, %rd27979, 2654435761, %rd27978;
	shl.b64 	%rd27981, %rd27980, 13;
	add.s64 	%rd27982, %rd27981, %rd27980;
	shr.u64 	%rd27983, %rd27982, 7;
	xor.b64  	%rd27984, %rd27983, %rd27982;
	shl.b64 	%rd27985, %rd27984, 3;
	add.s64 	%rd27986, %rd27985, %rd27984;
	shr.u64 	%rd27987, %rd27986, 17;
	xor.b64  	%rd27988, %rd27987, %rd27986;
	shl.b64 	%rd27989, %rd27988, 5;
	add.s64 	%rd27990, %rd27989, %rd27988;
	ld.u64 	%rd27991, [%rd27954+24];
	mad.lo.s64 	%rd27992, %rd27991, 2654435761, %rd27990;
	shl.b64 	%rd27993, %rd27992, 13;
	add.s64 	%rd27994, %rd27993, %rd27992;
	shr.u64 	%rd27995, %rd27994, 7;
	xor.b64  	%rd27996, %rd27995, %rd27994;
	shl.b64 	%rd27997, %rd27996, 3;
	add.s64 	%rd27998, %rd27997, %rd27996;
	shr.u64 	%rd27999, %rd27998, 17;
	xor.b64  	%rd28000, %rd27999, %rd27998;
	shl.b64 	%rd28001, %rd28000, 5;
	add.s64 	%rd28002, %rd28001, %rd28000;
	ld.u64 	%rd28003, [%rd27954+32];
	mad.lo.s64 	%rd28004, %rd28003, 2654435761, %rd28002;
	shl.b64 	%rd28005, %rd28004, 13;
	add.s64 	%rd28006, %rd28005, %rd28004;
	shr.u64 	%rd28007, %rd28006, 7;
	xor.b64  	%rd28008, %rd28007, %rd28006;
	shl.b64 	%rd28009, %rd28008, 3;
	add.s64 	%rd28010, %rd28009, %rd28008;
	shr.u64 	%rd28011, %rd28010, 17;
	xor.b64  	%rd28012, %rd28011, %rd28010;
	shl.b64 	%rd28013, %rd28012, 5;
	add.s64 	%rd28014, %rd28013, %rd28012;
	ld.u64 	%rd28015, [%rd27954+40];
	mad.lo.s64 	%rd28016, %rd28015, 2654435761, %rd28014;
	shl.b64 	%rd28017, %rd28016, 13;
	add.s64 	%rd28018, %rd28017, %rd28016;
	shr.u64 	%rd28019, %rd28018, 7;
	xor.b64  	%rd28020, %rd28019, %rd28018;
	shl.b64 	%rd28021, %rd28020, 3;
	add.s64 	%rd28022, %rd28021, %rd28020;
	shr.u64 	%rd28023, %rd28022, 17;
	xor.b64  	%rd28024, %rd28023, %rd28022;
	shl.b64 	%rd28025, %rd28024, 5;
	add.s64 	%rd28026, %rd28025, %rd28024;
	ld.u64 	%rd28027, [%rd27954+48];
	mad.lo.s64 	%rd28028, %rd28027, 2654435761, %rd28026;
	shl.b64 	%rd28029, %rd28028, 13;
	add.s64 	%rd28030, %rd28029, %rd28028;
	shr.u64 	%rd28031, %rd28030, 7;
	xor.b64  	%rd28032, %rd28031, %rd28030;
	shl.b64 	%rd28033, %rd28032, 3;
	add.s64 	%rd28034, %rd28033, %rd28032;
	shr.u64 	%rd28035, %rd28034, 17;
	xor.b64  	%rd28036, %rd28035, %rd28034;
	shl.b64 	%rd28037, %rd28036, 5;
	add.s64 	%rd28038, %rd28037, %rd28036;
	ld.u64 	%rd28039, [%rd27954+56];
	mad.lo.s64 	%rd28040, %rd28039, 2654435761, %rd28038;
	shl.b64 	%rd28041, %rd28040, 13;
	add.s64 	%rd28042, %rd28041, %rd28040;
	shr.u64 	%rd28043, %rd28042, 7;
	xor.b64  	%rd28044, %rd28043, %rd28042;
	shl.b64 	%rd28045, %rd28044, 3;
	add.s64 	%rd28046, %rd28045, %rd28044;
	shr.u64 	%rd28047, %rd28046, 17;
	xor.b64  	%rd28048, %rd28047, %rd28046;
	shl.b64 	%rd28049, %rd28048, 5;
	add.s64 	%rd56893, %rd28049, %rd28048;
	add.s64 	%rd56885, %rd56885, 8;
	add.s64 	%rd56883, %rd56883, 8;
	setp.ne.s64 	%p1233, %rd56883, %rd5662;
	@%p1233 bra 	$L__BB5_3191;
$L__BB5_3192:
	setp.eq.s64 	%p1234, %rd2959, 0;
	@%p1234 bra 	$L__BB5_3200;
	setp.lt.u64 	%p1235, %rd2960, 3;
	@%p1235 bra 	$L__BB5_3195;
	shl.b64 	%rd28051, %rd56885, 3;
	add.s64 	%rd28052, %rd56896, %rd28051;
	ld.u64 	%rd28053, [%rd28052];
	mad.lo.s64 	%rd28054, %rd28053, 2654435761, %rd56893;
	shl.b64 	%rd28055, %rd28054, 13;
	add.s64 	%rd28056, %rd28055, %rd28054;
	shr.u64 	%rd28057, %rd28056, 7;
	xor.b64  	%rd28058, %rd28057, %rd28056;
	shl.b64 	%rd28059, %rd28058, 3;
	add.s64 	%rd28060, %rd28059, %rd28058;
	shr.u64 	%rd28061, %rd28060, 17;
	xor.b64  	%rd28062, %rd28061, %rd28060;
	shl.b64 	%rd28063, %rd28062, 5;
	add.s64 	%rd28064, %rd28063, %rd28062;
	ld.u64 	%rd28065, [%rd28052+8];
	mad.lo.s64 	%rd28066, %rd28065, 2654435761, %rd28064;
	shl.b64 	%rd28067, %rd28066, 13;
	add.s64 	%rd28068, %rd28067, %rd28066;
	shr.u64 	%rd28069, %rd28068, 7;
	xor.b64  	%rd28070, %rd28069, %rd28068;
	shl.b64 	%rd28071, %rd28070, 3;
	add.s64 	%rd28072, %rd28071, %rd28070;
	shr.u64 	%rd28073, %rd28072, 17;
	xor.b64  	%rd28074, %rd28073, %rd28072;
	shl.b64 	%rd28075, %rd28074, 5;
	add.s64 	%rd28076, %rd28075, %rd28074;
	ld.u64 	%rd28077, [%rd28052+16];
	mad.lo.s64 	%rd28078, %rd28077, 2654435761, %rd28076;
	shl.b64 	%rd28079, %rd28078, 13;
	add.s64 	%rd28080, %rd28079, %rd28078;
	shr.u64 	%rd28081, %rd28080, 7;
	xor.b64  	%rd28082, %rd28081, %rd28080;
	shl.b64 	%rd28083, %rd28082, 3;
	add.s64 	%rd28084, %rd28083, %rd28082;
	shr.u64 	%rd28085, %rd28084, 17;
	xor.b64  	%rd28086, %rd28085, %rd28084;
	shl.b64 	%rd28087, %rd28086, 5;
	add.s64 	%rd28088, %rd28087, %rd28086;
	ld.u64 	%rd28089, [%rd28052+24];
	mad.lo.s64 	%rd28090, %rd28089, 2654435761, %rd28088;
	shl.b64 	%rd28091, %rd28090, 13;
	add.s64 	%rd28092, %rd28091, %rd28090;
	shr.u64 	%rd28093, %rd28092, 7;
	xor.b64  	%rd28094, %rd28093, %rd28092;
	shl.b64 	%rd28095, %rd28094, 3;
	add.s64 	%rd28096, %rd28095, %rd28094;
	shr.u64 	%rd28097, %rd28096, 17;
	xor.b64  	%rd28098, %rd28097, %rd28096;
	shl.b64 	%rd28099, %rd28098, 5;
	add.s64 	%rd56893, %rd28099, %rd28098;
	add.s64 	%rd56885, %rd56885, 4;
$L__BB5_3195:
	setp.eq.s64 	%p1236, %rd2961, 0;
	@%p1236 bra 	$L__BB5_3200;
	setp.eq.s64 	%p1237, %rd2962, 0;
	@%p1237 bra 	$L__BB5_3198;
	shl.b64 	%rd28101, %rd56885, 3;
	add.s64 	%rd28102, %rd56896, %rd28101;
	ld.u64 	%rd28103, [%rd28102];
	mad.lo.s64 	%rd28104, %rd28103, 2654435761, %rd56893;
	shl.b64 	%rd28105, %rd28104, 13;
	add.s64 	%rd28106, %rd28105, %rd28104;
	shr.u64 	%rd28107, %rd28106, 7;
	xor.b64  	%rd28108, %rd28107, %rd28106;
	shl.b64 	%rd28109, %rd28108, 3;
	add.s64 	%rd28110, %rd28109, %rd28108;
	shr.u64 	%rd28111, %rd28110, 17;
	xor.b64  	%rd28112, %rd28111, %rd28110;
	shl.b64 	%rd28113, %rd28112, 5;
	add.s64 	%rd28114, %rd28113, %rd28112;
	ld.u64 	%rd28115, [%rd28102+8];
	mad.lo.s64 	%rd28116, %rd28115, 2654435761, %rd28114;
	shl.b64 	%rd28117, %rd28116, 13;
	add.s64 	%rd28118, %rd28117, %rd28116;
	shr.u64 	%rd28119, %rd28118, 7;
	xor.b64  	%rd28120, %rd28119, %rd28118;
	shl.b64 	%rd28121, %rd28120, 3;
	add.s64 	%rd28122, %rd28121, %rd28120;
	shr.u64 	%rd28123, %rd28122, 17;
	xor.b64  	%rd28124, %rd28123, %rd28122;
	shl.b64 	%rd28125, %rd28124, 5;
	add.s64 	%rd56893, %rd28125, %rd28124;
	add.s64 	%rd56885, %rd56885, 2;
$L__BB5_3198:
	setp.eq.s64 	%p1238, %rd5660, 0;
	@%p1238 bra 	$L__BB5_3200;
	shl.b64 	%rd28126, %rd56885, 3;
	add.s64 	%rd28127, %rd56896, %rd28126;
	ld.u64 	%rd28128, [%rd28127];
	mad.lo.s64 	%rd28129, %rd28128, 2654435761, %rd56893;
	shl.b64 	%rd28130, %rd28129, 13;
	add.s64 	%rd28131, %rd28130, %rd28129;
	shr.u64 	%rd28132, %rd28131, 7;
	xor.b64  	%rd28133, %rd28132, %rd28131;
	shl.b64 	%rd28134, %rd28133, 3;
	add.s64 	%rd28135, %rd28134, %rd28133;
	shr.u64 	%rd28136, %rd28135, 17;
	xor.b64  	%rd28137, %rd28136, %rd28135;
	shl.b64 	%rd28138, %rd28137, 5;
	add.s64 	%rd56893, %rd28138, %rd28137;
$L__BB5_3200:
	setp.lt.u64 	%p2708, %rd56880, %rd56893;
	bra.uni 	$L__BB5_3205;
$L__BB5_3201:
	setp.eq.s32 	%p1240, %r1, 0;
	mov.pred 	%p2708, %p1210;
	@%p1240 bra 	$L__BB5_3205;
	mov.b64 	%rd56894, 0;
$L__BB5_3203:
	shl.b64 	%rd28140, %rd56894, 3;
	add.s64 	%rd28141, %rd56852, %rd28140;
	ld.u64 	%rd5873, [%rd28141];
	add.s64 	%rd28142, %rd56896, %rd28140;
	ld.u64 	%rd5874, [%rd28142];
	setp.lt.u64 	%p1242, %rd5873, %rd5874;
	mov.pred 	%p2708, %p1212;
	@%p1242 bra 	$L__BB5_3205;
	setp.le.u64 	%p1244, %rd5873, %rd5874;
	add.s64 	%rd56894, %rd56894, 1;
	setp.lt.u64 	%p1245, %rd56894, %rd2957;
	and.pred  	%p1246, %p1244, %p1245;
	mov.pred 	%p2708, %p1210;
	@%p1246 bra 	$L__BB5_3203;
$L__BB5_3205:
	selp.b64 	%rd56764, %rd56852, %rd56896, %p2708;
	selp.u32 	%r237, 1, 0, %p2708;
	add.s32 	%r90, %r88, %r237;
	not.pred 	%p1247, %p2708;
	selp.u32 	%r238, 1, 0, %p1247;
	add.s32 	%r91, %r89, %r238;
	@%p2708 bra 	$L__BB5_3207;
	shl.b32 	%r239, %r91, 3;
	mov.u32 	%r240, _ZZN3cub18CUB_300001_SM_10006detail10merge_sort30DeviceMergeSortBlockSortKernelINS2_10policy_hubIPPmE9Policy600ES6_PNS0_8NullTypeES6_SA_j18tuple_indexed_lessS5_S9_EEvbT0_T1_T2_T3_T4_PT6_PT7_T5_NS1_7vsmem_tEE19static_temp_storage;
	add.s32 	%r241, %r240, %r239;
	ld.shared.u64 	%rd56896, [%r241];
	bra.uni 	$L__BB5_3208;
$L__BB5_3207:
	shl.b32 	%r242, %r90, 3;
	mov.u32 	%r243, _ZZN3cub18CUB_300001_SM_10006detail10merge_sort30DeviceMergeSortBlockSortKernelINS2_10policy_hubIPPmE9Policy600ES6_PNS0_8NullTypeES6_SA_j18tuple_indexed_lessS5_S9_EEvbT0_T1_T2_T3_T4_PT6_PT7_T5_NS1_7vsmem_tEE19static_temp_storage;
	add.s32 	%r244, %r243, %r242;
	ld.shared.u64 	%rd56852, [%r244];
$L__BB5_3208:
	setp.ge.s32 	%p1249, %r90, %r76;
	mov.pred 	%p1248, 0;
	mov.pred 	%p2709, %p1248;
	@%p1249 bra 	$L__BB5_3252;
	setp.ge.s32 	%p1251, %r91, %r75;
	mov.pred 	%p1250, -1;
	mov.pred 	%p2709, %p1250;
	@%p1251 bra 	$L__BB5_3252;
	mov.b64 	%rd56900, -3750763034362895579;
	@%p258 bra 	$L__BB5_3216;
	setp.eq.s64 	%p1253, %rd2958, 0;
	mov.b64 	%rd56900, -3750763034362895579;
	mov.b64 	%rd56901, 0;
	@%p1253 bra 	$L__BB5_3214;
	mov.b64 	%rd56900, -3750763034362895579;
	mov.b64 	%rd56901, 0;
	mov.u64 	%rd56899, %rd56901;
$L__BB5_3213:
	shl.b64 	%rd28150, %rd56901, 3;
	add.s64 	%rd28151, %rd56852, %rd28150;
	ld.u64 	%rd28152, [%rd28151];
	and.b64  	%rd28153, %rd28152, 255;
	xor.b64  	%rd28154, %rd28153, %rd56900;
	mul.lo.s64 	%rd28155, %rd28154, 1099511628211;
	shr.u64 	%rd28156, %rd28152, 8;
	and.b64  	%rd28157, %rd28156, 255;
	xor.b64  	%rd28158, %rd28157, %rd28155;
	mul.lo.s64 	%rd28159, %rd28158, 1099511628211;
	shr.u64 	%rd28160, %rd28152, 16;
	and.b64  	%rd28161, %rd28160, 255;
	xor.b64  	%rd28162, %rd28161, %rd28159;
	mul.lo.s64 	%rd28163, %rd28162, 1099511628211;
	shr.u64 	%rd28164, %rd28152, 24;
	and.b64  	%rd28165, %rd28164, 255;
	xor.b64  	%rd28166, %rd28165, %rd28163;
	mul.lo.s64 	%rd28167, %rd28166, 1099511628211;
	shr.u64 	%rd28168, %rd28152, 32;
	and.b64  	%rd28169, %rd28168, 255;
	xor.b64  	%rd28170, %rd28169, %rd28167;
	mul.lo.s64 	%rd28171, %rd28170, 1099511628211;
	shr.u64 	%rd28172, %rd28152, 40;
	and.b64  	%rd28173, %rd28172, 255;
	xor.b64  	%rd28174, %rd28173, %rd28171;
	mul.lo.s64 	%rd28175, %rd28174, 1099511628211;
	shr.u64 	%rd28176, %rd28152, 48;
	and.b64  	%rd28177, %rd28176, 255;
	xor.b64  	%rd28178, %rd28177, %rd28175;
	mul.lo.s64 	%rd28179, %rd28178, 1099511628211;
	shr.u64 	%rd28180, %rd28152, 56;
	xor.b64  	%rd28181, %rd28180, %rd28179;
	mul.lo.s64 	%rd28182, %rd28181, 1099511628211;
	ld.u64 	%rd28183, [%rd28151+8];
	and.b64  	%rd28184, %rd28183, 255;
	xor.b64  	%rd28185, %rd28184, %rd28182;
	mul.lo.s64 	%rd28186, %rd28185, 1099511628211;
	shr.u64 	%rd28187, %rd28183, 8;
	and.b64  	%rd28188, %rd28187, 255;
	xor.b64  	%rd28189, %rd28188, %rd28186;
	mul.lo.s64 	%rd28190, %rd28189, 1099511628211;
	shr.u64 	%rd28191, %rd28183, 16;
	and.b64  	%rd28192, %rd28191, 255;
	xor.b64  	%rd28193, %rd28192, %rd28190;
	mul.lo.s64 	%rd28194, %rd28193, 1099511628211;
	shr.u64 	%rd28195, %rd28183, 24;
	and.b64  	%rd28196, %rd28195, 255;
	xor.b64  	%rd28197, %rd28196, %rd28194;
	mul.lo.s64 	%rd28198, %rd28197, 1099511628211;
	shr.u64 	%rd28199, %rd28183, 32;
	and.b64  	%rd28200, %rd28199, 255;
	xor.b64  	%rd28201, %rd28200, %rd28198;
	mul.lo.s64 	%rd28202, %rd28201, 1099511628211;
	shr.u64 	%rd28203, %rd28183, 40;
	and.b64  	%rd28204, %rd28203, 255;
	xor.b64  	%rd28205, %rd28204, %rd28202;
	mul.lo.s64 	%rd28206, %rd28205, 1099511628211;
	shr.u64 	%rd28207, %rd28183, 48;
	and.b64  	%rd28208, %rd28207, 255;
	xor.b64  	%rd28209, %rd28208, %rd28206;
	mul.lo.s64 	%rd28210, %rd28209, 1099511628211;
	shr.u64 	%rd28211, %rd28183, 56;
	xor.b64  	%rd28212, %rd28211, %rd28210;
	mul.lo.s64 	%rd56900, %rd28212, 1099511628211;
	add.s64 	%rd56901, %rd56901, 2;
	add.s64 	%rd56899, %rd56899, 2;
	setp.ne.s64 	%p1254, %rd56899, %rd5661;
	@%p1254 bra 	$L__BB5_3213;
$L__BB5_3214:
	setp.eq.s64 	%p1255, %rd5660, 0;
	@%p1255 bra 	$L__BB5_3216;
	shl.b64 	%rd28213, %rd56901, 3;
	add.s64 	%rd28214, %rd56852, %rd28213;
	ld.u64 	%rd28215, [%rd28214];
	and.b64  	%rd28216, %rd28215, 255;
	xor.b64  	%rd28217, %rd28216, %rd56900;
	mul.lo.s64 	%rd28218, %rd28217, 1099511628211;
	shr.u64 	%rd28219, %rd28215, 8;
	and.b64  	%rd28220, %rd28219, 255;
	xor.b64  	%rd28221, %rd28220, %rd28218;
	mul.lo.s64 	%rd28222, %rd28221, 1099511628211;
	shr.u64 	%rd28223, %rd28215, 16;
	and.b64  	%rd28224, %rd28223, 255;
	xor.b64  	%rd28225, %rd28224, %rd28222;
	mul.lo.s64 	%rd28226, %rd28225, 1099511628211;
	shr.u64 	%rd28227, %rd28215, 24;
	and.b64  	%rd28228, %rd28227, 255;
	xor.b64  	%rd28229, %rd28228, %rd28226;
	mul.lo.s64 	%rd28230, %rd28229, 1099511628211;
	shr.u64 	%rd28231, %rd28215, 32;
	and.b64  	%rd28232, %rd28231, 255;
	xor.b64  	%rd28233, %rd28232, %rd28230;
	mul.lo.s64 	%rd28234, %rd28233, 1099511628211;
	shr.u64 	%rd28235, %rd28215, 40;
	and.b64  	%rd28236, %rd28235, 255;
	xor.b64  	%rd28237, %rd28236, %rd28234;
	mul.lo.s64 	%rd28238, %rd28237, 1099511628211;
	shr.u64 	%rd28239, %rd28215, 48;
	and.b64  	%rd28240, %rd28239, 255;
	xor.b64  	%rd28241, %rd28240, %rd28238;
	mul.lo.s64 	%rd28242, %rd28241, 1099511628211;
	shr.u64 	%rd28243, %rd28215, 56;
	xor.b64  	%rd28244, %rd28243, %rd28242;
	mul.lo.s64 	%rd56900, %rd28244, 1099511628211;
$L__BB5_3216:
	mov.b64 	%rd56907, -3750763034362895579;
	@%p258 bra 	$L__BB5_3222;
	setp.eq.s64 	%p1257, %rd2958, 0;
	mov.b64 	%rd56907, -3750763034362895579;
	mov.b64 	%rd56908, 0;
	@%p1257 bra 	$L__BB5_3220;
	mov.b64 	%rd56907, -3750763034362895579;
	mov.b64 	%rd56908, 0;
	mov.u64 	%rd56906, %rd56908;
$L__BB5_3219:
	shl.b64 	%rd28251, %rd56908, 3;
	add.s64 	%rd28252, %rd56896, %rd28251;
	ld.u64 	%rd28253, [%rd28252];
	and.b64  	%rd28254, %rd28253, 255;
	xor.b64  	%rd28255, %rd28254, %rd56907;
	mul.lo.s64 	%rd28256, %rd28255, 1099511628211;
	shr.u64 	%rd28257, %rd28253, 8;
	and.b64  	%rd28258, %rd28257, 255;
	xor.b64  	%rd28259, %rd28258, %rd28256;
	mul.lo.s64 	%rd28260, %rd28259, 1099511628211;
	shr.u64 	%rd28261, %rd28253, 16;
	and.b64  	%rd28262, %rd28261, 255;
	xor.b64  	%rd28263, %rd28262, %rd28260;
	mul.lo.s64 	%rd28264, %rd28263, 1099511628211;
	shr.u64 	%rd28265, %rd28253, 24;
	and.b64  	%rd28266, %rd28265, 255;
	xor.b64  	%rd28267, %rd28266, %rd28264;
	mul.lo.s64 	%rd28268, %rd28267, 1099511628211;
	shr.u64 	%rd28269, %rd28253, 32;
	and.b64  	%rd28270, %rd28269, 255;
	xor.b64  	%rd28271, %rd28270, %rd28268;
	mul.lo.s64 	%rd28272, %rd28271, 1099511628211;
	shr.u64 	%rd28273, %rd28253, 40;
	and.b64  	%rd28274, %rd28273, 255;
	xor.b64  	%rd28275, %rd28274, %rd28272;
	mul.lo.s64 	%rd28276, %rd28275, 1099511628211;
	shr.u64 	%rd28277, %rd28253, 48;
	and.b64  	%rd28278, %rd28277, 255;
	xor.b64  	%rd28279, %rd28278, %rd28276;
	mul.lo.s64 	%rd28280, %rd28279, 1099511628211;
	shr.u64 	%rd28281, %rd28253, 56;
	xor.b64  	%rd28282, %rd28281, %rd28280;
	mul.lo.s64 	%rd28283, %rd28282, 1099511628211;
	ld.u64 	%rd28284, [%rd28252+8];
	and.b64  	%rd28285, %rd28284, 255;
	xor.b64  	%rd28286, %rd28285, %rd28283;
	mul.lo.s64 	%rd28287, %rd28286, 1099511628211;
	shr.u64 	%rd28288, %rd28284, 8;
	and.b64  	%rd28289, %rd28288, 255;
	xor.b64  	%rd28290, %rd28289, %rd28287;
	mul.lo.s64 	%rd28291, %rd28290, 1099511628211;
	shr.u64 	%rd28292, %rd28284, 16;
	and.b64  	%rd28293, %rd28292, 255;
	xor.b64  	%rd28294, %rd28293, %rd28291;
	mul.lo.s64 	%rd28295, %rd28294, 1099511628211;
	shr.u64 	%rd28296, %rd28284, 24;
	and.b64  	%rd28297, %rd28296, 255;
	xor.b64  	%rd28298, %rd28297, %rd28295;
	mul.lo.s64 	%rd28299, %rd28298, 1099511628211;
	shr.u64 	%rd28300, %rd28284, 32;
	and.b64  	%rd28301, %rd28300, 255;
	xor.b64  	%rd28302, %rd28301, %rd28299;
	mul.lo.s64 	%rd28303, %rd28302, 1099511628211;
	shr.u64 	%rd28304, %rd28284, 40;
	and.b64  	%rd28305, %rd28304, 255;
	xor.b64  	%rd28306, %rd28305, %rd28303;
	mul.lo.s64 	%rd28307, %rd28306, 1099511628211;
	shr.u64 	%rd28308, %rd28284, 48;
	and.b64  	%rd28309, %rd28308, 255;
	xor.b64  	%rd28310, %rd28309, %rd28307;
	mul.lo.s64 	%rd28311, %rd28310, 1099511628211;
	shr.u64 	%rd28312, %rd28284, 56;
	xor.b64  	%rd28313, %rd28312, %rd28311;
	mul.lo.s64 	%rd56907, %rd28313, 1099511628211;
	add.s64 	%rd56908, %rd56908, 2;
	add.s64 	%rd56906, %rd56906, 2;
	setp.ne.s64 	%p1258, %rd56906, %rd5661;
	@%p1258 bra 	$L__BB5_3219;
$L__BB5_3220:
	setp.eq.s64 	%p1259, %rd5660, 0;
	@%p1259 bra 	$L__BB5_3222;
	shl.b64 	%rd28314, %rd56908, 3;
	add.s64 	%rd28315, %rd56896, %rd28314;
	ld.u64 	%rd28316, [%rd28315];
	and.b64  	%rd28317, %rd28316, 255;
	xor.b64  	%rd28318, %rd28317, %rd56907;
	mul.lo.s64 	%rd28319, %rd28318, 1099511628211;
	shr.u64 	%rd28320, %rd28316, 8;
	and.b64  	%rd28321, %rd28320, 255;
	xor.b64  	%rd28322, %rd28321, %rd28319;
	mul.lo.s64 	%rd28323, %rd28322, 1099511628211;
	shr.u64 	%rd28324, %rd28316, 16;
	and.b64  	%rd28325, %rd28324, 255;
	xor.b64  	%rd28326, %rd28325, %rd28323;
	mul.lo.s64 	%rd28327, %rd28326, 1099511628211;
	shr.u64 	%rd28328, %rd28316, 24;
	and.b64  	%rd28329, %rd28328, 255;
	xor.b64  	%rd28330, %rd28329, %rd28327;
	mul.lo.s64 	%rd28331, %rd28330, 1099511628211;
	shr.u64 	%rd28332, %rd28316, 32;
	and.b64  	%rd28333, %rd28332, 255;
	xor.b64  	%rd28334, %rd28333, %rd28331;
	mul.lo.s64 	%rd28335, %rd28334, 1099511628211;
	shr.u64 	%rd28336, %rd28316, 40;
	and.b64  	%rd28337, %rd28336, 255;
	xor.b64  	%rd28338, %rd28337, %rd28335;
	mul.lo.s64 	%rd28339, %rd28338, 1099511628211;
	shr.u64 	%rd28340, %rd28316, 48;
	and.b64  	%rd28341, %rd28340, 255;
	xor.b64  	%rd28342, %rd28341, %rd28339;
	mul.lo.s64 	%rd28343, %rd28342, 1099511628211;
	shr.u64 	%rd28344, %rd28316, 56;
	xor.b64  	%rd28345, %rd28344, %rd28343;
	mul.lo.s64 	%rd56907, %rd28345, 1099511628211;
$L__BB5_3222:
	setp.eq.s64 	%p1260, %rd56900, %rd56907;
	@%p1260 bra 	$L__BB5_3248;
	mov.b64 	%rd56923, 0;
	@%p258 bra 	$L__BB5_3235;
	setp.lt.u64 	%p1262, %rd2958, 7;
	mov.b64 	%rd56915, 0;
	mov.u64 	%rd56923, %rd56915;
	@%p1262 bra 	$L__BB5_3227;
	mov.b64 	%rd56915, 0;
	mov.u64 	%rd56913, %rd56915;
$L__BB5_3226:
	.pragma "nounroll";
	shl.b64 	%rd28350, %rd56915, 3;
	add.s64 	%rd28351, %rd56852, %rd28350;
	ld.u64 	%rd28352, [%rd28351];
	mad.lo.s64 	%rd28353, %rd28352, 2654435761, %rd56923;
	shl.b64 	%rd28354, %rd28353, 13;
	add.s64 	%rd28355, %rd28354, %rd28353;
	shr.u64 	%rd28356, %rd28355, 7;
	xor.b64  	%rd28357, %rd28356, %rd28355;
	shl.b64 	%rd28358, %rd28357, 3;
	add.s64 	%rd28359, %rd28358, %rd28357;
	shr.u64 	%rd28360, %rd28359, 17;
	xor.b64  	%rd28361, %rd28360, %rd28359;
	shl.b64 	%rd28362, %rd28361, 5;
	add.s64 	%rd28363, %rd28362, %rd28361;
	ld.u64 	%rd28364, [%rd28351+8];
	mad.lo.s64 	%rd28365, %rd28364, 2654435761, %rd28363;
	shl.b64 	%rd28366, %rd28365, 13;
	add.s64 	%rd28367, %rd28366, %rd28365;
	shr.u64 	%rd28368, %rd28367, 7;
	xor.b64  	%rd28369, %rd28368, %rd28367;
	shl.b64 	%rd28370, %rd28369, 3;
	add.s64 	%rd28371, %rd28370, %rd28369;
	shr.u64 	%rd28372, %rd28371, 17;
	xor.b64  	%rd28373, %rd28372, %rd28371;
	shl.b64 	%rd28374, %rd28373, 5;
	add.s64 	%rd28375, %rd28374, %rd28373;
	ld.u64 	%rd28376, [%rd28351+16];
	mad.lo.s64 	%rd28377, %rd28376, 2654435761, %rd28375;
	shl.b64 	%rd28378, %rd28377, 13;
	add.s64 	%rd28379, %rd28378, %rd28377;
	shr.u64 	%rd28380, %rd28379, 7;
	xor.b64  	%rd28381, %rd28380, %rd28379;
	shl.b64 	%rd28382, %rd28381, 3;
	add.s64 	%rd28383, %rd28382, %rd28381;
	shr.u64 	%rd28384, %rd28383, 17;
	xor.b64  	%rd28385, %rd28384, %rd28383;
	shl.b64 	%rd28386, %rd28385, 5;
	add.s64 	%rd28387, %rd28386, %rd28385;
	ld.u64 	%rd28388, [%rd28351+24];
	mad.lo.s64 	%rd28389, %rd28388, 2654435761, %rd28387;
	shl.b64 	%rd28390, %rd28389, 13;
	add.s64 	%rd28391, %rd28390, %rd28389;
	shr.u64 	%rd28392, %rd28391, 7;
	xor.b64  	%rd28393, %rd28392, %rd28391;
	shl.b64 	%rd28394, %rd28393, 3;
	add.s64 	%rd28395, %rd28394, %rd28393;
	shr.u64 	%rd28396, %rd28395, 17;
	xor.b64  	%rd28397, %rd28396, %rd28395;
	shl.b64 	%rd28398, %rd28397, 5;
	add.s64 	%rd28399, %rd28398, %rd28397;
	ld.u64 	%rd28400, [%rd28351+32];
	mad.lo.s64 	%rd28401, %rd28400, 2654435761, %rd28399;
	shl.b64 	%rd28402, %rd28401, 13;
	add.s64 	%rd28403, %rd28402, %rd28401;
	shr.u64 	%rd28404, %rd28403, 7;
	xor.b64  	%rd28405, %rd28404, %rd28403;
	shl.b64 	%rd28406, %rd28405, 3;
	add.s64 	%rd28407, %rd28406, %rd28405;
	shr.u64 	%rd28408, %rd28407, 17;
	xor.b64  	%rd28409, %rd28408, %rd28407;
	shl.b64 	%rd28410, %rd28409, 5;
	add.s64 	%rd28411, %rd28410, %rd28409;
	ld.u64 	%rd28412, [%rd28351+40];
	mad.lo.s64 	%rd28413, %rd28412, 2654435761, %rd28411;
	shl.b64 	%rd28414, %rd28413, 13;
	add.s64 	%rd28415, %rd28414, %rd28413;
	shr.u64 	%rd28416, %rd28415, 7;
	xor.b64  	%rd28417, %rd28416, %rd28415;
	shl.b64 	%rd28418, %rd28417, 3;
	add.s64 	%rd28419, %rd28418, %rd28417;
	shr.u64 	%rd28420, %rd28419, 17;
	xor.b64  	%rd28421, %rd28420, %rd28419;
	shl.b64 	%rd28422, %rd28421, 5;
	add.s64 	%rd28423, %rd28422, %rd28421;
	ld.u64 	%rd28424, [%rd28351+48];
	mad.lo.s64 	%rd28425, %rd28424, 2654435761, %rd28423;
	shl.b64 	%rd28426, %rd28425, 13;
	add.s64 	%rd28427, %rd28426, %rd28425;
	shr.u64 	%rd28428, %rd28427, 7;
	xor.b64  	%rd28429, %rd28428, %rd28427;
	shl.b64 	%rd28430, %rd28429, 3;
	add.s64 	%rd28431, %rd28430, %rd28429;
	shr.u64 	%rd28432, %rd28431, 17;
	xor.b64  	%rd28433, %rd28432, %rd28431;
	shl.b64 	%rd28434, %rd28433, 5;
	add.s64 	%rd28435, %rd28434, %rd28433;
	ld.u64 	%rd28436, [%rd28351+56];
	mad.lo.s64 	%rd28437, %rd28436, 2654435761, %rd28435;
	shl.b64 	%rd28438, %rd28437, 13;
	add.s64 	%rd28439, %rd28438, %rd28437;
	shr.u64 	%rd28440, %rd28439, 7;
	xor.b64  	%rd28441, %rd28440, %rd28439;
	shl.b64 	%rd28442, %rd28441, 3;
	add.s64 	%rd28443, %rd28442, %rd28441;
	shr.u64 	%rd28444, %rd28443, 17;
	xor.b64  	%rd28445, %rd28444, %rd28443;
	shl.b64 	%rd28446, %rd28445, 5;
	add.s64 	%rd56923, %rd28446, %rd28445;
	add.s64 	%rd56915, %rd56915, 8;
	add.s64 	%rd56913, %rd56913, 8;
	setp.ne.s64 	%p1263, %rd56913, %rd5662;
	@%p1263 bra 	$L__BB5_3226;
$L__BB5_3227:
	setp.eq.s64 	%p1264, %rd2959, 0;
	@%p1264 bra 	$L__BB5_3235;
	setp.lt.u64 	%p1265, %rd2960, 3;
	@%p1265 bra 	$L__BB5_3230;
	shl.b64 	%rd28448, %rd56915, 3;
	add.s64 	%rd28449, %rd56852, %rd28448;
	ld.u64 	%rd28450, [%rd28449];
	mad.lo.s64 	%rd28451, %rd28450, 2654435761, %rd56923;
	shl.b64 	%rd28452, %rd28451, 13;
	add.s64 	%rd28453, %rd28452, %rd28451;
	shr.u64 	%rd28454, %rd28453, 7;
	xor.b64  	%rd28455, %rd28454, %rd28453;
	shl.b64 	%rd28456, %rd28455, 3;
	add.s64 	%rd28457, %rd28456, %rd28455;
	shr.u64 	%rd28458, %rd28457, 17;
	xor.b64  	%rd28459, %rd28458, %rd28457;
	shl.b64 	%rd28460, %rd28459, 5;
	add.s64 	%rd28461, %rd28460, %rd28459;
	ld.u64 	%rd28462, [%rd28449+8];
	mad.lo.s64 	%rd28463, %rd28462, 2654435761, %rd28461;
	shl.b64 	%rd28464, %rd28463, 13;
	add.s64 	%rd28465, %rd28464, %rd28463;
	shr.u64 	%rd28466, %rd28465, 7;
	xor.b64  	%rd28467, %rd28466, %rd28465;
	shl.b64 	%rd28468, %rd28467, 3;
	add.s64 	%rd28469, %rd28468, %rd28467;
	shr.u64 	%rd28470, %rd28469, 17;
	xor.b64  	%rd28471, %rd28470, %rd28469;
	shl.b64 	%rd28472, %rd28471, 5;
	add.s64 	%rd28473, %rd28472, %rd28471;
	ld.u64 	%rd28474, [%rd28449+16];
	mad.lo.s64 	%rd28475, %rd28474, 2654435761, %rd28473;
	shl.b64 	%rd28476, %rd28475, 13;
	add.s64 	%rd28477, %rd28476, %rd28475;
	shr.u64 	%rd28478, %rd28477, 7;
	xor.b64  	%rd28479, %rd28478, %rd28477;
	shl.b64 	%rd28480, %rd28479, 3;
	add.s64 	%rd28481, %rd28480, %rd28479;
	shr.u64 	%rd28482, %rd28481, 17;
	xor.b64  	%rd28483, %rd28482, %rd28481;
	shl.b64 	%rd28484, %rd28483, 5;
	add.s64 	%rd28485, %rd28484, %rd28483;
	ld.u64 	%rd28486, [%rd28449+24];
	mad.lo.s64 	%rd28487, %rd28486, 2654435761, %rd28485;
	shl.b64 	%rd28488, %rd28487, 13;
	add.s64 	%rd28489, %rd28488, %rd28487;
	shr.u64 	%rd28490, %rd28489, 7;
	xor.b64  	%rd28491, %rd28490, %rd28489;
	shl.b64 	%rd28492, %rd28491, 3;
	add.s64 	%rd28493, %rd28492, %rd28491;
	shr.u64 	%rd28494, %rd28493, 17;
	xor.b64  	%rd28495, %rd28494, %rd28493;
	shl.b64 	%rd28496, %rd28495, 5;
	add.s64 	%rd56923, %rd28496, %rd28495;
	add.s64 	%rd56915, %rd56915, 4;
$L__BB5_3230:
	setp.eq.s64 	%p1266, %rd2961, 0;
	@%p1266 bra 	$L__BB5_3235;
	setp.eq.s64 	%p1267, %rd2962, 0;
	@%p1267 bra 	$L__BB5_3233;
	shl.b64 	%rd28498, %rd56915, 3;
	add.s64 	%rd28499, %rd56852, %rd28498;
	ld.u64 	%rd28500, [%rd28499];
	mad.lo.s64 	%rd28501, %rd28500, 2654435761, %rd56923;
	shl.b64 	%rd28502, %rd28501, 13;
	add.s64 	%rd28503, %rd28502, %rd28501;
	shr.u64 	%rd28504, %rd28503, 7;
	xor.b64  	%rd28505, %rd28504, %rd28503;
	shl.b64 	%rd28506, %rd28505, 3;
	add.s64 	%rd28507, %rd28506, %rd28505;
	shr.u64 	%rd28508, %rd28507, 17;
	xor.b64  	%rd28509, %rd28508, %rd28507;
	shl.b64 	%rd28510, %rd28509, 5;
	add.s64 	%rd28511, %rd28510, %rd28509;
	ld.u64 	%rd28512, [%rd28499+8];
	mad.lo.s64 	%rd28513, %rd28512, 2654435761, %rd28511;
	shl.b64 	%rd28514, %rd28513, 13;
	add.s64 	%rd28515, %rd28514, %rd28513;
	shr.u64 	%rd28516, %rd28515, 7;
	xor.b64  	%rd28517, %rd28516, %rd28515;
	shl.b64 	%rd28518, %rd28517, 3;
	add.s64 	%rd28519, %rd28518, %rd28517;
	shr.u64 	%rd28520, %rd28519, 17;
	xor.b64  	%rd28521, %rd28520, %rd28519;
	shl.b64 	%rd28522, %rd28521, 5;
	add.s64 	%rd56923, %rd28522, %rd28521;
	add.s64 	%rd56915, %rd56915, 2;
$L__BB5_3233:
	setp.eq.s64 	%p1268, %rd5660, 0;
	@%p1268 bra 	$L__BB5_3235;
	shl.b64 	%rd28523, %rd56915, 3;
	add.s64 	%rd28524, %rd56852, %rd28523;
	ld.u64 	%rd28525, [%rd28524];
	mad.lo.s64 	%rd28526, %rd28525, 2654435761, %rd56923;
	shl.b64 	%rd28527, %rd28526, 13;
	add.s64 	%rd28528, %rd28527, %rd28526;
	shr.u64 	%rd28529, %rd28528, 7;
	xor.b64  	%rd28530, %rd28529, %rd28528;
	shl.b64 	%rd28531, %rd28530, 3;
	add.s64 	%rd28532, %rd28531, %rd28530;
	shr.u64 	%rd28533, %rd28532, 17;
	xor.b64  	%rd28534, %rd28533, %rd28532;
	shl.b64 	%rd28535, %rd28534, 5;
	add.s64 	%rd56923, %rd28535, %rd28534;
$L__BB5_3235:
	mov.b64 	%rd56936, 0;
	@%p258 bra 	$L__BB5_3247;
	setp.lt.u64 	%p1270, %rd2958, 7;
	mov.b64 	%rd56928, 0;
	mov.u64 	%rd56936, %rd56928;
	@%p1270 bra 	$L__BB5_3239;
	mov.b64 	%rd56928, 0;
	mov.u64 	%rd56926, %rd56928;
$L__BB5_3238:
	.pragma "nounroll";
	shl.b64 	%rd28540, %rd56928, 3;
	add.s64 	%rd28541, %rd56896, %rd28540;
	ld.u64 	%rd28542, [%rd28541];
	mad.lo.s64 	%rd28543, %rd28542, 2654435761, %rd56936;
	shl.b64 	%rd28544, %rd28543, 13;
	add.s64 	%rd28545, %rd28544, %rd28543;
	shr.u64 	%rd28546, %rd28545, 7;
	xor.b64  	%rd28547, %rd28546, %rd28545;
	shl.b64 	%rd28548, %rd28547, 3;
	add.s64 	%rd28549, %rd28548, %rd28547;
	shr.u64 	%rd28550, %rd28549, 17;
	xor.b64  	%rd28551, %rd28550, %rd28549;
	shl.b64 	%rd28552, %rd28551, 5;
	add.s64 	%rd28553, %rd28552, %rd28551;
	ld.u64 	%rd28554, [%rd28541+8];
	mad.lo.s64 	%rd28555, %rd28554, 2654435761, %rd28553;
	shl.b64 	%rd28556, %rd28555, 13;
	add.s64 	%rd28557, %rd28556, %rd28555;
	shr.u64 	%rd28558, %rd28557, 7;
	xor.b64  	%rd28559, %rd28558, %rd28557;
	shl.b64 	%rd28560, %rd28559, 3;
	add.s64 	%rd28561, %rd28560, %rd28559;
	shr.u64 	%rd28562, %rd28561, 17;
	xor.b64  	%rd28563, %rd28562, %rd28561;
	shl.b64 	%rd28564, %rd28563, 5;
	add.s64 	%rd28565, %rd28564, %rd28563;
	ld.u64 	%rd28566, [%rd28541+16];
	mad.lo.s64 	%rd28567, %rd28566, 2654435761, %rd28565;
	shl.b64 	%rd28568, %rd28567, 13;
	add.s64 	%rd28569, %rd28568, %rd28567;
	shr.u64 	%rd28570, %rd28569, 7;
	xor.b64  	%rd28571, %rd28570, %rd28569;
	shl.b64 	%rd28572, %rd28571, 3;
	add.s64 	%rd28573, %rd28572, %rd28571;
	shr.u64 	%rd28574, %rd28573, 17;
	xor.b64  	%rd28575, %rd28574, %rd28573;
	shl.b64 	%rd28576, %rd28575, 5;
	add.s64 	%rd28577, %rd28576, %rd28575;
	ld.u64 	%rd28578, [%rd28541+24];
	mad.lo.s64 	%rd28579, %rd28578, 2654435761, %rd28577;
	shl.b64 	%rd28580, %rd28579, 13;
	add.s64 	%rd28581, %rd28580, %rd28579;
	shr.u64 	%rd28582, %rd28581, 7;
	xor.b64  	%rd28583, %rd28582, %rd28581;
	shl.b64 	%rd28584, %rd28583, 3;
	add.s64 	%rd28585, %rd28584, %rd28583;
	shr.u64 	%rd28586, %rd28585, 17;
	xor.b64  	%rd28587, %rd28586, %rd28585;
	shl.b64 	%rd28588, %rd28587, 5;
	add.s64 	%rd28589, %rd28588, %rd28587;
	ld.u64 	%rd28590, [%rd28541+32];
	mad.lo.s64 	%rd28591, %rd28590, 2654435761, %rd28589;
	shl.b64 	%rd28592, %rd28591, 13;
	add.s64 	%rd28593, %rd28592, %rd28591;
	shr.u64 	%rd28594, %rd28593, 7;
	xor.b64  	%rd28595, %rd28594, %rd28593;
	shl.b64 	%rd28596, %rd28595, 3;
	add.s64 	%rd28597, %rd28596, %rd28595;
	shr.u64 	%rd28598, %rd28597, 17;
	xor.b64  	%rd28599, %rd28598, %rd28597;
	shl.b64 	%rd28600, %rd28599, 5;
	add.s64 	%rd28601, %rd28600, %rd28599;
	ld.u64 	%rd28602, [%rd28541+40];
	mad.lo.s64 	%rd28603, %rd28602, 2654435761, %rd28601;
	shl.b64 	%rd28604, %rd28603, 13;
	add.s64 	%rd28605, %rd28604, %rd28603;
	shr.u64 	%rd28606, %rd28605, 7;
	xor.b64  	%rd28607, %rd28606, %rd28605;
	shl.b64 	%rd28608, %rd28607, 3;
	add.s64 	%rd28609, %rd28608, %rd28607;
	shr.u64 	%rd28610, %rd28609, 17;
	xor.b64  	%rd28611, %rd28610, %rd28609;
	shl.b64 	%rd28612, %rd28611, 5;
	add.s64 	%rd28613, %rd28612, %rd28611;
	ld.u64 	%rd28614, [%rd28541+48];
	mad.lo.s64 	%rd28615, %rd28614, 2654435761, %rd28613;
	shl.b64 	%rd28616, %rd28615, 13;
	add.s64 	%rd28617, %rd28616, %rd28615;
	shr.u64 	%rd28618, %rd28617, 7;
	xor.b64  	%rd28619, %rd28618, %rd28617;
	shl.b64 	%rd28620, %rd28619, 3;
	add.s64 	%rd28621, %rd28620, %rd28619;
	shr.u64 	%rd28622, %rd28621, 17;
	xor.b64  	%rd28623, %rd28622, %rd28621;
	shl.b64 	%rd28624, %rd28623, 5;
	add.s64 	%rd28625, %rd28624, %rd28623;
	ld.u64 	%rd28626, [%rd28541+56];
	mad.lo.s64 	%rd28627, %rd28626, 2654435761, %rd28625;
	shl.b64 	%rd28628, %rd28627, 13;
	add.s64 	%rd28629, %rd28628, %rd28627;
	shr.u64 	%rd28630, %rd28629, 7;
	xor.b64  	%rd28631, %rd28630, %rd28629;
	shl.b64 	%rd28632, %rd28631, 3;
	add.s64 	%rd28633, %rd28632, %rd28631;
	shr.u64 	%rd28634, %rd28633, 17;
	xor.b64  	%rd28635, %rd28634, %rd28633;
	shl.b64 	%rd28636, %rd28635, 5;
	add.s64 	%rd56936, %rd28636, %rd28635;
	add.s64 	%rd56928, %rd56928, 8;
	add.s64 	%rd56926, %rd56926, 8;
	setp.ne.s64 	%p1271, %rd56926, %rd5662;
	@%p1271 bra 	$L__BB5_3238;
$L__BB5_3239:
	setp.eq.s64 	%p1272, %rd2959, 0;
	@%p1272 bra 	$L__BB5_3247;
	setp.lt.u64 	%p1273, %rd2960, 3;
	@%p1273 bra 	$L__BB5_3242;
	shl.b64 	%rd28638, %rd56928, 3;
	add.s64 	%rd28639, %rd56896, %rd28638;
	ld.u64 	%rd28640, [%rd28639];
	mad.lo.s64 	%rd28641, %rd28640, 2654435761, %rd56936;
	shl.b64 	%rd28642, %rd28641, 13;
	add.s64 	%rd28643, %rd28642, %rd28641;
	shr.u64 	%rd28644, %rd28643, 7;
	xor.b64  	%rd28645, %rd28644, %rd28643;
	shl.b64 	%rd28646, %rd28645, 3;
	add.s64 	%rd28647, %rd28646, %rd28645;
	shr.u64 	%rd28648, %rd28647, 17;
	xor.b64  	%rd28649, %rd28648, %rd28647;
	shl.b64 	%rd28650, %rd28649, 5;
	add.s64 	%rd28651, %rd28650, %rd28649;
	ld.u64 	%rd28652, [%rd28639+8];
	mad.lo.s64 	%rd28653, %rd28652, 2654435761, %rd28651;
	shl.b64 	%rd28654, %rd28653, 13;
	add.s64 	%rd28655, %rd28654, %rd28653;
	shr.u64 	%rd28656, %rd28655, 7;
	xor.b64  	%rd28657, %rd28656, %rd28655;
	shl.b64 	%rd28658, %rd28657, 3;
	add.s64 	%rd28659, %rd28658, %rd28657;
	shr.u64 	%rd28660, %rd28659, 17;
	xor.b64  	%rd28661, %rd28660, %rd28659;
	shl.b64 	%rd28662, %rd28661, 5;
	add.s64 	%rd28663, %rd28662, %rd28661;
	ld.u64 	%rd28664, [%rd28639+16];
	mad.lo.s64 	%rd28665, %rd28664, 2654435761, %rd28663;
	shl.b64 	%rd28666, %rd28665, 13;
	add.s64 	%rd28667, %rd28666, %rd28665;
	shr.u64 	%rd28668, %rd28667, 7;
	xor.b64  	%rd28669, %rd28668, %rd28667;
	shl.b64 	%rd28670, %rd28669, 3;
	add.s64 	%rd28671, %rd28670, %rd28669;
	shr.u64 	%rd28672, %rd28671, 17;
	xor.b64  	%rd28673, %rd28672, %rd28671;
	shl.b64 	%rd28674, %rd28673, 5;
	add.s64 	%rd28675, %rd28674, %rd28673;
	ld.u64 	%rd28676, [%rd28639+24];
	mad.lo.s64 	%rd28677, %rd28676, 2654435761, %rd28675;
	shl.b64 	%rd28678, %rd28677, 13;
	add.s64 	%rd28679, %rd28678, %rd28677;
	shr.u64 	%rd28680, %rd28679, 7;
	xor.b64  	%rd28681, %rd28680, %rd28679;
	shl.b64 	%rd28682, %rd28681, 3;
	add.s64 	%rd28683, %rd28682, %rd28681;
	shr.u64 	%rd28684, %rd28683, 17;
	xor.b64  	%rd28685, %rd28684, %rd28683;
	shl.b64 	%rd28686, %rd28685, 5;
	add.s64 	%rd56936, %rd28686, %rd28685;
	add.s64 	%rd56928, %rd56928, 4;
$L__BB5_3242:
	setp.eq.s64 	%p1274, %rd2961, 0;
	@%p1274 bra 	$L__BB5_3247;
	setp.eq.s64 	%p1275, %rd2962, 0;
	@%p1275 bra 	$L__BB5_3245;
	shl.b64 	%rd28688, %rd56928, 3;
	add.s64 	%rd28689, %rd56896, %rd28688;
	ld.u64 	%rd28690, [%rd28689];
	mad.lo.s64 	%rd28691, %rd28690, 2654435761, %rd56936;
	shl.b64 	%rd28692, %rd28691, 13;
	add.s64 	%rd28693, %rd28692, %rd28691;
	shr.u64 	%rd28694, %rd28693, 7;
	xor.b64  	%rd28695, %rd28694, %rd28693;
	shl.b64 	%rd28696, %rd28695, 3;
	add.s64 	%rd28697, %rd28696, %rd28695;
	shr.u64 	%rd28698, %rd28697, 17;
	xor.b64  	%rd28699, %rd28698, %rd28697;
	shl.b64 	%rd28700, %rd28699, 5;
	add.s64 	%rd28701, %rd28700, %rd28699;
	ld.u64 	%rd28702, [%rd28689+8];
	mad.lo.s64 	%rd28703, %rd28702, 2654435761, %rd28701;
	shl.b64 	%rd28704, %rd28703, 13;
	add.s64 	%rd28705, %rd28704, %rd28703;
	shr.u64 	%rd28706, %rd28705, 7;
	xor.b64  	%rd28707, %rd28706, %rd28705;
	shl.b64 	%rd28708, %rd28707, 3;
	add.s64 	%rd28709, %rd28708, %rd28707;
	shr.u64 	%rd28710, %rd28709, 17;
	xor.b64  	%rd28711, %rd28710, %rd28709;
	shl.b64 	%rd28712, %rd28711, 5;
	add.s64 	%rd56936, %rd28712, %rd28711;
	add.s64 	%rd56928, %rd56928, 2;
$L__BB5_3245:
	setp.eq.s64 	%p1276, %rd5660, 0;
	@%p1276 bra 	$L__BB5_3247;
	shl.b64 	%rd28713, %rd56928, 3;
	add.s64 	%rd28714, %rd56896, %rd28713;
	ld.u64 	%rd28715, [%rd28714];
	mad.lo.s64 	%rd28716, %rd28715, 2654435761, %rd56936;
	shl.b64 	%rd28717, %rd28716, 13;
	add.s64 	%rd28718, %rd28717, %rd28716;
	shr.u64 	%rd28719, %rd28718, 7;
	xor.b64  	%rd28720, %rd28719, %rd28718;
	shl.b64 	%rd28721, %rd28720, 3;
	add.s64 	%rd28722, %rd28721, %rd28720;
	shr.u64 	%rd28723, %rd28722, 17;
	xor.b64  	%rd28724, %rd28723, %rd28722;
	shl.b64 	%rd28725, %rd28724, 5;
	add.s64 	%rd56936, %rd28725, %rd28724;
$L__BB5_3247:
	setp.lt.u64 	%p2709, %rd56923, %rd56936;
	bra.uni 	$L__BB5_3252;
$L__BB5_3248:
	setp.eq.s32 	%p1278, %r1, 0;
	mov.pred 	%p2709, %p1248;
	@%p1278 bra 	$L__BB5_3252;
	mov.b64 	%rd56937, 0;
$L__BB5_3250:
	shl.b64 	%rd28727, %rd56937, 3;
	add.s64 	%rd28728, %rd56852, %rd28727;
	ld.u64 	%rd5946, [%rd28728];
	add.s64 	%rd28729, %rd56896, %rd28727;
	ld.u64 	%rd5947, [%rd28729];
	setp.lt.u64 	%p1280, %rd5946, %rd5947;
	mov.pred 	%p2709, %p1250;
	@%p1280 bra 	$L__BB5_3252;
	setp.le.u64 	%p1282, %rd5946, %rd5947;
	add.s64 	%rd56937, %rd56937, 1;
	setp.lt.u64 	%p1283, %rd56937, %rd2957;
	and.pred  	%p1284, %p1282, %p1283;
	mov.pred 	%p2709, %p1248;
	@%p1284 bra 	$L__BB5_3250;
$L__BB5_3252:
	selp.b64 	%rd56763, %rd56852, %rd56896, %p2709;
	selp.u32 	%r245, 1, 0, %p2709;
	add.s32 	%r92, %r90, %r245;
	not.pred 	%p1285, %p2709;
	selp.u32 	%r246, 1, 0, %p1285;
	add.s32 	%r93, %r91, %r246;
	@%p2709 bra 	$L__BB5_3254;
	shl.b32 	%r247, %r93, 3;
	mov.u32 	%r248, _ZZN3cub18CUB_300001_SM_10006detail10merge_sort30DeviceMergeSortBlockSortKernelINS2_10policy_hubIPPmE9Policy600ES6_PNS0_8NullTypeES6_SA_j18tuple_indexed_lessS5_S9_EEvbT0_T1_T2_T3_T4_PT6_PT7_T5_NS1_7vsmem_tEE19static_temp_storage;
	add.s32 	%r249, %r248, %r247;
	ld.shared.u64 	%rd56896, [%r249];
	bra.uni 	$L__BB5_3255;
$L__BB5_3254:
	shl.b32 	%r250, %r92, 3;
	mov.u32 	%r251, _ZZN3cub18CUB_300001_SM_10006detail10merge_sort30DeviceMergeSortBlockSortKernelINS2_10policy_hubIPPmE9Policy600ES6_PNS0_8NullTypeES6_SA_j18tuple_indexed_lessS5_S9_EEvbT0_T1_T2_T3_T4_PT6_PT7_T5_NS1_7vsmem_tEE19static_temp_storage;
	add.s32 	%r252, %r251, %r250;
	ld.shared.u64 	%rd56852, [%r252];
$L__BB5_3255:
	setp.ge.s32 	%p1287, %r92, %r76;
	mov.pred 	%p1286, 0;
	mov.pred 	%p2710, %p1286;
	@%p1287 bra 	$L__BB5_3299;
	setp.ge.s32 	%p1289, %r93, %r75;
	mov.pred 	%p1288, -1;
	mov.pred 	%p2710, %p1288;
	@%p1289 bra 	$L__BB5_3299;
	mov.b64 	%rd56943, -3750763034362895579;
	@%p258 bra 	$L__BB5_3263;
	setp.eq.s64 	%p1291, %rd2958, 0;
	mov.b64 	%rd56943, -3750763034362895579;
	mov.b64 	%rd56944, 0;
	@%p1291 bra 	$L__BB5_3261;
	mov.b64 	%rd56943, -3750763034362895579;
	mov.b64 	%rd56944, 0;
	mov.u64 	%rd56942, %rd56944;
$L__BB5_3260:
	shl.b64 	%rd28737, %rd56944, 3;
	add.s64 	%rd28738, %rd56852, %rd28737;
	ld.u64 	%rd28739, [%rd28738];
	and.b64  	%rd28740, %rd28739, 255;
	xor.b64  	%rd28741, %rd28740, %rd56943;
	mul.lo.s64 	%rd28742, %rd28741, 1099511628211;
	shr.u64 	%rd28743, %rd28739, 8;
	and.b64  	%rd28744, %rd28743, 255;
	xor.b64  	%rd28745, %rd28744, %rd28742;
	mul.lo.s64 	%rd28746, %rd28745, 1099511628211;
	shr.u64 	%rd28747, %rd28739, 16;
	and.b64  	%rd28748, %rd28747, 255;
	xor.b64  	%rd28749, %rd28748, %rd28746;
	mul.lo.s64 	%rd28750, %rd28749, 1099511628211;
	shr.u64 	%rd28751, %rd28739, 24;
	and.b64  	%rd28752, %rd28751, 255;
	xor.b64  	%rd28753, %rd28752, %rd28750;
	mul.lo.s64 	%rd28754, %rd28753, 1099511628211;
	shr.u64 	%rd28755, %rd28739, 32;
	and.b64  	%rd28756, %rd28755, 255;
	xor.b64  	%rd28757, %rd28756, %rd28754;
	mul.lo.s64 	%rd28758, %rd28757, 1099511628211;
	shr.u64 	%rd28759, %rd28739, 40;
	and.b64  	%rd28760, %rd28759, 255;
	xor.b64  	%rd28761, %rd28760, %rd28758;
	mul.lo.s64 	%rd28762, %rd28761, 1099511628211;
	shr.u64 	%rd28763, %rd28739, 48;
	and.b64  	%rd28764, %rd28763, 255;
	xor.b64  	%rd28765, %rd28764, %rd28762;
	mul.lo.s64 	%rd28766, %rd28765, 1099511628211;
	shr.u64 	%rd28767, %rd28739, 56;
	xor.b64  	%rd28768, %rd28767, %rd28766;
	mul.lo.s64 	%rd28769, %rd28768, 1099511628211;
	ld.u64 	%rd28770, [%rd28738+8];
	and.b64  	%rd28771, %rd28770, 255;
	xor.b64  	%rd28772, %rd28771, %rd28769;
	mul.lo.s64 	%rd28773, %rd28772, 1099511628211;
	shr.u64 	%rd28774, %rd28770, 8;
	and.b64  	%rd28775, %rd28774, 255;
	xor.b64  	%rd28776, %rd28775, %rd28773;
	mul.lo.s64 	%rd28777, %rd28776, 1099511628211;
	shr.u64 	%rd28778, %rd28770, 16;
	and.b64  	%rd28779, %rd28778, 255;
	xor.b64  	%rd28780, %rd28779, %rd28777;
	mul.lo.s64 	%rd28781, %rd28780, 1099511628211;
	shr.u64 	%rd28782, %rd28770, 24;
	and.b64  	%rd28783, %rd28782, 255;
	xor.b64  	%rd28784, %rd28783, %rd28781;
	mul.lo.s64 	%rd28785, %rd28784, 1099511628211;
	shr.u64 	%rd28786, %rd28770, 32;
	and.b64  	%rd28787, %rd28786, 255;
	xor.b64  	%rd28788, %rd28787, %rd28785;
	mul.lo.s64 	%rd28789, %rd28788, 1099511628211;
	shr.u64 	%rd28790, %rd28770, 40;
	and.b64  	%rd28791, %rd28790, 255;
	xor.b64  	%rd28792, %rd28791, %rd28789;
	mul.lo.s64 	%rd28793, %rd28792, 1099511628211;
	shr.u64 	%rd28794, %rd28770, 48;
	and.b64  	%rd28795, %rd28794, 255;
	xor.b64  	%rd28796, %rd28795, %rd28793;
	mul.lo.s64 	%rd28797, %rd28796, 1099511628211;
	shr.u64 	%rd28798, %rd28770, 56;
	xor.b64  	%rd28799, %rd28798, %rd28797;
	mul.lo.s64 	%rd56943, %rd28799, 1099511628211;
	add.s64 	%rd56944, %rd56944, 2;
	add.s64 	%rd56942, %rd56942, 2;
	setp.ne.s64 	%p1292, %rd56942, %rd5661;
	@%p1292 bra 	$L__BB5_3260;
$L__BB5_3261:
	setp.eq.s64 	%p1293, %rd5660, 0;
	@%p1293 bra 	$L__BB5_3263;
	shl.b64 	%rd28800, %rd56944, 3;
	add.s64 	%rd28801, %rd56852, %rd28800;
	ld.u64 	%rd28802, [%rd28801];
	and.b64  	%rd28803, %rd28802, 255;
	xor.b64  	%rd28804, %rd28803, %rd56943;
	mul.lo.s64 	%rd28805, %rd28804, 1099511628211;
	shr.u64 	%rd28806, %rd28802, 8;
	and.b64  	%rd28807, %rd28806, 255;
	xor.b64  	%rd28808, %rd28807, %rd28805;
	mul.lo.s64 	%rd28809, %rd28808, 1099511628211;
	shr.u64 	%rd28810, %rd28802, 16;
	and.b64  	%rd28811, %rd28810, 255;
	xor.b64  	%rd28812, %rd28811, %rd28809;
	mul.lo.s64 	%rd28813, %rd28812, 1099511628211;
	shr.u64 	%rd28814, %rd28802, 24;
	and.b64  	%rd28815, %rd28814, 255;
	xor.b64  	%rd28816, %rd28815, %rd28813;
	mul.lo.s64 	%rd28817, %rd28816, 1099511628211;
	shr.u64 	%rd28818, %rd28802, 32;
	and.b64  	%rd28819, %rd28818, 255;
	xor.b64  	%rd28820, %rd28819, %rd28817;
	mul.lo.s64 	%rd28821, %rd28820, 1099511628211;
	shr.u64 	%rd28822, %rd28802, 40;
	and.b64  	%rd28823, %rd28822, 255;
	xor.b64  	%rd28824, %rd28823, %rd28821;
	mul.lo.s64 	%rd28825, %rd28824, 1099511628211;
	shr.u64 	%rd28826, %rd28802, 48;
	and.b64  	%rd28827, %rd28826, 255;
	xor.b64  	%rd28828, %rd28827, %rd28825;
	mul.lo.s64 	%rd28829, %rd28828, 1099511628211;
	shr.u64 	%rd28830, %rd28802, 56;
	xor.b64  	%rd28831, %rd28830, %rd28829;
	mul.lo.s64 	%rd56943, %rd28831, 1099511628211;
$L__BB5_3263:
	mov.b64 	%rd56950, -3750763034362895579;
	@%p258 bra 	$L__BB5_3269;
	setp.eq.s64 	%p1295, %rd2958, 0;
	mov.b64 	%rd56950, -3750763034362895579;
	mov.b64 	%rd56951, 0;
	@%p1295 bra 	$L__BB5_3267;
	mov.b64 	%rd56950, -3750763034362895579;
	mov.b64 	%rd56951, 0;
	mov.u64 	%rd56949, %rd56951;
$L__BB5_3266:
	shl.b64 	%rd28838, %rd56951, 3;
	add.s64 	%rd28839, %rd56896, %rd28838;
	ld.u64 	%rd28840, [%rd28839];
	and.b64  	%rd28841, %rd28840, 255;
	xor.b64  	%rd28842, %rd28841, %rd56950;
	mul.lo.s64 	%rd28843, %rd28842, 1099511628211;
	shr.u64 	%rd28844, %rd28840, 8;
	and.b64  	%rd28845, %rd28844, 255;
	xor.b64  	%rd28846, %rd28845, %rd28843;
	mul.lo.s64 	%rd28847, %rd28846, 1099511628211;
	shr.u64 	%rd28848, %rd28840, 16;
	and.b64  	%rd28849, %rd28848, 255;
	xor.b64  	%rd28850, %rd28849, %rd28847;
	mul.lo.s64 	%rd28851, %rd28850, 1099511628211;
	shr.u64 	%rd28852, %rd28840, 24;
	and.b64  	%rd28853, %rd28852, 255;
	xor.b64  	%rd28854, %rd28853, %rd28851;
	mul.lo.s64 	%rd28855, %rd28854, 1099511628211;
	shr.u64 	%rd28856, %rd28840, 32;
	and.b64  	%rd28857, %rd28856, 255;
	xor.b64  	%rd28858, %rd28857, %rd28855;
	mul.lo.s64 	%rd28859, %rd28858, 1099511628211;
	shr.u64 	%rd28860, %rd28840, 40;
	and.b64  	%rd28861, %rd28860, 255;
	xor.b64  	%rd28862, %rd28861, %rd28859;
	mul.lo.s64 	%rd28863, %rd28862, 1099511628211;
	shr.u64 	%rd28864, %rd28840, 48;
	and.b64  	%rd28865, %rd28864, 255;
	xor.b64  	%rd28866, %rd28865, %rd28863;
	mul.lo.s64 	%rd28867, %rd28866, 1099511628211;
	shr.u64 	%rd28868, %rd28840, 56;
	xor.b64  	%rd28869, %rd28868, %rd28867;
	mul.lo.s64 	%rd28870, %rd28869, 1099511628211;
	ld.u64 	%rd28871, [%rd28839+8];
	and.b64  	%rd28872, %rd28871, 255;
	xor.b64  	%rd28873, %rd28872, %rd28870;
	mul.lo.s64 	%rd28874, %rd28873, 1099511628211;
	shr.u64 	%rd28875, %rd28871, 8;
	and.b64  	%rd28876, %rd28875, 255;
	xor.b64  	%rd28877, %rd28876, %rd28874;
	mul.lo.s64 	%rd28878, %rd28877, 1099511628211;
	shr.u64 	%rd28879, %rd28871, 16;
	and.b64  	%rd28880, %rd28879, 255;
	xor.b64  	%rd28881, %rd28880, %rd28878;
	mul.lo.s64 	%rd28882, %rd28881, 1099511628211;
	shr.u64 	%rd28883, %rd28871, 24;
	and.b64  	%rd28884, %rd28883, 255;
	xor.b64  	%rd28885, %rd28884, %rd28882;
	mul.lo.s64 	%rd28886, %rd28885, 1099511628211;
	shr.u64 	%rd28887, %rd28871, 32;
	and.b64  	%rd28888, %rd28887, 255;
	xor.b64  	%rd28889, %rd28888, %rd28886;
	mul.lo.s64 	%rd28890, %rd28889, 1099511628211;
	shr.u64 	%rd28891, %rd28871, 40;
	and.b64  	%rd28892, %rd28891, 255;
	xor.b64  	%rd28893, %rd28892, %rd28890;
	mul.lo.s64 	%rd28894, %rd28893, 1099511628211;
	shr.u64 	%rd28895, %rd28871, 48;
	and.b64  	%rd28896, %rd28895, 255;
	xor.b64  	%rd28897, %rd28896, %rd28894;
	mul.lo.s64 	%rd28898, %rd28897, 1099511628211;
	shr.u64 	%rd28899, %rd28871, 56;
	xor.b64  	%rd28900, %rd28899, %rd28898;
	mul.lo.s64 	%rd56950, %rd28900, 1099511628211;
	add.s64 	%rd56951, %rd56951, 2;
	add.s64 	%rd56949, %rd56949, 2;
	setp.ne.s64 	%p1296, %rd56949, %rd5661;
	@%p1296 bra 	$L__BB5_3266;
$L__BB5_3267:
	setp.eq.s64 	%p1297, %rd5660, 0;
	@%p1297 bra 	$L__BB5_3269;
	shl.b64 	%rd28901, %rd56951, 3;
	add.s64 	%rd28902, %rd56896, %rd28901;
	ld.u64 	%rd28903, [%rd28902];
	and.b64  	%rd28904, %rd28903, 255;
	xor.b64  	%rd28905, %rd28904, %rd56950;
	mul.lo.s64 	%rd28906, %rd28905, 1099511628211;
	shr.u64 	%rd28907, %rd28903, 8;
	and.b64  	%rd28908, %rd28907, 255;
	xor.b64  	%rd28909, %rd28908, %rd28906;
	mul.lo.s64 	%rd28910, %rd28909, 1099511628211;
	shr.u64 	%rd28911, %rd28903, 16;
	and.b64  	%rd28912, %rd28911, 255;
	xor.b64  	%rd28913, %rd28912, %rd28910;
	mul.lo.s64 	%rd28914, %rd28913, 1099511628211;
	shr.u64 	%rd28915, %rd28903, 24;
	and.b64  	%rd28916, %rd28915, 255;
	xor.b64  	%rd28917, %rd28916, %rd28914;
	mul.lo.s64 	%rd28918, %rd28917, 1099511628211;
	shr.u64 	%rd28919, %rd28903, 32;
	and.b64  	%rd28920, %rd28919, 255;
	xor.b64  	%rd28921, %rd28920, %rd28918;
	mul.lo.s64 	%rd28922, %rd28921, 1099511628211;
	shr.u64 	%rd28923, %rd28903, 40;
	and.b64  	%rd28924, %rd28923, 255;
	xor.b64  	%rd28925, %rd28924, %rd28922;
	mul.lo.s64 	%rd28926, %rd28925, 1099511628211;
	shr.u64 	%rd28927, %rd28903, 48;
	and.b64  	%rd28928, %rd28927, 255;
	xor.b64  	%rd28929, %rd28928, %rd28926;
	mul.lo.s64 	%rd28930, %rd28929, 1099511628211;
	shr.u64 	%rd28931, %rd28903, 56;
	xor.b64  	%rd28932, %rd28931, %rd28930;
	mul.lo.s64 	%rd56950, %rd28932, 1099511628211;
$L__BB5_3269:
	setp.eq.s64 	%p1298, %rd56943, %rd56950;
	@%p1298 bra 	$L__BB5_3295;
	mov.b64 	%rd56966, 0;
	@%p258 bra 	$L__BB5_3282;
	setp.lt.u64 	%p1300, %rd2958, 7;
	mov.b64 	%rd56958, 0;
	mov.u64 	%rd56966, %rd56958;
	@%p1300 bra 	$L__BB5_3274;
	mov.b64 	%rd56958, 0;
	mov.u64 	%rd56956, %rd56958;
$L__BB5_3273:
	.pragma "nounroll";
	shl.b64 	%rd28937, %rd56958, 3;
	add.s64 	%rd28938, %rd56852, %rd28937;
	ld.u64 	%rd28939, [%rd28938];
	mad.lo.s64 	%rd28940, %rd28939, 2654435761, %rd56966;
	shl.b64 	%rd28941, %rd28940, 13;
	add.s64 	%rd28942, %rd28941, %rd28940;
	shr.u64 	%rd28943, %rd28942, 7;
	xor.b64  	%rd28944, %rd28943, %rd28942;
	shl.b64 	%rd28945, %rd28944, 3;
	add.s64 	%rd28946, %rd28945, %rd28944;
	shr.u64 	%rd28947, %rd28946, 17;
	xor.b64  	%rd28948, %rd28947, %rd28946;
	shl.b64 	%rd28949, %rd28948, 5;
	add.s64 	%rd28950, %rd28949, %rd28948;
	ld.u64 	%rd28951, [%rd28938+8];
	mad.lo.s64 	%rd28952, %rd28951, 2654435761, %rd28950;
	shl.b64 	%rd28953, %rd28952, 13;
	add.s64 	%rd28954, %rd28953, %rd28952;
	shr.u64 	%rd28955, %rd28954, 7;
	xor.b64  	%rd28956, %rd28955, %rd28954;
	shl.b64 	%rd28957, %rd28956, 3;
	add.s64 	%rd28958, %rd28957, %rd28956;
	shr.u64 	%rd28959, %rd28958, 17;
	xor.b64  	%rd28960, %rd28959, %rd28958;
	shl.b64 	%rd28961, %rd28960, 5;
	add.s64 	%rd28962, %rd28961, %rd28960;
	ld.u64 	%rd28963, [%rd28938+16];
	mad.lo.s64 	%rd28964, %rd28963, 2654435761, %rd28962;
	shl.b64 	%rd28965, %rd28964, 13;
	add.s64 	%rd28966, %rd28965, %rd28964;
	shr.u64 	%rd28967, %rd28966, 7;
	xor.b64  	%rd28968, %rd28967, %rd28966;
	shl.b64 	%rd28969, %rd28968, 3;
	add.s64 	%rd28970, %rd28969, %rd28968;
	shr.u64 	%rd28971, %rd28970, 17;
	xor.b64  	%rd28972, %rd28971, %rd28970;
	shl.b64 	%rd28973, %rd28972, 5;
	add.s64 	%rd28974, %rd28973, %rd28972;
	ld.u64 	%rd28975, [%rd28938+24];
	mad.lo.s64 	%rd28976, %rd28975, 2654435761, %rd28974;
	shl.b64 	%rd28977, %rd28976, 13;
	add.s64 	%rd28978, %rd28977, %rd28976;
	shr.u64 	%rd28979, %rd28978, 7;
	xor.b64  	%rd28980, %rd28979, %rd28978;
	shl.b64 	%rd28981, %rd28980, 3;
	add.s64 	%rd28982, %rd28981, %rd28980;
	shr.u64 	%rd28983, %rd28982, 17;
	xor.b64  	%rd28984, %rd28983, %rd28982;
	shl.b64 	%rd28985, %rd28984, 5;
	add.s64 	%rd28986, %rd28985, %rd28984;
	ld.u64 	%rd28987, [%rd28938+32];
	mad.lo.s64 	%rd28988, %rd28987, 2654435761, %rd28986;
	shl.b64 	%rd28989, %rd28988, 13;
	add.s64 	%rd28990, %rd28989, %rd28988;
	shr.u64 	%rd28991, %rd28990, 7;
	xor.b64  	%rd28992, %rd28991, %rd28990;
	shl.b64 	%rd28993, %rd28992, 3;
	add.s64 	%rd28994, %rd28993, %rd28992;
	shr.u64 	%rd28995, %rd28994, 17;
	xor.b64  	%rd28996, %rd28995, %rd28994;
	shl.b64 	%rd28997, %rd28996, 5;
	add.s64 	%rd28998, %rd28997, %rd28996;
	ld.u64 	%rd28999, [%rd28938+40];
	mad.lo.s64 	%rd29000, %rd28999, 2654435761, %rd28998;
	shl.b64 	%rd29001, %rd29000, 13;
	add.s64 	%rd29002, %rd29001, %rd29000;
	shr.u64 	%rd29003, %rd29002, 7;
	xor.b64  	%rd29004, %rd29003, %rd29002;
	shl.b64 	%rd29005, %rd29004, 3;
	add.s64 	%rd29006, %rd29005, %rd29004;
	shr.u64 	%rd29007, %rd29006, 17;
	xor.b64  	%rd29008, %rd29007, %rd29006;
	shl.b64 	%rd29009, %rd29008, 5;
	add.s64 	%rd29010, %rd29009, %rd29008;
	ld.u64 	%rd29011, [%rd28938+48];
	mad.lo.s64 	%rd29012, %rd29011, 2654435761, %rd29010;
	shl.b64 	%rd29013, %rd29012, 13;
	add.s64 	%rd29014, %rd29013, %rd29012;
	shr.u64 	%rd29015, %rd29014, 7;
	xor.b64  	%rd29016, %rd29015, %rd29014;
	shl.b64 	%rd29017, %rd29016, 3;
	add.s64 	%rd29018, %rd29017, %rd29016;
	shr.u64 	%rd29019, %rd29018, 17;
	xor.b64  	%rd29020, %rd29019, %rd29018;
	shl.b64 	%rd29021, %rd29020, 5;
	add.s64 	%rd29022, %rd29021, %rd29020;
	ld.u64 	%rd29023, [%rd28938+56];
	mad.lo.s64 	%rd29024, %rd29023, 2654435761, %rd29022;
	shl.b64 	%rd29025, %rd29024, 13;
	add.s64 	%rd29026, %rd29025, %rd29024;
	shr.u64 	%rd29027, %rd29026, 7;
	xor.b64  	%rd29028, %rd29027, %rd29026;
	shl.b64 	%rd29029, %rd29028, 3;
	add.s64 	%rd29030, %rd29029, %rd29028;
	shr.u64 	%rd29031, %rd29030, 17;
	xor.b64  	%rd29032, %rd29031, %rd29030;
	shl.b64 	%rd29033, %rd29032, 5;
	add.s64 	%rd56966, %rd29033, %rd29032;
	add.s64 	%rd56958, %rd56958, 8;
	add.s64 	%rd56956, %rd56956, 8;
	setp.ne.s64 	%p1301, %rd56956, %rd5662;
	@%p1301 bra 	$L__BB5_3273;
$L__BB5_3274:
	setp.eq.s64 	%p1302, %rd2959, 0;
	@%p1302 bra 	$L__BB5_3282;
	setp.lt.u64 	%p1303, %rd2960, 3;
	@%p1303 bra 	$L__BB5_3277;
	shl.b64 	%rd29035, %rd56958, 3;
	add.s64 	%rd29036, %rd56852, %rd29035;
	ld.u64 	%rd29037, [%rd29036];
	mad.lo.s64 	%rd29038, %rd29037, 2654435761, %rd56966;
	shl.b64 	%rd29039, %rd29038, 13;
	add.s64 	%rd29040, %rd29039, %rd29038;
	shr.u64 	%rd29041, %rd29040, 7;
	xor.b64  	%rd29042, %rd29041, %rd29040;
	shl.b64 	%rd29043, %rd29042, 3;
	add.s64 	%rd29044, %rd29043, %rd29042;
	shr.u64 	%rd29045, %rd29044, 17;
	xor.b64  	%rd29046, %rd29045, %rd29044;
	shl.b64 	%rd29047, %rd29046, 5;
	add.s64 	%rd29048, %rd29047, %rd29046;
	ld.u64 	%rd29049, [%rd29036+8];
	mad.lo.s64 	%rd29050, %rd29049, 2654435761, %rd29048;
	shl.b64 	%rd29051, %rd29050, 13;
	add.s64 	%rd29052, %rd29051, %rd29050;
	shr.u64 	%rd29053, %rd29052, 7;
	xor.b64  	%rd29054, %rd29053, %rd29052;
	shl.b64 	%rd29055, %rd29054, 3;
	add.s64 	%rd29056, %rd29055, %rd29054;
	shr.u64 	%rd29057, %rd29056, 17;
	xor.b64  	%rd29058, %rd29057, %rd29056;
	shl.b64 	%rd29059, %rd29058, 5;
	add.s64 	%rd29060, %rd29059, %rd29058;
	ld.u64 	%rd29061, [%rd29036+16];
	mad.lo.s64 	%rd29062, %rd29061, 2654435761, %rd29060;
	shl.b64 	%rd29063, %rd29062, 13;
	add.s64 	%rd29064, %rd29063, %rd29062;
	shr.u64 	%rd29065, %rd29064, 7;
	xor.b64  	%rd29066, %rd29065, %rd29064;
	shl.b64 	%rd29067, %rd29066, 3;
	add.s64 	%rd29068, %rd29067, %rd29066;
	shr.u64 	%rd29069, %rd29068, 17;
	xor.b64  	%rd29070, %rd29069, %rd29068;
	shl.b64 	%rd29071, %rd29070, 5;
	add.s64 	%rd29072, %rd29071, %rd29070;
	ld.u64 	%rd29073, [%rd29036+24];
	mad.lo.s64 	%rd29074, %rd29073, 2654435761, %rd29072;
	shl.b64 	%rd29075, %rd29074, 13;
	add.s64 	%rd29076, %rd29075, %rd29074;
	shr.u64 	%rd29077, %rd29076, 7;
	xor.b64  	%rd29078, %rd29077, %rd29076;
	shl.b64 	%rd29079, %rd29078, 3;
	add.s64 	%rd29080, %rd29079, %rd29078;
	shr.u64 	%rd29081, %rd29080, 17;
	xor.b64  	%rd29082, %rd29081, %rd29080;
	shl.b64 	%rd29083, %rd29082, 5;
	add.s64 	%rd56966, %rd29083, %rd29082;
	add.s64 	%rd56958, %rd56958, 4;
$L__BB5_3277:
	setp.eq.s64 	%p1304, %rd2961, 0;
	@%p1304 bra 	$L__BB5_3282;
	setp.eq.s64 	%p1305, %rd2962, 0;
	@%p1305 bra 	$L__BB5_3280;
	shl.b64 	%rd29085, %rd56958, 3;
	add.s64 	%rd29086, %rd56852, %rd29085;
	ld.u64 	%rd29087, [%rd29086];
	mad.lo.s64 	%rd29088, %rd29087, 2654435761, %rd56966;
	shl.b64 	%rd29089, %rd29088, 13;
	add.s64 	%rd29090, %rd29089, %rd29088;
	shr.u64 	%rd29091, %rd29090, 7;
	xor.b64  	%rd29092, %rd29091, %rd29090;
	shl.b64 	%rd29093, %rd29092, 3;
	add.s64 	%rd29094, %rd29093, %rd29092;
	shr.u64 	%rd29095, %rd29094, 17;
	xor.b64  	%rd29096, %rd29095, %rd29094;
	shl.b64 	%rd29097, %rd29096, 5;
	add.s64 	%rd29098, %rd29097, %rd29096;
	ld.u64 	%rd29099, [%rd29086+8];
	mad.lo.s64 	%rd29100, %rd29099, 2654435761, %rd29098;
	shl.b64 	%rd29101, %rd29100, 13;
	add.s64 	%rd29102, %rd29101, %rd29100;
	shr.u64 	%rd29103, %rd29102, 7;
	xor.b64  	%rd29104, %rd29103, %rd29102;
	shl.b64 	%rd29105, %rd29104, 3;
	add.s64 	%rd29106, %rd29105, %rd29104;
	shr.u64 	%rd29107, %rd29106, 17;
	xor.b64  	%rd29108, %rd29107, %rd29106;
	shl.b64 	%rd29109, %rd29108, 5;
	add.s64 	%rd56966, %rd29109, %rd29108;
	add.s64 	%rd56958, %rd56958, 2;
$L__BB5_3280:
	setp.eq.s64 	%p1306, %rd5660, 0;
	@%p1306 bra 	$L__BB5_3282;
	shl.b64 	%rd29110, %rd56958, 3;
	add.s64 	%rd29111, %rd56852, %rd29110;
	ld.u64 	%rd29112, [%rd29111];
	mad.lo.s64 	%rd29113, %rd29112, 2654435761, %rd56966;
	shl.b64 	%rd29114, %rd29113, 13;
	add.s64 	%rd29115, %rd29114, %rd29113;
	shr.u64 	%rd29116, %rd29115, 7;
	xor.b64  	%rd29117, %rd29116, %rd29115;
	shl.b64 	%rd29118, %rd29117, 3;
	add.s64 	%rd29119, %rd29118, %rd29117;
	shr.u64 	%rd29120, %rd29119, 17;
	xor.b64  	%rd29121, %rd29120, %rd29119;
	shl.b64 	%rd29122, %rd29121, 5;
	add.s64 	%rd56966, %rd29122, %rd29121;
$L__BB5_3282:
	mov.b64 	%rd56979, 0;
	@%p258 bra 	$L__BB5_3294;
	setp.lt.u64 	%p1308, %rd2958, 7;
	mov.b64 	%rd56971, 0;
	mov.u64 	%rd56979, %rd56971;
	@%p1308 bra 	$L__BB5_3286;
	mov.b64 	%rd56971, 0;
	mov.u64 	%rd56969, %rd56971;
$L__BB5_3285:
	.pragma "nounroll";
	shl.b64 	%rd29127, %rd56971, 3;
	add.s64 	%rd29128, %rd56896, %rd29127;
	ld.u64 	%rd29129, [%rd29128];
	mad.lo.s64 	%rd29130, %rd29129, 2654435761, %rd56979;
	shl.b64 	%rd29131, %rd29130, 13;
	add.s64 	%rd29132, %rd29131, %rd29130;
	shr.u64 	%rd29133, %rd29132, 7;
	xor.b64  	%rd29134, %rd29133, %rd29132;
	shl.b64 	%rd29135, %rd29134, 3;
	add.s64 	%rd29136, %rd29135, %rd29134;
	shr.u64 	%rd29137, %rd29136, 17;
	xor.b64  	%rd29138, %rd29137, %rd29136;
	shl.b64 	%rd29139, %rd29138, 5;
	add.s64 	%rd29140, %rd29139, %rd29138;
	ld.u64 	%rd29141, [%rd29128+8];
	mad.lo.s64 	%rd29142, %rd29141, 2654435761, %rd29140;
	shl.b64 	%rd29143, %rd29142, 13;
	add.s64 	%rd29144, %rd29143, %rd29142;
	shr.u64 	%rd29145, %rd29144, 7;
	xor.b64  	%rd29146, %rd29145, %rd29144;
	shl.b64 	%rd29147, %rd29146, 3;
	add.s64 	%rd29148, %rd29147, %rd29146;
	shr.u64 	%rd29149, %rd29148, 17;
	xor.b64  	%rd29150, %rd29149, %rd29148;
	shl.b64 	%rd29151, %rd29150, 5;
	add.s64 	%rd29152, %rd29151, %rd29150;
	ld.u64 	%rd29153, [%rd29128+16];
	mad.lo.s64 	%rd29154, %rd29153, 2654435761, %rd29152;
	shl.b64 	%rd29155, %rd29154, 13;
	add.s64 	%rd29156, %rd29155, %rd29154;
	shr.u64 	%rd29157, %rd29156, 7;
	xor.b64  	%rd29158, %rd29157, %rd29156;
	shl.b64 	%rd29159, %rd29158, 3;
	add.s64 	%rd29160, %rd29159, %rd29158;
	shr.u64 	%rd29161, %rd29160, 17;
	xor.b64  	%rd29162, %rd29161, %rd29160;
	shl.b64 	%rd29163, %rd29162, 5;
	add.s64 	%rd29164, %rd29163, %rd29162;
	ld.u64 	%rd29165, [%rd29128+24];
	mad.lo.s64 	%rd29166, %rd29165, 2654435761, %rd29164;
	shl.b64 	%rd29167, %rd29166, 13;
	add.s64 	%rd29168, %rd29167, %rd29166;
	shr.u64 	%rd29169, %rd29168, 7;
	xor.b64  	%rd29170, %rd29169, %rd29168;
	shl.b64 	%rd29171, %rd29170, 3;
	add.s64 	%rd29172, %rd29171, %rd29170;
	shr.u64 	%rd29173, %rd29172, 17;
	xor.b64  	%rd29174, %rd29173, %rd29172;
	shl.b64 	%rd29175, %rd29174, 5;
	add.s64 	%rd29176, %rd29175, %rd29174;
	ld.u64 	%rd29177, [%rd29128+32];
	mad.lo.s64 	%rd29178, %rd29177, 2654435761, %rd29176;
	shl.b64 	%rd29179, %rd29178, 13;
	add.s64 	%rd29180, %rd29179, %rd29178;
	shr.u64 	%rd29181, %rd29180, 7;
	xor.b64  	%rd29182, %rd29181, %rd29180;
	shl.b64 	%rd29183, %rd29182, 3;
	add.s64 	%rd29184, %rd29183, %rd29182;
	shr.u64 	%rd29185, %rd29184, 17;
	xor.b64  	%rd29186, %rd29185, %rd29184;
	shl.b64 	%rd29187, %rd29186, 5;
	add.s64 	%rd29188, %rd29187, %rd29186;
	ld.u64 	%rd29189, [%rd29128+40];
	mad.lo.s64 	%rd29190, %rd29189, 2654435761, %rd29188;
	shl.b64 	%rd29191, %rd29190, 13;
	add.s64 	%rd29192, %rd29191, %rd29190;
	shr.u64 	%rd29193, %rd29192, 7;
	xor.b64  	%rd29194, %rd29193, %rd29192;
	shl.b64 	%rd29195, %rd29194, 3;
	add.s64 	%rd29196, %rd29195, %rd29194;
	shr.u64 	%rd29197, %rd29196, 17;
	xor.b64  	%rd29198, %rd29197, %rd29196;
	shl.b64 	%rd29199, %rd29198, 5;
	add.s64 	%rd29200, %rd29199, %rd29198;
	ld.u64 	%rd29201, [%rd29128+48];
	mad.lo.s64 	%rd29202, %rd29201, 2654435761, %rd29200;
	shl.b64 	%rd29203, %rd29202, 13;
	add.s64 	%rd29204, %rd29203, %rd29202;
	shr.u64 	%rd29205, %rd29204, 7;
	xor.b64  	%rd29206, %rd29205, %rd29204;
	shl.b64 	%rd29207, %rd29206, 3;
	add.s64 	%rd29208, %rd29207, %rd29206;
	shr.u64 	%rd29209, %rd29208, 17;
	xor.b64  	%rd29210, %rd29209, %rd29208;
	shl.b64 	%rd29211, %rd29210, 5;
	add.s64 	%rd29212, %rd29211, %rd29210;
	ld.u64 	%rd29213, [%rd29128+56];
	mad.lo.s64 	%rd29214, %rd29213, 2654435761, %rd29212;
	shl.b64 	%rd29215, %rd29214, 13;
	add.s64 	%rd29216, %rd29215, %rd29214;
	shr.u64 	%rd29217, %rd29216, 7;
	xor.b64  	%rd29218, %rd29217, %rd29216;
	shl.b64 	%rd29219, %rd29218, 3;
	add.s64 	%rd29220, %rd29219, %rd29218;
	shr.u64 	%rd29221, %rd29220, 17;
	xor.b64  	%rd29222, %rd29221, %rd29220;
	shl.b64 	%rd29223, %rd29222, 5;
	add.s64 	%rd56979, %rd29223, %rd29222;
	add.s64 	%rd56971, %rd56971, 8;
	add.s64 	%rd56969, %rd56969, 8;
	setp.ne.s64 	%p1309, %rd56969, %rd5662;
	@%p1309 bra 	$L__BB5_3285;
$L__BB5_3286:
	setp.eq.s64 	%p1310, %rd2959, 0;
	@%p1310 bra 	$L__BB5_3294;
	setp.lt.u64 	%p1311, %rd2960, 3;
	@%p1311 bra 	$L__BB5_3289;
	shl.b64 	%rd29225, %rd56971, 3;
	add.s64 	%rd29226, %rd56896, %rd29225;
	ld.u64 	%rd29227, [%rd29226];
	mad.lo.s64 	%rd29228, %rd29227, 2654435761, %rd56979;
	shl.b64 	%rd29229, %rd29228, 13;
	add.s64 	%rd29230, %rd29229, %rd29228;
	shr.u64 	%rd29231, %rd29230, 7;
	xor.b64  	%rd29232, %rd29231, %rd29230;
	shl.b64 	%rd29233, %rd29232, 3;
	add.s64 	%rd29234, %rd29233, %rd29232;
	shr.u64 	%rd29235, %rd29234, 17;
	xor.b64  	%rd29236, %rd29235, %rd29234;
	shl.b64 	%rd29237, %rd29236, 5;
	add.s64 	%rd29238, %rd29237, %rd29236;
	ld.u64 	%rd29239, [%rd29226+8];
	mad.lo.s64 	%rd29240, %rd29239, 2654435761, %rd29238;
	shl.b64 	%rd29241, %rd29240, 13;
	add.s64 	%rd29242, %rd29241, %rd29240;
	shr.u64 	%rd29243, %rd29242, 7;
	xor.b64  	%rd29244, %rd29243, %rd29242;
	shl.b64 	%rd29245, %rd29244, 3;
	add.s64 	%rd29246, %rd29245, %rd29244;
	shr.u64 	%rd29247, %rd29246, 17;
	xor.b64  	%rd29248, %rd29247, %rd29246;
	shl.b64 	%rd29249, %rd29248, 5;
	add.s64 	%rd29250, %rd29249, %rd29248;
	ld.u64 	%rd29251, [%rd29226+16];
	mad.lo.s64 	%rd29252, %rd29251, 2654435761, %rd29250;
	shl.b64 	%rd29253, %rd29252, 13;
	add.s64 	%rd29254, %rd29253, %rd29252;
	shr.u64 	%rd29255, %rd29254, 7;
	xor.b64  	%rd29256, %rd29255, %rd29254;
	shl.b64 	%rd29257, %rd29256, 3;
	add.s64 	%rd29258, %rd29257, %rd29256;
	shr.u64 	%rd29259, %rd29258, 17;
	xor.b64  	%rd29260, %rd29259, %rd29258;
	shl.b64 	%rd29261, %rd29260, 5;
	add.s64 	%rd29262, %rd29261, %rd29260;
	ld.u64 	%rd29263, [%rd29226+24];
	mad.lo.s64 	%rd29264, %rd29263, 2654435761, %rd29262;
	shl.b64 	%rd29265, %rd29264, 13;
	add.s64 	%rd29266, %rd29265, %rd29264;
	shr.u64 	%rd29267, %rd29266, 7;
	xor.b64  	%rd29268, %rd29267, %rd29266;
	shl.b64 	%rd29269, %rd29268, 3;
	add.s64 	%rd29270, %rd29269, %rd29268;
	shr.u64 	%rd29271, %rd29270, 17;
	xor.b64  	%rd29272, %rd29271, %rd29270;
	shl.b64 	%rd29273, %rd29272, 5;
	add.s64 	%rd56979, %rd29273, %rd29272;
	add.s64 	%rd56971, %rd56971, 4;
$L__BB5_3289:
	setp.eq.s64 	%p1312, %rd2961, 0;
	@%p1312 bra 	$L__BB5_3294;
	setp.eq.s64 	%p1313, %rd2962, 0;
	@%p1313 bra 	$L__BB5_3292;
	shl.b64 	%rd29275, %rd56971, 3;
	add.s64 	%rd29276, %rd56896, %rd29275;
	ld.u64 	%rd29277, [%rd29276];
	mad.lo.s64 	%rd29278, %rd29277, 2654435761, %rd56979;
	shl.b64 	%rd29279, %rd29278, 13;
	add.s64 	%rd29280, %rd29279, %rd29278;
	shr.u64 	%rd29281, %rd29280, 7;
	xor.b64  	%rd29282, %rd29281, %rd29280;
	shl.b64 	%rd29283, %rd29282, 3;
	add.s64 	%rd29284, %rd29283, %rd29282;
	shr.u64 	%rd29285, %rd29284, 17;
	xor.b64  	%rd29286, %rd29285, %rd29284;
	shl.b64 	%rd29287, %rd29286, 5;
	add.s64 	%rd29288, %rd29287, %rd29286;
	ld.u64 	%rd29289, [%rd29276+8];
	mad.lo.s64 	%rd29290, %rd29289, 2654435761, %rd29288;
	shl.b64 	%rd29291, %rd29290, 13;
	add.s64 	%rd29292, %rd29291, %rd29290;
	shr.u64 	%rd29293, %rd29292, 7;
	xor.b64  	%rd29294, %rd29293, %rd29292;
	shl.b64 	%rd29295, %rd29294, 3;
	add.s64 	%rd29296, %rd29295, %rd29294;
	shr.u64 	%rd29297, %rd29296, 17;
	xor.b64  	%rd29298, %rd29297, %rd29296;
	shl.b64 	%rd29299, %rd29298, 5;
	add.s64 	%rd56979, %rd29299, %rd29298;
	add.s64 	%rd56971, %rd56971, 2;
$L__BB5_3292:
	setp.eq.s64 	%p1314, %rd5660, 0;
	@%p1314 bra 	$L__BB5_3294;
	shl.b64 	%rd29300, %rd56971, 3;
	add.s64 	%rd29301, %rd56896, %rd29300;
	ld.u64 	%rd29302, [%rd29301];
	mad.lo.s64 	%rd29303, %rd29302, 2654435761, %rd56979;
	shl.b64 	%rd29304, %rd29303, 13;
	add.s64 	%rd29305, %rd29304, %rd29303;
	shr.u64 	%rd29306, %rd29305, 7;
	xor.b64  	%rd29307, %rd29306, %rd29305;
	shl.b64 	%rd29308, %rd29307, 3;
	add.s64 	%rd29309, %rd29308, %rd29307;
	shr.u64 	%rd29310, %rd29309, 17;
	xor.b64  	%rd29311, %rd29310, %rd29309;
	shl.b64 	%rd29312, %rd29311, 5;
	add.s64 	%rd56979, %rd29312, %rd29311;
$L__BB5_3294:
	setp.lt.u64 	%p2710, %rd56966, %rd56979;
	bra.uni 	$L__BB5_3299;
$L__BB5_3295:
	setp.eq.s32 	%p1316, %r1, 0;
	mov.pred 	%p2710, %p1286;
	@%p1316 bra 	$L__BB5_3299;
	mov.b64 	%rd56980, 0;
$L__BB5_3297:
	shl.b64 	%rd29314, %rd56980, 3;
	add.s64 	%rd29315, %rd56852, %rd29314;
	ld.u64 	%rd6019, [%rd29315];
	add.s64 	%rd29316, %rd56896, %rd29314;
	ld.u64 	%rd6020, [%rd29316];
	setp.lt.u64 	%p1318, %rd6019, %rd6020;
	mov.pred 	%p2710, %p1288;
	@%p1318 bra 	$L__BB5_3299;
	setp.le.u64 	%p1320, %rd6019, %rd6020;
	add.s64 	%rd56980, %rd56980, 1;
	setp.lt.u64 	%p1321, %rd56980, %rd2957;
	and.pred  	%p1322, %p1320, %p1321;
	mov.pred 	%p2710, %p1286;
	@%p1322 bra 	$L__BB5_3297;
$L__BB5_3299:
	selp.b64 	%rd56762, %rd56852, %rd56896, %p2710;
	selp.u32 	%r253, 1, 0, %p2710;
	add.s32 	%r94, %r92, %r253;
	not.pred 	%p1323, %p2710;
	selp.u32 	%r254, 1, 0, %p1323;
	add.s32 	%r95, %r93, %r254;
	@%p2710 bra 	$L__BB5_3301;
	shl.b32 	%r255, %r95, 3;
	mov.u32 	%r256, _ZZN3cub18CUB_300001_SM_10006detail10merge_sort30DeviceMergeSortBlockSortKernelINS2_10policy_hubIPPmE9Policy600ES6_PNS0_8NullTypeES6_SA_j18tuple_indexed_lessS5_S9_EEvbT0_T1_T2_T3_T4_PT6_PT7_T5_NS1_7vsmem_tEE19static_temp_storage;
	add.s32 	%r257, %r256, %r255;
	ld.shared.u64 	%rd56896, [%r257];
	bra.uni 	$L__BB5_3302;
$L__BB5_3301:
	shl.b32 	%r258, %r94, 3;
	mov.u32 	%r259, _ZZN3cub18CUB_300001_SM_10006detail10merge_sort30DeviceMergeSortBlockSortKernelINS2_10policy_hubIPPmE9Policy600ES6_PNS0_8NullTypeES6_SA_j18tuple_indexed_lessS5_S9_EEvbT0_T1_T2_T3_T4_PT6_PT7_T5_NS1_7vsmem_tEE19static_temp_storage;
	add.s32 	%r260, %r259, %r258;
	ld.shared.u64 	%rd56852, [%r260];
$L__BB5_3302:
	setp.ge.s32 	%p1325, %r94, %r76;
	mov.pred 	%p1324, 0;
	mov.pred 	%p2711, %p1324;
	@%p1325 bra 	$L__BB5_3346;
	setp.ge.s32 	%p1327, %r95, %r75;
	mov.pred 	%p1326, -1;
	mov.pred 	%p2711, %p1326;
	@%p1327 bra 	$L__BB5_3346;
	mov.b64 	%rd56986, -3750763034362895579;
	@%p258 bra 	$L__BB5_3310;
	setp.eq.s64 	%p1329, %rd2958, 0;
	mov.b64 	%rd56986, -3750763034362895579;
	mov.b64 	%rd56987, 0;
	@%p1329 bra 	$L__BB5_3308;
	mov.b64 	%rd56986, -3750763034362895579;
	mov.b64 	%rd56987, 0;
	mov.u64 	%rd56985, %rd56987;
$L__BB5_3307:
	shl.b64 	%rd29324, %rd56987, 3;
	add.s64 	%rd29325, %rd56852, %rd29324;
	ld.u64 	%rd29326, [%rd29325];
	and.b64  	%rd29327, %rd29326, 255;
	xor.b64  	%rd29328, %rd29327, %rd56986;
	mul.lo.s64 	%rd29329, %rd29328, 1099511628211;
	shr.u64 	%rd29330, %rd29326, 8;
	and.b64  	%rd29331, %rd29330, 255;
	xor.b64  	%rd29332, %rd29331, %rd29329;
	mul.lo.s64 	%rd29333, %rd29332, 1099511628211;
	shr.u64 	%rd29334, %rd29326, 16;
	and.b64  	%rd29335, %rd29334, 255;
	xor.b64  	%rd29336, %rd29335, %rd29333;
	mul.lo.s64 	%rd29337, %rd29336, 1099511628211;
	shr.u64 	%rd29338, %rd29326, 24;
	and.b64  	%rd29339, %rd29338, 255;
	xor.b64  	%rd29340, %rd29339, %rd29337;
	mul.lo.s64 	%rd29341, %rd29340, 1099511628211;
	shr.u64 	%rd29342, %rd29326, 32;
	and.b64  	%rd29343, %rd29342, 255;
	xor.b64  	%rd29344, %rd29343, %rd29341;
	mul.lo.s64 	%rd29345, %rd29344, 1099511628211;
	shr.u64 	%rd29346, %rd29326, 40;
	and.b64  	%rd29347, %rd29346, 255;
	xor.b64  	%rd29348, %rd29347, %rd29345;
	mul.lo.s64 	%rd29349, %rd29348, 1099511628211;
	shr.u64 	%rd29350, %rd29326, 48;
	and.b64  	%rd29351, %rd29350, 255;
	xor.b64  	%rd29352, %rd29351, %rd29349;
	mul.lo.s64 	%rd29353, %rd29352, 1099511628211;
	shr.u64 	%rd29354, %rd29326, 56;
	xor.b64  	%rd29355, %rd29354, %rd29353;
	mul.lo.s64 	%rd29356, %rd29355, 1099511628211;
	ld.u64 	%rd29357, [%rd29325+8];
	and.b64  	%rd29358, %rd29357, 255;
	xor.b64  	%rd29359, %rd29358, %rd29356;
	mul.lo.s64 	%rd29360, %rd29359, 1099511628211;
	shr.u64 	%rd29361, %rd29357, 8;
	and.b64  	%rd29362, %rd29361, 255;
	xor.b64  	%rd29363, %rd29362, %rd29360;
	mul.lo.s64 	%rd29364, %rd29363, 1099511628211;
	shr.u64 	%rd29365, %rd29357, 16;
	and.b64  	%rd29366, %rd29365, 255;
	xor.b64  	%rd29367, %rd29366, %rd29364;
	mul.lo.s64 	%rd29368, %rd29367, 1099511628211;
	shr.u64 	%rd29369, %rd29357, 24;
	and.b64  	%rd29370, %rd29369, 255;
	xor.b64  	%rd29371, %rd29370, %rd29368;
	mul.lo.s64 	%rd29372, %rd29371, 1099511628211;
	shr.u64 	%rd29373, %rd29357, 32;
	and.b64  	%rd29374, %rd29373, 255;
	xor.b64  	%rd29375, %rd29374, %rd29372;
	mul.lo.s64 	%rd29376, %rd29375, 1099511628211;
	shr.u64 	%rd29377, %rd29357, 40;
	and.b64  	%rd29378, %rd29377, 255;
	xor.b64  	%rd29379, %rd29378, %rd29376;
	mul.lo.s64 	%rd29380, %rd29379, 1099511628211;
	shr.u64 	%rd29381, %rd29357, 48;
	and.b64  	%rd29382, %rd29381, 255;
	xor.b64  	%rd29383, %rd29382, %rd29380;
	mul.lo.s64 	%rd29384, %rd29383, 1099511628211;
	shr.u64 	%rd29385, %rd29357, 56;
	xor.b64  	%rd29386, %rd29385, %rd29384;
	mul.lo.s64 	%rd56986, %rd29386, 1099511628211;
	add.s64 	%rd56987, %rd56987, 2;
	add.s64 	%rd56985, %rd56985, 2;
	setp.ne.s64 	%p1330, %rd56985, %rd5661;
	@%p1330 bra 	$L__BB5_3307;
$L__BB5_3308:
	setp.eq.s64 	%p1331, %rd5660, 0;
	@%p1331 bra 	$L__BB5_3310;
	shl.b64 	%rd29387, %rd56987, 3;
	add.s64 	%rd29388, %rd56852, %rd29387;
	ld.u64 	%rd29389, [%rd29388];
	and.b64  	%rd29390, %rd29389, 255;
	xor.b64  	%rd29391, %rd29390, %rd56986;
	mul.lo.s64 	%rd29392, %rd29391, 1099511628211;
	shr.u64 	%rd29393, %rd29389, 8;
	and.b64  	%rd29394, %rd29393, 255;
	xor.b64  	%rd29395, %rd29394, %rd29392;
	mul.lo.s64 	%rd29396, %rd29395, 1099511628211;
	shr.u64 	%rd29397, %rd29389, 16;
	and.b64  	%rd29398, %rd29397, 255;
	xor.b64  	%rd29399, %rd29398, %rd29396;
	mul.lo.s64 	%rd29400, %rd29399, 1099511628211;
	shr.u64 	%rd29401, %rd29389, 24;
	and.b64  	%rd29402, %rd29401, 255;
	xor.b64  	%rd29403, %rd29402, %rd29400;
	mul.lo.s64 	%rd29404, %rd29403, 1099511628211;
	shr.u64 	%rd29405, %rd29389, 32;
	and.b64  	%rd29406, %rd29405, 255;
	xor.b64  	%rd29407, %rd29406, %rd29404;
	mul.lo.s64 	%rd29408, %rd29407, 1099511628211;
	shr.u64 	%rd29409, %rd29389, 40;
	and.b64  	%rd29410, %rd29409, 255;
	xor.b64  	%rd29411, %rd29410, %rd29408;
	mul.lo.s64 	%rd29412, %rd29411, 1099511628211;
	shr.u64 	%rd29413, %rd29389, 48;
	and.b64  	%rd29414, %rd29413, 255;
	xor.b64  	%rd29415, %rd29414, %rd29412;
	mul.lo.s64 	%rd29416, %rd29415, 1099511628211;
	shr.u64 	%rd29417, %rd29389, 56;
	xor.b64  	%rd29418, %rd29417, %rd29416;
	mul.lo.s64 	%rd56986, %rd29418, 1099511628211;
$L__BB5_3310:
	mov.b64 	%rd56993, -3750763034362895579;
	@%p258 bra 	$L__BB5_3316;
	setp.eq.s64 	%p1333, %rd2958, 0;
	mov.b64 	%rd56993, -3750763034362895579;
	mov.b64 	%rd56994, 0;
	@%p1333 bra 	$L__BB5_3314;
	mov.b64 	%rd56993, -3750763034362895579;
	mov.b64 	%rd56994, 0;
	mov.u64 	%rd56992, %rd56994;
$L__BB5_3313:
	shl.b64 	%rd29425, %rd56994, 3;
	add.s64 	%rd29426, %rd56896, %rd29425;
	ld.u64 	%rd29427, [%rd29426];
	and.b64  	%rd29428, %rd29427, 255;
	xor.b64  	%rd29429, %rd29428, %rd56993;
	mul.lo.s64 	%rd29430, %rd29429, 1099511628211;
	shr.u64 	%rd29431, %rd29427, 8;
	and.b64  	%rd29432, %rd29431, 255;
	xor.b64  	%rd29433, %rd29432, %rd29430;
	mul.lo.s64 	%rd29434, %rd29433, 1099511628211;
	shr.u64 	%rd29435, %rd29427, 16;
	and.b64  	%rd29436, %rd29435, 255;
	xor.b64  	%rd29437, %rd29436, %rd29434;
	mul.lo.s64 	%rd29438, %rd29437, 1099511628211;
	shr.u64 	%rd29439, %rd29427, 24;
	and.b64  	%rd29440, %rd29439, 255;
	xor.b64  	%rd29441, %rd29440, %rd29438;
	mul.lo.s64 	%rd29442, %rd29441, 1099511628211;
	shr.u64 	%rd29443, %rd29427, 32;
	and.b64  	%rd29444, %rd29443, 255;
	xor.b64  	%rd29445, %rd29444, %rd29442;
	mul.lo.s64 	%rd29446, %rd29445, 1099511628211;
	shr.u64 	%rd29447, %rd29427, 40;
	and.b64  	%rd29448, %rd29447, 255;
	xor.b64  	%rd29449, %rd29448, %rd29446;
	mul.lo.s64 	%rd29450, %rd29449, 1099511628211;
	shr.u64 	%rd29451, %rd29427, 48;
	and.b64  	%rd29452, %rd29451, 255;
	xor.b64  	%rd29453, %rd29452, %rd29450;
	mul.lo.s64 	%rd29454, %rd29453, 1099511628211;
	shr.u64 	%rd29455, %rd29427, 56;
	xor.b64  	%rd29456, %rd29455, %rd29454;
	mul.lo.s64 	%rd29457, %rd29456, 1099511628211;
	ld.u64 	%rd29458, [%rd29426+8];
	and.b64  	%rd29459, %rd29458, 255;
	xor.b64  	%rd29460, %rd29459, %rd29457;
	mul.lo.s64 	%rd29461, %rd29460, 1099511628211;
	shr.u64 	%rd29462, %rd29458, 8;
	and.b64  	%rd29463, %rd29462, 255;
	xor.b64  	%rd29464, %rd29463, %rd29461;
	mul.lo.s64 	%rd29465, %rd29464, 1099511628211;
	shr.u64 	%rd29466, %rd29458, 16;
	and.b64  	%rd29467, %rd29466, 255;
	xor.b64  	%rd29468, %rd29467, %rd29465;
	mul.lo.s64 	%rd29469, %rd29468, 1099511628211;
	shr.u64 	%rd29470, %rd29458, 24;
	and.b64  	%rd29471, %rd29470, 255;
	xor.b64  	%rd29472, %rd29471, %rd29469;
	mul.lo.s64 	%rd29473, %rd29472, 1099511628211;
	shr.u64 	%rd29474, %rd29458, 32;
	and.b64  	%rd29475, %rd29474, 255;
	xor.b64  	%rd29476, %rd29475, %rd29473;
	mul.lo.s64 	%rd29477, %rd29476, 1099511628211;
	shr.u64 	%rd29478, %rd29458, 40;
	and.b64  	%rd29479, %rd29478, 255;
	xor.b64  	%rd29480, %rd29479, %rd29477;
	mul.lo.s64 	%rd29481, %rd29480, 1099511628211;
	shr.u64 	%rd29482, %rd29458, 48;
	and.b64  	%rd29483, %rd29482, 255;
	xor.b64  	%rd29484, %rd29483, %rd29481;
	mul.lo.s64 	%rd29485, %rd29484, 1099511628211;
	shr.u64 	%rd29486, %rd29458, 56;
	xor.b64  	%rd29487, %rd29486, %rd29485;
	mul.lo.s64 	%rd56993, %rd29487, 1099511628211;
	add.s64 	%rd56994, %rd56994, 2;
	add.s64 	%rd56992, %rd56992, 2;
	setp.ne.s64 	%p1334, %rd56992, %rd5661;
	@%p1334 bra 	$L__BB5_3313;
$L__BB5_3314:
	setp.eq.s64 	%p1335, %rd5660, 0;
	@%p1335 bra 	$L__BB5_3316;
	shl.b64 	%rd29488, %rd56994, 3;
	add.s64 	%rd29489, %rd56896, %rd29488;
	ld.u64 	%rd29490, [%rd29489];
	and.b64  	%rd29491, %rd29490, 255;
	xor.b64  	%rd29492, %rd29491, %rd56993;
	mul.lo.s64 	%rd29493, %rd29492, 1099511628211;
	shr.u64 	%rd29494, %rd29490, 8;
	and.b64  	%rd29495, %rd29494, 255;
	xor.b64  	%rd29496, %rd29495, %rd29493;
	mul.lo.s64 	%rd29497, %rd29496, 1099511628211;
	shr.u64 	%rd29498, %rd29490, 16;
	and.b64  	%rd29499, %rd29498, 255;
	xor.b64  	%rd29500, %rd29499, %rd29497;
	mul.lo.s64 	%rd29501, %rd29500, 1099511628211;
	shr.u64 	%rd29502, %rd29490, 24;
	and.b64  	%rd29503, %rd29502, 255;
	xor.b64  	%rd29504, %rd29503, %rd29501;
	mul.lo.s64 	%rd29505, %rd29504, 1099511628211;
	shr.u64 	%rd29506, %rd29490, 32;
	and.b64  	%rd29507, %rd29506, 255;
	xor.b64  	%rd29508, %rd29507, %rd29505;
	mul.lo.s64 	%rd29509, %rd29508, 1099511628211;
	shr.u64 	%rd29510, %rd29490, 40;
	and.b64  	%rd29511, %rd29510, 255;
	xor.b64  	%rd29512, %rd29511, %rd29509;
	mul.lo.s64 	%rd29513, %rd29512, 1099511628211;
	shr.u64 	%rd29514, %rd29490, 48;
	and.b64  	%rd29515, %rd29514, 255;
	xor.b64  	%rd29516, %rd29515, %rd29513;
	mul.lo.s64 	%rd29517, %rd29516, 1099511628211;
	shr.u64 	%rd29518, %rd29490, 56;
	xor.b64  	%rd29519, %rd29518, %rd29517;
	mul.lo.s64 	%rd56993, %rd29519, 1099511628211;
$L__BB5_3316:
	setp.eq.s64 	%p1336, %rd56986, %rd56993;
	@%p1336 bra 	$L__BB5_3342;
	mov.b64 	%rd57009, 0;
	@%p258 bra 	$L__BB5_3329;
	setp.lt.u64 	%p1338, %rd2958, 7;
	mov.b64 	%rd57001, 0;
	mov.u64 	%rd57009, %rd57001;
	@%p1338 bra 	$L__BB5_3321;
	mov.b64 	%rd57001, 0;
	mov.u64 	%rd56999, %rd57001;
$L__BB5_3320:
	.pragma "nounroll";
	shl.b64 	%rd29524, %rd57001, 3;
	add.s64 	%rd29525, %rd56852, %rd29524;
	ld.u64 	%rd29526, [%rd29525];
	mad.lo.s64 	%rd29527, %rd29526, 2654435761, %rd57009;
	shl.b64 	%rd29528, %rd29527, 13;
	add.s64 	%rd29529, %rd29528, %rd29527;
	shr.u64 	%rd29530, %rd29529, 7;
	xor.b64  	%rd29531, %rd29530, %rd29529;
	shl.b64 	%rd29532, %rd29531, 3;
	add.s64 	%rd29533, %rd29532, %rd29531;
	shr.u64 	%rd29534, %rd29533, 17;
	xor.b64  	%rd29535, %rd29534, %rd29533;
	shl.b64 	%rd29536, %rd29535, 5;
	add.s64 	%rd29537, %rd29536, %rd29535;
	ld.u64 	%rd29538, [%rd29525+8];
	mad.lo.s64 	%rd29539, %rd29538, 2654435761, %rd29537;
	shl.b64 	%rd29540, %rd29539, 13;
	add.s64 	%rd29541, %rd29540, %rd29539;
	shr.u64 	%rd29542, %rd29541, 7;
	xor.b64  	%rd29543, %rd29542, %rd29541;
	shl.b64 	%rd29544, %rd29543, 3;
	add.s64 	%rd29545, %rd29544, %rd29543;
	shr.u64 	%rd29546, %rd29545, 17;
	xor.b64  	%rd29547, %rd29546, %rd29545;
	shl.b64 	%rd29548, %rd29547, 5;
	add.s64 	%rd29549, %rd29548, %rd29547;
	ld.u64 	%rd29550, [%rd29525+16];
	mad.lo.s64 	%rd29551, %rd29550, 2654435761, %rd29549;
	shl.b64 	%rd29552, %rd29551, 13;
	add.s64 	%rd29553, %rd29552, %rd29551;
	shr.u64 	%rd29554, %rd29553, 7;
	xor.b64  	%rd29555, %rd29554, %rd29553;
	shl.b64 	%rd29556, %rd29555, 3;
	add.s64 	%rd29557, %rd29556, %rd29555;
	shr.u64 	%rd29558, %rd29557, 17;
	xor.b64  	%rd29559, %rd29558, %rd29557;
	shl.b64 	%rd29560, %rd29559, 5;
	add.s64 	%rd29561, %rd29560, %rd29559;
	ld.u64 	%rd29562, [%rd29525+24];
	mad.lo.s64 	%rd29563, %rd29562, 2654435761, %rd29561;
	shl.b64 	%rd29564, %rd29563, 13;
	add.s64 	%rd29565, %rd29564, %rd29563;
	shr.u64 	%rd29566, %rd29565, 7;
	xor.b64  	%rd29567, %rd29566, %rd29565;
	shl.b64 	%rd29568, %rd29567, 3;
	add.s64 	%rd29569, %rd29568, %rd29567;
	shr.u64 	%rd29570, %rd29569, 17;
	xor.b64  	%rd29571, %rd29570, %rd29569;
	shl.b64 	%rd29572, %rd29571, 5;
	add.s64 	%rd29573, %rd29572, %rd29571;
	ld.u64 	%rd29574, [%rd29525+32];
	mad.lo.s64 	%rd29575, %rd29574, 2654435761, %rd29573;
	shl.b64 	%rd29576, %rd29575, 13;
	add.s64 	%rd29577, %rd29576, %rd29575;
	shr.u64 	%rd29578, %rd29577, 7;
	xor.b64  	%rd29579, %rd29578, %rd29577;
	shl.b64 	%rd29580, %rd29579, 3;
	add.s64 	%rd29581, %rd29580, %rd29579;
	shr.u64 	%rd29582, %rd29581, 17;
	xor.b64  	%rd29583, %rd29582, %rd29581;
	shl.b64 	%rd29584, %rd29583, 5;
	add.s64 	%rd29585, %rd29584, %rd29583;
	ld.u64 	%rd29586, [%rd29525+40];
	mad.lo.s64 	%rd29587, %rd29586, 2654435761, %rd29585;
	shl.b64 	%rd29588, %rd29587, 13;
	add.s64 	%rd29589, %rd29588, %rd29587;
	shr.u64 	%rd29590, %rd29589, 7;
	xor.b64  	%rd29591, %rd29590, %rd29589;
	shl.b64 	%rd29592, %rd29591, 3;
	add.s64 	%rd29593, %rd29592, %rd29591;
	shr.u64 	%rd29594, %rd29593, 17;
	xor.b64  	%rd29595, %rd29594, %rd29593;
	shl.b64 	%rd29596, %rd29595, 5;
	add.s64 	%rd29597, %rd29596, %rd29595;
	ld.u64 	%rd29598, [%rd29525+48];
	mad.lo.s64 	%rd29599, %rd29598, 2654435761, %rd29597;
	shl.b64 	%rd29600, %rd29599, 13;
	add.s64 	%rd29601, %rd29600, %rd29599;
	shr.u64 	%rd29602, %rd29601, 7;
	xor.b64  	%rd29603, %rd29602, %rd29601;
	shl.b64 	%rd29604, %rd29603, 3;
	add.s64 	%rd29605, %rd29604, %rd29603;
	shr.u64 	%rd29606, %rd29605, 17;
	xor.b64  	%rd29607, %rd29606, %rd29605;
	shl.b64 	%rd29608, %rd29607, 5;
	add.s64 	%rd29609, %rd29608, %rd29607;
	ld.u64 	%rd29610, [%rd29525+56];
	mad.lo.s64 	%rd29611, %rd29610, 2654435761, %rd29609;
	shl.b64 	%rd29612, %rd29611, 13;
	add.s64 	%rd29613, %rd29612, %rd29611;
	shr.u64 	%rd29614, %rd29613, 7;
	xor.b64  	%rd29615, %rd29614, %rd29613;
	shl.b64 	%rd29616, %rd29615, 3;
	add.s64 	%rd29617, %rd29616, %rd29615;
	shr.u64 	%rd29618, %rd29617, 17;
	xor.b64  	%rd29619, %rd29618, %rd29617;
	shl.b64 	%rd29620, %rd29619, 5;
	add.s64 	%rd57009, %rd29620, %rd29619;
	add.s64 	%rd57001, %rd57001, 8;
	add.s64 	%rd56999, %rd56999, 8;
	setp.ne.s64 	%p1339, %rd56999, %rd5662;
	@%p1339 bra 	$L__BB5_3320;
$L__BB5_3321:
	setp.eq.s64 	%p1340, %rd2959, 0;
	@%p1340 bra 	$L__BB5_3329;
	setp.lt.u64 	%p1341, %rd2960, 3;
	@%p1341 bra 	$L__BB5_3324;
	shl.b64 	%rd29622, %rd57001, 3;
	add.s64 	%rd29623, %rd56852, %rd29622;
	ld.u64 	%rd29624, [%rd29623];
	mad.lo.s64 	%rd29625, %rd29624, 2654435761, %rd57009;
	shl.b64 	%rd29626, %rd29625, 13;
	add.s64 	%rd29627, %rd29626, %rd29625;
	shr.u64 	%rd29628, %rd29627, 7;
	xor.b64  	%rd29629, %rd29628, %rd29627;
	shl.b64 	%rd29630, %rd29629, 3;
	add.s64 	%rd29631, %rd29630, %rd29629;
	shr.u64 	%rd29632, %rd29631, 17;
	xor.b64  	%rd29633, %rd29632, %rd29631;
	shl.b64 	%rd29634, %rd29633, 5;
	add.s64 	%rd29635, %rd29634, %rd29633;
	ld.u64 	%rd29636, [%rd29623+8];
	mad.lo.s64 	%rd29637, %rd29636, 2654435761, %rd29635;
	shl.b64 	%rd29638, %rd29637, 13;
	add.s64 	%rd29639, %rd29638, %rd29637;
	shr.u64 	%rd29640, %rd29639, 7;
	xor.b64  	%rd29641, %rd29640, %rd29639;
	shl.b64 	%rd29642, %rd29641, 3;
	add.s64 	%rd29643, %rd29642, %rd29641;
	shr.u64 	%rd29644, %rd29643, 17;
	xor.b64  	%rd29645, %rd29644, %rd29643;
	shl.b64 	%rd29646, %rd29645, 5;
	add.s64 	%rd29647, %rd29646, %rd29645;
	ld.u64 	%rd29648, [%rd29623+16];
	mad.lo.s64 	%rd29649, %rd29648, 2654435761, %rd29647;
	shl.b64 	%rd29650, %rd29649, 13;
	add.s64 	%rd29651, %rd29650, %rd29649;
	shr.u64 	%rd29652, %rd29651, 7;
	xor.b64  	%rd29653, %rd29652, %rd29651;
	shl.b64 	%rd29654, %rd29653, 3;
	add.s64 	%rd29655, %rd29654, %rd29653;
	shr.u64 	%rd29656, %rd29655, 17;
	xor.b64  	%rd29657, %rd29656, %rd29655;
	shl.b64 	%rd29658, %rd29657, 5;
	add.s64 	%rd29659, %rd29658, %rd29657;
	ld.u64 	%rd29660, [%rd29623+24];
	mad.lo.s64 	%rd29661, %rd29660, 2654435761, %rd29659;
	shl.b64 	%rd29662, %rd29661, 13;
	add.s64 	%rd29663, %rd29662, %rd29661;
	shr.u64 	%rd29664, %rd29663, 7;
	xor.b64  	%rd29665, %rd29664, %rd29663;
	shl.b64 	%rd29666, %rd29665, 3;
	add.s64 	%rd29667, %rd29666, %rd29665;
	shr.u64 	%rd29668, %rd29667, 17;
	xor.b64  	%rd29669, %rd29668, %rd29667;
	shl.b64 	%rd29670, %rd29669, 5;
	add.s64 	%rd57009, %rd29670, %rd29669;
	add.s64 	%rd57001, %rd57001, 4;
$L__BB5_3324:
	setp.eq.s64 	%p1342, %rd2961, 0;
	@%p1342 bra 	$L__BB5_3329;
	setp.eq.s64 	%p1343, %rd2962, 0;
	@%p1343 bra 	$L__BB5_3327;
	shl.b64 	%rd29672, %rd57001, 3;
	add.s64 	%rd29673, %rd56852, %rd29672;
	ld.u64 	%rd29674, [%rd29673];
	mad.lo.s64 	%rd29675, %rd29674, 2654435761, %rd57009;
	shl.b64 	%rd29676, %rd29675, 13;
	add.s64 	%rd29677, %rd29676, %rd29675;
	shr.u64 	%rd29678, %rd29677, 7;
	xor.b64  	%rd29679, %rd29678, %rd29677;
	shl.b64 	%rd29680, %rd29679, 3;
	add.s64 	%rd29681, %rd29680, %rd29679;
	shr.u64 	%rd29682, %rd29681, 17;
	xor.b64  	%rd29683, %rd29682, %rd29681;
	shl.b64 	%rd29684, %rd29683, 5;
	add.s64 	%rd29685, %rd29684, %rd29683;
	ld.u64 	%rd29686, [%rd29673+8];
	mad.lo.s64 	%rd29687, %rd29686, 2654435761, %rd29685;
	shl.b64 	%rd29688, %rd29687, 13;
	add.s64 	%rd29689, %rd29688, %rd29687;
	shr.u64 	%rd29690, %rd29689, 7;
	xor.b64  	%rd29691, %rd29690, %rd29689;
	shl.b64 	%rd29692, %rd29691, 3;
	add.s64 	%rd29693, %rd29692, %rd29691;
	shr.u64 	%rd29694, %rd29693, 17;
	xor.b64  	%rd29695, %rd29694, %rd29693;
	shl.b64 	%rd29696, %rd29695, 5;
	add.s64 	%rd57009, %rd29696, %rd29695;
	add.s64 	%rd57001, %rd57001, 2;
$L__BB5_3327:
	setp.eq.s64 	%p1344, %rd5660, 0;
	@%p1344 bra 	$L__BB5_3329;
	shl.b64 	%rd29697, %rd57001, 3;
	add.s64 	%rd29698, %rd56852, %rd29697;
	ld.u64 	%rd29699, [%rd29698];
	mad.lo.s64 	%rd29700, %rd29699, 2654435761, %rd57009;
	shl.b64 	%rd29701, %rd29700, 13;
	add.s64 	%rd29702, %rd29701, %rd29700;
	shr.u64 	%rd29703, %rd29702, 7;
	xor.b64  	%rd29704, %rd29703, %rd29702;
	shl.b64 	%rd29705, %rd29704, 3;
	add.s64 	%rd29706, %rd29705, %rd29704;
	shr.u64 	%rd29707, %rd29706, 17;
	xor.b64  	%rd29708, %rd29707, %rd29706;
	shl.b64 	%rd29709, %rd29708, 5;
	add.s64 	%rd57009, %rd29709, %rd29708;
$L__BB5_3329:
	mov.b64 	%rd57022, 0;
	@%p258 bra 	$L__BB5_3341;
	setp.lt.u64 	%p1346, %rd2958, 7;
	mov.b64 	%rd57014, 0;
	mov.u64 	%rd57022, %rd57014;
	@%p1346 bra 	$L__BB5_3333;
	mov.b64 	%rd57014, 0;
	mov.u64 	%rd57012, %rd57014;
$L__BB5_3332:
	.pragma "nounroll";
	shl.b64 	%rd29714, %rd57014, 3;
	add.s64 	%rd29715, %rd56896, %rd29714;
	ld.u64 	%rd29716, [%rd29715];
	mad.lo.s64 	%rd29717, %rd29716, 2654435761, %rd57022;
	shl.b64 	%rd29718, %rd29717, 13;
	add.s64 	%rd29719, %rd29718, %rd29717;
	shr.u64 	%rd29720, %rd29719, 7;
	xor.b64  	%rd29721, %rd29720, %rd29719;
	shl.b64 	%rd29722, %rd29721, 3;
	add.s64 	%rd29723, %rd29722, %rd29721;
	shr.u64 	%rd29724, %rd29723, 17;
	xor.b64  	%rd29725, %rd29724, %rd29723;
	shl.b64 	%rd29726, %rd29725, 5;
	add.s64 	%rd29727, %rd29726, %rd29725;
	ld.u64 	%rd29728, [%rd29715+8];
	mad.lo.s64 	%rd29729, %rd29728, 2654435761, %rd29727;
	shl.b64 	%rd29730, %rd29729, 13;
	add.s64 	%rd29731, %rd29730, %rd29729;
	shr.u64 	%rd29732, %rd29731, 7;
	xor.b64  	%rd29733, %rd29732, %rd29731;
	shl.b64 	%rd29734, %rd29733, 3;
	add.s64 	%rd29735, %rd29734, %rd29733;
	shr.u64 	%rd29736, %rd29735, 17;
	xor.b64  	%rd29737, %rd29736, %rd29735;
	shl.b64 	%rd29738, %rd29737, 5;
	add.s64 	%rd29739, %rd29738, %rd29737;
	ld.u64 	%rd29740, [%rd29715+16];
	mad.lo.s64 	%rd29741, %rd29740, 2654435761, %rd29739;
	shl.b64 	%rd29742, %rd29741, 13;
	add.s64 	%rd29743, %rd29742, %rd29741;
	shr.u64 	%rd29744, %rd29743, 7;
	xor.b64  	%rd29745, %rd29744, %rd29743;
	shl.b64 	%rd29746, %rd29745, 3;
	add.s64 	%rd29747, %rd29746, %rd29745;
	shr.u64 	%rd29748, %rd29747, 17;
	xor.b64  	%rd29749, %rd29748, %rd29747;
	shl.b64 	%rd29750, %rd29749, 5;
	add.s64 	%rd29751, %rd29750, %rd29749;
	ld.u64 	%rd29752, [%rd29715+24];
	mad.lo.s64 	%rd29753, %rd29752, 2654435761, %rd29751;
	shl.b64 	%rd29754, %rd29753, 13;
	add.s64 	%rd29755, %rd29754, %rd29753;
	shr.u64 	%rd29756, %rd29755, 7;
	xor.b64  	%rd29757, %rd29756, %rd29755;
	shl.b64 	%rd29758, %rd29757, 3;
	add.s64 	%rd29759, %rd29758, %rd29757;
	shr.u64 	%rd29760, %rd29759, 17;
	xor.b64  	%rd29761, %rd29760, %rd29759;
	shl.b64 	%rd29762, %rd29761, 5;
	add.s64 	%rd29763, %rd29762, %rd29761;
	ld.u64 	%rd29764, [%rd29715+32];
	mad.lo.s64 	%rd29765, %rd29764, 2654435761, %rd29763;
	shl.b64 	%rd29766, %rd29765, 13;
	add.s64 	%rd29767, %rd29766, %rd29765;
	shr.u64 	%rd29768, %rd29767, 7;
	xor.b64  	%rd29769, %rd29768, %rd29767;
	shl.b64 	%rd29770, %rd29769, 3;
	add.s64 	%rd29771, %rd29770, %rd29769;
	shr.u64 	%rd29772, %rd29771, 17;
	xor.b64  	%rd29773, %rd29772, %rd29771;
	shl.b64 	%rd29774, %rd29773, 5;
	add.s64 	%rd29775, %rd29774, %rd29773;
	ld.u64 	%rd29776, [%rd29715+40];
	mad.lo.s64 	%rd29777, %rd29776, 2654435761, %rd29775;
	shl.b64 	%rd29778, %rd29777, 13;
	add.s64 	%rd29779, %rd29778, %rd29777;
	shr.u64 	%rd29780, %rd29779, 7;
	xor.b64  	%rd29781, %rd29780, %rd29779;
	shl.b64 	%rd29782, %rd29781, 3;
	add.s64 	%rd29783, %rd29782, %rd29781;
	shr.u64 	%rd29784, %rd29783, 17;
	xor.b64  	%rd29785, %rd29784, %rd29783;
	shl.b64 	%rd29786, %rd29785, 5;
	add.s64 	%rd29787, %rd29786, %rd29785;
	ld.u64 	%rd29788, [%rd29715+48];
	mad.lo.s64 	%rd29789, %rd29788, 2654435761, %rd29787;
	shl.b64 	%rd29790, %rd29789, 13;
	add.s64 	%rd29791, %rd29790, %rd29789;
	shr.u64 	%rd29792, %rd29791, 7;
	xor.b64  	%rd29793, %rd29792, %rd29791;
	shl.b64 	%rd29794, %rd29793, 3;
	add.s64 	%rd29795, %rd29794, %rd29793;
	shr.u64 	%rd29796, %rd29795, 17;
	xor.b64  	%rd29797, %rd29796, %rd29795;
	shl.b64 	%rd29798, %rd29797, 5;
	add.s64 	%rd29799, %rd29798, %rd29797;
	ld.u64 	%rd29800, [%rd29715+56];
	mad.lo.s64 	%rd29801, %rd29800, 2654435761, %rd29799;
	shl.b64 	%rd29802, %rd29801, 13;
	add.s64 	%rd29803, %rd29802, %rd29801;
	shr.u64 	%rd29804, %rd29803, 7;
	xor.b64  	%rd29805, %rd29804, %rd29803;
	shl.b64 	%rd29806, %rd29805, 3;
	add.s64 	%rd29807, %rd29806, %rd29805;
	shr.u64 	%rd29808, %rd29807, 17;
	xor.b64  	%rd29809, %rd29808, %rd29807;
	shl.b64 	%rd29810, %rd29809, 5;
	add.s64 	%rd57022, %rd29810, %rd29809;
	add.s64 	%rd57014, %rd57014, 8;
	add.s64 	%rd57012, %rd57012, 8;
	setp.ne.s64 	%p1347, %rd57012, %rd5662;
	@%p1347 bra 	$L__BB5_3332;
$L__BB5_3333:
	setp.eq.s64 	%p1348, %rd2959, 0;
	@%p1348 bra 	$L__BB5_3341;
	setp.lt.u64 	%p1349, %rd2960, 3;
	@%p1349 bra 	$L__BB5_3336;
	shl.b64 	%rd29812, %rd57014, 3;
	add.s64 	%rd29813, %rd56896, %rd29812;
	ld.u64 	%rd29814, [%rd29813];
	mad.lo.s64 	%rd29815, %rd29814, 2654435761, %rd57022;
	shl.b64 	%rd29816, %rd29815, 13;
	add.s64 	%rd29817, %rd29816, %rd29815;
	shr.u64 	%rd29818, %rd29817, 7;
	xor.b64  	%rd29819, %rd29818, %rd29817;
	shl.b64 	%rd29820, %rd29819, 3;
	add.s64 	%rd29821, %rd29820, %rd29819;
	shr.u64 	%rd29822, %rd29821, 17;
	xor.b64  	%rd29823, %rd29822, %rd29821;
	shl.b64 	%rd29824, %rd29823, 5;
	add.s64 	%rd29825, %rd29824, %rd29823;
	ld.u64 	%rd29826, [%rd29813+8];
	mad.lo.s64 	%rd29827, %rd29826, 2654435761, %rd29825;
	shl.b64 	%rd29828, %rd29827, 13;
	add.s64 	%rd29829, %rd29828, %rd29827;
	shr.u64 	%rd29830, %rd29829, 7;
	xor.b64  	%rd29831, %rd29830, %rd29829;
	shl.b64 	%rd29832, %rd29831, 3;
	add.s64 	%rd29833, %rd29832, %rd29831;
	shr.u64 	%rd29834, %rd29833, 17;
	xor.b64  	%rd29835, %rd29834, %rd29833;
	shl.b64 	%rd29836, %rd29835, 5;
	add.s64 	%rd29837, %rd29836, %rd29835;
	ld.u64 	%rd29838, [%rd29813+16];
	mad.lo.s64 	%rd29839, %rd29838, 2654435761, %rd29837;
	shl.b64 	%rd29840, %rd29839, 13;
	add.s64 	%rd29841, %rd29840, %rd29839;
	shr.u64 	%rd29842, %rd29841, 7;
	xor.b64  	%rd29843, %rd29842, %rd29841;
	shl.b64 	%rd29844, %rd29843, 3;
	add.s64 	%rd29845, %rd29844, %rd29843;
	shr.u64 	%rd29846, %rd29845, 17;
	xor.b64  	%rd29847, %rd29846, %rd29845;
	shl.b64 	%rd29848, %rd29847, 5;
	add.s64 	%rd29849, %rd29848, %rd29847;
	ld.u64 	%rd29850, [%rd29813+24];
	mad.lo.s64 	%rd29851, %rd29850, 2654435761, %rd29849;
	shl.b64 	%rd29852, %rd29851, 13;
	add.s64 	%rd29853, %rd29852, %rd29851;
	shr.u64 	%rd29854, %rd29853, 7;
	xor.b64  	%rd29855, %rd29854, %rd29853;
	shl.b64 	%rd29856, %rd29855, 3;
	add.s64 	%rd29857, %rd29856, %rd29855;
	shr.u64 	%rd29858, %rd29857, 17;
	xor.b64  	%rd29859, %rd29858, %rd29857;
	shl.b64 	%rd29860, %rd29859, 5;
	add.s64 	%rd57022, %rd29860, %rd29859;
	add.s64 	%rd57014, %rd57014, 4;
$L__BB5_3336:
	setp.eq.s64 	%p1350, %rd2961, 0;
	@%p1350 bra 	$L__BB5_3341;
	setp.eq.s64 	%p1351, %rd2962, 0;
	@%p1351 bra 	$L__BB5_3339;
	shl.b64 	%rd29862, %rd57014, 3;
	add.s64 	%rd29863, %rd56896, %rd29862;
	ld.u64 	%rd29864, [%rd29863];
	mad.lo.s64 	%rd29865, %rd29864, 2654435761, %rd57022;
	shl.b64 	%rd29866, %rd29865, 13;
	add.s64 	%rd29867, %rd29866, %rd29865;
	shr.u64 	%rd29868, %rd29867, 7;
	xor.b64  	%rd29869, %rd29868, %rd29867;
	shl.b64 	%rd29870, %rd29869, 3;
	add.s64 	%rd29871, %rd29870, %rd29869;
	shr.u64 	%rd29872, %rd29871, 17;
	xor.b64  	%rd29873, %rd29872, %rd29871;
	shl.b64 	%rd29874, %rd29873, 5;
	add.s64 	%rd29875, %rd29874, %rd29873;
	ld.u64 	%rd29876, [%rd29863+8];
	mad.lo.s64 	%rd29877, %rd29876, 2654435761, %rd29875;
	shl.b64 	%rd29878, %rd29877, 13;
	add.s64 	%rd29879, %rd29878, %rd29877;
	shr.u64 	%rd29880, %rd29879, 7;
	xor.b64  	%rd29881, %rd29880, %rd29879;
	shl.b64 	%rd29882, %rd29881, 3;
	add.s64 	%rd29883, %rd29882, %rd29881;
	shr.u64 	%rd29884, %rd29883, 17;
	xor.b64  	%rd29885, %rd29884, %rd29883;
	shl.b64 	%rd29886, %rd29885, 5;
	add.s64 	%rd57022, %rd29886, %rd29885;
	add.s64 	%rd57014, %rd57014, 2;
$L__BB5_3339:
	setp.eq.s64 	%p1352, %rd5660, 0;
	@%p1352 bra 	$L__BB5_3341;
	shl.b64 	%rd29887, %rd57014, 3;
	add.s64 	%rd29888, %rd56896, %rd29887;
	ld.u64 	%rd29889, [%rd29888];
	mad.lo.s64 	%rd29890, %rd29889, 2654435761, %rd57022;
	shl.b64 	%rd29891, %rd29890, 13;
	add.s64 	%rd29892, %rd29891, %rd29890;
	shr.u64 	%rd29893, %rd29892, 7;
	xor.b64  	%rd29894, %rd29893, %rd29892;
	shl.b64 	%rd29895, %rd29894, 3;
	add.s64 	%rd29896, %rd29895, %rd29894;
	shr.u64 	%rd29897, %rd29896, 17;
	xor.b64  	%rd29898, %rd29897, %rd29896;
	shl.b64 	%rd29899, %rd29898, 5;
	add.s64 	%rd57022, %rd29899, %rd29898;
$L__BB5_3341:
	setp.lt.u64 	%p2711, %rd57009, %rd57022;
	bra.uni 	$L__BB5_3346;
$L__BB5_3342:
	setp.eq.s32 	%p1354, %r1, 0;
	mov.pred 	%p2711, %p1324;
	@%p1354 bra 	$L__BB5_3346;
	mov.b64 	%rd57023, 0;
$L__BB5_3344:
	shl.b64 	%rd29901, %rd57023, 3;
	add.s64 	%rd29902, %rd56852, %rd29901;
	ld.u64 	%rd6092, [%rd29902];
	add.s64 	%rd29903, %rd56896, %rd29901;
	ld.u64 	%rd6093, [%rd29903];
	setp.lt.u64 	%p1356, %rd6092, %rd6093;
	mov.pred 	%p2711, %p1326;
	@%p1356 bra 	$L__BB5_3346;
	setp.le.u64 	%p1358, %rd6092, %rd6093;
	add.s64 	%rd57023, %rd57023, 1;
	setp.lt.u64 	%p1359, %rd57023, %rd2957;
	and.pred  	%p1360, %p1358, %p1359;
	mov.pred 	%p2711, %p1324;
	@%p1360 bra 	$L__BB5_3344;
$L__BB5_3346:
	selp.b64 	%rd56761, %rd56852, %rd56896, %p2711;
	selp.u32 	%r261, 1, 0, %p2711;
	add.s32 	%r96, %r94, %r261;
	not.pred 	%p1361, %p2711;
	selp.u32 	%r262, 1, 0, %p1361;
	add.s32 	%r97, %r95, %r262;
	@%p2711 bra 	$L__BB5_3348;
	shl.b32 	%r263, %r97, 3;
	mov.u32 	%r264, _ZZN3cub18CUB_300001_SM_10006detail10merge_sort30DeviceMergeSortBlockSortKernelINS2_10policy_hubIPPmE9Policy600ES6_PNS0_8NullTypeES6_SA_j18tuple_indexed_lessS5_S9_EEvbT0_T1_T2_T3_T4_PT6_PT7_T5_NS1_7vsmem_tEE19static_temp_storage;
	add.s32 	%r265, %r264, %r263;
	ld.shared.u64 	%rd56896, [%r265];
	bra.uni 	$L__BB5_3349;
$L__BB5_3348:
	shl.b32 	%r266, %r96, 3;
	mov.u32 	%r267, _ZZN3cub18CUB_300001_SM_10006detail10merge_sort30DeviceMergeSortBlockSortKernelINS2_10policy_hubIPPmE9Policy600ES6_PNS0_8NullTypeES6_SA_j18tuple_indexed_lessS5_S9_EEvbT0_T1_T2_T3_T4_PT6_PT7_T5_NS1_7vsmem_tEE19static_temp_storage;
	add.s32 	%r268, %r267, %r266;
	ld.shared.u64 	%rd56852, [%r268];
$L__BB5_3349:
	setp.ge.s32 	%p1363, %r96, %r76;
	mov.pred 	%p1362, 0;
	mov.pred 	%p2712, %p1362;
	@%p1363 bra 	$L__BB5_3393;
	setp.ge.s32 	%p1365, %r97, %r75;
	mov.pred 	%p1364, -1;
	mov.pred 	%p2712, %p1364;
	@%p1365 bra 	$L__BB5_3393;
	mov.b64 	%rd57029, -3750763034362895579;
	@%p258 bra 	$L__BB5_3357;
	setp.eq.s64 	%p1367, %rd2958, 0;
	mov.b64 	%rd57029, -3750763034362895579;
	mov.b64 	%rd57030, 0;
	@%p1367 bra 	$L__BB5_3355;
	mov.b64 	%rd57029, -3750763034362895579;
	mov.b64 	%rd57030, 0;
	mov.u64 	%rd57028, %rd57030;
$L__BB5_3354:
	shl.b64 	%rd29911, %rd57030, 3;
	add.s64 	%rd29912, %rd56852, %rd29911;
	ld.u64 	%rd29913, [%rd29912];
	and.b64  	%rd29914, %rd29913, 255;
	xor.b64  	%rd29915, %rd29914, %rd57029;
	mul.lo.s64 	%rd29916, %rd29915, 1099511628211;
	shr.u64 	%rd29917, %rd29913, 8;
	and.b64  	%rd29918, %rd29917, 255;
	xor.b64  	%rd29919, %rd29918, %rd29916;
	mul.lo.s64 	%rd29920, %rd29919, 1099511628211;
	shr.u64 	%rd29921, %rd29913, 16;
	and.b64  	%rd29922, %rd29921, 255;
	xor.b64  	%rd29923, %rd29922, %rd29920;
	mul.lo.s64 	%rd29924, %rd29923, 1099511628211;
	shr.u64 	%rd29925, %rd29913, 24;
	and.b64  	%rd29926, %rd29925, 255;
	xor.b64  	%rd29927, %rd29926, %rd29924;
	mul.lo.s64 	%rd29928, %rd29927, 1099511628211;
	shr.u64 	%rd29929, %rd29913, 32;
	and.b64  	%rd29930, %rd29929, 255;
	xor.b64  	%rd29931, %rd29930, %rd29928;
	mul.lo.s64 	%rd29932, %rd29931, 1099511628211;
	shr.u64 	%rd29933, %rd29913, 40;
	and.b64  	%rd29934, %rd29933, 255;
	xor.b64  	%rd29935, %rd29934, %rd29932;
	mul.lo.s64 	%rd29936, %rd29935, 1099511628211;
	shr.u64 	%rd29937, %rd29913, 48;
	and.b64  	%rd29938, %rd29937, 255;
	xor.b64  	%rd29939, %rd29938, %rd29936;
	mul.lo.s64 	%rd29940, %rd29939, 1099511628211;
	shr.u64 	%rd29941, %rd29913, 56;
	xor.b64  	%rd29942, %rd29941, %rd29940;
	mul.lo.s64 	%rd29943, %rd29942, 1099511628211;
	ld.u64 	%rd29944, [%rd29912+8];
	and.b64  	%rd29945, %rd29944, 255;
	xor.b64  	%rd29946, %rd29945, %rd29943;
	mul.lo.s64 	%rd29947, %rd29946, 1099511628211;
	shr.u64 	%rd29948, %rd29944, 8;
	and.b64  	%rd29949, %rd29948, 255;
	xor.b64  	%rd29950, %rd29949, %rd29947;
	mul.lo.s64 	%rd29951, %rd29950, 1099511628211;
	shr.u64 	%rd29952, %rd29944, 16;
	and.b64  	%rd29953, %rd29952, 255;
	xor.b64  	%rd29954, %rd29953, %rd29951;
	mul.lo.s64 	%rd29955, %rd29954, 1099511628211;
	shr.u64 	%rd29956, %rd29944, 24;
	and.b64  	%rd29957, %rd29956, 255;
	xor.b64  	%rd29958, %rd29957, %rd29955;
	mul.lo.s64 	%rd29959, %rd29958, 1099511628211;
	shr.u64 	%rd29960, %rd29944, 32;
	and.b64  	%rd29961, %rd29960, 255;
	xor.b64  	%rd29962, %rd29961, %rd29959;
	mul.lo.s64 	%rd29963, %rd29962, 1099511628211;
	shr.u64 	%rd29964, %rd29944, 40;
	and.b64  	%rd29965, %rd29964, 255;
	xor.b64  	%rd29966, %rd29965, %rd29963;
	mul.lo.s64 	%rd29967, %rd29966, 1099511628211;
	shr.u64 	%rd29968, %rd29944, 48;
	and.b64  	%rd29969, %rd29968, 255;
	xor.b64  	%rd29970, %rd29969, %rd29967;
	mul.lo.s64 	%rd29971, %rd29970, 1099511628211;
	shr.u64 	%rd29972, %rd29944, 56;
	xor.b64  	%rd29973, %rd29972, %rd29971;
	mul.lo.s64 	%rd57029, %rd29973, 1099511628211;
	add.s64 	%rd57030, %rd57030, 2;
	add.s64 	%rd57028, %rd57028, 2;
	setp.ne.s64 	%p1368, %rd57028, %rd5661;
	@%p1368 bra 	$L__BB5_3354;
$L__BB5_3355:
	setp.eq.s64 	%p1369, %rd5660, 0;
	@%p1369 bra 	$L__BB5_3357;
	shl.b64 	%rd29974, %rd57030, 3;
	add.s64 	%rd29975, %rd56852, %rd29974;
	ld.u64 	%rd29976, [%rd29975];
	and.b64  	%rd29977, %rd29976, 255;
	xor.b64  	%rd29978, %rd29977, %rd57029;
	mul.lo.s64 	%rd29979, %rd29978, 1099511628211;
	shr.u64 	%rd29980, %rd29976, 8;
	and.b64  	%rd29981, %rd29980, 255;
	xor.b64  	%rd29982, %rd29981, %rd29979;
	mul.lo.s64 	%rd29983, %rd29982, 1099511628211;
	shr.u64 	%rd29984, %rd29976, 16;
	and.b64  	%rd29985, %rd29984, 255;
	xor.b64  	%rd29986, %rd29985, %rd29983;
	mul.lo.s64 	%rd29987, %rd29986, 1099511628211;
	shr.u64 	%rd29988, %rd29976, 24;
	and.b64  	%rd29989, %rd29988, 255;
	xor.b64  	%rd29990, %rd29989, %rd29987;
	mul.lo.s64 	%rd29991, %rd29990, 1099511628211;
	shr.u64 	%rd29992, %rd29976, 32;
	and.b64  	%rd29993, %rd29992, 255;
	xor.b64  	%rd29994, %rd29993, %rd29991;
	mul.lo.s64 	%rd29995, %rd29994, 1099511628211;
	shr.u64 	%rd29996, %rd29976, 40;
	and.b64  	%rd29997, %rd29996, 255;
	xor.b64  	%rd29998, %rd29997, %rd29995;
	mul.lo.s64 	%rd29999, %rd29998, 1099511628211;
	shr.u64 	%rd30000, %rd29976, 48;
	and.b64  	%rd30001, %rd30000, 255;
	xor.b64  	%rd30002, %rd30001, %rd29999;
	mul.lo.s64 	%rd30003, %rd30002, 1099511628211;
	shr.u64 	%rd30004, %rd29976, 56;
	xor.b64  	%rd30005, %rd30004, %rd30003;
	mul.lo.s64 	%rd57029, %rd30005, 1099511628211;
$L__BB5_3357:
	mov.b64 	%rd57036, -3750763034362895579;
	@%p258 bra 	$L__BB5_3363;
	setp.eq.s64 	%p1371, %rd2958, 0;
	mov.b64 	%rd57036, -3750763034362895579;
	mov.b64 	%rd57037, 0;
	@%p1371 bra 	$L__BB5_3361;
	mov.b64 	%rd57036, -3750763034362895579;
	mov.b64 	%rd57037, 0;
	mov.u64 	%rd57035, %rd57037;
$L__BB5_3360:
	shl.b64 	%rd30012, %rd57037, 3;
	add.s64 	%rd30013, %rd56896, %rd30012;
	ld.u64 	%rd30014, [%rd30013];
	and.b64  	%rd30015, %rd30014, 255;
	xor.b64  	%rd30016, %rd30015, %rd57036;
	mul.lo.s64 	%rd30017, %rd30016, 1099511628211;
	shr.u64 	%rd30018, %rd30014, 8;
	and.b64  	%rd30019, %rd30018, 255;
	xor.b64  	%rd30020, %rd30019, %rd30017;
	mul.lo.s64 	%rd30021, %rd30020, 1099511628211;
	shr.u64 	%rd30022, %rd30014, 16;
	and.b64  	%rd30023, %rd30022, 255;
	xor.b64  	%rd30024, %rd30023, %rd30021;
	mul.lo.s64 	%rd30025, %rd30024, 1099511628211;
	shr.u64 	%rd30026, %rd30014, 24;
	and.b64  	%rd30027, %rd30026, 255;
	xor.b64  	%rd30028, %rd30027, %rd30025;
	mul.lo.s64 	%rd30029, %rd30028, 1099511628211;
	shr.u64 	%rd30030, %rd30014, 32;
	and.b64  	%rd30031, %rd30030, 255;
	xor.b64  	%rd30032, %rd30031, %rd30029;
	mul.lo.s64 	%rd30033, %rd30032, 1099511628211;
	shr.u64 	%rd30034, %rd30014, 40;
	and.b64  	%rd30035, %rd30034, 255;
	xor.b64  	%rd30036, %rd30035, %rd30033;
	mul.lo.s64 	%rd30037, %rd30036, 1099511628211;
	shr.u64 	%rd30038, %rd30014, 48;
	and.b64  	%rd30039, %rd30038, 255;
	xor.b64  	%rd30040, %rd30039, %rd30037;
	mul.lo.s64 	%rd30041, %rd30040, 1099511628211;
	shr.u64 	%rd30042, %rd30014, 56;
	xor.b64  	%rd30043, %rd30042, %rd30041;
	mul.lo.s64 	%rd30044, %rd30043, 1099511628211;
	ld.u64 	%rd30045, [%rd30013+8];
	and.b64  	%rd30046, %rd30045, 255;
	xor.b64  	%rd30047, %rd30046, %rd30044;
	mul.lo.s64 	%rd30048, %rd30047, 1099511628211;
	shr.u64 	%rd30049, %rd30045, 8;
	and.b64  	%rd30050, %rd30049, 255;
	xor.b64  	%rd30051, %rd30050, %rd30048;
	mul.lo.s64 	%rd30052, %rd30051, 1099511628211;
	shr.u64 	%rd30053, %rd30045, 16;
	and.b64  	%rd30054, %rd30053, 255;
	xor.b64  	%rd30055, %rd30054, %rd30052;
	mul.lo.s64 	%rd30056, %rd30055, 1099511628211;
	shr.u64 	%rd30057, %rd30045, 24;
	and.b64  	%rd30058, %rd30057, 255;
	xor.b64  	%rd30059, %rd30058, %rd30056;
	mul.lo.s64 	%rd30060, %rd30059, 1099511628211;
	shr.u64 	%rd30061, %rd30045, 32;
	and.b64  	%rd30062, %rd30061, 255;
	xor.b64  	%rd30063, %rd30062, %rd30060;
	mul.lo.s64 	%rd30064, %rd30063, 1099511628211;
	shr.u64 	%rd30065, %rd30045, 40;
	and.b64  	%rd30066, %rd30065, 255;
	xor.b64  	%rd30067, %rd30066, %rd30064;
	mul.lo.s64 	%rd30068, %rd30067, 1099511628211;
	shr.u64 	%rd30069, %rd30045, 48;
	and.b64  	%rd30070, %rd30069, 255;
	xor.b64  	%rd30071, %rd30070, %rd30068;
	mul.lo.s64 	%rd30072, %rd30071, 1099511628211;
	shr.u64 	%rd30073, %rd30045, 56;
	xor.b64  	%rd30074, %rd30073, %rd30072;
	mul.lo.s64 	%rd57036, %rd30074, 1099511628211;
	add.s64 	%rd57037, %rd57037, 2;
	add.s64 	%rd57035, %rd57035, 2;
	setp.ne.s64 	%p1372, %rd57035, %rd5661;
	@%p1372 bra 	$L__BB5_3360;
$L__BB5_3361:
	setp.eq.s64 	%p1373, %rd5660, 0;
	@%p1373 bra 	$L__BB5_3363;
	shl.b64 	%rd30075, %rd57037, 3;
	add.s64 	%rd30076, %rd56896, %rd30075;
	ld.u64 	%rd30077, [%rd30076];
	and.b64  	%rd30078, %rd30077, 255;
	xor.b64  	%rd30079, %rd30078, %rd57036;
	mul.lo.s64 	%rd30080, %rd30079, 1099511628211;
	shr.u64 	%rd30081, %rd30077, 8;
	and.b64  	%rd30082, %rd30081, 255;
	xor.b64  	%rd30083, %rd30082, %rd30080;
	mul.lo.s64 	%rd30084, %rd30083, 1099511628211;
	shr.u64 	%rd30085, %rd30077, 16;
	and.b64  	%rd30086, %rd30085, 255;
	xor.b64  	%rd30087, %rd30086, %rd30084;
	mul.lo.s64 	%rd30088, %rd30087, 1099511628211;
	shr.u64 	%rd30089, %rd30077, 24;
	and.b64  	%rd30090, %rd30089, 255;
	xor.b64  	%rd30091, %rd30090, %rd30088;
	mul.lo.s64 	%rd30092, %rd30091, 1099511628211;
	shr.u64 	%rd30093, %rd30077, 32;
	and.b64  	%rd30094, %rd30093, 255;
	xor.b64  	%rd30095, %rd30094, %rd30092;
	mul.lo.s64 	%rd30096, %rd30095, 1099511628211;
	shr.u64 	%rd30097, %rd30077, 40;
	and.b64  	%rd30098, %rd30097, 255;
	xor.b64  	%rd30099, %rd30098, %rd30096;
	mul.lo.s64 	%rd30100, %rd30099, 1099511628211;
	shr.u64 	%rd30101, %rd30077, 48;
	and.b64  	%rd30102, %rd30101, 255;
	xor.b64  	%rd30103, %rd30102, %rd30100;
	mul.lo.s64 	%rd30104, %rd30103, 1099511628211;
	shr.u64 	%rd30105, %rd30077, 56;
	xor.b64  	%rd30106, %rd30105, %rd30104;
	mul.lo.s64 	%rd57036, %rd30106, 1099511628211;
$L__BB5_3363:
	setp.eq.s64 	%p1374, %rd57029, %rd57036;
	@%p1374 bra 	$L__BB5_3389;
	mov.b64 	%rd57052, 0;
	@%p258 bra 	$L__BB5_3376;
	setp.lt.u64 	%p1376, %rd2958, 7;
	mov.b64 	%rd57044, 0;
	mov.u64 	%rd57052, %rd57044;
	@%p1376 bra 	$L__BB5_3368;
	mov.b64 	%rd57044, 0;
	mov.u64 	%rd57042, %rd57044;
$L__BB5_3367:
	.pragma "nounroll";
	shl.b64 	%rd30111, %rd57044, 3;
	add.s64 	%rd30112, %rd56852, %rd30111;
	ld.u64 	%rd30113, [%rd30112];
	mad.lo.s64 	%rd30114, %rd30113, 2654435761, %rd57052;
	shl.b64 	%rd30115, %rd30114, 13;
	add.s64 	%rd30116, %rd30115, %rd30114;
	shr.u64 	%rd30117, %rd30116, 7;
	xor.b64  	%rd30118, %rd30117, %rd30116;
	shl.b64 	%rd30119, %rd30118, 3;
	add.s64 	%rd30120, %rd30119, %rd30118;
	shr.u64 	%rd30121, %rd30120, 17;
	xor.b64  	%rd30122, %rd30121, %rd30120;
	shl.b64 	%rd30123, %rd30122, 5;
	add.s64 	%rd30124, %rd30123, %rd30122;
	ld.u64 	%rd30125, [%rd30112+8];
	mad.lo.s64 	%rd30126, %rd30125, 2654435761, %rd30124;
	shl.b64 	%rd30127, %rd30126, 13;
	add.s64 	%rd30128, %rd30127, %rd30126;
	shr.u64 	%rd30129, %rd30128, 7;
	xor.b64  	%rd30130, %rd30129, %rd30128;
	shl.b64 	%rd30131, %rd30130, 3;
	add.s64 	%rd30132, %rd30131, %rd30130;
	shr.u64 	%rd30133, %rd30132, 17;
	xor.b64  	%rd30134, %rd30133, %rd30132;
	shl.b64 	%rd30135, %rd30134, 5;
	add.s64 	%rd30136, %rd30135, %rd30134;
	ld.u64 	%rd30137, [%rd30112+16];
	mad.lo.s64 	%rd30138, %rd30137, 2654435761, %rd30136;
	shl.b64 	%rd30139, %rd30138, 13;
	add.s64 	%rd30140, %rd30139, %rd30138;
	shr.u64 	%rd30141, %rd30140, 7;
	xor.b64  	%rd30142, %rd30141, %rd30140;
	shl.b64 	%rd30143, %rd30142, 3;
	add.s64 	%rd30144, %rd30143, %rd30142;
	shr.u64 	%rd30145, %rd30144, 17;
	xor.b64  	%rd30146, %rd30145, %rd30144;
	shl.b64 	%rd30147, %rd30146, 5;
	add.s64 	%rd30148, %rd30147, %rd30146;
	ld.u64 	%rd30149, [%rd30112+24];
	mad.lo.s64 	%rd30150, %rd30149, 2654435761, %rd30148;
	shl.b64 	%rd30151, %rd30150, 13;
	add.s64 	%rd30152, %rd30151, %rd30150;
	shr.u64 	%rd30153, %rd30152, 7;
	xor.b64  	%rd30154, %rd30153, %rd30152;
	shl.b64 	%rd30155, %rd30154, 3;
	add.s64 	%rd30156, %rd30155, %rd30154;
	shr.u64 	%rd30157, %rd30156, 17;
	xor.b64  	%rd30158, %rd30157, %rd30156;
	shl.b64 	%rd30159, %rd30158, 5;
	add.s64 	%rd30160, %rd30159, %rd30158;
	ld.u64 	%rd30161, [%rd30112+32];
	mad.lo.s64 	%rd30162, %rd30161, 2654435761, %rd30160;
	shl.b64 	%rd30163, %rd30162, 13;
	add.s64 	%rd30164, %rd30163, %rd30162;
	shr.u64 	%rd30165, %rd30164, 7;
	xor.b64  	%rd30166, %rd30165, %rd30164;
	shl.b64 	%rd30167, %rd30166, 3;
	add.s64 	%rd30168, %rd30167, %rd30166;
	shr.u64 	%rd30169, %rd30168, 17;
	xor.b64  	%rd30170, %rd30169, %rd30168;
	shl.b64 	%rd30171, %rd30170, 5;
	add.s64 	%rd30172, %rd30171, %rd30170;
	ld.u64 	%rd30173, [%rd30112+40];
	mad.lo.s64 	%rd30174, %rd30173, 2654435761, %rd30172;
	shl.b64 	%rd30175, %rd30174, 13;
	add.s64 	%rd30176, %rd30175, %rd30174;
	shr.u64 	%rd30177, %rd30176, 7;
	xor.b64  	%rd30178, %rd30177, %rd30176;
	shl.b64 	%rd30179, %rd30178, 3;
	add.s64 	%rd30180, %rd30179, %rd30178;
	shr.u64 	%rd30181, %rd30180, 17;
	xor.b64  	%rd30182, %rd30181, %rd30180;
	shl.b64 	%rd30183, %rd30182, 5;
	add.s64 	%rd30184, %rd30183, %rd30182;
	ld.u64 	%rd30185, [%rd30112+48];
	mad.lo.s64 	%rd30186, %rd30185, 2654435761, %rd30184;
	shl.b64 	%rd30187, %rd30186, 13;
	add.s64 	%rd30188, %rd30187, %rd30186;
	shr.u64 	%rd30189, %rd30188, 7;
	xor.b64  	%rd30190, %rd30189, %rd30188;
	shl.b64 	%rd30191, %rd30190, 3;
	add.s64 	%rd30192, %rd30191, %rd30190;
	shr.u64 	%rd30193, %rd30192, 17;
	xor.b64  	%rd30194, %rd30193, %rd30192;
	shl.b64 	%rd30195, %rd30194, 5;
	add.s64 	%rd30196, %rd30195, %rd30194;
	ld.u64 	%rd30197, [%rd30112+56];
	mad.lo.s64 	%rd30198, %rd30197, 2654435761, %rd30196;
	shl.b64 	%rd30199, %rd30198, 13;
	add.s64 	%rd30200, %rd30199, %rd30198;
	shr.u64 	%rd30201, %rd30200, 7;
	xor.b64  	%rd30202, %rd30201, %rd30200;
	shl.b64 	%rd30203, %rd30202, 3;
	add.s64 	%rd30204, %rd30203, %rd30202;
	shr.u64 	%rd30205, %rd30204, 17;
	xor.b64  	%rd30206, %rd30205, %rd30204;
	shl.b64 	%rd30207, %rd30206, 5;
	add.s64 	%rd57052, %rd30207, %rd30206;
	add.s64 	%rd57044, %rd57044, 8;
	add.s64 	%rd57042, %rd57042, 8;
	setp.ne.s64 	%p1377, %rd57042, %rd5662;
	@%p1377 bra 	$L__BB5_3367;
$L__BB5_3368:
	setp.eq.s64 	%p1378, %rd2959, 0;
	@%p1378 bra 	$L__BB5_3376;
	setp.lt.u64 	%p1379, %rd2960, 3;
	@%p1379 bra 	$L__BB5_3371;
	shl.b64 	%rd30209, %rd57044, 3;
	add.s64 	%rd30210, %rd56852, %rd30209;
	ld.u64 	%rd30211, [%rd30210];
	mad.lo.s64 	%rd30212, %rd30211, 2654435761, %rd57052;
	shl.b64 	%rd30213, %rd30212, 13;
	add.s64 	%rd30214, %rd30213, %rd30212;
	shr.u64 	%rd30215, %rd30214, 7;
	xor.b64  	%rd30216, %rd30215, %rd30214;
	shl.b64 	%rd30217, %rd30216, 3;
	add.s64 	%rd30218, %rd30217, %rd30216;
	shr.u64 	%rd30219, %rd30218, 17;
	xor.b64  	%rd30220, %rd30219, %rd30218;
	shl.b64 	%rd30221, %rd30220, 5;
	add.s64 	%rd30222, %rd30221, %rd30220;
	ld.u64 	%rd30223, [%rd30210+8];
	mad.lo.s64 	%rd30224, %rd30223, 2654435761, %rd30222;
	shl.b64 	%rd30225, %rd30224, 13;
	add.s64 	%rd30226, %rd30225, %rd30224;
	shr.u64 	%rd30227, %rd30226, 7;
	xor.b64  	%rd30228, %rd30227, %rd30226;
	shl.b64 	%rd30229, %rd30228, 3;
	add.s64 	%rd30230, %rd30229, %rd30228;
	shr.u64 	%rd30231, %rd30230, 17;
	xor.b64  	%rd30232, %rd30231, %rd30230;
	shl.b64 	%rd30233, %rd30232, 5;
	add.s64 	%rd30234, %rd30233, %rd30232;
	ld.u64 	%rd30235, [%rd30210+16];
	mad.lo.s64 	%rd30236, %rd30235, 2654435761, %rd30234;
	shl.b64 	%rd30237, %rd30236, 13;
	add.s64 	%rd30238, %rd30237, %rd30236;
	shr.u64 	%rd30239, %rd30238, 7;
	xor.b64  	%rd30240, %rd30239, %rd30238;
	shl.b64 	%rd30241, %rd30240, 3;
	add.s64 	%rd30242, %rd30241, %rd30240;
	shr.u64 	%rd30243, %rd30242, 17;
	xor.b64  	%rd30244, %rd30243, %rd30242;
	shl.b64 	%rd30245, %rd30244, 5;
	add.s64 	%rd30246, %rd30245, %rd30244;
	ld.u64 	%rd30247, [%rd30210+24];
	mad.lo.s64 	%rd30248, %rd30247, 2654435761, %rd30246;
	shl.b64 	%rd30249, %rd30248, 13;
	add.s64 	%rd30250, %rd30249, %rd30248;
	shr.u64 	%rd30251, %rd30250, 7;
	xor.b64  	%rd30252, %rd30251, %rd30250;
	shl.b64 	%rd30253, %rd30252, 3;
	add.s64 	%rd30254, %rd30253, %rd30252;
	shr.u64 	%rd30255, %rd30254, 17;
	xor.b64  	%rd30256, %rd30255, %rd30254;
	shl.b64 	%rd30257, %rd30256, 5;
	add.s64 	%rd57052, %rd30257, %rd30256;
	add.s64 	%rd57044, %rd57044, 4;
$L__BB5_3371:
	setp.eq.s64 	%p1380, %rd2961, 0;
	@%p1380 bra 	$L__BB5_3376;
	setp.eq.s64 	%p1381, %rd2962, 0;
	@%p1381 bra 	$L__BB5_3374;
	shl.b64 	%rd30259, %rd57044, 3;
	add.s64 	%rd30260, %rd56852, %rd30259;
	ld.u64 	%rd30261, [%rd30260];
	mad.lo.s64 	%rd30262, %rd30261, 2654435761, %rd57052;
	shl.b64 	%rd30263, %rd30262, 13;
	add.s64 	%rd30264, %rd30263, %rd30262;
	shr.u64 	%rd30265, %rd30264, 7;
	xor.b64  	%rd30266, %rd30265, %rd30264;
	shl.b64 	%rd30267, %rd30266, 3;
	add.s64 	%rd30268, %rd30267, %rd30266;
	shr.u64 	%rd30269, %rd30268, 17;
	xor.b64  	%rd30270, %rd30269, %rd30268;
	shl.b64 	%rd30271, %rd30270, 5;
	add.s64 	%rd30272, %rd30271, %rd30270;
	ld.u64 	%rd30273, [%rd30260+8];
	mad.lo.s64 	%rd30274, %rd30273, 2654435761, %rd30272;
	shl.b64 	%rd30275, %rd30274, 13;
	add.s64 	%rd30276, %rd30275, %rd30274;
	shr.u64 	%rd30277, %rd30276, 7;
	xor.b64  	%rd30278, %rd30277, %rd30276;
	shl.b64 	%rd30279, %rd30278, 3;
	add.s64 	%rd30280, %rd30279, %rd30278;
	shr.u64 	%rd30281, %rd30280, 17;
	xor.b64  	%rd30282, %rd30281, %rd30280;
	shl.b64 	%rd30283, %rd30282, 5;
	add.s64 	%rd57052, %rd30283, %rd30282;
	add.s64 	%rd57044, %rd57044, 2;
$L__BB5_3374:
	setp.eq.s64 	%p1382, %rd5660, 0;
	@%p1382 bra 	$L__BB5_3376;
	shl.b64 	%rd30284, %rd57044, 3;
	add.s64 	%rd30285, %rd56852, %rd30284;
	ld.u64 	%rd30286, [%rd30285];
	mad.lo.s64 	%rd30287, %rd30286, 2654435761, %rd57052;
	shl.b64 	%rd30288, %rd30287, 13;
	add.s64 	%rd30289, %rd30288, %rd30287;
	shr.u64 	%rd30290, %rd30289, 7;
	xor.b64  	%rd30291, %rd30290, %rd30289;
	shl.b64 	%rd30292, %rd30291, 3;
	add.s64 	%rd30293, %rd30292, %rd30291;
	shr.u64 	%rd30294, %rd30293, 17;
	xor.b64  	%rd30295, %rd30294, %rd30293;
	shl.b64 	%rd30296, %rd30295, 5;
	add.s64 	%rd57052, %rd30296, %rd30295;
$L__BB5_3376:
	mov.b64 	%rd57065, 0;
	@%p258 bra 	$L__BB5_3388;
	setp.lt.u64 	%p1384, %rd2958, 7;
	mov.b64 	%rd57057, 0;
	mov.u64 	%rd57065, %rd57057;
	@%p1384 bra 	$L__BB5_3380;
	mov.b64 	%rd57057, 0;
	mov.u64 	%rd57055, %rd57057;
$L__BB5_3379:
	.pragma "nounroll";
	shl.b64 	%rd30301, %rd57057, 3;
	add.s64 	%rd30302, %rd56896, %rd30301;
	ld.u64 	%rd30303, [%rd30302];
	mad.lo.s64 	%rd30304, %rd30303, 2654435761, %rd57065;
	shl.b64 	%rd30305, %rd30304, 13;
	add.s64 	%rd30306, %rd30305, %rd30304;
	shr.u64 	%rd30307, %rd30306, 7;
	xor.b64  	%rd30308, %rd30307, %rd30306;
	shl.b64 	%rd30309, %rd30308, 3;
	add.s64 	%rd30310, %rd30309, %rd30308;
	shr.u64 	%rd30311, %rd30310, 17;
	xor.b64  	%rd30312, %rd30311, %rd30310;
	shl.b64 	%rd30313, %rd30312, 5;
	add.s64 	%rd30314, %rd30313, %rd30312;
	ld.u64 	%rd30315, [%rd30302+8];
	mad.lo.s64 	%rd30316, %rd30315, 2654435761, %rd30314;
	shl.b64 	%rd30317, %rd30316, 13;
	add.s64 	%rd30318, %rd30317, %rd30316;
	shr.u64 	%rd30319, %rd30318, 7;
	xor.b64  	%rd30320, %rd30319, %rd30318;
	shl.b64 	%rd30321, %rd30320, 3;
	add.s64 	%rd30322, %rd30321, %rd30320;
	shr.u64 	%rd30323, %rd30322, 17;
	xor.b64  	%rd30324, %rd30323, %rd30322;
	shl.b64 	%rd30325, %rd30324, 5;
	add.s64 	%rd30326, %rd30325, %rd30324;
	ld.u64 	%rd30327, [%rd30302+16];
	mad.lo.s64 	%rd30328, %rd30327, 2654435761, %rd30326;
	shl.b64 	%rd30329, %rd30328, 13;
	add.s64 	%rd30330, %rd30329, %rd30328;
	shr.u64 	%rd30331, %rd30330, 7;
	xor.b64  	%rd30332, %rd30331, %rd30330;
	shl.b64 	%rd30333, %rd30332, 3;
	add.s64 	%rd30334, %rd30333, %rd30332;
	shr.u64 	%rd30335, %rd30334, 17;
	xor.b64  	%rd30336, %rd30335, %rd30334;
	shl.b64 	%rd30337, %rd30336, 5;
	add.s64 	%rd30338, %rd30337, %rd30336;
	ld.u64 	%rd30339, [%rd30302+24];
	mad.lo.s64 	%rd30340, %rd30339, 2654435761, %rd30338;
	shl.b64 	%rd30341, %rd30340, 13;
	add.s64 	%rd30342, %rd30341, %rd30340;
	shr.u64 	%rd30343, %rd30342, 7;
	xor.b64  	%rd30344, %rd30343, %rd30342;
	shl.b64 	%rd30345, %rd30344, 3;
	add.s64 	%rd30346, %rd30345, %rd30344;
	shr.u64 	%rd30347, %rd30346, 17;
	xor.b64  	%rd30348, %rd30347, %rd30346;
	shl.b64 	%rd30349, %rd30348, 5;
	add.s64 	%rd30350, %rd30349, %rd30348;
	ld.u64 	%rd30351, [%rd30302+32];
	mad.lo.s64 	%rd30352, %rd30351, 2654435761, %rd30350;
	shl.b64 	%rd30353, %rd30352, 13;
	add.s64 	%rd30354, %rd30353, %rd30352;
	shr.u64 	%rd30355, %rd30354, 7;
	xor.b64  	%rd30356, %rd30355, %rd30354;
	shl.b64 	%rd30357, %rd30356, 3;
	add.s64 	%rd30358, %rd30357, %rd30356;
	shr.u64 	%rd30359, %rd30358, 17;
	xor.b64  	%rd30360, %rd30359, %rd30358;
	shl.b64 	%rd30361, %rd30360, 5;
	add.s64 	%rd30362, %rd30361, %rd30360;
	ld.u64 	%rd30363, [%rd30302+40];
	mad.lo.s64 	%rd30364, %rd30363, 2654435761, %rd30362;
	shl.b64 	%rd30365, %rd30364, 13;
	add.s64 	%rd30366, %rd30365, %rd30364;
	shr.u64 	%rd30367, %rd30366, 7;
	xor.b64  	%rd30368, %rd30367, %rd30366;
	shl.b64 	%rd30369, %rd30368, 3;
	add.s64 	%rd30370, %rd30369, %rd30368;
	shr.u64 	%rd30371, %rd30370, 17;
	xor.b64  	%rd30372, %rd30371, %rd30370;
	shl.b64 	%rd30373, %rd30372, 5;
	add.s64 	%rd30374, %rd30373, %rd30372;
	ld.u64 	%rd30375, [%rd30302+48];
	mad.lo.s64 	%rd30376, %rd30375, 2654435761, %rd30374;
	shl.b64 	%rd30377, %rd30376, 13;
	add.s64 	%rd30378, %rd30377, %rd30376;
	shr.u64 	%rd30379, %rd30378, 7;
	xor.b64  	%rd30380, %rd30379, %rd30378;
	shl.b64 	%rd30381, %rd30380, 3;
	add.s64 	%rd30382, %rd30381, %rd30380;
	shr.u64 	%rd30383, %rd30382, 17;
	xor.b64  	%rd30384, %rd30383, %rd30382;
	shl.b64 	%rd30385, %rd30384, 5;
	add.s64 	%rd30386, %rd30385, %rd30384;
	ld.u64 	%rd30387, [%rd30302+56];
	mad.lo.s64 	%rd30388, %rd30387, 2654435761, %rd30386;
	shl.b64 	%rd30389, %rd30388, 13;
	add.s64 	%rd30390, %rd30389, %rd30388;
	shr.u64 	%rd30391, %rd30390, 7;
	xor.b64  	%rd30392, %rd30391, %rd30390;
	shl.b64 	%rd30393, %rd30392, 3;
	add.s64 	%rd30394, %rd30393, %rd30392;
	shr.u64 	%rd30395, %rd30394, 17;
	xor.b64  	%rd30396, %rd30395, %rd30394;
	shl.b64 	%rd30397, %rd30396, 5;
	add.s64 	%rd57065, %rd30397, %rd30396;
	add.s64 	%rd57057, %rd57057, 8;
	add.s64 	%rd57055, %rd57055, 8;
	setp.ne.s64 	%p1385, %rd57055, %rd5662;
	@%p1385 bra 	$L__BB5_3379;
$L__BB5_3380:
	setp.eq.s64 	%p1386, %rd2959, 0;
	@%p1386 bra 	$L__BB5_3388;
	setp.lt.u64 	%p1387, %rd2960, 3;
	@%p1387 bra 	$L__BB5_3383;
	shl.b64 	%rd30399, %rd57057, 3;
	add.s64 	%rd30400, %rd56896, %rd30399;
	ld.u64 	%rd30401, [%rd30400];
	mad.lo.s64 	%rd30402, %rd30401, 2654435761, %rd57065;
	shl.b64 	%rd30403, %rd30402, 13;
	add.s64 	%rd30404, %rd30403, %rd30402;
	shr.u64 	%rd30405, %rd30404, 7;
	xor.b64  	%rd30406, %rd30405, %rd30404;
	shl.b64 	%rd30407, %rd30406, 3;
	add.s64 	%rd30408, %rd30407, %rd30406;
	shr.u64 	%rd30409, %rd30408, 17;
	xor.b64  	%rd30410, %rd30409, %rd30408;
	shl.b64 	%rd30411, %rd30410, 5;
	add.s64 	%rd30412, %rd30411, %rd30410;
	ld.u64 	%rd30413, [%rd30400+8];
	mad.lo.s64 	%rd30414, %rd30413, 2654435761, %rd30412;
	shl.b64 	%rd30415, %rd30414, 13;
	add.s64 	%rd30416, %rd30415, %rd30414;
	shr.u64 	%rd30417, %rd30416, 7;
	xor.b64  	%rd30418, %rd30417, %rd30416;
	shl.b64 	%rd30419, %rd30418, 3;
	add.s64 	%rd30420, %rd30419, %rd30418;
	shr.u64 	%rd30421, %rd30420, 17;
	xor.b64  	%rd30422, %rd30421, %rd30420;
	shl.b64 	%rd30423, %rd30422, 5;
	add.s64 	%rd30424, %rd30423, %rd30422;
	ld.u64 	%rd30425, [%rd30400+16];
	mad.lo.s64 	%rd30426, %rd30425, 2654435761, %rd30424;
	shl.b64 	%rd30427, %rd30426, 13;
	add.s64 	%rd30428, %rd30427, %rd30426;
	shr.u64 	%rd30429, %rd30428, 7;
	xor.b64  	%rd30430, %rd30429, %rd30428;
	shl.b64 	%rd30431, %rd30430, 3;
	add.s64 	%rd30432, %rd30431, %rd30430;
	shr.u64 	%rd30433, %rd30432, 17;
	xor.b64  	%rd30434, %rd30433, %rd30432;
	shl.b64 	%rd30435, %rd30434, 5;
	add.s64 	%rd30436, %rd30435, %rd30434;
	ld.u64 	%rd30437, [%rd30400+24];
	mad.lo.s64 	%rd30438, %rd30437, 2654435761, %rd30436;
	shl.b64 	%rd30439, %rd30438, 13;
	add.s64 	%rd30440, %rd30439, %rd30438;
	shr.u64 	%rd30441, %rd30440, 7;
	xor.b64  	%rd30442, %rd30441, %rd30440;
	shl.b64 	%rd30443, %rd30442, 3;
	add.s64 	%rd30444, %rd30443, %rd30442;
	shr.u64 	%rd30445, %rd30444, 17;
	xor.b64  	%rd30446, %rd30445, %rd30444;
	shl.b64 	%rd30447, %rd30446, 5;
	add.s64 	%rd57065, %rd30447, %rd30446;
	add.s64 	%rd57057, %rd57057, 4;
$L__BB5_3383:
	setp.eq.s64 	%p1388, %rd2961, 0;
	@%p1388 bra 	$L__BB5_3388;
	setp.eq.s64 	%p1389, %rd2962, 0;
	@%p1389 bra 	$L__BB5_3386;
	shl.b64 	%rd30449, %rd57057, 3;
	add.s64 	%rd30450, %rd56896, %rd30449;
	ld.u64 	%rd30451, [%rd30450];
	mad.lo.s64 	%rd30452, %rd30451, 2654435761, %rd57065;
	shl.b64 	%rd30453, %rd30452, 13;
	add.s64 	%rd30454, %rd30453, %rd30452;
	shr.u64 	%rd30455, %rd30454, 7;
	xor.b64  	%rd30456, %rd30455, %rd30454;
	shl.b64 	%rd30457, %rd30456, 3;
	add.s64 	%rd30458, %rd30457, %rd30456;
	shr.u64 	%rd30459, %rd30458, 17;
	xor.b64  	%rd30460, %rd30459, %rd30458;
	shl.b64 	%rd30461, %rd30460, 5;
	add.s64 	%rd30462, %rd30461, %rd30460;
	ld.u64 	%rd30463, [%rd30450+8];
	mad.lo.s64 	%rd30464, %rd30463, 2654435761, %rd30462;
	shl.b64 	%rd30465, %rd30464, 13;
	add.s64 	%rd30466, %rd30465, %rd30464;
	shr.u64 	%rd30467, %rd30466, 7;
	xor.b64  	%rd30468, %rd30467, %rd30466;
	shl.b64 	%rd30469, %rd30468, 3;
	add.s64 	%rd30470, %rd30469, %rd30468;
	shr.u64 	%rd30471, %rd30470, 17;
	xor.b64  	%rd30472, %rd30471, %rd30470;
	shl.b64 	%rd30473, %rd30472, 5;
	add.s64 	%rd57065, %rd30473, %rd30472;
	add.s64 	%rd57057, %rd57057, 2;
$L__BB5_3386:
	setp.eq.s64 	%p1390, %rd5660, 0;
	@%p1390 bra 	$L__BB5_3388;
	shl.b64 	%rd30474, %rd57057, 3;
	add.s64 	%rd30475, %rd56896, %rd30474;
	ld.u64 	%rd30476, [%rd30475];
	mad.lo.s64 	%rd30477, %rd30476, 2654435761, %rd57065;
	shl.b64 	%rd30478, %rd30477, 13;
	add.s64 	%rd30479, %rd30478, %rd30477;
	shr.u64 	%rd30480, %rd30479, 7;
	xor.b64  	%rd30481, %rd30480, %rd30479;
	shl.b64 	%rd30482, %rd30481, 3;
	add.s64 	%rd30483, %rd30482, %rd30481;
	shr.u64 	%rd30484, %rd30483, 17;
	xor.b64  	%rd30485, %rd30484, %rd30483;
	shl.b64 	%rd30486, %rd30485, 5;
	add.s64 	%rd57065, %rd30486, %rd30485;
$L__BB5_3388:
	setp.lt.u64 	%p2712, %rd57052, %rd57065;
	bra.uni 	$L__BB5_3393;
$L__BB5_3389:
	setp.eq.s32 	%p1392, %r1, 0;
	mov.pred 	%p2712, %p1362;
	@%p1392 bra 	$L__BB5_3393;
	mov.b64 	%rd57066, 0;
$L__BB5_3391:
	shl.b64 	%rd30488, %rd57066, 3;
	add.s64 	%rd30489, %rd56852, %rd30488;
	ld.u64 	%rd6165, [%rd30489];
	add.s64 	%rd30490, %rd56896, %rd30488;
	ld.u64 	%rd6166, [%rd30490];
	setp.lt.u64 	%p1394, %rd6165, %rd6166;
	mov.pred 	%p2712, %p1364;
	@%p1394 bra 	$L__BB5_3393;
	setp.le.u64 	%p1396, %rd6165, %rd6166;
	add.s64 	%rd57066, %rd57066, 1;
	setp.lt.u64 	%p1397, %rd57066, %rd2957;
	and.pred  	%p1398, %p1396, %p1397;
	mov.pred 	%p2712, %p1362;
	@%p1398 bra 	$L__BB5_3391;
$L__BB5_3393:
	selp.b64 	%rd56760, %rd56852, %rd56896, %p2712;
	selp.u32 	%r269, 1, 0, %p2712;
	add.s32 	%r98, %r96, %r269;
	not.pred 	%p1399, %p2712;
	selp.u32 	%r270, 1, 0, %p1399;
	add.s32 	%r99, %r97, %r270;
	@%p2712 bra 	$L__BB5_3395;
	shl.b32 	%r271, %r99, 3;
	mov.u32 	%r272, _ZZN3cub18CUB_300001_SM_10006detail10merge_sort30DeviceMergeSortBlockSortKernelINS2_10policy_hubIPPmE9Policy600ES6_PNS0_8NullTypeES6_SA_j18tuple_indexed_lessS5_S9_EEvbT0_T1_T2_T3_T4_PT6_PT7_T5_NS1_7vsmem_tEE19static_temp_storage;
	add.s32 	%r273, %r272, %r271;
	ld.shared.u64 	%rd56896, [%r273];
	bra.uni 	$L__BB5_3396;
$L__BB5_3395:
	shl.b32 	%r274, %r98, 3;
	mov.u32 	%r275, _ZZN3cub18CUB_300001_SM_10006detail10merge_sort30DeviceMergeSortBlockSortKernelINS2_10policy_hubIPPmE9Policy600ES6_PNS0_8NullTypeES6_SA_j18tuple_indexed_lessS5_S9_EEvbT0_T1_T2_T3_T4_PT6_PT7_T5_NS1_7vsmem_tEE19static_temp_storage;
	add.s32 	%r276, %r275, %r274;
	ld.shared.u64 	%rd56852, [%r276];
$L__BB5_3396:
	setp.ge.s32 	%p1401, %r98, %r76;
	mov.pred 	%p1400, 0;
	mov.pred 	%p2713, %p1400;
	@%p1401 bra 	$L__BB5_3440;
	setp.ge.s32 	%p1403, %r99, %r75;
	mov.pred 	%p1402, -1;
	mov.pred 	%p2713, %p1402;
	@%p1403 bra 	$L__BB5_3440;
	mov.b64 	%rd57072, -3750763034362895579;
	@%p258 bra 	$L__BB5_3404;
	setp.eq.s64 	%p1405, %rd2958, 0;
	mov.b64 	%rd57072, -3750763034362895579;
	mov.b64 	%rd57073, 0;
	@%p1405 bra 	$L__BB5_3402;
	mov.b64 	%rd57072, -3750763034362895579;
	mov.b64 	%rd57073, 0;
	mov.u64 	%rd57071, %rd57073;
$L__BB5_3401:
	shl.b64 	%rd30498, %rd57073, 3;
	add.s64 	%rd30499, %rd56852, %rd30498;
	ld.u64 	%rd30500, [%rd30499];
	and.b64  	%rd30501, %rd30500, 255;
	xor.b64  	%rd30502, %rd30501, %rd57072;
	mul.lo.s64 	%rd30503, %rd30502, 1099511628211;
	shr.u64 	%rd30504, %rd30500, 8;
	and.b64  	%rd30505, %rd30504, 255;
	xor.b64  	%rd30506, %rd30505, %rd30503;
	mul.lo.s64 	%rd30507, %rd30506, 1099511628211;
	shr.u64 	%rd30508, %rd30500, 16;
	and.b64  	%rd30509, %rd30508, 255;
	xor.b64  	%rd30510, %rd30509, %rd30507;
	mul.lo.s64 	%rd30511, %rd30510, 1099511628211;
	shr.u64 	%rd30512, %rd30500, 24;
	and.b64  	%rd30513, %rd30512, 255;
	xor.b64  	%rd30514, %rd30513, %rd30511;
	mul.lo.s64 	%rd30515, %rd30514, 1099511628211;
	shr.u64 	%rd30516, %rd30500, 32;
	and.b64  	%rd30517, %rd30516, 255;
	xor.b64  	%rd30518, %rd30517, %rd30515;
	mul.lo.s64 	%rd30519, %rd30518, 1099511628211;
	shr.u64 	%rd30520, %rd30500, 40;
	and.b64  	%rd30521, %rd30520, 255;
	xor.b64  	%rd30522, %rd30521, %rd30519;
	mul.lo.s64 	%rd30523, %rd30522, 1099511628211;
	shr.u64 	%rd30524, %rd30500, 48;
	and.b64  	%rd30525, %rd30524, 255;
	xor.b64  	%rd30526, %rd30525, %rd30523;
	mul.lo.s64 	%rd30527, %rd30526, 1099511628211;
	shr.u64 	%rd30528, %rd30500, 56;
	xor.b64  	%rd30529, %rd30528, %rd30527;
	mul.lo.s64 	%rd30530, %rd30529, 1099511628211;
	ld.u64 	%rd30531, [%rd30499+8];
	and.b64  	%rd30532, %rd30531, 255;
	xor.b64  	%rd30533, %rd30532, %rd30530;
	mul.lo.s64 	%rd30534, %rd30533, 1099511628211;
	shr.u64 	%rd30535, %rd30531, 8;
	and.b64  	%rd30536, %rd30535, 255;
	xor.b64  	%rd30537, %rd30536, %rd30534;
	mul.lo.s64 	%rd30538, %rd30537, 1099511628211;
	shr.u64 	%rd30539, %rd30531, 16;
	and.b64  	%rd30540, %rd30539, 255;
	xor.b64  	%rd30541, %rd30540, %rd30538;
	mul.lo.s64 	%rd30542, %rd30541, 1099511628211;
	shr.u64 	%rd30543, %rd30531, 24;
	and.b64  	%rd30544, %rd30543, 255;
	xor.b64  	%rd30545, %rd30544, %rd30542;
	mul.lo.s64 	%rd30546, %rd30545, 1099511628211;
	shr.u64 	%rd30547, %rd30531, 32;
	and.b64  	%rd30548, %rd30547, 255;
	xor.b64  	%rd30549, %rd30548, %rd30546;
	mul.lo.s64 	%rd30550, %rd30549, 1099511628211;
	shr.u64 	%rd30551, %rd30531, 40;
	and.b64  	%rd30552, %rd30551, 255;
	xor.b64  	%rd30553, %rd30552, %rd30550;
	mul.lo.s64 	%rd30554, %rd30553, 1099511628211;
	shr.u64 	%rd30555, %rd30531, 48;
	and.b64  	%rd30556, %rd30555, 255;
	xor.b64  	%rd30557, %rd30556, %rd30554;
	mul.lo.s64 	%rd30558, %rd30557, 1099511628211;
	shr.u64 	%rd30559, %rd30531, 56;
	xor.b64  	%rd30560, %rd30559, %rd30558;
	mul.lo.s64 	%rd57072, %rd30560, 1099511628211;
	add.s64 	%rd57073, %rd57073, 2;
	add.s64 	%rd57071, %rd57071, 2;
	setp.ne.s64 	%p1406, %rd57071, %rd5661;
	@%p1406 bra 	$L__BB5_3401;
$L__BB5_3402:
	setp.eq.s64 	%p1407, %rd5660, 0;
	@%p1407 bra 	$L__BB5_3404;
	shl.b64 	%rd30561, %rd57073, 3;
	add.s64 	%rd30562, %rd56852, %rd30561;
	ld.u64 	%rd30563, [%rd30562];
	and.b64  	%rd30564, %rd30563, 255;
	xor.b64  	%rd30565, %rd30564, %rd57072;
	mul.lo.s64 	%rd30566, %rd30565, 1099511628211;
	shr.u64 	%rd30567, %rd30563, 8;
	and.b64  	%rd30568, %rd30567, 255;
	xor.b64  	%rd30569, %rd30568, %rd30566;
	mul.lo.s64 	%rd30570, %rd30569, 1099511628211;
	shr.u64 	%rd30571, %rd30563, 16;
	and.b64  	%rd30572, %rd30571, 255;
	xor.b64  	%rd30573, %rd30572, %rd30570;
	mul.lo.s64 	%rd30574, %rd30573, 1099511628211;
	shr.u64 	%rd30575, %rd30563, 24;
	and.b64  	%rd30576, %rd30575, 255;
	xor.b64  	%rd30577, %rd30576, %rd30574;
	mul.lo.s64 	%rd30578, %rd30577, 1099511628211;
	shr.u64 	%rd30579, %rd30563, 32;
	and.b64  	%rd30580, %rd30579, 255;
	xor.b64  	%rd30581, %rd30580, %rd30578;
	mul.lo.s64 	%rd30582, %rd30581, 1099511628211;
	shr.u64 	%rd30583, %rd30563, 40;
	and.b64  	%rd30584, %rd30583, 255;
	xor.b64  	%rd30585, %rd30584, %rd30582;
	mul.lo.s64 	%rd30586, %rd30585, 1099511628211;
	shr.u64 	%rd30587, %rd30563, 48;
	and.b64  	%rd30588, %rd30587, 255;
	xor.b64  	%rd30589, %rd30588, %rd30586;
	mul.lo.s64 	%rd30590, %rd30589, 1099511628211;
	shr.u64 	%rd30591, %rd30563, 56;
	xor.b64  	%rd30592, %rd30591, %rd30590;
	mul.lo.s64 	%rd57072, %rd30592, 1099511628211;
$L__BB5_3404:
	mov.b64 	%rd57079, -3750763034362895579;
	@%p258 bra 	$L__BB5_3410;
	setp.eq.s64 	%p1409, %rd2958, 0;
	mov.b64 	%rd57079, -3750763034362895579;
	mov.b64 	%rd57080, 0;
	@%p1409 bra 	$L__BB5_3408;
	mov.b64 	%rd57079, -3750763034362895579;
	mov.b64 	%rd57080, 0;
	mov.u64 	%rd57078, %rd57080;
$L__BB5_3407:
	shl.b64 	%rd30599, %rd57080, 3;
	add.s64 	%rd30600, %rd56896, %rd30599;
	ld.u64 	%rd30601, [%rd30600];
	and.b64  	%rd30602, %rd30601, 255;
	xor.b64  	%rd30603, %rd30602, %rd57079;
	mul.lo.s64 	%rd30604, %rd30603, 1099511628211;
	shr.u64 	%rd30605, %rd30601, 8;
	and.b64  	%rd30606, %rd30605, 255;
	xor.b64  	%rd30607, %rd30606, %rd30604;
	mul.lo.s64 	%rd30608, %rd30607, 1099511628211;
	shr.u64 	%rd30609, %rd30601, 16;
	and.b64  	%rd30610, %rd30609, 255;
	xor.b64  	%rd30611, %rd30610, %rd30608;
	mul.lo.s64 	%rd30612, %rd30611, 1099511628211;
	shr.u64 	%rd30613, %rd30601, 24;
	and.b64  	%rd30614, %rd30613, 255;
	xor.b64  	%rd30615, %rd30614, %rd30612;
	mul.lo.s64 	%rd30616, %rd30615, 1099511628211;
	shr.u64 	%rd30617, %rd30601, 32;
	and.b64  	%rd30618, %rd30617, 255;
	xor.b64  	%rd30619, %rd30618, %rd30616;
	mul.lo.s64 	%rd30620, %rd30619, 1099511628211;
	shr.u64 	%rd30621, %rd30601, 40;
	and.b64  	%rd30622, %rd30621, 255;
	xor.b64  	%rd30623, %rd30622, %rd30620;
	mul.lo.s64 	%rd30624, %rd30623, 1099511628211;
	shr.u64 	%rd30625, %rd30601, 48;
	and.b64  	%rd30626, %rd30625, 255;
	xor.b64  	%rd30627, %rd30626, %rd30624;
	mul.lo.s64 	%rd30628, %rd30627, 1099511628211;
	shr.u64 	%rd30629, %rd30601, 56;
	xor.b64  	%rd30630, %rd30629, %rd30628;
	mul.lo.s64 	%rd30631, %rd30630, 1099511628211;
	ld.u64 	%rd30632, [%rd30600+8];
	and.b64  	%rd30633, %rd30632, 255;
	xor.b64  	%rd30634, %rd30633, %rd30631;
	mul.lo.s64 	%rd30635, %rd30634, 1099511628211;
	shr.u64 	%rd30636, %rd30632, 8;
	and.b64  	%rd30637, %rd30636, 255;
	xor.b64  	%rd30638, %rd30637, %rd30635;
	mul.lo.s64 	%rd30639, %rd30638, 1099511628211;
	shr.u64 	%rd30640, %rd30632, 16;
	and.b64  	%rd30641, %rd30640, 255;
	xor.b64  	%rd30642, %rd30641, %rd30639;
	mul.lo.s64 	%rd30643, %rd30642, 1099511628211;
	shr.u64 	%rd30644, %rd30632, 24;
	and.b64  	%rd30645, %rd30644, 255;
	xor.b64  	%rd30646, %rd30645, %rd30643;
	mul.lo.s64 	%rd30647, %rd30646, 1099511628211;
	shr.u64 	%rd30648, %rd30632, 32;
	and.b64  	%rd30649, %rd30648, 255;
	xor.b64  	%rd30650, %rd30649, %rd30647;
	mul.lo.s64 	%rd30651, %rd30650, 1099511628211;
	shr.u64 	%rd30652, %rd30632, 40;
	and.b64  	%rd30653, %rd30652, 255;
	xor.b64  	%rd30654, %rd30653, %rd30651;
	mul.lo.s64 	%rd30655, %rd30654, 1099511628211;
	shr.u64 	%rd30656, %rd30632, 48;
	and.b64  	%rd30657, %rd30656, 255;
	xor.b64  	%rd30658, %rd30657, %rd30655;
	mul.lo.s64 	%rd30659, %rd30658, 1099511628211;
	shr.u64 	%rd30660, %rd30632, 56;
	xor.b64  	%rd30661, %rd30660, %rd30659;
	mul.lo.s64 	%rd57079, %rd30661, 1099511628211;
	add.s64 	%rd57080, %rd57080, 2;
	add.s64 	%rd57078, %rd57078, 2;
	setp.ne.s64 	%p1410, %rd57078, %rd5661;
	@%p1410 bra 	$L__BB5_3407;
$L__BB5_3408:
	setp.eq.s64 	%p1411, %rd5660, 0;
	@%p1411 bra 	$L__BB5_3410;
	shl.b64 	%rd30662, %rd57080, 3;
	add.s64 	%rd30663, %rd56896, %rd30662;
	ld.u64 	%rd30664, [%rd30663];
	and.b64  	%rd30665, %rd30664, 255;
	xor.b64  	%rd30666, %rd30665, %rd57079;
	mul.lo.s64 	%rd30667, %rd30666, 1099511628211;
	shr.u64 	%rd30668, %rd30664, 8;
	and.b64  	%rd30669, %rd30668, 255;
	xor.b64  	%rd30670, %rd30669, %rd30667;
	mul.lo.s64 	%rd30671, %rd30670, 1099511628211;
	shr.u64 	%rd30672, %rd30664, 16;
	and.b64  	%rd30673, %rd30672, 255;
	xor.b64  	%rd30674, %rd30673, %rd30671;
	mul.lo.s64 	%rd30675, %rd30674, 1099511628211;
	shr.u64 	%rd30676, %rd30664, 24;
	and.b64  	%rd30677, %rd30676, 255;
	xor.b64  	%rd30678, %rd30677, %rd30675;
	mul.lo.s64 	%rd30679, %rd30678, 1099511628211;
	shr.u64 	%rd30680, %rd30664, 32;
	and.b64  	%rd30681, %rd30680, 255;
	xor.b64  	%rd30682, %rd30681, %rd30679;
	mul.lo.s64 	%rd30683, %rd30682, 1099511628211;
	shr.u64 	%rd30684, %rd30664, 40;
	and.b64  	%rd30685, %rd30684, 255;
	xor.b64  	%rd30686, %rd30685, %rd30683;
	mul.lo.s64 	%rd30687, %rd30686, 1099511628211;
	shr.u64 	%rd30688, %rd30664, 48;
	and.b64  	%rd30689, %rd30688, 255;
	xor.b64  	%rd30690, %rd30689, %rd30687;
	mul.lo.s64 	%rd30691, %rd30690, 1099511628211;
	shr.u64 	%rd30692, %rd30664, 56;
	xor.b64  	%rd30693, %rd30692, %rd30691;
	mul.lo.s64 	%rd57079, %rd30693, 1099511628211;
$L__BB5_3410:
	setp.eq.s64 	%p1412, %rd57072, %rd57079;
	@%p1412 bra 	$L__BB5_3436;
	mov.b64 	%rd57095, 0;
	@%p258 bra 	$L__BB5_3423;
	setp.lt.u64 	%p1414, %rd2958, 7;
	mov.b64 	%rd57087, 0;
	mov.u64 	%rd57095, %rd57087;
	@%p1414 bra 	$L__BB5_3415;
	mov.b64 	%rd57087, 0;
	mov.u64 	%rd57085, %rd57087;
$L__BB5_3414:
	.pragma "nounroll";
	shl.b64 	%rd30698, %rd57087, 3;
	add.s64 	%rd30699, %rd56852, %rd30698;
	ld.u64 	%rd30700, [%rd30699];
	mad.lo.s64 	%rd30701, %rd30700, 2654435761, %rd57095;
	shl.b64 	%rd30702, %rd30701, 13;
	add.s64 	%rd30703, %rd30702, %rd30701;
	shr.u64 	%rd30704, %rd30703, 7;
	xor.b64  	%rd30705, %rd30704, %rd30703;
	shl.b64 	%rd30706, %rd30705, 3;
	add.s64 	%rd30707, %rd30706, %rd30705;
	shr.u64 	%rd30708, %rd30707, 17;
	xor.b64  	%rd30709, %rd30708, %rd30707;
	shl.b64 	%rd30710, %rd30709, 5;
	add.s64 	%rd30711, %rd30710, %rd30709;
	ld.u64 	%rd30712, [%rd30699+8];
	mad.lo.s64 	%rd30713, %rd30712, 2654435761, %rd30711;
	shl.b64 	%rd30714, %rd30713, 13;
	add.s64 	%rd30715, %rd30714, %rd30713;
	shr.u64 	%rd30716, %rd30715, 7;
	xor.b64  	%rd30717, %rd30716, %rd30715;
	shl.b64 	%rd30718, %rd30717, 3;
	add.s64 	%rd30719, %rd30718, %rd30717;
	shr.u64 	%rd30720, %rd30719, 17;
	xor.b64  	%rd30721, %rd30720, %rd30719;
	shl.b64 	%rd30722, %rd30721, 5;
	add.s64 	%rd30723, %rd30722, %rd30721;
	ld.u64 	%rd30724, [%rd30699+16];
	mad.lo.s64 	%rd30725, %rd30724, 2654435761, %rd30723;
	shl.b64 	%rd30726, %rd30725, 13;
	add.s64 	%rd30727, %rd30726, %rd30725;
	shr.u64 	%rd30728, %rd30727, 7;
	xor.b64  	%rd30729, %rd30728, %rd30727;
	shl.b64 	%rd30730, %rd30729, 3;
	add.s64 	%rd30731, %rd30730, %rd30729;
	shr.u64 	%rd30732, %rd30731, 17;
	xor.b64  	%rd30733, %rd30732, %rd30731;
	shl.b64 	%rd30734, %rd30733, 5;
	add.s64 	%rd30735, %rd30734, %rd30733;
	ld.u64 	%rd30736, [%rd30699+24];
	mad.lo.s64 	%rd30737, %rd30736, 2654435761, %rd30735;
	shl.b64 	%rd30738, %rd30737, 13;
	add.s64 	%rd30739, %rd30738, %rd30737;
	shr.u64 	%rd30740, %rd30739, 7;
	xor.b64  	%rd30741, %rd30740, %rd30739;
	shl.b64 	%rd30742, %rd30741, 3;
	add.s64 	%rd30743, %rd30742, %rd30741;
	shr.u64 	%rd30744, %rd30743, 17;
	xor.b64  	%rd30745, %rd30744, %rd30743;
	shl.b64 	%rd30746, %rd30745, 5;
	add.s64 	%rd30747, %rd30746, %rd30745;
	ld.u64 	%rd30748, [%rd30699+32];
	mad.lo.s64 	%rd30749, %rd30748, 2654435761, %rd30747;
	shl.b64 	%rd30750, %rd30749, 13;
	add.s64 	%rd30751, %rd30750, %rd30749;
	shr.u64 	%rd30752, %rd30751, 7;
	xor.b64  	%rd30753, %rd30752, %rd30751;
	shl.b64 	%rd30754, %rd30753, 3;
	add.s64 	%rd30755, %rd30754, %rd30753;
	shr.u64 	%rd30756, %rd30755, 17;
	xor.b64  	%rd30757, %rd30756, %rd30755;
	shl.b64 	%rd30758, %rd30757, 5;
	add.s64 	%rd30759, %rd30758, %rd30757;
	ld.u64 	%rd30760, [%rd30699+40];
	mad.lo.s64 	%rd30761, %rd30760, 2654435761, %rd30759;
	shl.b64 	%rd30762, %rd30761, 13;
	add.s64 	%rd30763, %rd30762, %rd30761;
	shr.u64 	%rd30764, %rd30763, 7;
	xor.b64  	%rd30765, %rd30764, %rd30763;
	shl.b64 	%rd30766, %rd30765, 3;
	add.s64 	%rd30767, %rd30766, %rd30765;
	shr.u64 	%rd30768, %rd30767, 17;
	xor.b64  	%rd30769, %rd30768, %rd30767;
	shl.b64 	%rd30770, %rd30769, 5;
	add.s64 	%rd30771, %rd30770, %rd30769;
	ld.u64 	%rd30772, [%rd30699+48];
	mad.lo.s64 	%rd30773, %rd30772, 2654435761, %rd30771;
	shl.b64 	%rd30774, %rd30773, 13;
	add.s64 	%rd30775, %rd30774, %rd30773;
	shr.u64 	%rd30776, %rd30775, 7;
	xor.b64  	%rd30777, %rd30776, %rd30775;
	shl.b64 	%rd30778, %rd30777, 3;
	add.s64 	%rd30779, %rd30778, %rd30777;
	shr.u64 	%rd30780, %rd30779, 17;
	xor.b64  	%rd30781, %rd30780, %rd30779;
	shl.b64 	%rd30782, %rd30781, 5;
	add.s64 	%rd30783, %rd30782, %rd30781;
	ld.u64 	%rd30784, [%rd30699+56];
	mad.lo.s64 	%rd30785, %rd30784, 2654435761, %rd30783;
	shl.b64 	%rd30786, %rd30785, 13;
	add.s64 	%rd30787, %rd30786, %rd30785;
	shr.u64 	%rd30788, %rd30787, 7;
	xor.b64  	%rd30789, %rd30788, %rd30787;
	shl.b64 	%rd30790, %rd30789, 3;
	add.s64 	%rd30791, %rd30790, %rd30789;
	shr.u64 	%rd30792, %rd30791, 17;
	xor.b64  	%rd30793, %rd30792, %rd30791;
	shl.b64 	%rd30794, %rd30793, 5;
	add.s64 	%rd57095, %rd30794, %rd30793;
	add.s64 	%rd57087, %rd57087, 8;
	add.s64 	%rd57085, %rd57085, 8;
	setp.ne.s64 	%p1415, %rd57085, %rd5662;
	@%p1415 bra 	$L__BB5_3414;
$L__BB5_3415:
	setp.eq.s64 	%p1416, %rd2959, 0;
	@%p1416 bra 	$L__BB5_3423;
	setp.lt.u64 	%p1417, %rd2960, 3;
	@%p1417 bra 	$L__BB5_3418;
	shl.b64 	%rd30796, %rd57087, 3;
	add.s64 	%rd30797, %rd56852, %rd30796;
	ld.u64 	%rd30798, [%rd30797];
	mad.lo.s64 	%rd30799, %rd30798, 2654435761, %rd57095;
	shl.b64 	%rd30800, %rd30799, 13;
	add.s64 	%rd30801, %rd30800, %rd30799;
	shr.u64 	%rd30802, %rd30801, 7;
	xor.b64  	%rd30803, %rd30802, %rd30801;
	shl.b64 	%rd30804, %rd30803, 3;
	add.s64 	%rd30805, %rd30804, %rd30803;
	shr.u64 	%rd30806, %rd30805, 17;
	xor.b64  	%rd30807, %rd30806, %rd30805;
	shl.b64 	%rd30808, %rd30807, 5;
	add.s64 	%rd30809, %rd30808, %rd30807;
	ld.u64 	%rd30810, [%rd30797+8];
	mad.lo.s64 	%rd30811, %rd30810, 2654435761, %rd30809;
	shl.b64 	%rd30812, %rd30811, 13;
	add.s64 	%rd30813, %rd30812, %rd30811;
	shr.u64 	%rd30814, %rd30813, 7;
	xor.b64  	%rd30815, %rd30814, %rd30813;
	shl.b64 	%rd30816, %rd30815, 3;
	add.s64 	%rd30817, %rd30816, %rd30815;
	shr.u64 	%rd30818, %rd30817, 17;
	xor.b64  	%rd30819, %rd30818, %rd30817;
	shl.b64 	%rd30820, %rd30819, 5;
	add.s64 	%rd30821, %rd30820, %rd30819;
	ld.u64 	%rd30822, [%rd30797+16];
	mad.lo.s64 	%rd30823, %rd30822, 2654435761, %rd30821;
	shl.b64 	%rd30824, %rd30823, 13;
	add.s64 	%rd30825, %rd30824, %rd30823;
	shr.u64 	%rd30826, %rd30825, 7;
	xor.b64  	%rd30827, %rd30826, %rd30825;
	shl.b64 	%rd30828, %rd30827, 3;
	add.s64 	%rd30829, %rd30828, %rd30827;
	shr.u64 	%rd30830, %rd30829, 17;
	xor.b64  	%rd30831, %rd30830, %rd30829;
	shl.b64 	%rd30832, %rd30831, 5;
	add.s64 	%rd30833, %rd30832, %rd30831;
	ld.u64 	%rd30834, [%rd30797+24];
	mad.lo.s64 	%rd30835, %rd30834, 2654435761, %rd30833;
	shl.b64 	%rd30836, %rd30835, 13;
	add.s64 	%rd30837, %rd30836, %rd30835;
	shr.u64 	%rd30838, %rd30837, 7;
	xor.b64  	%rd30839, %rd30838, %rd30837;
	shl.b64 	%rd30840, %rd30839, 3;
	add.s64 	%rd30841, %rd30840, %rd30839;
	shr.u64 	%rd30842, %rd30841, 17;
	xor.b64  	%rd30843, %rd30842, %rd30841;
	shl.b64 	%rd30844, %rd30843, 5;
	add.s64 	%rd57095, %rd30844, %rd30843;
	add.s64 	%rd57087, %rd57087, 4;
$L__BB5_3418:
	setp.eq.s64 	%p1418, %rd2961, 0;
	@%p1418 bra 	$L__BB5_3423;
	setp.eq.s64 	%p1419, %rd2962, 0;
	@%p1419 bra 	$L__BB5_3421;
	shl.b64 	%rd30846, %rd57087, 3;
	add.s64 	%rd30847, %rd56852, %rd30846;
	ld.u64 	%rd30848, [%rd30847];
	mad.lo.s64 	%rd30849, %rd30848, 2654435761, %rd57095;
	shl.b64 	%rd30850, %rd30849, 13;
	add.s64 	%rd30851, %rd30850, %rd30849;
	shr.u64 	%rd30852, %rd30851, 7;
	xor.b64  	%rd30853, %rd30852, %rd30851;
	shl.b64 	%rd30854, %rd30853, 3;
	add.s64 	%rd30855, %rd30854, %rd30853;
	shr.u64 	%rd30856, %rd30855, 17;
	xor.b64  	%rd30857, %rd30856, %rd30855;
	shl.b64 	%rd30858, %rd30857, 5;
	add.s64 	%rd30859, %rd30858, %rd30857;
	ld.u64 	%rd30860, [%rd30847+8];
	mad.lo.s64 	%rd30861, %rd30860, 2654435761, %rd30859;
	shl.b64 	%rd30862, %rd30861, 13;
	add.s64 	%rd30863, %rd30862, %rd30861;
	shr.u64 	%rd30864, %rd30863, 7;
	xor.b64  	%rd30865, %rd30864, %rd30863;
	shl.b64 	%rd30866, %rd30865, 3;
	add.s64 	%rd30867, %rd30866, %rd30865;
	shr.u64 	%rd30868, %rd30867, 17;
	xor.b64  	%rd30869, %rd30868, %rd30867;
	shl.b64 	%rd30870, %rd30869, 5;
	add.s64 	%rd57095, %rd30870, %rd30869;
	add.s64 	%rd57087, %rd57087, 2;
$L__BB5_3421:
	setp.eq.s64 	%p1420, %rd5660, 0;
	@%p1420 bra 	$L__BB5_3423;
	shl.b64 	%rd30871, %rd57087, 3;
	add.s64 	%rd30872, %rd56852, %rd30871;
	ld.u64 	%rd30873, [%rd30872];
	mad.lo.s64 	%rd30874, %rd30873, 2654435761, %rd57095;
	shl.b64 	%rd30875, %rd30874, 13;
	add.s64 	%rd30876, %rd30875, %rd30874;
	shr.u64 	%rd30877, %rd30876, 7;
	xor.b64  	%rd30878, %rd30877, %rd30876;
	shl.b64 	%rd30879, %rd30878, 3;
	add.s64 	%rd30880, %rd30879, %rd30878;
	shr.u64 	%rd30881, %rd30880, 17;
	xor.b64  	%rd30882, %rd30881, %rd30880;
	shl.b64 	%rd30883, %rd30882, 5;
	add.s64 	%rd57095, %rd30883, %rd30882;
$L__BB5_3423:
	mov.b64 	%rd57108, 0;
	@%p258 bra 	$L__BB5_3435;
	setp.lt.u64 	%p1422, %rd2958, 7;
	mov.b64 	%rd57100, 0;
	mov.u64 	%rd57108, %rd57100;
	@%p1422 bra 	$L__BB5_3427;
	mov.b64 	%rd57100, 0;
	mov.u64 	%rd57098, %rd57100;
$L__BB5_3426:
	.pragma "nounroll";
	shl.b64 	%rd30888, %rd57100, 3;
	add.s64 	%rd30889, %rd56896, %rd30888;
	ld.u64 	%rd30890, [%rd30889];
	mad.lo.s64 	%rd30891, %rd30890, 2654435761, %rd57108;
	shl.b64 	%rd30892, %rd30891, 13;
	add.s64 	%rd30893, %rd30892, %rd30891;
	shr.u64 	%rd30894, %rd30893, 7;
	xor.b64  	%rd30895, %rd30894, %rd30893;
	shl.b64 	%rd30896, %rd30895, 3;
	add.s64 	%rd30897, %rd30896, %rd30895;
	shr.u64 	%rd30898, %rd30897, 17;
	xor.b64  	%rd30899, %rd30898, %rd30897;
	shl.b64 	%rd30900, %rd30899, 5;
	add.s64 	%rd30901, %rd30900, %rd30899;
	ld.u64 	%rd30902, [%rd30889+8];
	mad.lo.s64 	%rd30903, %rd30902, 2654435761, %rd30901;
	shl.b64 	%rd30904, %rd30903, 13;
	add.s64 	%rd30905, %rd30904, %rd30903;
	shr.u64 	%rd30906, %rd30905, 7;
	xor.b64  	%rd30907, %rd30906, %rd30905;
	shl.b64 	%rd30908, %rd30907, 3;
	add.s64 	%rd30909, %rd30908, %rd30907;
	shr.u64 	%rd30910, %rd30909, 17;
	xor.b64  	%rd30911, %rd30910, %rd30909;
	shl.b64 	%rd30912, %rd30911, 5;
	add.s64 	%rd30913, %rd30912, %rd30911;
	ld.u64 	%rd30914, [%rd30889+16];
	mad.lo.s64 	%rd30915, %rd30914, 2654435761, %rd30913;
	shl.b64 	%rd30916, %rd30915, 13;
	add.s64 	%rd30917, %rd30916, %rd30915;
	shr.u64 	%rd30918, %rd30917, 7;
	xor.b64  	%rd30919, %rd30918, %rd30917;
	shl.b64 	%rd30920, %rd30919, 3;
	add.s64 	%rd30921, %rd30920, %rd30919;
	shr.u64 	%rd30922, %rd30921, 17;
	xor.b64  	%rd30923, %rd30922, %rd30921;
	shl.b64 	%rd30924, %rd30923, 5;
	add.s64 	%rd30925, %rd30924, %rd30923;
	ld.u64 	%rd30926, [%rd30889+24];
	mad.lo.s64 	%rd30927, %rd30926, 2654435761, %rd30925;
	shl.b64 	%rd30928, %rd30927, 13;
	add.s64 	%rd30929, %rd30928, %rd30927;
	shr.u64 	%rd30930, %rd30929, 7;
	xor.b64  	%rd30931, %rd30930, %rd30929;
	shl.b64 	%rd30932, %rd30931, 3;
	add.s64 	%rd30933, %rd30932, %rd30931;
	shr.u64 	%rd30934, %rd30933, 17;
	xor.b64  	%rd30935, %rd30934, %rd30933;
	shl.b64 	%rd30936, %rd30935, 5;
	add.s64 	%rd30937, %rd30936, %rd30935;
	ld.u64 	%rd30938, [%rd30889+32];
	mad.lo.s64 	%rd30939, %rd30938, 2654435761, %rd30937;
	shl.b64 	%rd30940, %rd30939, 13;
	add.s64 	%rd30941, %rd30940, %rd30939;
	shr.u64 	%rd30942, %rd30941, 7;
	xor.b64  	%rd30943, %rd30942, %rd30941;
	shl.b64 	%rd30944, %rd30943, 3;
	add.s64 	%rd30945, %rd30944, %rd30943;
	shr.u64 	%rd30946, %rd30945, 17;
	xor.b64  	%rd30947, %rd30946, %rd30945;
	shl.b64 	%rd30948, %rd30947, 5;
	add.s64 	%rd30949, %rd30948, %rd30947;
	ld.u64 	%rd30950, [%rd30889+40];
	mad.lo.s64 	%rd30951, %rd30950, 2654435761, %rd30949;
	shl.b64 	%rd30952, %rd30951, 13;
	add.s64 	%rd30953, %rd30952, %rd30951;
	shr.u64 	%rd30954, %rd30953, 7;
	xor.b64  	%rd30955, %rd30954, %rd30953;
	shl.b64 	%rd30956, %rd30955, 3;
	add.s64 	%rd30957, %rd30956, %rd30955;
	shr.u64 	%rd30958, %rd30957, 17;
	xor.b64  	%rd30959, %rd30958, %rd30957;
	shl.b64 	%rd30960, %rd30959, 5;
	add.s64 	%rd30961, %rd30960, %rd30959;
	ld.u64 	%rd30962, [%rd30889+48];
	mad.lo.s64 	%rd30963, %rd30962, 2654435761, %rd30961;
	shl.b64 	%rd30964, %rd30963, 13;
	add.s64 	%rd30965, %rd30964, %rd30963;
	shr.u64 	%rd30966, %rd30965, 7;
	xor.b64  	%rd30967, %rd30966, %rd30965;
	shl.b64 	%rd30968, %rd30967, 3;
	add.s64 	%rd30969, %rd30968, %rd30967;
	shr.u64 	%rd30970, %rd30969, 17;
	xor.b64  	%rd30971, %rd30970, %rd30969;
	shl.b64 	%rd30972, %rd30971, 5;
	add.s64 	%rd30973, %rd30972, %rd30971;
	ld.u64 	%rd30974, [%rd30889+56];
	mad.lo.s64 	%rd30975, %rd30974, 2654435761, %rd30973;
	shl.b64 	%rd30976, %rd30975, 13;
	add.s64 	%rd30977, %rd30976, %rd30975;
	shr.u64 	%rd30978, %rd30977, 7;
	xor.b64  	%rd30979, %rd30978, %rd30977;
	shl.b64 	%rd30980, %rd30979, 3;
	add.s64 	%rd30981, %rd30980, %rd30979;
	shr.u64 	%rd30982, %rd30981, 17;
	xor.b64  	%rd30983, %rd30982, %rd30981;
	shl.b64 	%rd30984, %rd30983, 5;
	add.s64 	%rd57108, %rd30984, %rd30983;
	add.s64 	%rd57100, %rd57100, 8;
	add.s64 	%rd57098, %rd57098, 8;
	setp.ne.s64 	%p1423, %rd57098, %rd5662;
	@%p1423 bra 	$L__BB5_3426;
$L__BB5_3427:
	setp.eq.s64 	%p1424, %rd2959, 0;
	@%p1424 bra 	$L__BB5_3435;
	setp.lt.u64 	%p1425, %rd2960, 3;
	@%p1425 bra 	$L__BB5_3430;
	shl.b64 	%rd30986, %rd57100, 3;
	add.s64 	%rd30987, %rd56896, %rd30986;
	ld.u64 	%rd30988, [%rd30987];
	mad.lo.s64 	%rd30989, %rd30988, 2654435761, %rd57108;
	shl.b64 	%rd30990, %rd30989, 13;
	add.s64 	%rd30991, %rd30990, %rd30989;
	shr.u64 	%rd30992, %rd30991, 7;
	xor.b64  	%rd30993, %rd30992, %rd30991;
	shl.b64 	%rd30994, %rd30993, 3;
	add.s64 	%rd30995, %rd30994, %rd30993;
	shr.u64 	%rd30996, %rd30995, 17;
	xor.b64  	%rd30997, %rd30996, %rd30995;
	shl.b64 	%rd30998, %rd30997, 5;
	add.s64 	%rd30999, %rd30998, %rd30997;
	ld.u64 	%rd31000, [%rd30987+8];
	mad.lo.s64 	%rd31001, %rd31000, 2654435761, %rd30999;
	shl.b64 	%rd31002, %rd31001, 13;
	add.s64 	%rd31003, %rd31002, %rd31001;
	shr.u64 	%rd31004, %rd31003, 7;
	xor.b64  	%rd31005, %rd31004, %rd31003;
	shl.b64 	%rd31006, %rd31005, 3;
	add.s64 	%rd31007, %rd31006, %rd31005;
	shr.u64 	%rd31008, %rd31007, 17;
	xor.b64  	%rd31009, %rd31008, %rd31007;
	shl.b64 	%rd31010, %rd31009, 5;
	add.s64 	%rd31011, %rd31010, %rd31009;
	ld.u64 	%rd31012, [%rd30987+16];
	mad.lo.s64 	%rd31013, %rd31012, 2654435761, %rd31011;
	shl.b64 	%rd31014, %rd31013, 13;
	add.s64 	%rd31015, %rd31014, %rd31013;
	shr.u64 	%rd31016, %rd31015, 7;
	xor.b64  	%rd31017, %rd31016, %rd31015;
	shl.b64 	%rd31018, %rd31017, 3;
	add.s64 	%rd31019, %rd31018, %rd31017;
	shr.u64 	%rd31020, %rd31019, 17;
	xor.b64  	%rd31021, %rd31020, %rd31019;
	shl.b64 	%rd31022, %rd31021, 5;
	add.s64 	%rd31023, %rd31022, %rd31021;
	ld.u64 	%rd31024, [%rd30987+24];
	mad.lo.s64 	%rd31025, %rd31024, 2654435761, %rd31023;
	shl.b64 	%rd31026, %rd31025, 13;
	add.s64 	%rd31027, %rd31026, %rd31025;
	shr.u64 	%rd31028, %rd31027, 7;
	xor.b64  	%rd31029, %rd31028, %rd31027;
	shl.b64 	%rd31030, %rd31029, 3;
	add.s64 	%rd31031, %rd31030, %rd31029;
	shr.u64 	%rd31032, %rd31031, 17;
	xor.b64  	%rd31033, %rd31032, %rd31031;
	shl.b64 	%rd31034, %rd31033, 5;
	add.s64 	%rd57108, %rd31034, %rd31033;
	add.s64 	%rd57100, %rd57100, 4;
$L__BB5_3430:
	setp.eq.s64 	%p1426, %rd2961, 0;
	@%p1426 bra 	$L__BB5_3435;
	setp.eq.s64 	%p1427, %rd2962, 0;
	@%p1427 bra 	$L__BB5_3433;
	shl.b64 	%rd31036, %rd57100, 3;
	add.s64 	%rd31037, %rd56896, %rd31036;
	ld.u64 	%rd31038, [%rd31037];
	mad.lo.s64 	%rd31039, %rd31038, 2654435761, %rd57108;
	shl.b64 	%rd31040, %rd31039, 13;
	add.s64 	%rd31041, %rd31040, %rd31039;
	shr.u64 	%rd31042, %rd31041, 7;
	xor.b64  	%rd31043, %rd31042, %rd31041;
	shl.b64 	%rd31044, %rd31043, 3;
	add.s64 	%rd31045, %rd31044, %rd31043;
	shr.u64 	%rd31046, %rd31045, 17;
	xor.b64  	%rd31047, %rd31046, %rd31045;
	shl.b64 	%rd31048, %rd31047, 5;
	add.s64 	%rd31049, %rd31048, %rd31047;
	ld.u64 	%rd31050, [%rd31037+8];
	mad.lo.s64 	%rd31051, %rd31050, 2654435761, %rd31049;
	shl.b64 	%rd31052, %rd31051, 13;
	add.s64 	%rd31053, %rd31052, %rd31051;
	shr.u64 	%rd31054, %rd31053, 7;
	xor.b64  	%rd31055, %rd31054, %rd31053;
	shl.b64 	%rd31056, %rd31055, 3;
	add.s64 	%rd31057, %rd31056, %rd31055;
	shr.u64 	%rd31058, %rd31057, 17;
	xor.b64  	%rd31059, %rd31058, %rd31057;
	shl.b64 	%rd31060, %rd31059, 5;
	add.s64 	%rd57108, %rd31060, %rd31059;
	add.s64 	%rd57100, %rd57100, 2;
$L__BB5_3433:
	setp.eq.s64 	%p1428, %rd5660, 0;
	@%p1428 bra 	$L__BB5_3435;
	shl.b64 	%rd31061, %rd57100, 3;
	add.s64 	%rd31062, %rd56896, %rd31061;
	ld.u64 	%rd31063, [%rd31062];
	mad.lo.s64 	%rd31064, %rd31063, 2654435761, %rd57108;
	shl.b64 	%rd31065, %rd31064, 13;
	add.s64 	%rd31066, %rd31065, %rd31064;
	shr.u64 	%rd31067, %rd31066, 7;
	xor.b64  	%rd31068, %rd31067, %rd31066;
	shl.b64 	%rd31069, %rd31068, 3;
	add.s64 	%rd31070, %rd31069, %rd31068;
	shr.u64 	%rd31071, %rd31070, 17;
	xor.b64  	%rd31072, %rd31071, %rd31070;
	shl.b64 	%rd31073, %rd31072, 5;
	add.s64 	%rd57108, %rd31073, %rd31072;
$L__BB5_3435:
	setp.lt.u64 	%p2713, %rd57095, %rd57108;
	bra.uni 	$L__BB5_3440;
$L__BB5_3436:
	setp.eq.s32 	%p1430, %r1, 0;
	mov.pred 	%p2713, %p1400;
	@%p1430 bra 	$L__BB5_3440;
	mov.b64 	%rd57109, 0;
$L__BB5_3438:
	shl.b64 	%rd31075, %rd57109, 3;
	add.s64 	%rd31076, %rd56852, %rd31075;
	ld.u64 	%rd6238, [%rd31076];
	add.s64 	%rd31077, %rd56896, %rd31075;
	ld.u64 	%rd6239, [%rd31077];
	setp.lt.u64 	%p1432, %rd6238, %rd6239;
	mov.pred 	%p2713, %p1402;
	@%p1432 bra 	$L__BB5_3440;
	setp.le.u64 	%p1434, %rd6238, %rd6239;
	add.s64 	%rd57109, %rd57109, 1;
	setp.lt.u64 	%p1435, %rd57109, %rd2957;
	and.pred  	%p1436, %p1434, %p1435;
	mov.pred 	%p2713, %p1400;
	@%p1436 bra 	$L__BB5_3438;
$L__BB5_3440:
	selp.b64 	%rd56759, %rd56852, %rd56896, %p2713;
	selp.u32 	%r277, 1, 0, %p2713;
	add.s32 	%r100, %r98, %r277;
	not.pred 	%p1437, %p2713;
	selp.u32 	%r278, 1, 0, %p1437;
	add.s32 	%r101, %r99, %r278;
	@%p2713 bra 	$L__BB5_3442;
	shl.b32 	%r279, %r101, 3;
	mov.u32 	%r280, _ZZN3cub18CUB_300001_SM_10006detail10merge_sort30DeviceMergeSortBlockSortKernelINS2_10policy_hubIPPmE9Policy600ES6_PNS0_8NullTypeES6_SA_j18tuple_indexed_lessS5_S9_EEvbT0_T1_T2_T3_T4_PT6_PT7_T5_NS1_7vsmem_tEE19static_temp_storage;
	add.s32 	%r281, %r280, %r279;
	ld.shared.u64 	%rd56896, [%r281];
	bra.uni 	$L__BB5_3443;
$L__BB5_3442:
	shl.b32 	%r282, %r100, 3;
	mov.u32 	%r283, _ZZN3cub18CUB_300001_SM_10006detail10merge_sort30DeviceMergeSortBlockSortKernelINS2_10policy_hubIPPmE9Policy600ES6_PNS0_8NullTypeES6_SA_j18tuple_indexed_lessS5_S9_EEvbT0_T1_T2_T3_T4_PT6_PT7_T5_NS1_7vsmem_tEE19static_temp_storage;
	add.s32 	%r284, %r283, %r282;
	ld.shared.u64 	%rd56852, [%r284];
$L__BB5_3443:
	setp.ge.s32 	%p1438, %r100, %r76;
	mov.u64 	%rd57153, %rd56896;
	@%p1438 bra 	$L__BB5_3487;
	setp.ge.s32 	%p1439, %r101, %r75;
	mov.u64 	%rd57153, %rd56852;
	@%p1439 bra 	$L__BB5_3487;
	mov.b64 	%rd57115, -3750763034362895579;
	@%p258 bra 	$L__BB5_3451;
	setp.eq.s64 	%p1441, %rd2958, 0;
	mov.b64 	%rd57115, -3750763034362895579;
	mov.b64 	%rd57116, 0;
	@%p1441 bra 	$L__BB5_3449;
	mov.b64 	%rd57115, -3750763034362895579;
	mov.b64 	%rd57116, 0;
	mov.u64 	%rd57114, %rd57116;
$L__BB5_3448:
	shl.b64 	%rd31085, %rd57116, 3;
	add.s64 	%rd31086, %rd56852, %rd31085;
	ld.u64 	%rd31087, [%rd31086];
	and.b64  	%rd31088, %rd31087, 255;
	xor.b64  	%rd31089, %rd31088, %rd57115;
	mul.lo.s64 	%rd31090, %rd31089, 1099511628211;
	shr.u64 	%rd31091, %rd31087, 8;
	and.b64  	%rd31092, %rd31091, 255;
	xor.b64  	%rd31093, %rd31092, %rd31090;
	mul.lo.s64 	%rd31094, %rd31093, 1099511628211;
	shr.u64 	%rd31095, %rd31087, 16;
	and.b64  	%rd31096, %rd31095, 255;
	xor.b64  	%rd31097, %rd31096, %rd31094;
	mul.lo.s64 	%rd31098, %rd31097, 1099511628211;
	shr.u64 	%rd31099, %rd31087, 24;
	and.b64  	%rd31100, %rd31099, 255;
	xor.b64  	%rd31101, %rd31100, %rd31098;
	mul.lo.s64 	%rd31102, %rd31101, 1099511628211;
	shr.u64 	%rd31103, %rd31087, 32;
	and.b64  	%rd31104, %rd31103, 255;
	xor.b64  	%rd31105, %rd31104, %rd31102;
	mul.lo.s64 	%rd31106, %rd31105, 1099511628211;
	shr.u64 	%rd31107, %rd31087, 40;
	and.b64  	%rd31108, %rd31107, 255;
	xor.b64  	%rd31109, %rd31108, %rd31106;
	mul.lo.s64 	%rd31110, %rd31109, 1099511628211;
	shr.u64 	%rd31111, %rd31087, 48;
	and.b64  	%rd31112, %rd31111, 255;
	xor.b64  	%rd31113, %rd31112, %rd31110;
	mul.lo.s64 	%rd31114, %rd31113, 1099511628211;
	shr.u64 	%rd31115, %rd31087, 56;
	xor.b64  	%rd31116, %rd31115, %rd31114;
	mul.lo.s64 	%rd31117, %rd31116, 1099511628211;
	ld.u64 	%rd31118, [%rd31086+8];
	and.b64  	%rd31119, %rd31118, 255;
	xor.b64  	%rd31120, %rd31119, %rd31117;
	mul.lo.s64 	%rd31121, %rd31120, 1099511628211;
	shr.u64 	%rd31122, %rd31118, 8;
	and.b64  	%rd31123, %rd31122, 255;
	xor.b64  	%rd31124, %rd31123, %rd31121;
	mul.lo.s64 	%rd31125, %rd31124, 1099511628211;
	shr.u64 	%rd31126, %rd31118, 16;
	and.b64  	%rd31127, %rd31126, 255;
	xor.b64  	%rd31128, %rd31127, %rd31125;
	mul.lo.s64 	%rd31129, %rd31128, 1099511628211;
	shr.u64 	%rd31130, %rd31118, 24;
	and.b64  	%rd31131, %rd31130, 255;
	xor.b64  	%rd31132, %rd31131, %rd31129;
	mul.lo.s64 	%rd31133, %rd31132, 1099511628211;
	shr.u64 	%rd31134, %rd31118, 32;
	and.b64  	%rd31135, %rd31134, 255;
	xor.b64  	%rd31136, %rd31135, %rd31133;
	mul.lo.s64 	%rd31137, %rd31136, 1099511628211;
	shr.u64 	%rd31138, %rd31118, 40;
	and.b64  	%rd31139, %rd31138, 255;
	xor.b64  	%rd31140, %rd31139, %rd31137;
	mul.lo.s64 	%rd31141, %rd31140, 1099511628211;
	shr.u64 	%rd31142, %rd31118, 48;
	and.b64  	%rd31143, %rd31142, 255;
	xor.b64  	%rd31144, %rd31143, %rd31141;
	mul.lo.s64 	%rd31145, %rd31144, 1099511628211;
	shr.u64 	%rd31146, %rd31118, 56;
	xor.b64  	%rd31147, %rd31146, %rd31145;
	mul.lo.s64 	%rd57115, %rd31147, 1099511628211;
	add.s64 	%rd57116, %rd57116, 2;
	add.s64 	%rd57114, %rd57114, 2;
	setp.ne.s64 	%p1442, %rd57114, %rd5661;
	@%p1442 bra 	$L__BB5_3448;
$L__BB5_3449:
	setp.eq.s64 	%p1443, %rd5660, 0;
	@%p1443 bra 	$L__BB5_3451;
	shl.b64 	%rd31148, %rd57116, 3;
	add.s64 	%rd31149, %rd56852, %rd31148;
	ld.u64 	%rd31150, [%rd31149];
	and.b64  	%rd31151, %rd31150, 255;
	xor.b64  	%rd31152, %rd31151, %rd57115;
	mul.lo.s64 	%rd31153, %rd31152, 1099511628211;
	shr.u64 	%rd31154, %rd31150, 8;
	and.b64  	%rd31155, %rd31154, 255;
	xor.b64  	%rd31156, %rd31155, %rd31153;
	mul.lo.s64 	%rd31157, %rd31156, 1099511628211;
	shr.u64 	%rd31158, %rd31150, 16;
	and.b64  	%rd31159, %rd31158, 255;
	xor.b64  	%rd31160, %rd31159, %rd31157;
	mul.lo.s64 	%rd31161, %rd31160, 1099511628211;
	shr.u64 	%rd31162, %rd31150, 24;
	and.b64  	%rd31163, %rd31162, 255;
	xor.b64  	%rd31164, %rd31163, %rd31161;
	mul.lo.s64 	%rd31165, %rd31164, 1099511628211;
	shr.u64 	%rd31166, %rd31150, 32;
	and.b64  	%rd31167, %rd31166, 255;
	xor.b64  	%rd31168, %rd31167, %rd31165;
	mul.lo.s64 	%rd31169, %rd31168, 1099511628211;
	shr.u64 	%rd31170, %rd31150, 40;
	and.b64  	%rd31171, %rd31170, 255;
	xor.b64  	%rd31172, %rd31171, %rd31169;
	mul.lo.s64 	%rd31173, %rd31172, 1099511628211;
	shr.u64 	%rd31174, %rd31150, 48;
	and.b64  	%rd31175, %rd31174, 255;
	xor.b64  	%rd31176, %rd31175, %rd31173;
	mul.lo.s64 	%rd31177, %rd31176, 1099511628211;
	shr.u64 	%rd31178, %rd31150, 56;
	xor.b64  	%rd31179, %rd31178, %rd31177;
	mul.lo.s64 	%rd57115, %rd31179, 1099511628211;
$L__BB5_3451:
	mov.b64 	%rd57122, -3750763034362895579;
	@%p258 bra 	$L__BB5_3457;
	setp.eq.s64 	%p1445, %rd2958, 0;
	mov.b64 	%rd57122, -3750763034362895579;
	mov.b64 	%rd57123, 0;
	@%p1445 bra 	$L__BB5_3455;
	mov.b64 	%rd57122, -3750763034362895579;
	mov.b64 	%rd57123, 0;
	mov.u64 	%rd57121, %rd57123;
$L__BB5_3454:
	shl.b64 	%rd31186, %rd57123, 3;
	add.s64 	%rd31187, %rd56896, %rd31186;
	ld.u64 	%rd31188, [%rd31187];
	and.b64  	%rd31189, %rd31188, 255;
	xor.b64  	%rd31190, %rd31189, %rd57122;
	mul.lo.s64 	%rd31191, %rd31190, 1099511628211;
	shr.u64 	%rd31192, %rd31188, 8;
	and.b64  	%rd31193, %rd31192, 255;
	xor.b64  	%rd31194, %rd31193, %rd31191;
	mul.lo.s64 	%rd31195, %rd31194, 1099511628211;
	shr.u64 	%rd31196, %rd31188, 16;
	and.b64  	%rd31197, %rd31196, 255;
	xor.b64  	%rd31198, %rd31197, %rd31195;
	mul.lo.s64 	%rd31199, %rd31198, 1099511628211;
	shr.u64 	%rd31200, %rd31188, 24;
	and.b64  	%rd31201, %rd31200, 255;
	xor.b64  	%rd31202, %rd31201, %rd31199;
	mul.lo.s64 	%rd31203, %rd31202, 1099511628211;
	shr.u64 	%rd31204, %rd31188, 32;
	and.b64  	%rd31205, %rd31204, 255;
	xor.b64  	%rd31206, %rd31205, %rd31203;
	mul.lo.s64 	%rd31207, %rd31206, 1099511628211;
	shr.u64 	%rd31208, %rd31188, 40;
	and.b64  	%rd31209, %rd31208, 255;
	xor.b64  	%rd31210, %rd31209, %rd31207;
	mul.lo.s64 	%rd31211, %rd31210, 1099511628211;
	shr.u64 	%rd31212, %rd31188, 48;
	and.b64  	%rd31213, %rd31212, 255;
	xor.b64  	%rd31214, %rd31213, %rd31211;
	mul.lo.s64 	%rd31215, %rd31214, 1099511628211;
	shr.u64 	%rd31216, %rd31188, 56;
	xor.b64  	%rd31217, %rd31216, %rd31215;
	mul.lo.s64 	%rd31218, %rd31217, 1099511628211;
	ld.u64 	%rd31219, [%rd31187+8];
	and.b64  	%rd31220, %rd31219, 255;
	xor.b64  	%rd31221, %rd31220, %rd31218;
	mul.lo.s64 	%rd31222, %rd31221, 1099511628211;
	shr.u64 	%rd31223, %rd31219, 8;
	and.b64  	%rd31224, %rd31223, 255;
	xor.b64  	%rd31225, %rd31224, %rd31222;
	mul.lo.s64 	%rd31226, %rd31225, 1099511628211;
	shr.u64 	%rd31227, %rd31219, 16;
	and.b64  	%rd31228, %rd31227, 255;
	xor.b64  	%rd31229, %rd31228, %rd31226;
	mul.lo.s64 	%rd31230, %rd31229, 1099511628211;
	shr.u64 	%rd31231, %rd31219, 24;
	and.b64  	%rd31232, %rd31231, 255;
	xor.b64  	%rd31233, %rd31232, %rd31230;
	mul.lo.s64 	%rd31234, %rd31233, 1099511628211;
	shr.u64 	%rd31235, %rd31219, 32;
	and.b64  	%rd31236, %rd31235, 255;
	xor.b64  	%rd31237, %rd31236, %rd31234;
	mul.lo.s64 	%rd31238, %rd31237, 1099511628211;
	shr.u64 	%rd31239, %rd31219, 40;
	and.b64  	%rd31240, %rd31239, 255;
	xor.b64  	%rd31241, %rd31240, %rd31238;
	mul.lo.s64 	%rd31242, %rd31241, 1099511628211;
	shr.u64 	%rd31243, %rd31219, 48;
	and.b64  	%rd31244, %rd31243, 255;
	xor.b64  	%rd31245, %rd31244, %rd31242;
	mul.lo.s64 	%rd31246, %rd31245, 1099511628211;
	shr.u64 	%rd31247, %rd31219, 56;
	xor.b64  	%rd31248, %rd31247, %rd31246;
	mul.lo.s64 	%rd57122, %rd31248, 1099511628211;
	add.s64 	%rd57123, %rd57123, 2;
	add.s64 	%rd57121, %rd57121, 2;
	setp.ne.s64 	%p1446, %rd57121, %rd5661;
	@%p1446 bra 	$L__BB5_3454;
$L__BB5_3455:
	setp.eq.s64 	%p1447, %rd5660, 0;
	@%p1447 bra 	$L__BB5_3457;
	shl.b64 	%rd31249, %rd57123, 3;
	add.s64 	%rd31250, %rd56896, %rd31249;
	ld.u64 	%rd31251, [%rd31250];
	and.b64  	%rd31252, %rd31251, 255;
	xor.b64  	%rd31253, %rd31252, %rd57122;
	mul.lo.s64 	%rd31254, %rd31253, 1099511628211;
	shr.u64 	%rd31255, %rd31251, 8;
	and.b64  	%rd31256, %rd31255, 255;
	xor.b64  	%rd31257, %rd31256, %rd31254;
	mul.lo.s64 	%rd31258, %rd31257, 1099511628211;
	shr.u64 	%rd31259, %rd31251, 16;
	and.b64  	%rd31260, %rd31259, 255;
	xor.b64  	%rd31261, %rd31260, %rd31258;
	mul.lo.s64 	%rd31262, %rd31261, 1099511628211;
	shr.u64 	%rd31263, %rd31251, 24;
	and.b64  	%rd31264, %rd31263, 255;
	xor.b64  	%rd31265, %rd31264, %rd31262;
	mul.lo.s64 	%rd31266, %rd31265, 1099511628211;
	shr.u64 	%rd31267, %rd31251, 32;
	and.b64  	%rd31268, %rd31267, 255;
	xor.b64  	%rd31269, %rd31268, %rd31266;
	mul.lo.s64 	%rd31270, %rd31269, 1099511628211;
	shr.u64 	%rd31271, %rd31251, 40;
	and.b64  	%rd31272, %rd31271, 255;
	xor.b64  	%rd31273, %rd31272, %rd31270;
	mul.lo.s64 	%rd31274, %rd31273, 1099511628211;
	shr.u64 	%rd31275, %rd31251, 48;
	and.b64  	%rd31276, %rd31275, 255;
	xor.b64  	%rd31277, %rd31276, %rd31274;
	mul.lo.s64 	%rd31278, %rd31277, 1099511628211;
	shr.u64 	%rd31279, %rd31251, 56;
	xor.b64  	%rd31280, %rd31279, %rd31278;
	mul.lo.s64 	%rd57122, %rd31280, 1099511628211;
$L__BB5_3457:
	setp.eq.s64 	%p1448, %rd57115, %rd57122;
	@%p1448 bra 	$L__BB5_3483;
	mov.b64 	%rd57138, 0;
	@%p258 bra 	$L__BB5_3470;
	setp.lt.u64 	%p1450, %rd2958, 7;
	mov.b64 	%rd57130, 0;
	mov.u64 	%rd57138, %rd57130;
	@%p1450 bra 	$L__BB5_3462;
	mov.b64 	%rd57130, 0;
	mov.u64 	%rd57128, %rd57130;
$L__BB5_3461:
	.pragma "nounroll";
	shl.b64 	%rd31285, %rd57130, 3;
	add.s64 	%rd31286, %rd56852, %rd31285;
	ld.u64 	%rd31287, [%rd31286];
	mad.lo.s64 	%rd31288, %rd31287, 2654435761, %rd57138;
	shl.b64 	%rd31289, %rd31288, 13;
	add.s64 	%rd31290, %rd31289, %rd31288;
	shr.u64 	%rd31291, %rd31290, 7;
	xor.b64  	%rd31292, %rd31291, %rd31290;
	shl.b64 	%rd31293, %rd31292, 3;
	add.s64 	%rd31294, %rd31293, %rd31292;
	shr.u64 	%rd31295, %rd31294, 17;
	xor.b64  	%rd31296, %rd31295, %rd31294;
	shl.b64 	%rd31297, %rd31296, 5;
	add.s64 	%rd31298, %rd31297, %rd31296;
	ld.u64 	%rd31299, [%rd31286+8];
	mad.lo.s64 	%rd31300, %rd31299, 2654435761, %rd31298;
	shl.b64 	%rd31301, %rd31300, 13;
	add.s64 	%rd31302, %rd31301, %rd31300;
	shr.u64 	%rd31303, %rd31302, 7;
	xor.b64  	%rd31304, %rd31303, %rd31302;
	shl.b64 	%rd31305, %rd31304, 3;
	add.s64 	%rd31306, %rd31305, %rd31304;
	shr.u64 	%rd31307, %rd31306, 17;
	xor.b64  	%rd31308, %rd31307, %rd31306;
	shl.b64 	%rd31309, %rd31308, 5;
	add.s64 	%rd31310, %rd31309, %rd31308;
	ld.u64 	%rd31311, [%rd31286+16];
	mad.lo.s64 	%rd31312, %rd31311, 2654435761, %rd31310;
	shl.b64 	%rd31313, %rd31312, 13;
	add.s64 	%rd31314, %rd31313, %rd31312;
	shr.u64 	%rd31315, %rd31314, 7;
	xor.b64  	%rd31316, %rd31315, %rd31314;
	shl.b64 	%rd31317, %rd31316, 3;
	add.s64 	%rd31318, %rd31317, %rd31316;
	shr.u64 	%rd31319, %rd31318, 17;
	xor.b64  	%rd31320, %rd31319, %rd31318;
	shl.b64 	%rd31321, %rd31320, 5;
	add.s64 	%rd31322, %rd31321, %rd31320;
	ld.u64 	%rd31323, [%rd31286+24];
	mad.lo.s64 	%rd31324, %rd31323, 2654435761, %rd31322;
	shl.b64 	%rd31325, %rd31324, 13;
	add.s64 	%rd31326, %rd31325, %rd31324;
	shr.u64 	%rd31327, %rd31326, 7;
	xor.b64  	%rd31328, %rd31327, %rd31326;
	shl.b64 	%rd31329, %rd31328, 3;
	add.s64 	%rd31330, %rd31329, %rd31328;
	shr.u64 	%rd31331, %rd31330, 17;
	xor.b64  	%rd31332, %rd31331, %rd31330;
	shl.b64 	%rd31333, %rd31332, 5;
	add.s64 	%rd31334, %rd31333, %rd31332;
	ld.u64 	%rd31335, [%rd31286+32];
	mad.lo.s64 	%rd31336, %rd31335, 2654435761, %rd31334;
	shl.b64 	%rd31337, %rd31336, 13;
	add.s64 	%rd31338, %rd31337, %rd31336;
	shr.u64 	%rd31339, %rd31338, 7;
	xor.b64  	%rd31340, %rd31339, %rd31338;
	shl.b64 	%rd31341, %rd31340, 3;
	add.s64 	%rd31342, %rd31341, %rd31340;
	shr.u64 	%rd31343, %rd31342, 17;
	xor.b64  	%rd31344, %rd31343, %rd31342;
	shl.b64 	%rd31345, %rd31344, 5;
	add.s64 	%rd31346, %rd31345, %rd31344;
	ld.u64 	%rd31347, [%rd31286+40];
	mad.lo.s64 	%rd31348, %rd31347, 2654435761, %rd31346;
	shl.b64 	%rd31349, %rd31348, 13;
	add.s64 	%rd31350, %rd31349, %rd31348;
	shr.u64 	%rd31351, %rd31350, 7;
	xor.b64  	%rd31352, %rd31351, %rd31350;
	shl.b64 	%rd31353, %rd31352, 3;
	add.s64 	%rd31354, %rd31353, %rd31352;
	shr.u64 	%rd31355, %rd31354, 17;
	xor.b64  	%rd31356, %rd31355, %rd31354;
	shl.b64 	%rd31357, %rd31356, 5;
	add.s64 	%rd31358, %rd31357, %rd31356;
	ld.u64 	%rd31359, [%rd31286+48];
	mad.lo.s64 	%rd31360, %rd31359, 2654435761, %rd31358;
	shl.b64 	%rd31361, %rd31360, 13;
	add.s64 	%rd31362, %rd31361, %rd31360;
	shr.u64 	%rd31363, %rd31362, 7;
	xor.b64  	%rd31364, %rd31363, %rd31362;
	shl.b64 	%rd31365, %rd31364, 3;
	add.s64 	%rd31366, %rd31365, %rd31364;
	shr.u64 	%rd31367, %rd31366, 17;
	xor.b64  	%rd31368, %rd31367, %rd31366;
	shl.b64 	%rd31369, %rd31368, 5;
	add.s64 	%rd31370, %rd31369, %rd31368;
	ld.u64 	%rd31371, [%rd31286+56];
	mad.lo.s64 	%rd31372, %rd31371, 2654435761, %rd31370;
	shl.b64 	%rd31373, %rd31372, 13;
	add.s64 	%rd31374, %rd31373, %rd31372;
	shr.u64 	%rd31375, %rd31374, 7;
	xor.b64  	%rd31376, %rd31375, %rd31374;
	shl.b64 	%rd31377, %rd31376, 3;
	add.s64 	%rd31378, %rd31377, %rd31376;
	shr.u64 	%rd31379, %rd31378, 17;
	xor.b64  	%rd31380, %rd31379, %rd31378;
	shl.b64 	%rd31381, %rd31380, 5;
	add.s64 	%rd57138, %rd31381, %rd31380;
	add.s64 	%rd57130, %rd57130, 8;
	add.s64 	%rd57128, %rd57128, 8;
	setp.ne.s64 	%p1451, %rd57128, %rd5662;
	@%p1451 bra 	$L__BB5_3461;
$L__BB5_3462:
	setp.eq.s64 	%p1452, %rd2959, 0;
	@%p1452 bra 	$L__BB5_3470;
	setp.lt.u64 	%p1453, %rd2960, 3;
	@%p1453 bra 	$L__BB5_3465;
	shl.b64 	%rd31383, %rd57130, 3;
	add.s64 	%rd31384, %rd56852, %rd31383;
	ld.u64 	%rd31385, [%rd31384];
	mad.lo.s64 	%rd31386, %rd31385, 2654435761, %rd57138;
	shl.b64 	%rd31387, %rd31386, 13;
	add.s64 	%rd31388, %rd31387, %rd31386;
	shr.u64 	%rd31389, %rd31388, 7;
	xor.b64  	%rd31390, %rd31389, %rd31388;
	shl.b64 	%rd31391, %rd31390, 3;
	add.s64 	%rd31392, %rd31391, %rd31390;
	shr.u64 	%rd31393, %rd31392, 17;
	xor.b64  	%rd31394, %rd31393, %rd31392;
	shl.b64 	%rd31395, %rd31394, 5;
	add.s64 	%rd31396, %rd31395, %rd31394;
	ld.u64 	%rd31397, [%rd31384+8];
	mad.lo.s64 	%rd31398, %rd31397, 2654435761, %rd31396;
	shl.b64 	%rd31399, %rd31398, 13;
	add.s64 	%rd31400, %rd31399, %rd31398;
	shr.u64 	%rd31401, %rd31400, 7;
	xor.b64  	%rd31402, %rd31401, %rd31400;
	shl.b64 	%rd31403, %rd31402, 3;
	add.s64 	%rd31404, %rd31403, %rd31402;
	shr.u64 	%rd31405, %rd31404, 17;
	xor.b64  	%rd31406, %rd31405, %rd31404;
	shl.b64 	%rd31407, %rd31406, 5;
	add.s64 	%rd31408, %rd31407, %rd31406;
	ld.u64 	%rd31409, [%rd31384+16];
	mad.lo.s64 	%rd31410, %rd31409, 2654435761, %rd31408;
	shl.b64 	%rd31411, %rd31410, 13;
	add.s64 	%rd31412, %rd31411, %rd31410;
	shr.u64 	%rd31413, %rd31412, 7;
	xor.b64  	%rd31414, %rd31413, %rd31412;
	shl.b64 	%rd31415, %rd31414, 3;
	add.s64 	%rd31416, %rd31415, %rd31414;
	shr.u64 	%rd31417, %rd31416, 17;
	xor.b64  	%rd31418, %rd31417, %rd31416;
	shl.b64 	%rd31419, %rd31418, 5;
	add.s64 	%rd31420, %rd31419, %rd31418;
	ld.u64 	%rd31421, [%rd31384+24];
	mad.lo.s64 	%rd31422, %rd31421, 2654435761, %rd31420;
	shl.b64 	%rd31423, %rd31422, 13;
	add.s64 	%rd31424, %rd31423, %rd31422;
	shr.u64 	%rd31425, %rd31424, 7;
	xor.b64  	%rd31426, %rd31425, %rd31424;
	shl.b64 	%rd31427, %rd31426, 3;
	add.s64 	%rd31428, %rd31427, %rd31426;
	shr.u64 	%rd31429, %rd31428, 17;
	xor.b64  	%rd31430, %rd31429, %rd31428;
	shl.b64 	%rd31431, %rd31430, 5;
	add.s64 	%rd57138, %rd31431, %rd31430;
	add.s64 	%rd57130, %rd57130, 4;
$L__BB5_3465:
	setp.eq.s64 	%p1454, %rd2961, 0;
	@%p1454 bra 	$L__BB5_3470;
	setp.eq.s64 	%p1455, %rd2962, 0;
	@%p1455 bra 	$L__BB5_3468;
	shl.b64 	%rd31433, %rd57130, 3;
	add.s64 	%rd31434, %rd56852, %rd31433;
	ld.u64 	%rd31435, [%rd31434];
	mad.lo.s64 	%rd31436, %rd31435, 2654435761, %rd57138;
	shl.b64 	%rd31437, %rd31436, 13;
	add.s64 	%rd31438, %rd31437, %rd31436;
	shr.u64 	%rd31439, %rd31438, 7;
	xor.b64  	%rd31440, %rd31439, %rd31438;
	shl.b64 	%rd31441, %rd31440, 3;
	add.s64 	%rd31442, %rd31441, %rd31440;
	shr.u64 	%rd31443, %rd31442, 17;
	xor.b64  	%rd31444, %rd31443, %rd31442;
	shl.b64 	%rd31445, %rd31444, 5;
	add.s64 	%rd31446, %rd31445, %rd31444;
	ld.u64 	%rd31447, [%rd31434+8];
	mad.lo.s64 	%rd31448, %rd31447, 2654435761, %rd31446;
	shl.b64 	%rd31449, %rd31448, 13;
	add.s64 	%rd31450, %rd31449, %rd31448;
	shr.u64 	%rd31451, %rd31450, 7;
	xor.b64  	%rd31452, %rd31451, %rd31450;
	shl.b64 	%rd31453, %rd31452, 3;
	add.s64 	%rd31454, %rd31453, %rd31452;
	shr.u64 	%rd31455, %rd31454, 17;
	xor.b64  	%rd31456, %rd31455, %rd31454;
	shl.b64 	%rd31457, %rd31456, 5;
	add.s64 	%rd57138, %rd31457, %rd31456;
	add.s64 	%rd57130, %rd57130, 2;
$L__BB5_3468:
	setp.eq.s64 	%p1456, %rd5660, 0;
	@%p1456 bra 	$L__BB5_3470;
	shl.b64 	%rd31458, %rd57130, 3;
	add.s64 	%rd31459, %rd56852, %rd31458;
	ld.u64 	%rd31460, [%rd31459];
	mad.lo.s64 	%rd31461, %rd31460, 2654435761, %rd57138;
	shl.b64 	%rd31462, %rd31461, 13;
	add.s64 	%rd31463, %rd31462, %rd31461;
	shr.u64 	%rd31464, %rd31463, 7;
	xor.b64  	%rd31465, %rd31464, %rd31463;
	shl.b64 	%rd31466, %rd31465, 3;
	add.s64 	%rd31467, %rd31466, %rd31465;
	shr.u64 	%rd31468, %rd31467, 17;
	xor.b64  	%rd31469, %rd31468, %rd31467;
	shl.b64 	%rd31470, %rd31469, 5;
	add.s64 	%rd57138, %rd31470, %rd31469;
$L__BB5_3470:
	mov.b64 	%rd57151, 0;
	@%p258 bra 	$L__BB5_3482;
	setp.lt.u64 	%p1458, %rd2958, 7;
	mov.b64 	%rd57143, 0;
	mov.u64 	%rd57151, %rd57143;
	@%p1458 bra 	$L__BB5_3474;
	mov.b64 	%rd57143, 0;
	mov.u64 	%rd57141, %rd57143;
$L__BB5_3473:
	.pragma "nounroll";
	shl.b64 	%rd31475, %rd57143, 3;
	add.s64 	%rd31476, %rd56896, %rd31475;
	ld.u64 	%rd31477, [%rd31476];
	mad.lo.s64 	%rd31478, %rd31477, 2654435761, %rd57151;
	shl.b64 	%rd31479, %rd31478, 13;
	add.s64 	%rd31480, %rd31479, %rd31478;
	shr.u64 	%rd31481, %rd31480, 7;
	xor.b64  	%rd31482, %rd31481, %rd31480;
	shl.b64 	%rd31483, %rd31482, 3;
	add.s64 	%rd31484, %rd31483, %rd31482;
	shr.u64 	%rd31485, %rd31484, 17;
	xor.b64  	%rd31486, %rd31485, %rd31484;
	shl.b64 	%rd31487, %rd31486, 5;
	add.s64 	%rd31488, %rd31487, %rd31486;
	ld.u64 	%rd31489, [%rd31476+8];
	mad.lo.s64 	%rd31490, %rd31489, 2654435761, %rd31488;
	shl.b64 	%rd31491, %rd31490, 13;
	add.s64 	%rd31492, %rd31491, %rd31490;
	shr.u64 	%rd31493, %rd31492, 7;
	xor.b64  	%rd31494, %rd31493, %rd31492;
	shl.b64 	%rd31495, %rd31494, 3;
	add.s64 	%rd31496, %rd31495, %rd31494;
	shr.u64 	%rd31497, %rd31496, 17;
	xor.b64  	%rd31498, %rd31497, %rd31496;
	shl.b64 	%rd31499, %rd31498, 5;
	add.s64 	%rd31500, %rd31499, %rd31498;
	ld.u64 	%rd31501, [%rd31476+16];
	mad.lo.s64 	%rd31502, %rd31501, 2654435761, %rd31500;
	shl.b64 	%rd31503, %rd31502, 13;
	add.s64 	%rd31504, %rd31503, %rd31502;
	shr.u64 	%rd31505, %rd31504, 7;
	xor.b64  	%rd31506, %rd31505, %rd31504;
	shl.b64 	%rd31507, %rd31506, 3;
	add.s64 	%rd31508, %rd31507, %rd31506;
	shr.u64 	%rd31509, %rd31508, 17;
	xor.b64  	%rd31510, %rd31509, %rd31508;
	shl.b64 	%rd31511, %rd31510, 5;
	add.s64 	%rd31512, %rd31511, %rd31510;
	ld.u64 	%rd31513, [%rd31476+24];
	mad.lo.s64 	%rd31514, %rd31513, 2654435761, %rd31512;
	shl.b64 	%rd31515, %rd31514, 13;
	add.s64 	%rd31516, %rd31515, %rd31514;
	shr.u64 	%rd31517, %rd31516, 7;
	xor.b64  	%rd31518, %rd31517, %rd31516;
	shl.b64 	%rd31519, %rd31518, 3;
	add.s64 	%rd31520, %rd31519, %rd31518;
	shr.u64 	%rd31521, %rd31520, 17;
	xor.b64  	%rd31522, %rd31521, %rd31520;
	shl.b64 	%rd31523, %rd31522, 5;
	add.s64 	%rd31524, %rd31523, %rd31522;
	ld.u64 	%rd31525, [%rd31476+32];
	mad.lo.s64 	%rd31526, %rd31525, 2654435761, %rd31524;
	shl.b64 	%rd31527, %rd31526, 13;
	add.s64 	%rd31528, %rd31527, %rd31526;
	shr.u64 	%rd31529, %rd31528, 7;
	xor.b64  	%rd31530, %rd31529, %rd31528;
	shl.b64 	%rd31531, %rd31530, 3;
	add.s64 	%rd31532, %rd31531, %rd31530;
	shr.u64 	%rd31533, %rd31532, 17;
	xor.b64  	%rd31534, %rd31533, %rd31532;
	shl.b64 	%rd31535, %rd31534, 5;
	add.s64 	%rd31536, %rd31535, %rd31534;
	ld.u64 	%rd31537, [%rd31476+40];
	mad.lo.s64 	%rd31538, %rd31537, 2654435761, %rd31536;
	shl.b64 	%rd31539, %rd31538, 13;
	add.s64 	%rd31540, %rd31539, %rd31538;
	shr.u64 	%rd31541, %rd31540, 7;
	xor.b64  	%rd31542, %rd31541, %rd31540;
	shl.b64 	%rd31543, %rd31542, 3;
	add.s64 	%rd31544, %rd31543, %rd31542;
	shr.u64 	%rd31545, %rd31544, 17;
	xor.b64  	%rd31546, %rd31545, %rd31544;
	shl.b64 	%rd31547, %rd31546, 5;
	add.s64 	%rd31548, %rd31547, %rd31546;
	ld.u64 	%rd31549, [%rd31476+48];
	mad.lo.s64 	%rd31550, %rd31549, 2654435761, %rd31548;
	shl.b64 	%rd31551, %rd31550, 13;
	add.s64 	%rd31552, %rd31551, %rd31550;
	shr.u64 	%rd31553, %rd31552, 7;
	xor.b64  	%rd31554, %rd31553, %rd31552;
	shl.b64 	%rd31555, %rd31554, 3;
	add.s64 	%rd31556, %rd31555, %rd31554;
	shr.u64 	%rd31557, %rd31556, 17;
	xor.b64  	%rd31558, %rd31557, %rd31556;
	shl.b64 	%rd31559, %rd31558, 5;
	add.s64 	%rd31560, %rd31559, %rd31558;
	ld.u64 	%rd31561, [%rd31476+56];
	mad.lo.s64 	%rd31562, %rd31561, 2654435761, %rd31560;
	shl.b64 	%rd31563, %rd31562, 13;
	add.s64 	%rd31564, %rd31563, %rd31562;
	shr.u64 	%rd31565, %rd31564, 7;
	xor.b64  	%rd31566, %rd31565, %rd31564;
	shl.b64 	%rd31567, %rd31566, 3;
	add.s64 	%rd31568, %rd31567, %rd31566;
	shr.u64 	%rd31569, %rd31568, 17;
	xor.b64  	%rd31570, %rd31569, %rd31568;
	shl.b64 	%rd31571, %rd31570, 5;
	add.s64 	%rd57151, %rd31571, %rd31570;
	add.s64 	%rd57143, %rd57143, 8;
	add.s64 	%rd57141, %rd57141, 8;
	setp.ne.s64 	%p1459, %rd57141, %rd5662;
	@%p1459 bra 	$L__BB5_3473;
$L__BB5_3474:
	setp.eq.s64 	%p1460, %rd2959, 0;
	@%p1460 bra 	$L__BB5_3482;
	setp.lt.u64 	%p1461, %rd2960, 3;
	@%p1461 bra 	$L__BB5_3477;
	shl.b64 	%rd31573, %rd57143, 3;
	add.s64 	%rd31574, %rd56896, %rd31573;
	ld.u64 	%rd31575, [%rd31574];
	mad.lo.s64 	%rd31576, %rd31575, 2654435761, %rd57151;
	shl.b64 	%rd31577, %rd31576, 13;
	add.s64 	%rd31578, %rd31577, %rd31576;
	shr.u64 	%rd31579, %rd31578, 7;
	xor.b64  	%rd31580, %rd31579, %rd31578;
	shl.b64 	%rd31581, %rd31580, 3;
	add.s64 	%rd31582, %rd31581, %rd31580;
	shr.u64 	%rd31583, %rd31582, 17;
	xor.b64  	%rd31584, %rd31583, %rd31582;
	shl.b64 	%rd31585, %rd31584, 5;
	add.s64 	%rd31586, %rd31585, %rd31584;
	ld.u64 	%rd31587, [%rd31574+8];
	mad.lo.s64 	%rd31588, %rd31587, 2654435761, %rd31586;
	shl.b64 	%rd31589, %rd31588, 13;
	add.s64 	%rd31590, %rd31589, %rd31588;
	shr.u64 	%rd31591, %rd31590, 7;
	xor.b64  	%rd31592, %rd31591, %rd31590;
	shl.b64 	%rd31593, %rd31592, 3;
	add.s64 	%rd31594, %rd31593, %rd31592;
	shr.u64 	%rd31595, %rd31594, 17;
	xor.b64  	%rd31596, %rd31595, %rd31594;
	shl.b64 	%rd31597, %rd31596, 5;
	add.s64 	%rd31598, %rd31597, %rd31596;
	ld.u64 	%rd31599, [%rd31574+16];
	mad.lo.s64 	%rd31600, %rd31599, 2654435761, %rd31598;
	shl.b64 	%rd31601, %rd31600, 13;
	add.s64 	%rd31602, %rd31601, %rd31600;
	shr.u64 	%rd31603, %rd31602, 7;
	xor.b64  	%rd31604, %rd31603, %rd31602;
	shl.b64 	%rd31605, %rd31604, 3;
	add.s64 	%rd31606, %rd31605, %rd31604;
	shr.u64 	%rd31607, %rd31606, 17;
	xor.b64  	%rd31608, %rd31607, %rd31606;
	shl.b64 	%rd31609, %rd31608, 5;
	add.s64 	%rd31610, %rd31609, %rd31608;
	ld.u64 	%rd31611, [%rd31574+24];
	mad.lo.s64 	%rd31612, %rd31611, 2654435761, %rd31610;
	shl.b64 	%rd31613, %rd31612, 13;
	add.s64 	%rd31614, %rd31613, %rd31612;
	shr.u64 	%rd31615, %rd31614, 7;
	xor.b64  	%rd31616, %rd31615, %rd31614;
	shl.b64 	%rd31617, %rd31616, 3;
	add.s64 	%rd31618, %rd31617, %rd31616;
	shr.u64 	%rd31619, %rd31618, 17;
	xor.b64  	%rd31620, %rd31619, %rd31618;
	shl.b64 	%rd31621, %rd31620, 5;
	add.s64 	%rd57151, %rd31621, %rd31620;
	add.s64 	%rd57143, %rd57143, 4;
$L__BB5_3477:
	setp.eq.s64 	%p1462, %rd2961, 0;
	@%p1462 bra 	$L__BB5_3482;
	setp.eq.s64 	%p1463, %rd2962, 0;
	@%p1463 bra 	$L__BB5_3480;
	shl.b64 	%rd31623, %rd57143, 3;
	add.s64 	%rd31624, %rd56896, %rd31623;
	ld.u64 	%rd31625, [%rd31624];
	mad.lo.s64 	%rd31626, %rd31625, 2654435761, %rd57151;
	shl.b64 	%rd31627, %rd31626, 13;
	add.s64 	%rd31628, %rd31627, %rd31626;
	shr.u64 	%rd31629, %rd31628, 7;
	xor.b64  	%rd31630, %rd31629, %rd31628;
	shl.b64 	%rd31631, %rd31630, 3;
	add.s64 	%rd31632, %rd31631, %rd31630;
	shr.u64 	%rd31633, %rd31632, 17;
	xor.b64  	%rd31634, %rd31633, %rd31632;
	shl.b64 	%rd31635, %rd31634, 5;
	add.s64 	%rd31636, %rd31635, %rd31634;
	ld.u64 	%rd31637, [%rd31624+8];
	mad.lo.s64 	%rd31638, %rd31637, 2654435761, %rd31636;
	shl.b64 	%rd31639, %rd31638, 13;
	add.s64 	%rd31640, %rd31639, %rd31638;
	shr.u64 	%rd31641, %rd31640, 7;
	xor.b64  	%rd31642, %rd31641, %rd31640;
	shl.b64 	%rd31643, %rd31642, 3;
	add.s64 	%rd31644, %rd31643, %rd31642;
	shr.u64 	%rd31645, %rd31644, 17;
	xor.b64  	%rd31646, %rd31645, %rd31644;
	shl.b64 	%rd31647, %rd31646, 5;
	add.s64 	%rd57151, %rd31647, %rd31646;
	add.s64 	%rd57143, %rd57143, 2;
$L__BB5_3480:
	setp.eq.s64 	%p1464, %rd5660, 0;
	@%p1464 bra 	$L__BB5_3482;
	shl.b64 	%rd31648, %rd57143, 3;
	add.s64 	%rd31649, %rd56896, %rd31648;
	ld.u64 	%rd31650, [%rd31649];
	mad.lo.s64 	%rd31651, %rd31650, 2654435761, %rd57151;
	shl.b64 	%rd31652, %rd31651, 13;
	add.s64 	%rd31653, %rd31652, %rd31651;
	shr.u64 	%rd31654, %rd31653, 7;
	xor.b64  	%rd31655, %rd31654, %rd31653;
	shl.b64 	%rd31656, %rd31655, 3;
	add.s64 	%rd31657, %rd31656, %rd31655;
	shr.u64 	%rd31658, %rd31657, 17;
	xor.b64  	%rd31659, %rd31658, %rd31657;
	shl.b64 	%rd31660, %rd31659, 5;
	add.s64 	%rd57151, %rd31660, %rd31659;
$L__BB5_3482:
	setp.lt.u64 	%p1465, %rd57138, %rd57151;
	selp.b64 	%rd57153, %rd56852, %rd56896, %p1465;
	bra.uni 	$L__BB5_3487;
$L__BB5_3483:
	setp.eq.s32 	%p1466, %r1, 0;
	mov.u64 	%rd57153, %rd56896;
	@%p1466 bra 	$L__BB5_3487;
	mov.b64 	%rd57152, 0;
$L__BB5_3485:
	shl.b64 	%rd31662, %rd57152, 3;
	add.s64 	%rd31663, %rd56852, %rd31662;
	ld.u64 	%rd6312, [%rd31663];
	add.s64 	%rd31664, %rd56896, %rd31662;
	ld.u64 	%rd6313, [%rd31664];
	setp.lt.u64 	%p1467, %rd6312, %rd6313;
	mov.u64 	%rd57153, %rd56852;
	@%p1467 bra 	$L__BB5_3487;
	setp.le.u64 	%p1468, %rd6312, %rd6313;
	add.s64 	%rd57152, %rd57152, 1;
	setp.lt.u64 	%p1469, %rd57152, %rd2957;
	and.pred  	%p1470, %p1468, %p1469;
	mov.u64 	%rd57153, %rd56896;
	@%p1470 bra 	$L__BB5_3485;
$L__BB5_3487:
	shl.b32 	%r466, %r72, 1;
	setp.lt.u32 	%p1471, %r72, 129;
	@%p1471 bra 	$L__BB5_3069;
	ld.param.s8 	%rs2, [_ZN3cub18CUB_300001_SM_10006detail10merge_sort30DeviceMergeSortBlockSortKernelINS2_10policy_hubIPPmE9Policy600ES6_PNS0_8NullTypeES6_SA_j18tuple_indexed_lessS5_S9_EEvbT0_T1_T2_T3_T4_PT6_PT7_T5_NS1_7vsmem_tE_param_0];
	bar.sync 	0;
	setp.eq.s16 	%p1472, %rs2, 0;
	@%p1472 bra 	$L__BB5_3507;
	st.shared.u64 	[%r64], %rd55598;
	st.shared.u64 	[%r65+8], %rd56764;
	st.shared.u64 	[%r66+16], %rd56763;
	st.shared.u64 	[%r67+24], %rd56762;
	st.shared.u64 	[%r68+32], %rd56761;
	st.shared.u64 	[%r69+40], %rd56760;
	st.shared.u64 	[%r70+48], %rd56759;
	st.shared.u64 	[%r71+56], %rd57153;
	bar.warp.sync 	-1;
	ld.shared.u64 	%rd6316, [%r56];
	ld.shared.u64 	%rd6317, [%r57+256];
	ld.shared.u64 	%rd6318, [%r58+512];
	ld.shared.u64 	%rd6319, [%r59+768];
	ld.shared.u64 	%rd6320, [%r60+1024];
	ld.shared.u64 	%rd6321, [%r61+1280];
	ld.shared.u64 	%rd6322, [%r62+1536];
	ld.shared.u64 	%rd6323, [%r63+1792];
	setp.eq.s32 	%p1473, %r51, 0;
	@%p1473 bra 	$L__BB5_3490;
	bra.uni 	$L__BB5_3491;
$L__BB5_3490:
	st.volatile.shared.u32 	[_ZZN3cub18CUB_300001_SM_10006detail10merge_sort30DeviceMergeSortBlockSortKernelINS2_10policy_hubIPPmE9Policy600ES6_PNS0_8NullTypeES6_SA_j18tuple_indexed_lessS5_S9_EEvbT0_T1_T2_T3_T4_PT6_PT7_T5_NS1_7vsmem_tEE19static_temp_storage+16896], %r50;
$L__BB5_3491:
	ld.param.u64 	%rd53520, [_ZN3cub18CUB_300001_SM_10006detail10merge_sort30DeviceMergeSortBlockSortKernelINS2_10policy_hubIPPmE9Policy600ES6_PNS0_8NullTypeES6_SA_j18tuple_indexed_lessS5_S9_EEvbT0_T1_T2_T3_T4_PT6_PT7_T5_NS1_7vsmem_tE_param_3];
	cvta.to.global.u64 	%rd6332, %rd53520;
	bar.sync 	0;
	ld.volatile.shared.u32 	%r103, [_ZZN3cub18CUB_300001_SM_10006detail10merge_sort30DeviceMergeSortBlockSortKernelINS2_10policy_hubIPPmE9Policy600ES6_PNS0_8NullTypeES6_SA_j18tuple_indexed_lessS5_S9_EEvbT0_T1_T2_T3_T4_PT6_PT7_T5_NS1_7vsmem_tEE19static_temp_storage+16896];
	add.s32 	%r104, %r113, %r52;
	setp.ge.s32 	%p1474, %r104, %r103;
	@%p1474 bra 	$L__BB5_3493;
	cvt.u64.u32 	%rd31666, %r104;
	add.s64 	%rd31667, %rd31666, %rd2931;
	shl.b64 	%rd31668, %rd31667, 3;
	add.s64 	%rd31669, %rd6332, %rd31668;
	st.global.u64 	[%rd31669], %rd6316;
$L__BB5_3493:
	add.s32 	%r285, %r104, 32;
	setp.ge.s32 	%p1475, %r285, %r103;
	@%p1475 bra 	$L__BB5_3495;
	cvt.u64.u32 	%rd31670, %r104;
	add.s64 	%rd31671, %rd31670, %rd2931;
	shl.b64 	%rd31672, %rd31671, 3;
	add.s64 	%rd31673, %rd6332, %rd31672;
	st.global.u64 	[%rd31673+256], %rd6317;
$L__BB5_3495:
	add.s32 	%r286, %r104, 64;
	setp.ge.s32 	%p1476, %r286, %r103;
	@%p1476 bra 	$L__BB5_3497;
	cvt.u64.u32 	%rd31674, %r104;
	add.s64 	%rd31675, %rd31674, %rd2931;
	shl.b64 	%rd31676, %rd31675, 3;
	add.s64 	%rd31677, %rd6332, %rd31676;
	st.global.u64 	[%rd31677+512], %rd6318;
$L__BB5_3497:
	add.s32 	%r287, %r104, 96;
	setp.ge.s32 	%p1477, %r287, %r103;
	@%p1477 bra 	$L__BB5_3499;
	cvt.u64.u32 	%rd31678, %r104;
	add.s64 	%rd31679, %rd31678, %rd2931;
	shl.b64 	%rd31680, %rd31679, 3;
	add.s64 	%rd31681, %rd6332, %rd31680;
	st.global.u64 	[%rd31681+768], %rd6319;
$L__BB5_3499:
	add.s32 	%r288, %r104, 128;
	setp.ge.s32 	%p1478, %r288, %r103;
	@%p1478 bra 	$L__BB5_3501;
	cvt.u64.u32 	%rd31682, %r104;
	add.s64 	%rd31683, %rd31682, %rd2931;
	shl.b64 	%rd31684, %rd31683, 3;
	add.s64 	%rd31685, %rd6332, %rd31684;
	st.global.u64 	[%rd31685+1024], %rd6320;
$L__BB5_3501:
	add.s32 	%r289, %r104, 160;
	setp.ge.s32 	%p1479, %r289, %r103;
	@%p1479 bra 	$L__BB5_3503;
	cvt.u64.u32 	%rd31686, %r104;
	add.s64 	%rd31687, %rd31686, %rd2931;
	shl.b64 	%rd31688, %rd31687, 3;
	add.s64 	%rd31689, %rd6332, %rd31688;
	st.global.u64 	[%rd31689+1280], %rd6321;
$L__BB5_3503:
	add.s32 	%r290, %r104, 192;
	setp.ge.s32 	%p1480, %r290, %r103;
	@%p1480 bra 	$L__BB5_3505;
	cvt.u64.u32 	%rd31690, %r104;
	add.s64 	%rd31691, %rd31690, %rd2931;
	shl.b64 	%rd31692, %rd31691, 3;
	add.s64 	%rd31693, %rd6332, %rd31692;
	st.global.u64 	[%rd31693+1536], %rd6322;
$L__BB5_3505:
	add.s32 	%r291, %r104, 224;
	setp.ge.s32 	%p1481, %r291, %r103;
	@%p1481 bra 	$L__BB5_3525;
	cvt.u64.u32 	%rd31694, %r104;
	add.s64 	%rd31695, %rd31694, %rd2931;
	shl.b64 	%rd31696, %rd31695, 3;
	add.s64 	%rd31697, %rd6332, %rd31696;
	st.global.u64 	[%rd31697+1792], %rd6323;
	bra.uni 	$L__BB5_3525;
$L__BB5_3507:
	st.shared.u64 	[%r64], %rd55598;
	st.shared.u64 	[%r65+8], %rd56764;
	st.shared.u64 	[%r66+16], %rd56763;
	st.shared.u64 	[%r67+24], %rd56762;
	st.shared.u64 	[%r68+32], %rd56761;
	st.shared.u64 	[%r69+40], %rd56760;
	st.shared.u64 	[%r70+48], %rd56759;
	st.shared.u64 	[%r71+56], %rd57153;
	bar.warp.sync 	-1;
	ld.shared.u64 	%rd6324, [%r56];
	ld.shared.u64 	%rd6325, [%r57+256];
	ld.shared.u64 	%rd6326, [%r58+512];
	ld.shared.u64 	%rd6327, [%r59+768];
	ld.shared.u64 	%rd6328, [%r60+1024];
	ld.shared.u64 	%rd6329, [%r61+1280];
	ld.shared.u64 	%rd6330, [%r62+1536];
	ld.shared.u64 	%rd6331, [%r63+1792];
	setp.eq.s32 	%p1482, %r51, 0;
	@%p1482 bra 	$L__BB5_3508;
	bra.uni 	$L__BB5_3509;
$L__BB5_3508:
	st.volatile.shared.u32 	[_ZZN3cub18CUB_300001_SM_10006detail10merge_sort30DeviceMergeSortBlockSortKernelINS2_10policy_hubIPPmE9Policy600ES6_PNS0_8NullTypeES6_SA_j18tuple_indexed_lessS5_S9_EEvbT0_T1_T2_T3_T4_PT6_PT7_T5_NS1_7vsmem_tEE19static_temp_storage+16896], %r50;
$L__BB5_3509:
	ld.param.u64 	%rd53522, [_ZN3cub18CUB_300001_SM_10006detail10merge_sort30DeviceMergeSortBlockSortKernelINS2_10policy_hubIPPmE9Policy600ES6_PNS0_8NullTypeES6_SA_j18tuple_indexed_lessS5_S9_EEvbT0_T1_T2_T3_T4_PT6_PT7_T5_NS1_7vsmem_tE_param_6];
	cvta.to.global.u64 	%rd6333, %rd53522;
	bar.sync 	0;
	ld.volatile.shared.u32 	%r105, [_ZZN3cub18CUB_300001_SM_10006detail10merge_sort30DeviceMergeSortBlockSortKernelINS2_10policy_hubIPPmE9Policy600ES6_PNS0_8NullTypeES6_SA_j18tuple_indexed_lessS5_S9_EEvbT0_T1_T2_T3_T4_PT6_PT7_T5_NS1_7vsmem_tEE19static_temp_storage+16896];
	add.s32 	%r106, %r113, %r52;
	setp.ge.s32 	%p1483, %r106, %r105;
	@%p1483 bra 	$L__BB5_3511;
	cvt.u64.u32 	%rd31698, %r106;
	add.s64 	%rd31699, %rd31698, %rd2931;
	shl.b64 	%rd31700, %rd31699, 3;
	add.s64 	%rd31701, %rd6333, %rd31700;
	st.global.u64 	[%rd31701], %rd6324;
$L__BB5_3511:
	add.s32 	%r292, %r106, 32;
	setp.ge.s32 	%p1484, %r292, %r105;
	@%p1484 bra 	$L__BB5_3513;
	cvt.u64.u32 	%rd31702, %r106;
	add.s64 	%rd31703, %rd31702, %rd2931;
	shl.b64 	%rd31704, %rd31703, 3;
	add.s64 	%rd31705, %rd6333, %rd31704;
	st.global.u64 	[%rd31705+256], %rd6325;
$L__BB5_3513:
	add.s32 	%r293, %r106, 64;
	setp.ge.s32 	%p1485, %r293, %r105;
	@%p1485 bra 	$L__BB5_3515;
	cvt.u64.u32 	%rd31706, %r106;
	add.s64 	%rd31707, %rd31706, %rd2931;
	shl.b64 	%rd31708, %rd31707, 3;
	add.s64 	%rd31709, %rd6333, %rd31708;
	st.global.u64 	[%rd31709+512], %rd6326;
$L__BB5_3515:
	add.s32 	%r294, %r106, 96;
	setp.ge.s32 	%p1486, %r294, %r105;
	@%p1486 bra 	$L__BB5_3517;
	cvt.u64.u32 	%rd31710, %r106;
	add.s64 	%rd31711, %rd31710, %rd2931;
	shl.b64 	%rd31712, %rd31711, 3;
	add.s64 	%rd31713, %rd6333, %rd31712;
	st.global.u64 	[%rd31713+768], %rd6327;
$L__BB5_3517:
	add.s32 	%r295, %r106, 128;
	setp.ge.s32 	%p1487, %r295, %r105;
	@%p1487 bra 	$L__BB5_3519;
	cvt.u64.u32 	%rd31714, %r106;
	add.s64 	%rd31715, %rd31714, %rd2931;
	shl.b64 	%rd31716, %rd31715, 3;
	add.s64 	%rd31717, %rd6333, %rd31716;
	st.global.u64 	[%rd31717+1024], %rd6328;
$L__BB5_3519:
	add.s32 	%r296, %r106, 160;
	setp.ge.s32 	%p1488, %r296, %r105;
	@%p1488 bra 	$L__BB5_3521;
	cvt.u64.u32 	%rd31718, %r106;
	add.s64 	%rd31719, %rd31718, %rd2931;
	shl.b64 	%rd31720, %rd31719, 3;
	add.s64 	%rd31721, %rd6333, %rd31720;
	st.global.u64 	[%rd31721+1280], %rd6329;
$L__BB5_3521:
	add.s32 	%r297, %r106, 192;
	setp.ge.s32 	%p1489, %r297, %r105;
	@%p1489 bra 	$L__BB5_3523;
	cvt.u64.u32 	%rd31722, %r106;
	add.s64 	%rd31723, %rd31722, %rd2931;
	shl.b64 	%rd31724, %rd31723, 3;
	add.s64 	%rd31725, %rd6333, %rd31724;
	st.global.u64 	[%rd31725+1536], %rd6330;
$L__BB5_3523:
	add.s32 	%r298, %r106, 224;
	setp.ge.s32 	%p1490, %r298, %r105;
	@%p1490 bra 	$L__BB5_3525;
	cvt.u64.u32 	%rd31726, %r106;
	add.s64 	%rd31727, %rd31726, %rd2931;
	shl.b64 	%rd31728, %rd31727, 3;
	add.s64 	%rd31729, %rd6333, %rd31728;
	st.global.u64 	[%rd31729+1792], %rd6331;
$L__BB5_3525:
	ret;

}
	// .globl	_ZN3cub18CUB_300001_SM_10006detail10merge_sort30DeviceMergeSortPartitionKernelIPPmj18tuple_indexed_lessS4_EEvbT_PT2_T0_SA_PSA_T1_SA_i
.visible .entry _ZN3cub18CUB_300001_SM_10006detail10merge_sort30DeviceMergeSortPartitionKernelIPPmj18tuple_indexed_lessS4_EEvbT_PT2_T0_SA_PSA_T1_SA_i(
	.param .u8 _ZN3cub18CUB_300001_SM_10006detail10merge_sort30DeviceMergeSortPartitionKernelIPPmj18tuple_indexed_lessS4_EEvbT_PT2_T0_SA_PSA_T1_SA_i_param_0,
	.param .u64 .ptr .align 1 _ZN3cub18CUB_300001_SM_10006detail10merge_sort30DeviceMergeSortPartitionKernelIPPmj18tuple_indexed_lessS4_EEvbT_PT2_T0_SA_PSA_T1_SA_i_param_1,
	.param .u64 .ptr .align 1 _ZN3cub18CUB_300001_SM_10006detail10merge_sort30DeviceMergeSortPartitionKernelIPPmj18tuple_indexed_lessS4_EEvbT_PT2_T0_SA_PSA_T1_SA_i_param_2,
	.param .u32 _ZN3cub18CUB_300001_SM_10006detail10merge_sort30DeviceMergeSortPartitionKernelIPPmj18tuple_indexed_lessS4_EEvbT_PT2_T0_SA_PSA_T1_SA_i_param_3,
	.param .u32 _ZN3cub18CUB_300001_SM_10006detail10merge_sort30DeviceMergeSortPartitionKernelIPPmj18tuple_indexed_lessS4_EEvbT_PT2_T0_SA_PSA_T1_SA_i_param_4,
	.param .u64 .ptr .align 1 _ZN3cub18CUB_300001_SM_10006detail10merge_sort30DeviceMergeSortPartitionKernelIPPmj18tuple_indexed_lessS4_EEvbT_PT2_T0_SA_PSA_T1_SA_i_param_5,
	.param .align 8 .b8 _ZN3cub18CUB_300001_SM_10006detail10merge_sort30DeviceMergeSortPartitionKernelIPPmj18tuple_indexed_lessS4_EEvbT_PT2_T0_SA_PSA_T1_SA_i_param_6[16],
	.param .u32 _ZN3cub18CUB_300001_SM_10006detail10merge_sort30DeviceMergeSortPartitionKernelIPPmj18tuple_indexed_lessS4_EEvbT_PT2_T0_SA_PSA_T1_SA_i_param_7,
	.param .u32 _ZN3cub18CUB_300001_SM_10006detail10merge_sort30DeviceMergeSortPartitionKernelIPPmj18tuple_indexed_lessS4_EEvbT_PT2_T0_SA_PSA_T1_SA_i_param_8
)
{
	.reg .pred 	%p<88>;
	.reg .b16 	%rs<6>;
	.reg .b32 	%r<85>;
	.reg .b64 	%rd<1460>;

	ld.param.u32 	%r30, [_ZN3cub18CUB_300001_SM_10006detail10merge_sort30DeviceMergeSortPartitionKernelIPPmj18tuple_indexed_lessS4_EEvbT_PT2_T0_SA_PSA_T1_SA_i_param_6+8];
	ld.param.u64 	%rd168, [_ZN3cub18CUB_300001_SM_10006detail10merge_sort30DeviceMergeSortPartitionKernelIPPmj18tuple_indexed_lessS4_EEvbT_PT2_T0_SA_PSA_T1_SA_i_param_6];
	ld.param.s8 	%rs1, [_ZN3cub18CUB_300001_SM_10006detail10merge_sort30DeviceMergeSortPartitionKernelIPPmj18tuple_indexed_lessS4_EEvbT_PT2_T0_SA_PSA_T1_SA_i_param_0];
	ld.param.u64 	%rd169, [_ZN3cub18CUB_300001_SM_10006detail10merge_sort30DeviceMergeSortPartitionKernelIPPmj18tuple_indexed_lessS4_EEvbT_PT2_T0_SA_PSA_T1_SA_i_param_1];
	ld.param.u64 	%rd167, [_ZN3cub18CUB_300001_SM_10006detail10merge_sort30DeviceMergeSortPartitionKernelIPPmj18tuple_indexed_lessS4_EEvbT_PT2_T0_SA_PSA_T1_SA_i_param_2];
	ld.param.u32 	%r28, [_ZN3cub18CUB_300001_SM_10006detail10merge_sort30DeviceMergeSortPartitionKernelIPPmj18tuple_indexed_lessS4_EEvbT_PT2_T0_SA_PSA_T1_SA_i_param_3];
	ld.param.u32 	%r29, [_ZN3cub18CUB_300001_SM_10006detail10merge_sort30DeviceMergeSortPartitionKernelIPPmj18tuple_indexed_lessS4_EEvbT_PT2_T0_SA_PSA_T1_SA_i_param_4];
	ld.param.u64 	%rd170, [_ZN3cub18CUB_300001_SM_10006detail10merge_sort30DeviceMergeSortPartitionKernelIPPmj18tuple_indexed_lessS4_EEvbT_PT2_T0_SA_PSA_T1_SA_i_param_5];
	ld.param.u32 	%r31, [_ZN3cub18CUB_300001_SM_10006detail10merge_sort30DeviceMergeSortPartitionKernelIPPmj18tuple_indexed_lessS4_EEvbT_PT2_T0_SA_PSA_T1_SA_i_param_7];
	ld.param.u32 	%r32, [_ZN3cub18CUB_300001_SM_10006detail10merge_sort30DeviceMergeSortPartitionKernelIPPmj18tuple_indexed_lessS4_EEvbT_PT2_T0_SA_PSA_T1_SA_i_param_8];
	cvta.to.global.u64 	%rd1, %rd170;
	cvta.to.global.u64 	%rd2, %rd169;
	mov.u32 	%r38, %ntid.x;
	mov.u32 	%r39, %ctaid.x;
	mov.u32 	%r40, %tid.x;
	mad.lo.s32 	%r1, %r38, %r39, %r40;
	setp.ge.u32 	%p6, %r1, %r29;
	@%p6 bra 	$L__BB6_97;
	shr.u32 	%r41, %r31, 1;
	add.s32 	%r3, %r31, -1;
	neg.s32 	%r42, %r31;
	and.b32  	%r43, %r1, %r42;
	mul.lo.s32 	%r44, %r32, %r43;
	mul.lo.s32 	%r45, %r32, %r41;
	min.u32 	%r4, %r44, %r28;
	not.b32 	%r46, %r44;
	min.u32 	%r47, %r45, %r46;
	add.s32 	%r48, %r47, %r44;
	min.u32 	%r5, %r48, %r28;
	not.b32 	%r49, %r5;
	min.u32 	%r50, %r45, %r49;
	add.s32 	%r51, %r50, %r5;
	min.u32 	%r6, %r51, %r28;
	// begin inline asm
	griddepcontrol.wait;
	// end inline asm
	add.s32 	%r52, %r1, 1;
	setp.ne.s32 	%p7, %r52, %r29;
	@%p7 bra 	$L__BB6_3;
	mul.wide.u32 	%rd1376, %r1, 4;
	add.s64 	%rd1377, %rd1, %rd1376;
	st.global.u32 	[%rd1377], %r5;
	bra.uni 	$L__BB6_97;
$L__BB6_3:
	sub.s32 	%r53, %r6, %r4;
	and.b32  	%r54, %r3, %r1;
	mul.lo.s32 	%r55, %r54, %r32;
	min.u32 	%r7, %r55, %r53;
	setp.eq.s16 	%p8, %rs1, 0;
	@%p8 bra 	$L__BB6_51;
	cvt.u64.u32 	%rd4, %r4;
	cvt.u64.u32 	%rd5, %r5;
	sub.s32 	%r56, %r5, %r4;
	sub.s32 	%r57, %r6, %r5;
	max.u32 	%r58, %r7, %r57;
	sub.s32 	%r84, %r58, %r57;
	min.u32 	%r78, %r56, %r7;
	setp.ge.u32 	%p9, %r84, %r78;
	@%p9 bra 	$L__BB6_96;
	setp.ne.s64 	%p10, %rd168, 0;
	cvt.s64.s32 	%rd6, %r30;
	@%p10 bra 	$L__BB6_11;
$L__BB6_6:
	setp.eq.s32 	%p42, %r30, 0;
	sub.s32 	%r64, %r78, %r84;
	shr.u32 	%r65, %r64, 1;
	add.s32 	%r12, %r65, %r84;
	cvt.u64.u32 	%rd765, %r12;
	add.s64 	%rd766, %rd765, %rd4;
	shl.b64 	%rd767, %rd766, 3;
	add.s64 	%rd7, %rd2, %rd767;
	not.b32 	%r66, %r12;
	add.s32 	%r67, %r7, %r66;
	cvt.u64.u32 	%rd768, %r67;
	add.s64 	%rd769, %rd768, %rd5;
	shl.b64 	%rd770, %rd769, 3;
	add.s64 	%rd8, %rd2, %rd770;
	mov.pred 	%p41, -1;
	mov.pred 	%p85, %p41;
	@%p42 bra 	$L__BB6_10;
	ld.global.u64 	%rd9, [%rd7];
	ld.global.u64 	%rd10, [%rd8];
	mov.b64 	%rd1378, 0;
$L__BB6_8:
	shl.b64 	%rd772, %rd1378, 3;
	add.s64 	%rd773, %rd10, %rd772;
	ld.u64 	%rd12, [%rd773];
	add.s64 	%rd774, %rd9, %rd772;
	ld.u64 	%rd13, [%rd774];
	setp.lt.u64 	%p44, %rd12, %rd13;
	mov.pred 	%p85, 0;
	@%p44 bra 	$L__BB6_10;
	setp.le.u64 	%p46, %rd12, %rd13;
	add.s64 	%rd1378, %rd1378, 1;
	setp.lt.u64 	%p47, %rd1378, %rd6;
	and.pred  	%p48, %p46, %p47;
	mov.pred 	%p85, %p41;
	@%p48 bra 	$L__BB6_8;
$L__BB6_10:
	add.s32 	%r68, %r12, 1;
	selp.b32 	%r84, %r68, %r84, %p85;
	selp.b32 	%r78, %r78, %r12, %p85;
	setp.lt.u32 	%p49, %r84, %r78;
	@%p49 bra 	$L__BB6_6;
	bra.uni 	$L__BB6_96;
$L__BB6_11:
	add.s64 	%rd15, %rd168, -1;
	and.b64  	%rd16, %rd168, 7;
	and.b64  	%rd17, %rd168, 3;
	and.b64  	%rd18, %rd168, 1;
	and.b64  	%rd19, %rd168, -2;
	and.b64  	%rd20, %rd168, -8;
$L__BB6_12:
	setp.eq.s64 	%p11, %rd15, 0;
	sub.s32 	%r59, %r78, %r84;
	shr.u32 	%r60, %r59, 1;
	add.s32 	%r17, %r60, %r84;
	cvt.u64.u32 	%rd174, %r17;
	cvt.u64.u32 	%rd175, %r4;
	add.s64 	%rd176, %rd174, %rd175;
	shl.b64 	%rd177, %rd176, 3;
	add.s64 	%rd178, %rd2, %rd177;
	ld.global.u64 	%rd21, [%rd178];
	not.b32 	%r61, %r17;
	add.s32 	%r62, %r7, %r61;
	cvt.u64.u32 	%rd179, %r62;
	add.s64 	%rd180, %rd179, %rd5;
	shl.b64 	%rd181, %rd180, 3;
	add.s64 	%rd182, %rd2, %rd181;
	ld.global.u64 	%rd22, [%rd182];
	mov.b64 	%rd1384, -3750763034362895579;
	mov.b64 	%rd1383, 0;
	@%p11 bra 	$L__BB6_15;
	mov.b64 	%rd1384, -3750763034362895579;
	mov.b64 	%rd1383, 0;
	mov.u64 	%rd1385, %rd1383;
$L__BB6_14:
	shl.b64 	%rd185, %rd1383, 3;
	add.s64 	%rd186, %rd22, %rd185;
	ld.u64 	%rd187, [%rd186];
	and.b64  	%rd188, %rd187, 255;
	xor.b64  	%rd189, %rd188, %rd1384;
	mul.lo.s64 	%rd190, %rd189, 1099511628211;
	shr.u64 	%rd191, %rd187, 8;
	and.b64  	%rd192, %rd191, 255;
	xor.b64  	%rd193, %rd192, %rd190;
	mul.lo.s64 	%rd194, %rd193, 1099511628211;
	shr.u64 	%rd195, %rd187, 16;
	and.b64  	%rd196, %rd195, 255;
	xor.b64  	%rd197, %rd196, %rd194;
	mul.lo.s64 	%rd198, %rd197, 1099511628211;
	shr.u64 	%rd199, %rd187, 24;
	and.b64  	%rd200, %rd199, 255;
	xor.b64  	%rd201, %rd200, %rd198;
	mul.lo.s64 	%rd202, %rd201, 1099511628211;
	shr.u64 	%rd203, %rd187, 32;
	and.b64  	%rd204, %rd203, 255;
	xor.b64  	%rd205, %rd204, %rd202;
	mul.lo.s64 	%rd206, %rd205, 1099511628211;
	shr.u64 	%rd207, %rd187, 40;
	and.b64  	%rd208, %rd207, 255;
	xor.b64  	%rd209, %rd208, %rd206;
	mul.lo.s64 	%rd210, %rd209, 1099511628211;
	shr.u64 	%rd211, %rd187, 48;
	and.b64  	%rd212, %rd211, 255;
	xor.b64  	%rd213, %rd212, %rd210;
	mul.lo.s64 	%rd214, %rd213, 1099511628211;
	shr.u64 	%rd215, %rd187, 56;
	xor.b64  	%rd216, %rd215, %rd214;
	mul.lo.s64 	%rd217, %rd216, 1099511628211;
	ld.u64 	%rd218, [%rd186+8];
	and.b64  	%rd219, %rd218, 255;
	xor.b64  	%rd220, %rd219, %rd217;
	mul.lo.s64 	%rd221, %rd220, 1099511628211;
	shr.u64 	%rd222, %rd218, 8;
	and.b64  	%rd223, %rd222, 255;
	xor.b64  	%rd224, %rd223, %rd221;
	mul.lo.s64 	%rd225, %rd224, 1099511628211;
	shr.u64 	%rd226, %rd218, 16;
	and.b64  	%rd227, %rd226, 255;
	xor.b64  	%rd228, %rd227, %rd225;
	mul.lo.s64 	%rd229, %rd228, 1099511628211;
	shr.u64 	%rd230, %rd218, 24;
	and.b64  	%rd231, %rd230, 255;
	xor.b64  	%rd232, %rd231, %rd229;
	mul.lo.s64 	%rd233, %rd232, 1099511628211;
	shr.u64 	%rd234, %rd218, 32;
	and.b64  	%rd235, %rd234, 255;
	xor.b64  	%rd236, %rd235, %rd233;
	mul.lo.s64 	%rd237, %rd236, 1099511628211;
	shr.u64 	%rd238, %rd218, 40;
	and.b64  	%rd239, %rd238, 255;
	xor.b64  	%rd240, %rd239, %rd237;
	mul.lo.s64 	%rd241, %rd240, 1099511628211;
	shr.u64 	%rd242, %rd218, 48;
	and.b64  	%rd243, %rd242, 255;
	xor.b64  	%rd244, %rd243, %rd241;
	mul.lo.s64 	%rd245, %rd244, 1099511628211;
	shr.u64 	%rd246, %rd218, 56;
	xor.b64  	%rd247, %rd246, %rd245;
	mul.lo.s64 	%rd1384, %rd247, 1099511628211;
	add.s64 	%rd1383, %rd1383, 2;
	add.s64 	%rd1385, %rd1385, 2;
	setp.eq.s64 	%p12, %rd1385, %rd19;
	@%p12 bra 	$L__BB6_15;
	bra.uni 	$L__BB6_14;
$L__BB6_15:
	setp.eq.s64 	%p13, %rd18, 0;
	@%p13 bra 	$L__BB6_17;
	shl.b64 	%rd248, %rd1383, 3;
	add.s64 	%rd249, %rd22, %rd248;
	ld.u64 	%rd250, [%rd249];
	and.b64  	%rd251, %rd250, 255;
	xor.b64  	%rd252, %rd251, %rd1384;
	mul.lo.s64 	%rd253, %rd252, 1099511628211;
	shr.u64 	%rd254, %rd250, 8;
	and.b64  	%rd255, %rd254, 255;
	xor.b64  	%rd256, %rd255, %rd253;
	mul.lo.s64 	%rd257, %rd256, 1099511628211;
	shr.u64 	%rd258, %rd250, 16;
	and.b64  	%rd259, %rd258, 255;
	xor.b64  	%rd260, %rd259, %rd257;
	mul.lo.s64 	%rd261, %rd260, 1099511628211;
	shr.u64 	%rd262, %rd250, 24;
	and.b64  	%rd263, %rd262, 255;
	xor.b64  	%rd264, %rd263, %rd261;
	mul.lo.s64 	%rd265, %rd264, 1099511628211;
	shr.u64 	%rd266, %rd250, 32;
	and.b64  	%rd267, %rd266, 255;
	xor.b64  	%rd268, %rd267, %rd265;
	mul.lo.s64 	%rd269, %rd268, 1099511628211;
	shr.u64 	%rd270, %rd250, 40;
	and.b64  	%rd271, %rd270, 255;
	xor.b64  	%rd272, %rd271, %rd269;
	mul.lo.s64 	%rd273, %rd272, 1099511628211;
	shr.u64 	%rd274, %rd250, 48;
	and.b64  	%rd275, %rd274, 255;
	xor.b64  	%rd276, %rd275, %rd273;
	mul.lo.s64 	%rd277, %rd276, 1099511628211;
	shr.u64 	%rd278, %rd250, 56;
	xor.b64  	%rd279, %rd278, %rd277;
	mul.lo.s64 	%rd1384, %rd279, 1099511628211;
$L__BB6_17:
	mov.b64 	%rd1389, -3750763034362895579;
	mov.b64 	%rd1390, 0;
	@%p11 bra 	$L__BB6_20;
	mov.b64 	%rd1389, -3750763034362895579;
	mov.b64 	%rd1390, 0;
	mov.u64 	%rd1388, %rd1390;
$L__BB6_19:
	shl.b64 	%rd285, %rd1390, 3;
	add.s64 	%rd286, %rd21, %rd285;
	ld.u64 	%rd287, [%rd286];
	and.b64  	%rd288, %rd287, 255;
	xor.b64  	%rd289, %rd288, %rd1389;
	mul.lo.s64 	%rd290, %rd289, 1099511628211;
	shr.u64 	%rd291, %rd287, 8;
	and.b64  	%rd292, %rd291, 255;
	xor.b64  	%rd293, %rd292, %rd290;
	mul.lo.s64 	%rd294, %rd293, 1099511628211;
	shr.u64 	%rd295, %rd287, 16;
	and.b64  	%rd296, %rd295, 255;
	xor.b64  	%rd297, %rd296, %rd294;
	mul.lo.s64 	%rd298, %rd297, 1099511628211;
	shr.u64 	%rd299, %rd287, 24;
	and.b64  	%rd300, %rd299, 255;
	xor.b64  	%rd301, %rd300, %rd298;
	mul.lo.s64 	%rd302, %rd301, 1099511628211;
	shr.u64 	%rd303, %rd287, 32;
	and.b64  	%rd304, %rd303, 255;
	xor.b64  	%rd305, %rd304, %rd302;
	mul.lo.s64 	%rd306, %rd305, 1099511628211;
	shr.u64 	%rd307, %rd287, 40;
	and.b64  	%rd308, %rd307, 255;
	xor.b64  	%rd309, %rd308, %rd306;
	mul.lo.s64 	%rd310, %rd309, 1099511628211;
	shr.u64 	%rd311, %rd287, 48;
	and.b64  	%rd312, %rd311, 255;
	xor.b64  	%rd313, %rd312, %rd310;
	mul.lo.s64 	%rd314, %rd313, 1099511628211;
	shr.u64 	%rd315, %rd287, 56;
	xor.b64  	%rd316, %rd315, %rd314;
	mul.lo.s64 	%rd317, %rd316, 1099511628211;
	ld.u64 	%rd318, [%rd286+8];
	and.b64  	%rd319, %rd318, 255;
	xor.b64  	%rd320, %rd319, %rd317;
	mul.lo.s64 	%rd321, %rd320, 1099511628211;
	shr.u64 	%rd322, %rd318, 8;
	and.b64  	%rd323, %rd322, 255;
	xor.b64  	%rd324, %rd323, %rd321;
	mul.lo.s64 	%rd325, %rd324, 1099511628211;
	shr.u64 	%rd326, %rd318, 16;
	and.b64  	%rd327, %rd326, 255;
	xor.b64  	%rd328, %rd327, %rd325;
	mul.lo.s64 	%rd329, %rd328, 1099511628211;
	shr.u64 	%rd330, %rd318, 24;
	and.b64  	%rd331, %rd330, 255;
	xor.b64  	%rd332, %rd331, %rd329;
	mul.lo.s64 	%rd333, %rd332, 1099511628211;
	shr.u64 	%rd334, %rd318, 32;
	and.b64  	%rd335, %rd334, 255;
	xor.b64  	%rd336, %rd335, %rd333;
	mul.lo.s64 	%rd337, %rd336, 1099511628211;
	shr.u64 	%rd338, %rd318, 40;
	and.b64  	%rd339, %rd338, 255;
	xor.b64  	%rd340, %rd339, %rd337;
	mul.lo.s64 	%rd341, %rd340, 1099511628211;
	shr.u64 	%rd342, %rd318, 48;
	and.b64  	%rd343, %rd342, 255;
	xor.b64  	%rd344, %rd343, %rd341;
	mul.lo.s64 	%rd345, %rd344, 1099511628211;
	shr.u64 	%rd346, %rd318, 56;
	xor.b64  	%rd347, %rd346, %rd345;
	mul.lo.s64 	%rd1389, %rd347, 1099511628211;
	add.s64 	%rd1390, %rd1390, 2;
	add.s64 	%rd1388, %rd1388, 2;
	setp.ne.s64 	%p15, %rd1388, %rd19;
	@%p15 bra 	$L__BB6_19;
$L__BB6_20:
	@%p13 bra 	$L__BB6_22;
	shl.b64 	%rd348, %rd1390, 3;
	add.s64 	%rd349, %rd21, %rd348;
	ld.u64 	%rd350, [%rd349];
	and.b64  	%rd351, %rd350, 255;
	xor.b64  	%rd352, %rd351, %rd1389;
	mul.lo.s64 	%rd353, %rd352, 1099511628211;
	shr.u64 	%rd354, %rd350, 8;
	and.b64  	%rd355, %rd354, 255;
	xor.b64  	%rd356, %rd355, %rd353;
	mul.lo.s64 	%rd357, %rd356, 1099511628211;
	shr.u64 	%rd358, %rd350, 16;
	and.b64  	%rd359, %rd358, 255;
	xor.b64  	%rd360, %rd359, %rd357;
	mul.lo.s64 	%rd361, %rd360, 1099511628211;
	shr.u64 	%rd362, %rd350, 24;
	and.b64  	%rd363, %rd362, 255;
	xor.b64  	%rd364, %rd363, %rd361;
	mul.lo.s64 	%rd365, %rd364, 1099511628211;
	shr.u64 	%rd366, %rd350, 32;
	and.b64  	%rd367, %rd366, 255;
	xor.b64  	%rd368, %rd367, %rd365;
	mul.lo.s64 	%rd369, %rd368, 1099511628211;
	shr.u64 	%rd370, %rd350, 40;
	and.b64  	%rd371, %rd370, 255;
	xor.b64  	%rd372, %rd371, %rd369;
	mul.lo.s64 	%rd373, %rd372, 1099511628211;
	shr.u64 	%rd374, %rd350, 48;
	and.b64  	%rd375, %rd374, 255;
	xor.b64  	%rd376, %rd375, %rd373;
	mul.lo.s64 	%rd377, %rd376, 1099511628211;
	shr.u64 	%rd378, %rd350, 56;
	xor.b64  	%rd379, %rd378, %rd377;
	mul.lo.s64 	%rd1389, %rd379, 1099511628211;
$L__BB6_22:
	setp.eq.s64 	%p17, %rd1384, %rd1389;
	@%p17 bra 	$L__BB6_46;
	setp.lt.u64 	%p18, %rd15, 7;
	mov.b64 	%rd1404, 0;
	mov.u64 	%rd1403, %rd1404;
	@%p18 bra 	$L__BB6_26;
	mov.b64 	%rd1404, 0;
	mov.u64 	%rd1406, %rd1404;
$L__BB6_25:
	.pragma "nounroll";
	shl.b64 	%rd383, %rd1404, 3;
	add.s64 	%rd384, %rd22, %rd383;
	ld.u64 	%rd385, [%rd384];
	mad.lo.s64 	%rd386, %rd385, 2654435761, %rd1403;
	shl.b64 	%rd387, %rd386, 13;
	add.s64 	%rd388, %rd387, %rd386;
	shr.u64 	%rd389, %rd388, 7;
	xor.b64  	%rd390, %rd389, %rd388;
	shl.b64 	%rd391, %rd390, 3;
	add.s64 	%rd392, %rd391, %rd390;
	shr.u64 	%rd393, %rd392, 17;
	xor.b64  	%rd394, %rd393, %rd392;
	shl.b64 	%rd395, %rd394, 5;
	add.s64 	%rd396, %rd395, %rd394;
	ld.u64 	%rd397, [%rd384+8];
	mad.lo.s64 	%rd398, %rd397, 2654435761, %rd396;
	shl.b64 	%rd399, %rd398, 13;
	add.s64 	%rd400, %rd399, %rd398;
	shr.u64 	%rd401, %rd400, 7;
	xor.b64  	%rd402, %rd401, %rd400;
	shl.b64 	%rd403, %rd402, 3;
	add.s64 	%rd404, %rd403, %rd402;
	shr.u64 	%rd405, %rd404, 17;
	xor.b64  	%rd406, %rd405, %rd404;
	shl.b64 	%rd407, %rd406, 5;
	add.s64 	%rd408, %rd407, %rd406;
	ld.u64 	%rd409, [%rd384+16];
	mad.lo.s64 	%rd410, %rd409, 2654435761, %rd408;
	shl.b64 	%rd411, %rd410, 13;
	add.s64 	%rd412, %rd411, %rd410;
	shr.u64 	%rd413, %rd412, 7;
	xor.b64  	%rd414, %rd413, %rd412;
	shl.b64 	%rd415, %rd414, 3;
	add.s64 	%rd416, %rd415, %rd414;
	shr.u64 	%rd417, %rd416, 17;
	xor.b64  	%rd418, %rd417, %rd416;
	shl.b64 	%rd419, %rd418, 5;
	add.s64 	%rd420, %rd419, %rd418;
	ld.u64 	%rd421, [%rd384+24];
	mad.lo.s64 	%rd422, %rd421, 2654435761, %rd420;
	shl.b64 	%rd423, %rd422, 13;
	add.s64 	%rd424, %rd423, %rd422;
	shr.u64 	%rd425, %rd424, 7;
	xor.b64  	%rd426, %rd425, %rd424;
	shl.b64 	%rd427, %rd426, 3;
	add.s64 	%rd428, %rd427, %rd426;
	shr.u64 	%rd429, %rd428, 17;
	xor.b64  	%rd430, %rd429, %rd428;
	shl.b64 	%rd431, %rd430, 5;
	add.s64 	%rd432, %rd431, %rd430;
	ld.u64 	%rd433, [%rd384+32];
	mad.lo.s64 	%rd434, %rd433, 2654435761, %rd432;
	shl.b64 	%rd435, %rd434, 13;
	add.s64 	%rd436, %rd435, %rd434;
	shr.u64 	%rd437, %rd436, 7;
	xor.b64  	%rd438, %rd437, %rd436;
	shl.b64 	%rd439, %rd438, 3;
	add.s64 	%rd440, %rd439, %rd438;
	shr.u64 	%rd441, %rd440, 17;
	xor.b64  	%rd442, %rd441, %rd440;
	shl.b64 	%rd443, %rd442, 5;
	add.s64 	%rd444, %rd443, %rd442;
	ld.u64 	%rd445, [%rd384+40];
	mad.lo.s64 	%rd446, %rd445, 2654435761, %rd444;
	shl.b64 	%rd447, %rd446, 13;
	add.s64 	%rd448, %rd447, %rd446;
	shr.u64 	%rd449, %rd448, 7;
	xor.b64  	%rd450, %rd449, %rd448;
	shl.b64 	%rd451, %rd450, 3;
	add.s64 	%rd452, %rd451, %rd450;
	shr.u64 	%rd453, %rd452, 17;
	xor.b64  	%rd454, %rd453, %rd452;
	shl.b64 	%rd455, %rd454, 5;
	add.s64 	%rd456, %rd455, %rd454;
	ld.u64 	%rd457, [%rd384+48];
	mad.lo.s64 	%rd458, %rd457, 2654435761, %rd456;
	shl.b64 	%rd459, %rd458, 13;
	add.s64 	%rd460, %rd459, %rd458;
	shr.u64 	%rd461, %rd460, 7;
	xor.b64  	%rd462, %rd461, %rd460;
	shl.b64 	%rd463, %rd462, 3;
	add.s64 	%rd464, %rd463, %rd462;
	shr.u64 	%rd465, %rd464, 17;
	xor.b64  	%rd466, %rd465, %rd464;
	shl.b64 	%rd467, %rd466, 5;
	add.s64 	%rd468, %rd467, %rd466;
	ld.u64 	%rd469, [%rd384+56];
	mad.lo.s64 	%rd470, %rd469, 2654435761, %rd468;
	shl.b64 	%rd471, %rd470, 13;
	add.s64 	%rd472, %rd471, %rd470;
	shr.u64 	%rd473, %rd472, 7;
	xor.b64  	%rd474, %rd473, %rd472;
	shl.b64 	%rd475, %rd474, 3;
	add.s64 	%rd476, %rd475, %rd474;
	shr.u64 	%rd477, %rd476, 17;
	xor.b64  	%rd478, %rd477, %rd476;
	shl.b64 	%rd479, %rd478, 5;
	add.s64 	%rd1403, %rd479, %rd478;
	add.s64 	%rd1404, %rd1404, 8;
	add.s64 	%rd1406, %rd1406, 8;
	setp.eq.s64 	%p19, %rd1406, %rd20;
	@%p19 bra 	$L__BB6_26;
	bra.uni 	$L__BB6_25;
$L__BB6_26:
	setp.eq.s64 	%p20, %rd16, 0;
	@%p20 bra 	$L__BB6_34;
	add.s64 	%rd481, %rd16, -1;
	setp.lt.u64 	%p21, %rd481, 3;
	@%p21 bra 	$L__BB6_29;
	shl.b64 	%rd482, %rd1404, 3;
	add.s64 	%rd483, %rd22, %rd482;
	ld.u64 	%rd484, [%rd483];
	mad.lo.s64 	%rd485, %rd484, 2654435761, %rd1403;
	shl.b64 	%rd486, %rd485, 13;
	add.s64 	%rd487, %rd486, %rd485;
	shr.u64 	%rd488, %rd487, 7;
	xor.b64  	%rd489, %rd488, %rd487;
	shl.b64 	%rd490, %rd489, 3;
	add.s64 	%rd491, %rd490, %rd489;
	shr.u64 	%rd492, %rd491, 17;
	xor.b64  	%rd493, %rd492, %rd491;
	shl.b64 	%rd494, %rd493, 5;
	add.s64 	%rd495, %rd494, %rd493;
	ld.u64 	%rd496, [%rd483+8];
	mad.lo.s64 	%rd497, %rd496, 2654435761, %rd495;
	shl.b64 	%rd498, %rd497, 13;
	add.s64 	%rd499, %rd498, %rd497;
	shr.u64 	%rd500, %rd499, 7;
	xor.b64  	%rd501, %rd500, %rd499;
	shl.b64 	%rd502, %rd501, 3;
	add.s64 	%rd503, %rd502, %rd501;
	shr.u64 	%rd504, %rd503, 17;
	xor.b64  	%rd505, %rd504, %rd503;
	shl.b64 	%rd506, %rd505, 5;
	add.s64 	%rd507, %rd506, %rd505;
	ld.u64 	%rd508, [%rd483+16];
	mad.lo.s64 	%rd509, %rd508, 2654435761, %rd507;
	shl.b64 	%rd510, %rd509, 13;
	add.s64 	%rd511, %rd510, %rd509;
	shr.u64 	%rd512, %rd511, 7;
	xor.b64  	%rd513, %rd512, %rd511;
	shl.b64 	%rd514, %rd513, 3;
	add.s64 	%rd515, %rd514, %rd513;
	shr.u64 	%rd516, %rd515, 17;
	xor.b64  	%rd517, %rd516, %rd515;
	shl.b64 	%rd518, %rd517, 5;
	add.s64 	%rd519, %rd518, %rd517;
	ld.u64 	%rd520, [%rd483+24];
	mad.lo.s64 	%rd521, %rd520, 2654435761, %rd519;
	shl.b64 	%rd522, %rd521, 13;
	add.s64 	%rd523, %rd522, %rd521;
	shr.u64 	%rd524, %rd523, 7;
	xor.b64  	%rd525, %rd524, %rd523;
	shl.b64 	%rd526, %rd525, 3;
	add.s64 	%rd527, %rd526, %rd525;
	shr.u64 	%rd528, %rd527, 17;
	xor.b64  	%rd529, %rd528, %rd527;
	shl.b64 	%rd530, %rd529, 5;
	add.s64 	%rd1403, %rd530, %rd529;
	add.s64 	%rd1404, %rd1404, 4;
$L__BB6_29:
	setp.eq.s64 	%p22, %rd17, 0;
	@%p22 bra 	$L__BB6_34;
	setp.eq.s64 	%p23, %rd17, 1;
	@%p23 bra 	$L__BB6_32;
	shl.b64 	%rd532, %rd1404, 3;
	add.s64 	%rd533, %rd22, %rd532;
	ld.u64 	%rd534, [%rd533];
	mad.lo.s64 	%rd535, %rd534, 2654435761, %rd1403;
	shl.b64 	%rd536, %rd535, 13;
	add.s64 	%rd537, %rd536, %rd535;
	shr.u64 	%rd538, %rd537, 7;
	xor.b64  	%rd539, %rd538, %rd537;
	shl.b64 	%rd540, %rd539, 3;
	add.s64 	%rd541, %rd540, %rd539;
	shr.u64 	%rd542, %rd541, 17;
	xor.b64  	%rd543, %rd542, %rd541;
	shl.b64 	%rd544, %rd543, 5;
	add.s64 	%rd545, %rd544, %rd543;
	ld.u64 	%rd546, [%rd533+8];
	mad.lo.s64 	%rd547, %rd546, 2654435761, %rd545;
	shl.b64 	%rd548, %rd547, 13;
	add.s64 	%rd549, %rd548, %rd547;
	shr.u64 	%rd550, %rd549, 7;
	xor.b64  	%rd551, %rd550, %rd549;
	shl.b64 	%rd552, %rd551, 3;
	add.s64 	%rd553, %rd552, %rd551;
	shr.u64 	%rd554, %rd553, 17;
	xor.b64  	%rd555, %rd554, %rd553;
	shl.b64 	%rd556, %rd555, 5;
	add.s64 	%rd1403, %rd556, %rd555;
	add.s64 	%rd1404, %rd1404, 2;
$L__BB6_32:
	@%p13 bra 	$L__BB6_34;
	shl.b64 	%rd557, %rd1404, 3;
	add.s64 	%rd558, %rd22, %rd557;
	ld.u64 	%rd559, [%rd558];
	mad.lo.s64 	%rd560, %rd559, 2654435761, %rd1403;
	shl.b64 	%rd561, %rd560, 13;
	add.s64 	%rd562, %rd561, %rd560;
	shr.u64 	%rd563, %rd562, 7;
	xor.b64  	%rd564, %rd563, %rd562;
	shl.b64 	%rd565, %rd564, 3;
	add.s64 	%rd566, %rd565, %rd564;
	shr.u64 	%rd567, %rd566, 17;
	xor.b64  	%rd568, %rd567, %rd566;
	shl.b64 	%rd569, %rd568, 5;
	add.s64 	%rd1403, %rd569, %rd568;
$L__BB6_34:
	mov.b64 	%rd1411, 0;
	mov.u64 	%rd1419, %rd1411;
	@%p18 bra 	$L__BB6_37;
	mov.b64 	%rd1411, 0;
	mov.u64 	%rd1409, %rd1411;
$L__BB6_36:
	.pragma "nounroll";
	shl.b64 	%rd573, %rd1411, 3;
	add.s64 	%rd574, %rd21, %rd573;
	ld.u64 	%rd575, [%rd574];
	mad.lo.s64 	%rd576, %rd575, 2654435761, %rd1419;
	shl.b64 	%rd577, %rd576, 13;
	add.s64 	%rd578, %rd577, %rd576;
	shr.u64 	%rd579, %rd578, 7;
	xor.b64  	%rd580, %rd579, %rd578;
	shl.b64 	%rd581, %rd580, 3;
	add.s64 	%rd582, %rd581, %rd580;
	shr.u64 	%rd583, %rd582, 17;
	xor.b64  	%rd584, %rd583, %rd582;
	shl.b64 	%rd585, %rd584, 5;
	add.s64 	%rd586, %rd585, %rd584;
	ld.u64 	%rd587, [%rd574+8];
	mad.lo.s64 	%rd588, %rd587, 2654435761, %rd586;
	shl.b64 	%rd589, %rd588, 13;
	add.s64 	%rd590, %rd589, %rd588;
	shr.u64 	%rd591, %rd590, 7;
	xor.b64  	%rd592, %rd591, %rd590;
	shl.b64 	%rd593, %rd592, 3;
	add.s64 	%rd594, %rd593, %rd592;
	shr.u64 	%rd595, %rd594, 17;
	xor.b64  	%rd596, %rd595, %rd594;
	shl.b64 	%rd597, %rd596, 5;
	add.s64 	%rd598, %rd597, %rd596;
	ld.u64 	%rd599, [%rd574+16];
	mad.lo.s64 	%rd600, %rd599, 2654435761, %rd598;
	shl.b64 	%rd601, %rd600, 13;
	add.s64 	%rd602, %rd601, %rd600;
	shr.u64 	%rd603, %rd602, 7;
	xor.b64  	%rd604, %rd603, %rd602;
	shl.b64 	%rd605, %rd604, 3;
	add.s64 	%rd606, %rd605, %rd604;
	shr.u64 	%rd607, %rd606, 17;
	xor.b64  	%rd608, %rd607, %rd606;
	shl.b64 	%rd609, %rd608, 5;
	add.s64 	%rd610, %rd609, %rd608;
	ld.u64 	%rd611, [%rd574+24];
	mad.lo.s64 	%rd612, %rd611, 2654435761, %rd610;
	shl.b64 	%rd613, %rd612, 13;
	add.s64 	%rd614, %rd613, %rd612;
	shr.u64 	%rd615, %rd614, 7;
	xor.b64  	%rd616, %rd615, %rd614;
	shl.b64 	%rd617, %rd616, 3;
	add.s64 	%rd618, %rd617, %rd616;
	shr.u64 	%rd619, %rd618, 17;
	xor.b64  	%rd620, %rd619, %rd618;
	shl.b64 	%rd621, %rd620, 5;
	add.s64 	%rd622, %rd621, %rd620;
	ld.u64 	%rd623, [%rd574+32];
	mad.lo.s64 	%rd624, %rd623, 2654435761, %rd622;
	shl.b64 	%rd625, %rd624, 13;
	add.s64 	%rd626, %rd625, %rd624;
	shr.u64 	%rd627, %rd626, 7;
	xor.b64  	%rd628, %rd627, %rd626;
	shl.b64 	%rd629, %rd628, 3;
	add.s64 	%rd630, %rd629, %rd628;
	shr.u64 	%rd631, %rd630, 17;
	xor.b64  	%rd632, %rd631, %rd630;
	shl.b64 	%rd633, %rd632, 5;
	add.s64 	%rd634, %rd633, %rd632;
	ld.u64 	%rd635, [%rd574+40];
	mad.lo.s64 	%rd636, %rd635, 2654435761, %rd634;
	shl.b64 	%rd637, %rd636, 13;
	add.s64 	%rd638, %rd637, %rd636;
	shr.u64 	%rd639, %rd638, 7;
	xor.b64  	%rd640, %rd639, %rd638;
	shl.b64 	%rd641, %rd640, 3;
	add.s64 	%rd642, %rd641, %rd640;
	shr.u64 	%rd643, %rd642, 17;
	xor.b64  	%rd644, %rd643, %rd642;
	shl.b64 	%rd645, %rd644, 5;
	add.s64 	%rd646, %rd645, %rd644;
	ld.u64 	%rd647, [%rd574+48];
	mad.lo.s64 	%rd648, %rd647, 2654435761, %rd646;
	shl.b64 	%rd649, %rd648, 13;
	add.s64 	%rd650, %rd649, %rd648;
	shr.u64 	%rd651, %rd650, 7;
	xor.b64  	%rd652, %rd651, %rd650;
	shl.b64 	%rd653, %rd652, 3;
	add.s64 	%rd654, %rd653, %rd652;
	shr.u64 	%rd655, %rd654, 17;
	xor.b64  	%rd656, %rd655, %rd654;
	shl.b64 	%rd657, %rd656, 5;
	add.s64 	%rd658, %rd657, %rd656;
	ld.u64 	%rd659, [%rd574+56];
	mad.lo.s64 	%rd660, %rd659, 2654435761, %rd658;
	shl.b64 	%rd661, %rd660, 13;
	add.s64 	%rd662, %rd661, %rd660;
	shr.u64 	%rd663, %rd662, 7;
	xor.b64  	%rd664, %rd663, %rd662;
	shl.b64 	%rd665, %rd664, 3;
	add.s64 	%rd666, %rd665, %rd664;
	shr.u64 	%rd667, %rd666, 17;
	xor.b64  	%rd668, %rd667, %rd666;
	shl.b64 	%rd669, %rd668, 5;
	add.s64 	%rd1419, %rd669, %rd668;
	add.s64 	%rd1411, %rd1411, 8;
	add.s64 	%rd1409, %rd1409, 8;
	setp.ne.s64 	%p26, %rd1409, %rd20;
	@%p26 bra 	$L__BB6_36;
$L__BB6_37:
	@%p20 bra 	$L__BB6_45;
	add.s64 	%rd671, %rd16, -1;
	setp.lt.u64 	%p28, %rd671, 3;
	@%p28 bra 	$L__BB6_40;
	shl.b64 	%rd672, %rd1411, 3;
	add.s64 	%rd673, %rd21, %rd672;
	ld.u64 	%rd674, [%rd673];
	mad.lo.s64 	%rd675, %rd674, 2654435761, %rd1419;
	shl.b64 	%rd676, %rd675, 13;
	add.s64 	%rd677, %rd676, %rd675;
	shr.u64 	%rd678, %rd677, 7;
	xor.b64  	%rd679, %rd678, %rd677;
	shl.b64 	%rd680, %rd679, 3;
	add.s64 	%rd681, %rd680, %rd679;
	shr.u64 	%rd682, %rd681, 17;
	xor.b64  	%rd683, %rd682, %rd681;
	shl.b64 	%rd684, %rd683, 5;
	add.s64 	%rd685, %rd684, %rd683;
	ld.u64 	%rd686, [%rd673+8];
	mad.lo.s64 	%rd687, %rd686, 2654435761, %rd685;
	shl.b64 	%rd688, %rd687, 13;
	add.s64 	%rd689, %rd688, %rd687;
	shr.u64 	%rd690, %rd689, 7;
	xor.b64  	%rd691, %rd690, %rd689;
	shl.b64 	%rd692, %rd691, 3;
	add.s64 	%rd693, %rd692, %rd691;
	shr.u64 	%rd694, %rd693, 17;
	xor.b64  	%rd695, %rd694, %rd693;
	shl.b64 	%rd696, %rd695, 5;
	add.s64 	%rd697, %rd696, %rd695;
	ld.u64 	%rd698, [%rd673+16];
	mad.lo.s64 	%rd699, %rd698, 2654435761, %rd697;
	shl.b64 	%rd700, %rd699, 13;
	add.s64 	%rd701, %rd700, %rd699;
	shr.u64 	%rd702, %rd701, 7;
	xor.b64  	%rd703, %rd702, %rd701;
	shl.b64 	%rd704, %rd703, 3;
	add.s64 	%rd705, %rd704, %rd703;
	shr.u64 	%rd706, %rd705, 17;
	xor.b64  	%rd707, %rd706, %rd705;
	shl.b64 	%rd708, %rd707, 5;
	add.s64 	%rd709, %rd708, %rd707;
	ld.u64 	%rd710, [%rd673+24];
	mad.lo.s64 	%rd711, %rd710, 2654435761, %rd709;
	shl.b64 	%rd712, %rd711, 13;
	add.s64 	%rd713, %rd712, %rd711;
	shr.u64 	%rd714, %rd713, 7;
	xor.b64  	%rd715, %rd714, %rd713;
	shl.b64 	%rd716, %rd715, 3;
	add.s64 	%rd717, %rd716, %rd715;
	shr.u64 	%rd718, %rd717, 17;
	xor.b64  	%rd719, %rd718, %rd717;
	shl.b64 	%rd720, %rd719, 5;
	add.s64 	%rd1419, %rd720, %rd719;
	add.s64 	%rd1411, %rd1411, 4;
$L__BB6_40:
	setp.eq.s64 	%p29, %rd17, 0;
	@%p29 bra 	$L__BB6_45;
	setp.eq.s64 	%p30, %rd17, 1;
	@%p30 bra 	$L__BB6_43;
	shl.b64 	%rd722, %rd1411, 3;
	add.s64 	%rd723, %rd21, %rd722;
	ld.u64 	%rd724, [%rd723];
	mad.lo.s64 	%rd725, %rd724, 2654435761, %rd1419;
	shl.b64 	%rd726, %rd725, 13;
	add.s64 	%rd727, %rd726, %rd725;
	shr.u64 	%rd728, %rd727, 7;
	xor.b64  	%rd729, %rd728, %rd727;
	shl.b64 	%rd730, %rd729, 3;
	add.s64 	%rd731, %rd730, %rd729;
	shr.u64 	%rd732, %rd731, 17;
	xor.b64  	%rd733, %rd732, %rd731;
	shl.b64 	%rd734, %rd733, 5;
	add.s64 	%rd735, %rd734, %rd733;
	ld.u64 	%rd736, [%rd723+8];
	mad.lo.s64 	%rd737, %rd736, 2654435761, %rd735;
	shl.b64 	%rd738, %rd737, 13;
	add.s64 	%rd739, %rd738, %rd737;
	shr.u64 	%rd740, %rd739, 7;
	xor.b64  	%rd741, %rd740, %rd739;
	shl.b64 	%rd742, %rd741, 3;
	add.s64 	%rd743, %rd742, %rd741;
	shr.u64 	%rd744, %rd743, 17;
	xor.b64  	%rd745, %rd744, %rd743;
	shl.b64 	%rd746, %rd745, 5;
	add.s64 	%rd1419, %rd746, %rd745;
	add.s64 	%rd1411, %rd1411, 2;
$L__BB6_43:
	@%p13 bra 	$L__BB6_45;
	shl.b64 	%rd747, %rd1411, 3;
	add.s64 	%rd748, %rd21, %rd747;
	ld.u64 	%rd749, [%rd748];
	mad.lo.s64 	%rd750, %rd749, 2654435761, %rd1419;
	shl.b64 	%rd751, %rd750, 13;
	add.s64 	%rd752, %rd751, %rd750;
	shr.u64 	%rd753, %rd752, 7;
	xor.b64  	%rd754, %rd753, %rd752;
	shl.b64 	%rd755, %rd754, 3;
	add.s64 	%rd756, %rd755, %rd754;
	shr.u64 	%rd757, %rd756, 17;
	xor.b64  	%rd758, %rd757, %rd756;
	shl.b64 	%rd759, %rd758, 5;
	add.s64 	%rd1419, %rd759, %rd758;
$L__BB6_45:
	setp.ge.u64 	%p86, %rd1403, %rd1419;
	bra.uni 	$L__BB6_50;
$L__BB6_46:
	setp.eq.s32 	%p33, %r30, 0;
	mov.pred 	%p32, -1;
	mov.pred 	%p86, %p32;
	@%p33 bra 	$L__BB6_50;
	mov.b64 	%rd1393, 0;
$L__BB6_48:
	shl.b64 	%rd761, %rd1393, 3;
	add.s64 	%rd762, %rd22, %rd761;
	ld.u64 	%rd46, [%rd762];
	add.s64 	%rd763, %rd21, %rd761;
	ld.u64 	%rd47, [%rd763];
	setp.lt.u64 	%p35, %rd46, %rd47;
	mov.pred 	%p86, 0;
	@%p35 bra 	$L__BB6_50;
	setp.le.u64 	%p37, %rd46, %rd47;
	add.s64 	%rd1393, %rd1393, 1;
	setp.lt.u64 	%p38, %rd1393, %rd6;
	and.pred  	%p39, %p37, %p38;
	mov.pred 	%p86, %p32;
	@%p39 bra 	$L__BB6_48;
$L__BB6_50:
	add.s32 	%r63, %r17, 1;
	selp.b32 	%r84, %r63, %r84, %p86;
	selp.b32 	%r78, %r78, %r17, %p86;
	setp.lt.u32 	%p40, %r84, %r78;
	@%p40 bra 	$L__BB6_12;
	bra.uni 	$L__BB6_96;
$L__BB6_51:
	sub.s32 	%r69, %r5, %r4;
	sub.s32 	%r70, %r6, %r5;
	max.u32 	%r71, %r7, %r70;
	sub.s32 	%r84, %r71, %r70;
	min.u32 	%r82, %r69, %r7;
	setp.ge.u32 	%p50, %r84, %r82;
	@%p50 bra 	$L__BB6_96;
	cvta.to.global.u64 	%rd91, %rd167;
	add.s64 	%rd92, %rd168, -1;
	and.b64  	%rd93, %rd168, 7;
	and.b64  	%rd94, %rd168, 3;
	and.b64  	%rd95, %rd168, 1;
	and.b64  	%rd96, %rd168, -8;
$L__BB6_53:
	setp.eq.s64 	%p51, %rd168, 0;
	sub.s32 	%r72, %r82, %r84;
	shr.u32 	%r73, %r72, 1;
	add.s32 	%r24, %r73, %r84;
	cvt.u64.u32 	%rd777, %r24;
	cvt.u64.u32 	%rd778, %r4;
	add.s64 	%rd779, %rd777, %rd778;
	shl.b64 	%rd780, %rd779, 3;
	add.s64 	%rd781, %rd91, %rd780;
	ld.global.u64 	%rd97, [%rd781];
	not.b32 	%r74, %r24;
	add.s32 	%r75, %r7, %r74;
	cvt.u64.u32 	%rd782, %r75;
	cvt.u64.u32 	%rd783, %r5;
	add.s64 	%rd784, %rd782, %rd783;
	shl.b64 	%rd785, %rd784, 3;
	add.s64 	%rd786, %rd91, %rd785;
	ld.global.u64 	%rd98, [%rd786];
	mov.b64 	%rd1423, -3750763034362895579;
	@%p51 bra 	$L__BB6_59;
	setp.eq.s64 	%p52, %rd92, 0;
	mov.b64 	%rd1423, -3750763034362895579;
	mov.b64 	%rd1425, 0;
	@%p52 bra 	$L__BB6_57;
	add.s64 	%rd1424, %rd98, 8;
	mov.b64 	%rd1423, -3750763034362895579;
	mov.b64 	%rd1425, 0;
$L__BB6_56:
	ld.u64 	%rd792, [%rd1424+-8];
	and.b64  	%rd793, %rd792, 255;
	xor.b64  	%rd794, %rd793, %rd1423;
	mul.lo.s64 	%rd795, %rd794, 1099511628211;
	shr.u64 	%rd796, %rd792, 8;
	and.b64  	%rd797, %rd796, 255;
	xor.b64  	%rd798, %rd797, %rd795;
	mul.lo.s64 	%rd799, %rd798, 1099511628211;
	shr.u64 	%rd800, %rd792, 16;
	and.b64  	%rd801, %rd800, 255;
	xor.b64  	%rd802, %rd801, %rd799;
	mul.lo.s64 	%rd803, %rd802, 1099511628211;
	shr.u64 	%rd804, %rd792, 24;
	and.b64  	%rd805, %rd804, 255;
	xor.b64  	%rd806, %rd805, %rd803;
	mul.lo.s64 	%rd807, %rd806, 1099511628211;
	shr.u64 	%rd808, %rd792, 32;
	and.b64  	%rd809, %rd808, 255;
	xor.b64  	%rd810, %rd809, %rd807;
	mul.lo.s64 	%rd811, %rd810, 1099511628211;
	shr.u64 	%rd812, %rd792, 40;
	and.b64  	%rd813, %rd812, 255;
	xor.b64  	%rd814, %rd813, %rd811;
	mul.lo.s64 	%rd815, %rd814, 1099511628211;
	shr.u64 	%rd816, %rd792, 48;
	and.b64  	%rd817, %rd816, 255;
	xor.b64  	%rd818, %rd817, %rd815;
	mul.lo.s64 	%rd819, %rd818, 1099511628211;
	shr.u64 	%rd820, %rd792, 56;
	xor.b64  	%rd821, %rd820, %rd819;
	mul.lo.s64 	%rd822, %rd821, 1099511628211;
	ld.u64 	%rd823, [%rd1424];
	and.b64  	%rd824, %rd823, 255;
	xor.b64  	%rd825, %rd824, %rd822;
	mul.lo.s64 	%rd826, %rd825, 1099511628211;
	shr.u64 	%rd827, %rd823, 8;
	and.b64  	%rd828, %rd827, 255;
	xor.b64  	%rd829, %rd828, %rd826;
	mul.lo.s64 	%rd830, %rd829, 1099511628211;
	shr.u64 	%rd831, %rd823, 16;
	and.b64  	%rd832, %rd831, 255;
	xor.b64  	%rd833, %rd832, %rd830;
	mul.lo.s64 	%rd834, %rd833, 1099511628211;
	shr.u64 	%rd835, %rd823, 24;
	and.b64  	%rd836, %rd835, 255;
	xor.b64  	%rd837, %rd836, %rd834;
	mul.lo.s64 	%rd838, %rd837, 1099511628211;
	shr.u64 	%rd839, %rd823, 32;
	and.b64  	%rd840, %rd839, 255;
	xor.b64  	%rd841, %rd840, %rd838;
	mul.lo.s64 	%rd842, %rd841, 1099511628211;
	shr.u64 	%rd843, %rd823, 40;
	and.b64  	%rd844, %rd843, 255;
	xor.b64  	%rd845, %rd844, %rd842;
	mul.lo.s64 	%rd846, %rd845, 1099511628211;
	shr.u64 	%rd847, %rd823, 48;
	and.b64  	%rd848, %rd847, 255;
	xor.b64  	%rd849, %rd848, %rd846;
	mul.lo.s64 	%rd850, %rd849, 1099511628211;
	shr.u64 	%rd851, %rd823, 56;
	xor.b64  	%rd852, %rd851, %rd850;
	mul.lo.s64 	%rd1423, %rd852, 1099511628211;
	add.s64 	%rd1425, %rd1425, 2;
	add.s64 	%rd1424, %rd1424, 16;
	and.b64  	%rd853, %rd168, -2;
	sub.s64 	%rd854, %rd1425, %rd853;
	setp.eq.s64 	%p53, %rd854, 0;
	@%p53 bra 	$L__BB6_57;
	bra.uni 	$L__BB6_56;
$L__BB6_57:
	setp.eq.s64 	%p54, %rd95, 0;
	@%p54 bra 	$L__BB6_59;
	shl.b64 	%rd855, %rd1425, 3;
	add.s64 	%rd856, %rd98, %rd855;
	ld.u64 	%rd857, [%rd856];
	and.b64  	%rd858, %rd857, 255;
	xor.b64  	%rd859, %rd858, %rd1423;
	mul.lo.s64 	%rd860, %rd859, 1099511628211;
	shr.u64 	%rd861, %rd857, 8;
	and.b64  	%rd862, %rd861, 255;
	xor.b64  	%rd863, %rd862, %rd860;
	mul.lo.s64 	%rd864, %rd863, 1099511628211;
	shr.u64 	%rd865, %rd857, 16;
	and.b64  	%rd866, %rd865, 255;
	xor.b64  	%rd867, %rd866, %rd864;
	mul.lo.s64 	%rd868, %rd867, 1099511628211;
	shr.u64 	%rd869, %rd857, 24;
	and.b64  	%rd870, %rd869, 255;
	xor.b64  	%rd871, %rd870, %rd868;
	mul.lo.s64 	%rd872, %rd871, 1099511628211;
	shr.u64 	%rd873, %rd857, 32;
	and.b64  	%rd874, %rd873, 255;
	xor.b64  	%rd875, %rd874, %rd872;
	mul.lo.s64 	%rd876, %rd875, 1099511628211;
	shr.u64 	%rd877, %rd857, 40;
	and.b64  	%rd878, %rd877, 255;
	xor.b64  	%rd879, %rd878, %rd876;
	mul.lo.s64 	%rd880, %rd879, 1099511628211;
	shr.u64 	%rd881, %rd857, 48;
	and.b64  	%rd882, %rd881, 255;
	xor.b64  	%rd883, %rd882, %rd880;
	mul.lo.s64 	%rd884, %rd883, 1099511628211;
	shr.u64 	%rd885, %rd857, 56;
	xor.b64  	%rd886, %rd885, %rd884;
	mul.lo.s64 	%rd1423, %rd886, 1099511628211;
$L__BB6_59:
	mov.b64 	%rd1430, -3750763034362895579;
	@%p51 bra 	$L__BB6_65;
	setp.eq.s64 	%p56, %rd92, 0;
	mov.b64 	%rd1430, -3750763034362895579;
	mov.b64 	%rd1431, 0;
	@%p56 bra 	$L__BB6_63;
	mov.b64 	%rd1430, -3750763034362895579;
	mov.b64 	%rd1431, 0;
	mov.u64 	%rd1429, %rd1431;
$L__BB6_62:
	shl.b64 	%rd893, %rd1431, 3;
	add.s64 	%rd894, %rd97, %rd893;
	ld.u64 	%rd895, [%rd894];
	and.b64  	%rd896, %rd895, 255;
	xor.b64  	%rd897, %rd896, %rd1430;
	mul.lo.s64 	%rd898, %rd897, 1099511628211;
	shr.u64 	%rd899, %rd895, 8;
	and.b64  	%rd900, %rd899, 255;
	xor.b64  	%rd901, %rd900, %rd898;
	mul.lo.s64 	%rd902, %rd901, 1099511628211;
	shr.u64 	%rd903, %rd895, 16;
	and.b64  	%rd904, %rd903, 255;
	xor.b64  	%rd905, %rd904, %rd902;
	mul.lo.s64 	%rd906, %rd905, 1099511628211;
	shr.u64 	%rd907, %rd895, 24;
	and.b64  	%rd908, %rd907, 255;
	xor.b64  	%rd909, %rd908, %rd906;
	mul.lo.s64 	%rd910, %rd909, 1099511628211;
	shr.u64 	%rd911, %rd895, 32;
	and.b64  	%rd912, %rd911, 255;
	xor.b64  	%rd913, %rd912, %rd910;
	mul.lo.s64 	%rd914, %rd913, 1099511628211;
	shr.u64 	%rd915, %rd895, 40;
	and.b64  	%rd916, %rd915, 255;
	xor.b64  	%rd917, %rd916, %rd914;
	mul.lo.s64 	%rd918, %rd917, 1099511628211;
	shr.u64 	%rd919, %rd895, 48;
	and.b64  	%rd920, %rd919, 255;
	xor.b64  	%rd921, %rd920, %rd918;
	mul.lo.s64 	%rd922, %rd921, 1099511628211;
	shr.u64 	%rd923, %rd895, 56;
	xor.b64  	%rd924, %rd923, %rd922;
	mul.lo.s64 	%rd925, %rd924, 1099511628211;
	ld.u64 	%rd926, [%rd894+8];
	and.b64  	%rd927, %rd926, 255;
	xor.b64  	%rd928, %rd927, %rd925;
	mul.lo.s64 	%rd929, %rd928, 1099511628211;
	shr.u64 	%rd930, %rd926, 8;
	and.b64  	%rd931, %rd930, 255;
	xor.b64  	%rd932, %rd931, %rd929;
	mul.lo.s64 	%rd933, %rd932, 1099511628211;
	shr.u64 	%rd934, %rd926, 16;
	and.b64  	%rd935, %rd934, 255;
	xor.b64  	%rd936, %rd935, %rd933;
	mul.lo.s64 	%rd937, %rd936, 1099511628211;
	shr.u64 	%rd938, %rd926, 24;
	and.b64  	%rd939, %rd938, 255;
	xor.b64  	%rd940, %rd939, %rd937;
	mul.lo.s64 	%rd941, %rd940, 1099511628211;
	shr.u64 	%rd942, %rd926, 32;
	and.b64  	%rd943, %rd942, 255;
	xor.b64  	%rd944, %rd943, %rd941;
	mul.lo.s64 	%rd945, %rd944, 1099511628211;
	shr.u64 	%rd946, %rd926, 40;
	and.b64  	%rd947, %rd946, 255;
	xor.b64  	%rd948, %rd947, %rd945;
	mul.lo.s64 	%rd949, %rd948, 1099511628211;
	shr.u64 	%rd950, %rd926, 48;
	and.b64  	%rd951, %rd950, 255;
	xor.b64  	%rd952, %rd951, %rd949;
	mul.lo.s64 	%rd953, %rd952, 1099511628211;
	shr.u64 	%rd954, %rd926, 56;
	xor.b64  	%rd955, %rd954, %rd953;
	mul.lo.s64 	%rd1430, %rd955, 1099511628211;
	add.s64 	%rd1431, %rd1431, 2;
	add.s64 	%rd1429, %rd1429, 2;
	and.b64  	%rd956, %rd168, -2;
	setp.ne.s64 	%p57, %rd1429, %rd956;
	@%p57 bra 	$L__BB6_62;
$L__BB6_63:
	setp.eq.s64 	%p58, %rd95, 0;
	@%p58 bra 	$L__BB6_65;
	shl.b64 	%rd957, %rd1431, 3;
	add.s64 	%rd958, %rd97, %rd957;
	ld.u64 	%rd959, [%rd958];
	and.b64  	%rd960, %rd959, 255;
	xor.b64  	%rd961, %rd960, %rd1430;
	mul.lo.s64 	%rd962, %rd961, 1099511628211;
	shr.u64 	%rd963, %rd959, 8;
	and.b64  	%rd964, %rd963, 255;
	xor.b64  	%rd965, %rd964, %rd962;
	mul.lo.s64 	%rd966, %rd965, 1099511628211;
	shr.u64 	%rd967, %rd959, 16;
	and.b64  	%rd968, %rd967, 255;
	xor.b64  	%rd969, %rd968, %rd966;
	mul.lo.s64 	%rd970, %rd969, 1099511628211;
	shr.u64 	%rd971, %rd959, 24;
	and.b64  	%rd972, %rd971, 255;
	xor.b64  	%rd973, %rd972, %rd970;
	mul.lo.s64 	%rd974, %rd973, 1099511628211;
	shr.u64 	%rd975, %rd959, 32;
	and.b64  	%rd976, %rd975, 255;
	xor.b64  	%rd977, %rd976, %rd974;
	mul.lo.s64 	%rd978, %rd977, 1099511628211;
	shr.u64 	%rd979, %rd959, 40;
	and.b64  	%rd980, %rd979, 255;
	xor.b64  	%rd981, %rd980, %rd978;
	mul.lo.s64 	%rd982, %rd981, 1099511628211;
	shr.u64 	%rd983, %rd959, 48;
	and.b64  	%rd984, %rd983, 255;
	xor.b64  	%rd985, %rd984, %rd982;
	mul.lo.s64 	%rd986, %rd985, 1099511628211;
	shr.u64 	%rd987, %rd959, 56;
	xor.b64  	%rd988, %rd987, %rd986;
	mul.lo.s64 	%rd1430, %rd988, 1099511628211;
$L__BB6_65:
	setp.eq.s64 	%p59, %rd1423, %rd1430;
	@%p59 bra 	$L__BB6_91;
	add.s64 	%rd122, %rd93, -1;
	mov.b64 	%rd1444, 0;
	@%p51 bra 	$L__BB6_78;
	setp.lt.u64 	%p61, %rd92, 7;
	mov.b64 	%rd1445, 0;
	mov.u64 	%rd1444, %rd1445;
	@%p61 bra 	$L__BB6_70;
	mov.b64 	%rd1445, 0;
	mov.u64 	%rd1447, %rd1445;
$L__BB6_69:
	.pragma "nounroll";
	shl.b64 	%rd993, %rd1445, 3;
	add.s64 	%rd994, %rd98, %rd993;
	ld.u64 	%rd995, [%rd994];
	mad.lo.s64 	%rd996, %rd995, 2654435761, %rd1444;
	shl.b64 	%rd997, %rd996, 13;
	add.s64 	%rd998, %rd997, %rd996;
	shr.u64 	%rd999, %rd998, 7;
	xor.b64  	%rd1000, %rd999, %rd998;
	shl.b64 	%rd1001, %rd1000, 3;
	add.s64 	%rd1002, %rd1001, %rd1000;
	shr.u64 	%rd1003, %rd1002, 17;
	xor.b64  	%rd1004, %rd1003, %rd1002;
	shl.b64 	%rd1005, %rd1004, 5;
	add.s64 	%rd1006, %rd1005, %rd1004;
	ld.u64 	%rd1007, [%rd994+8];
	mad.lo.s64 	%rd1008, %rd1007, 2654435761, %rd1006;
	shl.b64 	%rd1009, %rd1008, 13;
	add.s64 	%rd1010, %rd1009, %rd1008;
	shr.u64 	%rd1011, %rd1010, 7;
	xor.b64  	%rd1012, %rd1011, %rd1010;
	shl.b64 	%rd1013, %rd1012, 3;
	add.s64 	%rd1014, %rd1013, %rd1012;
	shr.u64 	%rd1015, %rd1014, 17;
	xor.b64  	%rd1016, %rd1015, %rd1014;
	shl.b64 	%rd1017, %rd1016, 5;
	add.s64 	%rd1018, %rd1017, %rd1016;
	ld.u64 	%rd1019, [%rd994+16];
	mad.lo.s64 	%rd1020, %rd1019, 2654435761, %rd1018;
	shl.b64 	%rd1021, %rd1020, 13;
	add.s64 	%rd1022, %rd1021, %rd1020;
	shr.u64 	%rd1023, %rd1022, 7;
	xor.b64  	%rd1024, %rd1023, %rd1022;
	shl.b64 	%rd1025, %rd1024, 3;
	add.s64 	%rd1026, %rd1025, %rd1024;
	shr.u64 	%rd1027, %rd1026, 17;
	xor.b64  	%rd1028, %rd1027, %rd1026;
	shl.b64 	%rd1029, %rd1028, 5;
	add.s64 	%rd1030, %rd1029, %rd1028;
	ld.u64 	%rd1031, [%rd994+24];
	mad.lo.s64 	%rd1032, %rd1031, 2654435761, %rd1030;
	shl.b64 	%rd1033, %rd1032, 13;
	add.s64 	%rd1034, %rd1033, %rd1032;
	shr.u64 	%rd1035, %rd1034, 7;
	xor.b64  	%rd1036, %rd1035, %rd1034;
	shl.b64 	%rd1037, %rd1036, 3;
	add.s64 	%rd1038, %rd1037, %rd1036;
	shr.u64 	%rd1039, %rd1038, 17;
	xor.b64  	%rd1040, %rd1039, %rd1038;
	shl.b64 	%rd1041, %rd1040, 5;
	add.s64 	%rd1042, %rd1041, %rd1040;
	ld.u64 	%rd1043, [%rd994+32];
	mad.lo.s64 	%rd1044, %rd1043, 2654435761, %rd1042;
	shl.b64 	%rd1045, %rd1044, 13;
	add.s64 	%rd1046, %rd1045, %rd1044;
	shr.u64 	%rd1047, %rd1046, 7;
	xor.b64  	%rd1048, %rd1047, %rd1046;
	shl.b64 	%rd1049, %rd1048, 3;
	add.s64 	%rd1050, %rd1049, %rd1048;
	shr.u64 	%rd1051, %rd1050, 17;
	xor.b64  	%rd1052, %rd1051, %rd1050;
	shl.b64 	%rd1053, %rd1052, 5;
	add.s64 	%rd1054, %rd1053, %rd1052;
	ld.u64 	%rd1055, [%rd994+40];
	mad.lo.s64 	%rd1056, %rd1055, 2654435761, %rd1054;
	shl.b64 	%rd1057, %rd1056, 13;
	add.s64 	%rd1058, %rd1057, %rd1056;
	shr.u64 	%rd1059, %rd1058, 7;
	xor.b64  	%rd1060, %rd1059, %rd1058;
	shl.b64 	%rd1061, %rd1060, 3;
	add.s64 	%rd1062, %rd1061, %rd1060;
	shr.u64 	%rd1063, %rd1062, 17;
	xor.b64  	%rd1064, %rd1063, %rd1062;
	shl.b64 	%rd1065, %rd1064, 5;
	add.s64 	%rd1066, %rd1065, %rd1064;
	ld.u64 	%rd1067, [%rd994+48];
	mad.lo.s64 	%rd1068, %rd1067, 2654435761, %rd1066;
	shl.b64 	%rd1069, %rd1068, 13;
	add.s64 	%rd1070, %rd1069, %rd1068;
	shr.u64 	%rd1071, %rd1070, 7;
	xor.b64  	%rd1072, %rd1071, %rd1070;
	shl.b64 	%rd1073, %rd1072, 3;
	add.s64 	%rd1074, %rd1073, %rd1072;
	shr.u64 	%rd1075, %rd1074, 17;
	xor.b64  	%rd1076, %rd1075, %rd1074;
	shl.b64 	%rd1077, %rd1076, 5;
	add.s64 	%rd1078, %rd1077, %rd1076;
	ld.u64 	%rd1079, [%rd994+56];
	mad.lo.s64 	%rd1080, %rd1079, 2654435761, %rd1078;
	shl.b64 	%rd1081, %rd1080, 13;
	add.s64 	%rd1082, %rd1081, %rd1080;
	shr.u64 	%rd1083, %rd1082, 7;
	xor.b64  	%rd1084, %rd1083, %rd1082;
	shl.b64 	%rd1085, %rd1084, 3;
	add.s64 	%rd1086, %rd1085, %rd1084;
	shr.u64 	%rd1087, %rd1086, 17;
	xor.b64  	%rd1088, %rd1087, %rd1086;
	shl.b64 	%rd1089, %rd1088, 5;
	add.s64 	%rd1444, %rd1089, %rd1088;
	add.s64 	%rd1445, %rd1445, 8;
	add.s64 	%rd1447, %rd1447, 8;
	setp.eq.s64 	%p62, %rd1447, %rd96;
	@%p62 bra 	$L__BB6_70;
	bra.uni 	$L__BB6_69;
$L__BB6_70:
	setp.eq.s64 	%p63, %rd93, 0;
	@%p63 bra 	$L__BB6_78;
	setp.lt.u64 	%p64, %rd122, 3;
	@%p64 bra 	$L__BB6_73;
	shl.b64 	%rd1091, %rd1445, 3;
	add.s64 	%rd1092, %rd98, %rd1091;
	ld.u64 	%rd1093, [%rd1092];
	mad.lo.s64 	%rd1094, %rd1093, 2654435761, %rd1444;
	shl.b64 	%rd1095, %rd1094, 13;
	add.s64 	%rd1096, %rd1095, %rd1094;
	shr.u64 	%rd1097, %rd1096, 7;
	xor.b64  	%rd1098, %rd1097, %rd1096;
	shl.b64 	%rd1099, %rd1098, 3;
	add.s64 	%rd1100, %rd1099, %rd1098;
	shr.u64 	%rd1101, %rd1100, 17;
	xor.b64  	%rd1102, %rd1101, %rd1100;
	shl.b64 	%rd1103, %rd1102, 5;
	add.s64 	%rd1104, %rd1103, %rd1102;
	ld.u64 	%rd1105, [%rd1092+8];
	mad.lo.s64 	%rd1106, %rd1105, 2654435761, %rd1104;
	shl.b64 	%rd1107, %rd1106, 13;
	add.s64 	%rd1108, %rd1107, %rd1106;
	shr.u64 	%rd1109, %rd1108, 7;
	xor.b64  	%rd1110, %rd1109, %rd1108;
	shl.b64 	%rd1111, %rd1110, 3;
	add.s64 	%rd1112, %rd1111, %rd1110;
	shr.u64 	%rd1113, %rd1112, 17;
	xor.b64  	%rd1114, %rd1113, %rd1112;
	shl.b64 	%rd1115, %rd1114, 5;
	add.s64 	%rd1116, %rd1115, %rd1114;
	ld.u64 	%rd1117, [%rd1092+16];
	mad.lo.s64 	%rd1118, %rd1117, 2654435761, %rd1116;
	shl.b64 	%rd1119, %rd1118, 13;
	add.s64 	%rd1120, %rd1119, %rd1118;
	shr.u64 	%rd1121, %rd1120, 7;
	xor.b64  	%rd1122, %rd1121, %rd1120;
	shl.b64 	%rd1123, %rd1122, 3;
	add.s64 	%rd1124, %rd1123, %rd1122;
	shr.u64 	%rd1125, %rd1124, 17;
	xor.b64  	%rd1126, %rd1125, %rd1124;
	shl.b64 	%rd1127, %rd1126, 5;
	add.s64 	%rd1128, %rd1127, %rd1126;
	ld.u64 	%rd1129, [%rd1092+24];
	mad.lo.s64 	%rd1130, %rd1129, 2654435761, %rd1128;
	shl.b64 	%rd1131, %rd1130, 13;
	add.s64 	%rd1132, %rd1131, %rd1130;
	shr.u64 	%rd1133, %rd1132, 7;
	xor.b64  	%rd1134, %rd1133, %rd1132;
	shl.b64 	%rd1135, %rd1134, 3;
	add.s64 	%rd1136, %rd1135, %rd1134;
	shr.u64 	%rd1137, %rd1136, 17;
	xor.b64  	%rd1138, %rd1137, %rd1136;
	shl.b64 	%rd1139, %rd1138, 5;
	add.s64 	%rd1444, %rd1139, %rd1138;
	add.s64 	%rd1445, %rd1445, 4;
$L__BB6_73:
	setp.eq.s64 	%p65, %rd94, 0;
	@%p65 bra 	$L__BB6_78;
	setp.eq.s64 	%p66, %rd94, 1;
	@%p66 bra 	$L__BB6_76;
	shl.b64 	%rd1141, %rd1445, 3;
	add.s64 	%rd1142, %rd98, %rd1141;
	ld.u64 	%rd1143, [%rd1142];
	mad.lo.s64 	%rd1144, %rd1143, 2654435761, %rd1444;
	shl.b64 	%rd1145, %rd1144, 13;
	add.s64 	%rd1146, %rd1145, %rd1144;
	shr.u64 	%rd1147, %rd1146, 7;
	xor.b64  	%rd1148, %rd1147, %rd1146;
	shl.b64 	%rd1149, %rd1148, 3;
	add.s64 	%rd1150, %rd1149, %rd1148;
	shr.u64 	%rd1151, %rd1150, 17;
	xor.b64  	%rd1152, %rd1151, %rd1150;
	shl.b64 	%rd1153, %rd1152, 5;
	add.s64 	%rd1154, %rd1153, %rd1152;
	ld.u64 	%rd1155, [%rd1142+8];
	mad.lo.s64 	%rd1156, %rd1155, 2654435761, %rd1154;
	shl.b64 	%rd1157, %rd1156, 13;
	add.s64 	%rd1158, %rd1157, %rd1156;
	shr.u64 	%rd1159, %rd1158, 7;
	xor.b64  	%rd1160, %rd1159, %rd1158;
	shl.b64 	%rd1161, %rd1160, 3;
	add.s64 	%rd1162, %rd1161, %rd1160;
	shr.u64 	%rd1163, %rd1162, 17;
	xor.b64  	%rd1164, %rd1163, %rd1162;
	shl.b64 	%rd1165, %rd1164, 5;
	add.s64 	%rd1444, %rd1165, %rd1164;
	add.s64 	%rd1445, %rd1445, 2;
$L__BB6_76:
	setp.eq.s64 	%p67, %rd95, 0;
	@%p67 bra 	$L__BB6_78;
	shl.b64 	%rd1166, %rd1445, 3;
	add.s64 	%rd1167, %rd98, %rd1166;
	ld.u64 	%rd1168, [%rd1167];
	mad.lo.s64 	%rd1169, %rd1168, 2654435761, %rd1444;
	shl.b64 	%rd1170, %rd1169, 13;
	add.s64 	%rd1171, %rd1170, %rd1169;
	shr.u64 	%rd1172, %rd1171, 7;
	xor.b64  	%rd1173, %rd1172, %rd1171;
	shl.b64 	%rd1174, %rd1173, 3;
	add.s64 	%rd1175, %rd1174, %rd1173;
	shr.u64 	%rd1176, %rd1175, 17;
	xor.b64  	%rd1177, %rd1176, %rd1175;
	shl.b64 	%rd1178, %rd1177, 5;
	add.s64 	%rd1444, %rd1178, %rd1177;
$L__BB6_78:
	mov.b64 	%rd1459, 0;
	@%p51 bra 	$L__BB6_90;
	setp.lt.u64 	%p69, %rd92, 7;
	mov.b64 	%rd1454, 0;
	mov.u64 	%rd1459, %rd1454;
	@%p69 bra 	$L__BB6_82;
	mov.b64 	%rd1448, 0;
	mov.u64 	%rd1459, %rd1448;
$L__BB6_81:
	.pragma "nounroll";
	shl.b64 	%rd1183, %rd1448, 3;
	add.s64 	%rd1184, %rd97, %rd1183;
	ld.u64 	%rd1185, [%rd1184];
	mad.lo.s64 	%rd1186, %rd1185, 2654435761, %rd1459;
	shl.b64 	%rd1187, %rd1186, 13;
	add.s64 	%rd1188, %rd1187, %rd1186;
	shr.u64 	%rd1189, %rd1188, 7;
	xor.b64  	%rd1190, %rd1189, %rd1188;
	shl.b64 	%rd1191, %rd1190, 3;
	add.s64 	%rd1192, %rd1191, %rd1190;
	shr.u64 	%rd1193, %rd1192, 17;
	xor.b64  	%rd1194, %rd1193, %rd1192;
	shl.b64 	%rd1195, %rd1194, 5;
	add.s64 	%rd1196, %rd1195, %rd1194;
	ld.u64 	%rd1197, [%rd1184+8];
	mad.lo.s64 	%rd1198, %rd1197, 2654435761, %rd1196;
	shl.b64 	%rd1199, %rd1198, 13;
	add.s64 	%rd1200, %rd1199, %rd1198;
	shr.u64 	%rd1201, %rd1200, 7;
	xor.b64  	%rd1202, %rd1201, %rd1200;
	shl.b64 	%rd1203, %rd1202, 3;
	add.s64 	%rd1204, %rd1203, %rd1202;
	shr.u64 	%rd1205, %rd1204, 17;
	xor.b64  	%rd1206, %rd1205, %rd1204;
	shl.b64 	%rd1207, %rd1206, 5;
	add.s64 	%rd1208, %rd1207, %rd1206;
	ld.u64 	%rd1209, [%rd1184+16];
	mad.lo.s64 	%rd1210, %rd1209, 2654435761, %rd1208;
	shl.b64 	%rd1211, %rd1210, 13;
	add.s64 	%rd1212, %rd1211, %rd1210;
	shr.u64 	%rd1213, %rd1212, 7;
	xor.b64  	%rd1214, %rd1213, %rd1212;
	shl.b64 	%rd1215, %rd1214, 3;
	add.s64 	%rd1216, %rd1215, %rd1214;
	shr.u64 	%rd1217, %rd1216, 17;
	xor.b64  	%rd1218, %rd1217, %rd1216;
	shl.b64 	%rd1219, %rd1218, 5;
	add.s64 	%rd1220, %rd1219, %rd1218;
	ld.u64 	%rd1221, [%rd1184+24];
	mad.lo.s64 	%rd1222, %rd1221, 2654435761, %rd1220;
	shl.b64 	%rd1223, %rd1222, 13;
	add.s64 	%rd1224, %rd1223, %rd1222;
	shr.u64 	%rd1225, %rd1224, 7;
	xor.b64  	%rd1226, %rd1225, %rd1224;
	shl.b64 	%rd1227, %rd1226, 3;
	add.s64 	%rd1228, %rd1227, %rd1226;
	shr.u64 	%rd1229, %rd1228, 17;
	xor.b64  	%rd1230, %rd1229, %rd1228;
	shl.b64 	%rd1231, %rd1230, 5;
	add.s64 	%rd1232, %rd1231, %rd1230;
	ld.u64 	%rd1233, [%rd1184+32];
	mad.lo.s64 	%rd1234, %rd1233, 2654435761, %rd1232;
	shl.b64 	%rd1235, %rd1234, 13;
	add.s64 	%rd1236, %rd1235, %rd1234;
	shr.u64 	%rd1237, %rd1236, 7;
	xor.b64  	%rd1238, %rd1237, %rd1236;
	shl.b64 	%rd1239, %rd1238, 3;
	add.s64 	%rd1240, %rd1239, %rd1238;
	shr.u64 	%rd1241, %rd1240, 17;
	xor.b64  	%rd1242, %rd1241, %rd1240;
	shl.b64 	%rd1243, %rd1242, 5;
	add.s64 	%rd1244, %rd1243, %rd1242;
	ld.u64 	%rd1245, [%rd1184+40];
	mad.lo.s64 	%rd1246, %rd1245, 2654435761, %rd1244;
	shl.b64 	%rd1247, %rd1246, 13;
	add.s64 	%rd1248, %rd1247, %rd1246;
	shr.u64 	%rd1249, %rd1248, 7;
	xor.b64  	%rd1250, %rd1249, %rd1248;
	shl.b64 	%rd1251, %rd1250, 3;
	add.s64 	%rd1252, %rd1251, %rd1250;
	shr.u64 	%rd1253, %rd1252, 17;
	xor.b64  	%rd1254, %rd1253, %rd1252;
	shl.b64 	%rd1255, %rd1254, 5;
	add.s64 	%rd1256, %rd1255, %rd1254;
	ld.u64 	%rd1257, [%rd1184+48];
	mad.lo.s64 	%rd1258, %rd1257, 2654435761, %rd1256;
	shl.b64 	%rd1259, %rd1258, 13;
	add.s64 	%rd1260, %rd1259, %rd1258;
	shr.u64 	%rd1261, %rd1260, 7;
	xor.b64  	%rd1262, %rd1261, %rd1260;
	shl.b64 	%rd1263, %rd1262, 3;
	add.s64 	%rd1264, %rd1263, %rd1262;
	shr.u64 	%rd1265, %rd1264, 17;
	xor.b64  	%rd1266, %rd1265, %rd1264;
	shl.b64 	%rd1267, %rd1266, 5;
	add.s64 	%rd1268, %rd1267, %rd1266;
	ld.u64 	%rd1269, [%rd1184+56];
	mad.lo.s64 	%rd1270, %rd1269, 2654435761, %rd1268;
	shl.b64 	%rd1271, %rd1270, 13;
	add.s64 	%rd1272, %rd1271, %rd1270;
	shr.u64 	%rd1273, %rd1272, 7;
	xor.b64  	%rd1274, %rd1273, %rd1272;
	shl.b64 	%rd1275, %rd1274, 3;
	add.s64 	%rd1276, %rd1275, %rd1274;
	shr.u64 	%rd1277, %rd1276, 17;
	xor.b64  	%rd1278, %rd1277, %rd1276;
	shl.b64 	%rd1279, %rd1278, 5;
	add.s64 	%rd1459, %rd1279, %rd1278;
	add.s64 	%rd1448, %rd1448, 8;
	setp.ne.s64 	%p70, %rd1448, %rd96;
	mov.u64 	%rd1454, %rd96;
	@%p70 bra 	$L__BB6_81;
$L__BB6_82:
	setp.eq.s64 	%p71, %rd93, 0;
	@%p71 bra 	$L__BB6_90;
	setp.lt.u64 	%p72, %rd122, 3;
	@%p72 bra 	$L__BB6_85;
	shl.b64 	%rd1281, %rd1454, 3;
	add.s64 	%rd1282, %rd97, %rd1281;
	ld.u64 	%rd1283, [%rd1282];
	mad.lo.s64 	%rd1284, %rd1283, 2654435761, %rd1459;
	shl.b64 	%rd1285, %rd1284, 13;
	add.s64 	%rd1286, %rd1285, %rd1284;
	shr.u64 	%rd1287, %rd1286, 7;
	xor.b64  	%rd1288, %rd1287, %rd1286;
	shl.b64 	%rd1289, %rd1288, 3;
	add.s64 	%rd1290, %rd1289, %rd1288;
	shr.u64 	%rd1291, %rd1290, 17;
	xor.b64  	%rd1292, %rd1291, %rd1290;
	shl.b64 	%rd1293, %rd1292, 5;
	add.s64 	%rd1294, %rd1293, %rd1292;
	ld.u64 	%rd1295, [%rd1282+8];
	mad.lo.s64 	%rd1296, %rd1295, 2654435761, %rd1294;
	shl.b64 	%rd1297, %rd1296, 13;
	add.s64 	%rd1298, %rd1297, %rd1296;
	shr.u64 	%rd1299, %rd1298, 7;
	xor.b64  	%rd1300, %rd1299, %rd1298;
	shl.b64 	%rd1301, %rd1300, 3;
	add.s64 	%rd1302, %rd1301, %rd1300;
	shr.u64 	%rd1303, %rd1302, 17;
	xor.b64  	%rd1304, %rd1303, %rd1302;
	shl.b64 	%rd1305, %rd1304, 5;
	add.s64 	%rd1306, %rd1305, %rd1304;
	ld.u64 	%rd1307, [%rd1282+16];
	mad.lo.s64 	%rd1308, %rd1307, 2654435761, %rd1306;
	shl.b64 	%rd1309, %rd1308, 13;
	add.s64 	%rd1310, %rd1309, %rd1308;
	shr.u64 	%rd1311, %rd1310, 7;
	xor.b64  	%rd1312, %rd1311, %rd1310;
	shl.b64 	%rd1313, %rd1312, 3;
	add.s64 	%rd1314, %rd1313, %rd1312;
	shr.u64 	%rd1315, %rd1314, 17;
	xor.b64  	%rd1316, %rd1315, %rd1314;
	shl.b64 	%rd1317, %rd1316, 5;
	add.s64 	%rd1318, %rd1317, %rd1316;
	ld.u64 	%rd1319, [%rd1282+24];
	mad.lo.s64 	%rd1320, %rd1319, 2654435761, %rd1318;
	shl.b64 	%rd1321, %rd1320, 13;
	add.s64 	%rd1322, %rd1321, %rd1320;
	shr.u64 	%rd1323, %rd1322, 7;
	xor.b64  	%rd1324, %rd1323, %rd1322;
	shl.b64 	%rd1325, %rd1324, 3;
	add.s64 	%rd1326, %rd1325, %rd1324;
	shr.u64 	%rd1327, %rd1326, 17;
	xor.b64  	%rd1328, %rd1327, %rd1326;
	shl.b64 	%rd1329, %rd1328, 5;
	add.s64 	%rd1459, %rd1329, %rd1328;
	add.s64 	%rd1454, %rd1454, 4;
$L__BB6_85:
	setp.eq.s64 	%p73, %rd94, 0;
	@%p73 bra 	$L__BB6_90;
	setp.eq.s64 	%p74, %rd94, 1;
	@%p74 bra 	$L__BB6_88;
	shl.b64 	%rd1331, %rd1454, 3;
	add.s64 	%rd1332, %rd97, %rd1331;
	ld.u64 	%rd1333, [%rd1332];
	mad.lo.s64 	%rd1334, %rd1333, 2654435761, %rd1459;
	shl.b64 	%rd1335, %rd1334, 13;
	add.s64 	%rd1336, %rd1335, %rd1334;
	shr.u64 	%rd1337, %rd1336, 7;
	xor.b64  	%rd1338, %rd1337, %rd1336;
	shl.b64 	%rd1339, %rd1338, 3;
	add.s64 	%rd1340, %rd1339, %rd1338;
	shr.u64 	%rd1341, %rd1340, 17;
	xor.b64  	%rd1342, %rd1341, %rd1340;
	shl.b64 	%rd1343, %rd1342, 5;
	add.s64 	%rd1344, %rd1343, %rd1342;
	ld.u64 	%rd1345, [%rd1332+8];
	mad.lo.s64 	%rd1346, %rd1345, 2654435761, %rd1344;
	shl.b64 	%rd1347, %rd1346, 13;
	add.s64 	%rd1348, %rd1347, %rd1346;
	shr.u64 	%rd1349, %rd1348, 7;
	xor.b64  	%rd1350, %rd1349, %rd1348;
	shl.b64 	%rd1351, %rd1350, 3;
	add.s64 	%rd1352, %rd1351, %rd1350;
	shr.u64 	%rd1353, %rd1352, 17;
	xor.b64  	%rd1354, %rd1353, %rd1352;
	shl.b64 	%rd1355, %rd1354, 5;
	add.s64 	%rd1459, %rd1355, %rd1354;
	add.s64 	%rd1454, %rd1454, 2;
$L__BB6_88:
	setp.eq.s64 	%p75, %rd95, 0;
	@%p75 bra 	$L__BB6_90;
	shl.b64 	%rd1356, %rd1454, 3;
	add.s64 	%rd1357, %rd97, %rd1356;
	ld.u64 	%rd1358, [%rd1357];
	mad.lo.s64 	%rd1359, %rd1358, 2654435761, %rd1459;
	shl.b64 	%rd1360, %rd1359, 13;
	add.s64 	%rd1361, %rd1360, %rd1359;
	shr.u64 	%rd1362, %rd1361, 7;
	xor.b64  	%rd1363, %rd1362, %rd1361;
	shl.b64 	%rd1364, %rd1363, 3;
	add.s64 	%rd1365, %rd1364, %rd1363;
	shr.u64 	%rd1366, %rd1365, 17;
	xor.b64  	%rd1367, %rd1366, %rd1365;
	shl.b64 	%rd1368, %rd1367, 5;
	add.s64 	%rd1459, %rd1368, %rd1367;
$L__BB6_90:
	setp.ge.u64 	%p87, %rd1444, %rd1459;
	bra.uni 	$L__BB6_95;
$L__BB6_91:
	setp.eq.s32 	%p77, %r30, 0;
	mov.pred 	%p76, -1;
	mov.pred 	%p87, %p76;
	@%p77 bra 	$L__BB6_95;
	mov.b64 	%rd1434, 0;
$L__BB6_93:
	shl.b64 	%rd1370, %rd1434, 3;
	add.s64 	%rd1371, %rd98, %rd1370;
	ld.u64 	%rd124, [%rd1371];
	add.s64 	%rd1372, %rd97, %rd1370;
	ld.u64 	%rd125, [%rd1372];
	setp.lt.u64 	%p79, %rd124, %rd125;
	mov.pred 	%p87, 0;
	@%p79 bra 	$L__BB6_95;
	setp.le.u64 	%p81, %rd124, %rd125;
	add.s64 	%rd1434, %rd1434, 1;
	cvt.s64.s32 	%rd1373, %r30;
	setp.lt.u64 	%p82, %rd1434, %rd1373;
	and.pred  	%p83, %p81, %p82;
	mov.pred 	%p87, %p76;
	@%p83 bra 	$L__BB6_93;
$L__BB6_95:
	add.s32 	%r76, %r24, 1;
	selp.b32 	%r84, %r76, %r84, %p87;
	selp.b32 	%r82, %r82, %r24, %p87;
	setp.lt.u32 	%p84, %r84, %r82;
	@%p84 bra 	$L__BB6_53;
$L__BB6_96:
	add.s32 	%r77, %r84, %r4;
	mul.wide.u32 	%rd1374, %r1, 4;
	add.s64 	%rd1375, %rd1, %rd1374;
	st.global.u32 	[%rd1375], %r77;
$L__BB6_97:
	ret;

}
	// .globl	_ZN3cub18CUB_300001_SM_10006detail10merge_sort26DeviceMergeSortMergeKernelINS2_10policy_hubIPPmE9Policy600ES6_PNS0_8NullTypeES6_SA_j18tuple_indexed_lessS5_S9_EEvbT2_T3_T4_PT6_PT7_T5_PSE_SE_NS1_7vsmem_tE
.visible .entry _ZN3cub18CUB_300001_SM_10006detail10merge_sort26DeviceMergeSortMergeKernelINS2_10policy_hubIPPmE9Policy600ES6_PNS0_8NullTypeES6_SA_j18tuple_indexed_lessS5_S9_EEvbT2_T3_T4_PT6_PT7_T5_PSE_SE_NS1_7vsmem_tE(
	.param .u8 _ZN3cub18CUB_300001_SM_10006detail10merge_sort26DeviceMergeSortMergeKernelINS2_10policy_hubIPPmE9Policy600ES6_PNS0_8NullTypeES6_SA_j18tuple_indexed_lessS5_S9_EEvbT2_T3_T4_PT6_PT7_T5_PSE_SE_NS1_7vsmem_tE_param_0,
	.param .u64 .ptr .align 1 _ZN3cub18CUB_300001_SM_10006detail10merge_sort26DeviceMergeSortMergeKernelINS2_10policy_hubIPPmE9Policy600ES6_PNS0_8NullTypeES6_SA_j18tuple_indexed_lessS5_S9_EEvbT2_T3_T4_PT6_PT7_T5_PSE_SE_NS1_7vsmem_tE_param_1,
	.param .u64 .ptr .align 1 _ZN3cub18CUB_300001_SM_10006detail10merge_sort26DeviceMergeSortMergeKernelINS2_10policy_hubIPPmE9Policy600ES6_PNS0_8NullTypeES6_SA_j18tuple_indexed_lessS5_S9_EEvbT2_T3_T4_PT6_PT7_T5_PSE_SE_NS1_7vsmem_tE_param_2,
	.param .u32 _ZN3cub18CUB_300001_SM_10006detail10merge_sort26DeviceMergeSortMergeKernelINS2_10policy_hubIPPmE9Policy600ES6_PNS0_8NullTypeES6_SA_j18tuple_indexed_lessS5_S9_EEvbT2_T3_T4_PT6_PT7_T5_PSE_SE_NS1_7vsmem_tE_param_3,
	.param .u64 .ptr .align 1 _ZN3cub18CUB_300001_SM_10006detail10merge_sort26DeviceMergeSortMergeKernelINS2_10policy_hubIPPmE9Policy600ES6_PNS0_8NullTypeES6_SA_j18tuple_indexed_lessS5_S9_EEvbT2_T3_T4_PT6_PT7_T5_PSE_SE_NS1_7vsmem_tE_param_4,
	.param .u64 .ptr .align 1 _ZN3cub18CUB_300001_SM_10006detail10merge_sort26DeviceMergeSortMergeKernelINS2_10policy_hubIPPmE9Policy600ES6_PNS0_8NullTypeES6_SA_j18tuple_indexed_lessS5_S9_EEvbT2_T3_T4_PT6_PT7_T5_PSE_SE_NS1_7vsmem_tE_param_5,
	.param .align 8 .b8 _ZN3cub18CUB_300001_SM_10006detail10merge_sort26DeviceMergeSortMergeKernelINS2_10policy_hubIPPmE9Policy600ES6_PNS0_8NullTypeES6_SA_j18tuple_indexed_lessS5_S9_EEvbT2_T3_T4_PT6_PT7_T5_PSE_SE_NS1_7vsmem_tE_param_6[16],
	.param .u64 .ptr .align 1 _ZN3cub18CUB_300001_SM_10006detail10merge_sort26DeviceMergeSortMergeKernelINS2_10policy_hubIPPmE9Policy600ES6_PNS0_8NullTypeES6_SA_j18tuple_indexed_lessS5_S9_EEvbT2_T3_T4_PT6_PT7_T5_PSE_SE_NS1_7vsmem_tE_param_7,
	.param .u32 _ZN3cub18CUB_300001_SM_10006detail10merge_sort26DeviceMergeSortMergeKernelINS2_10policy_hubIPPmE9Policy600ES6_PNS0_8NullTypeES6_SA_j18tuple_indexed_lessS5_S9_EEvbT2_T3_T4_PT6_PT7_T5_PSE_SE_NS1_7vsmem_tE_param_8,
	.param .align 8 .b8 _ZN3cub18CUB_300001_SM_10006detail10merge_sort26DeviceMergeSortMergeKernelINS2_10policy_hubIPPmE9Policy600ES6_PNS0_8NullTypeES6_SA_j18tuple_indexed_lessS5_S9_EEvbT2_T3_T4_PT6_PT7_T5_PSE_SE_NS1_7vsmem_tE_param_9[8]
)
.maxntid 256
{
	.reg .pred 	%p<860>;
	.reg .b16 	%rs<10>;
	.reg .b32 	%r<568>;
	.reg .b64 	%rd<13303>;
	// demoted variable
	.shared .align 16 .b8 _ZZN3cub18CUB_300001_SM_10006detail10merge_sort26DeviceMergeSortMergeKernelINS2_10policy_hubIPPmE9Policy600ES6_PNS0_8NullTypeES6_SA_j18tuple_indexed_lessS5_S9_EEvbT2_T3_T4_PT6_PT7_T5_PSE_SE_NS1_7vsmem_tEE19static_temp_storage[16912];
	ld.param.u32 	%r93, [_ZN3cub18CUB_300001_SM_10006detail10merge_sort26DeviceMergeSortMergeKernelINS2_10policy_hubIPPmE9Policy600ES6_PNS0_8NullTypeES6_SA_j18tuple_indexed_lessS5_S9_EEvbT2_T3_T4_PT6_PT7_T5_PSE_SE_NS1_7vsmem_tE_param_6+8];
	ld.param.u64 	%rd1477, [_ZN3cub18CUB_300001_SM_10006detail10merge_sort26DeviceMergeSortMergeKernelINS2_10policy_hubIPPmE9Policy600ES6_PNS0_8NullTypeES6_SA_j18tuple_indexed_lessS5_S9_EEvbT2_T3_T4_PT6_PT7_T5_PSE_SE_NS1_7vsmem_tE_param_6];
	ld.param.u64 	%rd1478, [_ZN3cub18CUB_300001_SM_10006detail10merge_sort26DeviceMergeSortMergeKernelINS2_10policy_hubIPPmE9Policy600ES6_PNS0_8NullTypeES6_SA_j18tuple_indexed_lessS5_S9_EEvbT2_T3_T4_PT6_PT7_T5_PSE_SE_NS1_7vsmem_tE_param_1];
	ld.param.u32 	%r92, [_ZN3cub18CUB_300001_SM_10006detail10merge_sort26DeviceMergeSortMergeKernelINS2_10policy_hubIPPmE9Policy600ES6_PNS0_8NullTypeES6_SA_j18tuple_indexed_lessS5_S9_EEvbT2_T3_T4_PT6_PT7_T5_PSE_SE_NS1_7vsmem_tE_param_3];
	ld.param.u64 	%rd1479, [_ZN3cub18CUB_300001_SM_10006detail10merge_sort26DeviceMergeSortMergeKernelINS2_10policy_hubIPPmE9Policy600ES6_PNS0_8NullTypeES6_SA_j18tuple_indexed_lessS5_S9_EEvbT2_T3_T4_PT6_PT7_T5_PSE_SE_NS1_7vsmem_tE_param_4];
	ld.param.u64 	%rd1480, [_ZN3cub18CUB_300001_SM_10006detail10merge_sort26DeviceMergeSortMergeKernelINS2_10policy_hubIPPmE9Policy600ES6_PNS0_8NullTypeES6_SA_j18tuple_indexed_lessS5_S9_EEvbT2_T3_T4_PT6_PT7_T5_PSE_SE_NS1_7vsmem_tE_param_7];
	ld.param.u32 	%r94, [_ZN3cub18CUB_300001_SM_10006detail10merge_sort26DeviceMergeSortMergeKernelINS2_10policy_hubIPPmE9Policy600ES6_PNS0_8NullTypeES6_SA_j18tuple_indexed_lessS5_S9_EEvbT2_T3_T4_PT6_PT7_T5_PSE_SE_NS1_7vsmem_tE_param_8];
	cvta.to.global.u64 	%rd1, %rd1479;
	cvta.to.global.u64 	%rd2, %rd1478;
	cvta.to.global.u64 	%rd3, %rd1480;
	mov.u32 	%r2, %ctaid.x;
	mov.u32 	%r100, %nctaid.x;
	mov.u32 	%r3, %tid.x;
	add.s32 	%r101, %r100, -1;
	setp.ge.u32 	%p33, %r2, %r101;
	@%p33 bra 	$L__BB7_425;
	ld.param.s8 	%rs8, [_ZN3cub18CUB_300001_SM_10006detail10merge_sort26DeviceMergeSortMergeKernelINS2_10policy_hubIPPmE9Policy600ES6_PNS0_8NullTypeES6_SA_j18tuple_indexed_lessS5_S9_EEvbT2_T3_T4_PT6_PT7_T5_PSE_SE_NS1_7vsmem_tE_param_0];
	mul.wide.u32 	%rd7033, %r2, 4;
	add.s64 	%rd7034, %rd3, %rd7033;
	ld.global.u32 	%r330, [%rd7034];
	ld.global.u32 	%r331, [%rd7034+4];
	neg.s32 	%r332, %r94;
	and.b32  	%r333, %r2, %r332;
	shl.b32 	%r4, %r333, 11;
	shl.b32 	%r334, %r94, 10;
	and.b32  	%r5, %r334, -2048;
	sub.s32 	%r335, %r2, %r333;
	shl.b32 	%r336, %r335, 11;
	sub.s32 	%r6, %r330, %r4;
	sub.s32 	%r337, %r331, %r4;
	sub.s32 	%r338, %r92, %r4;
	max.u32 	%r339, %r338, %r5;
	sub.s32 	%r340, %r339, %r5;
	sub.s32 	%r341, %r336, %r6;
	min.u32 	%r7, %r341, %r340;
	setp.eq.s32 	%p457, %r336, -2048;
	selp.b32 	%r342, 2047, 2048, %p457;
	add.s32 	%r343, %r342, %r336;
	sub.s32 	%r344, %r343, %r337;
	or.b32  	%r345, %r2, %r332;
	setp.eq.s32 	%p458, %r345, -1;
	min.u32 	%r346, %r5, %r338;
	selp.b32 	%r347, %r346, %r337, %p458;
	selp.b32 	%r348, %r5, %r344, %p458;
	min.u32 	%r8, %r348, %r340;
	sub.s32 	%r9, %r347, %r6;
	// begin inline asm
	griddepcontrol.wait;
	// end inline asm
	setp.eq.s16 	%p459, %rs8, 0;
	@%p459 bra 	$L__BB7_3;
	cvt.u64.u32 	%rd7035, %r4;
	cvt.u64.u32 	%rd7036, %r6;
	add.s64 	%rd7037, %rd7036, %rd7035;
	cvt.u64.u32 	%rd7038, %r5;
	add.s64 	%rd7039, %rd7035, %rd7038;
	cvt.u64.u32 	%rd7040, %r7;
	add.s64 	%rd7041, %rd7039, %rd7040;
	setp.lt.s32 	%p460, %r3, %r9;
	sub.s32 	%r349, %r3, %r9;
	cvt.s64.s32 	%rd7042, %r349;
	cvt.u64.u32 	%rd7043, %r3;
	selp.b64 	%rd7044, %rd7037, %rd7041, %p460;
	selp.b64 	%rd7045, %rd7043, %rd7042, %p460;
	add.s64 	%rd7046, %rd7045, %rd7044;
	shl.b64 	%rd7047, %rd7046, 3;
	add.s64 	%rd7048, %rd2, %rd7047;
	ld.global.u64 	%rd12513, [%rd7048];
	add.s32 	%r350, %r3, 256;
	setp.lt.s32 	%p461, %r350, %r9;
	sub.s32 	%r351, %r350, %r9;
	cvt.s64.s32 	%rd7049, %r351;
	cvt.u64.u32 	%rd7050, %r350;
	selp.b64 	%rd7051, %rd7037, %rd7041, %p461;
	selp.b64 	%rd7052, %rd7050, %rd7049, %p461;
	add.s64 	%rd7053, %rd7052, %rd7051;
	shl.b64 	%rd7054, %rd7053, 3;
	add.s64 	%rd7055, %rd2, %rd7054;
	ld.global.u64 	%rd12512, [%rd7055];
	add.s32 	%r352, %r3, 512;
	setp.lt.s32 	%p462, %r352, %r9;
	sub.s32 	%r353, %r352, %r9;
	cvt.s64.s32 	%rd7056, %r353;
	cvt.u64.u32 	%rd7057, %r352;
	selp.b64 	%rd7058, %rd7037, %rd7041, %p462;
	selp.b64 	%rd7059, %rd7057, %rd7056, %p462;
	add.s64 	%rd7060, %rd7059, %rd7058;
	shl.b64 	%rd7061, %rd7060, 3;
	add.s64 	%rd7062, %rd2, %rd7061;
	ld.global.u64 	%rd12511, [%rd7062];
	add.s32 	%r354, %r3, 768;
	setp.lt.s32 	%p463, %r354, %r9;
	sub.s32 	%r355, %r354, %r9;
	cvt.s64.s32 	%rd7063, %r355;
	cvt.u64.u32 	%rd7064, %r354;
	selp.b64 	%rd7065, %rd7037, %rd7041, %p463;
	selp.b64 	%rd7066, %rd7064, %rd7063, %p463;
	add.s64 	%rd7067, %rd7066, %rd7065;
	shl.b64 	%rd7068, %rd7067, 3;
	add.s64 	%rd7069, %rd2, %rd7068;
	ld.global.u64 	%rd12510, [%rd7069];
	or.b32  	%r356, %r3, 1024;
	setp.lt.s32 	%p464, %r356, %r9;
	sub.s32 	%r357, %r356, %r9;
	cvt.s64.s32 	%rd7070, %r357;
	cvt.u64.u32 	%rd7071, %r356;
	selp.b64 	%rd7072, %rd7037, %rd7041, %p464;
	selp.b64 	%rd7073, %rd7071, %rd7070, %p464;
	add.s64 	%rd7074, %rd7073, %rd7072;
	shl.b64 	%rd7075, %rd7074, 3;
	add.s64 	%rd7076, %rd2, %rd7075;
	ld.global.u64 	%rd12509, [%rd7076];
	add.s32 	%r358, %r3, 1280;
	setp.lt.s32 	%p465, %r358, %r9;
	sub.s32 	%r359, %r358, %r9;
	cvt.s64.s32 	%rd7077, %r359;
	cvt.u64.u32 	%rd7078, %r358;
	selp.b64 	%rd7079, %rd7037, %rd7041, %p465;
	selp.b64 	%rd7080, %rd7078, %rd7077, %p465;
	add.s64 	%rd7081, %rd7080, %rd7079;
	shl.b64 	%rd7082, %rd7081, 3;
	add.s64 	%rd7083, %rd2, %rd7082;
	ld.global.u64 	%rd12508, [%rd7083];
	add.s32 	%r360, %r3, 1536;
	setp.lt.s32 	%p466, %r360, %r9;
	sub.s32 	%r361, %r360, %r9;
	cvt.s64.s32 	%rd7084, %r361;
	cvt.u64.u32 	%rd7085, %r360;
	selp.b64 	%rd7086, %rd7037, %rd7041, %p466;
	selp.b64 	%rd7087, %rd7085, %rd7084, %p466;
	add.s64 	%rd7088, %rd7087, %rd7086;
	shl.b64 	%rd7089, %rd7088, 3;
	add.s64 	%rd7090, %rd2, %rd7089;
	ld.global.u64 	%rd12507, [%rd7090];
	add.s32 	%r362, %r3, 1792;
	setp.lt.s32 	%p467, %r362, %r9;
	sub.s32 	%r363, %r362, %r9;
	cvt.s64.s32 	%rd7091, %r363;
	cvt.u64.u32 	%rd7092, %r362;
	selp.b64 	%rd7093, %rd7037, %rd7041, %p467;
	selp.b64 	%rd7094, %rd7092, %rd7091, %p467;
	add.s64 	%rd7095, %rd7094, %rd7093;
	shl.b64 	%rd7096, %rd7095, 3;
	add.s64 	%rd7097, %rd2, %rd7096;
	ld.global.u64 	%rd12506, [%rd7097];
	bra.uni 	$L__BB7_4;
$L__BB7_3:
	cvt.u64.u32 	%rd7098, %r4;
	cvt.u64.u32 	%rd7099, %r6;
	add.s64 	%rd7100, %rd7099, %rd7098;
	cvt.u64.u32 	%rd7101, %r5;
	add.s64 	%rd7102, %rd7098, %rd7101;
	cvt.u64.u32 	%rd7103, %r7;
	add.s64 	%rd7104, %rd7102, %rd7103;
	setp.lt.s32 	%p468, %r3, %r9;
	sub.s32 	%r364, %r3, %r9;
	cvt.s64.s32 	%rd7105, %r364;
	cvt.u64.u32 	%rd7106, %r3;
	selp.b64 	%rd7107, %rd7100, %rd7104, %p468;
	selp.b64 	%rd7108, %rd7106, %rd7105, %p468;
	add.s64 	%rd7109, %rd7108, %rd7107;
	shl.b64 	%rd7110, %rd7109, 3;
	add.s64 	%rd7111, %rd1, %rd7110;
	ld.global.u64 	%rd12513, [%rd7111];
	add.s32 	%r365, %r3, 256;
	setp.lt.s32 	%p469, %r365, %r9;
	sub.s32 	%r366, %r365, %r9;
	cvt.s64.s32 	%rd7112, %r366;
	cvt.u64.u32 	%rd7113, %r365;
	selp.b64 	%rd7114, %rd7100, %rd7104, %p469;
	selp.b64 	%rd7115, %rd7113, %rd7112, %p469;
	add.s64 	%rd7116, %rd7115, %rd7114;
	shl.b64 	%rd7117, %rd7116, 3;
	add.s64 	%rd7118, %rd1, %rd7117;
	ld.global.u64 	%rd12512, [%rd7118];
	add.s32 	%r367, %r3, 512;
	setp.lt.s32 	%p470, %r367, %r9;
	sub.s32 	%r368, %r367, %r9;
	cvt.s64.s32 	%rd7119, %r368;
	cvt.u64.u32 	%rd7120, %r367;
	selp.b64 	%rd7121, %rd7100, %rd7104, %p470;
	selp.b64 	%rd7122, %rd7120, %rd7119, %p470;
	add.s64 	%rd7123, %rd7122, %rd7121;
	shl.b64 	%rd7124, %rd7123, 3;
	add.s64 	%rd7125, %rd1, %rd7124;
	ld.global.u64 	%rd12511, [%rd7125];
	add.s32 	%r369, %r3, 768;
	setp.lt.s32 	%p471, %r369, %r9;
	sub.s32 	%r370, %r369, %r9;
	cvt.s64.s32 	%rd7126, %r370;
	cvt.u64.u32 	%rd7127, %r369;
	selp.b64 	%rd7128, %rd7100, %rd7104, %p471;
	selp.b64 	%rd7129, %rd7127, %rd7126, %p471;
	add.s64 	%rd7130, %rd7129, %rd7128;
	shl.b64 	%rd7131, %rd7130, 3;
	add.s64 	%rd7132, %rd1, %rd7131;
	ld.global.u64 	%rd12510, [%rd7132];
	or.b32  	%r371, %r3, 1024;
	setp.lt.s32 	%p472, %r371, %r9;
	sub.s32 	%r372, %r371, %r9;
	cvt.s64.s32 	%rd7133, %r372;
	cvt.u64.u32 	%rd7134, %r371;
	selp.b64 	%rd7135, %rd7100, %rd7104, %p472;
	selp.b64 	%rd7136, %rd7134, %rd7133, %p472;
	add.s64 	%rd7137, %rd7136, %rd7135;
	shl.b64 	%rd7138, %rd7137, 3;
	add.s64 	%rd7139, %rd1, %rd7138;
	ld.global.u64 	%rd12509, [%rd7139];
	add.s32 	%r373, %r3, 1280;
	setp.lt.s32 	%p473, %r373, %r9;
	sub.s32 	%r374, %r373, %r9;
	cvt.s64.s32 	%rd7140, %r374;
	cvt.u64.u32 	%rd7141, %r373;
	selp.b64 	%rd7142, %rd7100, %rd7104, %p473;
	selp.b64 	%rd7143, %rd7141, %rd7140, %p473;
	add.s64 	%rd7144, %rd7143, %rd7142;
	shl.b64 	%rd7145, %rd7144, 3;
	add.s64 	%rd7146, %rd1, %rd7145;
	ld.global.u64 	%rd12508, [%rd7146];
	add.s32 	%r375, %r3, 1536;
	setp.lt.s32 	%p474, %r375, %r9;
	sub.s32 	%r376, %r375, %r9;
	cvt.s64.s32 	%rd7147, %r376;
	cvt.u64.u32 	%rd7148, %r375;
	selp.b64 	%rd7149, %rd7100, %rd7104, %p474;
	selp.b64 	%rd7150, %rd7148, %rd7147, %p474;
	add.s64 	%rd7151, %rd7150, %rd7149;
	shl.b64 	%rd7152, %rd7151, 3;
	add.s64 	%rd7153, %rd1, %rd7152;
	ld.global.u64 	%rd12507, [%rd7153];
	add.s32 	%r377, %r3, 1792;
	setp.lt.s32 	%p475, %r377, %r9;
	sub.s32 	%r378, %r377, %r9;
	cvt.s64.s32 	%rd7154, %r378;
	cvt.u64.u32 	%rd7155, %r377;
	selp.b64 	%rd7156, %rd7100, %rd7104, %p475;
	selp.b64 	%rd7157, %rd7155, %rd7154, %p475;
	add.s64 	%rd7158, %rd7157, %rd7156;
	shl.b64 	%rd7159, %rd7158, 3;
	add.s64 	%rd7160, %rd1, %rd7159;
	ld.global.u64 	%rd12506, [%rd7160];
$L__BB7_4:
	sub.s32 	%r379, %r8, %r7;
	shl.b32 	%r380, %r3, 3;
	mov.u32 	%r381, _ZZN3cub18CUB_300001_SM_10006detail10merge_sort26DeviceMergeSortMergeKernelINS2_10policy_hubIPPmE9Policy600ES6_PNS0_8NullTypeES6_SA_j18tuple_indexed_lessS5_S9_EEvbT2_T3_T4_PT6_PT7_T5_PSE_SE_NS1_7vsmem_tEE19static_temp_storage;
	add.s32 	%r382, %r381, %r380;
	st.shared.u64 	[%r382], %rd12513;
	st.shared.u64 	[%r382+2048], %rd12512;
	st.shared.u64 	[%r382+4096], %rd12511;
	st.shared.u64 	[%r382+6144], %rd12510;
	st.shared.u64 	[%r382+8192], %rd12509;
	st.shared.u64 	[%r382+10240], %rd12508;
	st.shared.u64 	[%r382+12288], %rd12507;
	st.shared.u64 	[%r382+14336], %rd12506;
	bar.sync 	0;
	// begin inline asm
	griddepcontrol.launch_dependents;
	// end inline asm
	add.s32 	%r10, %r379, %r9;
	min.s32 	%r11, %r380, %r10;
	setp.lt.s32 	%p476, %r11, %r379;
	sub.s32 	%r383, %r11, %r379;
	selp.b32 	%r564, 0, %r383, %p476;
	min.s32 	%r562, %r9, %r11;
	setp.ge.s32 	%p477, %r564, %r562;
	@%p477 bra 	$L__BB7_49;
	and.b64  	%rd29, %rd1477, 7;
	and.b64  	%rd30, %rd1477, 3;
	and.b64  	%rd31, %rd1477, 1;
	add.s64 	%rd32, %rd1477, -1;
$L__BB7_6:
	setp.eq.s64 	%p478, %rd1477, 0;
	sub.s32 	%r384, %r562, %r564;
	shr.u32 	%r385, %r384, 31;
	add.s32 	%r386, %r384, %r385;
	shr.s32 	%r387, %r386, 1;
	add.s32 	%r16, %r387, %r564;
	shl.b32 	%r388, %r16, 3;
	add.s32 	%r390, %r381, %r388;
	ld.shared.u64 	%rd33, [%r390];
	not.b32 	%r391, %r16;
	add.s32 	%r392, %r11, %r9;
	add.s32 	%r393, %r392, %r391;
	shl.b32 	%r394, %r393, 3;
	add.s32 	%r395, %r381, %r394;
	ld.shared.u64 	%rd34, [%r395];
	mov.b64 	%rd12517, -3750763034362895579;
	@%p478 bra 	$L__BB7_12;
	setp.eq.s64 	%p479, %rd32, 0;
	mov.b64 	%rd12517, -3750763034362895579;
	mov.b64 	%rd12519, 0;
	@%p479 bra 	$L__BB7_10;
	add.s64 	%rd12518, %rd34, 8;
	mov.b64 	%rd12517, -3750763034362895579;
	mov.b64 	%rd12519, 0;
$L__BB7_9:
	ld.u64 	%rd7167, [%rd12518+-8];
	and.b64  	%rd7168, %rd7167, 255;
	xor.b64  	%rd7169, %rd7168, %rd12517;
	mul.lo.s64 	%rd7170, %rd7169, 1099511628211;
	shr.u64 	%rd7171, %rd7167, 8;
	and.b64  	%rd7172, %rd7171, 255;
	xor.b64  	%rd7173, %rd7172, %rd7170;
	mul.lo.s64 	%rd7174, %rd7173, 1099511628211;
	shr.u64 	%rd7175, %rd7167, 16;
	and.b64  	%rd7176, %rd7175, 255;
	xor.b64  	%rd7177, %rd7176, %rd7174;
	mul.lo.s64 	%rd7178, %rd7177, 1099511628211;
	shr.u64 	%rd7179, %rd7167, 24;
	and.b64  	%rd7180, %rd7179, 255;
	xor.b64  	%rd7181, %rd7180, %rd7178;
	mul.lo.s64 	%rd7182, %rd7181, 1099511628211;
	shr.u64 	%rd7183, %rd7167, 32;
	and.b64  	%rd7184, %rd7183, 255;
	xor.b64  	%rd7185, %rd7184, %rd7182;
	mul.lo.s64 	%rd7186, %rd7185, 1099511628211;
	shr.u64 	%rd7187, %rd7167, 40;
	and.b64  	%rd7188, %rd7187, 255;
	xor.b64  	%rd7189, %rd7188, %rd7186;
	mul.lo.s64 	%rd7190, %rd7189, 1099511628211;
	shr.u64 	%rd7191, %rd7167, 48;
	and.b64  	%rd7192, %rd7191, 255;
	xor.b64  	%rd7193, %rd7192, %rd7190;
	mul.lo.s64 	%rd7194, %rd7193, 1099511628211;
	shr.u64 	%rd7195, %rd7167, 56;
	xor.b64  	%rd7196, %rd7195, %rd7194;
	mul.lo.s64 	%rd7197, %rd7196, 1099511628211;
	ld.u64 	%rd7198, [%rd12518];
	and.b64  	%rd7199, %rd7198, 255;
	xor.b64  	%rd7200, %rd7199, %rd7197;
	mul.lo.s64 	%rd7201, %rd7200, 1099511628211;
	shr.u64 	%rd7202, %rd7198, 8;
	and.b64  	%rd7203, %rd7202, 255;
	xor.b64  	%rd7204, %rd7203, %rd7201;
	mul.lo.s64 	%rd7205, %rd7204, 1099511628211;
	shr.u64 	%rd7206, %rd7198, 16;
	and.b64  	%rd7207, %rd7206, 255;
	xor.b64  	%rd7208, %rd7207, %rd7205;
	mul.lo.s64 	%rd7209, %rd7208, 1099511628211;
	shr.u64 	%rd7210, %rd7198, 24;
	and.b64  	%rd7211, %rd7210, 255;
	xor.b64  	%rd7212, %rd7211, %rd7209;
	mul.lo.s64 	%rd7213, %rd7212, 1099511628211;
	shr.u64 	%rd7214, %rd7198, 32;
	and.b64  	%rd7215, %rd7214, 255;
	xor.b64  	%rd7216, %rd7215, %rd7213;
	mul.lo.s64 	%rd7217, %rd7216, 1099511628211;
	shr.u64 	%rd7218, %rd7198, 40;
	and.b64  	%rd7219, %rd7218, 255;
	xor.b64  	%rd7220, %rd7219, %rd7217;
	mul.lo.s64 	%rd7221, %rd7220, 1099511628211;
	shr.u64 	%rd7222, %rd7198, 48;
	and.b64  	%rd7223, %rd7222, 255;
	xor.b64  	%rd7224, %rd7223, %rd7221;
	mul.lo.s64 	%rd7225, %rd7224, 1099511628211;
	shr.u64 	%rd7226, %rd7198, 56;
	xor.b64  	%rd7227, %rd7226, %rd7225;
	mul.lo.s64 	%rd12517, %rd7227, 1099511628211;
	add.s64 	%rd12519, %rd12519, 2;
	add.s64 	%rd12518, %rd12518, 16;
	and.b64  	%rd7228, %rd1477, -2;
	sub.s64 	%rd7229, %rd12519, %rd7228;
	setp.eq.s64 	%p480, %rd7229, 0;
	@%p480 bra 	$L__BB7_10;
	bra.uni 	$L__BB7_9;
$L__BB7_10:
	setp.eq.s64 	%p481, %rd31, 0;
	@%p481 bra 	$L__BB7_12;
	shl.b64 	%rd7230, %rd12519, 3;
	add.s64 	%rd7231, %rd34, %rd7230;
	ld.u64 	%rd7232, [%rd7231];
	and.b64  	%rd7233, %rd7232, 255;
	xor.b64  	%rd7234, %rd7233, %rd12517;
	mul.lo.s64 	%rd7235, %rd7234, 1099511628211;
	shr.u64 	%rd7236, %rd7232, 8;
	and.b64  	%rd7237, %rd7236, 255;
	xor.b64  	%rd7238, %rd7237, %rd7235;
	mul.lo.s64 	%rd7239, %rd7238, 1099511628211;
	shr.u64 	%rd7240, %rd7232, 16;
	and.b64  	%rd7241, %rd7240, 255;
	xor.b64  	%rd7242, %rd7241, %rd7239;
	mul.lo.s64 	%rd7243, %rd7242, 1099511628211;
	shr.u64 	%rd7244, %rd7232, 24;
	and.b64  	%rd7245, %rd7244, 255;
	xor.b64  	%rd7246, %rd7245, %rd7243;
	mul.lo.s64 	%rd7247, %rd7246, 1099511628211;
	shr.u64 	%rd7248, %rd7232, 32;
	and.b64  	%rd7249, %rd7248, 255;
	xor.b64  	%rd7250, %rd7249, %rd7247;
	mul.lo.s64 	%rd7251, %rd7250, 1099511628211;
	shr.u64 	%rd7252, %rd7232, 40;
	and.b64  	%rd7253, %rd7252, 255;
	xor.b64  	%rd7254, %rd7253, %rd7251;
	mul.lo.s64 	%rd7255, %rd7254, 1099511628211;
	shr.u64 	%rd7256, %rd7232, 48;
	and.b64  	%rd7257, %rd7256, 255;
	xor.b64  	%rd7258, %rd7257, %rd7255;
	mul.lo.s64 	%rd7259, %rd7258, 1099511628211;
	shr.u64 	%rd7260, %rd7232, 56;
	xor.b64  	%rd7261, %rd7260, %rd7259;
	mul.lo.s64 	%rd12517, %rd7261, 1099511628211;
$L__BB7_12:
	setp.eq.s64 	%p482, %rd1477, 0;
	mov.b64 	%rd12524, -3750763034362895579;
	@%p482 bra 	$L__BB7_18;
	setp.eq.s64 	%p483, %rd32, 0;
	mov.b64 	%rd12524, -3750763034362895579;
	mov.b64 	%rd12525, 0;
	@%p483 bra 	$L__BB7_16;
	mov.b64 	%rd12524, -3750763034362895579;
	mov.b64 	%rd12525, 0;
	mov.u64 	%rd12523, %rd12525;
$L__BB7_15:
	shl.b64 	%rd7268, %rd12525, 3;
	add.s64 	%rd7269, %rd33, %rd7268;
	ld.u64 	%rd7270, [%rd7269];
	and.b64  	%rd7271, %rd7270, 255;
	xor.b64  	%rd7272, %rd7271, %rd12524;
	mul.lo.s64 	%rd7273, %rd7272, 1099511628211;
	shr.u64 	%rd7274, %rd7270, 8;
	and.b64  	%rd7275, %rd7274, 255;
	xor.b64  	%rd7276, %rd7275, %rd7273;
	mul.lo.s64 	%rd7277, %rd7276, 1099511628211;
	shr.u64 	%rd7278, %rd7270, 16;
	and.b64  	%rd7279, %rd7278, 255;
	xor.b64  	%rd7280, %rd7279, %rd7277;
	mul.lo.s64 	%rd7281, %rd7280, 1099511628211;
	shr.u64 	%rd7282, %rd7270, 24;
	and.b64  	%rd7283, %rd7282, 255;
	xor.b64  	%rd7284, %rd7283, %rd7281;
	mul.lo.s64 	%rd7285, %rd7284, 1099511628211;
	shr.u64 	%rd7286, %rd7270, 32;
	and.b64  	%rd7287, %rd7286, 255;
	xor.b64  	%rd7288, %rd7287, %rd7285;
	mul.lo.s64 	%rd7289, %rd7288, 1099511628211;
	shr.u64 	%rd7290, %rd7270, 40;
	and.b64  	%rd7291, %rd7290, 255;
	xor.b64  	%rd7292, %rd7291, %rd7289;
	mul.lo.s64 	%rd7293, %rd7292, 1099511628211;
	shr.u64 	%rd7294, %rd7270, 48;
	and.b64  	%rd7295, %rd7294, 255;
	xor.b64  	%rd7296, %rd7295, %rd7293;
	mul.lo.s64 	%rd7297, %rd7296, 1099511628211;
	shr.u64 	%rd7298, %rd7270, 56;
	xor.b64  	%rd7299, %rd7298, %rd7297;
	mul.lo.s64 	%rd7300, %rd7299, 1099511628211;
	ld.u64 	%rd7301, [%rd7269+8];
	and.b64  	%rd7302, %rd7301, 255;
	xor.b64  	%rd7303, %rd7302, %rd7300;
	mul.lo.s64 	%rd7304, %rd7303, 1099511628211;
	shr.u64 	%rd7305, %rd7301, 8;
	and.b64  	%rd7306, %rd7305, 255;
	xor.b64  	%rd7307, %rd7306, %rd7304;
	mul.lo.s64 	%rd7308, %rd7307, 1099511628211;
	shr.u64 	%rd7309, %rd7301, 16;
	and.b64  	%rd7310, %rd7309, 255;
	xor.b64  	%rd7311, %rd7310, %rd7308;
	mul.lo.s64 	%rd7312, %rd7311, 1099511628211;
	shr.u64 	%rd7313, %rd7301, 24;
	and.b64  	%rd7314, %rd7313, 255;
	xor.b64  	%rd7315, %rd7314, %rd7312;
	mul.lo.s64 	%rd7316, %rd7315, 1099511628211;
	shr.u64 	%rd7317, %rd7301, 32;
	and.b64  	%rd7318, %rd7317, 255;
	xor.b64  	%rd7319, %rd7318, %rd7316;
	mul.lo.s64 	%rd7320, %rd7319, 1099511628211;
	shr.u64 	%rd7321, %rd7301, 40;
	and.b64  	%rd7322, %rd7321, 255;
	xor.b64  	%rd7323, %rd7322, %rd7320;
	mul.lo.s64 	%rd7324, %rd7323, 1099511628211;
	shr.u64 	%rd7325, %rd7301, 48;
	and.b64  	%rd7326, %rd7325, 255;
	xor.b64  	%rd7327, %rd7326, %rd7324;
	mul.lo.s64 	%rd7328, %rd7327, 1099511628211;
	shr.u64 	%rd7329, %rd7301, 56;
	xor.b64  	%rd7330, %rd7329, %rd7328;
	mul.lo.s64 	%rd12524, %rd7330, 1099511628211;
	add.s64 	%rd12525, %rd12525, 2;
	add.s64 	%rd12523, %rd12523, 2;
	and.b64  	%rd7331, %rd1477, -2;
	setp.ne.s64 	%p484, %rd12523, %rd7331;
	@%p484 bra 	$L__BB7_15;
$L__BB7_16:
	setp.eq.s64 	%p485, %rd31, 0;
	@%p485 bra 	$L__BB7_18;
	shl.b64 	%rd7332, %rd12525, 3;
	add.s64 	%rd7333, %rd33, %rd7332;
	ld.u64 	%rd7334, [%rd7333];
	and.b64  	%rd7335, %rd7334, 255;
	xor.b64  	%rd7336, %rd7335, %rd12524;
	mul.lo.s64 	%rd7337, %rd7336, 1099511628211;
	shr.u64 	%rd7338, %rd7334, 8;
	and.b64  	%rd7339, %rd7338, 255;
	xor.b64  	%rd7340, %rd7339, %rd7337;
	mul.lo.s64 	%rd7341, %rd7340, 1099511628211;
	shr.u64 	%rd7342, %rd7334, 16;
	and.b64  	%rd7343, %rd7342, 255;
	xor.b64  	%rd7344, %rd7343, %rd7341;
	mul.lo.s64 	%rd7345, %rd7344, 1099511628211;
	shr.u64 	%rd7346, %rd7334, 24;
	and.b64  	%rd7347, %rd7346, 255;
	xor.b64  	%rd7348, %rd7347, %rd7345;
	mul.lo.s64 	%rd7349, %rd7348, 1099511628211;
	shr.u64 	%rd7350, %rd7334, 32;
	and.b64  	%rd7351, %rd7350, 255;
	xor.b64  	%rd7352, %rd7351, %rd7349;
	mul.lo.s64 	%rd7353, %rd7352, 1099511628211;
	shr.u64 	%rd7354, %rd7334, 40;
	and.b64  	%rd7355, %rd7354, 255;
	xor.b64  	%rd7356, %rd7355, %rd7353;
	mul.lo.s64 	%rd7357, %rd7356, 1099511628211;
	shr.u64 	%rd7358, %rd7334, 48;
	and.b64  	%rd7359, %rd7358, 255;
	xor.b64  	%rd7360, %rd7359, %rd7357;
	mul.lo.s64 	%rd7361, %rd7360, 1099511628211;
	shr.u64 	%rd7362, %rd7334, 56;
	xor.b64  	%rd7363, %rd7362, %rd7361;
	mul.lo.s64 	%rd12524, %rd7363, 1099511628211;
$L__BB7_18:
	setp.eq.s64 	%p486, %rd12517, %rd12524;
	@%p486 bra 	$L__BB7_44;
	and.b64  	%rd59, %rd1477, -8;
	setp.eq.s64 	%p487, %rd1477, 0;
	mov.b64 	%rd12538, 0;
	@%p487 bra 	$L__BB7_31;
	setp.lt.u64 	%p488, %rd32, 7;
	mov.b64 	%rd12539, 0;
	mov.u64 	%rd12538, %rd12539;
	@%p488 bra 	$L__BB7_23;
	mov.b64 	%rd12539, 0;
	mov.u64 	%rd12541, %rd12539;
$L__BB7_22:
	.pragma "nounroll";
	shl.b64 	%rd7368, %rd12539, 3;
	add.s64 	%rd7369, %rd34, %rd7368;
	ld.u64 	%rd7370, [%rd7369];
	mad.lo.s64 	%rd7371, %rd7370, 2654435761, %rd12538;
	shl.b64 	%rd7372, %rd7371, 13;
	add.s64 	%rd7373, %rd7372, %rd7371;
	shr.u64 	%rd7374, %rd7373, 7;
	xor.b64  	%rd7375, %rd7374, %rd7373;
	shl.b64 	%rd7376, %rd7375, 3;
	add.s64 	%rd7377, %rd7376, %rd7375;
	shr.u64 	%rd7378, %rd7377, 17;
	xor.b64  	%rd7379, %rd7378, %rd7377;
	shl.b64 	%rd7380, %rd7379, 5;
	add.s64 	%rd7381, %rd7380, %rd7379;
	ld.u64 	%rd7382, [%rd7369+8];
	mad.lo.s64 	%rd7383, %rd7382, 2654435761, %rd7381;
	shl.b64 	%rd7384, %rd7383, 13;
	add.s64 	%rd7385, %rd7384, %rd7383;
	shr.u64 	%rd7386, %rd7385, 7;
	xor.b64  	%rd7387, %rd7386, %rd7385;
	shl.b64 	%rd7388, %rd7387, 3;
	add.s64 	%rd7389, %rd7388, %rd7387;
	shr.u64 	%rd7390, %rd7389, 17;
	xor.b64  	%rd7391, %rd7390, %rd7389;
	shl.b64 	%rd7392, %rd7391, 5;
	add.s64 	%rd7393, %rd7392, %rd7391;
	ld.u64 	%rd7394, [%rd7369+16];
	mad.lo.s64 	%rd7395, %rd7394, 2654435761, %rd7393;
	shl.b64 	%rd7396, %rd7395, 13;
	add.s64 	%rd7397, %rd7396, %rd7395;
	shr.u64 	%rd7398, %rd7397, 7;
	xor.b64  	%rd7399, %rd7398, %rd7397;
	shl.b64 	%rd7400, %rd7399, 3;
	add.s64 	%rd7401, %rd7400, %rd7399;
	shr.u64 	%rd7402, %rd7401, 17;
	xor.b64  	%rd7403, %rd7402, %rd7401;
	shl.b64 	%rd7404, %rd7403, 5;
	add.s64 	%rd7405, %rd7404, %rd7403;
	ld.u64 	%rd7406, [%rd7369+24];
	mad.lo.s64 	%rd7407, %rd7406, 2654435761, %rd7405;
	shl.b64 	%rd7408, %rd7407, 13;
	add.s64 	%rd7409, %rd7408, %rd7407;
	shr.u64 	%rd7410, %rd7409, 7;
	xor.b64  	%rd7411, %rd7410, %rd7409;
	shl.b64 	%rd7412, %rd7411, 3;
	add.s64 	%rd7413, %rd7412, %rd7411;
	shr.u64 	%rd7414, %rd7413, 17;
	xor.b64  	%rd7415, %rd7414, %rd7413;
	shl.b64 	%rd7416, %rd7415, 5;
	add.s64 	%rd7417, %rd7416, %rd7415;
	ld.u64 	%rd7418, [%rd7369+32];
	mad.lo.s64 	%rd7419, %rd7418, 2654435761, %rd7417;
	shl.b64 	%rd7420, %rd7419, 13;
	add.s64 	%rd7421, %rd7420, %rd7419;
	shr.u64 	%rd7422, %rd7421, 7;
	xor.b64  	%rd7423, %rd7422, %rd7421;
	shl.b64 	%rd7424, %rd7423, 3;
	add.s64 	%rd7425, %rd7424, %rd7423;
	shr.u64 	%rd7426, %rd7425, 17;
	xor.b64  	%rd7427, %rd7426, %rd7425;
	shl.b64 	%rd7428, %rd7427, 5;
	add.s64 	%rd7429, %rd7428, %rd7427;
	ld.u64 	%rd7430, [%rd7369+40];
	mad.lo.s64 	%rd7431, %rd7430, 2654435761, %rd7429;
	shl.b64 	%rd7432, %rd7431, 13;
	add.s64 	%rd7433, %rd7432, %rd7431;
	shr.u64 	%rd7434, %rd7433, 7;
	xor.b64  	%rd7435, %rd7434, %rd7433;
	shl.b64 	%rd7436, %rd7435, 3;
	add.s64 	%rd7437, %rd7436, %rd7435;
	shr.u64 	%rd7438, %rd7437, 17;
	xor.b64  	%rd7439, %rd7438, %rd7437;
	shl.b64 	%rd7440, %rd7439, 5;
	add.s64 	%rd7441, %rd7440, %rd7439;
	ld.u64 	%rd7442, [%rd7369+48];
	mad.lo.s64 	%rd7443, %rd7442, 2654435761, %rd7441;
	shl.b64 	%rd7444, %rd7443, 13;
	add.s64 	%rd7445, %rd7444, %rd7443;
	shr.u64 	%rd7446, %rd7445, 7;
	xor.b64  	%rd7447, %rd7446, %rd7445;
	shl.b64 	%rd7448, %rd7447, 3;
	add.s64 	%rd7449, %rd7448, %rd7447;
	shr.u64 	%rd7450, %rd7449, 17;
	xor.b64  	%rd7451, %rd7450, %rd7449;
	shl.b64 	%rd7452, %rd7451, 5;
	add.s64 	%rd7453, %rd7452, %rd7451;
	ld.u64 	%rd7454, [%rd7369+56];
	mad.lo.s64 	%rd7455, %rd7454, 2654435761, %rd7453;
	shl.b64 	%rd7456, %rd7455, 13;
	add.s64 	%rd7457, %rd7456, %rd7455;
	shr.u64 	%rd7458, %rd7457, 7;
	xor.b64  	%rd7459, %rd7458, %rd7457;
	shl.b64 	%rd7460, %rd7459, 3;
	add.s64 	%rd7461, %rd7460, %rd7459;
	shr.u64 	%rd7462, %rd7461, 17;
	xor.b64  	%rd7463, %rd7462, %rd7461;
	shl.b64 	%rd7464, %rd7463, 5;
	add.s64 	%rd12538, %rd7464, %rd7463;
	add.s64 	%rd12539, %rd12539, 8;
	add.s64 	%rd12541, %rd12541, 8;
	setp.eq.s64 	%p489, %rd12541, %rd59;
	@%p489 bra 	$L__BB7_23;
	bra.uni 	$L__BB7_22;
$L__BB7_23:
	setp.eq.s64 	%p490, %rd29, 0;
	@%p490 bra 	$L__BB7_31;
	add.s64 	%rd7466, %rd29, -1;
	setp.lt.u64 	%p491, %rd7466, 3;
	@%p491 bra 	$L__BB7_26;
	shl.b64 	%rd7467, %rd12539, 3;
	add.s64 	%rd7468, %rd34, %rd7467;
	ld.u64 	%rd7469, [%rd7468];
	mad.lo.s64 	%rd7470, %rd7469, 2654435761, %rd12538;
	shl.b64 	%rd7471, %rd7470, 13;
	add.s64 	%rd7472, %rd7471, %rd7470;
	shr.u64 	%rd7473, %rd7472, 7;
	xor.b64  	%rd7474, %rd7473, %rd7472;
	shl.b64 	%rd7475, %rd7474, 3;
	add.s64 	%rd7476, %rd7475, %rd7474;
	shr.u64 	%rd7477, %rd7476, 17;
	xor.b64  	%rd7478, %rd7477, %rd7476;
	shl.b64 	%rd7479, %rd7478, 5;
	add.s64 	%rd7480, %rd7479, %rd7478;
	ld.u64 	%rd7481, [%rd7468+8];
	mad.lo.s64 	%rd7482, %rd7481, 2654435761, %rd7480;
	shl.b64 	%rd7483, %rd7482, 13;
	add.s64 	%rd7484, %rd7483, %rd7482;
	shr.u64 	%rd7485, %rd7484, 7;
	xor.b64  	%rd7486, %rd7485, %rd7484;
	shl.b64 	%rd7487, %rd7486, 3;
	add.s64 	%rd7488, %rd7487, %rd7486;
	shr.u64 	%rd7489, %rd7488, 17;
	xor.b64  	%rd7490, %rd7489, %rd7488;
	shl.b64 	%rd7491, %rd7490, 5;
	add.s64 	%rd7492, %rd7491, %rd7490;
	ld.u64 	%rd7493, [%rd7468+16];
	mad.lo.s64 	%rd7494, %rd7493, 2654435761, %rd7492;
	shl.b64 	%rd7495, %rd7494, 13;
	add.s64 	%rd7496, %rd7495, %rd7494;
	shr.u64 	%rd7497, %rd7496, 7;
	xor.b64  	%rd7498, %rd7497, %rd7496;
	shl.b64 	%rd7499, %rd7498, 3;
	add.s64 	%rd7500, %rd7499, %rd7498;
	shr.u64 	%rd7501, %rd7500, 17;
	xor.b64  	%rd7502, %rd7501, %rd7500;
	shl.b64 	%rd7503, %rd7502, 5;
	add.s64 	%rd7504, %rd7503, %rd7502;
	ld.u64 	%rd7505, [%rd7468+24];
	mad.lo.s64 	%rd7506, %rd7505, 2654435761, %rd7504;
	shl.b64 	%rd7507, %rd7506, 13;
	add.s64 	%rd7508, %rd7507, %rd7506;
	shr.u64 	%rd7509, %rd7508, 7;
	xor.b64  	%rd7510, %rd7509, %rd7508;
	shl.b64 	%rd7511, %rd7510, 3;
	add.s64 	%rd7512, %rd7511, %rd7510;
	shr.u64 	%rd7513, %rd7512, 17;
	xor.b64  	%rd7514, %rd7513, %rd7512;
	shl.b64 	%rd7515, %rd7514, 5;
	add.s64 	%rd12538, %rd7515, %rd7514;
	add.s64 	%rd12539, %rd12539, 4;
$L__BB7_26:
	setp.eq.s64 	%p492, %rd30, 0;
	@%p492 bra 	$L__BB7_31;
	setp.eq.s64 	%p493, %rd30, 1;
	@%p493 bra 	$L__BB7_29;
	shl.b64 	%rd7517, %rd12539, 3;
	add.s64 	%rd7518, %rd34, %rd7517;
	ld.u64 	%rd7519, [%rd7518];
	mad.lo.s64 	%rd7520, %rd7519, 2654435761, %rd12538;
	shl.b64 	%rd7521, %rd7520, 13;
	add.s64 	%rd7522, %rd7521, %rd7520;
	shr.u64 	%rd7523, %rd7522, 7;
	xor.b64  	%rd7524, %rd7523, %rd7522;
	shl.b64 	%rd7525, %rd7524, 3;
	add.s64 	%rd7526, %rd7525, %rd7524;
	shr.u64 	%rd7527, %rd7526, 17;
	xor.b64  	%rd7528, %rd7527, %rd7526;
	shl.b64 	%rd7529, %rd7528, 5;
	add.s64 	%rd7530, %rd7529, %rd7528;
	ld.u64 	%rd7531, [%rd7518+8];
	mad.lo.s64 	%rd7532, %rd7531, 2654435761, %rd7530;
	shl.b64 	%rd7533, %rd7532, 13;
	add.s64 	%rd7534, %rd7533, %rd7532;
	shr.u64 	%rd7535, %rd7534, 7;
	xor.b64  	%rd7536, %rd7535, %rd7534;
	shl.b64 	%rd7537, %rd7536, 3;
	add.s64 	%rd7538, %rd7537, %rd7536;
	shr.u64 	%rd7539, %rd7538, 17;
	xor.b64  	%rd7540, %rd7539, %rd7538;
	shl.b64 	%rd7541, %rd7540, 5;
	add.s64 	%rd12538, %rd7541, %rd7540;
	add.s64 	%rd12539, %rd12539, 2;
$L__BB7_29:
	setp.eq.s64 	%p494, %rd31, 0;
	@%p494 bra 	$L__BB7_31;
	shl.b64 	%rd7542, %rd12539, 3;
	add.s64 	%rd7543, %rd34, %rd7542;
	ld.u64 	%rd7544, [%rd7543];
	mad.lo.s64 	%rd7545, %rd7544, 2654435761, %rd12538;
	shl.b64 	%rd7546, %rd7545, 13;
	add.s64 	%rd7547, %rd7546, %rd7545;
	shr.u64 	%rd7548, %rd7547, 7;
	xor.b64  	%rd7549, %rd7548, %rd7547;
	shl.b64 	%rd7550, %rd7549, 3;
	add.s64 	%rd7551, %rd7550, %rd7549;
	shr.u64 	%rd7552, %rd7551, 17;
	xor.b64  	%rd7553, %rd7552, %rd7551;
	shl.b64 	%rd7554, %rd7553, 5;
	add.s64 	%rd12538, %rd7554, %rd7553;
$L__BB7_31:
	setp.eq.s64 	%p495, %rd1477, 0;
	mov.b64 	%rd12553, 0;
	@%p495 bra 	$L__BB7_43;
	setp.lt.u64 	%p496, %rd32, 7;
	mov.b64 	%rd12548, 0;
	mov.u64 	%rd12553, %rd12548;
	@%p496 bra 	$L__BB7_35;
	mov.b64 	%rd12542, 0;
	mov.u64 	%rd12553, %rd12542;
$L__BB7_34:
	.pragma "nounroll";
	shl.b64 	%rd7559, %rd12542, 3;
	add.s64 	%rd7560, %rd33, %rd7559;
	ld.u64 	%rd7561, [%rd7560];
	mad.lo.s64 	%rd7562, %rd7561, 2654435761, %rd12553;
	shl.b64 	%rd7563, %rd7562, 13;
	add.s64 	%rd7564, %rd7563, %rd7562;
	shr.u64 	%rd7565, %rd7564, 7;
	xor.b64  	%rd7566, %rd7565, %rd7564;
	shl.b64 	%rd7567, %rd7566, 3;
	add.s64 	%rd7568, %rd7567, %rd7566;
	shr.u64 	%rd7569, %rd7568, 17;
	xor.b64  	%rd7570, %rd7569, %rd7568;
	shl.b64 	%rd7571, %rd7570, 5;
	add.s64 	%rd7572, %rd7571, %rd7570;
	ld.u64 	%rd7573, [%rd7560+8];
	mad.lo.s64 	%rd7574, %rd7573, 2654435761, %rd7572;
	shl.b64 	%rd7575, %rd7574, 13;
	add.s64 	%rd7576, %rd7575, %rd7574;
	shr.u64 	%rd7577, %rd7576, 7;
	xor.b64  	%rd7578, %rd7577, %rd7576;
	shl.b64 	%rd7579, %rd7578, 3;
	add.s64 	%rd7580, %rd7579, %rd7578;
	shr.u64 	%rd7581, %rd7580, 17;
	xor.b64  	%rd7582, %rd7581, %rd7580;
	shl.b64 	%rd7583, %rd7582, 5;
	add.s64 	%rd7584, %rd7583, %rd7582;
	ld.u64 	%rd7585, [%rd7560+16];
	mad.lo.s64 	%rd7586, %rd7585, 2654435761, %rd7584;
	shl.b64 	%rd7587, %rd7586, 13;
	add.s64 	%rd7588, %rd7587, %rd7586;
	shr.u64 	%rd7589, %rd7588, 7;
	xor.b64  	%rd7590, %rd7589, %rd7588;
	shl.b64 	%rd7591, %rd7590, 3;
	add.s64 	%rd7592, %rd7591, %rd7590;
	shr.u64 	%rd7593, %rd7592, 17;
	xor.b64  	%rd7594, %rd7593, %rd7592;
	shl.b64 	%rd7595, %rd7594, 5;
	add.s64 	%rd7596, %rd7595, %rd7594;
	ld.u64 	%rd7597, [%rd7560+24];
	mad.lo.s64 	%rd7598, %rd7597, 2654435761, %rd7596;
	shl.b64 	%rd7599, %rd7598, 13;
	add.s64 	%rd7600, %rd7599, %rd7598;
	shr.u64 	%rd7601, %rd7600, 7;
	xor.b64  	%rd7602, %rd7601, %rd7600;
	shl.b64 	%rd7603, %rd7602, 3;
	add.s64 	%rd7604, %rd7603, %rd7602;
	shr.u64 	%rd7605, %rd7604, 17;
	xor.b64  	%rd7606, %rd7605, %rd7604;
	shl.b64 	%rd7607, %rd7606, 5;
	add.s64 	%rd7608, %rd7607, %rd7606;
	ld.u64 	%rd7609, [%rd7560+32];
	mad.lo.s64 	%rd7610, %rd7609, 2654435761, %rd7608;
	shl.b64 	%rd7611, %rd7610, 13;
	add.s64 	%rd7612, %rd7611, %rd7610;
	shr.u64 	%rd7613, %rd7612, 7;
	xor.b64  	%rd7614, %rd7613, %rd7612;
	shl.b64 	%rd7615, %rd7614, 3;
	add.s64 	%rd7616, %rd7615, %rd7614;
	shr.u64 	%rd7617, %rd7616, 17;
	xor.b64  	%rd7618, %rd7617, %rd7616;
	shl.b64 	%rd7619, %rd7618, 5;
	add.s64 	%rd7620, %rd7619, %rd7618;
	ld.u64 	%rd7621, [%rd7560+40];
	mad.lo.s64 	%rd7622, %rd7621, 2654435761, %rd7620;
	shl.b64 	%rd7623, %rd7622, 13;
	add.s64 	%rd7624, %rd7623, %rd7622;
	shr.u64 	%rd7625, %rd7624, 7;
	xor.b64  	%rd7626, %rd7625, %rd7624;
	shl.b64 	%rd7627, %rd7626, 3;
	add.s64 	%rd7628, %rd7627, %rd7626;
	shr.u64 	%rd7629, %rd7628, 17;
	xor.b64  	%rd7630, %rd7629, %rd7628;
	shl.b64 	%rd7631, %rd7630, 5;
	add.s64 	%rd7632, %rd7631, %rd7630;
	ld.u64 	%rd7633, [%rd7560+48];
	mad.lo.s64 	%rd7634, %rd7633, 2654435761, %rd7632;
	shl.b64 	%rd7635, %rd7634, 13;
	add.s64 	%rd7636, %rd7635, %rd7634;
	shr.u64 	%rd7637, %rd7636, 7;
	xor.b64  	%rd7638, %rd7637, %rd7636;
	shl.b64 	%rd7639, %rd7638, 3;
	add.s64 	%rd7640, %rd7639, %rd7638;
	shr.u64 	%rd7641, %rd7640, 17;
	xor.b64  	%rd7642, %rd7641, %rd7640;
	shl.b64 	%rd7643, %rd7642, 5;
	add.s64 	%rd7644, %rd7643, %rd7642;
	ld.u64 	%rd7645, [%rd7560+56];
	mad.lo.s64 	%rd7646, %rd7645, 2654435761, %rd7644;
	shl.b64 	%rd7647, %rd7646, 13;
	add.s64 	%rd7648, %rd7647, %rd7646;
	shr.u64 	%rd7649, %rd7648, 7;
	xor.b64  	%rd7650, %rd7649, %rd7648;
	shl.b64 	%rd7651, %rd7650, 3;
	add.s64 	%rd7652, %rd7651, %rd7650;
	shr.u64 	%rd7653, %rd7652, 17;
	xor.b64  	%rd7654, %rd7653, %rd7652;
	shl.b64 	%rd7655, %rd7654, 5;
	add.s64 	%rd12553, %rd7655, %rd7654;
	add.s64 	%rd12542, %rd12542, 8;
	setp.ne.s64 	%p497, %rd12542, %rd59;
	mov.u64 	%rd12548, %rd59;
	@%p497 bra 	$L__BB7_34;
$L__BB7_35:
	setp.eq.s64 	%p498, %rd29, 0;
	@%p498 bra 	$L__BB7_43;
	add.s64 	%rd7657, %rd29, -1;
	setp.lt.u64 	%p499, %rd7657, 3;
	@%p499 bra 	$L__BB7_38;
	shl.b64 	%rd7658, %rd12548, 3;
	add.s64 	%rd7659, %rd33, %rd7658;
	ld.u64 	%rd7660, [%rd7659];
	mad.lo.s64 	%rd7661, %rd7660, 2654435761, %rd12553;
	shl.b64 	%rd7662, %rd7661, 13;
	add.s64 	%rd7663, %rd7662, %rd7661;
	shr.u64 	%rd7664, %rd7663, 7;
	xor.b64  	%rd7665, %rd7664, %rd7663;
	shl.b64 	%rd7666, %rd7665, 3;
	add.s64 	%rd7667, %rd7666, %rd7665;
	shr.u64 	%rd7668, %rd7667, 17;
	xor.b64  	%rd7669, %rd7668, %rd7667;
	shl.b64 	%rd7670, %rd7669, 5;
	add.s64 	%rd7671, %rd7670, %rd7669;
	ld.u64 	%rd7672, [%rd7659+8];
	mad.lo.s64 	%rd7673, %rd7672, 2654435761, %rd7671;
	shl.b64 	%rd7674, %rd7673, 13;
	add.s64 	%rd7675, %rd7674, %rd7673;
	shr.u64 	%rd7676, %rd7675, 7;
	xor.b64  	%rd7677, %rd7676, %rd7675;
	shl.b64 	%rd7678, %rd7677, 3;
	add.s64 	%rd7679, %rd7678, %rd7677;
	shr.u64 	%rd7680, %rd7679, 17;
	xor.b64  	%rd7681, %rd7680, %rd7679;
	shl.b64 	%rd7682, %rd7681, 5;
	add.s64 	%rd7683, %rd7682, %rd7681;
	ld.u64 	%rd7684, [%rd7659+16];
	mad.lo.s64 	%rd7685, %rd7684, 2654435761, %rd7683;
	shl.b64 	%rd7686, %rd7685, 13;
	add.s64 	%rd7687, %rd7686, %rd7685;
	shr.u64 	%rd7688, %rd7687, 7;
	xor.b64  	%rd7689, %rd7688, %rd7687;
	shl.b64 	%rd7690, %rd7689, 3;
	add.s64 	%rd7691, %rd7690, %rd7689;
	shr.u64 	%rd7692, %rd7691, 17;
	xor.b64  	%rd7693, %rd7692, %rd7691;
	shl.b64 	%rd7694, %rd7693, 5;
	add.s64 	%rd7695, %rd7694, %rd7693;
	ld.u64 	%rd7696, [%rd7659+24];
	mad.lo.s64 	%rd7697, %rd7696, 2654435761, %rd7695;
	shl.b64 	%rd7698, %rd7697, 13;
	add.s64 	%rd7699, %rd7698, %rd7697;
	shr.u64 	%rd7700, %rd7699, 7;
	xor.b64  	%rd7701, %rd7700, %rd7699;
	shl.b64 	%rd7702, %rd7701, 3;
	add.s64 	%rd7703, %rd7702, %rd7701;
	shr.u64 	%rd7704, %rd7703, 17;
	xor.b64  	%rd7705, %rd7704, %rd7703;
	shl.b64 	%rd7706, %rd7705, 5;
	add.s64 	%rd12553, %rd7706, %rd7705;
	add.s64 	%rd12548, %rd12548, 4;
$L__BB7_38:
	setp.eq.s64 	%p500, %rd30, 0;
	@%p500 bra 	$L__BB7_43;
	setp.eq.s64 	%p501, %rd30, 1;
	@%p501 bra 	$L__BB7_41;
	shl.b64 	%rd7708, %rd12548, 3;
	add.s64 	%rd7709, %rd33, %rd7708;
	ld.u64 	%rd7710, [%rd7709];
	mad.lo.s64 	%rd7711, %rd7710, 2654435761, %rd12553;
	shl.b64 	%rd7712, %rd7711, 13;
	add.s64 	%rd7713, %rd7712, %rd7711;
	shr.u64 	%rd7714, %rd7713, 7;
	xor.b64  	%rd7715, %rd7714, %rd7713;
	shl.b64 	%rd7716, %rd7715, 3;
	add.s64 	%rd7717, %rd7716, %rd7715;
	shr.u64 	%rd7718, %rd7717, 17;
	xor.b64  	%rd7719, %rd7718, %rd7717;
	shl.b64 	%rd7720, %rd7719, 5;
	add.s64 	%rd7721, %rd7720, %rd7719;
	ld.u64 	%rd7722, [%rd7709+8];
	mad.lo.s64 	%rd7723, %rd7722, 2654435761, %rd7721;
	shl.b64 	%rd7724, %rd7723, 13;
	add.s64 	%rd7725, %rd7724, %rd7723;
	shr.u64 	%rd7726, %rd7725, 7;
	xor.b64  	%rd7727, %rd7726, %rd7725;
	shl.b64 	%rd7728, %rd7727, 3;
	add.s64 	%rd7729, %rd7728, %rd7727;
	shr.u64 	%rd7730, %rd7729, 17;
	xor.b64  	%rd7731, %rd7730, %rd7729;
	shl.b64 	%rd7732, %rd7731, 5;
	add.s64 	%rd12553, %rd7732, %rd7731;
	add.s64 	%rd12548, %rd12548, 2;
$L__BB7_41:
	setp.eq.s64 	%p502, %rd31, 0;
	@%p502 bra 	$L__BB7_43;
	shl.b64 	%rd7733, %rd12548, 3;
	add.s64 	%rd7734, %rd33, %rd7733;
	ld.u64 	%rd7735, [%rd7734];
	mad.lo.s64 	%rd7736, %rd7735, 2654435761, %rd12553;
	shl.b64 	%rd7737, %rd7736, 13;
	add.s64 	%rd7738, %rd7737, %rd7736;
	shr.u64 	%rd7739, %rd7738, 7;
	xor.b64  	%rd7740, %rd7739, %rd7738;
	shl.b64 	%rd7741, %rd7740, 3;
	add.s64 	%rd7742, %rd7741, %rd7740;
	shr.u64 	%rd7743, %rd7742, 17;
	xor.b64  	%rd7744, %rd7743, %rd7742;
	shl.b64 	%rd7745, %rd7744, 5;
	add.s64 	%rd12553, %rd7745, %rd7744;
$L__BB7_43:
	setp.ge.u64 	%p844, %rd12538, %rd12553;
	bra.uni 	$L__BB7_48;
$L__BB7_44:
	setp.eq.s32 	%p504, %r93, 0;
	mov.pred 	%p503, -1;
	mov.pred 	%p844, %p503;
	@%p504 bra 	$L__BB7_48;
	mov.b64 	%rd12528, 0;
$L__BB7_46:
	shl.b64 	%rd7747, %rd12528, 3;
	add.s64 	%rd7748, %rd34, %rd7747;
	ld.u64 	%rd61, [%rd7748];
	add.s64 	%rd7749, %rd33, %rd7747;
	ld.u64 	%rd62, [%rd7749];
	setp.lt.u64 	%p506, %rd61, %rd62;
	mov.pred 	%p844, 0;
	@%p506 bra 	$L__BB7_48;
	setp.le.u64 	%p508, %rd61, %rd62;
	add.s64 	%rd12528, %rd12528, 1;
	cvt.s64.s32 	%rd7750, %r93;
	setp.lt.u64 	%p509, %rd12528, %rd7750;
	and.pred  	%p510, %p508, %p509;
	mov.pred 	%p844, %p503;
	@%p510 bra 	$L__BB7_46;
$L__BB7_48:
	add.s32 	%r396, %r16, 1;
	selp.b32 	%r564, %r396, %r564, %p844;
	selp.b32 	%r562, %r562, %r16, %p844;
	setp.lt.s32 	%p511, %r564, %r562;
	@%p511 bra 	$L__BB7_6;
$L__BB7_49:
	sub.s32 	%r397, %r11, %r564;
	add.s32 	%r20, %r397, %r9;
	shl.b32 	%r398, %r564, 3;
	add.s32 	%r400, %r381, %r398;
	ld.shared.u64 	%rd12639, [%r400];
	shl.b32 	%r401, %r20, 3;
	add.s32 	%r402, %r381, %r401;
	ld.shared.u64 	%rd12595, [%r402];
	cvt.s64.s32 	%rd106, %r93;
	add.s64 	%rd107, %rd1477, -1;
	and.b64  	%rd108, %rd1477, 7;
	and.b64  	%rd109, %rd1477, 3;
	add.s64 	%rd110, %rd109, -1;
	setp.ge.s32 	%p513, %r20, %r10;
	mov.pred 	%p512, 0;
	mov.pred 	%p845, %p512;
	@%p513 bra 	$L__BB7_93;
	setp.ge.s32 	%p515, %r564, %r9;
	mov.pred 	%p514, -1;
	mov.pred 	%p845, %p514;
	@%p515 bra 	$L__BB7_93;
	setp.eq.s64 	%p516, %rd1477, 0;
	mov.b64 	%rd12557, -3750763034362895579;
	@%p516 bra 	$L__BB7_57;
	setp.eq.s64 	%p517, %rd107, 0;
	mov.b64 	%rd12557, -3750763034362895579;
	mov.b64 	%rd12559, 0;
	@%p517 bra 	$L__BB7_55;
	add.s64 	%rd12558, %rd12595, 8;
	and.b64  	%rd7757, %rd1477, -2;
	neg.s64 	%rd112, %rd7757;
	mov.b64 	%rd12557, -3750763034362895579;
	mov.b64 	%rd12559, 0;
$L__BB7_54:
	ld.u64 	%rd7758, [%rd12558+-8];
	and.b64  	%rd7759, %rd7758, 255;
	xor.b64  	%rd7760, %rd7759, %rd12557;
	mul.lo.s64 	%rd7761, %rd7760, 1099511628211;
	shr.u64 	%rd7762, %rd7758, 8;
	and.b64  	%rd7763, %rd7762, 255;
	xor.b64  	%rd7764, %rd7763, %rd7761;
	mul.lo.s64 	%rd7765, %rd7764, 1099511628211;
	shr.u64 	%rd7766, %rd7758, 16;
	and.b64  	%rd7767, %rd7766, 255;
	xor.b64  	%rd7768, %rd7767, %rd7765;
	mul.lo.s64 	%rd7769, %rd7768, 1099511628211;
	shr.u64 	%rd7770, %rd7758, 24;
	and.b64  	%rd7771, %rd7770, 255;
	xor.b64  	%rd7772, %rd7771, %rd7769;
	mul.lo.s64 	%rd7773, %rd7772, 1099511628211;
	shr.u64 	%rd7774, %rd7758, 32;
	and.b64  	%rd7775, %rd7774, 255;
	xor.b64  	%rd7776, %rd7775, %rd7773;
	mul.lo.s64 	%rd7777, %rd7776, 1099511628211;
	shr.u64 	%rd7778, %rd7758, 40;
	and.b64  	%rd7779, %rd7778, 255;
	xor.b64  	%rd7780, %rd7779, %rd7777;
	mul.lo.s64 	%rd7781, %rd7780, 1099511628211;
	shr.u64 	%rd7782, %rd7758, 48;
	and.b64  	%rd7783, %rd7782, 255;
	xor.b64  	%rd7784, %rd7783, %rd7781;
	mul.lo.s64 	%rd7785, %rd7784, 1099511628211;
	shr.u64 	%rd7786, %rd7758, 56;
	xor.b64  	%rd7787, %rd7786, %rd7785;
	mul.lo.s64 	%rd7788, %rd7787, 1099511628211;
	ld.u64 	%rd7789, [%rd12558];
	and.b64  	%rd7790, %rd7789, 255;
	xor.b64  	%rd7791, %rd7790, %rd7788;
	mul.lo.s64 	%rd7792, %rd7791, 1099511628211;
	shr.u64 	%rd7793, %rd7789, 8;
	and.b64  	%rd7794, %rd7793, 255;
	xor.b64  	%rd7795, %rd7794, %rd7792;
	mul.lo.s64 	%rd7796, %rd7795, 1099511628211;
	shr.u64 	%rd7797, %rd7789, 16;
	and.b64  	%rd7798, %rd7797, 255;
	xor.b64  	%rd7799, %rd7798, %rd7796;
	mul.lo.s64 	%rd7800, %rd7799, 1099511628211;
	shr.u64 	%rd7801, %rd7789, 24;
	and.b64  	%rd7802, %rd7801, 255;
	xor.b64  	%rd7803, %rd7802, %rd7800;
	mul.lo.s64 	%rd7804, %rd7803, 1099511628211;
	shr.u64 	%rd7805, %rd7789, 32;
	and.b64  	%rd7806, %rd7805, 255;
	xor.b64  	%rd7807, %rd7806, %rd7804;
	mul.lo.s64 	%rd7808, %rd7807, 1099511628211;
	shr.u64 	%rd7809, %rd7789, 40;
	and.b64  	%rd7810, %rd7809, 255;
	xor.b64  	%rd7811, %rd7810, %rd7808;
	mul.lo.s64 	%rd7812, %rd7811, 1099511628211;
	shr.u64 	%rd7813, %rd7789, 48;
	and.b64  	%rd7814, %rd7813, 255;
	xor.b64  	%rd7815, %rd7814, %rd7812;
	mul.lo.s64 	%rd7816, %rd7815, 1099511628211;
	shr.u64 	%rd7817, %rd7789, 56;
	xor.b64  	%rd7818, %rd7817, %rd7816;
	mul.lo.s64 	%rd12557, %rd7818, 1099511628211;
	add.s64 	%rd12559, %rd12559, 2;
	add.s64 	%rd12558, %rd12558, 16;
	add.s64 	%rd7819, %rd112, %rd12559;
	setp.eq.s64 	%p518, %rd7819, 0;
	@%p518 bra 	$L__BB7_55;
	bra.uni 	$L__BB7_54;
$L__BB7_55:
	and.b64  	%rd7820, %rd1477, 1;
	setp.eq.b64 	%p519, %rd7820, 1;
	not.pred 	%p520, %p519;
	@%p520 bra 	$L__BB7_57;
	shl.b64 	%rd7821, %rd12559, 3;
	add.s64 	%rd7822, %rd12595, %rd7821;
	ld.u64 	%rd7823, [%rd7822];
	and.b64  	%rd7824, %rd7823, 255;
	xor.b64  	%rd7825, %rd7824, %rd12557;
	mul.lo.s64 	%rd7826, %rd7825, 1099511628211;
	shr.u64 	%rd7827, %rd7823, 8;
	and.b64  	%rd7828, %rd7827, 255;
	xor.b64  	%rd7829, %rd7828, %rd7826;
	mul.lo.s64 	%rd7830, %rd7829, 1099511628211;
	shr.u64 	%rd7831, %rd7823, 16;
	and.b64  	%rd7832, %rd7831, 255;
	xor.b64  	%rd7833, %rd7832, %rd7830;
	mul.lo.s64 	%rd7834, %rd7833, 1099511628211;
	shr.u64 	%rd7835, %rd7823, 24;
	and.b64  	%rd7836, %rd7835, 255;
	xor.b64  	%rd7837, %rd7836, %rd7834;
	mul.lo.s64 	%rd7838, %rd7837, 1099511628211;
	shr.u64 	%rd7839, %rd7823, 32;
	and.b64  	%rd7840, %rd7839, 255;
	xor.b64  	%rd7841, %rd7840, %rd7838;
	mul.lo.s64 	%rd7842, %rd7841, 1099511628211;
	shr.u64 	%rd7843, %rd7823, 40;
	and.b64  	%rd7844, %rd7843, 255;
	xor.b64  	%rd7845, %rd7844, %rd7842;
	mul.lo.s64 	%rd7846, %rd7845, 1099511628211;
	shr.u64 	%rd7847, %rd7823, 48;
	and.b64  	%rd7848, %rd7847, 255;
	xor.b64  	%rd7849, %rd7848, %rd7846;
	mul.lo.s64 	%rd7850, %rd7849, 1099511628211;
	shr.u64 	%rd7851, %rd7823, 56;
	xor.b64  	%rd7852, %rd7851, %rd7850;
	mul.lo.s64 	%rd12557, %rd7852, 1099511628211;
$L__BB7_57:
	setp.eq.s64 	%p521, %rd1477, 0;
	mov.b64 	%rd12564, -3750763034362895579;
	@%p521 bra 	$L__BB7_63;
	setp.eq.s64 	%p522, %rd107, 0;
	mov.b64 	%rd12564, -3750763034362895579;
	mov.b64 	%rd12565, 0;
	@%p522 bra 	$L__BB7_61;
	add.s64 	%rd12561, %rd12639, 8;
	and.b64  	%rd7859, %rd1477, -2;
	neg.s64 	%rd119, %rd7859;
	mov.b64 	%rd12564, -3750763034362895579;
	mov.b64 	%rd12565, 0;
$L__BB7_60:
	ld.u64 	%rd7860, [%rd12561+-8];
	and.b64  	%rd7861, %rd7860, 255;
	xor.b64  	%rd7862, %rd7861, %rd12564;
	mul.lo.s64 	%rd7863, %rd7862, 1099511628211;
	shr.u64 	%rd7864, %rd7860, 8;
	and.b64  	%rd7865, %rd7864, 255;
	xor.b64  	%rd7866, %rd7865, %rd7863;
	mul.lo.s64 	%rd7867, %rd7866, 1099511628211;
	shr.u64 	%rd7868, %rd7860, 16;
	and.b64  	%rd7869, %rd7868, 255;
	xor.b64  	%rd7870, %rd7869, %rd7867;
	mul.lo.s64 	%rd7871, %rd7870, 1099511628211;
	shr.u64 	%rd7872, %rd7860, 24;
	and.b64  	%rd7873, %rd7872, 255;
	xor.b64  	%rd7874, %rd7873, %rd7871;
	mul.lo.s64 	%rd7875, %rd7874, 1099511628211;
	shr.u64 	%rd7876, %rd7860, 32;
	and.b64  	%rd7877, %rd7876, 255;
	xor.b64  	%rd7878, %rd7877, %rd7875;
	mul.lo.s64 	%rd7879, %rd7878, 1099511628211;
	shr.u64 	%rd7880, %rd7860, 40;
	and.b64  	%rd7881, %rd7880, 255;
	xor.b64  	%rd7882, %rd7881, %rd7879;
	mul.lo.s64 	%rd7883, %rd7882, 1099511628211;
	shr.u64 	%rd7884, %rd7860, 48;
	and.b64  	%rd7885, %rd7884, 255;
	xor.b64  	%rd7886, %rd7885, %rd7883;
	mul.lo.s64 	%rd7887, %rd7886, 1099511628211;
	shr.u64 	%rd7888, %rd7860, 56;
	xor.b64  	%rd7889, %rd7888, %rd7887;
	mul.lo.s64 	%rd7890, %rd7889, 1099511628211;
	ld.u64 	%rd7891, [%rd12561];
	and.b64  	%rd7892, %rd7891, 255;
	xor.b64  	%rd7893, %rd7892, %rd7890;
	mul.lo.s64 	%rd7894, %rd7893, 1099511628211;
	shr.u64 	%rd7895, %rd7891, 8;
	and.b64  	%rd7896, %rd7895, 255;
	xor.b64  	%rd7897, %rd7896, %rd7894;
	mul.lo.s64 	%rd7898, %rd7897, 1099511628211;
	shr.u64 	%rd7899, %rd7891, 16;
	and.b64  	%rd7900, %rd7899, 255;
	xor.b64  	%rd7901, %rd7900, %rd7898;
	mul.lo.s64 	%rd7902, %rd7901, 1099511628211;
	shr.u64 	%rd7903, %rd7891, 24;
	and.b64  	%rd7904, %rd7903, 255;
	xor.b64  	%rd7905, %rd7904, %rd7902;
	mul.lo.s64 	%rd7906, %rd7905, 1099511628211;
	shr.u64 	%rd7907, %rd7891, 32;
	and.b64  	%rd7908, %rd7907, 255;
	xor.b64  	%rd7909, %rd7908, %rd7906;
	mul.lo.s64 	%rd7910, %rd7909, 1099511628211;
	shr.u64 	%rd7911, %rd7891, 40;
	and.b64  	%rd7912, %rd7911, 255;
	xor.b64  	%rd7913, %rd7912, %rd7910;
	mul.lo.s64 	%rd7914, %rd7913, 1099511628211;
	shr.u64 	%rd7915, %rd7891, 48;
	and.b64  	%rd7916, %rd7915, 255;
	xor.b64  	%rd7917, %rd7916, %rd7914;
	mul.lo.s64 	%rd7918, %rd7917, 1099511628211;
	shr.u64 	%rd7919, %rd7891, 56;
	xor.b64  	%rd7920, %rd7919, %rd7918;
	mul.lo.s64 	%rd12564, %rd7920, 1099511628211;
	add.s64 	%rd12565, %rd12565, 2;
	add.s64 	%rd12561, %rd12561, 16;
	add.s64 	%rd7921, %rd119, %rd12565;
	setp.ne.s64 	%p523, %rd7921, 0;
	@%p523 bra 	$L__BB7_60;
$L__BB7_61:
	and.b64  	%rd7922, %rd1477, 1;
	setp.eq.b64 	%p524, %rd7922, 1;
	not.pred 	%p525, %p524;
	@%p525 bra 	$L__BB7_63;
	shl.b64 	%rd7923, %rd12565, 3;
	add.s64 	%rd7924, %rd12639, %rd7923;
	ld.u64 	%rd7925, [%rd7924];
	and.b64  	%rd7926, %rd7925, 255;
	xor.b64  	%rd7927, %rd7926, %rd12564;
	mul.lo.s64 	%rd7928, %rd7927, 1099511628211;
	shr.u64 	%rd7929, %rd7925, 8;
	and.b64  	%rd7930, %rd7929, 255;
	xor.b64  	%rd7931, %rd7930, %rd7928;
	mul.lo.s64 	%rd7932, %rd7931, 1099511628211;
	shr.u64 	%rd7933, %rd7925, 16;
	and.b64  	%rd7934, %rd7933, 255;
	xor.b64  	%rd7935, %rd7934, %rd7932;
	mul.lo.s64 	%rd7936, %rd7935, 1099511628211;
	shr.u64 	%rd7937, %rd7925, 24;
	and.b64  	%rd7938, %rd7937, 255;
	xor.b64  	%rd7939, %rd7938, %rd7936;
	mul.lo.s64 	%rd7940, %rd7939, 1099511628211;
	shr.u64 	%rd7941, %rd7925, 32;
	and.b64  	%rd7942, %rd7941, 255;
	xor.b64  	%rd7943, %rd7942, %rd7940;
	mul.lo.s64 	%rd7944, %rd7943, 1099511628211;
	shr.u64 	%rd7945, %rd7925, 40;
	and.b64  	%rd7946, %rd7945, 255;
	xor.b64  	%rd7947, %rd7946, %rd7944;
	mul.lo.s64 	%rd7948, %rd7947, 1099511628211;
	shr.u64 	%rd7949, %rd7925, 48;
	and.b64  	%rd7950, %rd7949, 255;
	xor.b64  	%rd7951, %rd7950, %rd7948;
	mul.lo.s64 	%rd7952, %rd7951, 1099511628211;
	shr.u64 	%rd7953, %rd7925, 56;
	xor.b64  	%rd7954, %rd7953, %rd7952;
	mul.lo.s64 	%rd12564, %rd7954, 1099511628211;
$L__BB7_63:
	setp.eq.s64 	%p526, %rd12557, %rd12564;
	@%p526 bra 	$L__BB7_89;
	setp.eq.s64 	%p527, %rd1477, 0;
	mov.b64 	%rd12578, 0;
	@%p527 bra 	$L__BB7_76;
	setp.lt.u64 	%p528, %rd107, 7;
	mov.b64 	%rd12580, 0;
	mov.u64 	%rd12578, %rd12580;
	@%p528 bra 	$L__BB7_68;
	and.b64  	%rd7959, %rd1477, -8;
	neg.s64 	%rd137, %rd7959;
	add.s64 	%rd12579, %rd12595, 32;
	mov.b64 	%rd12580, 0;
$L__BB7_67:
	.pragma "nounroll";
	ld.u64 	%rd7960, [%rd12579+-32];
	mad.lo.s64 	%rd7961, %rd7960, 2654435761, %rd12578;
	shl.b64 	%rd7962, %rd7961, 13;
	add.s64 	%rd7963, %rd7962, %rd7961;
	shr.u64 	%rd7964, %rd7963, 7;
	xor.b64  	%rd7965, %rd7964, %rd7963;
	shl.b64 	%rd7966, %rd7965, 3;
	add.s64 	%rd7967, %rd7966, %rd7965;
	shr.u64 	%rd7968, %rd7967, 17;
	xor.b64  	%rd7969, %rd7968, %rd7967;
	shl.b64 	%rd7970, %rd7969, 5;
	add.s64 	%rd7971, %rd7970, %rd7969;
	ld.u64 	%rd7972, [%rd12579+-24];
	mad.lo.s64 	%rd7973, %rd7972, 2654435761, %rd7971;
	shl.b64 	%rd7974, %rd7973, 13;
	add.s64 	%rd7975, %rd7974, %rd7973;
	shr.u64 	%rd7976, %rd7975, 7;
	xor.b64  	%rd7977, %rd7976, %rd7975;
	shl.b64 	%rd7978, %rd7977, 3;
	add.s64 	%rd7979, %rd7978, %rd7977;
	shr.u64 	%rd7980, %rd7979, 17;
	xor.b64  	%rd7981, %rd7980, %rd7979;
	shl.b64 	%rd7982, %rd7981, 5;
	add.s64 	%rd7983, %rd7982, %rd7981;
	ld.u64 	%rd7984, [%rd12579+-16];
	mad.lo.s64 	%rd7985, %rd7984, 2654435761, %rd7983;
	shl.b64 	%rd7986, %rd7985, 13;
	add.s64 	%rd7987, %rd7986, %rd7985;
	shr.u64 	%rd7988, %rd7987, 7;
	xor.b64  	%rd7989, %rd7988, %rd7987;
	shl.b64 	%rd7990, %rd7989, 3;
	add.s64 	%rd7991, %rd7990, %rd7989;
	shr.u64 	%rd7992, %rd7991, 17;
	xor.b64  	%rd7993, %rd7992, %rd7991;
	shl.b64 	%rd7994, %rd7993, 5;
	add.s64 	%rd7995, %rd7994, %rd7993;
	ld.u64 	%rd7996, [%rd12579+-8];
	mad.lo.s64 	%rd7997, %rd7996, 2654435761, %rd7995;
	shl.b64 	%rd7998, %rd7997, 13;
	add.s64 	%rd7999, %rd7998, %rd7997;
	shr.u64 	%rd8000, %rd7999, 7;
	xor.b64  	%rd8001, %rd8000, %rd7999;
	shl.b64 	%rd8002, %rd8001, 3;
	add.s64 	%rd8003, %rd8002, %rd8001;
	shr.u64 	%rd8004, %rd8003, 17;
	xor.b64  	%rd8005, %rd8004, %rd8003;
	shl.b64 	%rd8006, %rd8005, 5;
	add.s64 	%rd8007, %rd8006, %rd8005;
	ld.u64 	%rd8008, [%rd12579];
	mad.lo.s64 	%rd8009, %rd8008, 2654435761, %rd8007;
	shl.b64 	%rd8010, %rd8009, 13;
	add.s64 	%rd8011, %rd8010, %rd8009;
	shr.u64 	%rd8012, %rd8011, 7;
	xor.b64  	%rd8013, %rd8012, %rd8011;
	shl.b64 	%rd8014, %rd8013, 3;
	add.s64 	%rd8015, %rd8014, %rd8013;
	shr.u64 	%rd8016, %rd8015, 17;
	xor.b64  	%rd8017, %rd8016, %rd8015;
	shl.b64 	%rd8018, %rd8017, 5;
	add.s64 	%rd8019, %rd8018, %rd8017;
	ld.u64 	%rd8020, [%rd12579+8];
	mad.lo.s64 	%rd8021, %rd8020, 2654435761, %rd8019;
	shl.b64 	%rd8022, %rd8021, 13;
	add.s64 	%rd8023, %rd8022, %rd8021;
	shr.u64 	%rd8024, %rd8023, 7;
	xor.b64  	%rd8025, %rd8024, %rd8023;
	shl.b64 	%rd8026, %rd8025, 3;
	add.s64 	%rd8027, %rd8026, %rd8025;
	shr.u64 	%rd8028, %rd8027, 17;
	xor.b64  	%rd8029, %rd8028, %rd8027;
	shl.b64 	%rd8030, %rd8029, 5;
	add.s64 	%rd8031, %rd8030, %rd8029;
	ld.u64 	%rd8032, [%rd12579+16];
	mad.lo.s64 	%rd8033, %rd8032, 2654435761, %rd8031;
	shl.b64 	%rd8034, %rd8033, 13;
	add.s64 	%rd8035, %rd8034, %rd8033;
	shr.u64 	%rd8036, %rd8035, 7;
	xor.b64  	%rd8037, %rd8036, %rd8035;
	shl.b64 	%rd8038, %rd8037, 3;
	add.s64 	%rd8039, %rd8038, %rd8037;
	shr.u64 	%rd8040, %rd8039, 17;
	xor.b64  	%rd8041, %rd8040, %rd8039;
	shl.b64 	%rd8042, %rd8041, 5;
	add.s64 	%rd8043, %rd8042, %rd8041;
	ld.u64 	%rd8044, [%rd12579+24];
	mad.lo.s64 	%rd8045, %rd8044, 2654435761, %rd8043;
	shl.b64 	%rd8046, %rd8045, 13;
	add.s64 	%rd8047, %rd8046, %rd8045;
	shr.u64 	%rd8048, %rd8047, 7;
	xor.b64  	%rd8049, %rd8048, %rd8047;
	shl.b64 	%rd8050, %rd8049, 3;
	add.s64 	%rd8051, %rd8050, %rd8049;
	shr.u64 	%rd8052, %rd8051, 17;
	xor.b64  	%rd8053, %rd8052, %rd8051;
	shl.b64 	%rd8054, %rd8053, 5;
	add.s64 	%rd12578, %rd8054, %rd8053;
	add.s64 	%rd12580, %rd12580, 8;
	add.s64 	%rd8055, %rd137, %rd12580;
	add.s64 	%rd12579, %rd12579, 64;
	setp.eq.s64 	%p529, %rd8055, 0;
	@%p529 bra 	$L__BB7_68;
	bra.uni 	$L__BB7_67;
$L__BB7_68:
	setp.eq.s64 	%p530, %rd108, 0;
	@%p530 bra 	$L__BB7_76;
	setp.lt.u64 	%p531, %rd108, 4;
	@%p531 bra 	$L__BB7_71;
	shl.b64 	%rd8057, %rd12580, 3;
	add.s64 	%rd8058, %rd12595, %rd8057;
	ld.u64 	%rd8059, [%rd8058];
	mad.lo.s64 	%rd8060, %rd8059, 2654435761, %rd12578;
	shl.b64 	%rd8061, %rd8060, 13;
	add.s64 	%rd8062, %rd8061, %rd8060;
	shr.u64 	%rd8063, %rd8062, 7;
	xor.b64  	%rd8064, %rd8063, %rd8062;
	shl.b64 	%rd8065, %rd8064, 3;
	add.s64 	%rd8066, %rd8065, %rd8064;
	shr.u64 	%rd8067, %rd8066, 17;
	xor.b64  	%rd8068, %rd8067, %rd8066;
	shl.b64 	%rd8069, %rd8068, 5;
	add.s64 	%rd8070, %rd8069, %rd8068;
	ld.u64 	%rd8071, [%rd8058+8];
	mad.lo.s64 	%rd8072, %rd8071, 2654435761, %rd8070;
	shl.b64 	%rd8073, %rd8072, 13;
	add.s64 	%rd8074, %rd8073, %rd8072;
	shr.u64 	%rd8075, %rd8074, 7;
	xor.b64  	%rd8076, %rd8075, %rd8074;
	shl.b64 	%rd8077, %rd8076, 3;
	add.s64 	%rd8078, %rd8077, %rd8076;
	shr.u64 	%rd8079, %rd8078, 17;
	xor.b64  	%rd8080, %rd8079, %rd8078;
	shl.b64 	%rd8081, %rd8080, 5;
	add.s64 	%rd8082, %rd8081, %rd8080;
	ld.u64 	%rd8083, [%rd8058+16];
	mad.lo.s64 	%rd8084, %rd8083, 2654435761, %rd8082;
	shl.b64 	%rd8085, %rd8084, 13;
	add.s64 	%rd8086, %rd8085, %rd8084;
	shr.u64 	%rd8087, %rd8086, 7;
	xor.b64  	%rd8088, %rd8087, %rd8086;
	shl.b64 	%rd8089, %rd8088, 3;
	add.s64 	%rd8090, %rd8089, %rd8088;
	shr.u64 	%rd8091, %rd8090, 17;
	xor.b64  	%rd8092, %rd8091, %rd8090;
	shl.b64 	%rd8093, %rd8092, 5;
	add.s64 	%rd8094, %rd8093, %rd8092;
	ld.u64 	%rd8095, [%rd8058+24];
	mad.lo.s64 	%rd8096, %rd8095, 2654435761, %rd8094;
	shl.b64 	%rd8097, %rd8096, 13;
	add.s64 	%rd8098, %rd8097, %rd8096;
	shr.u64 	%rd8099, %rd8098, 7;
	xor.b64  	%rd8100, %rd8099, %rd8098;
	shl.b64 	%rd8101, %rd8100, 3;
	add.s64 	%rd8102, %rd8101, %rd8100;
	shr.u64 	%rd8103, %rd8102, 17;
	xor.b64  	%rd8104, %rd8103, %rd8102;
	shl.b64 	%rd8105, %rd8104, 5;
	add.s64 	%rd12578, %rd8105, %rd8104;
	add.s64 	%rd12580, %rd12580, 4;
$L__BB7_71:
	setp.eq.s64 	%p532, %rd109, 0;
	@%p532 bra 	$L__BB7_76;
	setp.eq.s64 	%p533, %rd110, 0;
	@%p533 bra 	$L__BB7_74;
	shl.b64 	%rd8107, %rd12580, 3;
	add.s64 	%rd8108, %rd12595, %rd8107;
	ld.u64 	%rd8109, [%rd8108];
	mad.lo.s64 	%rd8110, %rd8109, 2654435761, %rd12578;
	shl.b64 	%rd8111, %rd8110, 13;
	add.s64 	%rd8112, %rd8111, %rd8110;
	shr.u64 	%rd8113, %rd8112, 7;
	xor.b64  	%rd8114, %rd8113, %rd8112;
	shl.b64 	%rd8115, %rd8114, 3;
	add.s64 	%rd8116, %rd8115, %rd8114;
	shr.u64 	%rd8117, %rd8116, 17;
	xor.b64  	%rd8118, %rd8117, %rd8116;
	shl.b64 	%rd8119, %rd8118, 5;
	add.s64 	%rd8120, %rd8119, %rd8118;
	ld.u64 	%rd8121, [%rd8108+8];
	mad.lo.s64 	%rd8122, %rd8121, 2654435761, %rd8120;
	shl.b64 	%rd8123, %rd8122, 13;
	add.s64 	%rd8124, %rd8123, %rd8122;
	shr.u64 	%rd8125, %rd8124, 7;
	xor.b64  	%rd8126, %rd8125, %rd8124;
	shl.b64 	%rd8127, %rd8126, 3;
	add.s64 	%rd8128, %rd8127, %rd8126;
	shr.u64 	%rd8129, %rd8128, 17;
	xor.b64  	%rd8130, %rd8129, %rd8128;
	shl.b64 	%rd8131, %rd8130, 5;
	add.s64 	%rd12578, %rd8131, %rd8130;
	add.s64 	%rd12580, %rd12580, 2;
$L__BB7_74:
	and.b64  	%rd8132, %rd1477, 1;
	setp.eq.b64 	%p534, %rd8132, 1;
	not.pred 	%p535, %p534;
	@%p535 bra 	$L__BB7_76;
	shl.b64 	%rd8133, %rd12580, 3;
	add.s64 	%rd8134, %rd12595, %rd8133;
	ld.u64 	%rd8135, [%rd8134];
	mad.lo.s64 	%rd8136, %rd8135, 2654435761, %rd12578;
	shl.b64 	%rd8137, %rd8136, 13;
	add.s64 	%rd8138, %rd8137, %rd8136;
	shr.u64 	%rd8139, %rd8138, 7;
	xor.b64  	%rd8140, %rd8139, %rd8138;
	shl.b64 	%rd8141, %rd8140, 3;
	add.s64 	%rd8142, %rd8141, %rd8140;
	shr.u64 	%rd8143, %rd8142, 17;
	xor.b64  	%rd8144, %rd8143, %rd8142;
	shl.b64 	%rd8145, %rd8144, 5;
	add.s64 	%rd12578, %rd8145, %rd8144;
$L__BB7_76:
	setp.eq.s64 	%p536, %rd1477, 0;
	mov.b64 	%rd12594, 0;
	@%p536 bra 	$L__BB7_88;
	setp.lt.u64 	%p537, %rd107, 7;
	mov.b64 	%rd12586, 0;
	mov.u64 	%rd12594, %rd12586;
	@%p537 bra 	$L__BB7_80;
	and.b64  	%rd8150, %rd1477, -8;
	neg.s64 	%rd158, %rd8150;
	add.s64 	%rd12582, %rd12639, 32;
	mov.b64 	%rd12586, 0;
$L__BB7_79:
	.pragma "nounroll";
	ld.u64 	%rd8151, [%rd12582+-32];
	mad.lo.s64 	%rd8152, %rd8151, 2654435761, %rd12594;
	shl.b64 	%rd8153, %rd8152, 13;
	add.s64 	%rd8154, %rd8153, %rd8152;
	shr.u64 	%rd8155, %rd8154, 7;
	xor.b64  	%rd8156, %rd8155, %rd8154;
	shl.b64 	%rd8157, %rd8156, 3;
	add.s64 	%rd8158, %rd8157, %rd8156;
	shr.u64 	%rd8159, %rd8158, 17;
	xor.b64  	%rd8160, %rd8159, %rd8158;
	shl.b64 	%rd8161, %rd8160, 5;
	add.s64 	%rd8162, %rd8161, %rd8160;
	ld.u64 	%rd8163, [%rd12582+-24];
	mad.lo.s64 	%rd8164, %rd8163, 2654435761, %rd8162;
	shl.b64 	%rd8165, %rd8164, 13;
	add.s64 	%rd8166, %rd8165, %rd8164;
	shr.u64 	%rd8167, %rd8166, 7;
	xor.b64  	%rd8168, %rd8167, %rd8166;
	shl.b64 	%rd8169, %rd8168, 3;
	add.s64 	%rd8170, %rd8169, %rd8168;
	shr.u64 	%rd8171, %rd8170, 17;
	xor.b64  	%rd8172, %rd8171, %rd8170;
	shl.b64 	%rd8173, %rd8172, 5;
	add.s64 	%rd8174, %rd8173, %rd8172;
	ld.u64 	%rd8175, [%rd12582+-16];
	mad.lo.s64 	%rd8176, %rd8175, 2654435761, %rd8174;
	shl.b64 	%rd8177, %rd8176, 13;
	add.s64 	%rd8178, %rd8177, %rd8176;
	shr.u64 	%rd8179, %rd8178, 7;
	xor.b64  	%rd8180, %rd8179, %rd8178;
	shl.b64 	%rd8181, %rd8180, 3;
	add.s64 	%rd8182, %rd8181, %rd8180;
	shr.u64 	%rd8183, %rd8182, 17;
	xor.b64  	%rd8184, %rd8183, %rd8182;
	shl.b64 	%rd8185, %rd8184, 5;
	add.s64 	%rd8186, %rd8185, %rd8184;
	ld.u64 	%rd8187, [%rd12582+-8];
	mad.lo.s64 	%rd8188, %rd8187, 2654435761, %rd8186;
	shl.b64 	%rd8189, %rd8188, 13;
	add.s64 	%rd8190, %rd8189, %rd8188;
	shr.u64 	%rd8191, %rd8190, 7;
	xor.b64  	%rd8192, %rd8191, %rd8190;
	shl.b64 	%rd8193, %rd8192, 3;
	add.s64 	%rd8194, %rd8193, %rd8192;
	shr.u64 	%rd8195, %rd8194, 17;
	xor.b64  	%rd8196, %rd8195, %rd8194;
	shl.b64 	%rd8197, %rd8196, 5;
	add.s64 	%rd8198, %rd8197, %rd8196;
	ld.u64 	%rd8199, [%rd12582];
	mad.lo.s64 	%rd8200, %rd8199, 2654435761, %rd8198;
	shl.b64 	%rd8201, %rd8200, 13;
	add.s64 	%rd8202, %rd8201, %rd8200;
	shr.u64 	%rd8203, %rd8202, 7;
	xor.b64  	%rd8204, %rd8203, %rd8202;
	shl.b64 	%rd8205, %rd8204, 3;
	add.s64 	%rd8206, %rd8205, %rd8204;
	shr.u64 	%rd8207, %rd8206, 17;
	xor.b64  	%rd8208, %rd8207, %rd8206;
	shl.b64 	%rd8209, %rd8208, 5;
	add.s64 	%rd8210, %rd8209, %rd8208;
	ld.u64 	%rd8211, [%rd12582+8];
	mad.lo.s64 	%rd8212, %rd8211, 2654435761, %rd8210;
	shl.b64 	%rd8213, %rd8212, 13;
	add.s64 	%rd8214, %rd8213, %rd8212;
	shr.u64 	%rd8215, %rd8214, 7;
	xor.b64  	%rd8216, %rd8215, %rd8214;
	shl.b64 	%rd8217, %rd8216, 3;
	add.s64 	%rd8218, %rd8217, %rd8216;
	shr.u64 	%rd8219, %rd8218, 17;
	xor.b64  	%rd8220, %rd8219, %rd8218;
	shl.b64 	%rd8221, %rd8220, 5;
	add.s64 	%rd8222, %rd8221, %rd8220;
	ld.u64 	%rd8223, [%rd12582+16];
	mad.lo.s64 	%rd8224, %rd8223, 2654435761, %rd8222;
	shl.b64 	%rd8225, %rd8224, 13;
	add.s64 	%rd8226, %rd8225, %rd8224;
	shr.u64 	%rd8227, %rd8226, 7;
	xor.b64  	%rd8228, %rd8227, %rd8226;
	shl.b64 	%rd8229, %rd8228, 3;
	add.s64 	%rd8230, %rd8229, %rd8228;
	shr.u64 	%rd8231, %rd8230, 17;
	xor.b64  	%rd8232, %rd8231, %rd8230;
	shl.b64 	%rd8233, %rd8232, 5;
	add.s64 	%rd8234, %rd8233, %rd8232;
	ld.u64 	%rd8235, [%rd12582+24];
	mad.lo.s64 	%rd8236, %rd8235, 2654435761, %rd8234;
	shl.b64 	%rd8237, %rd8236, 13;
	add.s64 	%rd8238, %rd8237, %rd8236;
	shr.u64 	%rd8239, %rd8238, 7;
	xor.b64  	%rd8240, %rd8239, %rd8238;
	shl.b64 	%rd8241, %rd8240, 3;
	add.s64 	%rd8242, %rd8241, %rd8240;
	shr.u64 	%rd8243, %rd8242, 17;
	xor.b64  	%rd8244, %rd8243, %rd8242;
	shl.b64 	%rd8245, %rd8244, 5;
	add.s64 	%rd12594, %rd8245, %rd8244;
	add.s64 	%rd12586, %rd12586, 8;
	add.s64 	%rd8246, %rd158, %rd12586;
	add.s64 	%rd12582, %rd12582, 64;
	setp.ne.s64 	%p538, %rd8246, 0;
	@%p538 bra 	$L__BB7_79;
$L__BB7_80:
	setp.eq.s64 	%p539, %rd108, 0;
	@%p539 bra 	$L__BB7_88;
	setp.lt.u64 	%p540, %rd108, 4;
	@%p540 bra 	$L__BB7_83;
	shl.b64 	%rd8248, %rd12586, 3;
	add.s64 	%rd8249, %rd12639, %rd8248;
	ld.u64 	%rd8250, [%rd8249];
	mad.lo.s64 	%rd8251, %rd8250, 2654435761, %rd12594;
	shl.b64 	%rd8252, %rd8251, 13;
	add.s64 	%rd8253, %rd8252, %rd8251;
	shr.u64 	%rd8254, %rd8253, 7;
	xor.b64  	%rd8255, %rd8254, %rd8253;
	shl.b64 	%rd8256, %rd8255, 3;
	add.s64 	%rd8257, %rd8256, %rd8255;
	shr.u64 	%rd8258, %rd8257, 17;
	xor.b64  	%rd8259, %rd8258, %rd8257;
	shl.b64 	%rd8260, %rd8259, 5;
	add.s64 	%rd8261, %rd8260, %rd8259;
	ld.u64 	%rd8262, [%rd8249+8];
	mad.lo.s64 	%rd8263, %rd8262, 2654435761, %rd8261;
	shl.b64 	%rd8264, %rd8263, 13;
	add.s64 	%rd8265, %rd8264, %rd8263;
	shr.u64 	%rd8266, %rd8265, 7;
	xor.b64  	%rd8267, %rd8266, %rd8265;
	shl.b64 	%rd8268, %rd8267, 3;
	add.s64 	%rd8269, %rd8268, %rd8267;
	shr.u64 	%rd8270, %rd8269, 17;
	xor.b64  	%rd8271, %rd8270, %rd8269;
	shl.b64 	%rd8272, %rd8271, 5;
	add.s64 	%rd8273, %rd8272, %rd8271;
	ld.u64 	%rd8274, [%rd8249+16];
	mad.lo.s64 	%rd8275, %rd8274, 2654435761, %rd8273;
	shl.b64 	%rd8276, %rd8275, 13;
	add.s64 	%rd8277, %rd8276, %rd8275;
	shr.u64 	%rd8278, %rd8277, 7;
	xor.b64  	%rd8279, %rd8278, %rd8277;
	shl.b64 	%rd8280, %rd8279, 3;
	add.s64 	%rd8281, %rd8280, %rd8279;
	shr.u64 	%rd8282, %rd8281, 17;
	xor.b64  	%rd8283, %rd8282, %rd8281;
	shl.b64 	%rd8284, %rd8283, 5;
	add.s64 	%rd8285, %rd8284, %rd8283;
	ld.u64 	%rd8286, [%rd8249+24];
	mad.lo.s64 	%rd8287, %rd8286, 2654435761, %rd8285;
	shl.b64 	%rd8288, %rd8287, 13;
	add.s64 	%rd8289, %rd8288, %rd8287;
	shr.u64 	%rd8290, %rd8289, 7;
	xor.b64  	%rd8291, %rd8290, %rd8289;
	shl.b64 	%rd8292, %rd8291, 3;
	add.s64 	%rd8293, %rd8292, %rd8291;
	shr.u64 	%rd8294, %rd8293, 17;
	xor.b64  	%rd8295, %rd8294, %rd8293;
	shl.b64 	%rd8296, %rd8295, 5;
	add.s64 	%rd12594, %rd8296, %rd8295;
	add.s64 	%rd12586, %rd12586, 4;
$L__BB7_83:
	setp.eq.s64 	%p541, %rd109, 0;
	@%p541 bra 	$L__BB7_88;
	setp.eq.s64 	%p542, %rd110, 0;
	@%p542 bra 	$L__BB7_86;
	shl.b64 	%rd8298, %rd12586, 3;
	add.s64 	%rd8299, %rd12639, %rd8298;
	ld.u64 	%rd8300, [%rd8299];
	mad.lo.s64 	%rd8301, %rd8300, 2654435761, %rd12594;
	shl.b64 	%rd8302, %rd8301, 13;
	add.s64 	%rd8303, %rd8302, %rd8301;
	shr.u64 	%rd8304, %rd8303, 7;
	xor.b64  	%rd8305, %rd8304, %rd8303;
	shl.b64 	%rd8306, %rd8305, 3;
	add.s64 	%rd8307, %rd8306, %rd8305;
	shr.u64 	%rd8308, %rd8307, 17;
	xor.b64  	%rd8309, %rd8308, %rd8307;
	shl.b64 	%rd8310, %rd8309, 5;
	add.s64 	%rd8311, %rd8310, %rd8309;
	ld.u64 	%rd8312, [%rd8299+8];
	mad.lo.s64 	%rd8313, %rd8312, 2654435761, %rd8311;
	shl.b64 	%rd8314, %rd8313, 13;
	add.s64 	%rd8315, %rd8314, %rd8313;
	shr.u64 	%rd8316, %rd8315, 7;
	xor.b64  	%rd8317, %rd8316, %rd8315;
	shl.b64 	%rd8318, %rd8317, 3;
	add.s64 	%rd8319, %rd8318, %rd8317;
	shr.u64 	%rd8320, %rd8319, 17;
	xor.b64  	%rd8321, %rd8320, %rd8319;
	shl.b64 	%rd8322, %rd8321, 5;
	add.s64 	%rd12594, %rd8322, %rd8321;
	add.s64 	%rd12586, %rd12586, 2;
$L__BB7_86:
	and.b64  	%rd8323, %rd1477, 1;
	setp.eq.b64 	%p543, %rd8323, 1;
	not.pred 	%p544, %p543;
	@%p544 bra 	$L__BB7_88;
	shl.b64 	%rd8324, %rd12586, 3;
	add.s64 	%rd8325, %rd12639, %rd8324;
	ld.u64 	%rd8326, [%rd8325];
	mad.lo.s64 	%rd8327, %rd8326, 2654435761, %rd12594;
	shl.b64 	%rd8328, %rd8327, 13;
	add.s64 	%rd8329, %rd8328, %rd8327;
	shr.u64 	%rd8330, %rd8329, 7;
	xor.b64  	%rd8331, %rd8330, %rd8329;
	shl.b64 	%rd8332, %rd8331, 3;
	add.s64 	%rd8333, %rd8332, %rd8331;
	shr.u64 	%rd8334, %rd8333, 17;
	xor.b64  	%rd8335, %rd8334, %rd8333;
	shl.b64 	%rd8336, %rd8335, 5;
	add.s64 	%rd12594, %rd8336, %rd8335;
$L__BB7_88:
	setp.lt.u64 	%p845, %rd12578, %rd12594;
	bra.uni 	$L__BB7_93;
$L__BB7_89:
	setp.eq.s32 	%p546, %r93, 0;
	mov.pred 	%p845, %p512;
	@%p546 bra 	$L__BB7_93;
	mov.b64 	%rd12568, 0;
$L__BB7_91:
	shl.b64 	%rd8338, %rd12568, 3;
	add.s64 	%rd8339, %rd12595, %rd8338;
	ld.u64 	%rd140, [%rd8339];
	add.s64 	%rd8340, %rd12639, %rd8338;
	ld.u64 	%rd141, [%rd8340];
	setp.lt.u64 	%p548, %rd140, %rd141;
	mov.pred 	%p845, %p514;
	@%p548 bra 	$L__BB7_93;
	setp.le.u64 	%p550, %rd140, %rd141;
	add.s64 	%rd12568, %rd12568, 1;
	setp.lt.u64 	%p551, %rd12568, %rd106;
	and.pred  	%p552, %p550, %p551;
	mov.pred 	%p845, %p512;
	@%p552 bra 	$L__BB7_91;
$L__BB7_93:
	selp.b64 	%rd187, %rd12595, %rd12639, %p845;
	selp.u32 	%r403, 1, 0, %p845;
	add.s32 	%r21, %r20, %r403;
	not.pred 	%p553, %p845;
	selp.u32 	%r404, 1, 0, %p553;
	add.s32 	%r22, %r564, %r404;
	@%p553 bra 	$L__BB7_95;
	shl.b32 	%r408, %r21, 3;
	add.s32 	%r410, %r381, %r408;
	ld.shared.u64 	%rd12595, [%r410];
	bra.uni 	$L__BB7_96;
$L__BB7_95:
	shl.b32 	%r405, %r22, 3;
	add.s32 	%r407, %r381, %r405;
	ld.shared.u64 	%rd12639, [%r407];
$L__BB7_96:
	setp.ge.s32 	%p555, %r21, %r10;
	mov.pred 	%p554, 0;
	mov.pred 	%p846, %p554;
	@%p555 bra 	$L__BB7_140;
	setp.ge.s32 	%p557, %r22, %r9;
	mov.pred 	%p556, -1;
	mov.pred 	%p846, %p556;
	@%p557 bra 	$L__BB7_140;
	setp.eq.s64 	%p558, %rd1477, 0;
	mov.b64 	%rd12600, -3750763034362895579;
	@%p558 bra 	$L__BB7_104;
	setp.eq.s64 	%p559, %rd107, 0;
	mov.b64 	%rd12600, -3750763034362895579;
	mov.b64 	%rd12601, 0;
	@%p559 bra 	$L__BB7_102;
	add.s64 	%rd12597, %rd12595, 8;
	and.b64  	%rd8348, %rd1477, -2;
	neg.s64 	%rd193, %rd8348;
	mov.b64 	%rd12600, -3750763034362895579;
	mov.b64 	%rd12601, 0;
$L__BB7_101:
	ld.u64 	%rd8349, [%rd12597+-8];
	and.b64  	%rd8350, %rd8349, 255;
	xor.b64  	%rd8351, %rd8350, %rd12600;
	mul.lo.s64 	%rd8352, %rd8351, 1099511628211;
	shr.u64 	%rd8353, %rd8349, 8;
	and.b64  	%rd8354, %rd8353, 255;
	xor.b64  	%rd8355, %rd8354, %rd8352;
	mul.lo.s64 	%rd8356, %rd8355, 1099511628211;
	shr.u64 	%rd8357, %rd8349, 16;
	and.b64  	%rd8358, %rd8357, 255;
	xor.b64  	%rd8359, %rd8358, %rd8356;
	mul.lo.s64 	%rd8360, %rd8359, 1099511628211;
	shr.u64 	%rd8361, %rd8349, 24;
	and.b64  	%rd8362, %rd8361, 255;
	xor.b64  	%rd8363, %rd8362, %rd8360;
	mul.lo.s64 	%rd8364, %rd8363, 1099511628211;
	shr.u64 	%rd8365, %rd8349, 32;
	and.b64  	%rd8366, %rd8365, 255;
	xor.b64  	%rd8367, %rd8366, %rd8364;
	mul.lo.s64 	%rd8368, %rd8367, 1099511628211;
	shr.u64 	%rd8369, %rd8349, 40;
	and.b64  	%rd8370, %rd8369, 255;
	xor.b64  	%rd8371, %rd8370, %rd8368;
	mul.lo.s64 	%rd8372, %rd8371, 1099511628211;
	shr.u64 	%rd8373, %rd8349, 48;
	and.b64  	%rd8374, %rd8373, 255;
	xor.b64  	%rd8375, %rd8374, %rd8372;
	mul.lo.s64 	%rd8376, %rd8375, 1099511628211;
	shr.u64 	%rd8377, %rd8349, 56;
	xor.b64  	%rd8378, %rd8377, %rd8376;
	mul.lo.s64 	%rd8379, %rd8378, 1099511628211;
	ld.u64 	%rd8380, [%rd12597];
	and.b64  	%rd8381, %rd8380, 255;
	xor.b64  	%rd8382, %rd8381, %rd8379;
	mul.lo.s64 	%rd8383, %rd8382, 1099511628211;
	shr.u64 	%rd8384, %rd8380, 8;
	and.b64  	%rd8385, %rd8384, 255;
	xor.b64  	%rd8386, %rd8385, %rd8383;
	mul.lo.s64 	%rd8387, %rd8386, 1099511628211;
	shr.u64 	%rd8388, %rd8380, 16;
	and.b64  	%rd8389, %rd8388, 255;
	xor.b64  	%rd8390, %rd8389, %rd8387;
	mul.lo.s64 	%rd8391, %rd8390, 1099511628211;
	shr.u64 	%rd8392, %rd8380, 24;
	and.b64  	%rd8393, %rd8392, 255;
	xor.b64  	%rd8394, %rd8393, %rd8391;
	mul.lo.s64 	%rd8395, %rd8394, 1099511628211;
	shr.u64 	%rd8396, %rd8380, 32;
	and.b64  	%rd8397, %rd8396, 255;
	xor.b64  	%rd8398, %rd8397, %rd8395;
	mul.lo.s64 	%rd8399, %rd8398, 1099511628211;
	shr.u64 	%rd8400, %rd8380, 40;
	and.b64  	%rd8401, %rd8400, 255;
	xor.b64  	%rd8402, %rd8401, %rd8399;
	mul.lo.s64 	%rd8403, %rd8402, 1099511628211;
	shr.u64 	%rd8404, %rd8380, 48;
	and.b64  	%rd8405, %rd8404, 255;
	xor.b64  	%rd8406, %rd8405, %rd8403;
	mul.lo.s64 	%rd8407, %rd8406, 1099511628211;
	shr.u64 	%rd8408, %rd8380, 56;
	xor.b64  	%rd8409, %rd8408, %rd8407;
	mul.lo.s64 	%rd12600, %rd8409, 1099511628211;
	add.s64 	%rd12601, %rd12601, 2;
	add.s64 	%rd12597, %rd12597, 16;
	add.s64 	%rd8410, %rd193, %rd12601;
	setp.ne.s64 	%p560, %rd8410, 0;
	@%p560 bra 	$L__BB7_101;
$L__BB7_102:
	and.b64  	%rd8411, %rd1477, 1;
	setp.eq.b64 	%p561, %rd8411, 1;
	not.pred 	%p562, %p561;
	@%p562 bra 	$L__BB7_104;
	shl.b64 	%rd8412, %rd12601, 3;
	add.s64 	%rd8413, %rd12595, %rd8412;
	ld.u64 	%rd8414, [%rd8413];
	and.b64  	%rd8415, %rd8414, 255;
	xor.b64  	%rd8416, %rd8415, %rd12600;
	mul.lo.s64 	%rd8417, %rd8416, 1099511628211;
	shr.u64 	%rd8418, %rd8414, 8;
	and.b64  	%rd8419, %rd8418, 255;
	xor.b64  	%rd8420, %rd8419, %rd8417;
	mul.lo.s64 	%rd8421, %rd8420, 1099511628211;
	shr.u64 	%rd8422, %rd8414, 16;
	and.b64  	%rd8423, %rd8422, 255;
	xor.b64  	%rd8424, %rd8423, %rd8421;
	mul.lo.s64 	%rd8425, %rd8424, 1099511628211;
	shr.u64 	%rd8426, %rd8414, 24;
	and.b64  	%rd8427, %rd8426, 255;
	xor.b64  	%rd8428, %rd8427, %rd8425;
	mul.lo.s64 	%rd8429, %rd8428, 1099511628211;
	shr.u64 	%rd8430, %rd8414, 32;
	and.b64  	%rd8431, %rd8430, 255;
	xor.b64  	%rd8432, %rd8431, %rd8429;
	mul.lo.s64 	%rd8433, %rd8432, 1099511628211;
	shr.u64 	%rd8434, %rd8414, 40;
	and.b64  	%rd8435, %rd8434, 255;
	xor.b64  	%rd8436, %rd8435, %rd8433;
	mul.lo.s64 	%rd8437, %rd8436, 1099511628211;
	shr.u64 	%rd8438, %rd8414, 48;
	and.b64  	%rd8439, %rd8438, 255;
	xor.b64  	%rd8440, %rd8439, %rd8437;
	mul.lo.s64 	%rd8441, %rd8440, 1099511628211;
	shr.u64 	%rd8442, %rd8414, 56;
	xor.b64  	%rd8443, %rd8442, %rd8441;
	mul.lo.s64 	%rd12600, %rd8443, 1099511628211;
$L__BB7_104:
	setp.eq.s64 	%p563, %rd1477, 0;
	mov.b64 	%rd12607, -3750763034362895579;
	@%p563 bra 	$L__BB7_110;
	setp.eq.s64 	%p564, %rd107, 0;
	mov.b64 	%rd12607, -3750763034362895579;
	mov.b64 	%rd12608, 0;
	@%p564 bra 	$L__BB7_108;
	add.s64 	%rd12604, %rd12639, 8;
	and.b64  	%rd8450, %rd1477, -2;
	neg.s64 	%rd206, %rd8450;
	mov.b64 	%rd12607, -3750763034362895579;
	mov.b64 	%rd12608, 0;
$L__BB7_107:
	ld.u64 	%rd8451, [%rd12604+-8];
	and.b64  	%rd8452, %rd8451, 255;
	xor.b64  	%rd8453, %rd8452, %rd12607;
	mul.lo.s64 	%rd8454, %rd8453, 1099511628211;
	shr.u64 	%rd8455, %rd8451, 8;
	and.b64  	%rd8456, %rd8455, 255;
	xor.b64  	%rd8457, %rd8456, %rd8454;
	mul.lo.s64 	%rd8458, %rd8457, 1099511628211;
	shr.u64 	%rd8459, %rd8451, 16;
	and.b64  	%rd8460, %rd8459, 255;
	xor.b64  	%rd8461, %rd8460, %rd8458;
	mul.lo.s64 	%rd8462, %rd8461, 1099511628211;
	shr.u64 	%rd8463, %rd8451, 24;
	and.b64  	%rd8464, %rd8463, 255;
	xor.b64  	%rd8465, %rd8464, %rd8462;
	mul.lo.s64 	%rd8466, %rd8465, 1099511628211;
	shr.u64 	%rd8467, %rd8451, 32;
	and.b64  	%rd8468, %rd8467, 255;
	xor.b64  	%rd8469, %rd8468, %rd8466;
	mul.lo.s64 	%rd8470, %rd8469, 1099511628211;
	shr.u64 	%rd8471, %rd8451, 40;
	and.b64  	%rd8472, %rd8471, 255;
	xor.b64  	%rd8473, %rd8472, %rd8470;
	mul.lo.s64 	%rd8474, %rd8473, 1099511628211;
	shr.u64 	%rd8475, %rd8451, 48;
	and.b64  	%rd8476, %rd8475, 255;
	xor.b64  	%rd8477, %rd8476, %rd8474;
	mul.lo.s64 	%rd8478, %rd8477, 1099511628211;
	shr.u64 	%rd8479, %rd8451, 56;
	xor.b64  	%rd8480, %rd8479, %rd8478;
	mul.lo.s64 	%rd8481, %rd8480, 1099511628211;
	ld.u64 	%rd8482, [%rd12604];
	and.b64  	%rd8483, %rd8482, 255;
	xor.b64  	%rd8484, %rd8483, %rd8481;
	mul.lo.s64 	%rd8485, %rd8484, 1099511628211;
	shr.u64 	%rd8486, %rd8482, 8;
	and.b64  	%rd8487, %rd8486, 255;
	xor.b64  	%rd8488, %rd8487, %rd8485;
	mul.lo.s64 	%rd8489, %rd8488, 1099511628211;
	shr.u64 	%rd8490, %rd8482, 16;
	and.b64  	%rd8491, %rd8490, 255;
	xor.b64  	%rd8492, %rd8491, %rd8489;
	mul.lo.s64 	%rd8493, %rd8492, 1099511628211;
	shr.u64 	%rd8494, %rd8482, 24;
	and.b64  	%rd8495, %rd8494, 255;
	xor.b64  	%rd8496, %rd8495, %rd8493;
	mul.lo.s64 	%rd8497, %rd8496, 1099511628211;
	shr.u64 	%rd8498, %rd8482, 32;
	and.b64  	%rd8499, %rd8498, 255;
	xor.b64  	%rd8500, %rd8499, %rd8497;
	mul.lo.s64 	%rd8501, %rd8500, 1099511628211;
	shr.u64 	%rd8502, %rd8482, 40;
	and.b64  	%rd8503, %rd8502, 255;
	xor.b64  	%rd8504, %rd8503, %rd8501;
	mul.lo.s64 	%rd8505, %rd8504, 1099511628211;
	shr.u64 	%rd8506, %rd8482, 48;
	and.b64  	%rd8507, %rd8506, 255;
	xor.b64  	%rd8508, %rd8507, %rd8505;
	mul.lo.s64 	%rd8509, %rd8508, 1099511628211;
	shr.u64 	%rd8510, %rd8482, 56;
	xor.b64  	%rd8511, %rd8510, %rd8509;
	mul.lo.s64 	%rd12607, %rd8511, 1099511628211;
	add.s64 	%rd12608, %rd12608, 2;
	add.s64 	%rd12604, %rd12604, 16;
	add.s64 	%rd8512, %rd206, %rd12608;
	setp.ne.s64 	%p565, %rd8512, 0;
	@%p565 bra 	$L__BB7_107;
$L__BB7_108:
	and.b64  	%rd8513, %rd1477, 1;
	setp.eq.b64 	%p566, %rd8513, 1;
	not.pred 	%p567, %p566;
	@%p567 bra 	$L__BB7_110;
	shl.b64 	%rd8514, %rd12608, 3;
	add.s64 	%rd8515, %rd12639, %rd8514;
	ld.u64 	%rd8516, [%rd8515];
	and.b64  	%rd8517, %rd8516, 255;
	xor.b64  	%rd8518, %rd8517, %rd12607;
	mul.lo.s64 	%rd8519, %rd8518, 1099511628211;
	shr.u64 	%rd8520, %rd8516, 8;
	and.b64  	%rd8521, %rd8520, 255;
	xor.b64  	%rd8522, %rd8521, %rd8519;
	mul.lo.s64 	%rd8523, %rd8522, 1099511628211;
	shr.u64 	%rd8524, %rd8516, 16;
	and.b64  	%rd8525, %rd8524, 255;
	xor.b64  	%rd8526, %rd8525, %rd8523;
	mul.lo.s64 	%rd8527, %rd8526, 1099511628211;
	shr.u64 	%rd8528, %rd8516, 24;
	and.b64  	%rd8529, %rd8528, 255;
	xor.b64  	%rd8530, %rd8529, %rd8527;
	mul.lo.s64 	%rd8531, %rd8530, 1099511628211;
	shr.u64 	%rd8532, %rd8516, 32;
	and.b64  	%rd8533, %rd8532, 255;
	xor.b64  	%rd8534, %rd8533, %rd8531;
	mul.lo.s64 	%rd8535, %rd8534, 1099511628211;
	shr.u64 	%rd8536, %rd8516, 40;
	and.b64  	%rd8537, %rd8536, 255;
	xor.b64  	%rd8538, %rd8537, %rd8535;
	mul.lo.s64 	%rd8539, %rd8538, 1099511628211;
	shr.u64 	%rd8540, %rd8516, 48;
	and.b64  	%rd8541, %rd8540, 255;
	xor.b64  	%rd8542, %rd8541, %rd8539;
	mul.lo.s64 	%rd8543, %rd8542, 1099511628211;
	shr.u64 	%rd8544, %rd8516, 56;
	xor.b64  	%rd8545, %rd8544, %rd8543;
	mul.lo.s64 	%rd12607, %rd8545, 1099511628211;
$L__BB7_110:
	setp.eq.s64 	%p568, %rd12600, %rd12607;
	@%p568 bra 	$L__BB7_136;
	setp.eq.s64 	%p569, %rd1477, 0;
	mov.b64 	%rd12623, 0;
	@%p569 bra 	$L__BB7_123;
	setp.lt.u64 	%p570, %rd107, 7;
	mov.b64 	%rd12615, 0;
	mov.u64 	%rd12623, %rd12615;
	@%p570 bra 	$L__BB7_115;
	and.b64  	%rd8550, %rd1477, -8;
	neg.s64 	%rd218, %rd8550;
	add.s64 	%rd12611, %rd12595, 32;
	mov.b64 	%rd12615, 0;
$L__BB7_114:
	.pragma "nounroll";
	ld.u64 	%rd8551, [%rd12611+-32];
	mad.lo.s64 	%rd8552, %rd8551, 2654435761, %rd12623;
	shl.b64 	%rd8553, %rd8552, 13;
	add.s64 	%rd8554, %rd8553, %rd8552;
	shr.u64 	%rd8555, %rd8554, 7;
	xor.b64  	%rd8556, %rd8555, %rd8554;
	shl.b64 	%rd8557, %rd8556, 3;
	add.s64 	%rd8558, %rd8557, %rd8556;
	shr.u64 	%rd8559, %rd8558, 17;
	xor.b64  	%rd8560, %rd8559, %rd8558;
	shl.b64 	%rd8561, %rd8560, 5;
	add.s64 	%rd8562, %rd8561, %rd8560;
	ld.u64 	%rd8563, [%rd12611+-24];
	mad.lo.s64 	%rd8564, %rd8563, 2654435761, %rd8562;
	shl.b64 	%rd8565, %rd8564, 13;
	add.s64 	%rd8566, %rd8565, %rd8564;
	shr.u64 	%rd8567, %rd8566, 7;
	xor.b64  	%rd8568, %rd8567, %rd8566;
	shl.b64 	%rd8569, %rd8568, 3;
	add.s64 	%rd8570, %rd8569, %rd8568;
	shr.u64 	%rd8571, %rd8570, 17;
	xor.b64  	%rd8572, %rd8571, %rd8570;
	shl.b64 	%rd8573, %rd8572, 5;
	add.s64 	%rd8574, %rd8573, %rd8572;
	ld.u64 	%rd8575, [%rd12611+-16];
	mad.lo.s64 	%rd8576, %rd8575, 2654435761, %rd8574;
	shl.b64 	%rd8577, %rd8576, 13;
	add.s64 	%rd8578, %rd8577, %rd8576;
	shr.u64 	%rd8579, %rd8578, 7;
	xor.b64  	%rd8580, %rd8579, %rd8578;
	shl.b64 	%rd8581, %rd8580, 3;
	add.s64 	%rd8582, %rd8581, %rd8580;
	shr.u64 	%rd8583, %rd8582, 17;
	xor.b64  	%rd8584, %rd8583, %rd8582;
	shl.b64 	%rd8585, %rd8584, 5;
	add.s64 	%rd8586, %rd8585, %rd8584;
	ld.u64 	%rd8587, [%rd12611+-8];
	mad.lo.s64 	%rd8588, %rd8587, 2654435761, %rd8586;
	shl.b64 	%rd8589, %rd8588, 13;
	add.s64 	%rd8590, %rd8589, %rd8588;
	shr.u64 	%rd8591, %rd8590, 7;
	xor.b64  	%rd8592, %rd8591, %rd8590;
	shl.b64 	%rd8593, %rd8592, 3;
	add.s64 	%rd8594, %rd8593, %rd8592;
	shr.u64 	%rd8595, %rd8594, 17;
	xor.b64  	%rd8596, %rd8595, %rd8594;
	shl.b64 	%rd8597, %rd8596, 5;
	add.s64 	%rd8598, %rd8597, %rd8596;
	ld.u64 	%rd8599, [%rd12611];
	mad.lo.s64 	%rd8600, %rd8599, 2654435761, %rd8598;
	shl.b64 	%rd8601, %rd8600, 13;
	add.s64 	%rd8602, %rd8601, %rd8600;
	shr.u64 	%rd8603, %rd8602, 7;
	xor.b64  	%rd8604, %rd8603, %rd8602;
	shl.b64 	%rd8605, %rd8604, 3;
	add.s64 	%rd8606, %rd8605, %rd8604;
	shr.u64 	%rd8607, %rd8606, 17;
	xor.b64  	%rd8608, %rd8607, %rd8606;
	shl.b64 	%rd8609, %rd8608, 5;
	add.s64 	%rd8610, %rd8609, %rd8608;
	ld.u64 	%rd8611, [%rd12611+8];
	mad.lo.s64 	%rd8612, %rd8611, 2654435761, %rd8610;
	shl.b64 	%rd8613, %rd8612, 13;
	add.s64 	%rd8614, %rd8613, %rd8612;
	shr.u64 	%rd8615, %rd8614, 7;
	xor.b64  	%rd8616, %rd8615, %rd8614;
	shl.b64 	%rd8617, %rd8616, 3;
	add.s64 	%rd8618, %rd8617, %rd8616;
	shr.u64 	%rd8619, %rd8618, 17;
	xor.b64  	%rd8620, %rd8619, %rd8618;
	shl.b64 	%rd8621, %rd8620, 5;
	add.s64 	%rd8622, %rd8621, %rd8620;
	ld.u64 	%rd8623, [%rd12611+16];
	mad.lo.s64 	%rd8624, %rd8623, 2654435761, %rd8622;
	shl.b64 	%rd8625, %rd8624, 13;
	add.s64 	%rd8626, %rd8625, %rd8624;
	shr.u64 	%rd8627, %rd8626, 7;
	xor.b64  	%rd8628, %rd8627, %rd8626;
	shl.b64 	%rd8629, %rd8628, 3;
	add.s64 	%rd8630, %rd8629, %rd8628;
	shr.u64 	%rd8631, %rd8630, 17;
	xor.b64  	%rd8632, %rd8631, %rd8630;
	shl.b64 	%rd8633, %rd8632, 5;
	add.s64 	%rd8634, %rd8633, %rd8632;
	ld.u64 	%rd8635, [%rd12611+24];
	mad.lo.s64 	%rd8636, %rd8635, 2654435761, %rd8634;
	shl.b64 	%rd8637, %rd8636, 13;
	add.s64 	%rd8638, %rd8637, %rd8636;
	shr.u64 	%rd8639, %rd8638, 7;
	xor.b64  	%rd8640, %rd8639, %rd8638;
	shl.b64 	%rd8641, %rd8640, 3;
	add.s64 	%rd8642, %rd8641, %rd8640;
	shr.u64 	%rd8643, %rd8642, 17;
	xor.b64  	%rd8644, %rd8643, %rd8642;
	shl.b64 	%rd8645, %rd8644, 5;
	add.s64 	%rd12623, %rd8645, %rd8644;
	add.s64 	%rd12615, %rd12615, 8;
	add.s64 	%rd8646, %rd218, %rd12615;
	add.s64 	%rd12611, %rd12611, 64;
	setp.ne.s64 	%p571, %rd8646, 0;
	@%p571 bra 	$L__BB7_114;
$L__BB7_115:
	setp.eq.s64 	%p572, %rd108, 0;
	@%p572 bra 	$L__BB7_123;
	setp.lt.u64 	%p573, %rd108, 4;
	@%p573 bra 	$L__BB7_118;
	shl.b64 	%rd8648, %rd12615, 3;
	add.s64 	%rd8649, %rd12595, %rd8648;
	ld.u64 	%rd8650, [%rd8649];
	mad.lo.s64 	%rd8651, %rd8650, 2654435761, %rd12623;
	shl.b64 	%rd8652, %rd8651, 13;
	add.s64 	%rd8653, %rd8652, %rd8651;
	shr.u64 	%rd8654, %rd8653, 7;
	xor.b64  	%rd8655, %rd8654, %rd8653;
	shl.b64 	%rd8656, %rd8655, 3;
	add.s64 	%rd8657, %rd8656, %rd8655;
	shr.u64 	%rd8658, %rd8657, 17;
	xor.b64  	%rd8659, %rd8658, %rd8657;
	shl.b64 	%rd8660, %rd8659, 5;
	add.s64 	%rd8661, %rd8660, %rd8659;
	ld.u64 	%rd8662, [%rd8649+8];
	mad.lo.s64 	%rd8663, %rd8662, 2654435761, %rd8661;
	shl.b64 	%rd8664, %rd8663, 13;
	add.s64 	%rd8665, %rd8664, %rd8663;
	shr.u64 	%rd8666, %rd8665, 7;
	xor.b64  	%rd8667, %rd8666, %rd8665;
	shl.b64 	%rd8668, %rd8667, 3;
	add.s64 	%rd8669, %rd8668, %rd8667;
	shr.u64 	%rd8670, %rd8669, 17;
	xor.b64  	%rd8671, %rd8670, %rd8669;
	shl.b64 	%rd8672, %rd8671, 5;
	add.s64 	%rd8673, %rd8672, %rd8671;
	ld.u64 	%rd8674, [%rd8649+16];
	mad.lo.s64 	%rd8675, %rd8674, 2654435761, %rd8673;
	shl.b64 	%rd8676, %rd8675, 13;
	add.s64 	%rd8677, %rd8676, %rd8675;
	shr.u64 	%rd8678, %rd8677, 7;
	xor.b64  	%rd8679, %rd8678, %rd8677;
	shl.b64 	%rd8680, %rd8679, 3;
	add.s64 	%rd8681, %rd8680, %rd8679;
	shr.u64 	%rd8682, %rd8681, 17;
	xor.b64  	%rd8683, %rd8682, %rd8681;
	shl.b64 	%rd8684, %rd8683, 5;
	add.s64 	%rd8685, %rd8684, %rd8683;
	ld.u64 	%rd8686, [%rd8649+24];
	mad.lo.s64 	%rd8687, %rd8686, 2654435761, %rd8685;
	shl.b64 	%rd8688, %rd8687, 13;
	add.s64 	%rd8689, %rd8688, %rd8687;
	shr.u64 	%rd8690, %rd8689, 7;
	xor.b64  	%rd8691, %rd8690, %rd8689;
	shl.b64 	%rd8692, %rd8691, 3;
	add.s64 	%rd8693, %rd8692, %rd8691;
	shr.u64 	%rd8694, %rd8693, 17;
	xor.b64  	%rd8695, %rd8694, %rd8693;
	shl.b64 	%rd8696, %rd8695, 5;
	add.s64 	%rd12623, %rd8696, %rd8695;
	add.s64 	%rd12615, %rd12615, 4;
$L__BB7_118:
	setp.eq.s64 	%p574, %rd109, 0;
	@%p574 bra 	$L__BB7_123;
	setp.eq.s64 	%p575, %rd110, 0;
	@%p575 bra 	$L__BB7_121;
	shl.b64 	%rd8698, %rd12615, 3;
	add.s64 	%rd8699, %rd12595, %rd8698;
	ld.u64 	%rd8700, [%rd8699];
	mad.lo.s64 	%rd8701, %rd8700, 2654435761, %rd12623;
	shl.b64 	%rd8702, %rd8701, 13;
	add.s64 	%rd8703, %rd8702, %rd8701;
	shr.u64 	%rd8704, %rd8703, 7;
	xor.b64  	%rd8705, %rd8704, %rd8703;
	shl.b64 	%rd8706, %rd8705, 3;
	add.s64 	%rd8707, %rd8706, %rd8705;
	shr.u64 	%rd8708, %rd8707, 17;
	xor.b64  	%rd8709, %rd8708, %rd8707;
	shl.b64 	%rd8710, %rd8709, 5;
	add.s64 	%rd8711, %rd8710, %rd8709;
	ld.u64 	%rd8712, [%rd8699+8];
	mad.lo.s64 	%rd8713, %rd8712, 2654435761, %rd8711;
	shl.b64 	%rd8714, %rd8713, 13;
	add.s64 	%rd8715, %rd8714, %rd8713;
	shr.u64 	%rd8716, %rd8715, 7;
	xor.b64  	%rd8717, %rd8716, %rd8715;
	shl.b64 	%rd8718, %rd8717, 3;
	add.s64 	%rd8719, %rd8718, %rd8717;
	shr.u64 	%rd8720, %rd8719, 17;
	xor.b64  	%rd8721, %rd8720, %rd8719;
	shl.b64 	%rd8722, %rd8721, 5;
	add.s64 	%rd12623, %rd8722, %rd8721;
	add.s64 	%rd12615, %rd12615, 2;
$L__BB7_121:
	and.b64  	%rd8723, %rd1477, 1;
	setp.eq.b64 	%p576, %rd8723, 1;
	not.pred 	%p577, %p576;
	@%p577 bra 	$L__BB7_123;
	shl.b64 	%rd8724, %rd12615, 3;
	add.s64 	%rd8725, %rd12595, %rd8724;
	ld.u64 	%rd8726, [%rd8725];
	mad.lo.s64 	%rd8727, %rd8726, 2654435761, %rd12623;
	shl.b64 	%rd8728, %rd8727, 13;
	add.s64 	%rd8729, %rd8728, %rd8727;
	shr.u64 	%rd8730, %rd8729, 7;
	xor.b64  	%rd8731, %rd8730, %rd8729;
	shl.b64 	%rd8732, %rd8731, 3;
	add.s64 	%rd8733, %rd8732, %rd8731;
	shr.u64 	%rd8734, %rd8733, 17;
	xor.b64  	%rd8735, %rd8734, %rd8733;
	shl.b64 	%rd8736, %rd8735, 5;
	add.s64 	%rd12623, %rd8736, %rd8735;
$L__BB7_123:
	setp.eq.s64 	%p578, %rd1477, 0;
	mov.b64 	%rd12636, 0;
	@%p578 bra 	$L__BB7_135;
	setp.lt.u64 	%p579, %rd107, 7;
	mov.b64 	%rd12628, 0;
	mov.u64 	%rd12636, %rd12628;
	@%p579 bra 	$L__BB7_127;
	and.b64  	%rd8741, %rd1477, -8;
	neg.s64 	%rd241, %rd8741;
	add.s64 	%rd12624, %rd12639, 32;
	mov.b64 	%rd12628, 0;
$L__BB7_126:
	.pragma "nounroll";
	ld.u64 	%rd8742, [%rd12624+-32];
	mad.lo.s64 	%rd8743, %rd8742, 2654435761, %rd12636;
	shl.b64 	%rd8744, %rd8743, 13;
	add.s64 	%rd8745, %rd8744, %rd8743;
	shr.u64 	%rd8746, %rd8745, 7;
	xor.b64  	%rd8747, %rd8746, %rd8745;
	shl.b64 	%rd8748, %rd8747, 3;
	add.s64 	%rd8749, %rd8748, %rd8747;
	shr.u64 	%rd8750, %rd8749, 17;
	xor.b64  	%rd8751, %rd8750, %rd8749;
	shl.b64 	%rd8752, %rd8751, 5;
	add.s64 	%rd8753, %rd8752, %rd8751;
	ld.u64 	%rd8754, [%rd12624+-24];
	mad.lo.s64 	%rd8755, %rd8754, 2654435761, %rd8753;
	shl.b64 	%rd8756, %rd8755, 13;
	add.s64 	%rd8757, %rd8756, %rd8755;
	shr.u64 	%rd8758, %rd8757, 7;
	xor.b64  	%rd8759, %rd8758, %rd8757;
	shl.b64 	%rd8760, %rd8759, 3;
	add.s64 	%rd8761, %rd8760, %rd8759;
	shr.u64 	%rd8762, %rd8761, 17;
	xor.b64  	%rd8763, %rd8762, %rd8761;
	shl.b64 	%rd8764, %rd8763, 5;
	add.s64 	%rd8765, %rd8764, %rd8763;
	ld.u64 	%rd8766, [%rd12624+-16];
	mad.lo.s64 	%rd8767, %rd8766, 2654435761, %rd8765;
	shl.b64 	%rd8768, %rd8767, 13;
	add.s64 	%rd8769, %rd8768, %rd8767;
	shr.u64 	%rd8770, %rd8769, 7;
	xor.b64  	%rd8771, %rd8770, %rd8769;
	shl.b64 	%rd8772, %rd8771, 3;
	add.s64 	%rd8773, %rd8772, %rd8771;
	shr.u64 	%rd8774, %rd8773, 17;
	xor.b64  	%rd8775, %rd8774, %rd8773;
	shl.b64 	%rd8776, %rd8775, 5;
	add.s64 	%rd8777, %rd8776, %rd8775;
	ld.u64 	%rd8778, [%rd12624+-8];
	mad.lo.s64 	%rd8779, %rd8778, 2654435761, %rd8777;
	shl.b64 	%rd8780, %rd8779, 13;
	add.s64 	%rd8781, %rd8780, %rd8779;
	shr.u64 	%rd8782, %rd8781, 7;
	xor.b64  	%rd8783, %rd8782, %rd8781;
	shl.b64 	%rd8784, %rd8783, 3;
	add.s64 	%rd8785, %rd8784, %rd8783;
	shr.u64 	%rd8786, %rd8785, 17;
	xor.b64  	%rd8787, %rd8786, %rd8785;
	shl.b64 	%rd8788, %rd8787, 5;
	add.s64 	%rd8789, %rd8788, %rd8787;
	ld.u64 	%rd8790, [%rd12624];
	mad.lo.s64 	%rd8791, %rd8790, 2654435761, %rd8789;
	shl.b64 	%rd8792, %rd8791, 13;
	add.s64 	%rd8793, %rd8792, %rd8791;
	shr.u64 	%rd8794, %rd8793, 7;
	xor.b64  	%rd8795, %rd8794, %rd8793;
	shl.b64 	%rd8796, %rd8795, 3;
	add.s64 	%rd8797, %rd8796, %rd8795;
	shr.u64 	%rd8798, %rd8797, 17;
	xor.b64  	%rd8799, %rd8798, %rd8797;
	shl.b64 	%rd8800, %rd8799, 5;
	add.s64 	%rd8801, %rd8800, %rd8799;
	ld.u64 	%rd8802, [%rd12624+8];
	mad.lo.s64 	%rd8803, %rd8802, 2654435761, %rd8801;
	shl.b64 	%rd8804, %rd8803, 13;
	add.s64 	%rd8805, %rd8804, %rd8803;
	shr.u64 	%rd8806, %rd8805, 7;
	xor.b64  	%rd8807, %rd8806, %rd8805;
	shl.b64 	%rd8808, %rd8807, 3;
	add.s64 	%rd8809, %rd8808, %rd8807;
	shr.u64 	%rd8810, %rd8809, 17;
	xor.b64  	%rd8811, %rd8810, %rd8809;
	shl.b64 	%rd8812, %rd8811, 5;
	add.s64 	%rd8813, %rd8812, %rd8811;
	ld.u64 	%rd8814, [%rd12624+16];
	mad.lo.s64 	%rd8815, %rd8814, 2654435761, %rd8813;
	shl.b64 	%rd8816, %rd8815, 13;
	add.s64 	%rd8817, %rd8816, %rd8815;
	shr.u64 	%rd8818, %rd8817, 7;
	xor.b64  	%rd8819, %rd8818, %rd8817;
	shl.b64 	%rd8820, %rd8819, 3;
	add.s64 	%rd8821, %rd8820, %rd8819;
	shr.u64 	%rd8822, %rd8821, 17;
	xor.b64  	%rd8823, %rd8822, %rd8821;
	shl.b64 	%rd8824, %rd8823, 5;
	add.s64 	%rd8825, %rd8824, %rd8823;
	ld.u64 	%rd8826, [%rd12624+24];
	mad.lo.s64 	%rd8827, %rd8826, 2654435761, %rd8825;
	shl.b64 	%rd8828, %rd8827, 13;
	add.s64 	%rd8829, %rd8828, %rd8827;
	shr.u64 	%rd8830, %rd8829, 7;
	xor.b64  	%rd8831, %rd8830, %rd8829;
	shl.b64 	%rd8832, %rd8831, 3;
	add.s64 	%rd8833, %rd8832, %rd8831;
	shr.u64 	%rd8834, %rd8833, 17;
	xor.b64  	%rd8835, %rd8834, %rd8833;
	shl.b64 	%rd8836, %rd8835, 5;
	add.s64 	%rd12636, %rd8836, %rd8835;
	add.s64 	%rd12628, %rd12628, 8;
	add.s64 	%rd8837, %rd241, %rd12628;
	add.s64 	%rd12624, %rd12624, 64;
	setp.ne.s64 	%p580, %rd8837, 0;
	@%p580 bra 	$L__BB7_126;
$L__BB7_127:
	setp.eq.s64 	%p581, %rd108, 0;
	@%p581 bra 	$L__BB7_135;
	setp.lt.u64 	%p582, %rd108, 4;
	@%p582 bra 	$L__BB7_130;
	shl.b64 	%rd8839, %rd12628, 3;
	add.s64 	%rd8840, %rd12639, %rd8839;
	ld.u64 	%rd8841, [%rd8840];
	mad.lo.s64 	%rd8842, %rd8841, 2654435761, %rd12636;
	shl.b64 	%rd8843, %rd8842, 13;
	add.s64 	%rd8844, %rd8843, %rd8842;
	shr.u64 	%rd8845, %rd8844, 7;
	xor.b64  	%rd8846, %rd8845, %rd8844;
	shl.b64 	%rd8847, %rd8846, 3;
	add.s64 	%rd8848, %rd8847, %rd8846;
	shr.u64 	%rd8849, %rd8848, 17;
	xor.b64  	%rd8850, %rd8849, %rd8848;
	shl.b64 	%rd8851, %rd8850, 5;
	add.s64 	%rd8852, %rd8851, %rd8850;
	ld.u64 	%rd8853, [%rd8840+8];
	mad.lo.s64 	%rd8854, %rd8853, 2654435761, %rd8852;
	shl.b64 	%rd8855, %rd8854, 13;
	add.s64 	%rd8856, %rd8855, %rd8854;
	shr.u64 	%rd8857, %rd8856, 7;
	xor.b64  	%rd8858, %rd8857, %rd8856;
	shl.b64 	%rd8859, %rd8858, 3;
	add.s64 	%rd8860, %rd8859, %rd8858;
	shr.u64 	%rd8861, %rd8860, 17;
	xor.b64  	%rd8862, %rd8861, %rd8860;
	shl.b64 	%rd8863, %rd8862, 5;
	add.s64 	%rd8864, %rd8863, %rd8862;
	ld.u64 	%rd8865, [%rd8840+16];
	mad.lo.s64 	%rd8866, %rd8865, 2654435761, %rd8864;
	shl.b64 	%rd8867, %rd8866, 13;
	add.s64 	%rd8868, %rd8867, %rd8866;
	shr.u64 	%rd8869, %rd8868, 7;
	xor.b64  	%rd8870, %rd8869, %rd8868;
	shl.b64 	%rd8871, %rd8870, 3;
	add.s64 	%rd8872, %rd8871, %rd8870;
	shr.u64 	%rd8873, %rd8872, 17;
	xor.b64  	%rd8874, %rd8873, %rd8872;
	shl.b64 	%rd8875, %rd8874, 5;
	add.s64 	%rd8876, %rd8875, %rd8874;
	ld.u64 	%rd8877, [%rd8840+24];
	mad.lo.s64 	%rd8878, %rd8877, 2654435761, %rd8876;
	shl.b64 	%rd8879, %rd8878, 13;
	add.s64 	%rd8880, %rd8879, %rd8878;
	shr.u64 	%rd8881, %rd8880, 7;
	xor.b64  	%rd8882, %rd8881, %rd8880;
	shl.b64 	%rd8883, %rd8882, 3;
	add.s64 	%rd8884, %rd8883, %rd8882;
	shr.u64 	%rd8885, %rd8884, 17;
	xor.b64  	%rd8886, %rd8885, %rd8884;
	shl.b64 	%rd8887, %rd8886, 5;
	add.s64 	%rd12636, %rd8887, %rd8886;
	add.s64 	%rd12628, %rd12628, 4;
$L__BB7_130:
	setp.eq.s64 	%p583, %rd109, 0;
	@%p583 bra 	$L__BB7_135;
	setp.eq.s64 	%p584, %rd110, 0;
	@%p584 bra 	$L__BB7_133;
	shl.b64 	%rd8889, %rd12628, 3;
	add.s64 	%rd8890, %rd12639, %rd8889;
	ld.u64 	%rd8891, [%rd8890];
	mad.lo.s64 	%rd8892, %rd8891, 2654435761, %rd12636;
	shl.b64 	%rd8893, %rd8892, 13;
	add.s64 	%rd8894, %rd8893, %rd8892;
	shr.u64 	%rd8895, %rd8894, 7;
	xor.b64  	%rd8896, %rd8895, %rd8894;
	shl.b64 	%rd8897, %rd8896, 3;
	add.s64 	%rd8898, %rd8897, %rd8896;
	shr.u64 	%rd8899, %rd8898, 17;
	xor.b64  	%rd8900, %rd8899, %rd8898;
	shl.b64 	%rd8901, %rd8900, 5;
	add.s64 	%rd8902, %rd8901, %rd8900;
	ld.u64 	%rd8903, [%rd8890+8];
	mad.lo.s64 	%rd8904, %rd8903, 2654435761, %rd8902;
	shl.b64 	%rd8905, %rd8904, 13;
	add.s64 	%rd8906, %rd8905, %rd8904;
	shr.u64 	%rd8907, %rd8906, 7;
	xor.b64  	%rd8908, %rd8907, %rd8906;
	shl.b64 	%rd8909, %rd8908, 3;
	add.s64 	%rd8910, %rd8909, %rd8908;
	shr.u64 	%rd8911, %rd8910, 17;
	xor.b64  	%rd8912, %rd8911, %rd8910;
	shl.b64 	%rd8913, %rd8912, 5;
	add.s64 	%rd12636, %rd8913, %rd8912;
	add.s64 	%rd12628, %rd12628, 2;
$L__BB7_133:
	and.b64  	%rd8914, %rd1477, 1;
	setp.eq.b64 	%p585, %rd8914, 1;
	not.pred 	%p586, %p585;
	@%p586 bra 	$L__BB7_135;
	shl.b64 	%rd8915, %rd12628, 3;
	add.s64 	%rd8916, %rd12639, %rd8915;
	ld.u64 	%rd8917, [%rd8916];
	mad.lo.s64 	%rd8918, %rd8917, 2654435761, %rd12636;
	shl.b64 	%rd8919, %rd8918, 13;
	add.s64 	%rd8920, %rd8919, %rd8918;
	shr.u64 	%rd8921, %rd8920, 7;
	xor.b64  	%rd8922, %rd8921, %rd8920;
	shl.b64 	%rd8923, %rd8922, 3;
	add.s64 	%rd8924, %rd8923, %rd8922;
	shr.u64 	%rd8925, %rd8924, 17;
	xor.b64  	%rd8926, %rd8925, %rd8924;
	shl.b64 	%rd8927, %rd8926, 5;
	add.s64 	%rd12636, %rd8927, %rd8926;
$L__BB7_135:
	setp.lt.u64 	%p846, %rd12623, %rd12636;
	bra.uni 	$L__BB7_140;
$L__BB7_136:
	setp.eq.s32 	%p588, %r93, 0;
	mov.pred 	%p846, %p554;
	@%p588 bra 	$L__BB7_140;
	mov.b64 	%rd12637, 0;
$L__BB7_138:
	shl.b64 	%rd8929, %rd12637, 3;
	add.s64 	%rd8930, %rd12595, %rd8929;
	ld.u64 	%rd265, [%rd8930];
	add.s64 	%rd8931, %rd12639, %rd8929;
	ld.u64 	%rd266, [%rd8931];
	setp.lt.u64 	%p590, %rd265, %rd266;
	mov.pred 	%p846, %p556;
	@%p590 bra 	$L__BB7_140;
	setp.le.u64 	%p592, %rd265, %rd266;
	add.s64 	%rd12637, %rd12637, 1;
	setp.lt.u64 	%p593, %rd12637, %rd106;
	and.pred  	%p594, %p592, %p593;
	mov.pred 	%p846, %p554;
	@%p594 bra 	$L__BB7_138;
$L__BB7_140:
	selp.b64 	%rd268, %rd12595, %rd12639, %p846;
	selp.u32 	%r411, 1, 0, %p846;
	add.s32 	%r23, %r21, %r411;
	not.pred 	%p595, %p846;
	selp.u32 	%r412, 1, 0, %p595;
	add.s32 	%r24, %r22, %r412;
	@%p846 bra 	$L__BB7_142;
	shl.b32 	%r413, %r24, 3;
	add.s32 	%r415, %r381, %r413;
	ld.shared.u64 	%rd12639, [%r415];
	bra.uni 	$L__BB7_143;
$L__BB7_142:
	shl.b32 	%r416, %r23, 3;
	add.s32 	%r418, %r381, %r416;
	ld.shared.u64 	%rd12595, [%r418];
$L__BB7_143:
	setp.ge.s32 	%p597, %r23, %r10;
	mov.pred 	%p596, 0;
	mov.pred 	%p847, %p596;
	@%p597 bra 	$L__BB7_187;
	setp.ge.s32 	%p599, %r24, %r9;
	mov.pred 	%p598, -1;
	mov.pred 	%p847, %p598;
	@%p599 bra 	$L__BB7_187;
	setp.eq.s64 	%p600, %rd1477, 0;
	mov.b64 	%rd12643, -3750763034362895579;
	@%p600 bra 	$L__BB7_151;
	setp.eq.s64 	%p601, %rd107, 0;
	mov.b64 	%rd12643, -3750763034362895579;
	mov.b64 	%rd12644, 0;
	@%p601 bra 	$L__BB7_149;
	add.s64 	%rd12640, %rd12595, 8;
	and.b64  	%rd8939, %rd1477, -2;
	neg.s64 	%rd274, %rd8939;
	mov.b64 	%rd12643, -3750763034362895579;
	mov.b64 	%rd12644, 0;
$L__BB7_148:
	ld.u64 	%rd8940, [%rd12640+-8];
	and.b64  	%rd8941, %rd8940, 255;
	xor.b64  	%rd8942, %rd8941, %rd12643;
	mul.lo.s64 	%rd8943, %rd8942, 1099511628211;
	shr.u64 	%rd8944, %rd8940, 8;
	and.b64  	%rd8945, %rd8944, 255;
	xor.b64  	%rd8946, %rd8945, %rd8943;
	mul.lo.s64 	%rd8947, %rd8946, 1099511628211;
	shr.u64 	%rd8948, %rd8940, 16;
	and.b64  	%rd8949, %rd8948, 255;
	xor.b64  	%rd8950, %rd8949, %rd8947;
	mul.lo.s64 	%rd8951, %rd8950, 1099511628211;
	shr.u64 	%rd8952, %rd8940, 24;
	and.b64  	%rd8953, %rd8952, 255;
	xor.b64  	%rd8954, %rd8953, %rd8951;
	mul.lo.s64 	%rd8955, %rd8954, 1099511628211;
	shr.u64 	%rd8956, %rd8940, 32;
	and.b64  	%rd8957, %rd8956, 255;
	xor.b64  	%rd8958, %rd8957, %rd8955;
	mul.lo.s64 	%rd8959, %rd8958, 1099511628211;
	shr.u64 	%rd8960, %rd8940, 40;
	and.b64  	%rd8961, %rd8960, 255;
	xor.b64  	%rd8962, %rd8961, %rd8959;
	mul.lo.s64 	%rd8963, %rd8962, 1099511628211;
	shr.u64 	%rd8964, %rd8940, 48;
	and.b64  	%rd8965, %rd8964, 255;
	xor.b64  	%rd8966, %rd8965, %rd8963;
	mul.lo.s64 	%rd8967, %rd8966, 1099511628211;
	shr.u64 	%rd8968, %rd8940, 56;
	xor.b64  	%rd8969, %rd8968, %rd8967;
	mul.lo.s64 	%rd8970, %rd8969, 1099511628211;
	ld.u64 	%rd8971, [%rd12640];
	and.b64  	%rd8972, %rd8971, 255;
	xor.b64  	%rd8973, %rd8972, %rd8970;
	mul.lo.s64 	%rd8974, %rd8973, 1099511628211;
	shr.u64 	%rd8975, %rd8971, 8;
	and.b64  	%rd8976, %rd8975, 255;
	xor.b64  	%rd8977, %rd8976, %rd8974;
	mul.lo.s64 	%rd8978, %rd8977, 1099511628211;
	shr.u64 	%rd8979, %rd8971, 16;
	and.b64  	%rd8980, %rd8979, 255;
	xor.b64  	%rd8981, %rd8980, %rd8978;
	mul.lo.s64 	%rd8982, %rd8981, 1099511628211;
	shr.u64 	%rd8983, %rd8971, 24;
	and.b64  	%rd8984, %rd8983, 255;
	xor.b64  	%rd8985, %rd8984, %rd8982;
	mul.lo.s64 	%rd8986, %rd8985, 1099511628211;
	shr.u64 	%rd8987, %rd8971, 32;
	and.b64  	%rd8988, %rd8987, 255;
	xor.b64  	%rd8989, %rd8988, %rd8986;
	mul.lo.s64 	%rd8990, %rd8989, 1099511628211;
	shr.u64 	%rd8991, %rd8971, 40;
	and.b64  	%rd8992, %rd8991, 255;
	xor.b64  	%rd8993, %rd8992, %rd8990;
	mul.lo.s64 	%rd8994, %rd8993, 1099511628211;
	shr.u64 	%rd8995, %rd8971, 48;
	and.b64  	%rd8996, %rd8995, 255;
	xor.b64  	%rd8997, %rd8996, %rd8994;
	mul.lo.s64 	%rd8998, %rd8997, 1099511628211;
	shr.u64 	%rd8999, %rd8971, 56;
	xor.b64  	%rd9000, %rd8999, %rd8998;
	mul.lo.s64 	%rd12643, %rd9000, 1099511628211;
	add.s64 	%rd12644, %rd12644, 2;
	add.s64 	%rd12640, %rd12640, 16;
	add.s64 	%rd9001, %rd274, %rd12644;
	setp.ne.s64 	%p602, %rd9001, 0;
	@%p602 bra 	$L__BB7_148;
$L__BB7_149:
	and.b64  	%rd9002, %rd1477, 1;
	setp.eq.b64 	%p603, %rd9002, 1;
	not.pred 	%p604, %p603;
	@%p604 bra 	$L__BB7_151;
	shl.b64 	%rd9003, %rd12644, 3;
	add.s64 	%rd9004, %rd12595, %rd9003;
	ld.u64 	%rd9005, [%rd9004];
	and.b64  	%rd9006, %rd9005, 255;
	xor.b64  	%rd9007, %rd9006, %rd12643;
	mul.lo.s64 	%rd9008, %rd9007, 1099511628211;
	shr.u64 	%rd9009, %rd9005, 8;
	and.b64  	%rd9010, %rd9009, 255;
	xor.b64  	%rd9011, %rd9010, %rd9008;
	mul.lo.s64 	%rd9012, %rd9011, 1099511628211;
	shr.u64 	%rd9013, %rd9005, 16;
	and.b64  	%rd9014, %rd9013, 255;
	xor.b64  	%rd9015, %rd9014, %rd9012;
	mul.lo.s64 	%rd9016, %rd9015, 1099511628211;
	shr.u64 	%rd9017, %rd9005, 24;
	and.b64  	%rd9018, %rd9017, 255;
	xor.b64  	%rd9019, %rd9018, %rd9016;
	mul.lo.s64 	%rd9020, %rd9019, 1099511628211;
	shr.u64 	%rd9021, %rd9005, 32;
	and.b64  	%rd9022, %rd9021, 255;
	xor.b64  	%rd9023, %rd9022, %rd9020;
	mul.lo.s64 	%rd9024, %rd9023, 1099511628211;
	shr.u64 	%rd9025, %rd9005, 40;
	and.b64  	%rd9026, %rd9025, 255;
	xor.b64  	%rd9027, %rd9026, %rd9024;
	mul.lo.s64 	%rd9028, %rd9027, 1099511628211;
	shr.u64 	%rd9029, %rd9005, 48;
	and.b64  	%rd9030, %rd9029, 255;
	xor.b64  	%rd9031, %rd9030, %rd9028;
	mul.lo.s64 	%rd9032, %rd9031, 1099511628211;
	shr.u64 	%rd9033, %rd9005, 56;
	xor.b64  	%rd9034, %rd9033, %rd9032;
	mul.lo.s64 	%rd12643, %rd9034, 1099511628211;
$L__BB7_151:
	setp.eq.s64 	%p605, %rd1477, 0;
	mov.b64 	%rd12650, -3750763034362895579;
	@%p605 bra 	$L__BB7_157;
	setp.eq.s64 	%p606, %rd107, 0;
	mov.b64 	%rd12650, -3750763034362895579;
	mov.b64 	%rd12651, 0;
	@%p606 bra 	$L__BB7_155;
	add.s64 	%rd12647, %rd12639, 8;
	mov.b64 	%rd12650, -3750763034362895579;
	mov.b64 	%rd12651, 0;
$L__BB7_154:
	ld.u64 	%rd9041, [%rd12647+-8];
	and.b64  	%rd9042, %rd9041, 255;
	xor.b64  	%rd9043, %rd9042, %rd12650;
	mul.lo.s64 	%rd9044, %rd9043, 1099511628211;
	shr.u64 	%rd9045, %rd9041, 8;
	and.b64  	%rd9046, %rd9045, 255;
	xor.b64  	%rd9047, %rd9046, %rd9044;
	mul.lo.s64 	%rd9048, %rd9047, 1099511628211;
	shr.u64 	%rd9049, %rd9041, 16;
	and.b64  	%rd9050, %rd9049, 255;
	xor.b64  	%rd9051, %rd9050, %rd9048;
	mul.lo.s64 	%rd9052, %rd9051, 1099511628211;
	shr.u64 	%rd9053, %rd9041, 24;
	and.b64  	%rd9054, %rd9053, 255;
	xor.b64  	%rd9055, %rd9054, %rd9052;
	mul.lo.s64 	%rd9056, %rd9055, 1099511628211;
	shr.u64 	%rd9057, %rd9041, 32;
	and.b64  	%rd9058, %rd9057, 255;
	xor.b64  	%rd9059, %rd9058, %rd9056;
	mul.lo.s64 	%rd9060, %rd9059, 1099511628211;
	shr.u64 	%rd9061, %rd9041, 40;
	and.b64  	%rd9062, %rd9061, 255;
	xor.b64  	%rd9063, %rd9062, %rd9060;
	mul.lo.s64 	%rd9064, %rd9063, 1099511628211;
	shr.u64 	%rd9065, %rd9041, 48;
	and.b64  	%rd9066, %rd9065, 255;
	xor.b64  	%rd9067, %rd9066, %rd9064;
	mul.lo.s64 	%rd9068, %rd9067, 1099511628211;
	shr.u64 	%rd9069, %rd9041, 56;
	xor.b64  	%rd9070, %rd9069, %rd9068;
	mul.lo.s64 	%rd9071, %rd9070, 1099511628211;
	ld.u64 	%rd9072, [%rd12647];
	and.b64  	%rd9073, %rd9072, 255;
	xor.b64  	%rd9074, %rd9073, %rd9071;
	mul.lo.s64 	%rd9075, %rd9074, 1099511628211;
	shr.u64 	%rd9076, %rd9072, 8;
	and.b64  	%rd9077, %rd9076, 255;
	xor.b64  	%rd9078, %rd9077, %rd9075;
	mul.lo.s64 	%rd9079, %rd9078, 1099511628211;
	shr.u64 	%rd9080, %rd9072, 16;
	and.b64  	%rd9081, %rd9080, 255;
	xor.b64  	%rd9082, %rd9081, %rd9079;
	mul.lo.s64 	%rd9083, %rd9082, 1099511628211;
	shr.u64 	%rd9084, %rd9072, 24;
	and.b64  	%rd9085, %rd9084, 255;
	xor.b64  	%rd9086, %rd9085, %rd9083;
	mul.lo.s64 	%rd9087, %rd9086, 1099511628211;
	shr.u64 	%rd9088, %rd9072, 32;
	and.b64  	%rd9089, %rd9088, 255;
	xor.b64  	%rd9090, %rd9089, %rd9087;
	mul.lo.s64 	%rd9091, %rd9090, 1099511628211;
	shr.u64 	%rd9092, %rd9072, 40;
	and.b64  	%rd9093, %rd9092, 255;
	xor.b64  	%rd9094, %rd9093, %rd9091;
	mul.lo.s64 	%rd9095, %rd9094, 1099511628211;
	shr.u64 	%rd9096, %rd9072, 48;
	and.b64  	%rd9097, %rd9096, 255;
	xor.b64  	%rd9098, %rd9097, %rd9095;
	mul.lo.s64 	%rd9099, %rd9098, 1099511628211;
	shr.u64 	%rd9100, %rd9072, 56;
	xor.b64  	%rd9101, %rd9100, %rd9099;
	mul.lo.s64 	%rd12650, %rd9101, 1099511628211;
	add.s64 	%rd12651, %rd12651, 2;
	add.s64 	%rd12647, %rd12647, 16;
	and.b64  	%rd9102, %rd1477, -2;
	sub.s64 	%rd9103, %rd12651, %rd9102;
	setp.ne.s64 	%p607, %rd9103, 0;
	@%p607 bra 	$L__BB7_154;
$L__BB7_155:
	and.b64  	%rd9104, %rd1477, 1;
	setp.eq.b64 	%p608, %rd9104, 1;
	not.pred 	%p609, %p608;
	@%p609 bra 	$L__BB7_157;
	shl.b64 	%rd9105, %rd12651, 3;
	add.s64 	%rd9106, %rd12639, %rd9105;
	ld.u64 	%rd9107, [%rd9106];
	and.b64  	%rd9108, %rd9107, 255;
	xor.b64  	%rd9109, %rd9108, %rd12650;
	mul.lo.s64 	%rd9110, %rd9109, 1099511628211;
	shr.u64 	%rd9111, %rd9107, 8;
	and.b64  	%rd9112, %rd9111, 255;
	xor.b64  	%rd9113, %rd9112, %rd9110;
	mul.lo.s64 	%rd9114, %rd9113, 1099511628211;
	shr.u64 	%rd9115, %rd9107, 16;
	and.b64  	%rd9116, %rd9115, 255;
	xor.b64  	%rd9117, %rd9116, %rd9114;
	mul.lo.s64 	%rd9118, %rd9117, 1099511628211;
	shr.u64 	%rd9119, %rd9107, 24;
	and.b64  	%rd9120, %rd9119, 255;
	xor.b64  	%rd9121, %rd9120, %rd9118;
	mul.lo.s64 	%rd9122, %rd9121, 1099511628211;
	shr.u64 	%rd9123, %rd9107, 32;
	and.b64  	%rd9124, %rd9123, 255;
	xor.b64  	%rd9125, %rd9124, %rd9122;
	mul.lo.s64 	%rd9126, %rd9125, 1099511628211;
	shr.u64 	%rd9127, %rd9107, 40;
	and.b64  	%rd9128, %rd9127, 255;
	xor.b64  	%rd9129, %rd9128, %rd9126;
	mul.lo.s64 	%rd9130, %rd9129, 1099511628211;
	shr.u64 	%rd9131, %rd9107, 48;
	and.b64  	%rd9132, %rd9131, 255;
	xor.b64  	%rd9133, %rd9132, %rd9130;
	mul.lo.s64 	%rd9134, %rd9133, 1099511628211;
	shr.u64 	%rd9135, %rd9107, 56;
	xor.b64  	%rd9136, %rd9135, %rd9134;
	mul.lo.s64 	%rd12650, %rd9136, 1099511628211;
$L__BB7_157:
	setp.eq.s64 	%p610, %rd12643, %rd12650;
	@%p610 bra 	$L__BB7_183;
	setp.eq.s64 	%p611, %rd1477, 0;
	mov.b64 	%rd12666, 0;
	@%p611 bra 	$L__BB7_170;
	setp.lt.u64 	%p612, %rd107, 7;
	mov.b64 	%rd12658, 0;
	mov.u64 	%rd12666, %rd12658;
	@%p612 bra 	$L__BB7_162;
	and.b64  	%rd9141, %rd1477, -8;
	neg.s64 	%rd298, %rd9141;
	add.s64 	%rd12654, %rd12595, 32;
	mov.b64 	%rd12658, 0;
$L__BB7_161:
	.pragma "nounroll";
	ld.u64 	%rd9142, [%rd12654+-32];
	mad.lo.s64 	%rd9143, %rd9142, 2654435761, %rd12666;
	shl.b64 	%rd9144, %rd9143, 13;
	add.s64 	%rd9145, %rd9144, %rd9143;
	shr.u64 	%rd9146, %rd9145, 7;
	xor.b64  	%rd9147, %rd9146, %rd9145;
	shl.b64 	%rd9148, %rd9147, 3;
	add.s64 	%rd9149, %rd9148, %rd9147;
	shr.u64 	%rd9150, %rd9149, 17;
	xor.b64  	%rd9151, %rd9150, %rd9149;
	shl.b64 	%rd9152, %rd9151, 5;
	add.s64 	%rd9153, %rd9152, %rd9151;
	ld.u64 	%rd9154, [%rd12654+-24];
	mad.lo.s64 	%rd9155, %rd9154, 2654435761, %rd9153;
	shl.b64 	%rd9156, %rd9155, 13;
	add.s64 	%rd9157, %rd9156, %rd9155;
	shr.u64 	%rd9158, %rd9157, 7;
	xor.b64  	%rd9159, %rd9158, %rd9157;
	shl.b64 	%rd9160, %rd9159, 3;
	add.s64 	%rd9161, %rd9160, %rd9159;
	shr.u64 	%rd9162, %rd9161, 17;
	xor.b64  	%rd9163, %rd9162, %rd9161;
	shl.b64 	%rd9164, %rd9163, 5;
	add.s64 	%rd9165, %rd9164, %rd9163;
	ld.u64 	%rd9166, [%rd12654+-16];
	mad.lo.s64 	%rd9167, %rd9166, 2654435761, %rd9165;
	shl.b64 	%rd9168, %rd9167, 13;
	add.s64 	%rd9169, %rd9168, %rd9167;
	shr.u64 	%rd9170, %rd9169, 7;
	xor.b64  	%rd9171, %rd9170, %rd9169;
	shl.b64 	%rd9172, %rd9171, 3;
	add.s64 	%rd9173, %rd9172, %rd9171;
	shr.u64 	%rd9174, %rd9173, 17;
	xor.b64  	%rd9175, %rd9174, %rd9173;
	shl.b64 	%rd9176, %rd9175, 5;
	add.s64 	%rd9177, %rd9176, %rd9175;
	ld.u64 	%rd9178, [%rd12654+-8];
	mad.lo.s64 	%rd9179, %rd9178, 2654435761, %rd9177;
	shl.b64 	%rd9180, %rd9179, 13;
	add.s64 	%rd9181, %rd9180, %rd9179;
	shr.u64 	%rd9182, %rd9181, 7;
	xor.b64  	%rd9183, %rd9182, %rd9181;
	shl.b64 	%rd9184, %rd9183, 3;
	add.s64 	%rd9185, %rd9184, %rd9183;
	shr.u64 	%rd9186, %rd9185, 17;
	xor.b64  	%rd9187, %rd9186, %rd9185;
	shl.b64 	%rd9188, %rd9187, 5;
	add.s64 	%rd9189, %rd9188, %rd9187;
	ld.u64 	%rd9190, [%rd12654];
	mad.lo.s64 	%rd9191, %rd9190, 2654435761, %rd9189;
	shl.b64 	%rd9192, %rd9191, 13;
	add.s64 	%rd9193, %rd9192, %rd9191;
	shr.u64 	%rd9194, %rd9193, 7;
	xor.b64  	%rd9195, %rd9194, %rd9193;
	shl.b64 	%rd9196, %rd9195, 3;
	add.s64 	%rd9197, %rd9196, %rd9195;
	shr.u64 	%rd9198, %rd9197, 17;
	xor.b64  	%rd9199, %rd9198, %rd9197;
	shl.b64 	%rd9200, %rd9199, 5;
	add.s64 	%rd9201, %rd9200, %rd9199;
	ld.u64 	%rd9202, [%rd12654+8];
	mad.lo.s64 	%rd9203, %rd9202, 2654435761, %rd9201;
	shl.b64 	%rd9204, %rd9203, 13;
	add.s64 	%rd9205, %rd9204, %rd9203;
	shr.u64 	%rd9206, %rd9205, 7;
	xor.b64  	%rd9207, %rd9206, %rd9205;
	shl.b64 	%rd9208, %rd9207, 3;
	add.s64 	%rd9209, %rd9208, %rd9207;
	shr.u64 	%rd9210, %rd9209, 17;
	xor.b64  	%rd9211, %rd9210, %rd9209;
	shl.b64 	%rd9212, %rd9211, 5;
	add.s64 	%rd9213, %rd9212, %rd9211;
	ld.u64 	%rd9214, [%rd12654+16];
	mad.lo.s64 	%rd9215, %rd9214, 2654435761, %rd9213;
	shl.b64 	%rd9216, %rd9215, 13;
	add.s64 	%rd9217, %rd9216, %rd9215;
	shr.u64 	%rd9218, %rd9217, 7;
	xor.b64  	%rd9219, %rd9218, %rd9217;
	shl.b64 	%rd9220, %rd9219, 3;
	add.s64 	%rd9221, %rd9220, %rd9219;
	shr.u64 	%rd9222, %rd9221, 17;
	xor.b64  	%rd9223, %rd9222, %rd9221;
	shl.b64 	%rd9224, %rd9223, 5;
	add.s64 	%rd9225, %rd9224, %rd9223;
	ld.u64 	%rd9226, [%rd12654+24];
	mad.lo.s64 	%rd9227, %rd9226, 2654435761, %rd9225;
	shl.b64 	%rd9228, %rd9227, 13;
	add.s64 	%rd9229, %rd9228, %rd9227;
	shr.u64 	%rd9230, %rd9229, 7;
	xor.b64  	%rd9231, %rd9230, %rd9229;
	shl.b64 	%rd9232, %rd9231, 3;
	add.s64 	%rd9233, %rd9232, %rd9231;
	shr.u64 	%rd9234, %rd9233, 17;
	xor.b64  	%rd9235, %rd9234, %rd9233;
	shl.b64 	%rd9236, %rd9235, 5;
	add.s64 	%rd12666, %rd9236, %rd9235;
	add.s64 	%rd12658, %rd12658, 8;
	add.s64 	%rd9237, %rd298, %rd12658;
	add.s64 	%rd12654, %rd12654, 64;
	setp.ne.s64 	%p613, %rd9237, 0;
	@%p613 bra 	$L__BB7_161;
$L__BB7_162:
	setp.eq.s64 	%p614, %rd108, 0;
	@%p614 bra 	$L__BB7_170;
	setp.lt.u64 	%p615, %rd108, 4;
	@%p615 bra 	$L__BB7_165;
	shl.b64 	%rd9239, %rd12658, 3;
	add.s64 	%rd9240, %rd12595, %rd9239;
	ld.u64 	%rd9241, [%rd9240];
	mad.lo.s64 	%rd9242, %rd9241, 2654435761, %rd12666;
	shl.b64 	%rd9243, %rd9242, 13;
	add.s64 	%rd9244, %rd9243, %rd9242;
	shr.u64 	%rd9245, %rd9244, 7;
	xor.b64  	%rd9246, %rd9245, %rd9244;
	shl.b64 	%rd9247, %rd9246, 3;
	add.s64 	%rd9248, %rd9247, %rd9246;
	shr.u64 	%rd9249, %rd9248, 17;
	xor.b64  	%rd9250, %rd9249, %rd9248;
	shl.b64 	%rd9251, %rd9250, 5;
	add.s64 	%rd9252, %rd9251, %rd9250;
	ld.u64 	%rd9253, [%rd9240+8];
	mad.lo.s64 	%rd9254, %rd9253, 2654435761, %rd9252;
	shl.b64 	%rd9255, %rd9254, 13;
	add.s64 	%rd9256, %rd9255, %rd9254;
	shr.u64 	%rd9257, %rd9256, 7;
	xor.b64  	%rd9258, %rd9257, %rd9256;
	shl.b64 	%rd9259, %rd9258, 3;
	add.s64 	%rd9260, %rd9259, %rd9258;
	shr.u64 	%rd9261, %rd9260, 17;
	xor.b64  	%rd9262, %rd9261, %rd9260;
	shl.b64 	%rd9263, %rd9262, 5;
	add.s64 	%rd9264, %rd9263, %rd9262;
	ld.u64 	%rd9265, [%rd9240+16];
	mad.lo.s64 	%rd9266, %rd9265, 2654435761, %rd9264;
	shl.b64 	%rd9267, %rd9266, 13;
	add.s64 	%rd9268, %rd9267, %rd9266;
	shr.u64 	%rd9269, %rd9268, 7;
	xor.b64  	%rd9270, %rd9269, %rd9268;
	shl.b64 	%rd9271, %rd9270, 3;
	add.s64 	%rd9272, %rd9271, %rd9270;
	shr.u64 	%rd9273, %rd9272, 17;
	xor.b64  	%rd9274, %rd9273, %rd9272;
	shl.b64 	%rd9275, %rd9274, 5;
	add.s64 	%rd9276, %rd9275, %rd9274;
	ld.u64 	%rd9277, [%rd9240+24];
	mad.lo.s64 	%rd9278, %rd9277, 2654435761, %rd9276;
	shl.b64 	%rd9279, %rd9278, 13;
	add.s64 	%rd9280, %rd9279, %rd9278;
	shr.u64 	%rd9281, %rd9280, 7;
	xor.b64  	%rd9282, %rd9281, %rd9280;
	shl.b64 	%rd9283, %rd9282, 3;
	add.s64 	%rd9284, %rd9283, %rd9282;
	shr.u64 	%rd9285, %rd9284, 17;
	xor.b64  	%rd9286, %rd9285, %rd9284;
	shl.b64 	%rd9287, %rd9286, 5;
	add.s64 	%rd12666, %rd9287, %rd9286;
	add.s64 	%rd12658, %rd12658, 4;
$L__BB7_165:
	setp.eq.s64 	%p616, %rd109, 0;
	@%p616 bra 	$L__BB7_170;
	setp.eq.s64 	%p617, %rd110, 0;
	@%p617 bra 	$L__BB7_168;
	shl.b64 	%rd9289, %rd12658, 3;
	add.s64 	%rd9290, %rd12595, %rd9289;
	ld.u64 	%rd9291, [%rd9290];
	mad.lo.s64 	%rd9292, %rd9291, 2654435761, %rd12666;
	shl.b64 	%rd9293, %rd9292, 13;
	add.s64 	%rd9294, %rd9293, %rd9292;
	shr.u64 	%rd9295, %rd9294, 7;
	xor.b64  	%rd9296, %rd9295, %rd9294;
	shl.b64 	%rd9297, %rd9296, 3;
	add.s64 	%rd9298, %rd9297, %rd9296;
	shr.u64 	%rd9299, %rd9298, 17;
	xor.b64  	%rd9300, %rd9299, %rd9298;
	shl.b64 	%rd9301, %rd9300, 5;
	add.s64 	%rd9302, %rd9301, %rd9300;
	ld.u64 	%rd9303, [%rd9290+8];
	mad.lo.s64 	%rd9304, %rd9303, 2654435761, %rd9302;
	shl.b64 	%rd9305, %rd9304, 13;
	add.s64 	%rd9306, %rd9305, %rd9304;
	shr.u64 	%rd9307, %rd9306, 7;
	xor.b64  	%rd9308, %rd9307, %rd9306;
	shl.b64 	%rd9309, %rd9308, 3;
	add.s64 	%rd9310, %rd9309, %rd9308;
	shr.u64 	%rd9311, %rd9310, 17;
	xor.b64  	%rd9312, %rd9311, %rd9310;
	shl.b64 	%rd9313, %rd9312, 5;
	add.s64 	%rd12666, %rd9313, %rd9312;
	add.s64 	%rd12658, %rd12658, 2;
$L__BB7_168:
	and.b64  	%rd9314, %rd1477, 1;
	setp.eq.b64 	%p618, %rd9314, 1;
	not.pred 	%p619, %p618;
	@%p619 bra 	$L__BB7_170;
	shl.b64 	%rd9315, %rd12658, 3;
	add.s64 	%rd9316, %rd12595, %rd9315;
	ld.u64 	%rd9317, [%rd9316];
	mad.lo.s64 	%rd9318, %rd9317, 2654435761, %rd12666;
	shl.b64 	%rd9319, %rd9318, 13;
	add.s64 	%rd9320, %rd9319, %rd9318;
	shr.u64 	%rd9321, %rd9320, 7;
	xor.b64  	%rd9322, %rd9321, %rd9320;
	shl.b64 	%rd9323, %rd9322, 3;
	add.s64 	%rd9324, %rd9323, %rd9322;
	shr.u64 	%rd9325, %rd9324, 17;
	xor.b64  	%rd9326, %rd9325, %rd9324;
	shl.b64 	%rd9327, %rd9326, 5;
	add.s64 	%rd12666, %rd9327, %rd9326;
$L__BB7_170:
	setp.eq.s64 	%p620, %rd1477, 0;
	mov.b64 	%rd12679, 0;
	@%p620 bra 	$L__BB7_182;
	setp.lt.u64 	%p621, %rd107, 7;
	mov.b64 	%rd12671, 0;
	mov.u64 	%rd12679, %rd12671;
	@%p621 bra 	$L__BB7_174;
	and.b64  	%rd9332, %rd1477, -8;
	neg.s64 	%rd321, %rd9332;
	add.s64 	%rd12667, %rd12639, 32;
	mov.b64 	%rd12671, 0;
$L__BB7_173:
	.pragma "nounroll";
	ld.u64 	%rd9333, [%rd12667+-32];
	mad.lo.s64 	%rd9334, %rd9333, 2654435761, %rd12679;
	shl.b64 	%rd9335, %rd9334, 13;
	add.s64 	%rd9336, %rd9335, %rd9334;
	shr.u64 	%rd9337, %rd9336, 7;
	xor.b64  	%rd9338, %rd9337, %rd9336;
	shl.b64 	%rd9339, %rd9338, 3;
	add.s64 	%rd9340, %rd9339, %rd9338;
	shr.u64 	%rd9341, %rd9340, 17;
	xor.b64  	%rd9342, %rd9341, %rd9340;
	shl.b64 	%rd9343, %rd9342, 5;
	add.s64 	%rd9344, %rd9343, %rd9342;
	ld.u64 	%rd9345, [%rd12667+-24];
	mad.lo.s64 	%rd9346, %rd9345, 2654435761, %rd9344;
	shl.b64 	%rd9347, %rd9346, 13;
	add.s64 	%rd9348, %rd9347, %rd9346;
	shr.u64 	%rd9349, %rd9348, 7;
	xor.b64  	%rd9350, %rd9349, %rd9348;
	shl.b64 	%rd9351, %rd9350, 3;
	add.s64 	%rd9352, %rd9351, %rd9350;
	shr.u64 	%rd9353, %rd9352, 17;
	xor.b64  	%rd9354, %rd9353, %rd9352;
	shl.b64 	%rd9355, %rd9354, 5;
	add.s64 	%rd9356, %rd9355, %rd9354;
	ld.u64 	%rd9357, [%rd12667+-16];
	mad.lo.s64 	%rd9358, %rd9357, 2654435761, %rd9356;
	shl.b64 	%rd9359, %rd9358, 13;
	add.s64 	%rd9360, %rd9359, %rd9358;
	shr.u64 	%rd9361, %rd9360, 7;
	xor.b64  	%rd9362, %rd9361, %rd9360;
	shl.b64 	%rd9363, %rd9362, 3;
	add.s64 	%rd9364, %rd9363, %rd9362;
	shr.u64 	%rd9365, %rd9364, 17;
	xor.b64  	%rd9366, %rd9365, %rd9364;
	shl.b64 	%rd9367, %rd9366, 5;
	add.s64 	%rd9368, %rd9367, %rd9366;
	ld.u64 	%rd9369, [%rd12667+-8];
	mad.lo.s64 	%rd9370, %rd9369, 2654435761, %rd9368;
	shl.b64 	%rd9371, %rd9370, 13;
	add.s64 	%rd9372, %rd9371, %rd9370;
	shr.u64 	%rd9373, %rd9372, 7;
	xor.b64  	%rd9374, %rd9373, %rd9372;
	shl.b64 	%rd9375, %rd9374, 3;
	add.s64 	%rd9376, %rd9375, %rd9374;
	shr.u64 	%rd9377, %rd9376, 17;
	xor.b64  	%rd9378, %rd9377, %rd9376;
	shl.b64 	%rd9379, %rd9378, 5;
	add.s64 	%rd9380, %rd9379, %rd9378;
	ld.u64 	%rd9381, [%rd12667];
	mad.lo.s64 	%rd9382, %rd9381, 2654435761, %rd9380;
	shl.b64 	%rd9383, %rd9382, 13;
	add.s64 	%rd9384, %rd9383, %rd9382;
	shr.u64 	%rd9385, %rd9384, 7;
	xor.b64  	%rd9386, %rd9385, %rd9384;
	shl.b64 	%rd9387, %rd9386, 3;
	add.s64 	%rd9388, %rd9387, %rd9386;
	shr.u64 	%rd9389, %rd9388, 17;
	xor.b64  	%rd9390, %rd9389, %rd9388;
	shl.b64 	%rd9391, %rd9390, 5;
	add.s64 	%rd9392, %rd9391, %rd9390;
	ld.u64 	%rd9393, [%rd12667+8];
	mad.lo.s64 	%rd9394, %rd9393, 2654435761, %rd9392;
	shl.b64 	%rd9395, %rd9394, 13;
	add.s64 	%rd9396, %rd9395, %rd9394;
	shr.u64 	%rd9397, %rd9396, 7;
	xor.b64  	%rd9398, %rd9397, %rd9396;
	shl.b64 	%rd9399, %rd9398, 3;
	add.s64 	%rd9400, %rd9399, %rd9398;
	shr.u64 	%rd9401, %rd9400, 17;
	xor.b64  	%rd9402, %rd9401, %rd9400;
	shl.b64 	%rd9403, %rd9402, 5;
	add.s64 	%rd9404, %rd9403, %rd9402;
	ld.u64 	%rd9405, [%rd12667+16];
	mad.lo.s64 	%rd9406, %rd9405, 2654435761, %rd9404;
	shl.b64 	%rd9407, %rd9406, 13;
	add.s64 	%rd9408, %rd9407, %rd9406;
	shr.u64 	%rd9409, %rd9408, 7;
	xor.b64  	%rd9410, %rd9409, %rd9408;
	shl.b64 	%rd9411, %rd9410, 3;
	add.s64 	%rd9412, %rd9411, %rd9410;
	shr.u64 	%rd9413, %rd9412, 17;
	xor.b64  	%rd9414, %rd9413, %rd9412;
	shl.b64 	%rd9415, %rd9414, 5;
	add.s64 	%rd9416, %rd9415, %rd9414;
	ld.u64 	%rd9417, [%rd12667+24];
	mad.lo.s64 	%rd9418, %rd9417, 2654435761, %rd9416;
	shl.b64 	%rd9419, %rd9418, 13;
	add.s64 	%rd9420, %rd9419, %rd9418;
	shr.u64 	%rd9421, %rd9420, 7;
	xor.b64  	%rd9422, %rd9421, %rd9420;
	shl.b64 	%rd9423, %rd9422, 3;
	add.s64 	%rd9424, %rd9423, %rd9422;
	shr.u64 	%rd9425, %rd9424, 17;
	xor.b64  	%rd9426, %rd9425, %rd9424;
	shl.b64 	%rd9427, %rd9426, 5;
	add.s64 	%rd12679, %rd9427, %rd9426;
	add.s64 	%rd12671, %rd12671, 8;
	add.s64 	%rd9428, %rd321, %rd12671;
	add.s64 	%rd12667, %rd12667, 64;
	setp.ne.s64 	%p622, %rd9428, 0;
	@%p622 bra 	$L__BB7_173;
$L__BB7_174:
	setp.eq.s64 	%p623, %rd108, 0;
	@%p623 bra 	$L__BB7_182;
	setp.lt.u64 	%p624, %rd108, 4;
	@%p624 bra 	$L__BB7_177;
	shl.b64 	%rd9430, %rd12671, 3;
	add.s64 	%rd9431, %rd12639, %rd9430;
	ld.u64 	%rd9432, [%rd9431];
	mad.lo.s64 	%rd9433, %rd9432, 2654435761, %rd12679;
	shl.b64 	%rd9434, %rd9433, 13;
	add.s64 	%rd9435, %rd9434, %rd9433;
	shr.u64 	%rd9436, %rd9435, 7;
	xor.b64  	%rd9437, %rd9436, %rd9435;
	shl.b64 	%rd9438, %rd9437, 3;
	add.s64 	%rd9439, %rd9438, %rd9437;
	shr.u64 	%rd9440, %rd9439, 17;
	xor.b64  	%rd9441, %rd9440, %rd9439;
	shl.b64 	%rd9442, %rd9441, 5;
	add.s64 	%rd9443, %rd9442, %rd9441;
	ld.u64 	%rd9444, [%rd9431+8];
	mad.lo.s64 	%rd9445, %rd9444, 2654435761, %rd9443;
	shl.b64 	%rd9446, %rd9445, 13;
	add.s64 	%rd9447, %rd9446, %rd9445;
	shr.u64 	%rd9448, %rd9447, 7;
	xor.b64  	%rd9449, %rd9448, %rd9447;
	shl.b64 	%rd9450, %rd9449, 3;
	add.s64 	%rd9451, %rd9450, %rd9449;
	shr.u64 	%rd9452, %rd9451, 17;
	xor.b64  	%rd9453, %rd9452, %rd9451;
	shl.b64 	%rd9454, %rd9453, 5;
	add.s64 	%rd9455, %rd9454, %rd9453;
	ld.u64 	%rd9456, [%rd9431+16];
	mad.lo.s64 	%rd9457, %rd9456, 2654435761, %rd9455;
	shl.b64 	%rd9458, %rd9457, 13;
	add.s64 	%rd9459, %rd9458, %rd9457;
	shr.u64 	%rd9460, %rd9459, 7;
	xor.b64  	%rd9461, %rd9460, %rd9459;
	shl.b64 	%rd9462, %rd9461, 3;
	add.s64 	%rd9463, %rd9462, %rd9461;
	shr.u64 	%rd9464, %rd9463, 17;
	xor.b64  	%rd9465, %rd9464, %rd9463;
	shl.b64 	%rd9466, %rd9465, 5;
	add.s64 	%rd9467, %rd9466, %rd9465;
	ld.u64 	%rd9468, [%rd9431+24];
	mad.lo.s64 	%rd9469, %rd9468, 2654435761, %rd9467;
	shl.b64 	%rd9470, %rd9469, 13;
	add.s64 	%rd9471, %rd9470, %rd9469;
	shr.u64 	%rd9472, %rd9471, 7;
	xor.b64  	%rd9473, %rd9472, %rd9471;
	shl.b64 	%rd9474, %rd9473, 3;
	add.s64 	%rd9475, %rd9474, %rd9473;
	shr.u64 	%rd9476, %rd9475, 17;
	xor.b64  	%rd9477, %rd9476, %rd9475;
	shl.b64 	%rd9478, %rd9477, 5;
	add.s64 	%rd12679, %rd9478, %rd9477;
	add.s64 	%rd12671, %rd12671, 4;
$L__BB7_177:
	setp.eq.s64 	%p625, %rd109, 0;
	@%p625 bra 	$L__BB7_182;
	setp.eq.s64 	%p626, %rd110, 0;
	@%p626 bra 	$L__BB7_180;
	shl.b64 	%rd9480, %rd12671, 3;
	add.s64 	%rd9481, %rd12639, %rd9480;
	ld.u64 	%rd9482, [%rd9481];
	mad.lo.s64 	%rd9483, %rd9482, 2654435761, %rd12679;
	shl.b64 	%rd9484, %rd9483, 13;
	add.s64 	%rd9485, %rd9484, %rd9483;
	shr.u64 	%rd9486, %rd9485, 7;
	xor.b64  	%rd9487, %rd9486, %rd9485;
	shl.b64 	%rd9488, %rd9487, 3;
	add.s64 	%rd9489, %rd9488, %rd9487;
	shr.u64 	%rd9490, %rd9489, 17;
	xor.b64  	%rd9491, %rd9490, %rd9489;
	shl.b64 	%rd9492, %rd9491, 5;
	add.s64 	%rd9493, %rd9492, %rd9491;
	ld.u64 	%rd9494, [%rd9481+8];
	mad.lo.s64 	%rd9495, %rd9494, 2654435761, %rd9493;
	shl.b64 	%rd9496, %rd9495, 13;
	add.s64 	%rd9497, %rd9496, %rd9495;
	shr.u64 	%rd9498, %rd9497, 7;
	xor.b64  	%rd9499, %rd9498, %rd9497;
	shl.b64 	%rd9500, %rd9499, 3;
	add.s64 	%rd9501, %rd9500, %rd9499;
	shr.u64 	%rd9502, %rd9501, 17;
	xor.b64  	%rd9503, %rd9502, %rd9501;
	shl.b64 	%rd9504, %rd9503, 5;
	add.s64 	%rd12679, %rd9504, %rd9503;
	add.s64 	%rd12671, %rd12671, 2;
$L__BB7_180:
	and.b64  	%rd9505, %rd1477, 1;
	setp.eq.b64 	%p627, %rd9505, 1;
	not.pred 	%p628, %p627;
	@%p628 bra 	$L__BB7_182;
	shl.b64 	%rd9506, %rd12671, 3;
	add.s64 	%rd9507, %rd12639, %rd9506;
	ld.u64 	%rd9508, [%rd9507];
	mad.lo.s64 	%rd9509, %rd9508, 2654435761, %rd12679;
	shl.b64 	%rd9510, %rd9509, 13;
	add.s64 	%rd9511, %rd9510, %rd9509;
	shr.u64 	%rd9512, %rd9511, 7;
	xor.b64  	%rd9513, %rd9512, %rd9511;
	shl.b64 	%rd9514, %rd9513, 3;
	add.s64 	%rd9515, %rd9514, %rd9513;
	shr.u64 	%rd9516, %rd9515, 17;
	xor.b64  	%rd9517, %rd9516, %rd9515;
	shl.b64 	%rd9518, %rd9517, 5;
	add.s64 	%rd12679, %rd9518, %rd9517;
$L__BB7_182:
	setp.lt.u64 	%p847, %rd12666, %rd12679;
	bra.uni 	$L__BB7_187;
$L__BB7_183:
	setp.eq.s32 	%p630, %r93, 0;
	mov.pred 	%p847, %p596;
	@%p630 bra 	$L__BB7_187;
	mov.b64 	%rd12680, 0;
$L__BB7_185:
	shl.b64 	%rd9520, %rd12680, 3;
	add.s64 	%rd9521, %rd12595, %rd9520;
	ld.u64 	%rd345, [%rd9521];
	add.s64 	%rd9522, %rd12639, %rd9520;
	ld.u64 	%rd346, [%rd9522];
	setp.lt.u64 	%p632, %rd345, %rd346;
	mov.pred 	%p847, %p598;
	@%p632 bra 	$L__BB7_187;
	setp.le.u64 	%p634, %rd345, %rd346;
	add.s64 	%rd12680, %rd12680, 1;
	setp.lt.u64 	%p635, %rd12680, %rd106;
	and.pred  	%p636, %p634, %p635;
	mov.pred 	%p847, %p596;
	@%p636 bra 	$L__BB7_185;
$L__BB7_187:
	selp.b64 	%rd348, %rd12595, %rd12639, %p847;
	selp.u32 	%r419, 1, 0, %p847;
	add.s32 	%r25, %r23, %r419;
	not.pred 	%p637, %p847;
	selp.u32 	%r420, 1, 0, %p637;
	add.s32 	%r26, %r24, %r420;
	@%p847 bra 	$L__BB7_189;
	shl.b32 	%r421, %r26, 3;
	add.s32 	%r423, %r381, %r421;
	ld.shared.u64 	%rd12639, [%r423];
	bra.uni 	$L__BB7_190;
$L__BB7_189:
	shl.b32 	%r424, %r25, 3;
	add.s32 	%r426, %r381, %r424;
	ld.shared.u64 	%rd12595, [%r426];
$L__BB7_190:
	setp.ge.s32 	%p639, %r25, %r10;
	mov.pred 	%p638, 0;
	mov.pred 	%p848, %p638;
	@%p639 bra 	$L__BB7_234;
	setp.ge.s32 	%p641, %r26, %r9;
	mov.pred 	%p640, -1;
	mov.pred 	%p848, %p640;
	@%p641 bra 	$L__BB7_234;
	setp.eq.s64 	%p642, %rd1477, 0;
	mov.b64 	%rd12686, -3750763034362895579;
	@%p642 bra 	$L__BB7_198;
	setp.eq.s64 	%p643, %rd107, 0;
	mov.b64 	%rd12686, -3750763034362895579;
	mov.b64 	%rd12687, 0;
	@%p643 bra 	$L__BB7_196;
	add.s64 	%rd12683, %rd12595, 8;
	mov.b64 	%rd12686, -3750763034362895579;
	mov.b64 	%rd12687, 0;
$L__BB7_195:
	ld.u64 	%rd9530, [%rd12683+-8];
	and.b64  	%rd9531, %rd9530, 255;
	xor.b64  	%rd9532, %rd9531, %rd12686;
	mul.lo.s64 	%rd9533, %rd9532, 1099511628211;
	shr.u64 	%rd9534, %rd9530, 8;
	and.b64  	%rd9535, %rd9534, 255;
	xor.b64  	%rd9536, %rd9535, %rd9533;
	mul.lo.s64 	%rd9537, %rd9536, 1099511628211;
	shr.u64 	%rd9538, %rd9530, 16;
	and.b64  	%rd9539, %rd9538, 255;
	xor.b64  	%rd9540, %rd9539, %rd9537;
	mul.lo.s64 	%rd9541, %rd9540, 1099511628211;
	shr.u64 	%rd9542, %rd9530, 24;
	and.b64  	%rd9543, %rd9542, 255;
	xor.b64  	%rd9544, %rd9543, %rd9541;
	mul.lo.s64 	%rd9545, %rd9544, 1099511628211;
	shr.u64 	%rd9546, %rd9530, 32;
	and.b64  	%rd9547, %rd9546, 255;
	xor.b64  	%rd9548, %rd9547, %rd9545;
	mul.lo.s64 	%rd9549, %rd9548, 1099511628211;
	shr.u64 	%rd9550, %rd9530, 40;
	and.b64  	%rd9551, %rd9550, 255;
	xor.b64  	%rd9552, %rd9551, %rd9549;
	mul.lo.s64 	%rd9553, %rd9552, 1099511628211;
	shr.u64 	%rd9554, %rd9530, 48;
	and.b64  	%rd9555, %rd9554, 255;
	xor.b64  	%rd9556, %rd9555, %rd9553;
	mul.lo.s64 	%rd9557, %rd9556, 1099511628211;
	shr.u64 	%rd9558, %rd9530, 56;
	xor.b64  	%rd9559, %rd9558, %rd9557;
	mul.lo.s64 	%rd9560, %rd9559, 1099511628211;
	ld.u64 	%rd9561, [%rd12683];
	and.b64  	%rd9562, %rd9561, 255;
	xor.b64  	%rd9563, %rd9562, %rd9560;
	mul.lo.s64 	%rd9564, %rd9563, 1099511628211;
	shr.u64 	%rd9565, %rd9561, 8;
	and.b64  	%rd9566, %rd9565, 255;
	xor.b64  	%rd9567, %rd9566, %rd9564;
	mul.lo.s64 	%rd9568, %rd9567, 1099511628211;
	shr.u64 	%rd9569, %rd9561, 16;
	and.b64  	%rd9570, %rd9569, 255;
	xor.b64  	%rd9571, %rd9570, %rd9568;
	mul.lo.s64 	%rd9572, %rd9571, 1099511628211;
	shr.u64 	%rd9573, %rd9561, 24;
	and.b64  	%rd9574, %rd9573, 255;
	xor.b64  	%rd9575, %rd9574, %rd9572;
	mul.lo.s64 	%rd9576, %rd9575, 1099511628211;
	shr.u64 	%rd9577, %rd9561, 32;
	and.b64  	%rd9578, %rd9577, 255;
	xor.b64  	%rd9579, %rd9578, %rd9576;
	mul.lo.s64 	%rd9580, %rd9579, 1099511628211;
	shr.u64 	%rd9581, %rd9561, 40;
	and.b64  	%rd9582, %rd9581, 255;
	xor.b64  	%rd9583, %rd9582, %rd9580;
	mul.lo.s64 	%rd9584, %rd9583, 1099511628211;
	shr.u64 	%rd9585, %rd9561, 48;
	and.b64  	%rd9586, %rd9585, 255;
	xor.b64  	%rd9587, %rd9586, %rd9584;
	mul.lo.s64 	%rd9588, %rd9587, 1099511628211;
	shr.u64 	%rd9589, %rd9561, 56;
	xor.b64  	%rd9590, %rd9589, %rd9588;
	mul.lo.s64 	%rd12686, %rd9590, 1099511628211;
	add.s64 	%rd12687, %rd12687, 2;
	add.s64 	%rd12683, %rd12683, 16;
	and.b64  	%rd9591, %rd1477, -2;
	sub.s64 	%rd9592, %rd12687, %rd9591;
	setp.ne.s64 	%p644, %rd9592, 0;
	@%p644 bra 	$L__BB7_195;
$L__BB7_196:
	and.b64  	%rd9593, %rd1477, 1;
	setp.eq.b64 	%p645, %rd9593, 1;
	not.pred 	%p646, %p645;
	@%p646 bra 	$L__BB7_198;
	shl.b64 	%rd9594, %rd12687, 3;
	add.s64 	%rd9595, %rd12595, %rd9594;
	ld.u64 	%rd9596, [%rd9595];
	and.b64  	%rd9597, %rd9596, 255;
	xor.b64  	%rd9598, %rd9597, %rd12686;
	mul.lo.s64 	%rd9599, %rd9598, 1099511628211;
	shr.u64 	%rd9600, %rd9596, 8;
	and.b64  	%rd9601, %rd9600, 255;
	xor.b64  	%rd9602, %rd9601, %rd9599;
	mul.lo.s64 	%rd9603, %rd9602, 1099511628211;
	shr.u64 	%rd9604, %rd9596, 16;
	and.b64  	%rd9605, %rd9604, 255;
	xor.b64  	%rd9606, %rd9605, %rd9603;
	mul.lo.s64 	%rd9607, %rd9606, 1099511628211;
	shr.u64 	%rd9608, %rd9596, 24;
	and.b64  	%rd9609, %rd9608, 255;
	xor.b64  	%rd9610, %rd9609, %rd9607;
	mul.lo.s64 	%rd9611, %rd9610, 1099511628211;
	shr.u64 	%rd9612, %rd9596, 32;
	and.b64  	%rd9613, %rd9612, 255;
	xor.b64  	%rd9614, %rd9613, %rd9611;
	mul.lo.s64 	%rd9615, %rd9614, 1099511628211;
	shr.u64 	%rd9616, %rd9596, 40;
	and.b64  	%rd9617, %rd9616, 255;
	xor.b64  	%rd9618, %rd9617, %rd9615;
	mul.lo.s64 	%rd9619, %rd9618, 1099511628211;
	shr.u64 	%rd9620, %rd9596, 48;
	and.b64  	%rd9621, %rd9620, 255;
	xor.b64  	%rd9622, %rd9621, %rd9619;
	mul.lo.s64 	%rd9623, %rd9622, 1099511628211;
	shr.u64 	%rd9624, %rd9596, 56;
	xor.b64  	%rd9625, %rd9624, %rd9623;
	mul.lo.s64 	%rd12686, %rd9625, 1099511628211;
$L__BB7_198:
	setp.eq.s64 	%p647, %rd1477, 0;
	mov.b64 	%rd12693, -3750763034362895579;
	@%p647 bra 	$L__BB7_204;
	setp.eq.s64 	%p648, %rd107, 0;
	mov.b64 	%rd12693, -3750763034362895579;
	mov.b64 	%rd12694, 0;
	@%p648 bra 	$L__BB7_202;
	add.s64 	%rd12690, %rd12639, 8;
	mov.b64 	%rd12693, -3750763034362895579;
	mov.b64 	%rd12694, 0;
$L__BB7_201:
	ld.u64 	%rd9632, [%rd12690+-8];
	and.b64  	%rd9633, %rd9632, 255;
	xor.b64  	%rd9634, %rd9633, %rd12693;
	mul.lo.s64 	%rd9635, %rd9634, 1099511628211;
	shr.u64 	%rd9636, %rd9632, 8;
	and.b64  	%rd9637, %rd9636, 255;
	xor.b64  	%rd9638, %rd9637, %rd9635;
	mul.lo.s64 	%rd9639, %rd9638, 1099511628211;
	shr.u64 	%rd9640, %rd9632, 16;
	and.b64  	%rd9641, %rd9640, 255;
	xor.b64  	%rd9642, %rd9641, %rd9639;
	mul.lo.s64 	%rd9643, %rd9642, 1099511628211;
	shr.u64 	%rd9644, %rd9632, 24;
	and.b64  	%rd9645, %rd9644, 255;
	xor.b64  	%rd9646, %rd9645, %rd9643;
	mul.lo.s64 	%rd9647, %rd9646, 1099511628211;
	shr.u64 	%rd9648, %rd9632, 32;
	and.b64  	%rd9649, %rd9648, 255;
	xor.b64  	%rd9650, %rd9649, %rd9647;
	mul.lo.s64 	%rd9651, %rd9650, 1099511628211;
	shr.u64 	%rd9652, %rd9632, 40;
	and.b64  	%rd9653, %rd9652, 255;
	xor.b64  	%rd9654, %rd9653, %rd9651;
	mul.lo.s64 	%rd9655, %rd9654, 1099511628211;
	shr.u64 	%rd9656, %rd9632, 48;
	and.b64  	%rd9657, %rd9656, 255;
	xor.b64  	%rd9658, %rd9657, %rd9655;
	mul.lo.s64 	%rd9659, %rd9658, 1099511628211;
	shr.u64 	%rd9660, %rd9632, 56;
	xor.b64  	%rd9661, %rd9660, %rd9659;
	mul.lo.s64 	%rd9662, %rd9661, 1099511628211;
	ld.u64 	%rd9663, [%rd12690];
	and.b64  	%rd9664, %rd9663, 255;
	xor.b64  	%rd9665, %rd9664, %rd9662;
	mul.lo.s64 	%rd9666, %rd9665, 1099511628211;
	shr.u64 	%rd9667, %rd9663, 8;
	and.b64  	%rd9668, %rd9667, 255;
	xor.b64  	%rd9669, %rd9668, %rd9666;
	mul.lo.s64 	%rd9670, %rd9669, 1099511628211;
	shr.u64 	%rd9671, %rd9663, 16;
	and.b64  	%rd9672, %rd9671, 255;
	xor.b64  	%rd9673, %rd9672, %rd9670;
	mul.lo.s64 	%rd9674, %rd9673, 1099511628211;
	shr.u64 	%rd9675, %rd9663, 24;
	and.b64  	%rd9676, %rd9675, 255;
	xor.b64  	%rd9677, %rd9676, %rd9674;
	mul.lo.s64 	%rd9678, %rd9677, 1099511628211;
	shr.u64 	%rd9679, %rd9663, 32;
	and.b64  	%rd9680, %rd9679, 255;
	xor.b64  	%rd9681, %rd9680, %rd9678;
	mul.lo.s64 	%rd9682, %rd9681, 1099511628211;
	shr.u64 	%rd9683, %rd9663, 40;
	and.b64  	%rd9684, %rd9683, 255;
	xor.b64  	%rd9685, %rd9684, %rd9682;
	mul.lo.s64 	%rd9686, %rd9685, 1099511628211;
	shr.u64 	%rd9687, %rd9663, 48;
	and.b64  	%rd9688, %rd9687, 255;
	xor.b64  	%rd9689, %rd9688, %rd9686;
	mul.lo.s64 	%rd9690, %rd9689, 1099511628211;
	shr.u64 	%rd9691, %rd9663, 56;
	xor.b64  	%rd9692, %rd9691, %rd9690;
	mul.lo.s64 	%rd12693, %rd9692, 1099511628211;
	add.s64 	%rd12694, %rd12694, 2;
	add.s64 	%rd12690, %rd12690, 16;
	and.b64  	%rd9693, %rd1477, -2;
	sub.s64 	%rd9694, %rd12694, %rd9693;
	setp.ne.s64 	%p649, %rd9694, 0;
	@%p649 bra 	$L__BB7_201;
$L__BB7_202:
	and.b64  	%rd9695, %rd1477, 1;
	setp.eq.b64 	%p650, %rd9695, 1;
	not.pred 	%p651, %p650;
	@%p651 bra 	$L__BB7_204;
	shl.b64 	%rd9696, %rd12694, 3;
	add.s64 	%rd9697, %rd12639, %rd9696;
	ld.u64 	%rd9698, [%rd9697];
	and.b64  	%rd9699, %rd9698, 255;
	xor.b64  	%rd9700, %rd9699, %rd12693;
	mul.lo.s64 	%rd9701, %rd9700, 1099511628211;
	shr.u64 	%rd9702, %rd9698, 8;
	and.b64  	%rd9703, %rd9702, 255;
	xor.b64  	%rd9704, %rd9703, %rd9701;
	mul.lo.s64 	%rd9705, %rd9704, 1099511628211;
	shr.u64 	%rd9706, %rd9698, 16;
	and.b64  	%rd9707, %rd9706, 255;
	xor.b64  	%rd9708, %rd9707, %rd9705;
	mul.lo.s64 	%rd9709, %rd9708, 1099511628211;
	shr.u64 	%rd9710, %rd9698, 24;
	and.b64  	%rd9711, %rd9710, 255;
	xor.b64  	%rd9712, %rd9711, %rd9709;
	mul.lo.s64 	%rd9713, %rd9712, 1099511628211;
	shr.u64 	%rd9714, %rd9698, 32;
	and.b64  	%rd9715, %rd9714, 255;
	xor.b64  	%rd9716, %rd9715, %rd9713;
	mul.lo.s64 	%rd9717, %rd9716, 1099511628211;
	shr.u64 	%rd9718, %rd9698, 40;
	and.b64  	%rd9719, %rd9718, 255;
	xor.b64  	%rd9720, %rd9719, %rd9717;
	mul.lo.s64 	%rd9721, %rd9720, 1099511628211;
	shr.u64 	%rd9722, %rd9698, 48;
	and.b64  	%rd9723, %rd9722, 255;
	xor.b64  	%rd9724, %rd9723, %rd9721;
	mul.lo.s64 	%rd9725, %rd9724, 1099511628211;
	shr.u64 	%rd9726, %rd9698, 56;
	xor.b64  	%rd9727, %rd9726, %rd9725;
	mul.lo.s64 	%rd12693, %rd9727, 1099511628211;
$L__BB7_204:
	setp.eq.s64 	%p652, %rd12686, %rd12693;
	@%p652 bra 	$L__BB7_230;
	setp.eq.s64 	%p653, %rd1477, 0;
	mov.b64 	%rd12709, 0;
	@%p653 bra 	$L__BB7_217;
	setp.lt.u64 	%p654, %rd107, 7;
	mov.b64 	%rd12701, 0;
	mov.u64 	%rd12709, %rd12701;
	@%p654 bra 	$L__BB7_209;
	and.b64  	%rd9732, %rd1477, -8;
	neg.s64 	%rd377, %rd9732;
	add.s64 	%rd12697, %rd12595, 32;
	mov.b64 	%rd12701, 0;
$L__BB7_208:
	.pragma "nounroll";
	ld.u64 	%rd9733, [%rd12697+-32];
	mad.lo.s64 	%rd9734, %rd9733, 2654435761, %rd12709;
	shl.b64 	%rd9735, %rd9734, 13;
	add.s64 	%rd9736, %rd9735, %rd9734;
	shr.u64 	%rd9737, %rd9736, 7;
	xor.b64  	%rd9738, %rd9737, %rd9736;
	shl.b64 	%rd9739, %rd9738, 3;
	add.s64 	%rd9740, %rd9739, %rd9738;
	shr.u64 	%rd9741, %rd9740, 17;
	xor.b64  	%rd9742, %rd9741, %rd9740;
	shl.b64 	%rd9743, %rd9742, 5;
	add.s64 	%rd9744, %rd9743, %rd9742;
	ld.u64 	%rd9745, [%rd12697+-24];
	mad.lo.s64 	%rd9746, %rd9745, 2654435761, %rd9744;
	shl.b64 	%rd9747, %rd9746, 13;
	add.s64 	%rd9748, %rd9747, %rd9746;
	shr.u64 	%rd9749, %rd9748, 7;
	xor.b64  	%rd9750, %rd9749, %rd9748;
	shl.b64 	%rd9751, %rd9750, 3;
	add.s64 	%rd9752, %rd9751, %rd9750;
	shr.u64 	%rd9753, %rd9752, 17;
	xor.b64  	%rd9754, %rd9753, %rd9752;
	shl.b64 	%rd9755, %rd9754, 5;
	add.s64 	%rd9756, %rd9755, %rd9754;
	ld.u64 	%rd9757, [%rd12697+-16];
	mad.lo.s64 	%rd9758, %rd9757, 2654435761, %rd9756;
	shl.b64 	%rd9759, %rd9758, 13;
	add.s64 	%rd9760, %rd9759, %rd9758;
	shr.u64 	%rd9761, %rd9760, 7;
	xor.b64  	%rd9762, %rd9761, %rd9760;
	shl.b64 	%rd9763, %rd9762, 3;
	add.s64 	%rd9764, %rd9763, %rd9762;
	shr.u64 	%rd9765, %rd9764, 17;
	xor.b64  	%rd9766, %rd9765, %rd9764;
	shl.b64 	%rd9767, %rd9766, 5;
	add.s64 	%rd9768, %rd9767, %rd9766;
	ld.u64 	%rd9769, [%rd12697+-8];
	mad.lo.s64 	%rd9770, %rd9769, 2654435761, %rd9768;
	shl.b64 	%rd9771, %rd9770, 13;
	add.s64 	%rd9772, %rd9771, %rd9770;
	shr.u64 	%rd9773, %rd9772, 7;
	xor.b64  	%rd9774, %rd9773, %rd9772;
	shl.b64 	%rd9775, %rd9774, 3;
	add.s64 	%rd9776, %rd9775, %rd9774;
	shr.u64 	%rd9777, %rd9776, 17;
	xor.b64  	%rd9778, %rd9777, %rd9776;
	shl.b64 	%rd9779, %rd9778, 5;
	add.s64 	%rd9780, %rd9779, %rd9778;
	ld.u64 	%rd9781, [%rd12697];
	mad.lo.s64 	%rd9782, %rd9781, 2654435761, %rd9780;
	shl.b64 	%rd9783, %rd9782, 13;
	add.s64 	%rd9784, %rd9783, %rd9782;
	shr.u64 	%rd9785, %rd9784, 7;
	xor.b64  	%rd9786, %rd9785, %rd9784;
	shl.b64 	%rd9787, %rd9786, 3;
	add.s64 	%rd9788, %rd9787, %rd9786;
	shr.u64 	%rd9789, %rd9788, 17;
	xor.b64  	%rd9790, %rd9789, %rd9788;
	shl.b64 	%rd9791, %rd9790, 5;
	add.s64 	%rd9792, %rd9791, %rd9790;
	ld.u64 	%rd9793, [%rd12697+8];
	mad.lo.s64 	%rd9794, %rd9793, 2654435761, %rd9792;
	shl.b64 	%rd9795, %rd9794, 13;
	add.s64 	%rd9796, %rd9795, %rd9794;
	shr.u64 	%rd9797, %rd9796, 7;
	xor.b64  	%rd9798, %rd9797, %rd9796;
	shl.b64 	%rd9799, %rd9798, 3;
	add.s64 	%rd9800, %rd9799, %rd9798;
	shr.u64 	%rd9801, %rd9800, 17;
	xor.b64  	%rd9802, %rd9801, %rd9800;
	shl.b64 	%rd9803, %rd9802, 5;
	add.s64 	%rd9804, %rd9803, %rd9802;
	ld.u64 	%rd9805, [%rd12697+16];
	mad.lo.s64 	%rd9806, %rd9805, 2654435761, %rd9804;
	shl.b64 	%rd9807, %rd9806, 13;
	add.s64 	%rd9808, %rd9807, %rd9806;
	shr.u64 	%rd9809, %rd9808, 7;
	xor.b64  	%rd9810, %rd9809, %rd9808;
	shl.b64 	%rd9811, %rd9810, 3;
	add.s64 	%rd9812, %rd9811, %rd9810;
	shr.u64 	%rd9813, %rd9812, 17;
	xor.b64  	%rd9814, %rd9813, %rd9812;
	shl.b64 	%rd9815, %rd9814, 5;
	add.s64 	%rd9816, %rd9815, %rd9814;
	ld.u64 	%rd9817, [%rd12697+24];
	mad.lo.s64 	%rd9818, %rd9817, 2654435761, %rd9816;
	shl.b64 	%rd9819, %rd9818, 13;
	add.s64 	%rd9820, %rd9819, %rd9818;
	shr.u64 	%rd9821, %rd9820, 7;
	xor.b64  	%rd9822, %rd9821, %rd9820;
	shl.b64 	%rd9823, %rd9822, 3;
	add.s64 	%rd9824, %rd9823, %rd9822;
	shr.u64 	%rd9825, %rd9824, 17;
	xor.b64  	%rd9826, %rd9825, %rd9824;
	shl.b64 	%rd9827, %rd9826, 5;
	add.s64 	%rd12709, %rd9827, %rd9826;
	add.s64 	%rd12701, %rd12701, 8;
	add.s64 	%rd9828, %rd377, %rd12701;
	add.s64 	%rd12697, %rd12697, 64;
	setp.ne.s64 	%p655, %rd9828, 0;
	@%p655 bra 	$L__BB7_208;
$L__BB7_209:
	setp.eq.s64 	%p656, %rd108, 0;
	@%p656 bra 	$L__BB7_217;
	setp.lt.u64 	%p657, %rd108, 4;
	@%p657 bra 	$L__BB7_212;
	shl.b64 	%rd9830, %rd12701, 3;
	add.s64 	%rd9831, %rd12595, %rd9830;
	ld.u64 	%rd9832, [%rd9831];
	mad.lo.s64 	%rd9833, %rd9832, 2654435761, %rd12709;
	shl.b64 	%rd9834, %rd9833, 13;
	add.s64 	%rd9835, %rd9834, %rd9833;
	shr.u64 	%rd9836, %rd9835, 7;
	xor.b64  	%rd9837, %rd9836, %rd9835;
	shl.b64 	%rd9838, %rd9837, 3;
	add.s64 	%rd9839, %rd9838, %rd9837;
	shr.u64 	%rd9840, %rd9839, 17;
	xor.b64  	%rd9841, %rd9840, %rd9839;
	shl.b64 	%rd9842, %rd9841, 5;
	add.s64 	%rd9843, %rd9842, %rd9841;
	ld.u64 	%rd9844, [%rd9831+8];
	mad.lo.s64 	%rd9845, %rd9844, 2654435761, %rd9843;
	shl.b64 	%rd9846, %rd9845, 13;
	add.s64 	%rd9847, %rd9846, %rd9845;
	shr.u64 	%rd9848, %rd9847, 7;
	xor.b64  	%rd9849, %rd9848, %rd9847;
	shl.b64 	%rd9850, %rd9849, 3;
	add.s64 	%rd9851, %rd9850, %rd9849;
	shr.u64 	%rd9852, %rd9851, 17;
	xor.b64  	%rd9853, %rd9852, %rd9851;
	shl.b64 	%rd9854, %rd9853, 5;
	add.s64 	%rd9855, %rd9854, %rd9853;
	ld.u64 	%rd9856, [%rd9831+16];
	mad.lo.s64 	%rd9857, %rd9856, 2654435761, %rd9855;
	shl.b64 	%rd9858, %rd9857, 13;
	add.s64 	%rd9859, %rd9858, %rd9857;
	shr.u64 	%rd9860, %rd9859, 7;
	xor.b64  	%rd9861, %rd9860, %rd9859;
	shl.b64 	%rd9862, %rd9861, 3;
	add.s64 	%rd9863, %rd9862, %rd9861;
	shr.u64 	%rd9864, %rd9863, 17;
	xor.b64  	%rd9865, %rd9864, %rd9863;
	shl.b64 	%rd9866, %rd9865, 5;
	add.s64 	%rd9867, %rd9866, %rd9865;
	ld.u64 	%rd9868, [%rd9831+24];
	mad.lo.s64 	%rd9869, %rd9868, 2654435761, %rd9867;
	shl.b64 	%rd9870, %rd9869, 13;
	add.s64 	%rd9871, %rd9870, %rd9869;
	shr.u64 	%rd9872, %rd9871, 7;
	xor.b64  	%rd9873, %rd9872, %rd9871;
	shl.b64 	%rd9874, %rd9873, 3;
	add.s64 	%rd9875, %rd9874, %rd9873;
	shr.u64 	%rd9876, %rd9875, 17;
	xor.b64  	%rd9877, %rd9876, %rd9875;
	shl.b64 	%rd9878, %rd9877, 5;
	add.s64 	%rd12709, %rd9878, %rd9877;
	add.s64 	%rd12701, %rd12701, 4;
$L__BB7_212:
	setp.eq.s64 	%p658, %rd109, 0;
	@%p658 bra 	$L__BB7_217;
	setp.eq.s64 	%p659, %rd110, 0;
	@%p659 bra 	$L__BB7_215;
	shl.b64 	%rd9880, %rd12701, 3;
	add.s64 	%rd9881, %rd12595, %rd9880;
	ld.u64 	%rd9882, [%rd9881];
	mad.lo.s64 	%rd9883, %rd9882, 2654435761, %rd12709;
	shl.b64 	%rd9884, %rd9883, 13;
	add.s64 	%rd9885, %rd9884, %rd9883;
	shr.u64 	%rd9886, %rd9885, 7;
	xor.b64  	%rd9887, %rd9886, %rd9885;
	shl.b64 	%rd9888, %rd9887, 3;
	add.s64 	%rd9889, %rd9888, %rd9887;
	shr.u64 	%rd9890, %rd9889, 17;
	xor.b64  	%rd9891, %rd9890, %rd9889;
	shl.b64 	%rd9892, %rd9891, 5;
	add.s64 	%rd9893, %rd9892, %rd9891;
	ld.u64 	%rd9894, [%rd9881+8];
	mad.lo.s64 	%rd9895, %rd9894, 2654435761, %rd9893;
	shl.b64 	%rd9896, %rd9895, 13;
	add.s64 	%rd9897, %rd9896, %rd9895;
	shr.u64 	%rd9898, %rd9897, 7;
	xor.b64  	%rd9899, %rd9898, %rd9897;
	shl.b64 	%rd9900, %rd9899, 3;
	add.s64 	%rd9901, %rd9900, %rd9899;
	shr.u64 	%rd9902, %rd9901, 17;
	xor.b64  	%rd9903, %rd9902, %rd9901;
	shl.b64 	%rd9904, %rd9903, 5;
	add.s64 	%rd12709, %rd9904, %rd9903;
	add.s64 	%rd12701, %rd12701, 2;
$L__BB7_215:
	and.b64  	%rd9905, %rd1477, 1;
	setp.eq.b64 	%p660, %rd9905, 1;
	not.pred 	%p661, %p660;
	@%p661 bra 	$L__BB7_217;
	shl.b64 	%rd9906, %rd12701, 3;
	add.s64 	%rd9907, %rd12595, %rd9906;
	ld.u64 	%rd9908, [%rd9907];
	mad.lo.s64 	%rd9909, %rd9908, 2654435761, %rd12709;
	shl.b64 	%rd9910, %rd9909, 13;
	add.s64 	%rd9911, %rd9910, %rd9909;
	shr.u64 	%rd9912, %rd9911, 7;
	xor.b64  	%rd9913, %rd9912, %rd9911;
	shl.b64 	%rd9914, %rd9913, 3;
	add.s64 	%rd9915, %rd9914, %rd9913;
	shr.u64 	%rd9916, %rd9915, 17;
	xor.b64  	%rd9917, %rd9916, %rd9915;
	shl.b64 	%rd9918, %rd9917, 5;
	add.s64 	%rd12709, %rd9918, %rd9917;
$L__BB7_217:
	setp.eq.s64 	%p662, %rd1477, 0;
	mov.b64 	%rd12722, 0;
	@%p662 bra 	$L__BB7_229;
	setp.lt.u64 	%p663, %rd107, 7;
	mov.b64 	%rd12714, 0;
	mov.u64 	%rd12722, %rd12714;
	@%p663 bra 	$L__BB7_221;
	add.s64 	%rd12710, %rd12639, 32;
	mov.b64 	%rd12714, 0;
	and.b64  	%rd10018, %rd1477, -8;
$L__BB7_220:
	.pragma "nounroll";
	ld.u64 	%rd9923, [%rd12710+-32];
	mad.lo.s64 	%rd9924, %rd9923, 2654435761, %rd12722;
	shl.b64 	%rd9925, %rd9924, 13;
	add.s64 	%rd9926, %rd9925, %rd9924;
	shr.u64 	%rd9927, %rd9926, 7;
	xor.b64  	%rd9928, %rd9927, %rd9926;
	shl.b64 	%rd9929, %rd9928, 3;
	add.s64 	%rd9930, %rd9929, %rd9928;
	shr.u64 	%rd9931, %rd9930, 17;
	xor.b64  	%rd9932, %rd9931, %rd9930;
	shl.b64 	%rd9933, %rd9932, 5;
	add.s64 	%rd9934, %rd9933, %rd9932;
	ld.u64 	%rd9935, [%rd12710+-24];
	mad.lo.s64 	%rd9936, %rd9935, 2654435761, %rd9934;
	shl.b64 	%rd9937, %rd9936, 13;
	add.s64 	%rd9938, %rd9937, %rd9936;
	shr.u64 	%rd9939, %rd9938, 7;
	xor.b64  	%rd9940, %rd9939, %rd9938;
	shl.b64 	%rd9941, %rd9940, 3;
	add.s64 	%rd9942, %rd9941, %rd9940;
	shr.u64 	%rd9943, %rd9942, 17;
	xor.b64  	%rd9944, %rd9943, %rd9942;
	shl.b64 	%rd9945, %rd9944, 5;
	add.s64 	%rd9946, %rd9945, %rd9944;
	ld.u64 	%rd9947, [%rd12710+-16];
	mad.lo.s64 	%rd9948, %rd9947, 2654435761, %rd9946;
	shl.b64 	%rd9949, %rd9948, 13;
	add.s64 	%rd9950, %rd9949, %rd9948;
	shr.u64 	%rd9951, %rd9950, 7;
	xor.b64  	%rd9952, %rd9951, %rd9950;
	shl.b64 	%rd9953, %rd9952, 3;
	add.s64 	%rd9954, %rd9953, %rd9952;
	shr.u64 	%rd9955, %rd9954, 17;
	xor.b64  	%rd9956, %rd9955, %rd9954;
	shl.b64 	%rd9957, %rd9956, 5;
	add.s64 	%rd9958, %rd9957, %rd9956;
	ld.u64 	%rd9959, [%rd12710+-8];
	mad.lo.s64 	%rd9960, %rd9959, 2654435761, %rd9958;
	shl.b64 	%rd9961, %rd9960, 13;
	add.s64 	%rd9962, %rd9961, %rd9960;
	shr.u64 	%rd9963, %rd9962, 7;
	xor.b64  	%rd9964, %rd9963, %rd9962;
	shl.b64 	%rd9965, %rd9964, 3;
	add.s64 	%rd9966, %rd9965, %rd9964;
	shr.u64 	%rd9967, %rd9966, 17;
	xor.b64  	%rd9968, %rd9967, %rd9966;
	shl.b64 	%rd9969, %rd9968, 5;
	add.s64 	%rd9970, %rd9969, %rd9968;
	ld.u64 	%rd9971, [%rd12710];
	mad.lo.s64 	%rd9972, %rd9971, 2654435761, %rd9970;
	shl.b64 	%rd9973, %rd9972, 13;
	add.s64 	%rd9974, %rd9973, %rd9972;
	shr.u64 	%rd9975, %rd9974, 7;
	xor.b64  	%rd9976, %rd9975, %rd9974;
	shl.b64 	%rd9977, %rd9976, 3;
	add.s64 	%rd9978, %rd9977, %rd9976;
	shr.u64 	%rd9979, %rd9978, 17;
	xor.b64  	%rd9980, %rd9979, %rd9978;
	shl.b64 	%rd9981, %rd9980, 5;
	add.s64 	%rd9982, %rd9981, %rd9980;
	ld.u64 	%rd9983, [%rd12710+8];
	mad.lo.s64 	%rd9984, %rd9983, 2654435761, %rd9982;
	shl.b64 	%rd9985, %rd9984, 13;
	add.s64 	%rd9986, %rd9985, %rd9984;
	shr.u64 	%rd9987, %rd9986, 7;
	xor.b64  	%rd9988, %rd9987, %rd9986;
	shl.b64 	%rd9989, %rd9988, 3;
	add.s64 	%rd9990, %rd9989, %rd9988;
	shr.u64 	%rd9991, %rd9990, 17;
	xor.b64  	%rd9992, %rd9991, %rd9990;
	shl.b64 	%rd9993, %rd9992, 5;
	add.s64 	%rd9994, %rd9993, %rd9992;
	ld.u64 	%rd9995, [%rd12710+16];
	mad.lo.s64 	%rd9996, %rd9995, 2654435761, %rd9994;
	shl.b64 	%rd9997, %rd9996, 13;
	add.s64 	%rd9998, %rd9997, %rd9996;
	shr.u64 	%rd9999, %rd9998, 7;
	xor.b64  	%rd10000, %rd9999, %rd9998;
	shl.b64 	%rd10001, %rd10000, 3;
	add.s64 	%rd10002, %rd10001, %rd10000;
	shr.u64 	%rd10003, %rd10002, 17;
	xor.b64  	%rd10004, %rd10003, %rd10002;
	shl.b64 	%rd10005, %rd10004, 5;
	add.s64 	%rd10006, %rd10005, %rd10004;
	ld.u64 	%rd10007, [%rd12710+24];
	mad.lo.s64 	%rd10008, %rd10007, 2654435761, %rd10006;
	shl.b64 	%rd10009, %rd10008, 13;
	add.s64 	%rd10010, %rd10009, %rd10008;
	shr.u64 	%rd10011, %rd10010, 7;
	xor.b64  	%rd10012, %rd10011, %rd10010;
	shl.b64 	%rd10013, %rd10012, 3;
	add.s64 	%rd10014, %rd10013, %rd10012;
	shr.u64 	%rd10015, %rd10014, 17;
	xor.b64  	%rd10016, %rd10015, %rd10014;
	shl.b64 	%rd10017, %rd10016, 5;
	add.s64 	%rd12722, %rd10017, %rd10016;
	add.s64 	%rd12714, %rd12714, 8;
	sub.s64 	%rd10019, %rd12714, %rd10018;
	add.s64 	%rd12710, %rd12710, 64;
	setp.ne.s64 	%p664, %rd10019, 0;
	@%p664 bra 	$L__BB7_220;
$L__BB7_221:
	setp.eq.s64 	%p665, %rd108, 0;
	@%p665 bra 	$L__BB7_229;
	setp.lt.u64 	%p666, %rd108, 4;
	@%p666 bra 	$L__BB7_224;
	shl.b64 	%rd10021, %rd12714, 3;
	add.s64 	%rd10022, %rd12639, %rd10021;
	ld.u64 	%rd10023, [%rd10022];
	mad.lo.s64 	%rd10024, %rd10023, 2654435761, %rd12722;
	shl.b64 	%rd10025, %rd10024, 13;
	add.s64 	%rd10026, %rd10025, %rd10024;
	shr.u64 	%rd10027, %rd10026, 7;
	xor.b64  	%rd10028, %rd10027, %rd10026;
	shl.b64 	%rd10029, %rd10028, 3;
	add.s64 	%rd10030, %rd10029, %rd10028;
	shr.u64 	%rd10031, %rd10030, 17;
	xor.b64  	%rd10032, %rd10031, %rd10030;
	shl.b64 	%rd10033, %rd10032, 5;
	add.s64 	%rd10034, %rd10033, %rd10032;
	ld.u64 	%rd10035, [%rd10022+8];
	mad.lo.s64 	%rd10036, %rd10035, 2654435761, %rd10034;
	shl.b64 	%rd10037, %rd10036, 13;
	add.s64 	%rd10038, %rd10037, %rd10036;
	shr.u64 	%rd10039, %rd10038, 7;
	xor.b64  	%rd10040, %rd10039, %rd10038;
	shl.b64 	%rd10041, %rd10040, 3;
	add.s64 	%rd10042, %rd10041, %rd10040;
	shr.u64 	%rd10043, %rd10042, 17;
	xor.b64  	%rd10044, %rd10043, %rd10042;
	shl.b64 	%rd10045, %rd10044, 5;
	add.s64 	%rd10046, %rd10045, %rd10044;
	ld.u64 	%rd10047, [%rd10022+16];
	mad.lo.s64 	%rd10048, %rd10047, 2654435761, %rd10046;
	shl.b64 	%rd10049, %rd10048, 13;
	add.s64 	%rd10050, %rd10049, %rd10048;
	shr.u64 	%rd10051, %rd10050, 7;
	xor.b64  	%rd10052, %rd10051, %rd10050;
	shl.b64 	%rd10053, %rd10052, 3;
	add.s64 	%rd10054, %rd10053, %rd10052;
	shr.u64 	%rd10055, %rd10054, 17;
	xor.b64  	%rd10056, %rd10055, %rd10054;
	shl.b64 	%rd10057, %rd10056, 5;
	add.s64 	%rd10058, %rd10057, %rd10056;
	ld.u64 	%rd10059, [%rd10022+24];
	mad.lo.s64 	%rd10060, %rd10059, 2654435761, %rd10058;
	shl.b64 	%rd10061, %rd10060, 13;
	add.s64 	%rd10062, %rd10061, %rd10060;
	shr.u64 	%rd10063, %rd10062, 7;
	xor.b64  	%rd10064, %rd10063, %rd10062;
	shl.b64 	%rd10065, %rd10064, 3;
	add.s64 	%rd10066, %rd10065, %rd10064;
	shr.u64 	%rd10067, %rd10066, 17;
	xor.b64  	%rd10068, %rd10067, %rd10066;
	shl.b64 	%rd10069, %rd10068, 5;
	add.s64 	%rd12722, %rd10069, %rd10068;
	add.s64 	%rd12714, %rd12714, 4;
$L__BB7_224:
	setp.eq.s64 	%p667, %rd109, 0;
	@%p667 bra 	$L__BB7_229;
	setp.eq.s64 	%p668, %rd110, 0;
	@%p668 bra 	$L__BB7_227;
	shl.b64 	%rd10071, %rd12714, 3;
	add.s64 	%rd10072, %rd12639, %rd10071;
	ld.u64 	%rd10073, [%rd10072];
	mad.lo.s64 	%rd10074, %rd10073, 2654435761, %rd12722;
	shl.b64 	%rd10075, %rd10074, 13;
	add.s64 	%rd10076, %rd10075, %rd10074;
	shr.u64 	%rd10077, %rd10076, 7;
	xor.b64  	%rd10078, %rd10077, %rd10076;
	shl.b64 	%rd10079, %rd10078, 3;
	add.s64 	%rd10080, %rd10079, %rd10078;
	shr.u64 	%rd10081, %rd10080, 17;
	xor.b64  	%rd10082, %rd10081, %rd10080;
	shl.b64 	%rd10083, %rd10082, 5;
	add.s64 	%rd10084, %rd10083, %rd10082;
	ld.u64 	%rd10085, [%rd10072+8];
	mad.lo.s64 	%rd10086, %rd10085, 2654435761, %rd10084;
	shl.b64 	%rd10087, %rd10086, 13;
	add.s64 	%rd10088, %rd10087, %rd10086;
	shr.u64 	%rd10089, %rd10088, 7;
	xor.b64  	%rd10090, %rd10089, %rd10088;
	shl.b64 	%rd10091, %rd10090, 3;
	add.s64 	%rd10092, %rd10091, %rd10090;
	shr.u64 	%rd10093, %rd10092, 17;
	xor.b64  	%rd10094, %rd10093, %rd10092;
	shl.b64 	%rd10095, %rd10094, 5;
	add.s64 	%rd12722, %rd10095, %rd10094;
	add.s64 	%rd12714, %rd12714, 2;
$L__BB7_227:
	and.b64  	%rd10096, %rd1477, 1;
	setp.eq.b64 	%p669, %rd10096, 1;
	not.pred 	%p670, %p669;
	@%p670 bra 	$L__BB7_229;
	shl.b64 	%rd10097, %rd12714, 3;
	add.s64 	%rd10098, %rd12639, %rd10097;
	ld.u64 	%rd10099, [%rd10098];
	mad.lo.s64 	%rd10100, %rd10099, 2654435761, %rd12722;
	shl.b64 	%rd10101, %rd10100, 13;
	add.s64 	%rd10102, %rd10101, %rd10100;
	shr.u64 	%rd10103, %rd10102, 7;
	xor.b64  	%rd10104, %rd10103, %rd10102;
	shl.b64 	%rd10105, %rd10104, 3;
	add.s64 	%rd10106, %rd10105, %rd10104;
	shr.u64 	%rd10107, %rd10106, 17;
	xor.b64  	%rd10108, %rd10107, %rd10106;
	shl.b64 	%rd10109, %rd10108, 5;
	add.s64 	%rd12722, %rd10109, %rd10108;
$L__BB7_229:
	setp.lt.u64 	%p848, %rd12709, %rd12722;
	bra.uni 	$L__BB7_234;
$L__BB7_230:
	setp.eq.s32 	%p672, %r93, 0;
	mov.pred 	%p848, %p638;
	@%p672 bra 	$L__BB7_234;
	mov.b64 	%rd12723, 0;
$L__BB7_232:
	shl.b64 	%rd10111, %rd12723, 3;
	add.s64 	%rd10112, %rd12595, %rd10111;
	ld.u64 	%rd423, [%rd10112];
	add.s64 	%rd10113, %rd12639, %rd10111;
	ld.u64 	%rd424, [%rd10113];
	setp.lt.u64 	%p674, %rd423, %rd424;
	mov.pred 	%p848, %p640;
	@%p674 bra 	$L__BB7_234;
	setp.le.u64 	%p676, %rd423, %rd424;
	add.s64 	%rd12723, %rd12723, 1;
	setp.lt.u64 	%p677, %rd12723, %rd106;
	and.pred  	%p678, %p676, %p677;
	mov.pred 	%p848, %p638;
	@%p678 bra 	$L__BB7_232;
$L__BB7_234:
	selp.b64 	%rd426, %rd12595, %rd12639, %p848;
	selp.u32 	%r427, 1, 0, %p848;
	add.s32 	%r27, %r25, %r427;
	not.pred 	%p679, %p848;
	selp.u32 	%r428, 1, 0, %p679;
	add.s32 	%r28, %r26, %r428;
	@%p848 bra 	$L__BB7_236;
	shl.b32 	%r429, %r28, 3;
	add.s32 	%r431, %r381, %r429;
	ld.shared.u64 	%rd12639, [%r431];
	bra.uni 	$L__BB7_237;
$L__BB7_236:
	shl.b32 	%r432, %r27, 3;
	add.s32 	%r434, %r381, %r432;
	ld.shared.u64 	%rd12595, [%r434];
$L__BB7_237:
	setp.ge.s32 	%p681, %r27, %r10;
	mov.pred 	%p680, 0;
	mov.pred 	%p849, %p680;
	@%p681 bra 	$L__BB7_281;
	setp.ge.s32 	%p683, %r28, %r9;
	mov.pred 	%p682, -1;
	mov.pred 	%p849, %p682;
	@%p683 bra 	$L__BB7_281;
	setp.eq.s64 	%p684, %rd1477, 0;
	mov.b64 	%rd12729, -3750763034362895579;
	@%p684 bra 	$L__BB7_245;
	setp.eq.s64 	%p685, %rd107, 0;
	mov.b64 	%rd12729, -3750763034362895579;
	mov.b64 	%rd12730, 0;
	@%p685 bra 	$L__BB7_243;
	add.s64 	%rd12726, %rd12595, 8;
	mov.b64 	%rd12729, -3750763034362895579;
	mov.b64 	%rd12730, 0;
$L__BB7_242:
	ld.u64 	%rd10121, [%rd12726+-8];
	and.b64  	%rd10122, %rd10121, 255;
	xor.b64  	%rd10123, %rd10122, %rd12729;
	mul.lo.s64 	%rd10124, %rd10123, 1099511628211;
	shr.u64 	%rd10125, %rd10121, 8;
	and.b64  	%rd10126, %rd10125, 255;
	xor.b64  	%rd10127, %rd10126, %rd10124;
	mul.lo.s64 	%rd10128, %rd10127, 1099511628211;
	shr.u64 	%rd10129, %rd10121, 16;
	and.b64  	%rd10130, %rd10129, 255;
	xor.b64  	%rd10131, %rd10130, %rd10128;
	mul.lo.s64 	%rd10132, %rd10131, 1099511628211;
	shr.u64 	%rd10133, %rd10121, 24;
	and.b64  	%rd10134, %rd10133, 255;
	xor.b64  	%rd10135, %rd10134, %rd10132;
	mul.lo.s64 	%rd10136, %rd10135, 1099511628211;
	shr.u64 	%rd10137, %rd10121, 32;
	and.b64  	%rd10138, %rd10137, 255;
	xor.b64  	%rd10139, %rd10138, %rd10136;
	mul.lo.s64 	%rd10140, %rd10139, 1099511628211;
	shr.u64 	%rd10141, %rd10121, 40;
	and.b64  	%rd10142, %rd10141, 255;
	xor.b64  	%rd10143, %rd10142, %rd10140;
	mul.lo.s64 	%rd10144, %rd10143, 1099511628211;
	shr.u64 	%rd10145, %rd10121, 48;
	and.b64  	%rd10146, %rd10145, 255;
	xor.b64  	%rd10147, %rd10146, %rd10144;
	mul.lo.s64 	%rd10148, %rd10147, 1099511628211;
	shr.u64 	%rd10149, %rd10121, 56;
	xor.b64  	%rd10150, %rd10149, %rd10148;
	mul.lo.s64 	%rd10151, %rd10150, 1099511628211;
	ld.u64 	%rd10152, [%rd12726];
	and.b64  	%rd10153, %rd10152, 255;
	xor.b64  	%rd10154, %rd10153, %rd10151;
	mul.lo.s64 	%rd10155, %rd10154, 1099511628211;
	shr.u64 	%rd10156, %rd10152, 8;
	and.b64  	%rd10157, %rd10156, 255;
	xor.b64  	%rd10158, %rd10157, %rd10155;
	mul.lo.s64 	%rd10159, %rd10158, 1099511628211;
	shr.u64 	%rd10160, %rd10152, 16;
	and.b64  	%rd10161, %rd10160, 255;
	xor.b64  	%rd10162, %rd10161, %rd10159;
	mul.lo.s64 	%rd10163, %rd10162, 1099511628211;
	shr.u64 	%rd10164, %rd10152, 24;
	and.b64  	%rd10165, %rd10164, 255;
	xor.b64  	%rd10166, %rd10165, %rd10163;
	mul.lo.s64 	%rd10167, %rd10166, 1099511628211;
	shr.u64 	%rd10168, %rd10152, 32;
	and.b64  	%rd10169, %rd10168, 255;
	xor.b64  	%rd10170, %rd10169, %rd10167;
	mul.lo.s64 	%rd10171, %rd10170, 1099511628211;
	shr.u64 	%rd10172, %rd10152, 40;
	and.b64  	%rd10173, %rd10172, 255;
	xor.b64  	%rd10174, %rd10173, %rd10171;
	mul.lo.s64 	%rd10175, %rd10174, 1099511628211;
	shr.u64 	%rd10176, %rd10152, 48;
	and.b64  	%rd10177, %rd10176, 255;
	xor.b64  	%rd10178, %rd10177, %rd10175;
	mul.lo.s64 	%rd10179, %rd10178, 1099511628211;
	shr.u64 	%rd10180, %rd10152, 56;
	xor.b64  	%rd10181, %rd10180, %rd10179;
	mul.lo.s64 	%rd12729, %rd10181, 1099511628211;
	add.s64 	%rd12730, %rd12730, 2;
	add.s64 	%rd12726, %rd12726, 16;
	and.b64  	%rd10182, %rd1477, -2;
	sub.s64 	%rd10183, %rd12730, %rd10182;
	setp.ne.s64 	%p686, %rd10183, 0;
	@%p686 bra 	$L__BB7_242;
$L__BB7_243:
	and.b64  	%rd10184, %rd1477, 1;
	setp.eq.b64 	%p687, %rd10184, 1;
	not.pred 	%p688, %p687;
	@%p688 bra 	$L__BB7_245;
	shl.b64 	%rd10185, %rd12730, 3;
	add.s64 	%rd10186, %rd12595, %rd10185;
	ld.u64 	%rd10187, [%rd10186];
	and.b64  	%rd10188, %rd10187, 255;
	xor.b64  	%rd10189, %rd10188, %rd12729;
	mul.lo.s64 	%rd10190, %rd10189, 1099511628211;
	shr.u64 	%rd10191, %rd10187, 8;
	and.b64  	%rd10192, %rd10191, 255;
	xor.b64  	%rd10193, %rd10192, %rd10190;
	mul.lo.s64 	%rd10194, %rd10193, 1099511628211;
	shr.u64 	%rd10195, %rd10187, 16;
	and.b64  	%rd10196, %rd10195, 255;
	xor.b64  	%rd10197, %rd10196, %rd10194;
	mul.lo.s64 	%rd10198, %rd10197, 1099511628211;
	shr.u64 	%rd10199, %rd10187, 24;
	and.b64  	%rd10200, %rd10199, 255;
	xor.b64  	%rd10201, %rd10200, %rd10198;
	mul.lo.s64 	%rd10202, %rd10201, 1099511628211;
	shr.u64 	%rd10203, %rd10187, 32;
	and.b64  	%rd10204, %rd10203, 255;
	xor.b64  	%rd10205, %rd10204, %rd10202;
	mul.lo.s64 	%rd10206, %rd10205, 1099511628211;
	shr.u64 	%rd10207, %rd10187, 40;
	and.b64  	%rd10208, %rd10207, 255;
	xor.b64  	%rd10209, %rd10208, %rd10206;
	mul.lo.s64 	%rd10210, %rd10209, 1099511628211;
	shr.u64 	%rd10211, %rd10187, 48;
	and.b64  	%rd10212, %rd10211, 255;
	xor.b64  	%rd10213, %rd10212, %rd10210;
	mul.lo.s64 	%rd10214, %rd10213, 1099511628211;
	shr.u64 	%rd10215, %rd10187, 56;
	xor.b64  	%rd10216, %rd10215, %rd10214;
	mul.lo.s64 	%rd12729, %rd10216, 1099511628211;
$L__BB7_245:
	setp.eq.s64 	%p689, %rd1477, 0;
	mov.b64 	%rd12736, -3750763034362895579;
	@%p689 bra 	$L__BB7_251;
	setp.eq.s64 	%p690, %rd107, 0;
	mov.b64 	%rd12736, -3750763034362895579;
	mov.b64 	%rd12737, 0;
	@%p690 bra 	$L__BB7_249;
	add.s64 	%rd12733, %rd12639, 8;
	mov.b64 	%rd12736, -3750763034362895579;
	mov.b64 	%rd12737, 0;
$L__BB7_248:
	ld.u64 	%rd10223, [%rd12733+-8];
	and.b64  	%rd10224, %rd10223, 255;
	xor.b64  	%rd10225, %rd10224, %rd12736;
	mul.lo.s64 	%rd10226, %rd10225, 1099511628211;
	shr.u64 	%rd10227, %rd10223, 8;
	and.b64  	%rd10228, %rd10227, 255;
	xor.b64  	%rd10229, %rd10228, %rd10226;
	mul.lo.s64 	%rd10230, %rd10229, 1099511628211;
	shr.u64 	%rd10231, %rd10223, 16;
	and.b64  	%rd10232, %rd10231, 255;
	xor.b64  	%rd10233, %rd10232, %rd10230;
	mul.lo.s64 	%rd10234, %rd10233, 1099511628211;
	shr.u64 	%rd10235, %rd10223, 24;
	and.b64  	%rd10236, %rd10235, 255;
	xor.b64  	%rd10237, %rd10236, %rd10234;
	mul.lo.s64 	%rd10238, %rd10237, 1099511628211;
	shr.u64 	%rd10239, %rd10223, 32;
	and.b64  	%rd10240, %rd10239, 255;
	xor.b64  	%rd10241, %rd10240, %rd10238;
	mul.lo.s64 	%rd10242, %rd10241, 1099511628211;
	shr.u64 	%rd10243, %rd10223, 40;
	and.b64  	%rd10244, %rd10243, 255;
	xor.b64  	%rd10245, %rd10244, %rd10242;
	mul.lo.s64 	%rd10246, %rd10245, 1099511628211;
	shr.u64 	%rd10247, %rd10223, 48;
	and.b64  	%rd10248, %rd10247, 255;
	xor.b64  	%rd10249, %rd10248, %rd10246;
	mul.lo.s64 	%rd10250, %rd10249, 1099511628211;
	shr.u64 	%rd10251, %rd10223, 56;
	xor.b64  	%rd10252, %rd10251, %rd10250;
	mul.lo.s64 	%rd10253, %rd10252, 1099511628211;
	ld.u64 	%rd10254, [%rd12733];
	and.b64  	%rd10255, %rd10254, 255;
	xor.b64  	%rd10256, %rd10255, %rd10253;
	mul.lo.s64 	%rd10257, %rd10256, 1099511628211;
	shr.u64 	%rd10258, %rd10254, 8;
	and.b64  	%rd10259, %rd10258, 255;
	xor.b64  	%rd10260, %rd10259, %rd10257;
	mul.lo.s64 	%rd10261, %rd10260, 1099511628211;
	shr.u64 	%rd10262, %rd10254, 16;
	and.b64  	%rd10263, %rd10262, 255;
	xor.b64  	%rd10264, %rd10263, %rd10261;
	mul.lo.s64 	%rd10265, %rd10264, 1099511628211;
	shr.u64 	%rd10266, %rd10254, 24;
	and.b64  	%rd10267, %rd10266, 255;
	xor.b64  	%rd10268, %rd10267, %rd10265;
	mul.lo.s64 	%rd10269, %rd10268, 1099511628211;
	shr.u64 	%rd10270, %rd10254, 32;
	and.b64  	%rd10271, %rd10270, 255;
	xor.b64  	%rd10272, %rd10271, %rd10269;
	mul.lo.s64 	%rd10273, %rd10272, 1099511628211;
	shr.u64 	%rd10274, %rd10254, 40;
	and.b64  	%rd10275, %rd10274, 255;
	xor.b64  	%rd10276, %rd10275, %rd10273;
	mul.lo.s64 	%rd10277, %rd10276, 1099511628211;
	shr.u64 	%rd10278, %rd10254, 48;
	and.b64  	%rd10279, %rd10278, 255;
	xor.b64  	%rd10280, %rd10279, %rd10277;
	mul.lo.s64 	%rd10281, %rd10280, 1099511628211;
	shr.u64 	%rd10282, %rd10254, 56;
	xor.b64  	%rd10283, %rd10282, %rd10281;
	mul.lo.s64 	%rd12736, %rd10283, 1099511628211;
	add.s64 	%rd12737, %rd12737, 2;
	add.s64 	%rd12733, %rd12733, 16;
	and.b64  	%rd10284, %rd1477, -2;
	sub.s64 	%rd10285, %rd12737, %rd10284;
	setp.ne.s64 	%p691, %rd10285, 0;
	@%p691 bra 	$L__BB7_248;
$L__BB7_249:
	and.b64  	%rd10286, %rd1477, 1;
	setp.eq.b64 	%p692, %rd10286, 1;
	not.pred 	%p693, %p692;
	@%p693 bra 	$L__BB7_251;
	shl.b64 	%rd10287, %rd12737, 3;
	add.s64 	%rd10288, %rd12639, %rd10287;
	ld.u64 	%rd10289, [%rd10288];
	and.b64  	%rd10290, %rd10289, 255;
	xor.b64  	%rd10291, %rd10290, %rd12736;
	mul.lo.s64 	%rd10292, %rd10291, 1099511628211;
	shr.u64 	%rd10293, %rd10289, 8;
	and.b64  	%rd10294, %rd10293, 255;
	xor.b64  	%rd10295, %rd10294, %rd10292;
	mul.lo.s64 	%rd10296, %rd10295, 1099511628211;
	shr.u64 	%rd10297, %rd10289, 16;
	and.b64  	%rd10298, %rd10297, 255;
	xor.b64  	%rd10299, %rd10298, %rd10296;
	mul.lo.s64 	%rd10300, %rd10299, 1099511628211;
	shr.u64 	%rd10301, %rd10289, 24;
	and.b64  	%rd10302, %rd10301, 255;
	xor.b64  	%rd10303, %rd10302, %rd10300;
	mul.lo.s64 	%rd10304, %rd10303, 1099511628211;
	shr.u64 	%rd10305, %rd10289, 32;
	and.b64  	%rd10306, %rd10305, 255;
	xor.b64  	%rd10307, %rd10306, %rd10304;
	mul.lo.s64 	%rd10308, %rd10307, 1099511628211;
	shr.u64 	%rd10309, %rd10289, 40;
	and.b64  	%rd10310, %rd10309, 255;
	xor.b64  	%rd10311, %rd10310, %rd10308;
	mul.lo.s64 	%rd10312, %rd10311, 1099511628211;
	shr.u64 	%rd10313, %rd10289, 48;
	and.b64  	%rd10314, %rd10313, 255;
	xor.b64  	%rd10315, %rd10314, %rd10312;
	mul.lo.s64 	%rd10316, %rd10315, 1099511628211;
	shr.u64 	%rd10317, %rd10289, 56;
	xor.b64  	%rd10318, %rd10317, %rd10316;
	mul.lo.s64 	%rd12736, %rd10318, 1099511628211;
$L__BB7_251:
	setp.eq.s64 	%p694, %rd12729, %rd12736;
	@%p694 bra 	$L__BB7_277;
	setp.eq.s64 	%p695, %rd1477, 0;
	mov.b64 	%rd12752, 0;
	@%p695 bra 	$L__BB7_264;
	setp.lt.u64 	%p696, %rd107, 7;
	mov.b64 	%rd12744, 0;
	mov.u64 	%rd12752, %rd12744;
	@%p696 bra 	$L__BB7_256;
	add.s64 	%rd12740, %rd12595, 32;
	mov.b64 	%rd12744, 0;
	and.b64  	%rd10418, %rd1477, -8;
$L__BB7_255:
	.pragma "nounroll";
	ld.u64 	%rd10323, [%rd12740+-32];
	mad.lo.s64 	%rd10324, %rd10323, 2654435761, %rd12752;
	shl.b64 	%rd10325, %rd10324, 13;
	add.s64 	%rd10326, %rd10325, %rd10324;
	shr.u64 	%rd10327, %rd10326, 7;
	xor.b64  	%rd10328, %rd10327, %rd10326;
	shl.b64 	%rd10329, %rd10328, 3;
	add.s64 	%rd10330, %rd10329, %rd10328;
	shr.u64 	%rd10331, %rd10330, 17;
	xor.b64  	%rd10332, %rd10331, %rd10330;
	shl.b64 	%rd10333, %rd10332, 5;
	add.s64 	%rd10334, %rd10333, %rd10332;
	ld.u64 	%rd10335, [%rd12740+-24];
	mad.lo.s64 	%rd10336, %rd10335, 2654435761, %rd10334;
	shl.b64 	%rd10337, %rd10336, 13;
	add.s64 	%rd10338, %rd10337, %rd10336;
	shr.u64 	%rd10339, %rd10338, 7;
	xor.b64  	%rd10340, %rd10339, %rd10338;
	shl.b64 	%rd10341, %rd10340, 3;
	add.s64 	%rd10342, %rd10341, %rd10340;
	shr.u64 	%rd10343, %rd10342, 17;
	xor.b64  	%rd10344, %rd10343, %rd10342;
	shl.b64 	%rd10345, %rd10344, 5;
	add.s64 	%rd10346, %rd10345, %rd10344;
	ld.u64 	%rd10347, [%rd12740+-16];
	mad.lo.s64 	%rd10348, %rd10347, 2654435761, %rd10346;
	shl.b64 	%rd10349, %rd10348, 13;
	add.s64 	%rd10350, %rd10349, %rd10348;
	shr.u64 	%rd10351, %rd10350, 7;
	xor.b64  	%rd10352, %rd10351, %rd10350;
	shl.b64 	%rd10353, %rd10352, 3;
	add.s64 	%rd10354, %rd10353, %rd10352;
	shr.u64 	%rd10355, %rd10354, 17;
	xor.b64  	%rd10356, %rd10355, %rd10354;
	shl.b64 	%rd10357, %rd10356, 5;
	add.s64 	%rd10358, %rd10357, %rd10356;
	ld.u64 	%rd10359, [%rd12740+-8];
	mad.lo.s64 	%rd10360, %rd10359, 2654435761, %rd10358;
	shl.b64 	%rd10361, %rd10360, 13;
	add.s64 	%rd10362, %rd10361, %rd10360;
	shr.u64 	%rd10363, %rd10362, 7;
	xor.b64  	%rd10364, %rd10363, %rd10362;
	shl.b64 	%rd10365, %rd10364, 3;
	add.s64 	%rd10366, %rd10365, %rd10364;
	shr.u64 	%rd10367, %rd10366, 17;
	xor.b64  	%rd10368, %rd10367, %rd10366;
	shl.b64 	%rd10369, %rd10368, 5;
	add.s64 	%rd10370, %rd10369, %rd10368;
	ld.u64 	%rd10371, [%rd12740];
	mad.lo.s64 	%rd10372, %rd10371, 2654435761, %rd10370;
	shl.b64 	%rd10373, %rd10372, 13;
	add.s64 	%rd10374, %rd10373, %rd10372;
	shr.u64 	%rd10375, %rd10374, 7;
	xor.b64  	%rd10376, %rd10375, %rd10374;
	shl.b64 	%rd10377, %rd10376, 3;
	add.s64 	%rd10378, %rd10377, %rd10376;
	shr.u64 	%rd10379, %rd10378, 17;
	xor.b64  	%rd10380, %rd10379, %rd10378;
	shl.b64 	%rd10381, %rd10380, 5;
	add.s64 	%rd10382, %rd10381, %rd10380;
	ld.u64 	%rd10383, [%rd12740+8];
	mad.lo.s64 	%rd10384, %rd10383, 2654435761, %rd10382;
	shl.b64 	%rd10385, %rd10384, 13;
	add.s64 	%rd10386, %rd10385, %rd10384;
	shr.u64 	%rd10387, %rd10386, 7;
	xor.b64  	%rd10388, %rd10387, %rd10386;
	shl.b64 	%rd10389, %rd10388, 3;
	add.s64 	%rd10390, %rd10389, %rd10388;
	shr.u64 	%rd10391, %rd10390, 17;
	xor.b64  	%rd10392, %rd10391, %rd10390;
	shl.b64 	%rd10393, %rd10392, 5;
	add.s64 	%rd10394, %rd10393, %rd10392;
	ld.u64 	%rd10395, [%rd12740+16];
	mad.lo.s64 	%rd10396, %rd10395, 2654435761, %rd10394;
	shl.b64 	%rd10397, %rd10396, 13;
	add.s64 	%rd10398, %rd10397, %rd10396;
	shr.u64 	%rd10399, %rd10398, 7;
	xor.b64  	%rd10400, %rd10399, %rd10398;
	shl.b64 	%rd10401, %rd10400, 3;
	add.s64 	%rd10402, %rd10401, %rd10400;
	shr.u64 	%rd10403, %rd10402, 17;
	xor.b64  	%rd10404, %rd10403, %rd10402;
	shl.b64 	%rd10405, %rd10404, 5;
	add.s64 	%rd10406, %rd10405, %rd10404;
	ld.u64 	%rd10407, [%rd12740+24];
	mad.lo.s64 	%rd10408, %rd10407, 2654435761, %rd10406;
	shl.b64 	%rd10409, %rd10408, 13;
	add.s64 	%rd10410, %rd10409, %rd10408;
	shr.u64 	%rd10411, %rd10410, 7;
	xor.b64  	%rd10412, %rd10411, %rd10410;
	shl.b64 	%rd10413, %rd10412, 3;
	add.s64 	%rd10414, %rd10413, %rd10412;
	shr.u64 	%rd10415, %rd10414, 17;
	xor.b64  	%rd10416, %rd10415, %rd10414;
	shl.b64 	%rd10417, %rd10416, 5;
	add.s64 	%rd12752, %rd10417, %rd10416;
	add.s64 	%rd12744, %rd12744, 8;
	sub.s64 	%rd10419, %rd12744, %rd10418;
	add.s64 	%rd12740, %rd12740, 64;
	setp.ne.s64 	%p697, %rd10419, 0;
	@%p697 bra 	$L__BB7_255;
$L__BB7_256:
	setp.eq.s64 	%p698, %rd108, 0;
	@%p698 bra 	$L__BB7_264;
	setp.lt.u64 	%p699, %rd108, 4;
	@%p699 bra 	$L__BB7_259;
	shl.b64 	%rd10421, %rd12744, 3;
	add.s64 	%rd10422, %rd12595, %rd10421;
	ld.u64 	%rd10423, [%rd10422];
	mad.lo.s64 	%rd10424, %rd10423, 2654435761, %rd12752;
	shl.b64 	%rd10425, %rd10424, 13;
	add.s64 	%rd10426, %rd10425, %rd10424;
	shr.u64 	%rd10427, %rd10426, 7;
	xor.b64  	%rd10428, %rd10427, %rd10426;
	shl.b64 	%rd10429, %rd10428, 3;
	add.s64 	%rd10430, %rd10429, %rd10428;
	shr.u64 	%rd10431, %rd10430, 17;
	xor.b64  	%rd10432, %rd10431, %rd10430;
	shl.b64 	%rd10433, %rd10432, 5;
	add.s64 	%rd10434, %rd10433, %rd10432;
	ld.u64 	%rd10435, [%rd10422+8];
	mad.lo.s64 	%rd10436, %rd10435, 2654435761, %rd10434;
	shl.b64 	%rd10437, %rd10436, 13;
	add.s64 	%rd10438, %rd10437, %rd10436;
	shr.u64 	%rd10439, %rd10438, 7;
	xor.b64  	%rd10440, %rd10439, %rd10438;
	shl.b64 	%rd10441, %rd10440, 3;
	add.s64 	%rd10442, %rd10441, %rd10440;
	shr.u64 	%rd10443, %rd10442, 17;
	xor.b64  	%rd10444, %rd10443, %rd10442;
	shl.b64 	%rd10445, %rd10444, 5;
	add.s64 	%rd10446, %rd10445, %rd10444;
	ld.u64 	%rd10447, [%rd10422+16];
	mad.lo.s64 	%rd10448, %rd10447, 2654435761, %rd10446;
	shl.b64 	%rd10449, %rd10448, 13;
	add.s64 	%rd10450, %rd10449, %rd10448;
	shr.u64 	%rd10451, %rd10450, 7;
	xor.b64  	%rd10452, %rd10451, %rd10450;
	shl.b64 	%rd10453, %rd10452, 3;
	add.s64 	%rd10454, %rd10453, %rd10452;
	shr.u64 	%rd10455, %rd10454, 17;
	xor.b64  	%rd10456, %rd10455, %rd10454;
	shl.b64 	%rd10457, %rd10456, 5;
	add.s64 	%rd10458, %rd10457, %rd10456;
	ld.u64 	%rd10459, [%rd10422+24];
	mad.lo.s64 	%rd10460, %rd10459, 2654435761, %rd10458;
	shl.b64 	%rd10461, %rd10460, 13;
	add.s64 	%rd10462, %rd10461, %rd10460;
	shr.u64 	%rd10463, %rd10462, 7;
	xor.b64  	%rd10464, %rd10463, %rd10462;
	shl.b64 	%rd10465, %rd10464, 3;
	add.s64 	%rd10466, %rd10465, %rd10464;
	shr.u64 	%rd10467, %rd10466, 17;
	xor.b64  	%rd10468, %rd10467, %rd10466;
	shl.b64 	%rd10469, %rd10468, 5;
	add.s64 	%rd12752, %rd10469, %rd10468;
	add.s64 	%rd12744, %rd12744, 4;
$L__BB7_259:
	setp.eq.s64 	%p700, %rd109, 0;
	@%p700 bra 	$L__BB7_264;
	setp.eq.s64 	%p701, %rd110, 0;
	@%p701 bra 	$L__BB7_262;
	shl.b64 	%rd10471, %rd12744, 3;
	add.s64 	%rd10472, %rd12595, %rd10471;
	ld.u64 	%rd10473, [%rd10472];
	mad.lo.s64 	%rd10474, %rd10473, 2654435761, %rd12752;
	shl.b64 	%rd10475, %rd10474, 13;
	add.s64 	%rd10476, %rd10475, %rd10474;
	shr.u64 	%rd10477, %rd10476, 7;
	xor.b64  	%rd10478, %rd10477, %rd10476;
	shl.b64 	%rd10479, %rd10478, 3;
	add.s64 	%rd10480, %rd10479, %rd10478;
	shr.u64 	%rd10481, %rd10480, 17;
	xor.b64  	%rd10482, %rd10481, %rd10480;
	shl.b64 	%rd10483, %rd10482, 5;
	add.s64 	%rd10484, %rd10483, %rd10482;
	ld.u64 	%rd10485, [%rd10472+8];
	mad.lo.s64 	%rd10486, %rd10485, 2654435761, %rd10484;
	shl.b64 	%rd10487, %rd10486, 13;
	add.s64 	%rd10488, %rd10487, %rd10486;
	shr.u64 	%rd10489, %rd10488, 7;
	xor.b64  	%rd10490, %rd10489, %rd10488;
	shl.b64 	%rd10491, %rd10490, 3;
	add.s64 	%rd10492, %rd10491, %rd10490;
	shr.u64 	%rd10493, %rd10492, 17;
	xor.b64  	%rd10494, %rd10493, %rd10492;
	shl.b64 	%rd10495, %rd10494, 5;
	add.s64 	%rd12752, %rd10495, %rd10494;
	add.s64 	%rd12744, %rd12744, 2;
$L__BB7_262:
	and.b64  	%rd10496, %rd1477, 1;
	setp.eq.b64 	%p702, %rd10496, 1;
	not.pred 	%p703, %p702;
	@%p703 bra 	$L__BB7_264;
	shl.b64 	%rd10497, %rd12744, 3;
	add.s64 	%rd10498, %rd12595, %rd10497;
	ld.u64 	%rd10499, [%rd10498];
	mad.lo.s64 	%rd10500, %rd10499, 2654435761, %rd12752;
	shl.b64 	%rd10501, %rd10500, 13;
	add.s64 	%rd10502, %rd10501, %rd10500;
	shr.u64 	%rd10503, %rd10502, 7;
	xor.b64  	%rd10504, %rd10503, %rd10502;
	shl.b64 	%rd10505, %rd10504, 3;
	add.s64 	%rd10506, %rd10505, %rd10504;
	shr.u64 	%rd10507, %rd10506, 17;
	xor.b64  	%rd10508, %rd10507, %rd10506;
	shl.b64 	%rd10509, %rd10508, 5;
	add.s64 	%rd12752, %rd10509, %rd10508;
$L__BB7_264:
	setp.eq.s64 	%p704, %rd1477, 0;
	mov.b64 	%rd12765, 0;
	@%p704 bra 	$L__BB7_276;
	setp.lt.u64 	%p705, %rd107, 7;
	mov.b64 	%rd12757, 0;
	mov.u64 	%rd12765, %rd12757;
	@%p705 bra 	$L__BB7_268;
	add.s64 	%rd12753, %rd12639, 32;
	mov.b64 	%rd12757, 0;
	and.b64  	%rd10609, %rd1477, -8;
$L__BB7_267:
	.pragma "nounroll";
	ld.u64 	%rd10514, [%rd12753+-32];
	mad.lo.s64 	%rd10515, %rd10514, 2654435761, %rd12765;
	shl.b64 	%rd10516, %rd10515, 13;
	add.s64 	%rd10517, %rd10516, %rd10515;
	shr.u64 	%rd10518, %rd10517, 7;
	xor.b64  	%rd10519, %rd10518, %rd10517;
	shl.b64 	%rd10520, %rd10519, 3;
	add.s64 	%rd10521, %rd10520, %rd10519;
	shr.u64 	%rd10522, %rd10521, 17;
	xor.b64  	%rd10523, %rd10522, %rd10521;
	shl.b64 	%rd10524, %rd10523, 5;
	add.s64 	%rd10525, %rd10524, %rd10523;
	ld.u64 	%rd10526, [%rd12753+-24];
	mad.lo.s64 	%rd10527, %rd10526, 2654435761, %rd10525;
	shl.b64 	%rd10528, %rd10527, 13;
	add.s64 	%rd10529, %rd10528, %rd10527;
	shr.u64 	%rd10530, %rd10529, 7;
	xor.b64  	%rd10531, %rd10530, %rd10529;
	shl.b64 	%rd10532, %rd10531, 3;
	add.s64 	%rd10533, %rd10532, %rd10531;
	shr.u64 	%rd10534, %rd10533, 17;
	xor.b64  	%rd10535, %rd10534, %rd10533;
	shl.b64 	%rd10536, %rd10535, 5;
	add.s64 	%rd10537, %rd10536, %rd10535;
	ld.u64 	%rd10538, [%rd12753+-16];
	mad.lo.s64 	%rd10539, %rd10538, 2654435761, %rd10537;
	shl.b64 	%rd10540, %rd10539, 13;
	add.s64 	%rd10541, %rd10540, %rd10539;
	shr.u64 	%rd10542, %rd10541, 7;
	xor.b64  	%rd10543, %rd10542, %rd10541;
	shl.b64 	%rd10544, %rd10543, 3;
	add.s64 	%rd10545, %rd10544, %rd10543;
	shr.u64 	%rd10546, %rd10545, 17;
	xor.b64  	%rd10547, %rd10546, %rd10545;
	shl.b64 	%rd10548, %rd10547, 5;
	add.s64 	%rd10549, %rd10548, %rd10547;
	ld.u64 	%rd10550, [%rd12753+-8];
	mad.lo.s64 	%rd10551, %rd10550, 2654435761, %rd10549;
	shl.b64 	%rd10552, %rd10551, 13;
	add.s64 	%rd10553, %rd10552, %rd10551;
	shr.u64 	%rd10554, %rd10553, 7;
	xor.b64  	%rd10555, %rd10554, %rd10553;
	shl.b64 	%rd10556, %rd10555, 3;
	add.s64 	%rd10557, %rd10556, %rd10555;
	shr.u64 	%rd10558, %rd10557, 17;
	xor.b64  	%rd10559, %rd10558, %rd10557;
	shl.b64 	%rd10560, %rd10559, 5;
	add.s64 	%rd10561, %rd10560, %rd10559;
	ld.u64 	%rd10562, [%rd12753];
	mad.lo.s64 	%rd10563, %rd10562, 2654435761, %rd10561;
	shl.b64 	%rd10564, %rd10563, 13;
	add.s64 	%rd10565, %rd10564, %rd10563;
	shr.u64 	%rd10566, %rd10565, 7;
	xor.b64  	%rd10567, %rd10566, %rd10565;
	shl.b64 	%rd10568, %rd10567, 3;
	add.s64 	%rd10569, %rd10568, %rd10567;
	shr.u64 	%rd10570, %rd10569, 17;
	xor.b64  	%rd10571, %rd10570, %rd10569;
	shl.b64 	%rd10572, %rd10571, 5;
	add.s64 	%rd10573, %rd10572, %rd10571;
	ld.u64 	%rd10574, [%rd12753+8];
	mad.lo.s64 	%rd10575, %rd10574, 2654435761, %rd10573;
	shl.b64 	%rd10576, %rd10575, 13;
	add.s64 	%rd10577, %rd10576, %rd10575;
	shr.u64 	%rd10578, %rd10577, 7;
	xor.b64  	%rd10579, %rd10578, %rd10577;
	shl.b64 	%rd10580, %rd10579, 3;
	add.s64 	%rd10581, %rd10580, %rd10579;
	shr.u64 	%rd10582, %rd10581, 17;
	xor.b64  	%rd10583, %rd10582, %rd10581;
	shl.b64 	%rd10584, %rd10583, 5;
	add.s64 	%rd10585, %rd10584, %rd10583;
	ld.u64 	%rd10586, [%rd12753+16];
	mad.lo.s64 	%rd10587, %rd10586, 2654435761, %rd10585;
	shl.b64 	%rd10588, %rd10587, 13;
	add.s64 	%rd10589, %rd10588, %rd10587;
	shr.u64 	%rd10590, %rd10589, 7;
	xor.b64  	%rd10591, %rd10590, %rd10589;
	shl.b64 	%rd10592, %rd10591, 3;
	add.s64 	%rd10593, %rd10592, %rd10591;
	shr.u64 	%rd10594, %rd10593, 17;
	xor.b64  	%rd10595, %rd10594, %rd10593;
	shl.b64 	%rd10596, %rd10595, 5;
	add.s64 	%rd10597, %rd10596, %rd10595;
	ld.u64 	%rd10598, [%rd12753+24];
	mad.lo.s64 	%rd10599, %rd10598, 2654435761, %rd10597;
	shl.b64 	%rd10600, %rd10599, 13;
	add.s64 	%rd10601, %rd10600, %rd10599;
	shr.u64 	%rd10602, %rd10601, 7;
	xor.b64  	%rd10603, %rd10602, %rd10601;
	shl.b64 	%rd10604, %rd10603, 3;
	add.s64 	%rd10605, %rd10604, %rd10603;
	shr.u64 	%rd10606, %rd10605, 17;
	xor.b64  	%rd10607, %rd10606, %rd10605;
	shl.b64 	%rd10608, %rd10607, 5;
	add.s64 	%rd12765, %rd10608, %rd10607;
	add.s64 	%rd12757, %rd12757, 8;
	sub.s64 	%rd10610, %rd12757, %rd10609;
	add.s64 	%rd12753, %rd12753, 64;
	setp.ne.s64 	%p706, %rd10610, 0;
	@%p706 bra 	$L__BB7_267;
$L__BB7_268:
	setp.eq.s64 	%p707, %rd108, 0;
	@%p707 bra 	$L__BB7_276;
	setp.lt.u64 	%p708, %rd108, 4;
	@%p708 bra 	$L__BB7_271;
	shl.b64 	%rd10612, %rd12757, 3;
	add.s64 	%rd10613, %rd12639, %rd10612;
	ld.u64 	%rd10614, [%rd10613];
	mad.lo.s64 	%rd10615, %rd10614, 2654435761, %rd12765;
	shl.b64 	%rd10616, %rd10615, 13;
	add.s64 	%rd10617, %rd10616, %rd10615;
	shr.u64 	%rd10618, %rd10617, 7;
	xor.b64  	%rd10619, %rd10618, %rd10617;
	shl.b64 	%rd10620, %rd10619, 3;
	add.s64 	%rd10621, %rd10620, %rd10619;
	shr.u64 	%rd10622, %rd10621, 17;
	xor.b64  	%rd10623, %rd10622, %rd10621;
	shl.b64 	%rd10624, %rd10623, 5;
	add.s64 	%rd10625, %rd10624, %rd10623;
	ld.u64 	%rd10626, [%rd10613+8];
	mad.lo.s64 	%rd10627, %rd10626, 2654435761, %rd10625;
	shl.b64 	%rd10628, %rd10627, 13;
	add.s64 	%rd10629, %rd10628, %rd10627;
	shr.u64 	%rd10630, %rd10629, 7;
	xor.b64  	%rd10631, %rd10630, %rd10629;
	shl.b64 	%rd10632, %rd10631, 3;
	add.s64 	%rd10633, %rd10632, %rd10631;
	shr.u64 	%rd10634, %rd10633, 17;
	xor.b64  	%rd10635, %rd10634, %rd10633;
	shl.b64 	%rd10636, %rd10635, 5;
	add.s64 	%rd10637, %rd10636, %rd10635;
	ld.u64 	%rd10638, [%rd10613+16];
	mad.lo.s64 	%rd10639, %rd10638, 2654435761, %rd10637;
	shl.b64 	%rd10640, %rd10639, 13;
	add.s64 	%rd10641, %rd10640, %rd10639;
	shr.u64 	%rd10642, %rd10641, 7;
	xor.b64  	%rd10643, %rd10642, %rd10641;
	shl.b64 	%rd10644, %rd10643, 3;
	add.s64 	%rd10645, %rd10644, %rd10643;
	shr.u64 	%rd10646, %rd10645, 17;
	xor.b64  	%rd10647, %rd10646, %rd10645;
	shl.b64 	%rd10648, %rd10647, 5;
	add.s64 	%rd10649, %rd10648, %rd10647;
	ld.u64 	%rd10650, [%rd10613+24];
	mad.lo.s64 	%rd10651, %rd10650, 2654435761, %rd10649;
	shl.b64 	%rd10652, %rd10651, 13;
	add.s64 	%rd10653, %rd10652, %rd10651;
	shr.u64 	%rd10654, %rd10653, 7;
	xor.b64  	%rd10655, %rd10654, %rd10653;
	shl.b64 	%rd10656, %rd10655, 3;
	add.s64 	%rd10657, %rd10656, %rd10655;
	shr.u64 	%rd10658, %rd10657, 17;
	xor.b64  	%rd10659, %rd10658, %rd10657;
	shl.b64 	%rd10660, %rd10659, 5;
	add.s64 	%rd12765, %rd10660, %rd10659;
	add.s64 	%rd12757, %rd12757, 4;
$L__BB7_271:
	setp.eq.s64 	%p709, %rd109, 0;
	@%p709 bra 	$L__BB7_276;
	setp.eq.s64 	%p710, %rd110, 0;
	@%p710 bra 	$L__BB7_274;
	shl.b64 	%rd10662, %rd12757, 3;
	add.s64 	%rd10663, %rd12639, %rd10662;
	ld.u64 	%rd10664, [%rd10663];
	mad.lo.s64 	%rd10665, %rd10664, 2654435761, %rd12765;
	shl.b64 	%rd10666, %rd10665, 13;
	add.s64 	%rd10667, %rd10666, %rd10665;
	shr.u64 	%rd10668, %rd10667, 7;
	xor.b64  	%rd10669, %rd10668, %rd10667;
	shl.b64 	%rd10670, %rd10669, 3;
	add.s64 	%rd10671, %rd10670, %rd10669;
	shr.u64 	%rd10672, %rd10671, 17;
	xor.b64  	%rd10673, %rd10672, %rd10671;
	shl.b64 	%rd10674, %rd10673, 5;
	add.s64 	%rd10675, %rd10674, %rd10673;
	ld.u64 	%rd10676, [%rd10663+8];
	mad.lo.s64 	%rd10677, %rd10676, 2654435761, %rd10675;
	shl.b64 	%rd10678, %rd10677, 13;
	add.s64 	%rd10679, %rd10678, %rd10677;
	shr.u64 	%rd10680, %rd10679, 7;
	xor.b64  	%rd10681, %rd10680, %rd10679;
	shl.b64 	%rd10682, %rd10681, 3;
	add.s64 	%rd10683, %rd10682, %rd10681;
	shr.u64 	%rd10684, %rd10683, 17;
	xor.b64  	%rd10685, %rd10684, %rd10683;
	shl.b64 	%rd10686, %rd10685, 5;
	add.s64 	%rd12765, %rd10686, %rd10685;
	add.s64 	%rd12757, %rd12757, 2;
$L__BB7_274:
	and.b64  	%rd10687, %rd1477, 1;
	setp.eq.b64 	%p711, %rd10687, 1;
	not.pred 	%p712, %p711;
	@%p712 bra 	$L__BB7_276;
	shl.b64 	%rd10688, %rd12757, 3;
	add.s64 	%rd10689, %rd12639, %rd10688;
	ld.u64 	%rd10690, [%rd10689];
	mad.lo.s64 	%rd10691, %rd10690, 2654435761, %rd12765;
	shl.b64 	%rd10692, %rd10691, 13;
	add.s64 	%rd10693, %rd10692, %rd10691;
	shr.u64 	%rd10694, %rd10693, 7;
	xor.b64  	%rd10695, %rd10694, %rd10693;
	shl.b64 	%rd10696, %rd10695, 3;
	add.s64 	%rd10697, %rd10696, %rd10695;
	shr.u64 	%rd10698, %rd10697, 17;
	xor.b64  	%rd10699, %rd10698, %rd10697;
	shl.b64 	%rd10700, %rd10699, 5;
	add.s64 	%rd12765, %rd10700, %rd10699;
$L__BB7_276:
	setp.lt.u64 	%p849, %rd12752, %rd12765;
	bra.uni 	$L__BB7_281;
$L__BB7_277:
	setp.eq.s32 	%p714, %r93, 0;
	mov.pred 	%p849, %p680;
	@%p714 bra 	$L__BB7_281;
	mov.b64 	%rd12766, 0;
	cvt.s64.s32 	%rd10705, %r93;
$L__BB7_279:
	shl.b64 	%rd10702, %rd12766, 3;
	add.s64 	%rd10703, %rd12595, %rd10702;
	ld.u64 	%rd501, [%rd10703];
	add.s64 	%rd10704, %rd12639, %rd10702;
	ld.u64 	%rd502, [%rd10704];
	setp.lt.u64 	%p716, %rd501, %rd502;
	mov.pred 	%p849, %p682;
	@%p716 bra 	$L__BB7_281;
	setp.le.u64 	%p718, %rd501, %rd502;
	add.s64 	%rd12766, %rd12766, 1;
	setp.lt.u64 	%p719, %rd12766, %rd10705;
	and.pred  	%p720, %p718, %p719;
	mov.pred 	%p849, %p680;
	@%p720 bra 	$L__BB7_279;
$L__BB7_281:
	selp.b64 	%rd504, %rd12595, %rd12639, %p849;
	selp.u32 	%r435, 1, 0, %p849;
	add.s32 	%r29, %r27, %r435;
	not.pred 	%p721, %p849;
	selp.u32 	%r436, 1, 0, %p721;
	add.s32 	%r30, %r28, %r436;
	@%p849 bra 	$L__BB7_283;
	shl.b32 	%r437, %r30, 3;
	add.s32 	%r439, %r381, %r437;
	ld.shared.u64 	%rd12639, [%r439];
	bra.uni 	$L__BB7_284;
$L__BB7_283:
	shl.b32 	%r440, %r29, 3;
	add.s32 	%r442, %r381, %r440;
	ld.shared.u64 	%rd12595, [%r442];
$L__BB7_284:
	setp.ge.s32 	%p723, %r29, %r10;
	mov.pred 	%p722, 0;
	mov.pred 	%p850, %p722;
	@%p723 bra 	$L__BB7_328;
	setp.ge.s32 	%p725, %r30, %r9;
	mov.pred 	%p724, -1;
	mov.pred 	%p850, %p724;
	@%p725 bra 	$L__BB7_328;
	setp.eq.s64 	%p726, %rd1477, 0;
	mov.b64 	%rd12772, -3750763034362895579;
	@%p726 bra 	$L__BB7_292;
	setp.eq.s64 	%p727, %rd107, 0;
	mov.b64 	%rd12772, -3750763034362895579;
	mov.b64 	%rd12773, 0;
	@%p727 bra 	$L__BB7_290;
	add.s64 	%rd12769, %rd12595, 8;
	mov.b64 	%rd12772, -3750763034362895579;
	mov.b64 	%rd12773, 0;
$L__BB7_289:
	ld.u64 	%rd10712, [%rd12769+-8];
	and.b64  	%rd10713, %rd10712, 255;
	xor.b64  	%rd10714, %rd10713, %rd12772;
	mul.lo.s64 	%rd10715, %rd10714, 1099511628211;
	shr.u64 	%rd10716, %rd10712, 8;
	and.b64  	%rd10717, %rd10716, 255;
	xor.b64  	%rd10718, %rd10717, %rd10715;
	mul.lo.s64 	%rd10719, %rd10718, 1099511628211;
	shr.u64 	%rd10720, %rd10712, 16;
	and.b64  	%rd10721, %rd10720, 255;
	xor.b64  	%rd10722, %rd10721, %rd10719;
	mul.lo.s64 	%rd10723, %rd10722, 1099511628211;
	shr.u64 	%rd10724, %rd10712, 24;
	and.b64  	%rd10725, %rd10724, 255;
	xor.b64  	%rd10726, %rd10725, %rd10723;
	mul.lo.s64 	%rd10727, %rd10726, 1099511628211;
	shr.u64 	%rd10728, %rd10712, 32;
	and.b64  	%rd10729, %rd10728, 255;
	xor.b64  	%rd10730, %rd10729, %rd10727;
	mul.lo.s64 	%rd10731, %rd10730, 1099511628211;
	shr.u64 	%rd10732, %rd10712, 40;
	and.b64  	%rd10733, %rd10732, 255;
	xor.b64  	%rd10734, %rd10733, %rd10731;
	mul.lo.s64 	%rd10735, %rd10734, 1099511628211;
	shr.u64 	%rd10736, %rd10712, 48;
	and.b64  	%rd10737, %rd10736, 255;
	xor.b64  	%rd10738, %rd10737, %rd10735;
	mul.lo.s64 	%rd10739, %rd10738, 1099511628211;
	shr.u64 	%rd10740, %rd10712, 56;
	xor.b64  	%rd10741, %rd10740, %rd10739;
	mul.lo.s64 	%rd10742, %rd10741, 1099511628211;
	ld.u64 	%rd10743, [%rd12769];
	and.b64  	%rd10744, %rd10743, 255;
	xor.b64  	%rd10745, %rd10744, %rd10742;
	mul.lo.s64 	%rd10746, %rd10745, 1099511628211;
	shr.u64 	%rd10747, %rd10743, 8;
	and.b64  	%rd10748, %rd10747, 255;
	xor.b64  	%rd10749, %rd10748, %rd10746;
	mul.lo.s64 	%rd10750, %rd10749, 1099511628211;
	shr.u64 	%rd10751, %rd10743, 16;
	and.b64  	%rd10752, %rd10751, 255;
	xor.b64  	%rd10753, %rd10752, %rd10750;
	mul.lo.s64 	%rd10754, %rd10753, 1099511628211;
	shr.u64 	%rd10755, %rd10743, 24;
	and.b64  	%rd10756, %rd10755, 255;
	xor.b64  	%rd10757, %rd10756, %rd10754;
	mul.lo.s64 	%rd10758, %rd10757, 1099511628211;
	shr.u64 	%rd10759, %rd10743, 32;
	and.b64  	%rd10760, %rd10759, 255;
	xor.b64  	%rd10761, %rd10760, %rd10758;
	mul.lo.s64 	%rd10762, %rd10761, 1099511628211;
	shr.u64 	%rd10763, %rd10743, 40;
	and.b64  	%rd10764, %rd10763, 255;
	xor.b64  	%rd10765, %rd10764, %rd10762;
	mul.lo.s64 	%rd10766, %rd10765, 1099511628211;
	shr.u64 	%rd10767, %rd10743, 48;
	and.b64  	%rd10768, %rd10767, 255;
	xor.b64  	%rd10769, %rd10768, %rd10766;
	mul.lo.s64 	%rd10770, %rd10769, 1099511628211;
	shr.u64 	%rd10771, %rd10743, 56;
	xor.b64  	%rd10772, %rd10771, %rd10770;
	mul.lo.s64 	%rd12772, %rd10772, 1099511628211;
	add.s64 	%rd12773, %rd12773, 2;
	add.s64 	%rd12769, %rd12769, 16;
	and.b64  	%rd10773, %rd1477, -2;
	sub.s64 	%rd10774, %rd12773, %rd10773;
	setp.ne.s64 	%p728, %rd10774, 0;
	@%p728 bra 	$L__BB7_289;
$L__BB7_290:
	and.b64  	%rd10775, %rd1477, 1;
	setp.eq.b64 	%p729, %rd10775, 1;
	not.pred 	%p730, %p729;
	@%p730 bra 	$L__BB7_292;
	shl.b64 	%rd10776, %rd12773, 3;
	add.s64 	%rd10777, %rd12595, %rd10776;
	ld.u64 	%rd10778, [%rd10777];
	and.b64  	%rd10779, %rd10778, 255;
	xor.b64  	%rd10780, %rd10779, %rd12772;
	mul.lo.s64 	%rd10781, %rd10780, 1099511628211;
	shr.u64 	%rd10782, %rd10778, 8;
	and.b64  	%rd10783, %rd10782, 255;
	xor.b64  	%rd10784, %rd10783, %rd10781;
	mul.lo.s64 	%rd10785, %rd10784, 1099511628211;
	shr.u64 	%rd10786, %rd10778, 16;
	and.b64  	%rd10787, %rd10786, 255;
	xor.b64  	%rd10788, %rd10787, %rd10785;
	mul.lo.s64 	%rd10789, %rd10788, 1099511628211;
	shr.u64 	%rd10790, %rd10778, 24;
	and.b64  	%rd10791, %rd10790, 255;
	xor.b64  	%rd10792, %rd10791, %rd10789;
	mul.lo.s64 	%rd10793, %rd10792, 1099511628211;
	shr.u64 	%rd10794, %rd10778, 32;
	and.b64  	%rd10795, %rd10794, 255;
	xor.b64  	%rd10796, %rd10795, %rd10793;
	mul.lo.s64 	%rd10797, %rd10796, 1099511628211;
	shr.u64 	%rd10798, %rd10778, 40;
	and.b64  	%rd10799, %rd10798, 255;
	xor.b64  	%rd10800, %rd10799, %rd10797;
	mul.lo.s64 	%rd10801, %rd10800, 1099511628211;
	shr.u64 	%rd10802, %rd10778, 48;
	and.b64  	%rd10803, %rd10802, 255;
	xor.b64  	%rd10804, %rd10803, %rd10801;
	mul.lo.s64 	%rd10805, %rd10804, 1099511628211;
	shr.u64 	%rd10806, %rd10778, 56;
	xor.b64  	%rd10807, %rd10806, %rd10805;
	mul.lo.s64 	%rd12772, %rd10807, 1099511628211;
$L__BB7_292:
	setp.eq.s64 	%p731, %rd1477, 0;
	mov.b64 	%rd12779, -3750763034362895579;
	@%p731 bra 	$L__BB7_298;
	setp.eq.s64 	%p732, %rd107, 0;
	mov.b64 	%rd12779, -3750763034362895579;
	mov.b64 	%rd12780, 0;
	@%p732 bra 	$L__BB7_296;
	add.s64 	%rd12776, %rd12639, 8;
	mov.b64 	%rd12779, -3750763034362895579;
	mov.b64 	%rd12780, 0;
$L__BB7_295:
	ld.u64 	%rd10814, [%rd12776+-8];
	and.b64  	%rd10815, %rd10814, 255;
	xor.b64  	%rd10816, %rd10815, %rd12779;
	mul.lo.s64 	%rd10817, %rd10816, 1099511628211;
	shr.u64 	%rd10818, %rd10814, 8;
	and.b64  	%rd10819, %rd10818, 255;
	xor.b64  	%rd10820, %rd10819, %rd10817;
	mul.lo.s64 	%rd10821, %rd10820, 1099511628211;
	shr.u64 	%rd10822, %rd10814, 16;
	and.b64  	%rd10823, %rd10822, 255;
	xor.b64  	%rd10824, %rd10823, %rd10821;
	mul.lo.s64 	%rd10825, %rd10824, 1099511628211;
	shr.u64 	%rd10826, %rd10814, 24;
	and.b64  	%rd10827, %rd10826, 255;
	xor.b64  	%rd10828, %rd10827, %rd10825;
	mul.lo.s64 	%rd10829, %rd10828, 1099511628211;
	shr.u64 	%rd10830, %rd10814, 32;
	and.b64  	%rd10831, %rd10830, 255;
	xor.b64  	%rd10832, %rd10831, %rd10829;
	mul.lo.s64 	%rd10833, %rd10832, 1099511628211;
	shr.u64 	%rd10834, %rd10814, 40;
	and.b64  	%rd10835, %rd10834, 255;
	xor.b64  	%rd10836, %rd10835, %rd10833;
	mul.lo.s64 	%rd10837, %rd10836, 1099511628211;
	shr.u64 	%rd10838, %rd10814, 48;
	and.b64  	%rd10839, %rd10838, 255;
	xor.b64  	%rd10840, %rd10839, %rd10837;
	mul.lo.s64 	%rd10841, %rd10840, 1099511628211;
	shr.u64 	%rd10842, %rd10814, 56;
	xor.b64  	%rd10843, %rd10842, %rd10841;
	mul.lo.s64 	%rd10844, %rd10843, 1099511628211;
	ld.u64 	%rd10845, [%rd12776];
	and.b64  	%rd10846, %rd10845, 255;
	xor.b64  	%rd10847, %rd10846, %rd10844;
	mul.lo.s64 	%rd10848, %rd10847, 1099511628211;
	shr.u64 	%rd10849, %rd10845, 8;
	and.b64  	%rd10850, %rd10849, 255;
	xor.b64  	%rd10851, %rd10850, %rd10848;
	mul.lo.s64 	%rd10852, %rd10851, 1099511628211;
	shr.u64 	%rd10853, %rd10845, 16;
	and.b64  	%rd10854, %rd10853, 255;
	xor.b64  	%rd10855, %rd10854, %rd10852;
	mul.lo.s64 	%rd10856, %rd10855, 1099511628211;
	shr.u64 	%rd10857, %rd10845, 24;
	and.b64  	%rd10858, %rd10857, 255;
	xor.b64  	%rd10859, %rd10858, %rd10856;
	mul.lo.s64 	%rd10860, %rd10859, 1099511628211;
	shr.u64 	%rd10861, %rd10845, 32;
	and.b64  	%rd10862, %rd10861, 255;
	xor.b64  	%rd10863, %rd10862, %rd10860;
	mul.lo.s64 	%rd10864, %rd10863, 1099511628211;
	shr.u64 	%rd10865, %rd10845, 40;
	and.b64  	%rd10866, %rd10865, 255;
	xor.b64  	%rd10867, %rd10866, %rd10864;
	mul.lo.s64 	%rd10868, %rd10867, 1099511628211;
	shr.u64 	%rd10869, %rd10845, 48;
	and.b64  	%rd10870, %rd10869, 255;
	xor.b64  	%rd10871, %rd10870, %rd10868;
	mul.lo.s64 	%rd10872, %rd10871, 1099511628211;
	shr.u64 	%rd10873, %rd10845, 56;
	xor.b64  	%rd10874, %rd10873, %rd10872;
	mul.lo.s64 	%rd12779, %rd10874, 1099511628211;
	add.s64 	%rd12780, %rd12780, 2;
	add.s64 	%rd12776, %rd12776, 16;
	and.b64  	%rd10875, %rd1477, -2;
	sub.s64 	%rd10876, %rd12780, %rd10875;
	setp.ne.s64 	%p733, %rd10876, 0;
	@%p733 bra 	$L__BB7_295;
$L__BB7_296:
	and.b64  	%rd10877, %rd1477, 1;
	setp.eq.b64 	%p734, %rd10877, 1;
	not.pred 	%p735, %p734;
	@%p735 bra 	$L__BB7_298;
	shl.b64 	%rd10878, %rd12780, 3;
	add.s64 	%rd10879, %rd12639, %rd10878;
	ld.u64 	%rd10880, [%rd10879];
	and.b64  	%rd10881, %rd10880, 255;
	xor.b64  	%rd10882, %rd10881, %rd12779;
	mul.lo.s64 	%rd10883, %rd10882, 1099511628211;
	shr.u64 	%rd10884, %rd10880, 8;
	and.b64  	%rd10885, %rd10884, 255;
	xor.b64  	%rd10886, %rd10885, %rd10883;
	mul.lo.s64 	%rd10887, %rd10886, 1099511628211;
	shr.u64 	%rd10888, %rd10880, 16;
	and.b64  	%rd10889, %rd10888, 255;
	xor.b64  	%rd10890, %rd10889, %rd10887;
	mul.lo.s64 	%rd10891, %rd10890, 1099511628211;
	shr.u64 	%rd10892, %rd10880, 24;
	and.b64  	%rd10893, %rd10892, 255;
	xor.b64  	%rd10894, %rd10893, %rd10891;
	mul.lo.s64 	%rd10895, %rd10894, 1099511628211;
	shr.u64 	%rd10896, %rd10880, 32;
	and.b64  	%rd10897, %rd10896, 255;
	xor.b64  	%rd10898, %rd10897, %rd10895;
	mul.lo.s64 	%rd10899, %rd10898, 1099511628211;
	shr.u64 	%rd10900, %rd10880, 40;
	and.b64  	%rd10901, %rd10900, 255;
	xor.b64  	%rd10902, %rd10901, %rd10899;
	mul.lo.s64 	%rd10903, %rd10902, 1099511628211;
	shr.u64 	%rd10904, %rd10880, 48;
	and.b64  	%rd10905, %rd10904, 255;
	xor.b64  	%rd10906, %rd10905, %rd10903;
	mul.lo.s64 	%rd10907, %rd10906, 1099511628211;
	shr.u64 	%rd10908, %rd10880, 56;
	xor.b64  	%rd10909, %rd10908, %rd10907;
	mul.lo.s64 	%rd12779, %rd10909, 1099511628211;
$L__BB7_298:
	setp.eq.s64 	%p736, %rd12772, %rd12779;
	@%p736 bra 	$L__BB7_324;
	setp.eq.s64 	%p737, %rd1477, 0;
	mov.b64 	%rd12795, 0;
	@%p737 bra 	$L__BB7_311;
	setp.lt.u64 	%p738, %rd107, 7;
	mov.b64 	%rd12787, 0;
	mov.u64 	%rd12795, %rd12787;
	@%p738 bra 	$L__BB7_303;
	add.s64 	%rd12783, %rd12595, 32;
	mov.b64 	%rd12787, 0;
	and.b64  	%rd11009, %rd1477, -8;
$L__BB7_302:
	.pragma "nounroll";
	ld.u64 	%rd10914, [%rd12783+-32];
	mad.lo.s64 	%rd10915, %rd10914, 2654435761, %rd12795;
	shl.b64 	%rd10916, %rd10915, 13;
	add.s64 	%rd10917, %rd10916, %rd10915;
	shr.u64 	%rd10918, %rd10917, 7;
	xor.b64  	%rd10919, %rd10918, %rd10917;
	shl.b64 	%rd10920, %rd10919, 3;
	add.s64 	%rd10921, %rd10920, %rd10919;
	shr.u64 	%rd10922, %rd10921, 17;
	xor.b64  	%rd10923, %rd10922, %rd10921;
	shl.b64 	%rd10924, %rd10923, 5;
	add.s64 	%rd10925, %rd10924, %rd10923;
	ld.u64 	%rd10926, [%rd12783+-24];
	mad.lo.s64 	%rd10927, %rd10926, 2654435761, %rd10925;
	shl.b64 	%rd10928, %rd10927, 13;
	add.s64 	%rd10929, %rd10928, %rd10927;
	shr.u64 	%rd10930, %rd10929, 7;
	xor.b64  	%rd10931, %rd10930, %rd10929;
	shl.b64 	%rd10932, %rd10931, 3;
	add.s64 	%rd10933, %rd10932, %rd10931;
	shr.u64 	%rd10934, %rd10933, 17;
	xor.b64  	%rd10935, %rd10934, %rd10933;
	shl.b64 	%rd10936, %rd10935, 5;
	add.s64 	%rd10937, %rd10936, %rd10935;
	ld.u64 	%rd10938, [%rd12783+-16];
	mad.lo.s64 	%rd10939, %rd10938, 2654435761, %rd10937;
	shl.b64 	%rd10940, %rd10939, 13;
	add.s64 	%rd10941, %rd10940, %rd10939;
	shr.u64 	%rd10942, %rd10941, 7;
	xor.b64  	%rd10943, %rd10942, %rd10941;
	shl.b64 	%rd10944, %rd10943, 3;
	add.s64 	%rd10945, %rd10944, %rd10943;
	shr.u64 	%rd10946, %rd10945, 17;
	xor.b64  	%rd10947, %rd10946, %rd10945;
	shl.b64 	%rd10948, %rd10947, 5;
	add.s64 	%rd10949, %rd10948, %rd10947;
	ld.u64 	%rd10950, [%rd12783+-8];
	mad.lo.s64 	%rd10951, %rd10950, 2654435761, %rd10949;
	shl.b64 	%rd10952, %rd10951, 13;
	add.s64 	%rd10953, %rd10952, %rd10951;
	shr.u64 	%rd10954, %rd10953, 7;
	xor.b64  	%rd10955, %rd10954, %rd10953;
	shl.b64 	%rd10956, %rd10955, 3;
	add.s64 	%rd10957, %rd10956, %rd10955;
	shr.u64 	%rd10958, %rd10957, 17;
	xor.b64  	%rd10959, %rd10958, %rd10957;
	shl.b64 	%rd10960, %rd10959, 5;
	add.s64 	%rd10961, %rd10960, %rd10959;
	ld.u64 	%rd10962, [%rd12783];
	mad.lo.s64 	%rd10963, %rd10962, 2654435761, %rd10961;
	shl.b64 	%rd10964, %rd10963, 13;
	add.s64 	%rd10965, %rd10964, %rd10963;
	shr.u64 	%rd10966, %rd10965, 7;
	xor.b64  	%rd10967, %rd10966, %rd10965;
	shl.b64 	%rd10968, %rd10967, 3;
	add.s64 	%rd10969, %rd10968, %rd10967;
	shr.u64 	%rd10970, %rd10969, 17;
	xor.b64  	%rd10971, %rd10970, %rd10969;
	shl.b64 	%rd10972, %rd10971, 5;
	add.s64 	%rd10973, %rd10972, %rd10971;
	ld.u64 	%rd10974, [%rd12783+8];
	mad.lo.s64 	%rd10975, %rd10974, 2654435761, %rd10973;
	shl.b64 	%rd10976, %rd10975, 13;
	add.s64 	%rd10977, %rd10976, %rd10975;
	shr.u64 	%rd10978, %rd10977, 7;
	xor.b64  	%rd10979, %rd10978, %rd10977;
	shl.b64 	%rd10980, %rd10979, 3;
	add.s64 	%rd10981, %rd10980, %rd10979;
	shr.u64 	%rd10982, %rd10981, 17;
	xor.b64  	%rd10983, %rd10982, %rd10981;
	shl.b64 	%rd10984, %rd10983, 5;
	add.s64 	%rd10985, %rd10984, %rd10983;
	ld.u64 	%rd10986, [%rd12783+16];
	mad.lo.s64 	%rd10987, %rd10986, 2654435761, %rd10985;
	shl.b64 	%rd10988, %rd10987, 13;
	add.s64 	%rd10989, %rd10988, %rd10987;
	shr.u64 	%rd10990, %rd10989, 7;
	xor.b64  	%rd10991, %rd10990, %rd10989;
	shl.b64 	%rd10992, %rd10991, 3;
	add.s64 	%rd10993, %rd10992, %rd10991;
	shr.u64 	%rd10994, %rd10993, 17;
	xor.b64  	%rd10995, %rd10994, %rd10993;
	shl.b64 	%rd10996, %rd10995, 5;
	add.s64 	%rd10997, %rd10996, %rd10995;
	ld.u64 	%rd10998, [%rd12783+24];
	mad.lo.s64 	%rd10999, %rd10998, 2654435761, %rd10997;
	shl.b64 	%rd11000, %rd10999, 13;
	add.s64 	%rd11001, %rd11000, %rd10999;
	shr.u64 	%rd11002, %rd11001, 7;
	xor.b64  	%rd11003, %rd11002, %rd11001;
	shl.b64 	%rd11004, %rd11003, 3;
	add.s64 	%rd11005, %rd11004, %rd11003;
	shr.u64 	%rd11006, %rd11005, 17;
	xor.b64  	%rd11007, %rd11006, %rd11005;
	shl.b64 	%rd11008, %rd11007, 5;
	add.s64 	%rd12795, %rd11008, %rd11007;
	add.s64 	%rd12787, %rd12787, 8;
	sub.s64 	%rd11010, %rd12787, %rd11009;
	add.s64 	%rd12783, %rd12783, 64;
	setp.ne.s64 	%p739, %rd11010, 0;
	@%p739 bra 	$L__BB7_302;
$L__BB7_303:
	setp.eq.s64 	%p740, %rd108, 0;
	@%p740 bra 	$L__BB7_311;
	setp.lt.u64 	%p741, %rd108, 4;
	@%p741 bra 	$L__BB7_306;
	shl.b64 	%rd11012, %rd12787, 3;
	add.s64 	%rd11013, %rd12595, %rd11012;
	ld.u64 	%rd11014, [%rd11013];
	mad.lo.s64 	%rd11015, %rd11014, 2654435761, %rd12795;
	shl.b64 	%rd11016, %rd11015, 13;
	add.s64 	%rd11017, %rd11016, %rd11015;
	shr.u64 	%rd11018, %rd11017, 7;
	xor.b64  	%rd11019, %rd11018, %rd11017;
	shl.b64 	%rd11020, %rd11019, 3;
	add.s64 	%rd11021, %rd11020, %rd11019;
	shr.u64 	%rd11022, %rd11021, 17;
	xor.b64  	%rd11023, %rd11022, %rd11021;
	shl.b64 	%rd11024, %rd11023, 5;
	add.s64 	%rd11025, %rd11024, %rd11023;
	ld.u64 	%rd11026, [%rd11013+8];
	mad.lo.s64 	%rd11027, %rd11026, 2654435761, %rd11025;
	shl.b64 	%rd11028, %rd11027, 13;
	add.s64 	%rd11029, %rd11028, %rd11027;
	shr.u64 	%rd11030, %rd11029, 7;
	xor.b64  	%rd11031, %rd11030, %rd11029;
	shl.b64 	%rd11032, %rd11031, 3;
	add.s64 	%rd11033, %rd11032, %rd11031;
	shr.u64 	%rd11034, %rd11033, 17;
	xor.b64  	%rd11035, %rd11034, %rd11033;
	shl.b64 	%rd11036, %rd11035, 5;
	add.s64 	%rd11037, %rd11036, %rd11035;
	ld.u64 	%rd11038, [%rd11013+16];
	mad.lo.s64 	%rd11039, %rd11038, 2654435761, %rd11037;
	shl.b64 	%rd11040, %rd11039, 13;
	add.s64 	%rd11041, %rd11040, %rd11039;
	shr.u64 	%rd11042, %rd11041, 7;
	xor.b64  	%rd11043, %rd11042, %rd11041;
	shl.b64 	%rd11044, %rd11043, 3;
	add.s64 	%rd11045, %rd11044, %rd11043;
	shr.u64 	%rd11046, %rd11045, 17;
	xor.b64  	%rd11047, %rd11046, %rd11045;
	shl.b64 	%rd11048, %rd11047, 5;
	add.s64 	%rd11049, %rd11048, %rd11047;
	ld.u64 	%rd11050, [%rd11013+24];
	mad.lo.s64 	%rd11051, %rd11050, 2654435761, %rd11049;
	shl.b64 	%rd11052, %rd11051, 13;
	add.s64 	%rd11053, %rd11052, %rd11051;
	shr.u64 	%rd11054, %rd11053, 7;
	xor.b64  	%rd11055, %rd11054, %rd11053;
	shl.b64 	%rd11056, %rd11055, 3;
	add.s64 	%rd11057, %rd11056, %rd11055;
	shr.u64 	%rd11058, %rd11057, 17;
	xor.b64  	%rd11059, %rd11058, %rd11057;
	shl.b64 	%rd11060, %rd11059, 5;
	add.s64 	%rd12795, %rd11060, %rd11059;
	add.s64 	%rd12787, %rd12787, 4;
$L__BB7_306:
	setp.eq.s64 	%p742, %rd109, 0;
	@%p742 bra 	$L__BB7_311;
	setp.eq.s64 	%p743, %rd109, 1;
	@%p743 bra 	$L__BB7_309;
	shl.b64 	%rd11062, %rd12787, 3;
	add.s64 	%rd11063, %rd12595, %rd11062;
	ld.u64 	%rd11064, [%rd11063];
	mad.lo.s64 	%rd11065, %rd11064, 2654435761, %rd12795;
	shl.b64 	%rd11066, %rd11065, 13;
	add.s64 	%rd11067, %rd11066, %rd11065;
	shr.u64 	%rd11068, %rd11067, 7;
	xor.b64  	%rd11069, %rd11068, %rd11067;
	shl.b64 	%rd11070, %rd11069, 3;
	add.s64 	%rd11071, %rd11070, %rd11069;
	shr.u64 	%rd11072, %rd11071, 17;
	xor.b64  	%rd11073, %rd11072, %rd11071;
	shl.b64 	%rd11074, %rd11073, 5;
	add.s64 	%rd11075, %rd11074, %rd11073;
	ld.u64 	%rd11076, [%rd11063+8];
	mad.lo.s64 	%rd11077, %rd11076, 2654435761, %rd11075;
	shl.b64 	%rd11078, %rd11077, 13;
	add.s64 	%rd11079, %rd11078, %rd11077;
	shr.u64 	%rd11080, %rd11079, 7;
	xor.b64  	%rd11081, %rd11080, %rd11079;
	shl.b64 	%rd11082, %rd11081, 3;
	add.s64 	%rd11083, %rd11082, %rd11081;
	shr.u64 	%rd11084, %rd11083, 17;
	xor.b64  	%rd11085, %rd11084, %rd11083;
	shl.b64 	%rd11086, %rd11085, 5;
	add.s64 	%rd12795, %rd11086, %rd11085;
	add.s64 	%rd12787, %rd12787, 2;
$L__BB7_309:
	and.b64  	%rd11087, %rd1477, 1;
	setp.eq.b64 	%p744, %rd11087, 1;
	not.pred 	%p745, %p744;
	@%p745 bra 	$L__BB7_311;
	shl.b64 	%rd11088, %rd12787, 3;
	add.s64 	%rd11089, %rd12595, %rd11088;
	ld.u64 	%rd11090, [%rd11089];
	mad.lo.s64 	%rd11091, %rd11090, 2654435761, %rd12795;
	shl.b64 	%rd11092, %rd11091, 13;
	add.s64 	%rd11093, %rd11092, %rd11091;
	shr.u64 	%rd11094, %rd11093, 7;
	xor.b64  	%rd11095, %rd11094, %rd11093;
	shl.b64 	%rd11096, %rd11095, 3;
	add.s64 	%rd11097, %rd11096, %rd11095;
	shr.u64 	%rd11098, %rd11097, 17;
	xor.b64  	%rd11099, %rd11098, %rd11097;
	shl.b64 	%rd11100, %rd11099, 5;
	add.s64 	%rd12795, %rd11100, %rd11099;
$L__BB7_311:
	setp.eq.s64 	%p746, %rd1477, 0;
	mov.b64 	%rd12808, 0;
	@%p746 bra 	$L__BB7_323;
	setp.lt.u64 	%p747, %rd107, 7;
	mov.b64 	%rd12800, 0;
	mov.u64 	%rd12808, %rd12800;
	@%p747 bra 	$L__BB7_315;
	add.s64 	%rd12796, %rd12639, 32;
	mov.b64 	%rd12800, 0;
	and.b64  	%rd11200, %rd1477, -8;
$L__BB7_314:
	.pragma "nounroll";
	ld.u64 	%rd11105, [%rd12796+-32];
	mad.lo.s64 	%rd11106, %rd11105, 2654435761, %rd12808;
	shl.b64 	%rd11107, %rd11106, 13;
	add.s64 	%rd11108, %rd11107, %rd11106;
	shr.u64 	%rd11109, %rd11108, 7;
	xor.b64  	%rd11110, %rd11109, %rd11108;
	shl.b64 	%rd11111, %rd11110, 3;
	add.s64 	%rd11112, %rd11111, %rd11110;
	shr.u64 	%rd11113, %rd11112, 17;
	xor.b64  	%rd11114, %rd11113, %rd11112;
	shl.b64 	%rd11115, %rd11114, 5;
	add.s64 	%rd11116, %rd11115, %rd11114;
	ld.u64 	%rd11117, [%rd12796+-24];
	mad.lo.s64 	%rd11118, %rd11117, 2654435761, %rd11116;
	shl.b64 	%rd11119, %rd11118, 13;
	add.s64 	%rd11120, %rd11119, %rd11118;
	shr.u64 	%rd11121, %rd11120, 7;
	xor.b64  	%rd11122, %rd11121, %rd11120;
	shl.b64 	%rd11123, %rd11122, 3;
	add.s64 	%rd11124, %rd11123, %rd11122;
	shr.u64 	%rd11125, %rd11124, 17;
	xor.b64  	%rd11126, %rd11125, %rd11124;
	shl.b64 	%rd11127, %rd11126, 5;
	add.s64 	%rd11128, %rd11127, %rd11126;
	ld.u64 	%rd11129, [%rd12796+-16];
	mad.lo.s64 	%rd11130, %rd11129, 2654435761, %rd11128;
	shl.b64 	%rd11131, %rd11130, 13;
	add.s64 	%rd11132, %rd11131, %rd11130;
	shr.u64 	%rd11133, %rd11132, 7;
	xor.b64  	%rd11134, %rd11133, %rd11132;
	shl.b64 	%rd11135, %rd11134, 3;
	add.s64 	%rd11136, %rd11135, %rd11134;
	shr.u64 	%rd11137, %rd11136, 17;
	xor.b64  	%rd11138, %rd11137, %rd11136;
	shl.b64 	%rd11139, %rd11138, 5;
	add.s64 	%rd11140, %rd11139, %rd11138;
	ld.u64 	%rd11141, [%rd12796+-8];
	mad.lo.s64 	%rd11142, %rd11141, 2654435761, %rd11140;
	shl.b64 	%rd11143, %rd11142, 13;
	add.s64 	%rd11144, %rd11143, %rd11142;
	shr.u64 	%rd11145, %rd11144, 7;
	xor.b64  	%rd11146, %rd11145, %rd11144;
	shl.b64 	%rd11147, %rd11146, 3;
	add.s64 	%rd11148, %rd11147, %rd11146;
	shr.u64 	%rd11149, %rd11148, 17;
	xor.b64  	%rd11150, %rd11149, %rd11148;
	shl.b64 	%rd11151, %rd11150, 5;
	add.s64 	%rd11152, %rd11151, %rd11150;
	ld.u64 	%rd11153, [%rd12796];
	mad.lo.s64 	%rd11154, %rd11153, 2654435761, %rd11152;
	shl.b64 	%rd11155, %rd11154, 13;
	add.s64 	%rd11156, %rd11155, %rd11154;
	shr.u64 	%rd11157, %rd11156, 7;
	xor.b64  	%rd11158, %rd11157, %rd11156;
	shl.b64 	%rd11159, %rd11158, 3;
	add.s64 	%rd11160, %rd11159, %rd11158;
	shr.u64 	%rd11161, %rd11160, 17;
	xor.b64  	%rd11162, %rd11161, %rd11160;
	shl.b64 	%rd11163, %rd11162, 5;
	add.s64 	%rd11164, %rd11163, %rd11162;
	ld.u64 	%rd11165, [%rd12796+8];
	mad.lo.s64 	%rd11166, %rd11165, 2654435761, %rd11164;
	shl.b64 	%rd11167, %rd11166, 13;
	add.s64 	%rd11168, %rd11167, %rd11166;
	shr.u64 	%rd11169, %rd11168, 7;
	xor.b64  	%rd11170, %rd11169, %rd11168;
	shl.b64 	%rd11171, %rd11170, 3;
	add.s64 	%rd11172, %rd11171, %rd11170;
	shr.u64 	%rd11173, %rd11172, 17;
	xor.b64  	%rd11174, %rd11173, %rd11172;
	shl.b64 	%rd11175, %rd11174, 5;
	add.s64 	%rd11176, %rd11175, %rd11174;
	ld.u64 	%rd11177, [%rd12796+16];
	mad.lo.s64 	%rd11178, %rd11177, 2654435761, %rd11176;
	shl.b64 	%rd11179, %rd11178, 13;
	add.s64 	%rd11180, %rd11179, %rd11178;
	shr.u64 	%rd11181, %rd11180, 7;
	xor.b64  	%rd11182, %rd11181, %rd11180;
	shl.b64 	%rd11183, %rd11182, 3;
	add.s64 	%rd11184, %rd11183, %rd11182;
	shr.u64 	%rd11185, %rd11184, 17;
	xor.b64  	%rd11186, %rd11185, %rd11184;
	shl.b64 	%rd11187, %rd11186, 5;
	add.s64 	%rd11188, %rd11187, %rd11186;
	ld.u64 	%rd11189, [%rd12796+24];
	mad.lo.s64 	%rd11190, %rd11189, 2654435761, %rd11188;
	shl.b64 	%rd11191, %rd11190, 13;
	add.s64 	%rd11192, %rd11191, %rd11190;
	shr.u64 	%rd11193, %rd11192, 7;
	xor.b64  	%rd11194, %rd11193, %rd11192;
	shl.b64 	%rd11195, %rd11194, 3;
	add.s64 	%rd11196, %rd11195, %rd11194;
	shr.u64 	%rd11197, %rd11196, 17;
	xor.b64  	%rd11198, %rd11197, %rd11196;
	shl.b64 	%rd11199, %rd11198, 5;
	add.s64 	%rd12808, %rd11199, %rd11198;
	add.s64 	%rd12800, %rd12800, 8;
	sub.s64 	%rd11201, %rd12800, %rd11200;
	add.s64 	%rd12796, %rd12796, 64;
	setp.ne.s64 	%p748, %rd11201, 0;
	@%p748 bra 	$L__BB7_314;
$L__BB7_315:
	setp.eq.s64 	%p749, %rd108, 0;
	@%p749 bra 	$L__BB7_323;
	setp.lt.u64 	%p750, %rd108, 4;
	@%p750 bra 	$L__BB7_318;
	shl.b64 	%rd11203, %rd12800, 3;
	add.s64 	%rd11204, %rd12639, %rd11203;
	ld.u64 	%rd11205, [%rd11204];
	mad.lo.s64 	%rd11206, %rd11205, 2654435761, %rd12808;
	shl.b64 	%rd11207, %rd11206, 13;
	add.s64 	%rd11208, %rd11207, %rd11206;
	shr.u64 	%rd11209, %rd11208, 7;
	xor.b64  	%rd11210, %rd11209, %rd11208;
	shl.b64 	%rd11211, %rd11210, 3;
	add.s64 	%rd11212, %rd11211, %rd11210;
	shr.u64 	%rd11213, %rd11212, 17;
	xor.b64  	%rd11214, %rd11213, %rd11212;
	shl.b64 	%rd11215, %rd11214, 5;
	add.s64 	%rd11216, %rd11215, %rd11214;
	ld.u64 	%rd11217, [%rd11204+8];
	mad.lo.s64 	%rd11218, %rd11217, 2654435761, %rd11216;
	shl.b64 	%rd11219, %rd11218, 13;
	add.s64 	%rd11220, %rd11219, %rd11218;
	shr.u64 	%rd11221, %rd11220, 7;
	xor.b64  	%rd11222, %rd11221, %rd11220;
	shl.b64 	%rd11223, %rd11222, 3;
	add.s64 	%rd11224, %rd11223, %rd11222;
	shr.u64 	%rd11225, %rd11224, 17;
	xor.b64  	%rd11226, %rd11225, %rd11224;
	shl.b64 	%rd11227, %rd11226, 5;
	add.s64 	%rd11228, %rd11227, %rd11226;
	ld.u64 	%rd11229, [%rd11204+16];
	mad.lo.s64 	%rd11230, %rd11229, 2654435761, %rd11228;
	shl.b64 	%rd11231, %rd11230, 13;
	add.s64 	%rd11232, %rd11231, %rd11230;
	shr.u64 	%rd11233, %rd11232, 7;
	xor.b64  	%rd11234, %rd11233, %rd11232;
	shl.b64 	%rd11235, %rd11234, 3;
	add.s64 	%rd11236, %rd11235, %rd11234;
	shr.u64 	%rd11237, %rd11236, 17;
	xor.b64  	%rd11238, %rd11237, %rd11236;
	shl.b64 	%rd11239, %rd11238, 5;
	add.s64 	%rd11240, %rd11239, %rd11238;
	ld.u64 	%rd11241, [%rd11204+24];
	mad.lo.s64 	%rd11242, %rd11241, 2654435761, %rd11240;
	shl.b64 	%rd11243, %rd11242, 13;
	add.s64 	%rd11244, %rd11243, %rd11242;
	shr.u64 	%rd11245, %rd11244, 7;
	xor.b64  	%rd11246, %rd11245, %rd11244;
	shl.b64 	%rd11247, %rd11246, 3;
	add.s64 	%rd11248, %rd11247, %rd11246;
	shr.u64 	%rd11249, %rd11248, 17;
	xor.b64  	%rd11250, %rd11249, %rd11248;
	shl.b64 	%rd11251, %rd11250, 5;
	add.s64 	%rd12808, %rd11251, %rd11250;
	add.s64 	%rd12800, %rd12800, 4;
$L__BB7_318:
	setp.eq.s64 	%p751, %rd109, 0;
	@%p751 bra 	$L__BB7_323;
	setp.eq.s64 	%p752, %rd109, 1;
	@%p752 bra 	$L__BB7_321;
	shl.b64 	%rd11253, %rd12800, 3;
	add.s64 	%rd11254, %rd12639, %rd11253;
	ld.u64 	%rd11255, [%rd11254];
	mad.lo.s64 	%rd11256, %rd11255, 2654435761, %rd12808;
	shl.b64 	%rd11257, %rd11256, 13;
	add.s64 	%rd11258, %rd11257, %rd11256;
	shr.u64 	%rd11259, %rd11258, 7;
	xor.b64  	%rd11260, %rd11259, %rd11258;
	shl.b64 	%rd11261, %rd11260, 3;
	add.s64 	%rd11262, %rd11261, %rd11260;
	shr.u64 	%rd11263, %rd11262, 17;
	xor.b64  	%rd11264, %rd11263, %rd11262;
	shl.b64 	%rd11265, %rd11264, 5;
	add.s64 	%rd11266, %rd11265, %rd11264;
	ld.u64 	%rd11267, [%rd11254+8];
	mad.lo.s64 	%rd11268, %rd11267, 2654435761, %rd11266;
	shl.b64 	%rd11269, %rd11268, 13;
	add.s64 	%rd11270, %rd11269, %rd11268;
	shr.u64 	%rd11271, %rd11270, 7;
	xor.b64  	%rd11272, %rd11271, %rd11270;
	shl.b64 	%rd11273, %rd11272, 3;
	add.s64 	%rd11274, %rd11273, %rd11272;
	shr.u64 	%rd11275, %rd11274, 17;
	xor.b64  	%rd11276, %rd11275, %rd11274;
	shl.b64 	%rd11277, %rd11276, 5;
	add.s64 	%rd12808, %rd11277, %rd11276;
	add.s64 	%rd12800, %rd12800, 2;
$L__BB7_321:
	and.b64  	%rd11278, %rd1477, 1;
	setp.eq.b64 	%p753, %rd11278, 1;
	not.pred 	%p754, %p753;
	@%p754 bra 	$L__BB7_323;
	shl.b64 	%rd11279, %rd12800, 3;
	add.s64 	%rd11280, %rd12639, %rd11279;
	ld.u64 	%rd11281, [%rd11280];
	mad.lo.s64 	%rd11282, %rd11281, 2654435761, %rd12808;
	shl.b64 	%rd11283, %rd11282, 13;
	add.s64 	%rd11284, %rd11283, %rd11282;
	shr.u64 	%rd11285, %rd11284, 7;
	xor.b64  	%rd11286, %rd11285, %rd11284;
	shl.b64 	%rd11287, %rd11286, 3;
	add.s64 	%rd11288, %rd11287, %rd11286;
	shr.u64 	%rd11289, %rd11288, 17;
	xor.b64  	%rd11290, %rd11289, %rd11288;
	shl.b64 	%rd11291, %rd11290, 5;
	add.s64 	%rd12808, %rd11291, %rd11290;
$L__BB7_323:
	setp.lt.u64 	%p850, %rd12795, %rd12808;
	bra.uni 	$L__BB7_328;
$L__BB7_324:
	setp.eq.s32 	%p756, %r93, 0;
	mov.pred 	%p850, %p722;
	@%p756 bra 	$L__BB7_328;
	mov.b64 	%rd12809, 0;
	cvt.s64.s32 	%rd11296, %r93;
$L__BB7_326:
	shl.b64 	%rd11293, %rd12809, 3;
	add.s64 	%rd11294, %rd12595, %rd11293;
	ld.u64 	%rd578, [%rd11294];
	add.s64 	%rd11295, %rd12639, %rd11293;
	ld.u64 	%rd579, [%rd11295];
	setp.lt.u64 	%p758, %rd578, %rd579;
	mov.pred 	%p850, %p724;
	@%p758 bra 	$L__BB7_328;
	setp.le.u64 	%p760, %rd578, %rd579;
	add.s64 	%rd12809, %rd12809, 1;
	setp.lt.u64 	%p761, %rd12809, %rd11296;
	and.pred  	%p762, %p760, %p761;
	mov.pred 	%p850, %p722;
	@%p762 bra 	$L__BB7_326;
$L__BB7_328:
	selp.b64 	%rd581, %rd12595, %rd12639, %p850;
	selp.u32 	%r443, 1, 0, %p850;
	add.s32 	%r31, %r29, %r443;
	not.pred 	%p763, %p850;
	selp.u32 	%r444, 1, 0, %p763;
	add.s32 	%r32, %r30, %r444;
	@%p850 bra 	$L__BB7_330;
	shl.b32 	%r445, %r32, 3;
	add.s32 	%r447, %r381, %r445;
	ld.shared.u64 	%rd12639, [%r447];
	bra.uni 	$L__BB7_331;
$L__BB7_330:
	shl.b32 	%r448, %r31, 3;
	add.s32 	%r450, %r381, %r448;
	ld.shared.u64 	%rd12595, [%r450];
$L__BB7_331:
	setp.ge.s32 	%p765, %r31, %r10;
	mov.pred 	%p764, 0;
	mov.pred 	%p851, %p764;
	@%p765 bra 	$L__BB7_375;
	setp.ge.s32 	%p767, %r32, %r9;
	mov.pred 	%p766, -1;
	mov.pred 	%p851, %p766;
	@%p767 bra 	$L__BB7_375;
	setp.eq.s64 	%p768, %rd1477, 0;
	mov.b64 	%rd12815, -3750763034362895579;
	@%p768 bra 	$L__BB7_339;
	setp.eq.s64 	%p769, %rd107, 0;
	mov.b64 	%rd12815, -3750763034362895579;
	mov.b64 	%rd12816, 0;
	@%p769 bra 	$L__BB7_337;
	add.s64 	%rd12812, %rd12595, 8;
	mov.b64 	%rd12815, -3750763034362895579;
	mov.b64 	%rd12816, 0;
$L__BB7_336:
	ld.u64 	%rd11303, [%rd12812+-8];
	and.b64  	%rd11304, %rd11303, 255;
	xor.b64  	%rd11305, %rd11304, %rd12815;
	mul.lo.s64 	%rd11306, %rd11305, 1099511628211;
	shr.u64 	%rd11307, %rd11303, 8;
	and.b64  	%rd11308, %rd11307, 255;
	xor.b64  	%rd11309, %rd11308, %rd11306;
	mul.lo.s64 	%rd11310, %rd11309, 1099511628211;
	shr.u64 	%rd11311, %rd11303, 16;
	and.b64  	%rd11312, %rd11311, 255;
	xor.b64  	%rd11313, %rd11312, %rd11310;
	mul.lo.s64 	%rd11314, %rd11313, 1099511628211;
	shr.u64 	%rd11315, %rd11303, 24;
	and.b64  	%rd11316, %rd11315, 255;
	xor.b64  	%rd11317, %rd11316, %rd11314;
	mul.lo.s64 	%rd11318, %rd11317, 1099511628211;
	shr.u64 	%rd11319, %rd11303, 32;
	and.b64  	%rd11320, %rd11319, 255;
	xor.b64  	%rd11321, %rd11320, %rd11318;
	mul.lo.s64 	%rd11322, %rd11321, 1099511628211;
	shr.u64 	%rd11323, %rd11303, 40;
	and.b64  	%rd11324, %rd11323, 255;
	xor.b64  	%rd11325, %rd11324, %rd11322;
	mul.lo.s64 	%rd11326, %rd11325, 1099511628211;
	shr.u64 	%rd11327, %rd11303, 48;
	and.b64  	%rd11328, %rd11327, 255;
	xor.b64  	%rd11329, %rd11328, %rd11326;
	mul.lo.s64 	%rd11330, %rd11329, 1099511628211;
	shr.u64 	%rd11331, %rd11303, 56;
	xor.b64  	%rd11332, %rd11331, %rd11330;
	mul.lo.s64 	%rd11333, %rd11332, 1099511628211;
	ld.u64 	%rd11334, [%rd12812];
	and.b64  	%rd11335, %rd11334, 255;
	xor.b64  	%rd11336, %rd11335, %rd11333;
	mul.lo.s64 	%rd11337, %rd11336, 1099511628211;
	shr.u64 	%rd11338, %rd11334, 8;
	and.b64  	%rd11339, %rd11338, 255;
	xor.b64  	%rd11340, %rd11339, %rd11337;
	mul.lo.s64 	%rd11341, %rd11340, 1099511628211;
	shr.u64 	%rd11342, %rd11334, 16;
	and.b64  	%rd11343, %rd11342, 255;
	xor.b64  	%rd11344, %rd11343, %rd11341;
	mul.lo.s64 	%rd11345, %rd11344, 1099511628211;
	shr.u64 	%rd11346, %rd11334, 24;
	and.b64  	%rd11347, %rd11346, 255;
	xor.b64  	%rd11348, %rd11347, %rd11345;
	mul.lo.s64 	%rd11349, %rd11348, 1099511628211;
	shr.u64 	%rd11350, %rd11334, 32;
	and.b64  	%rd11351, %rd11350, 255;
	xor.b64  	%rd11352, %rd11351, %rd11349;
	mul.lo.s64 	%rd11353, %rd11352, 1099511628211;
	shr.u64 	%rd11354, %rd11334, 40;
	and.b64  	%rd11355, %rd11354, 255;
	xor.b64  	%rd11356, %rd11355, %rd11353;
	mul.lo.s64 	%rd11357, %rd11356, 1099511628211;
	shr.u64 	%rd11358, %rd11334, 48;
	and.b64  	%rd11359, %rd11358, 255;
	xor.b64  	%rd11360, %rd11359, %rd11357;
	mul.lo.s64 	%rd11361, %rd11360, 1099511628211;
	shr.u64 	%rd11362, %rd11334, 56;
	xor.b64  	%rd11363, %rd11362, %rd11361;
	mul.lo.s64 	%rd12815, %rd11363, 1099511628211;
	add.s64 	%rd12816, %rd12816, 2;
	add.s64 	%rd12812, %rd12812, 16;
	and.b64  	%rd11364, %rd1477, -2;
	sub.s64 	%rd11365, %rd12816, %rd11364;
	setp.ne.s64 	%p770, %rd11365, 0;
	@%p770 bra 	$L__BB7_336;
$L__BB7_337:
	and.b64  	%rd11366, %rd1477, 1;
	setp.eq.b64 	%p771, %rd11366, 1;
	not.pred 	%p772, %p771;
	@%p772 bra 	$L__BB7_339;
	shl.b64 	%rd11367, %rd12816, 3;
	add.s64 	%rd11368, %rd12595, %rd11367;
	ld.u64 	%rd11369, [%rd11368];
	and.b64  	%rd11370, %rd11369, 255;
	xor.b64  	%rd11371, %rd11370, %rd12815;
	mul.lo.s64 	%rd11372, %rd11371, 1099511628211;
	shr.u64 	%rd11373, %rd11369, 8;
	and.b64  	%rd11374, %rd11373, 255;
	xor.b64  	%rd11375, %rd11374, %rd11372;
	mul.lo.s64 	%rd11376, %rd11375, 1099511628211;
	shr.u64 	%rd11377, %rd11369, 16;
	and.b64  	%rd11378, %rd11377, 255;
	xor.b64  	%rd11379, %rd11378, %rd11376;
	mul.lo.s64 	%rd11380, %rd11379, 1099511628211;
	shr.u64 	%rd11381, %rd11369, 24;
	and.b64  	%rd11382, %rd11381, 255;
	xor.b64  	%rd11383, %rd11382, %rd11380;
	mul.lo.s64 	%rd11384, %rd11383, 1099511628211;
	shr.u64 	%rd11385, %rd11369, 32;
	and.b64  	%rd11386, %rd11385, 255;
	xor.b64  	%rd11387, %rd11386, %rd11384;
	mul.lo.s64 	%rd11388, %rd11387, 1099511628211;
	shr.u64 	%rd11389, %rd11369, 40;
	and.b64  	%rd11390, %rd11389, 255;
	xor.b64  	%rd11391, %rd11390, %rd11388;
	mul.lo.s64 	%rd11392, %rd11391, 1099511628211;
	shr.u64 	%rd11393, %rd11369, 48;
	and.b64  	%rd11394, %rd11393, 255;
	xor.b64  	%rd11395, %rd11394, %rd11392;
	mul.lo.s64 	%rd11396, %rd11395, 1099511628211;
	shr.u64 	%rd11397, %rd11369, 56;
	xor.b64  	%rd11398, %rd11397, %rd11396;
	mul.lo.s64 	%rd12815, %rd11398, 1099511628211;
$L__BB7_339:
	setp.eq.s64 	%p773, %rd1477, 0;
	mov.b64 	%rd12822, -3750763034362895579;
	@%p773 bra 	$L__BB7_345;
	setp.eq.s64 	%p774, %rd107, 0;
	mov.b64 	%rd12822, -3750763034362895579;
	mov.b64 	%rd12823, 0;
	@%p774 bra 	$L__BB7_343;
	add.s64 	%rd12819, %rd12639, 8;
	mov.b64 	%rd12822, -3750763034362895579;
	mov.b64 	%rd12823, 0;
$L__BB7_342:
	ld.u64 	%rd11405, [%rd12819+-8];
	and.b64  	%rd11406, %rd11405, 255;
	xor.b64  	%rd11407, %rd11406, %rd12822;
	mul.lo.s64 	%rd11408, %rd11407, 1099511628211;
	shr.u64 	%rd11409, %rd11405, 8;
	and.b64  	%rd11410, %rd11409, 255;
	xor.b64  	%rd11411, %rd11410, %rd11408;
	mul.lo.s64 	%rd11412, %rd11411, 1099511628211;
	shr.u64 	%rd11413, %rd11405, 16;
	and.b64  	%rd11414, %rd11413, 255;
	xor.b64  	%rd11415, %rd11414, %rd11412;
	mul.lo.s64 	%rd11416, %rd11415, 1099511628211;
	shr.u64 	%rd11417, %rd11405, 24;
	and.b64  	%rd11418, %rd11417, 255;
	xor.b64  	%rd11419, %rd11418, %rd11416;
	mul.lo.s64 	%rd11420, %rd11419, 1099511628211;
	shr.u64 	%rd11421, %rd11405, 32;
	and.b64  	%rd11422, %rd11421, 255;
	xor.b64  	%rd11423, %rd11422, %rd11420;
	mul.lo.s64 	%rd11424, %rd11423, 1099511628211;
	shr.u64 	%rd11425, %rd11405, 40;
	and.b64  	%rd11426, %rd11425, 255;
	xor.b64  	%rd11427, %rd11426, %rd11424;
	mul.lo.s64 	%rd11428, %rd11427, 1099511628211;
	shr.u64 	%rd11429, %rd11405, 48;
	and.b64  	%rd11430, %rd11429, 255;
	xor.b64  	%rd11431, %rd11430, %rd11428;
	mul.lo.s64 	%rd11432, %rd11431, 1099511628211;
	shr.u64 	%rd11433, %rd11405, 56;
	xor.b64  	%rd11434, %rd11433, %rd11432;
	mul.lo.s64 	%rd11435, %rd11434, 1099511628211;
	ld.u64 	%rd11436, [%rd12819];
	and.b64  	%rd11437, %rd11436, 255;
	xor.b64  	%rd11438, %rd11437, %rd11435;
	mul.lo.s64 	%rd11439, %rd11438, 1099511628211;
	shr.u64 	%rd11440, %rd11436, 8;
	and.b64  	%rd11441, %rd11440, 255;
	xor.b64  	%rd11442, %rd11441, %rd11439;
	mul.lo.s64 	%rd11443, %rd11442, 1099511628211;
	shr.u64 	%rd11444, %rd11436, 16;
	and.b64  	%rd11445, %rd11444, 255;
	xor.b64  	%rd11446, %rd11445, %rd11443;
	mul.lo.s64 	%rd11447, %rd11446, 1099511628211;
	shr.u64 	%rd11448, %rd11436, 24;
	and.b64  	%rd11449, %rd11448, 255;
	xor.b64  	%rd11450, %rd11449, %rd11447;
	mul.lo.s64 	%rd11451, %rd11450, 1099511628211;
	shr.u64 	%rd11452, %rd11436, 32;
	and.b64  	%rd11453, %rd11452, 255;
	xor.b64  	%rd11454, %rd11453, %rd11451;
	mul.lo.s64 	%rd11455, %rd11454, 1099511628211;
	shr.u64 	%rd11456, %rd11436, 40;
	and.b64  	%rd11457, %rd11456, 255;
	xor.b64  	%rd11458, %rd11457, %rd11455;
	mul.lo.s64 	%rd11459, %rd11458, 1099511628211;
	shr.u64 	%rd11460, %rd11436, 48;
	and.b64  	%rd11461, %rd11460, 255;
	xor.b64  	%rd11462, %rd11461, %rd11459;
	mul.lo.s64 	%rd11463, %rd11462, 1099511628211;
	shr.u64 	%rd11464, %rd11436, 56;
	xor.b64  	%rd11465, %rd11464, %rd11463;
	mul.lo.s64 	%rd12822, %rd11465, 1099511628211;
	add.s64 	%rd12823, %rd12823, 2;
	add.s64 	%rd12819, %rd12819, 16;
	and.b64  	%rd11466, %rd1477, -2;
	sub.s64 	%rd11467, %rd12823, %rd11466;
	setp.ne.s64 	%p775, %rd11467, 0;
	@%p775 bra 	$L__BB7_342;
$L__BB7_343:
	and.b64  	%rd11468, %rd1477, 1;
	setp.eq.b64 	%p776, %rd11468, 1;
	not.pred 	%p777, %p776;
	@%p777 bra 	$L__BB7_345;
	shl.b64 	%rd11469, %rd12823, 3;
	add.s64 	%rd11470, %rd12639, %rd11469;
	ld.u64 	%rd11471, [%rd11470];
	and.b64  	%rd11472, %rd11471, 255;
	xor.b64  	%rd11473, %rd11472, %rd12822;
	mul.lo.s64 	%rd11474, %rd11473, 1099511628211;
	shr.u64 	%rd11475, %rd11471, 8;
	and.b64  	%rd11476, %rd11475, 255;
	xor.b64  	%rd11477, %rd11476, %rd11474;
	mul.lo.s64 	%rd11478, %rd11477, 1099511628211;
	shr.u64 	%rd11479, %rd11471, 16;
	and.b64  	%rd11480, %rd11479, 255;
	xor.b64  	%rd11481, %rd11480, %rd11478;
	mul.lo.s64 	%rd11482, %rd11481, 1099511628211;
	shr.u64 	%rd11483, %rd11471, 24;
	and.b64  	%rd11484, %rd11483, 255;
	xor.b64  	%rd11485, %rd11484, %rd11482;
	mul.lo.s64 	%rd11486, %rd11485, 1099511628211;
	shr.u64 	%rd11487, %rd11471, 32;
	and.b64  	%rd11488, %rd11487, 255;
	xor.b64  	%rd11489, %rd11488, %rd11486;
	mul.lo.s64 	%rd11490, %rd11489, 1099511628211;
	shr.u64 	%rd11491, %rd11471, 40;
	and.b64  	%rd11492, %rd11491, 255;
	xor.b64  	%rd11493, %rd11492, %rd11490;
	mul.lo.s64 	%rd11494, %rd11493, 1099511628211;
	shr.u64 	%rd11495, %rd11471, 48;
	and.b64  	%rd11496, %rd11495, 255;
	xor.b64  	%rd11497, %rd11496, %rd11494;
	mul.lo.s64 	%rd11498, %rd11497, 1099511628211;
	shr.u64 	%rd11499, %rd11471, 56;
	xor.b64  	%rd11500, %rd11499, %rd11498;
	mul.lo.s64 	%rd12822, %rd11500, 1099511628211;
$L__BB7_345:
	setp.eq.s64 	%p778, %rd12815, %rd12822;
	@%p778 bra 	$L__BB7_371;
	setp.eq.s64 	%p779, %rd1477, 0;
	mov.b64 	%rd12838, 0;
	@%p779 bra 	$L__BB7_358;
	setp.lt.u64 	%p780, %rd107, 7;
	mov.b64 	%rd12830, 0;
	mov.u64 	%rd12838, %rd12830;
	@%p780 bra 	$L__BB7_350;
	add.s64 	%rd12826, %rd12595, 32;
	mov.b64 	%rd12830, 0;
	and.b64  	%rd11600, %rd1477, -8;
$L__BB7_349:
	.pragma "nounroll";
	ld.u64 	%rd11505, [%rd12826+-32];
	mad.lo.s64 	%rd11506, %rd11505, 2654435761, %rd12838;
	shl.b64 	%rd11507, %rd11506, 13;
	add.s64 	%rd11508, %rd11507, %rd11506;
	shr.u64 	%rd11509, %rd11508, 7;
	xor.b64  	%rd11510, %rd11509, %rd11508;
	shl.b64 	%rd11511, %rd11510, 3;
	add.s64 	%rd11512, %rd11511, %rd11510;
	shr.u64 	%rd11513, %rd11512, 17;
	xor.b64  	%rd11514, %rd11513, %rd11512;
	shl.b64 	%rd11515, %rd11514, 5;
	add.s64 	%rd11516, %rd11515, %rd11514;
	ld.u64 	%rd11517, [%rd12826+-24];
	mad.lo.s64 	%rd11518, %rd11517, 2654435761, %rd11516;
	shl.b64 	%rd11519, %rd11518, 13;
	add.s64 	%rd11520, %rd11519, %rd11518;
	shr.u64 	%rd11521, %rd11520, 7;
	xor.b64  	%rd11522, %rd11521, %rd11520;
	shl.b64 	%rd11523, %rd11522, 3;
	add.s64 	%rd11524, %rd11523, %rd11522;
	shr.u64 	%rd11525, %rd11524, 17;
	xor.b64  	%rd11526, %rd11525, %rd11524;
	shl.b64 	%rd11527, %rd11526, 5;
	add.s64 	%rd11528, %rd11527, %rd11526;
	ld.u64 	%rd11529, [%rd12826+-16];
	mad.lo.s64 	%rd11530, %rd11529, 2654435761, %rd11528;
	shl.b64 	%rd11531, %rd11530, 13;
	add.s64 	%rd11532, %rd11531, %rd11530;
	shr.u64 	%rd11533, %rd11532, 7;
	xor.b64  	%rd11534, %rd11533, %rd11532;
	shl.b64 	%rd11535, %rd11534, 3;
	add.s64 	%rd11536, %rd11535, %rd11534;
	shr.u64 	%rd11537, %rd11536, 17;
	xor.b64  	%rd11538, %rd11537, %rd11536;
	shl.b64 	%rd11539, %rd11538, 5;
	add.s64 	%rd11540, %rd11539, %rd11538;
	ld.u64 	%rd11541, [%rd12826+-8];
	mad.lo.s64 	%rd11542, %rd11541, 2654435761, %rd11540;
	shl.b64 	%rd11543, %rd11542, 13;
	add.s64 	%rd11544, %rd11543, %rd11542;
	shr.u64 	%rd11545, %rd11544, 7;
	xor.b64  	%rd11546, %rd11545, %rd11544;
	shl.b64 	%rd11547, %rd11546, 3;
	add.s64 	%rd11548, %rd11547, %rd11546;
	shr.u64 	%rd11549, %rd11548, 17;
	xor.b64  	%rd11550, %rd11549, %rd11548;
	shl.b64 	%rd11551, %rd11550, 5;
	add.s64 	%rd11552, %rd11551, %rd11550;
	ld.u64 	%rd11553, [%rd12826];
	mad.lo.s64 	%rd11554, %rd11553, 2654435761, %rd11552;
	shl.b64 	%rd11555, %rd11554, 13;
	add.s64 	%rd11556, %rd11555, %rd11554;
	shr.u64 	%rd11557, %rd11556, 7;
	xor.b64  	%rd11558, %rd11557, %rd11556;
	shl.b64 	%rd11559, %rd11558, 3;
	add.s64 	%rd11560, %rd11559, %rd11558;
	shr.u64 	%rd11561, %rd11560, 17;
	xor.b64  	%rd11562, %rd11561, %rd11560;
	shl.b64 	%rd11563, %rd11562, 5;
	add.s64 	%rd11564, %rd11563, %rd11562;
	ld.u64 	%rd11565, [%rd12826+8];
	mad.lo.s64 	%rd11566, %rd11565, 2654435761, %rd11564;
	shl.b64 	%rd11567, %rd11566, 13;
	add.s64 	%rd11568, %rd11567, %rd11566;
	shr.u64 	%rd11569, %rd11568, 7;
	xor.b64  	%rd11570, %rd11569, %rd11568;
	shl.b64 	%rd11571, %rd11570, 3;
	add.s64 	%rd11572, %rd11571, %rd11570;
	shr.u64 	%rd11573, %rd11572, 17;
	xor.b64  	%rd11574, %rd11573, %rd11572;
	shl.b64 	%rd11575, %rd11574, 5;
	add.s64 	%rd11576, %rd11575, %rd11574;
	ld.u64 	%rd11577, [%rd12826+16];
	mad.lo.s64 	%rd11578, %rd11577, 2654435761, %rd11576;
	shl.b64 	%rd11579, %rd11578, 13;
	add.s64 	%rd11580, %rd11579, %rd11578;
	shr.u64 	%rd11581, %rd11580, 7;
	xor.b64  	%rd11582, %rd11581, %rd11580;
	shl.b64 	%rd11583, %rd11582, 3;
	add.s64 	%rd11584, %rd11583, %rd11582;
	shr.u64 	%rd11585, %rd11584, 17;
	xor.b64  	%rd11586, %rd11585, %rd11584;
	shl.b64 	%rd11587, %rd11586, 5;
	add.s64 	%rd11588, %rd11587, %rd11586;
	ld.u64 	%rd11589, [%rd12826+24];
	mad.lo.s64 	%rd11590, %rd11589, 2654435761, %rd11588;
	shl.b64 	%rd11591, %rd11590, 13;
	add.s64 	%rd11592, %rd11591, %rd11590;
	shr.u64 	%rd11593, %rd11592, 7;
	xor.b64  	%rd11594, %rd11593, %rd11592;
	shl.b64 	%rd11595, %rd11594, 3;
	add.s64 	%rd11596, %rd11595, %rd11594;
	shr.u64 	%rd11597, %rd11596, 17;
	xor.b64  	%rd11598, %rd11597, %rd11596;
	shl.b64 	%rd11599, %rd11598, 5;
	add.s64 	%rd12838, %rd11599, %rd11598;
	add.s64 	%rd12830, %rd12830, 8;
	sub.s64 	%rd11601, %rd12830, %rd11600;
	add.s64 	%rd12826, %rd12826, 64;
	setp.ne.s64 	%p781, %rd11601, 0;
	@%p781 bra 	$L__BB7_349;
$L__BB7_350:
	setp.eq.s64 	%p782, %rd108, 0;
	@%p782 bra 	$L__BB7_358;
	setp.lt.u64 	%p783, %rd108, 4;
	@%p783 bra 	$L__BB7_353;
	shl.b64 	%rd11603, %rd12830, 3;
	add.s64 	%rd11604, %rd12595, %rd11603;
	ld.u64 	%rd11605, [%rd11604];
	mad.lo.s64 	%rd11606, %rd11605, 2654435761, %rd12838;
	shl.b64 	%rd11607, %rd11606, 13;
	add.s64 	%rd11608, %rd11607, %rd11606;
	shr.u64 	%rd11609, %rd11608, 7;
	xor.b64  	%rd11610, %rd11609, %rd11608;
	shl.b64 	%rd11611, %rd11610, 3;
	add.s64 	%rd11612, %rd11611, %rd11610;
	shr.u64 	%rd11613, %rd11612, 17;
	xor.b64  	%rd11614, %rd11613, %rd11612;
	shl.b64 	%rd11615, %rd11614, 5;
	add.s64 	%rd11616, %rd11615, %rd11614;
	ld.u64 	%rd11617, [%rd11604+8];
	mad.lo.s64 	%rd11618, %rd11617, 2654435761, %rd11616;
	shl.b64 	%rd11619, %rd11618, 13;
	add.s64 	%rd11620, %rd11619, %rd11618;
	shr.u64 	%rd11621, %rd11620, 7;
	xor.b64  	%rd11622, %rd11621, %rd11620;
	shl.b64 	%rd11623, %rd11622, 3;
	add.s64 	%rd11624, %rd11623, %rd11622;
	shr.u64 	%rd11625, %rd11624, 17;
	xor.b64  	%rd11626, %rd11625, %rd11624;
	shl.b64 	%rd11627, %rd11626, 5;
	add.s64 	%rd11628, %rd11627, %rd11626;
	ld.u64 	%rd11629, [%rd11604+16];
	mad.lo.s64 	%rd11630, %rd11629, 2654435761, %rd11628;
	shl.b64 	%rd11631, %rd11630, 13;
	add.s64 	%rd11632, %rd11631, %rd11630;
	shr.u64 	%rd11633, %rd11632, 7;
	xor.b64  	%rd11634, %rd11633, %rd11632;
	shl.b64 	%rd11635, %rd11634, 3;
	add.s64 	%rd11636, %rd11635, %rd11634;
	shr.u64 	%rd11637, %rd11636, 17;
	xor.b64  	%rd11638, %rd11637, %rd11636;
	shl.b64 	%rd11639, %rd11638, 5;
	add.s64 	%rd11640, %rd11639, %rd11638;
	ld.u64 	%rd11641, [%rd11604+24];
	mad.lo.s64 	%rd11642, %rd11641, 2654435761, %rd11640;
	shl.b64 	%rd11643, %rd11642, 13;
	add.s64 	%rd11644, %rd11643, %rd11642;
	shr.u64 	%rd11645, %rd11644, 7;
	xor.b64  	%rd11646, %rd11645, %rd11644;
	shl.b64 	%rd11647, %rd11646, 3;
	add.s64 	%rd11648, %rd11647, %rd11646;
	shr.u64 	%rd11649, %rd11648, 17;
	xor.b64  	%rd11650, %rd11649, %rd11648;
	shl.b64 	%rd11651, %rd11650, 5;
	add.s64 	%rd12838, %rd11651, %rd11650;
	add.s64 	%rd12830, %rd12830, 4;
$L__BB7_353:
	setp.eq.s64 	%p784, %rd109, 0;
	@%p784 bra 	$L__BB7_358;
	setp.eq.s64 	%p785, %rd109, 1;
	@%p785 bra 	$L__BB7_356;
	shl.b64 	%rd11653, %rd12830, 3;
	add.s64 	%rd11654, %rd12595, %rd11653;
	ld.u64 	%rd11655, [%rd11654];
	mad.lo.s64 	%rd11656, %rd11655, 2654435761, %rd12838;
	shl.b64 	%rd11657, %rd11656, 13;
	add.s64 	%rd11658, %rd11657, %rd11656;
	shr.u64 	%rd11659, %rd11658, 7;
	xor.b64  	%rd11660, %rd11659, %rd11658;
	shl.b64 	%rd11661, %rd11660, 3;
	add.s64 	%rd11662, %rd11661, %rd11660;
	shr.u64 	%rd11663, %rd11662, 17;
	xor.b64  	%rd11664, %rd11663, %rd11662;
	shl.b64 	%rd11665, %rd11664, 5;
	add.s64 	%rd11666, %rd11665, %rd11664;
	ld.u64 	%rd11667, [%rd11654+8];
	mad.lo.s64 	%rd11668, %rd11667, 2654435761, %rd11666;
	shl.b64 	%rd11669, %rd11668, 13;
	add.s64 	%rd11670, %rd11669, %rd11668;
	shr.u64 	%rd11671, %rd11670, 7;
	xor.b64  	%rd11672, %rd11671, %rd11670;
	shl.b64 	%rd11673, %rd11672, 3;
	add.s64 	%rd11674, %rd11673, %rd11672;
	shr.u64 	%rd11675, %rd11674, 17;
	xor.b64  	%rd11676, %rd11675, %rd11674;
	shl.b64 	%rd11677, %rd11676, 5;
	add.s64 	%rd12838, %rd11677, %rd11676;
	add.s64 	%rd12830, %rd12830, 2;
$L__BB7_356:
	and.b64  	%rd11678, %rd1477, 1;
	setp.eq.b64 	%p786, %rd11678, 1;
	not.pred 	%p787, %p786;
	@%p787 bra 	$L__BB7_358;
	shl.b64 	%rd11679, %rd12830, 3;
	add.s64 	%rd11680, %rd12595, %rd11679;
	ld.u64 	%rd11681, [%rd11680];
	mad.lo.s64 	%rd11682, %rd11681, 2654435761, %rd12838;
	shl.b64 	%rd11683, %rd11682, 13;
	add.s64 	%rd11684, %rd11683, %rd11682;
	shr.u64 	%rd11685, %rd11684, 7;
	xor.b64  	%rd11686, %rd11685, %rd11684;
	shl.b64 	%rd11687, %rd11686, 3;
	add.s64 	%rd11688, %rd11687, %rd11686;
	shr.u64 	%rd11689, %rd11688, 17;
	xor.b64  	%rd11690, %rd11689, %rd11688;
	shl.b64 	%rd11691, %rd11690, 5;
	add.s64 	%rd12838, %rd11691, %rd11690;
$L__BB7_358:
	setp.eq.s64 	%p788, %rd1477, 0;
	mov.b64 	%rd12851, 0;
	@%p788 bra 	$L__BB7_370;
	setp.lt.u64 	%p789, %rd107, 7;
	mov.b64 	%rd12843, 0;
	mov.u64 	%rd12851, %rd12843;
	@%p789 bra 	$L__BB7_362;
	add.s64 	%rd12839, %rd12639, 32;
	mov.b64 	%rd12843, 0;
	and.b64  	%rd11791, %rd1477, -8;
$L__BB7_361:
	.pragma "nounroll";
	ld.u64 	%rd11696, [%rd12839+-32];
	mad.lo.s64 	%rd11697, %rd11696, 2654435761, %rd12851;
	shl.b64 	%rd11698, %rd11697, 13;
	add.s64 	%rd11699, %rd11698, %rd11697;
	shr.u64 	%rd11700, %rd11699, 7;
	xor.b64  	%rd11701, %rd11700, %rd11699;
	shl.b64 	%rd11702, %rd11701, 3;
	add.s64 	%rd11703, %rd11702, %rd11701;
	shr.u64 	%rd11704, %rd11703, 17;
	xor.b64  	%rd11705, %rd11704, %rd11703;
	shl.b64 	%rd11706, %rd11705, 5;
	add.s64 	%rd11707, %rd11706, %rd11705;
	ld.u64 	%rd11708, [%rd12839+-24];
	mad.lo.s64 	%rd11709, %rd11708, 2654435761, %rd11707;
	shl.b64 	%rd11710, %rd11709, 13;
	add.s64 	%rd11711, %rd11710, %rd11709;
	shr.u64 	%rd11712, %rd11711, 7;
	xor.b64  	%rd11713, %rd11712, %rd11711;
	shl.b64 	%rd11714, %rd11713, 3;
	add.s64 	%rd11715, %rd11714, %rd11713;
	shr.u64 	%rd11716, %rd11715, 17;
	xor.b64  	%rd11717, %rd11716, %rd11715;
	shl.b64 	%rd11718, %rd11717, 5;
	add.s64 	%rd11719, %rd11718, %rd11717;
	ld.u64 	%rd11720, [%rd12839+-16];
	mad.lo.s64 	%rd11721, %rd11720, 2654435761, %rd11719;
	shl.b64 	%rd11722, %rd11721, 13;
	add.s64 	%rd11723, %rd11722, %rd11721;
	shr.u64 	%rd11724, %rd11723, 7;
	xor.b64  	%rd11725, %rd11724, %rd11723;
	shl.b64 	%rd11726, %rd11725, 3;
	add.s64 	%rd11727, %rd11726, %rd11725;
	shr.u64 	%rd11728, %rd11727, 17;
	xor.b64  	%rd11729, %rd11728, %rd11727;
	shl.b64 	%rd11730, %rd11729, 5;
	add.s64 	%rd11731, %rd11730, %rd11729;
	ld.u64 	%rd11732, [%rd12839+-8];
	mad.lo.s64 	%rd11733, %rd11732, 2654435761, %rd11731;
	shl.b64 	%rd11734, %rd11733, 13;
	add.s64 	%rd11735, %rd11734, %rd11733;
	shr.u64 	%rd11736, %rd11735, 7;
	xor.b64  	%rd11737, %rd11736, %rd11735;
	shl.b64 	%rd11738, %rd11737, 3;
	add.s64 	%rd11739, %rd11738, %rd11737;
	shr.u64 	%rd11740, %rd11739, 17;
	xor.b64  	%rd11741, %rd11740, %rd11739;
	shl.b64 	%rd11742, %rd11741, 5;
	add.s64 	%rd11743, %rd11742, %rd11741;
	ld.u64 	%rd11744, [%rd12839];
	mad.lo.s64 	%rd11745, %rd11744, 2654435761, %rd11743;
	shl.b64 	%rd11746, %rd11745, 13;
	add.s64 	%rd11747, %rd11746, %rd11745;
	shr.u64 	%rd11748, %rd11747, 7;
	xor.b64  	%rd11749, %rd11748, %rd11747;
	shl.b64 	%rd11750, %rd11749, 3;
	add.s64 	%rd11751, %rd11750, %rd11749;
	shr.u64 	%rd11752, %rd11751, 17;
	xor.b64  	%rd11753, %rd11752, %rd11751;
	shl.b64 	%rd11754, %rd11753, 5;
	add.s64 	%rd11755, %rd11754, %rd11753;
	ld.u64 	%rd11756, [%rd12839+8];
	mad.lo.s64 	%rd11757, %rd11756, 2654435761, %rd11755;
	shl.b64 	%rd11758, %rd11757, 13;
	add.s64 	%rd11759, %rd11758, %rd11757;
	shr.u64 	%rd11760, %rd11759, 7;
	xor.b64  	%rd11761, %rd11760, %rd11759;
	shl.b64 	%rd11762, %rd11761, 3;
	add.s64 	%rd11763, %rd11762, %rd11761;
	shr.u64 	%rd11764, %rd11763, 17;
	xor.b64  	%rd11765, %rd11764, %rd11763;
	shl.b64 	%rd11766, %rd11765, 5;
	add.s64 	%rd11767, %rd11766, %rd11765;
	ld.u64 	%rd11768, [%rd12839+16];
	mad.lo.s64 	%rd11769, %rd11768, 2654435761, %rd11767;
	shl.b64 	%rd11770, %rd11769, 13;
	add.s64 	%rd11771, %rd11770, %rd11769;
	shr.u64 	%rd11772, %rd11771, 7;
	xor.b64  	%rd11773, %rd11772, %rd11771;
	shl.b64 	%rd11774, %rd11773, 3;
	add.s64 	%rd11775, %rd11774, %rd11773;
	shr.u64 	%rd11776, %rd11775, 17;
	xor.b64  	%rd11777, %rd11776, %rd11775;
	shl.b64 	%rd11778, %rd11777, 5;
	add.s64 	%rd11779, %rd11778, %rd11777;
	ld.u64 	%rd11780, [%rd12839+24];
	mad.lo.s64 	%rd11781, %rd11780, 2654435761, %rd11779;
	shl.b64 	%rd11782, %rd11781, 13;
	add.s64 	%rd11783, %rd11782, %rd11781;
	shr.u64 	%rd11784, %rd11783, 7;
	xor.b64  	%rd11785, %rd11784, %rd11783;
	shl.b64 	%rd11786, %rd11785, 3;
	add.s64 	%rd11787, %rd11786, %rd11785;
	shr.u64 	%rd11788, %rd11787, 17;
	xor.b64  	%rd11789, %rd11788, %rd11787;
	shl.b64 	%rd11790, %rd11789, 5;
	add.s64 	%rd12851, %rd11790, %rd11789;
	add.s64 	%rd12843, %rd12843, 8;
	sub.s64 	%rd11792, %rd12843, %rd11791;
	add.s64 	%rd12839, %rd12839, 64;
	setp.ne.s64 	%p790, %rd11792, 0;
	@%p790 bra 	$L__BB7_361;
$L__BB7_362:
	setp.eq.s64 	%p791, %rd108, 0;
	@%p791 bra 	$L__BB7_370;
	setp.lt.u64 	%p792, %rd108, 4;
	@%p792 bra 	$L__BB7_365;
	shl.b64 	%rd11794, %rd12843, 3;
	add.s64 	%rd11795, %rd12639, %rd11794;
	ld.u64 	%rd11796, [%rd11795];
	mad.lo.s64 	%rd11797, %rd11796, 2654435761, %rd12851;
	shl.b64 	%rd11798, %rd11797, 13;
	add.s64 	%rd11799, %rd11798, %rd11797;
	shr.u64 	%rd11800, %rd11799, 7;
	xor.b64  	%rd11801, %rd11800, %rd11799;
	shl.b64 	%rd11802, %rd11801, 3;
	add.s64 	%rd11803, %rd11802, %rd11801;
	shr.u64 	%rd11804, %rd11803, 17;
	xor.b64  	%rd11805, %rd11804, %rd11803;
	shl.b64 	%rd11806, %rd11805, 5;
	add.s64 	%rd11807, %rd11806, %rd11805;
	ld.u64 	%rd11808, [%rd11795+8];
	mad.lo.s64 	%rd11809, %rd11808, 2654435761, %rd11807;
	shl.b64 	%rd11810, %rd11809, 13;
	add.s64 	%rd11811, %rd11810, %rd11809;
	shr.u64 	%rd11812, %rd11811, 7;
	xor.b64  	%rd11813, %rd11812, %rd11811;
	shl.b64 	%rd11814, %rd11813, 3;
	add.s64 	%rd11815, %rd11814, %rd11813;
	shr.u64 	%rd11816, %rd11815, 17;
	xor.b64  	%rd11817, %rd11816, %rd11815;
	shl.b64 	%rd11818, %rd11817, 5;
	add.s64 	%rd11819, %rd11818, %rd11817;
	ld.u64 	%rd11820, [%rd11795+16];
	mad.lo.s64 	%rd11821, %rd11820, 2654435761, %rd11819;
	shl.b64 	%rd11822, %rd11821, 13;
	add.s64 	%rd11823, %rd11822, %rd11821;
	shr.u64 	%rd11824, %rd11823, 7;
	xor.b64  	%rd11825, %rd11824, %rd11823;
	shl.b64 	%rd11826, %rd11825, 3;
	add.s64 	%rd11827, %rd11826, %rd11825;
	shr.u64 	%rd11828, %rd11827, 17;
	xor.b64  	%rd11829, %rd11828, %rd11827;
	shl.b64 	%rd11830, %rd11829, 5;
	add.s64 	%rd11831, %rd11830, %rd11829;
	ld.u64 	%rd11832, [%rd11795+24];
	mad.lo.s64 	%rd11833, %rd11832, 2654435761, %rd11831;
	shl.b64 	%rd11834, %rd11833, 13;
	add.s64 	%rd11835, %rd11834, %rd11833;
	shr.u64 	%rd11836, %rd11835, 7;
	xor.b64  	%rd11837, %rd11836, %rd11835;
	shl.b64 	%rd11838, %rd11837, 3;
	add.s64 	%rd11839, %rd11838, %rd11837;
	shr.u64 	%rd11840, %rd11839, 17;
	xor.b64  	%rd11841, %rd11840, %rd11839;
	shl.b64 	%rd11842, %rd11841, 5;
	add.s64 	%rd12851, %rd11842, %rd11841;
	add.s64 	%rd12843, %rd12843, 4;
$L__BB7_365:
	setp.eq.s64 	%p793, %rd109, 0;
	@%p793 bra 	$L__BB7_370;
	setp.eq.s64 	%p794, %rd109, 1;
	@%p794 bra 	$L__BB7_368;
	shl.b64 	%rd11844, %rd12843, 3;
	add.s64 	%rd11845, %rd12639, %rd11844;
	ld.u64 	%rd11846, [%rd11845];
	mad.lo.s64 	%rd11847, %rd11846, 2654435761, %rd12851;
	shl.b64 	%rd11848, %rd11847, 13;
	add.s64 	%rd11849, %rd11848, %rd11847;
	shr.u64 	%rd11850, %rd11849, 7;
	xor.b64  	%rd11851, %rd11850, %rd11849;
	shl.b64 	%rd11852, %rd11851, 3;
	add.s64 	%rd11853, %rd11852, %rd11851;
	shr.u64 	%rd11854, %rd11853, 17;
	xor.b64  	%rd11855, %rd11854, %rd11853;
	shl.b64 	%rd11856, %rd11855, 5;
	add.s64 	%rd11857, %rd11856, %rd11855;
	ld.u64 	%rd11858, [%rd11845+8];
	mad.lo.s64 	%rd11859, %rd11858, 2654435761, %rd11857;
	shl.b64 	%rd11860, %rd11859, 13;
	add.s64 	%rd11861, %rd11860, %rd11859;
	shr.u64 	%rd11862, %rd11861, 7;
	xor.b64  	%rd11863, %rd11862, %rd11861;
	shl.b64 	%rd11864, %rd11863, 3;
	add.s64 	%rd11865, %rd11864, %rd11863;
	shr.u64 	%rd11866, %rd11865, 17;
	xor.b64  	%rd11867, %rd11866, %rd11865;
	shl.b64 	%rd11868, %rd11867, 5;
	add.s64 	%rd12851, %rd11868, %rd11867;
	add.s64 	%rd12843, %rd12843, 2;
$L__BB7_368:
	and.b64  	%rd11869, %rd1477, 1;
	setp.eq.b64 	%p795, %rd11869, 1;
	not.pred 	%p796, %p795;
	@%p796 bra 	$L__BB7_370;
	shl.b64 	%rd11870, %rd12843, 3;
	add.s64 	%rd11871, %rd12639, %rd11870;
	ld.u64 	%rd11872, [%rd11871];
	mad.lo.s64 	%rd11873, %rd11872, 2654435761, %rd12851;
	shl.b64 	%rd11874, %rd11873, 13;
	add.s64 	%rd11875, %rd11874, %rd11873;
	shr.u64 	%rd11876, %rd11875, 7;
	xor.b64  	%rd11877, %rd11876, %rd11875;
	shl.b64 	%rd11878, %rd11877, 3;
	add.s64 	%rd11879, %rd11878, %rd11877;
	shr.u64 	%rd11880, %rd11879, 17;
	xor.b64  	%rd11881, %rd11880, %rd11879;
	shl.b64 	%rd11882, %rd11881, 5;
	add.s64 	%rd12851, %rd11882, %rd11881;
$L__BB7_370:
	setp.lt.u64 	%p851, %rd12838, %rd12851;
	bra.uni 	$L__BB7_375;
$L__BB7_371:
	setp.eq.s32 	%p798, %r93, 0;
	mov.pred 	%p851, %p764;
	@%p798 bra 	$L__BB7_375;
	mov.b64 	%rd12852, 0;
	cvt.s64.s32 	%rd11887, %r93;
$L__BB7_373:
	shl.b64 	%rd11884, %rd12852, 3;
	add.s64 	%rd11885, %rd12595, %rd11884;
	ld.u64 	%rd655, [%rd11885];
	add.s64 	%rd11886, %rd12639, %rd11884;
	ld.u64 	%rd656, [%rd11886];
	setp.lt.u64 	%p800, %rd655, %rd656;
	mov.pred 	%p851, %p766;
	@%p800 bra 	$L__BB7_375;
	setp.le.u64 	%p802, %rd655, %rd656;
	add.s64 	%rd12852, %rd12852, 1;
	setp.lt.u64 	%p803, %rd12852, %rd11887;
	and.pred  	%p804, %p802, %p803;
	mov.pred 	%p851, %p764;
	@%p804 bra 	$L__BB7_373;
$L__BB7_375:
	selp.b64 	%rd658, %rd12595, %rd12639, %p851;
	selp.u32 	%r451, 1, 0, %p851;
	add.s32 	%r33, %r31, %r451;
	not.pred 	%p805, %p851;
	selp.u32 	%r452, 1, 0, %p805;
	add.s32 	%r34, %r32, %r452;
	@%p851 bra 	$L__BB7_377;
	shl.b32 	%r453, %r34, 3;
	mov.u32 	%r454, _ZZN3cub18CUB_300001_SM_10006detail10merge_sort26DeviceMergeSortMergeKernelINS2_10policy_hubIPPmE9Policy600ES6_PNS0_8NullTypeES6_SA_j18tuple_indexed_lessS5_S9_EEvbT2_T3_T4_PT6_PT7_T5_PSE_SE_NS1_7vsmem_tEE19static_temp_storage;
	add.s32 	%r455, %r454, %r453;
	ld.shared.u64 	%rd12639, [%r455];
	bra.uni 	$L__BB7_378;
$L__BB7_377:
	shl.b32 	%r456, %r33, 3;
	mov.u32 	%r457, _ZZN3cub18CUB_300001_SM_10006detail10merge_sort26DeviceMergeSortMergeKernelINS2_10policy_hubIPPmE9Policy600ES6_PNS0_8NullTypeES6_SA_j18tuple_indexed_lessS5_S9_EEvbT2_T3_T4_PT6_PT7_T5_PSE_SE_NS1_7vsmem_tEE19static_temp_storage;
	add.s32 	%r458, %r457, %r456;
	ld.shared.u64 	%rd12595, [%r458];
$L__BB7_378:
	setp.ge.s32 	%p806, %r33, %r10;
	mov.u64 	%rd12896, %rd12639;
	@%p806 bra 	$L__BB7_422;
	setp.ge.s32 	%p807, %r34, %r9;
	mov.u64 	%rd12896, %rd12595;
	@%p807 bra 	$L__BB7_422;
	setp.eq.s64 	%p808, %rd1477, 0;
	mov.b64 	%rd12858, -3750763034362895579;
	@%p808 bra 	$L__BB7_386;
	setp.eq.s64 	%p809, %rd107, 0;
	mov.b64 	%rd12858, -3750763034362895579;
	mov.b64 	%rd12859, 0;
	@%p809 bra 	$L__BB7_384;
	add.s64 	%rd12855, %rd12595, 8;
	mov.b64 	%rd12858, -3750763034362895579;
	mov.b64 	%rd12859, 0;
$L__BB7_383:
	ld.u64 	%rd11894, [%rd12855+-8];
	and.b64  	%rd11895, %rd11894, 255;
	xor.b64  	%rd11896, %rd11895, %rd12858;
	mul.lo.s64 	%rd11897, %rd11896, 1099511628211;
	shr.u64 	%rd11898, %rd11894, 8;
	and.b64  	%rd11899, %rd11898, 255;
	xor.b64  	%rd11900, %rd11899, %rd11897;
	mul.lo.s64 	%rd11901, %rd11900, 1099511628211;
	shr.u64 	%rd11902, %rd11894, 16;
	and.b64  	%rd11903, %rd11902, 255;
	xor.b64  	%rd11904, %rd11903, %rd11901;
	mul.lo.s64 	%rd11905, %rd11904, 1099511628211;
	shr.u64 	%rd11906, %rd11894, 24;
	and.b64  	%rd11907, %rd11906, 255;
	xor.b64  	%rd11908, %rd11907, %rd11905;
	mul.lo.s64 	%rd11909, %rd11908, 1099511628211;
	shr.u64 	%rd11910, %rd11894, 32;
	and.b64  	%rd11911, %rd11910, 255;
	xor.b64  	%rd11912, %rd11911, %rd11909;
	mul.lo.s64 	%rd11913, %rd11912, 1099511628211;
	shr.u64 	%rd11914, %rd11894, 40;
	and.b64  	%rd11915, %rd11914, 255;
	xor.b64  	%rd11916, %rd11915, %rd11913;
	mul.lo.s64 	%rd11917, %rd11916, 1099511628211;
	shr.u64 	%rd11918, %rd11894, 48;
	and.b64  	%rd11919, %rd11918, 255;
	xor.b64  	%rd11920, %rd11919, %rd11917;
	mul.lo.s64 	%rd11921, %rd11920, 1099511628211;
	shr.u64 	%rd11922, %rd11894, 56;
	xor.b64  	%rd11923, %rd11922, %rd11921;
	mul.lo.s64 	%rd11924, %rd11923, 1099511628211;
	ld.u64 	%rd11925, [%rd12855];
	and.b64  	%rd11926, %rd11925, 255;
	xor.b64  	%rd11927, %rd11926, %rd11924;
	mul.lo.s64 	%rd11928, %rd11927, 1099511628211;
	shr.u64 	%rd11929, %rd11925, 8;
	and.b64  	%rd11930, %rd11929, 255;
	xor.b64  	%rd11931, %rd11930, %rd11928;
	mul.lo.s64 	%rd11932, %rd11931, 1099511628211;
	shr.u64 	%rd11933, %rd11925, 16;
	and.b64  	%rd11934, %rd11933, 255;
	xor.b64  	%rd11935, %rd11934, %rd11932;
	mul.lo.s64 	%rd11936, %rd11935, 1099511628211;
	shr.u64 	%rd11937, %rd11925, 24;
	and.b64  	%rd11938, %rd11937, 255;
	xor.b64  	%rd11939, %rd11938, %rd11936;
	mul.lo.s64 	%rd11940, %rd11939, 1099511628211;
	shr.u64 	%rd11941, %rd11925, 32;
	and.b64  	%rd11942, %rd11941, 255;
	xor.b64  	%rd11943, %rd11942, %rd11940;
	mul.lo.s64 	%rd11944, %rd11943, 1099511628211;
	shr.u64 	%rd11945, %rd11925, 40;
	and.b64  	%rd11946, %rd11945, 255;
	xor.b64  	%rd11947, %rd11946, %rd11944;
	mul.lo.s64 	%rd11948, %rd11947, 1099511628211;
	shr.u64 	%rd11949, %rd11925, 48;
	and.b64  	%rd11950, %rd11949, 255;
	xor.b64  	%rd11951, %rd11950, %rd11948;
	mul.lo.s64 	%rd11952, %rd11951, 1099511628211;
	shr.u64 	%rd11953, %rd11925, 56;
	xor.b64  	%rd11954, %rd11953, %rd11952;
	mul.lo.s64 	%rd12858, %rd11954, 1099511628211;
	add.s64 	%rd12859, %rd12859, 2;
	add.s64 	%rd12855, %rd12855, 16;
	and.b64  	%rd11955, %rd1477, -2;
	sub.s64 	%rd11956, %rd12859, %rd11955;
	setp.ne.s64 	%p810, %rd11956, 0;
	@%p810 bra 	$L__BB7_383;
$L__BB7_384:
	and.b64  	%rd11957, %rd1477, 1;
	setp.eq.b64 	%p811, %rd11957, 1;
	not.pred 	%p812, %p811;
	@%p812 bra 	$L__BB7_386;
	shl.b64 	%rd11958, %rd12859, 3;
	add.s64 	%rd11959, %rd12595, %rd11958;
	ld.u64 	%rd11960, [%rd11959];
	and.b64  	%rd11961, %rd11960, 255;
	xor.b64  	%rd11962, %rd11961, %rd12858;
	mul.lo.s64 	%rd11963, %rd11962, 1099511628211;
	shr.u64 	%rd11964, %rd11960, 8;
	and.b64  	%rd11965, %rd11964, 255;
	xor.b64  	%rd11966, %rd11965, %rd11963;
	mul.lo.s64 	%rd11967, %rd11966, 1099511628211;
	shr.u64 	%rd11968, %rd11960, 16;
	and.b64  	%rd11969, %rd11968, 255;
	xor.b64  	%rd11970, %rd11969, %rd11967;
	mul.lo.s64 	%rd11971, %rd11970, 1099511628211;
	shr.u64 	%rd11972, %rd11960, 24;
	and.b64  	%rd11973, %rd11972, 255;
	xor.b64  	%rd11974, %rd11973, %rd11971;
	mul.lo.s64 	%rd11975, %rd11974, 1099511628211;
	shr.u64 	%rd11976, %rd11960, 32;
	and.b64  	%rd11977, %rd11976, 255;
	xor.b64  	%rd11978, %rd11977, %rd11975;
	mul.lo.s64 	%rd11979, %rd11978, 1099511628211;
	shr.u64 	%rd11980, %rd11960, 40;
	and.b64  	%rd11981, %rd11980, 255;
	xor.b64  	%rd11982, %rd11981, %rd11979;
	mul.lo.s64 	%rd11983, %rd11982, 1099511628211;
	shr.u64 	%rd11984, %rd11960, 48;
	and.b64  	%rd11985, %rd11984, 255;
	xor.b64  	%rd11986, %rd11985, %rd11983;
	mul.lo.s64 	%rd11987, %rd11986, 1099511628211;
	shr.u64 	%rd11988, %rd11960, 56;
	xor.b64  	%rd11989, %rd11988, %rd11987;
	mul.lo.s64 	%rd12858, %rd11989, 1099511628211;
$L__BB7_386:
	setp.eq.s64 	%p813, %rd1477, 0;
	mov.b64 	%rd12865, -3750763034362895579;
	@%p813 bra 	$L__BB7_392;
	setp.eq.s64 	%p814, %rd107, 0;
	mov.b64 	%rd12865, -3750763034362895579;
	mov.b64 	%rd12866, 0;
	@%p814 bra 	$L__BB7_390;
	add.s64 	%rd12862, %rd12639, 8;
	mov.b64 	%rd12865, -3750763034362895579;
	mov.b64 	%rd12866, 0;
$L__BB7_389:
	ld.u64 	%rd11996, [%rd12862+-8];
	and.b64  	%rd11997, %rd11996, 255;
	xor.b64  	%rd11998, %rd11997, %rd12865;
	mul.lo.s64 	%rd11999, %rd11998, 1099511628211;
	shr.u64 	%rd12000, %rd11996, 8;
	and.b64  	%rd12001, %rd12000, 255;
	xor.b64  	%rd12002, %rd12001, %rd11999;
	mul.lo.s64 	%rd12003, %rd12002, 1099511628211;
	shr.u64 	%rd12004, %rd11996, 16;
	and.b64  	%rd12005, %rd12004, 255;
	xor.b64  	%rd12006, %rd12005, %rd12003;
	mul.lo.s64 	%rd12007, %rd12006, 1099511628211;
	shr.u64 	%rd12008, %rd11996, 24;
	and.b64  	%rd12009, %rd12008, 255;
	xor.b64  	%rd12010, %rd12009, %rd12007;
	mul.lo.s64 	%rd12011, %rd12010, 1099511628211;
	shr.u64 	%rd12012, %rd11996, 32;
	and.b64  	%rd12013, %rd12012, 255;
	xor.b64  	%rd12014, %rd12013, %rd12011;
	mul.lo.s64 	%rd12015, %rd12014, 1099511628211;
	shr.u64 	%rd12016, %rd11996, 40;
	and.b64  	%rd12017, %rd12016, 255;
	xor.b64  	%rd12018, %rd12017, %rd12015;
	mul.lo.s64 	%rd12019, %rd12018, 1099511628211;
	shr.u64 	%rd12020, %rd11996, 48;
	and.b64  	%rd12021, %rd12020, 255;
	xor.b64  	%rd12022, %rd12021, %rd12019;
	mul.lo.s64 	%rd12023, %rd12022, 1099511628211;
	shr.u64 	%rd12024, %rd11996, 56;
	xor.b64  	%rd12025, %rd12024, %rd12023;
	mul.lo.s64 	%rd12026, %rd12025, 1099511628211;
	ld.u64 	%rd12027, [%rd12862];
	and.b64  	%rd12028, %rd12027, 255;
	xor.b64  	%rd12029, %rd12028, %rd12026;
	mul.lo.s64 	%rd12030, %rd12029, 1099511628211;
	shr.u64 	%rd12031, %rd12027, 8;
	and.b64  	%rd12032, %rd12031, 255;
	xor.b64  	%rd12033, %rd12032, %rd12030;
	mul.lo.s64 	%rd12034, %rd12033, 1099511628211;
	shr.u64 	%rd12035, %rd12027, 16;
	and.b64  	%rd12036, %rd12035, 255;
	xor.b64  	%rd12037, %rd12036, %rd12034;
	mul.lo.s64 	%rd12038, %rd12037, 1099511628211;
	shr.u64 	%rd12039, %rd12027, 24;
	and.b64  	%rd12040, %rd12039, 255;
	xor.b64  	%rd12041, %rd12040, %rd12038;
	mul.lo.s64 	%rd12042, %rd12041, 1099511628211;
	shr.u64 	%rd12043, %rd12027, 32;
	and.b64  	%rd12044, %rd12043, 255;
	xor.b64  	%rd12045, %rd12044, %rd12042;
	mul.lo.s64 	%rd12046, %rd12045, 1099511628211;
	shr.u64 	%rd12047, %rd12027, 40;
	and.b64  	%rd12048, %rd12047, 255;
	xor.b64  	%rd12049, %rd12048, %rd12046;
	mul.lo.s64 	%rd12050, %rd12049, 1099511628211;
	shr.u64 	%rd12051, %rd12027, 48;
	and.b64  	%rd12052, %rd12051, 255;
	xor.b64  	%rd12053, %rd12052, %rd12050;
	mul.lo.s64 	%rd12054, %rd12053, 1099511628211;
	shr.u64 	%rd12055, %rd12027, 56;
	xor.b64  	%rd12056, %rd12055, %rd12054;
	mul.lo.s64 	%rd12865, %rd12056, 1099511628211;
	add.s64 	%rd12866, %rd12866, 2;
	add.s64 	%rd12862, %rd12862, 16;
	and.b64  	%rd12057, %rd1477, -2;
	sub.s64 	%rd12058, %rd12866, %rd12057;
	setp.ne.s64 	%p815, %rd12058, 0;
	@%p815 bra 	$L__BB7_389;
$L__BB7_390:
	and.b64  	%rd12059, %rd1477, 1;
	setp.eq.b64 	%p816, %rd12059, 1;
	not.pred 	%p817, %p816;
	@%p817 bra 	$L__BB7_392;
	shl.b64 	%rd12060, %rd12866, 3;
	add.s64 	%rd12061, %rd12639, %rd12060;
	ld.u64 	%rd12062, [%rd12061];
	and.b64  	%rd12063, %rd12062, 255;
	xor.b64  	%rd12064, %rd12063, %rd12865;
	mul.lo.s64 	%rd12065, %rd12064, 1099511628211;
	shr.u64 	%rd12066, %rd12062, 8;
	and.b64  	%rd12067, %rd12066, 255;
	xor.b64  	%rd12068, %rd12067, %rd12065;
	mul.lo.s64 	%rd12069, %rd12068, 1099511628211;
	shr.u64 	%rd12070, %rd12062, 16;
	and.b64  	%rd12071, %rd12070, 255;
	xor.b64  	%rd12072, %rd12071, %rd12069;
	mul.lo.s64 	%rd12073, %rd12072, 1099511628211;
	shr.u64 	%rd12074, %rd12062, 24;
	and.b64  	%rd12075, %rd12074, 255;
	xor.b64  	%rd12076, %rd12075, %rd12073;
	mul.lo.s64 	%rd12077, %rd12076, 1099511628211;
	shr.u64 	%rd12078, %rd12062, 32;
	and.b64  	%rd12079, %rd12078, 255;
	xor.b64  	%rd12080, %rd12079, %rd12077;
	mul.lo.s64 	%rd12081, %rd12080, 1099511628211;
	shr.u64 	%rd12082, %rd12062, 40;
	and.b64  	%rd12083, %rd12082, 255;
	xor.b64  	%rd12084, %rd12083, %rd12081;
	mul.lo.s64 	%rd12085, %rd12084, 1099511628211;
	shr.u64 	%rd12086, %rd12062, 48;
	and.b64  	%rd12087, %rd12086, 255;
	xor.b64  	%rd12088, %rd12087, %rd12085;
	mul.lo.s64 	%rd12089, %rd12088, 1099511628211;
	shr.u64 	%rd12090, %rd12062, 56;
	xor.b64  	%rd12091, %rd12090, %rd12089;
	mul.lo.s64 	%rd12865, %rd12091, 1099511628211;
$L__BB7_392:
	setp.eq.s64 	%p818, %rd12858, %rd12865;
	@%p818 bra 	$L__BB7_418;
	setp.eq.s64 	%p819, %rd1477, 0;
	mov.b64 	%rd12881, 0;
	@%p819 bra 	$L__BB7_405;
	setp.lt.u64 	%p820, %rd107, 7;
	mov.b64 	%rd12873, 0;
	mov.u64 	%rd12881, %rd12873;
	@%p820 bra 	$L__BB7_397;
	and.b64  	%rd12096, %rd1477, -8;
	neg.s64 	%rd687, %rd12096;
	add.s64 	%rd12869, %rd12595, 32;
	mov.b64 	%rd12873, 0;
$L__BB7_396:
	.pragma "nounroll";
	ld.u64 	%rd12097, [%rd12869+-32];
	mad.lo.s64 	%rd12098, %rd12097, 2654435761, %rd12881;
	shl.b64 	%rd12099, %rd12098, 13;
	add.s64 	%rd12100, %rd12099, %rd12098;
	shr.u64 	%rd12101, %rd12100, 7;
	xor.b64  	%rd12102, %rd12101, %rd12100;
	shl.b64 	%rd12103, %rd12102, 3;
	add.s64 	%rd12104, %rd12103, %rd12102;
	shr.u64 	%rd12105, %rd12104, 17;
	xor.b64  	%rd12106, %rd12105, %rd12104;
	shl.b64 	%rd12107, %rd12106, 5;
	add.s64 	%rd12108, %rd12107, %rd12106;
	ld.u64 	%rd12109, [%rd12869+-24];
	mad.lo.s64 	%rd12110, %rd12109, 2654435761, %rd12108;
	shl.b64 	%rd12111, %rd12110, 13;
	add.s64 	%rd12112, %rd12111, %rd12110;
	shr.u64 	%rd12113, %rd12112, 7;
	xor.b64  	%rd12114, %rd12113, %rd12112;
	shl.b64 	%rd12115, %rd12114, 3;
	add.s64 	%rd12116, %rd12115, %rd12114;
	shr.u64 	%rd12117, %rd12116, 17;
	xor.b64  	%rd12118, %rd12117, %rd12116;
	shl.b64 	%rd12119, %rd12118, 5;
	add.s64 	%rd12120, %rd12119, %rd12118;
	ld.u64 	%rd12121, [%rd12869+-16];
	mad.lo.s64 	%rd12122, %rd12121, 2654435761, %rd12120;
	shl.b64 	%rd12123, %rd12122, 13;
	add.s64 	%rd12124, %rd12123, %rd12122;
	shr.u64 	%rd12125, %rd12124, 7;
	xor.b64  	%rd12126, %rd12125, %rd12124;
	shl.b64 	%rd12127, %rd12126, 3;
	add.s64 	%rd12128, %rd12127, %rd12126;
	shr.u64 	%rd12129, %rd12128, 17;
	xor.b64  	%rd12130, %rd12129, %rd12128;
	shl.b64 	%rd12131, %rd12130, 5;
	add.s64 	%rd12132, %rd12131, %rd12130;
	ld.u64 	%rd12133, [%rd12869+-8];
	mad.lo.s64 	%rd12134, %rd12133, 2654435761, %rd12132;
	shl.b64 	%rd12135, %rd12134, 13;
	add.s64 	%rd12136, %rd12135, %rd12134;
	shr.u64 	%rd12137, %rd12136, 7;
	xor.b64  	%rd12138, %rd12137, %rd12136;
	shl.b64 	%rd12139, %rd12138, 3;
	add.s64 	%rd12140, %rd12139, %rd12138;
	shr.u64 	%rd12141, %rd12140, 17;
	xor.b64  	%rd12142, %rd12141, %rd12140;
	shl.b64 	%rd12143, %rd12142, 5;
	add.s64 	%rd12144, %rd12143, %rd12142;
	ld.u64 	%rd12145, [%rd12869];
	mad.lo.s64 	%rd12146, %rd12145, 2654435761, %rd12144;
	shl.b64 	%rd12147, %rd12146, 13;
	add.s64 	%rd12148, %rd12147, %rd12146;
	shr.u64 	%rd12149, %rd12148, 7;
	xor.b64  	%rd12150, %rd12149, %rd12148;
	shl.b64 	%rd12151, %rd12150, 3;
	add.s64 	%rd12152, %rd12151, %rd12150;
	shr.u64 	%rd12153, %rd12152, 17;
	xor.b64  	%rd12154, %rd12153, %rd12152;
	shl.b64 	%rd12155, %rd12154, 5;
	add.s64 	%rd12156, %rd12155, %rd12154;
	ld.u64 	%rd12157, [%rd12869+8];
	mad.lo.s64 	%rd12158, %rd12157, 2654435761, %rd12156;
	shl.b64 	%rd12159, %rd12158, 13;
	add.s64 	%rd12160, %rd12159, %rd12158;
	shr.u64 	%rd12161, %rd12160, 7;
	xor.b64  	%rd12162, %rd12161, %rd12160;
	shl.b64 	%rd12163, %rd12162, 3;
	add.s64 	%rd12164, %rd12163, %rd12162;
	shr.u64 	%rd12165, %rd12164, 17;
	xor.b64  	%rd12166, %rd12165, %rd12164;
	shl.b64 	%rd12167, %rd12166, 5;
	add.s64 	%rd12168, %rd12167, %rd12166;
	ld.u64 	%rd12169, [%rd12869+16];
	mad.lo.s64 	%rd12170, %rd12169, 2654435761, %rd12168;
	shl.b64 	%rd12171, %rd12170, 13;
	add.s64 	%rd12172, %rd12171, %rd12170;
	shr.u64 	%rd12173, %rd12172, 7;
	xor.b64  	%rd12174, %rd12173, %rd12172;
	shl.b64 	%rd12175, %rd12174, 3;
	add.s64 	%rd12176, %rd12175, %rd12174;
	shr.u64 	%rd12177, %rd12176, 17;
	xor.b64  	%rd12178, %rd12177, %rd12176;
	shl.b64 	%rd12179, %rd12178, 5;
	add.s64 	%rd12180, %rd12179, %rd12178;
	ld.u64 	%rd12181, [%rd12869+24];
	mad.lo.s64 	%rd12182, %rd12181, 2654435761, %rd12180;
	shl.b64 	%rd12183, %rd12182, 13;
	add.s64 	%rd12184, %rd12183, %rd12182;
	shr.u64 	%rd12185, %rd12184, 7;
	xor.b64  	%rd12186, %rd12185, %rd12184;
	shl.b64 	%rd12187, %rd12186, 3;
	add.s64 	%rd12188, %rd12187, %rd12186;
	shr.u64 	%rd12189, %rd12188, 17;
	xor.b64  	%rd12190, %rd12189, %rd12188;
	shl.b64 	%rd12191, %rd12190, 5;
	add.s64 	%rd12881, %rd12191, %rd12190;
	add.s64 	%rd12873, %rd12873, 8;
	add.s64 	%rd12192, %rd687, %rd12873;
	add.s64 	%rd12869, %rd12869, 64;
	setp.ne.s64 	%p821, %rd12192, 0;
	@%p821 bra 	$L__BB7_396;
$L__BB7_397:
	setp.eq.s64 	%p822, %rd108, 0;
	@%p822 bra 	$L__BB7_405;
	setp.lt.u64 	%p823, %rd108, 4;
	@%p823 bra 	$L__BB7_400;
	shl.b64 	%rd12194, %rd12873, 3;
	add.s64 	%rd12195, %rd12595, %rd12194;
	ld.u64 	%rd12196, [%rd12195];
	mad.lo.s64 	%rd12197, %rd12196, 2654435761, %rd12881;
	shl.b64 	%rd12198, %rd12197, 13;
	add.s64 	%rd12199, %rd12198, %rd12197;
	shr.u64 	%rd12200, %rd12199, 7;
	xor.b64  	%rd12201, %rd12200, %rd12199;
	shl.b64 	%rd12202, %rd12201, 3;
	add.s64 	%rd12203, %rd12202, %rd12201;
	shr.u64 	%rd12204, %rd12203, 17;
	xor.b64  	%rd12205, %rd12204, %rd12203;
	shl.b64 	%rd12206, %rd12205, 5;
	add.s64 	%rd12207, %rd12206, %rd12205;
	ld.u64 	%rd12208, [%rd12195+8];
	mad.lo.s64 	%rd12209, %rd12208, 2654435761, %rd12207;
	shl.b64 	%rd12210, %rd12209, 13;
	add.s64 	%rd12211, %rd12210, %rd12209;
	shr.u64 	%rd12212, %rd12211, 7;
	xor.b64  	%rd12213, %rd12212, %rd12211;
	shl.b64 	%rd12214, %rd12213, 3;
	add.s64 	%rd12215, %rd12214, %rd12213;
	shr.u64 	%rd12216, %rd12215, 17;
	xor.b64  	%rd12217, %rd12216, %rd12215;
	shl.b64 	%rd12218, %rd12217, 5;
	add.s64 	%rd12219, %rd12218, %rd12217;
	ld.u64 	%rd12220, [%rd12195+16];
	mad.lo.s64 	%rd12221, %rd12220, 2654435761, %rd12219;
	shl.b64 	%rd12222, %rd12221, 13;
	add.s64 	%rd12223, %rd12222, %rd12221;
	shr.u64 	%rd12224, %rd12223, 7;
	xor.b64  	%rd12225, %rd12224, %rd12223;
	shl.b64 	%rd12226, %rd12225, 3;
	add.s64 	%rd12227, %rd12226, %rd12225;
	shr.u64 	%rd12228, %rd12227, 17;
	xor.b64  	%rd12229, %rd12228, %rd12227;
	shl.b64 	%rd12230, %rd12229, 5;
	add.s64 	%rd12231, %rd12230, %rd12229;
	ld.u64 	%rd12232, [%rd12195+24];
	mad.lo.s64 	%rd12233, %rd12232, 2654435761, %rd12231;
	shl.b64 	%rd12234, %rd12233, 13;
	add.s64 	%rd12235, %rd12234, %rd12233;
	shr.u64 	%rd12236, %rd12235, 7;
	xor.b64  	%rd12237, %rd12236, %rd12235;
	shl.b64 	%rd12238, %rd12237, 3;
	add.s64 	%rd12239, %rd12238, %rd12237;
	shr.u64 	%rd12240, %rd12239, 17;
	xor.b64  	%rd12241, %rd12240, %rd12239;
	shl.b64 	%rd12242, %rd12241, 5;
	add.s64 	%rd12881, %rd12242, %rd12241;
	add.s64 	%rd12873, %rd12873, 4;
$L__BB7_400:
	setp.eq.s64 	%p824, %rd109, 0;
	@%p824 bra 	$L__BB7_405;
	setp.eq.s64 	%p825, %rd109, 1;
	@%p825 bra 	$L__BB7_403;
	shl.b64 	%rd12244, %rd12873, 3;
	add.s64 	%rd12245, %rd12595, %rd12244;
	ld.u64 	%rd12246, [%rd12245];
	mad.lo.s64 	%rd12247, %rd12246, 2654435761, %rd12881;
	shl.b64 	%rd12248, %rd12247, 13;
	add.s64 	%rd12249, %rd12248, %rd12247;
	shr.u64 	%rd12250, %rd12249, 7;
	xor.b64  	%rd12251, %rd12250, %rd12249;
	shl.b64 	%rd12252, %rd12251, 3;
	add.s64 	%rd12253, %rd12252, %rd12251;
	shr.u64 	%rd12254, %rd12253, 17;
	xor.b64  	%rd12255, %rd12254, %rd12253;
	shl.b64 	%rd12256, %rd12255, 5;
	add.s64 	%rd12257, %rd12256, %rd12255;
	ld.u64 	%rd12258, [%rd12245+8];
	mad.lo.s64 	%rd12259, %rd12258, 2654435761, %rd12257;
	shl.b64 	%rd12260, %rd12259, 13;
	add.s64 	%rd12261, %rd12260, %rd12259;
	shr.u64 	%rd12262, %rd12261, 7;
	xor.b64  	%rd12263, %rd12262, %rd12261;
	shl.b64 	%rd12264, %rd12263, 3;
	add.s64 	%rd12265, %rd12264, %rd12263;
	shr.u64 	%rd12266, %rd12265, 17;
	xor.b64  	%rd12267, %rd12266, %rd12265;
	shl.b64 	%rd12268, %rd12267, 5;
	add.s64 	%rd12881, %rd12268, %rd12267;
	add.s64 	%rd12873, %rd12873, 2;
$L__BB7_403:
	and.b64  	%rd12269, %rd1477, 1;
	setp.eq.b64 	%p826, %rd12269, 1;
	not.pred 	%p827, %p826;
	@%p827 bra 	$L__BB7_405;
	shl.b64 	%rd12270, %rd12873, 3;
	add.s64 	%rd12271, %rd12595, %rd12270;
	ld.u64 	%rd12272, [%rd12271];
	mad.lo.s64 	%rd12273, %rd12272, 2654435761, %rd12881;
	shl.b64 	%rd12274, %rd12273, 13;
	add.s64 	%rd12275, %rd12274, %rd12273;
	shr.u64 	%rd12276, %rd12275, 7;
	xor.b64  	%rd12277, %rd12276, %rd12275;
	shl.b64 	%rd12278, %rd12277, 3;
	add.s64 	%rd12279, %rd12278, %rd12277;
	shr.u64 	%rd12280, %rd12279, 17;
	xor.b64  	%rd12281, %rd12280, %rd12279;
	shl.b64 	%rd12282, %rd12281, 5;
	add.s64 	%rd12881, %rd12282, %rd12281;
$L__BB7_405:
	setp.eq.s64 	%p828, %rd1477, 0;
	mov.b64 	%rd12894, 0;
	@%p828 bra 	$L__BB7_417;
	setp.lt.u64 	%p829, %rd107, 7;
	mov.b64 	%rd12886, 0;
	mov.u64 	%rd12894, %rd12886;
	@%p829 bra 	$L__BB7_409;
	and.b64  	%rd12287, %rd1477, -8;
	neg.s64 	%rd710, %rd12287;
	add.s64 	%rd12882, %rd12639, 32;
	mov.b64 	%rd12886, 0;
$L__BB7_408:
	.pragma "nounroll";
	ld.u64 	%rd12288, [%rd12882+-32];
	mad.lo.s64 	%rd12289, %rd12288, 2654435761, %rd12894;
	shl.b64 	%rd12290, %rd12289, 13;
	add.s64 	%rd12291, %rd12290, %rd12289;
	shr.u64 	%rd12292, %rd12291, 7;
	xor.b64  	%rd12293, %rd12292, %rd12291;
	shl.b64 	%rd12294, %rd12293, 3;
	add.s64 	%rd12295, %rd12294, %rd12293;
	shr.u64 	%rd12296, %rd12295, 17;
	xor.b64  	%rd12297, %rd12296, %rd12295;
	shl.b64 	%rd12298, %rd12297, 5;
	add.s64 	%rd12299, %rd12298, %rd12297;
	ld.u64 	%rd12300, [%rd12882+-24];
	mad.lo.s64 	%rd12301, %rd12300, 2654435761, %rd12299;
	shl.b64 	%rd12302, %rd12301, 13;
	add.s64 	%rd12303, %rd12302, %rd12301;
	shr.u64 	%rd12304, %rd12303, 7;
	xor.b64  	%rd12305, %rd12304, %rd12303;
	shl.b64 	%rd12306, %rd12305, 3;
	add.s64 	%rd12307, %rd12306, %rd12305;
	shr.u64 	%rd12308, %rd12307, 17;
	xor.b64  	%rd12309, %rd12308, %rd12307;
	shl.b64 	%rd12310, %rd12309, 5;
	add.s64 	%rd12311, %rd12310, %rd12309;
	ld.u64 	%rd12312, [%rd12882+-16];
	mad.lo.s64 	%rd12313, %rd12312, 2654435761, %rd12311;
	shl.b64 	%rd12314, %rd12313, 13;
	add.s64 	%rd12315, %rd12314, %rd12313;
	shr.u64 	%rd12316, %rd12315, 7;
	xor.b64  	%rd12317, %rd12316, %rd12315;
	shl.b64 	%rd12318, %rd12317, 3;
	add.s64 	%rd12319, %rd12318, %rd12317;
	shr.u64 	%rd12320, %rd12319, 17;
	xor.b64  	%rd12321, %rd12320, %rd12319;
	shl.b64 	%rd12322, %rd12321, 5;
	add.s64 	%rd12323, %rd12322, %rd12321;
	ld.u64 	%rd12324, [%rd12882+-8];
	mad.lo.s64 	%rd12325, %rd12324, 2654435761, %rd12323;
	shl.b64 	%rd12326, %rd12325, 13;
	add.s64 	%rd12327, %rd12326, %rd12325;
	shr.u64 	%rd12328, %rd12327, 7;
	xor.b64  	%rd12329, %rd12328, %rd12327;
	shl.b64 	%rd12330, %rd12329, 3;
	add.s64 	%rd12331, %rd12330, %rd12329;
	shr.u64 	%rd12332, %rd12331, 17;
	xor.b64  	%rd12333, %rd12332, %rd12331;
	shl.b64 	%rd12334, %rd12333, 5;
	add.s64 	%rd12335, %rd12334, %rd12333;
	ld.u64 	%rd12336, [%rd12882];
	mad.lo.s64 	%rd12337, %rd12336, 2654435761, %rd12335;
	shl.b64 	%rd12338, %rd12337, 13;
	add.s64 	%rd12339, %rd12338, %rd12337;
	shr.u64 	%rd12340, %rd12339, 7;
	xor.b64  	%rd12341, %rd12340, %rd12339;
	shl.b64 	%rd12342, %rd12341, 3;
	add.s64 	%rd12343, %rd12342, %rd12341;
	shr.u64 	%rd12344, %rd12343, 17;
	xor.b64  	%rd12345, %rd12344, %rd12343;
	shl.b64 	%rd12346, %rd12345, 5;
	add.s64 	%rd12347, %rd12346, %rd12345;
	ld.u64 	%rd12348, [%rd12882+8];
	mad.lo.s64 	%rd12349, %rd12348, 2654435761, %rd12347;
	shl.b64 	%rd12350, %rd12349, 13;
	add.s64 	%rd12351, %rd12350, %rd12349;
	shr.u64 	%rd12352, %rd12351, 7;
	xor.b64  	%rd12353, %rd12352, %rd12351;
	shl.b64 	%rd12354, %rd12353, 3;
	add.s64 	%rd12355, %rd12354, %rd12353;
	shr.u64 	%rd12356, %rd12355, 17;
	xor.b64  	%rd12357, %rd12356, %rd12355;
	shl.b64 	%rd12358, %rd12357, 5;
	add.s64 	%rd12359, %rd12358, %rd12357;
	ld.u64 	%rd12360, [%rd12882+16];
	mad.lo.s64 	%rd12361, %rd12360, 2654435761, %rd12359;
	shl.b64 	%rd12362, %rd12361, 13;
	add.s64 	%rd12363, %rd12362, %rd12361;
	shr.u64 	%rd12364, %rd12363, 7;
	xor.b64  	%rd12365, %rd12364, %rd12363;
	shl.b64 	%rd12366, %rd12365, 3;
	add.s64 	%rd12367, %rd12366, %rd12365;
	shr.u64 	%rd12368, %rd12367, 17;
	xor.b64  	%rd12369, %rd12368, %rd12367;
	shl.b64 	%rd12370, %rd12369, 5;
	add.s64 	%rd12371, %rd12370, %rd12369;
	ld.u64 	%rd12372, [%rd12882+24];
	mad.lo.s64 	%rd12373, %rd12372, 2654435761, %rd12371;
	shl.b64 	%rd12374, %rd12373, 13;
	add.s64 	%rd12375, %rd12374, %rd12373;
	shr.u64 	%rd12376, %rd12375, 7;
	xor.b64  	%rd12377, %rd12376, %rd12375;
	shl.b64 	%rd12378, %rd12377, 3;
	add.s64 	%rd12379, %rd12378, %rd12377;
	shr.u64 	%rd12380, %rd12379, 17;
	xor.b64  	%rd12381, %rd12380, %rd12379;
	shl.b64 	%rd12382, %rd12381, 5;
	add.s64 	%rd12894, %rd12382, %rd12381;
	add.s64 	%rd12886, %rd12886, 8;
	add.s64 	%rd12383, %rd710, %rd12886;
	add.s64 	%rd12882, %rd12882, 64;
	setp.ne.s64 	%p830, %rd12383, 0;
	@%p830 bra 	$L__BB7_408;
$L__BB7_409:
	setp.eq.s64 	%p831, %rd108, 0;
	@%p831 bra 	$L__BB7_417;
	setp.lt.u64 	%p832, %rd108, 4;
	@%p832 bra 	$L__BB7_412;
	shl.b64 	%rd12385, %rd12886, 3;
	add.s64 	%rd12386, %rd12639, %rd12385;
	ld.u64 	%rd12387, [%rd12386];
	mad.lo.s64 	%rd12388, %rd12387, 2654435761, %rd12894;
	shl.b64 	%rd12389, %rd12388, 13;
	add.s64 	%rd12390, %rd12389, %rd12388;
	shr.u64 	%rd12391, %rd12390, 7;
	xor.b64  	%rd12392, %rd12391, %rd12390;
	shl.b64 	%rd12393, %rd12392, 3;
	add.s64 	%rd12394, %rd12393, %rd12392;
	shr.u64 	%rd12395, %rd12394, 17;
	xor.b64  	%rd12396, %rd12395, %rd12394;
	shl.b64 	%rd12397, %rd12396, 5;
	add.s64 	%rd12398, %rd12397, %rd12396;
	ld.u64 	%rd12399, [%rd12386+8];
	mad.lo.s64 	%rd12400, %rd12399, 2654435761, %rd12398;
	shl.b64 	%rd12401, %rd12400, 13;
	add.s64 	%rd12402, %rd12401, %rd12400;
	shr.u64 	%rd12403, %rd12402, 7;
	xor.b64  	%rd12404, %rd12403, %rd12402;
	shl.b64 	%rd12405, %rd12404, 3;
	add.s64 	%rd12406, %rd12405, %rd12404;
	shr.u64 	%rd12407, %rd12406, 17;
	xor.b64  	%rd12408, %rd12407, %rd12406;
	shl.b64 	%rd12409, %rd12408, 5;
	add.s64 	%rd12410, %rd12409, %rd12408;
	ld.u64 	%rd12411, [%rd12386+16];
	mad.lo.s64 	%rd12412, %rd12411, 2654435761, %rd12410;
	shl.b64 	%rd12413, %rd12412, 13;
	add.s64 	%rd12414, %rd12413, %rd12412;
	shr.u64 	%rd12415, %rd12414, 7;
	xor.b64  	%rd12416, %rd12415, %rd12414;
	shl.b64 	%rd12417, %rd12416, 3;
	add.s64 	%rd12418, %rd12417, %rd12416;
	shr.u64 	%rd12419, %rd12418, 17;
	xor.b64  	%rd12420, %rd12419, %rd12418;
	shl.b64 	%rd12421, %rd12420, 5;
	add.s64 	%rd12422, %rd12421, %rd12420;
	ld.u64 	%rd12423, [%rd12386+24];
	mad.lo.s64 	%rd12424, %rd12423, 2654435761, %rd12422;
	shl.b64 	%rd12425, %rd12424, 13;
	add.s64 	%rd12426, %rd12425, %rd12424;
	shr.u64 	%rd12427, %rd12426, 7;
	xor.b64  	%rd12428, %rd12427, %rd12426;
	shl.b64 	%rd12429, %rd12428, 3;
	add.s64 	%rd12430, %rd12429, %rd12428;
	shr.u64 	%rd12431, %rd12430, 17;
	xor.b64  	%rd12432, %rd12431, %rd12430;
	shl.b64 	%rd12433, %rd12432, 5;
	add.s64 	%rd12894, %rd12433, %rd12432;
	add.s64 	%rd12886, %rd12886, 4;
$L__BB7_412:
	setp.eq.s64 	%p833, %rd109, 0;
	@%p833 bra 	$L__BB7_417;
	setp.eq.s64 	%p834, %rd109, 1;
	@%p834 bra 	$L__BB7_415;
	shl.b64 	%rd12436, %rd12886, 3;
	add.s64 	%rd12437, %rd12639, %rd12436;
	ld.u64 	%rd12438, [%rd12437];
	mad.lo.s64 	%rd12439, %rd12438, 2654435761, %rd12894;
	shl.b64 	%rd12440, %rd12439, 13;
	add.s64 	%rd12441, %rd12440, %rd12439;
	shr.u64 	%rd12442, %rd12441, 7;
	xor.b64  	%rd12443, %rd12442, %rd12441;
	shl.b64 	%rd12444, %rd12443, 3;
	add.s64 	%rd12445, %rd12444, %rd12443;
	shr.u64 	%rd12446, %rd12445, 17;
	xor.b64  	%rd12447, %rd12446, %rd12445;
	shl.b64 	%rd12448, %rd12447, 5;
	add.s64 	%rd12449, %rd12448, %rd12447;
	ld.u64 	%rd12450, [%rd12437+8];
	mad.lo.s64 	%rd12451, %rd12450, 2654435761, %rd12449;
	shl.b64 	%rd12452, %rd12451, 13;
	add.s64 	%rd12453, %rd12452, %rd12451;
	shr.u64 	%rd12454, %rd12453, 7;
	xor.b64  	%rd12455, %rd12454, %rd12453;
	shl.b64 	%rd12456, %rd12455, 3;
	add.s64 	%rd12457, %rd12456, %rd12455;
	shr.u64 	%rd12458, %rd12457, 17;
	xor.b64  	%rd12459, %rd12458, %rd12457;
	shl.b64 	%rd12460, %rd12459, 5;
	add.s64 	%rd12894, %rd12460, %rd12459;
	add.s64 	%rd12886, %rd12886, 2;
$L__BB7_415:
	and.b64  	%rd12461, %rd1477, 1;
	setp.eq.b64 	%p835, %rd12461, 1;
	not.pred 	%p836, %p835;
	@%p836 bra 	$L__BB7_417;
	shl.b64 	%rd12462, %rd12886, 3;
	add.s64 	%rd12463, %rd12639, %rd12462;
	ld.u64 	%rd12464, [%rd12463];
	mad.lo.s64 	%rd12465, %rd12464, 2654435761, %rd12894;
	shl.b64 	%rd12466, %rd12465, 13;
	add.s64 	%rd12467, %rd12466, %rd12465;
	shr.u64 	%rd12468, %rd12467, 7;
	xor.b64  	%rd12469, %rd12468, %rd12467;
	shl.b64 	%rd12470, %rd12469, 3;
	add.s64 	%rd12471, %rd12470, %rd12469;
	shr.u64 	%rd12472, %rd12471, 17;
	xor.b64  	%rd12473, %rd12472, %rd12471;
	shl.b64 	%rd12474, %rd12473, 5;
	add.s64 	%rd12894, %rd12474, %rd12473;
$L__BB7_417:
	setp.lt.u64 	%p837, %rd12881, %rd12894;
	selp.b64 	%rd12896, %rd12595, %rd12639, %p837;
	bra.uni 	$L__BB7_422;
$L__BB7_418:
	setp.eq.s32 	%p838, %r93, 0;
	mov.u64 	%rd12896, %rd12639;
	@%p838 bra 	$L__BB7_422;
	mov.b64 	%rd12895, 0;
	cvt.s64.s32 	%rd12479, %r93;
$L__BB7_420:
	shl.b64 	%rd12476, %rd12895, 3;
	add.s64 	%rd12477, %rd12595, %rd12476;
	ld.u64 	%rd735, [%rd12477];
	add.s64 	%rd12478, %rd12639, %rd12476;
	ld.u64 	%rd736, [%rd12478];
	setp.lt.u64 	%p839, %rd735, %rd736;
	mov.u64 	%rd12896, %rd12595;
	@%p839 bra 	$L__BB7_422;
	setp.le.u64 	%p840, %rd735, %rd736;
	add.s64 	%rd12895, %rd12895, 1;
	setp.lt.u64 	%p841, %rd12895, %rd12479;
	and.pred  	%p842, %p840, %p841;
	mov.u64 	%rd12896, %rd12639;
	@%p842 bra 	$L__BB7_420;
$L__BB7_422:
	ld.param.s8 	%rs9, [_ZN3cub18CUB_300001_SM_10006detail10merge_sort26DeviceMergeSortMergeKernelINS2_10policy_hubIPPmE9Policy600ES6_PNS0_8NullTypeES6_SA_j18tuple_indexed_lessS5_S9_EEvbT2_T3_T4_PT6_PT7_T5_PSE_SE_NS1_7vsmem_tE_param_0];
	mov.u32 	%r459, %ctaid.x;
	shl.b32 	%r35, %r459, 11;
	shl.b32 	%r36, %r3, 3;
	setp.eq.s16 	%p843, %rs9, 0;
	bar.sync 	0;
	@%p843 bra 	$L__BB7_424;
	cvt.u64.u32 	%rd12480, %r35;
	// begin inline asm
	mov.u32 %r460, %laneid;
	// end inline asm
	and.b32  	%r461, %r36, 7936;
	shl.b32 	%r462, %r460, 3;
	add.s32 	%r463, %r462, %r461;
	shr.s32 	%r464, %r463, 5;
	add.s32 	%r465, %r464, %r463;
	shl.b32 	%r466, %r465, 3;
	mov.u32 	%r467, _ZZN3cub18CUB_300001_SM_10006detail10merge_sort26DeviceMergeSortMergeKernelINS2_10policy_hubIPPmE9Policy600ES6_PNS0_8NullTypeES6_SA_j18tuple_indexed_lessS5_S9_EEvbT2_T3_T4_PT6_PT7_T5_PSE_SE_NS1_7vsmem_tEE19static_temp_storage;
	add.s32 	%r468, %r467, %r466;
	st.shared.u64 	[%r468], %rd187;
	st.shared.u64 	[%r468+8], %rd268;
	st.shared.u64 	[%r468+16], %rd348;
	st.shared.u64 	[%r468+24], %rd426;
	st.shared.u64 	[%r468+32], %rd504;
	st.shared.u64 	[%r468+40], %rd581;
	st.shared.u64 	[%r468+48], %rd658;
	st.shared.u64 	[%r468+56], %rd12896;
	bar.warp.sync 	-1;
	mad.lo.s32 	%r469, %r460, -7, %r463;
	shr.s32 	%r470, %r469, 5;
	add.s32 	%r471, %r470, %r469;
	shl.b32 	%r472, %r471, 3;
	add.s32 	%r473, %r467, %r472;
	ld.shared.u64 	%rd12481, [%r473];
	add.s32 	%r474, %r469, 32;
	shr.s32 	%r475, %r474, 5;
	add.s32 	%r476, %r475, %r469;
	shl.b32 	%r477, %r476, 3;
	add.s32 	%r478, %r467, %r477;
	ld.shared.u64 	%rd12482, [%r478+256];
	add.s32 	%r479, %r469, 64;
	shr.s32 	%r480, %r479, 5;
	add.s32 	%r481, %r480, %r469;
	shl.b32 	%r482, %r481, 3;
	add.s32 	%r483, %r467, %r482;
	ld.shared.u64 	%rd12483, [%r483+512];
	add.s32 	%r484, %r469, 96;
	shr.s32 	%r485, %r484, 5;
	add.s32 	%r486, %r485, %r469;
	shl.b32 	%r487, %r486, 3;
	add.s32 	%r488, %r467, %r487;
	ld.shared.u64 	%rd12484, [%r488+768];
	add.s32 	%r489, %r469, 128;
	shr.s32 	%r490, %r489, 5;
	add.s32 	%r491, %r490, %r469;
	shl.b32 	%r492, %r491, 3;
	add.s32 	%r493, %r467, %r492;
	ld.shared.u64 	%rd12485, [%r493+1024];
	add.s32 	%r494, %r469, 160;
	shr.s32 	%r495, %r494, 5;
	add.s32 	%r496, %r495, %r469;
	shl.b32 	%r497, %r496, 3;
	add.s32 	%r498, %r467, %r497;
	ld.shared.u64 	%rd12486, [%r498+1280];
	add.s32 	%r499, %r469, 192;
	shr.s32 	%r500, %r499, 5;
	add.s32 	%r501, %r500, %r469;
	shl.b32 	%r502, %r501, 3;
	add.s32 	%r503, %r467, %r502;
	ld.shared.u64 	%rd12487, [%r503+1536];
	add.s32 	%r504, %r469, 224;
	shr.s32 	%r505, %r504, 5;
	add.s32 	%r506, %r505, %r469;
	shl.b32 	%r507, %r506, 3;
	add.s32 	%r508, %r467, %r507;
	ld.shared.u64 	%rd12488, [%r508+1792];
	and.b32  	%r509, %r3, 31;
	or.b32  	%r510, %r461, %r509;
	cvt.u64.u32 	%rd12489, %r510;
	add.s64 	%rd12490, %rd12489, %rd12480;
	shl.b64 	%rd12491, %rd12490, 3;
	add.s64 	%rd12492, %rd1, %rd12491;
	st.global.u64 	[%rd12492], %rd12481;
	st.global.u64 	[%rd12492+256], %rd12482;
	st.global.u64 	[%rd12492+512], %rd12483;
	st.global.u64 	[%rd12492+768], %rd12484;
	st.global.u64 	[%rd12492+1024], %rd12485;
	st.global.u64 	[%rd12492+1280], %rd12486;
	st.global.u64 	[%rd12492+1536], %rd12487;
	st.global.u64 	[%rd12492+1792], %rd12488;
	bra.uni 	$L__BB7_913;
$L__BB7_424:
	cvt.u64.u32 	%rd12493, %r35;
	// begin inline asm
	mov.u32 %r511, %laneid;
	// end inline asm
	and.b32  	%r512, %r36, 7936;
	shl.b32 	%r513, %r511, 3;
	add.s32 	%r514, %r513, %r512;
	shr.s32 	%r515, %r514, 5;
	add.s32 	%r516, %r515, %r514;
	shl.b32 	%r517, %r516, 3;
	mov.u32 	%r518, _ZZN3cub18CUB_300001_SM_10006detail10merge_sort26DeviceMergeSortMergeKernelINS2_10policy_hubIPPmE9Policy600ES6_PNS0_8NullTypeES6_SA_j18tuple_indexed_lessS5_S9_EEvbT2_T3_T4_PT6_PT7_T5_PSE_SE_NS1_7vsmem_tEE19static_temp_storage;
	add.s32 	%r519, %r518, %r517;
	st.shared.u64 	[%r519], %rd187;
	st.shared.u64 	[%r519+8], %rd268;
	st.shared.u64 	[%r519+16], %rd348;
	st.shared.u64 	[%r519+24], %rd426;
	st.shared.u64 	[%r519+32], %rd504;
	st.shared.u64 	[%r519+40], %rd581;
	st.shared.u64 	[%r519+48], %rd658;
	st.shared.u64 	[%r519+56], %rd12896;
	bar.warp.sync 	-1;
	mad.lo.s32 	%r520, %r511, -7, %r514;
	shr.s32 	%r521, %r520, 5;
	add.s32 	%r522, %r521, %r520;
	shl.b32 	%r523, %r522, 3;
	add.s32 	%r524, %r518, %r523;
	ld.shared.u64 	%rd12494, [%r524];
	add.s32 	%r525, %r520, 32;
	shr.s32 	%r526, %r525, 5;
	add.s32 	%r527, %r526, %r520;
	shl.b32 	%r528, %r527, 3;
	add.s32 	%r529, %r518, %r528;
	ld.shared.u64 	%rd12495, [%r529+256];
	add.s32 	%r530, %r520, 64;
	shr.s32 	%r531, %r530, 5;
	add.s32 	%r532, %r531, %r520;
	shl.b32 	%r533, %r532, 3;
	add.s32 	%r534, %r518, %r533;
	ld.shared.u64 	%rd12496, [%r534+512];
	add.s32 	%r535, %r520, 96;
	shr.s32 	%r536, %r535, 5;
	add.s32 	%r537, %r536, %r520;
	shl.b32 	%r538, %r537, 3;
	add.s32 	%r539, %r518, %r538;
	ld.shared.u64 	%rd12497, [%r539+768];
	add.s32 	%r540, %r520, 128;
	shr.s32 	%r541, %r540, 5;
	add.s32 	%r542, %r541, %r520;
	shl.b32 	%r543, %r542, 3;
	add.s32 	%r544, %r518, %r543;
	ld.shared.u64 	%rd12498, [%r544+1024];
	add.s32 	%r545, %r520, 160;
	shr.s32 	%r546, %r545, 5;
	add.s32 	%r547, %r546, %r520;
	shl.b32 	%r548, %r547, 3;
	add.s32 	%r549, %r518, %r548;
	ld.shared.u64 	%rd12499, [%r549+1280];
	add.s32 	%r550, %r520, 192;
	shr.s32 	%r551, %r550, 5;
	add.s32 	%r552, %r551, %r520;
	shl.b32 	%r553, %r552, 3;
	add.s32 	%r554, %r518, %r553;
	ld.shared.u64 	%rd12500, [%r554+1536];
	add.s32 	%r555, %r520, 224;
	shr.s32 	%r556, %r555, 5;
	add.s32 	%r557, %r556, %r520;
	shl.b32 	%r558, %r557, 3;
	add.s32 	%r559, %r518, %r558;
	ld.shared.u64 	%rd12501, [%r559+1792];
	and.b32  	%r560, %r3, 31;
	or.b32  	%r561, %r512, %r560;
	cvt.u64.u32 	%rd12502, %r561;
	add.s64 	%rd12503, %rd12502, %rd12493;
	shl.b64 	%rd12504, %rd12503, 3;
	add.s64 	%rd12505, %rd2, %rd12504;
	st.global.u64 	[%rd12505], %rd12494;
	st.global.u64 	[%rd12505+256], %rd12495;
	st.global.u64 	[%rd12505+512], %rd12496;
	st.global.u64 	[%rd12505+768], %rd12497;
	st.global.u64 	[%rd12505+1024], %rd12498;
	st.global.u64 	[%rd12505+1280], %rd12499;
	st.global.u64 	[%rd12505+1536], %rd12500;
	st.global.u64 	[%rd12505+1792], %rd12501;
	bra.uni 	$L__BB7_913;
$L__BB7_425:
	ld.param.s8 	%rs6, [_ZN3cub18CUB_300001_SM_10006detail10merge_sort26DeviceMergeSortMergeKernelINS2_10policy_hubIPPmE9Policy600ES6_PNS0_8NullTypeES6_SA_j18tuple_indexed_lessS5_S9_EEvbT2_T3_T4_PT6_PT7_T5_PSE_SE_NS1_7vsmem_tE_param_0];
	mul.wide.u32 	%rd1481, %r2, 4;
	add.s64 	%rd1482, %rd3, %rd1481;
	ld.global.u32 	%r102, [%rd1482];
	ld.global.u32 	%r103, [%rd1482+4];
	neg.s32 	%r104, %r94;
	and.b32  	%r105, %r2, %r104;
	shl.b32 	%r37, %r105, 11;
	shl.b32 	%r106, %r94, 10;
	and.b32  	%r38, %r106, -2048;
	sub.s32 	%r107, %r2, %r105;
	shl.b32 	%r108, %r107, 11;
	sub.s32 	%r39, %r102, %r37;
	sub.s32 	%r109, %r103, %r37;
	sub.s32 	%r110, %r92, %r37;
	max.u32 	%r111, %r110, %r38;
	sub.s32 	%r112, %r111, %r38;
	sub.s32 	%r113, %r108, %r39;
	min.u32 	%r40, %r113, %r112;
	setp.eq.s32 	%p34, %r108, -2048;
	selp.b32 	%r114, 2047, 2048, %p34;
	add.s32 	%r115, %r114, %r108;
	sub.s32 	%r116, %r115, %r109;
	or.b32  	%r117, %r2, %r104;
	setp.eq.s32 	%p35, %r117, -1;
	min.u32 	%r118, %r38, %r110;
	selp.b32 	%r119, %r118, %r109, %p35;
	selp.b32 	%r120, %r38, %r116, %p35;
	min.u32 	%r121, %r120, %r112;
	sub.s32 	%r41, %r119, %r39;
	sub.s32 	%r42, %r121, %r40;
	// begin inline asm
	griddepcontrol.wait;
	// end inline asm
	setp.eq.s16 	%p36, %rs6, 0;
	@%p36 bra 	$L__BB7_442;
	cvt.u64.u32 	%rd1484, %r37;
	cvt.u64.u32 	%rd1485, %r39;
	add.s64 	%rd739, %rd1485, %rd1484;
	cvt.u64.u32 	%rd1486, %r38;
	add.s64 	%rd1487, %rd1484, %rd1486;
	cvt.u64.u32 	%rd1488, %r40;
	add.s64 	%rd740, %rd1487, %rd1488;
	add.s32 	%r43, %r42, %r41;
	setp.ge.s32 	%p37, %r3, %r43;
	@%p37 bra 	$L__BB7_428;
	setp.lt.s32 	%p38, %r3, %r41;
	sub.s32 	%r122, %r3, %r41;
	cvt.s64.s32 	%rd1489, %r122;
	cvt.u64.u32 	%rd1490, %r3;
	selp.b64 	%rd1491, %rd739, %rd740, %p38;
	selp.b64 	%rd1492, %rd1490, %rd1489, %p38;
	add.s64 	%rd1493, %rd1492, %rd1491;
	shl.b64 	%rd1494, %rd1493, 3;
	add.s64 	%rd1495, %rd2, %rd1494;
	ld.global.u64 	%rd12918, [%rd1495];
$L__BB7_428:
	add.s32 	%r44, %r3, 256;
	setp.ge.s32 	%p39, %r44, %r43;
	@%p39 bra 	$L__BB7_430;
	setp.lt.s32 	%p40, %r44, %r41;
	sub.s32 	%r123, %r44, %r41;
	cvt.s64.s32 	%rd1497, %r123;
	cvt.u64.u32 	%rd1498, %r44;
	selp.b64 	%rd1499, %rd739, %rd740, %p40;
	selp.b64 	%rd1500, %rd1498, %rd1497, %p40;
	add.s64 	%rd1501, %rd1500, %rd1499;
	shl.b64 	%rd1502, %rd1501, 3;
	add.s64 	%rd1503, %rd2, %rd1502;
	ld.global.u64 	%rd12917, [%rd1503];
$L__BB7_430:
	add.s32 	%r45, %r3, 512;
	setp.ge.s32 	%p41, %r45, %r43;
	@%p41 bra 	$L__BB7_432;
	setp.lt.s32 	%p42, %r45, %r41;
	sub.s32 	%r124, %r45, %r41;
	cvt.s64.s32 	%rd1505, %r124;
	cvt.u64.u32 	%rd1506, %r45;
	selp.b64 	%rd1507, %rd739, %rd740, %p42;
	selp.b64 	%rd1508, %rd1506, %rd1505, %p42;
	add.s64 	%rd1509, %rd1508, %rd1507;
	shl.b64 	%rd1510, %rd1509, 3;
	add.s64 	%rd1511, %rd2, %rd1510;
	ld.global.u64 	%rd12916, [%rd1511];
$L__BB7_432:
	add.s32 	%r46, %r3, 768;
	setp.ge.s32 	%p43, %r46, %r43;
	@%p43 bra 	$L__BB7_434;
	setp.lt.s32 	%p44, %r46, %r41;
	sub.s32 	%r125, %r46, %r41;
	cvt.s64.s32 	%rd1513, %r125;
	cvt.u64.u32 	%rd1514, %r46;
	selp.b64 	%rd1515, %rd739, %rd740, %p44;
	selp.b64 	%rd1516, %rd1514, %rd1513, %p44;
	add.s64 	%rd1517, %rd1516, %rd1515;
	shl.b64 	%rd1518, %rd1517, 3;
	add.s64 	%rd1519, %rd2, %rd1518;
	ld.global.u64 	%rd12915, [%rd1519];
$L__BB7_434:
	or.b32  	%r47, %r3, 1024;
	setp.ge.s32 	%p45, %r47, %r43;
	@%p45 bra 	$L__BB7_436;
	setp.lt.s32 	%p46, %r47, %r41;
	sub.s32 	%r126, %r47, %r41;
	cvt.s64.s32 	%rd1521, %r126;
	cvt.u64.u32 	%rd1522, %r47;
	selp.b64 	%rd1523, %rd739, %rd740, %p46;
	selp.b64 	%rd1524, %rd1522, %rd1521, %p46;
	add.s64 	%rd1525, %rd1524, %rd1523;
	shl.b64 	%rd1526, %rd1525, 3;
	add.s64 	%rd1527, %rd2, %rd1526;
	ld.global.u64 	%rd12914, [%rd1527];
$L__BB7_436:
	add.s32 	%r48, %r3, 1280;
	setp.ge.s32 	%p47, %r48, %r43;
	@%p47 bra 	$L__BB7_438;
	setp.lt.s32 	%p48, %r48, %r41;
	sub.s32 	%r127, %r48, %r41;
	cvt.s64.s32 	%rd1529, %r127;
	cvt.u64.u32 	%rd1530, %r48;
	selp.b64 	%rd1531, %rd739, %rd740, %p48;
	selp.b64 	%rd1532, %rd1530, %rd1529, %p48;
	add.s64 	%rd1533, %rd1532, %rd1531;
	shl.b64 	%rd1534, %rd1533, 3;
	add.s64 	%rd1535, %rd2, %rd1534;
	ld.global.u64 	%rd12913, [%rd1535];
$L__BB7_438:
	add.s32 	%r49, %r3, 1536;
	setp.ge.s32 	%p49, %r49, %r43;
	@%p49 bra 	$L__BB7_440;
	setp.lt.s32 	%p50, %r49, %r41;
	sub.s32 	%r128, %r49, %r41;
	cvt.s64.s32 	%rd1537, %r128;
	cvt.u64.u32 	%rd1538, %r49;
	selp.b64 	%rd1539, %rd739, %rd740, %p50;
	selp.b64 	%rd1540, %rd1538, %rd1537, %p50;
	add.s64 	%rd1541, %rd1540, %rd1539;
	shl.b64 	%rd1542, %rd1541, 3;
	add.s64 	%rd1543, %rd2, %rd1542;
	ld.global.u64 	%rd12912, [%rd1543];
$L__BB7_440:
	add.s32 	%r50, %r3, 1792;
	setp.ge.s32 	%p51, %r50, %r43;
	@%p51 bra 	$L__BB7_458;
	setp.lt.s32 	%p52, %r50, %r41;
	sub.s32 	%r129, %r50, %r41;
	cvt.s64.s32 	%rd1545, %r129;
	cvt.u64.u32 	%rd1546, %r50;
	selp.b64 	%rd1547, %rd739, %rd740, %p52;
	selp.b64 	%rd1548, %rd1546, %rd1545, %p52;
	add.s64 	%rd1549, %rd1548, %rd1547;
	shl.b64 	%rd1550, %rd1549, 3;
	add.s64 	%rd1551, %rd2, %rd1550;
	ld.global.u64 	%rd12911, [%rd1551];
	bra.uni 	$L__BB7_458;
$L__BB7_442:
	cvt.u64.u32 	%rd1553, %r37;
	cvt.u64.u32 	%rd1554, %r39;
	add.s64 	%rd756, %rd1554, %rd1553;
	cvt.u64.u32 	%rd1555, %r38;
	add.s64 	%rd1556, %rd1553, %rd1555;
	cvt.u64.u32 	%rd1557, %r40;
	add.s64 	%rd757, %rd1556, %rd1557;
	add.s32 	%r51, %r42, %r41;
	setp.ge.s32 	%p53, %r3, %r51;
	@%p53 bra 	$L__BB7_444;
	setp.lt.s32 	%p54, %r3, %r41;
	sub.s32 	%r130, %r3, %r41;
	cvt.s64.s32 	%rd1558, %r130;
	cvt.u64.u32 	%rd1559, %r3;
	selp.b64 	%rd1560, %rd756, %rd757, %p54;
	selp.b64 	%rd1561, %rd1559, %rd1558, %p54;
	add.s64 	%rd1562, %rd1561, %rd1560;
	shl.b64 	%rd1563, %rd1562, 3;
	add.s64 	%rd1564, %rd1, %rd1563;
	ld.global.u64 	%rd12918, [%rd1564];
$L__BB7_444:
	add.s32 	%r52, %r3, 256;
	setp.ge.s32 	%p55, %r52, %r51;
	@%p55 bra 	$L__BB7_446;
	setp.lt.s32 	%p56, %r52, %r41;
	sub.s32 	%r131, %r52, %r41;
	cvt.s64.s32 	%rd1566, %r131;
	cvt.u64.u32 	%rd1567, %r52;
	selp.b64 	%rd1568, %rd756, %rd757, %p56;
	selp.b64 	%rd1569, %rd1567, %rd1566, %p56;
	add.s64 	%rd1570, %rd1569, %rd1568;
	shl.b64 	%rd1571, %rd1570, 3;
	add.s64 	%rd1572, %rd1, %rd1571;
	ld.global.u64 	%rd12917, [%rd1572];
$L__BB7_446:
	add.s32 	%r53, %r3, 512;
	setp.ge.s32 	%p57, %r53, %r51;
	@%p57 bra 	$L__BB7_448;
	setp.lt.s32 	%p58, %r53, %r41;
	sub.s32 	%r132, %r53, %r41;
	cvt.s64.s32 	%rd1574, %r132;
	cvt.u64.u32 	%rd1575, %r53;
	selp.b64 	%rd1576, %rd756, %rd757, %p58;
	selp.b64 	%rd1577, %rd1575, %rd1574, %p58;
	add.s64 	%rd1578, %rd1577, %rd1576;
	shl.b64 	%rd1579, %rd1578, 3;
	add.s64 	%rd1580, %rd1, %rd1579;
	ld.global.u64 	%rd12916, [%rd1580];
$L__BB7_448:
	add.s32 	%r54, %r3, 768;
	setp.ge.s32 	%p59, %r54, %r51;
	@%p59 bra 	$L__BB7_450;
	setp.lt.s32 	%p60, %r54, %r41;
	sub.s32 	%r133, %r54, %r41;
	cvt.s64.s32 	%rd1582, %r133;
	cvt.u64.u32 	%rd1583, %r54;
	selp.b64 	%rd1584, %rd756, %rd757, %p60;
	selp.b64 	%rd1585, %rd1583, %rd1582, %p60;
	add.s64 	%rd1586, %rd1585, %rd1584;
	shl.b64 	%rd1587, %rd1586, 3;
	add.s64 	%rd1588, %rd1, %rd1587;
	ld.global.u64 	%rd12915, [%rd1588];
$L__BB7_450:
	or.b32  	%r55, %r3, 1024;
	setp.ge.s32 	%p61, %r55, %r51;
	@%p61 bra 	$L__BB7_452;
	setp.lt.s32 	%p62, %r55, %r41;
	sub.s32 	%r134, %r55, %r41;
	cvt.s64.s32 	%rd1590, %r134;
	cvt.u64.u32 	%rd1591, %r55;
	selp.b64 	%rd1592, %rd756, %rd757, %p62;
	selp.b64 	%rd1593, %rd1591, %rd1590, %p62;
	add.s64 	%rd1594, %rd1593, %rd1592;
	shl.b64 	%rd1595, %rd1594, 3;
	add.s64 	%rd1596, %rd1, %rd1595;
	ld.global.u64 	%rd12914, [%rd1596];
$L__BB7_452:
	add.s32 	%r56, %r3, 1280;
	setp.ge.s32 	%p63, %r56, %r51;
	@%p63 bra 	$L__BB7_454;
	setp.lt.s32 	%p64, %r56, %r41;
	sub.s32 	%r135, %r56, %r41;
	cvt.s64.s32 	%rd1598, %r135;
	cvt.u64.u32 	%rd1599, %r56;
	selp.b64 	%rd1600, %rd756, %rd757, %p64;
	selp.b64 	%rd1601, %rd1599, %rd1598, %p64;
	add.s64 	%rd1602, %rd1601, %rd1600;
	shl.b64 	%rd1603, %rd1602, 3;
	add.s64 	%rd1604, %rd1, %rd1603;
	ld.global.u64 	%rd12913, [%rd1604];
$L__BB7_454:
	add.s32 	%r57, %r3, 1536;
	setp.ge.s32 	%p65, %r57, %r51;
	@%p65 bra 	$L__BB7_456;
	setp.lt.s32 	%p66, %r57, %r41;
	sub.s32 	%r136, %r57, %r41;
	cvt.s64.s32 	%rd1606, %r136;
	cvt.u64.u32 	%rd1607, %r57;
	selp.b64 	%rd1608, %rd756, %rd757, %p66;
	selp.b64 	%rd1609, %rd1607, %rd1606, %p66;
	add.s64 	%rd1610, %rd1609, %rd1608;
	shl.b64 	%rd1611, %rd1610, 3;
	add.s64 	%rd1612, %rd1, %rd1611;
	ld.global.u64 	%rd12912, [%rd1612];
$L__BB7_456:
	add.s32 	%r58, %r3, 1792;
	setp.ge.s32 	%p67, %r58, %r51;
	@%p67 bra 	$L__BB7_458;
	setp.lt.s32 	%p68, %r58, %r41;
	sub.s32 	%r137, %r58, %r41;
	cvt.s64.s32 	%rd1614, %r137;
	cvt.u64.u32 	%rd1615, %r58;
	selp.b64 	%rd1616, %rd756, %rd757, %p68;
	selp.b64 	%rd1617, %rd1615, %rd1614, %p68;
	add.s64 	%rd1618, %rd1617, %rd1616;
	shl.b64 	%rd1619, %rd1618, 3;
	add.s64 	%rd1620, %rd1, %rd1619;
	ld.global.u64 	%rd12911, [%rd1620];
$L__BB7_458:
	shl.b32 	%r138, %r3, 3;
	mov.u32 	%r139, _ZZN3cub18CUB_300001_SM_10006detail10merge_sort26DeviceMergeSortMergeKernelINS2_10policy_hubIPPmE9Policy600ES6_PNS0_8NullTypeES6_SA_j18tuple_indexed_lessS5_S9_EEvbT2_T3_T4_PT6_PT7_T5_PSE_SE_NS1_7vsmem_tEE19static_temp_storage;
	add.s32 	%r140, %r139, %r138;
	st.shared.u64 	[%r140], %rd12918;
	st.shared.u64 	[%r140+2048], %rd12917;
	st.shared.u64 	[%r140+4096], %rd12916;
	st.shared.u64 	[%r140+6144], %rd12915;
	st.shared.u64 	[%r140+8192], %rd12914;
	st.shared.u64 	[%r140+10240], %rd12913;
	st.shared.u64 	[%r140+12288], %rd12912;
	st.shared.u64 	[%r140+14336], %rd12911;
	bar.sync 	0;
	// begin inline asm
	griddepcontrol.launch_dependents;
	// end inline asm
	add.s32 	%r59, %r42, %r41;
	min.s32 	%r60, %r138, %r59;
	setp.lt.s32 	%p69, %r60, %r42;
	sub.s32 	%r141, %r60, %r42;
	selp.b32 	%r567, 0, %r141, %p69;
	min.s32 	%r565, %r41, %r60;
	setp.ge.s32 	%p70, %r567, %r565;
	@%p70 bra 	$L__BB7_503;
	add.s64 	%rd781, %rd1477, -1;
	and.b64  	%rd782, %rd1477, 7;
	and.b64  	%rd783, %rd1477, 3;
$L__BB7_460:
	setp.eq.s64 	%p71, %rd1477, 0;
	sub.s32 	%r142, %r565, %r567;
	shr.u32 	%r143, %r142, 31;
	add.s32 	%r144, %r142, %r143;
	shr.s32 	%r145, %r144, 1;
	add.s32 	%r65, %r145, %r567;
	shl.b32 	%r146, %r65, 3;
	add.s32 	%r148, %r139, %r146;
	ld.shared.u64 	%rd784, [%r148];
	not.b32 	%r149, %r65;
	add.s32 	%r150, %r60, %r41;
	add.s32 	%r151, %r150, %r149;
	shl.b32 	%r152, %r151, 3;
	add.s32 	%r153, %r139, %r152;
	ld.shared.u64 	%rd785, [%r153];
	mov.b64 	%rd12922, -3750763034362895579;
	@%p71 bra 	$L__BB7_466;
	setp.eq.s64 	%p72, %rd781, 0;
	mov.b64 	%rd12922, -3750763034362895579;
	mov.b64 	%rd12923, 0;
	@%p72 bra 	$L__BB7_464;
	mov.b64 	%rd12922, -3750763034362895579;
	mov.b64 	%rd12923, 0;
	mov.u64 	%rd12925, %rd12923;
$L__BB7_463:
	shl.b64 	%rd1627, %rd12923, 3;
	add.s64 	%rd1628, %rd785, %rd1627;
	ld.u64 	%rd1629, [%rd1628];
	and.b64  	%rd1630, %rd1629, 255;
	xor.b64  	%rd1631, %rd1630, %rd12922;
	mul.lo.s64 	%rd1632, %rd1631, 1099511628211;
	shr.u64 	%rd1633, %rd1629, 8;
	and.b64  	%rd1634, %rd1633, 255;
	xor.b64  	%rd1635, %rd1634, %rd1632;
	mul.lo.s64 	%rd1636, %rd1635, 1099511628211;
	shr.u64 	%rd1637, %rd1629, 16;
	and.b64  	%rd1638, %rd1637, 255;
	xor.b64  	%rd1639, %rd1638, %rd1636;
	mul.lo.s64 	%rd1640, %rd1639, 1099511628211;
	shr.u64 	%rd1641, %rd1629, 24;
	and.b64  	%rd1642, %rd1641, 255;
	xor.b64  	%rd1643, %rd1642, %rd1640;
	mul.lo.s64 	%rd1644, %rd1643, 1099511628211;
	shr.u64 	%rd1645, %rd1629, 32;
	and.b64  	%rd1646, %rd1645, 255;
	xor.b64  	%rd1647, %rd1646, %rd1644;
	mul.lo.s64 	%rd1648, %rd1647, 1099511628211;
	shr.u64 	%rd1649, %rd1629, 40;
	and.b64  	%rd1650, %rd1649, 255;
	xor.b64  	%rd1651, %rd1650, %rd1648;
	mul.lo.s64 	%rd1652, %rd1651, 1099511628211;
	shr.u64 	%rd1653, %rd1629, 48;
	and.b64  	%rd1654, %rd1653, 255;
	xor.b64  	%rd1655, %rd1654, %rd1652;
	mul.lo.s64 	%rd1656, %rd1655, 1099511628211;
	shr.u64 	%rd1657, %rd1629, 56;
	xor.b64  	%rd1658, %rd1657, %rd1656;
	mul.lo.s64 	%rd1659, %rd1658, 1099511628211;
	ld.u64 	%rd1660, [%rd1628+8];
	and.b64  	%rd1661, %rd1660, 255;
	xor.b64  	%rd1662, %rd1661, %rd1659;
	mul.lo.s64 	%rd1663, %rd1662, 1099511628211;
	shr.u64 	%rd1664, %rd1660, 8;
	and.b64  	%rd1665, %rd1664, 255;
	xor.b64  	%rd1666, %rd1665, %rd1663;
	mul.lo.s64 	%rd1667, %rd1666, 1099511628211;
	shr.u64 	%rd1668, %rd1660, 16;
	and.b64  	%rd1669, %rd1668, 255;
	xor.b64  	%rd1670, %rd1669, %rd1667;
	mul.lo.s64 	%rd1671, %rd1670, 1099511628211;
	shr.u64 	%rd1672, %rd1660, 24;
	and.b64  	%rd1673, %rd1672, 255;
	xor.b64  	%rd1674, %rd1673, %rd1671;
	mul.lo.s64 	%rd1675, %rd1674, 1099511628211;
	shr.u64 	%rd1676, %rd1660, 32;
	and.b64  	%rd1677, %rd1676, 255;
	xor.b64  	%rd1678, %rd1677, %rd1675;
	mul.lo.s64 	%rd1679, %rd1678, 1099511628211;
	shr.u64 	%rd1680, %rd1660, 40;
	and.b64  	%rd1681, %rd1680, 255;
	xor.b64  	%rd1682, %rd1681, %rd1679;
	mul.lo.s64 	%rd1683, %rd1682, 1099511628211;
	shr.u64 	%rd1684, %rd1660, 48;
	and.b64  	%rd1685, %rd1684, 255;
	xor.b64  	%rd1686, %rd1685, %rd1683;
	mul.lo.s64 	%rd1687, %rd1686, 1099511628211;
	shr.u64 	%rd1688, %rd1660, 56;
	xor.b64  	%rd1689, %rd1688, %rd1687;
	mul.lo.s64 	%rd12922, %rd1689, 1099511628211;
	add.s64 	%rd12923, %rd12923, 2;
	add.s64 	%rd12925, %rd12925, 2;
	and.b64  	%rd1690, %rd1477, -2;
	setp.eq.s64 	%p73, %rd12925, %rd1690;
	@%p73 bra 	$L__BB7_464;
	bra.uni 	$L__BB7_463;
$L__BB7_464:
	and.b64  	%rd1691, %rd1477, 1;
	setp.eq.b64 	%p74, %rd1691, 1;
	not.pred 	%p75, %p74;
	@%p75 bra 	$L__BB7_466;
	shl.b64 	%rd1692, %rd12923, 3;
	add.s64 	%rd1693, %rd785, %rd1692;
	ld.u64 	%rd1694, [%rd1693];
	and.b64  	%rd1695, %rd1694, 255;
	xor.b64  	%rd1696, %rd1695, %rd12922;
	mul.lo.s64 	%rd1697, %rd1696, 1099511628211;
	shr.u64 	%rd1698, %rd1694, 8;
	and.b64  	%rd1699, %rd1698, 255;
	xor.b64  	%rd1700, %rd1699, %rd1697;
	mul.lo.s64 	%rd1701, %rd1700, 1099511628211;
	shr.u64 	%rd1702, %rd1694, 16;
	and.b64  	%rd1703, %rd1702, 255;
	xor.b64  	%rd1704, %rd1703, %rd1701;
	mul.lo.s64 	%rd1705, %rd1704, 1099511628211;
	shr.u64 	%rd1706, %rd1694, 24;
	and.b64  	%rd1707, %rd1706, 255;
	xor.b64  	%rd1708, %rd1707, %rd1705;
	mul.lo.s64 	%rd1709, %rd1708, 1099511628211;
	shr.u64 	%rd1710, %rd1694, 32;
	and.b64  	%rd1711, %rd1710, 255;
	xor.b64  	%rd1712, %rd1711, %rd1709;
	mul.lo.s64 	%rd1713, %rd1712, 1099511628211;
	shr.u64 	%rd1714, %rd1694, 40;
	and.b64  	%rd1715, %rd1714, 255;
	xor.b64  	%rd1716, %rd1715, %rd1713;
	mul.lo.s64 	%rd1717, %rd1716, 1099511628211;
	shr.u64 	%rd1718, %rd1694, 48;
	and.b64  	%rd1719, %rd1718, 255;
	xor.b64  	%rd1720, %rd1719, %rd1717;
	mul.lo.s64 	%rd1721, %rd1720, 1099511628211;
	shr.u64 	%rd1722, %rd1694, 56;
	xor.b64  	%rd1723, %rd1722, %rd1721;
	mul.lo.s64 	%rd12922, %rd1723, 1099511628211;
$L__BB7_466:
	setp.eq.s64 	%p76, %rd1477, 0;
	mov.b64 	%rd12929, -3750763034362895579;
	@%p76 bra 	$L__BB7_472;
	setp.eq.s64 	%p77, %rd781, 0;
	mov.b64 	%rd12929, -3750763034362895579;
	mov.b64 	%rd12930, 0;
	@%p77 bra 	$L__BB7_470;
	mov.b64 	%rd12929, -3750763034362895579;
	mov.b64 	%rd12930, 0;
	mov.u64 	%rd12928, %rd12930;
$L__BB7_469:
	shl.b64 	%rd1730, %rd12930, 3;
	add.s64 	%rd1731, %rd784, %rd1730;
	ld.u64 	%rd1732, [%rd1731];
	and.b64  	%rd1733, %rd1732, 255;
	xor.b64  	%rd1734, %rd1733, %rd12929;
	mul.lo.s64 	%rd1735, %rd1734, 1099511628211;
	shr.u64 	%rd1736, %rd1732, 8;
	and.b64  	%rd1737, %rd1736, 255;
	xor.b64  	%rd1738, %rd1737, %rd1735;
	mul.lo.s64 	%rd1739, %rd1738, 1099511628211;
	shr.u64 	%rd1740, %rd1732, 16;
	and.b64  	%rd1741, %rd1740, 255;
	xor.b64  	%rd1742, %rd1741, %rd1739;
	mul.lo.s64 	%rd1743, %rd1742, 1099511628211;
	shr.u64 	%rd1744, %rd1732, 24;
	and.b64  	%rd1745, %rd1744, 255;
	xor.b64  	%rd1746, %rd1745, %rd1743;
	mul.lo.s64 	%rd1747, %rd1746, 1099511628211;
	shr.u64 	%rd1748, %rd1732, 32;
	and.b64  	%rd1749, %rd1748, 255;
	xor.b64  	%rd1750, %rd1749, %rd1747;
	mul.lo.s64 	%rd1751, %rd1750, 1099511628211;
	shr.u64 	%rd1752, %rd1732, 40;
	and.b64  	%rd1753, %rd1752, 255;
	xor.b64  	%rd1754, %rd1753, %rd1751;
	mul.lo.s64 	%rd1755, %rd1754, 1099511628211;
	shr.u64 	%rd1756, %rd1732, 48;
	and.b64  	%rd1757, %rd1756, 255;
	xor.b64  	%rd1758, %rd1757, %rd1755;
	mul.lo.s64 	%rd1759, %rd1758, 1099511628211;
	shr.u64 	%rd1760, %rd1732, 56;
	xor.b64  	%rd1761, %rd1760, %rd1759;
	mul.lo.s64 	%rd1762, %rd1761, 1099511628211;
	ld.u64 	%rd1763, [%rd1731+8];
	and.b64  	%rd1764, %rd1763, 255;
	xor.b64  	%rd1765, %rd1764, %rd1762;
	mul.lo.s64 	%rd1766, %rd1765, 1099511628211;
	shr.u64 	%rd1767, %rd1763, 8;
	and.b64  	%rd1768, %rd1767, 255;
	xor.b64  	%rd1769, %rd1768, %rd1766;
	mul.lo.s64 	%rd1770, %rd1769, 1099511628211;
	shr.u64 	%rd1771, %rd1763, 16;
	and.b64  	%rd1772, %rd1771, 255;
	xor.b64  	%rd1773, %rd1772, %rd1770;
	mul.lo.s64 	%rd1774, %rd1773, 1099511628211;
	shr.u64 	%rd1775, %rd1763, 24;
	and.b64  	%rd1776, %rd1775, 255;
	xor.b64  	%rd1777, %rd1776, %rd1774;
	mul.lo.s64 	%rd1778, %rd1777, 1099511628211;
	shr.u64 	%rd1779, %rd1763, 32;
	and.b64  	%rd1780, %rd1779, 255;
	xor.b64  	%rd1781, %rd1780, %rd1778;
	mul.lo.s64 	%rd1782, %rd1781, 1099511628211;
	shr.u64 	%rd1783, %rd1763, 40;
	and.b64  	%rd1784, %rd1783, 255;
	xor.b64  	%rd1785, %rd1784, %rd1782;
	mul.lo.s64 	%rd1786, %rd1785, 1099511628211;
	shr.u64 	%rd1787, %rd1763, 48;
	and.b64  	%rd1788, %rd1787, 255;
	xor.b64  	%rd1789, %rd1788, %rd1786;
	mul.lo.s64 	%rd1790, %rd1789, 1099511628211;
	shr.u64 	%rd1791, %rd1763, 56;
	xor.b64  	%rd1792, %rd1791, %rd1790;
	mul.lo.s64 	%rd12929, %rd1792, 1099511628211;
	add.s64 	%rd12930, %rd12930, 2;
	add.s64 	%rd12928, %rd12928, 2;
	and.b64  	%rd1793, %rd1477, -2;
	setp.ne.s64 	%p78, %rd12928, %rd1793;
	@%p78 bra 	$L__BB7_469;
$L__BB7_470:
	and.b64  	%rd1794, %rd1477, 1;
	setp.eq.b64 	%p79, %rd1794, 1;
	not.pred 	%p80, %p79;
	@%p80 bra 	$L__BB7_472;
	shl.b64 	%rd1795, %rd12930, 3;
	add.s64 	%rd1796, %rd784, %rd1795;
	ld.u64 	%rd1797, [%rd1796];
	and.b64  	%rd1798, %rd1797, 255;
	xor.b64  	%rd1799, %rd1798, %rd12929;
	mul.lo.s64 	%rd1800, %rd1799, 1099511628211;
	shr.u64 	%rd1801, %rd1797, 8;
	and.b64  	%rd1802, %rd1801, 255;
	xor.b64  	%rd1803, %rd1802, %rd1800;
	mul.lo.s64 	%rd1804, %rd1803, 1099511628211;
	shr.u64 	%rd1805, %rd1797, 16;
	and.b64  	%rd1806, %rd1805, 255;
	xor.b64  	%rd1807, %rd1806, %rd1804;
	mul.lo.s64 	%rd1808, %rd1807, 1099511628211;
	shr.u64 	%rd1809, %rd1797, 24;
	and.b64  	%rd1810, %rd1809, 255;
	xor.b64  	%rd1811, %rd1810, %rd1808;
	mul.lo.s64 	%rd1812, %rd1811, 1099511628211;
	shr.u64 	%rd1813, %rd1797, 32;
	and.b64  	%rd1814, %rd1813, 255;
	xor.b64  	%rd1815, %rd1814, %rd1812;
	mul.lo.s64 	%rd1816, %rd1815, 1099511628211;
	shr.u64 	%rd1817, %rd1797, 40;
	and.b64  	%rd1818, %rd1817, 255;
	xor.b64  	%rd1819, %rd1818, %rd1816;
	mul.lo.s64 	%rd1820, %rd1819, 1099511628211;
	shr.u64 	%rd1821, %rd1797, 48;
	and.b64  	%rd1822, %rd1821, 255;
	xor.b64  	%rd1823, %rd1822, %rd1820;
	mul.lo.s64 	%rd1824, %rd1823, 1099511628211;
	shr.u64 	%rd1825, %rd1797, 56;
	xor.b64  	%rd1826, %rd1825, %rd1824;
	mul.lo.s64 	%rd12929, %rd1826, 1099511628211;
$L__BB7_472:
	setp.eq.s64 	%p81, %rd12922, %rd12929;
	@%p81 bra 	$L__BB7_498;
	and.b64  	%rd808, %rd1477, 1;
	setp.eq.s64 	%p82, %rd1477, 0;
	mov.b64 	%rd12943, 0;
	@%p82 bra 	$L__BB7_485;
	setp.lt.u64 	%p83, %rd781, 7;
	mov.b64 	%rd12944, 0;
	mov.u64 	%rd12943, %rd12944;
	@%p83 bra 	$L__BB7_477;
	mov.b64 	%rd12944, 0;
	mov.u64 	%rd12946, %rd12944;
$L__BB7_476:
	.pragma "nounroll";
	shl.b64 	%rd1831, %rd12944, 3;
	add.s64 	%rd1832, %rd785, %rd1831;
	ld.u64 	%rd1833, [%rd1832];
	mad.lo.s64 	%rd1834, %rd1833, 2654435761, %rd12943;
	shl.b64 	%rd1835, %rd1834, 13;
	add.s64 	%rd1836, %rd1835, %rd1834;
	shr.u64 	%rd1837, %rd1836, 7;
	xor.b64  	%rd1838, %rd1837, %rd1836;
	shl.b64 	%rd1839, %rd1838, 3;
	add.s64 	%rd1840, %rd1839, %rd1838;
	shr.u64 	%rd1841, %rd1840, 17;
	xor.b64  	%rd1842, %rd1841, %rd1840;
	shl.b64 	%rd1843, %rd1842, 5;
	add.s64 	%rd1844, %rd1843, %rd1842;
	ld.u64 	%rd1845, [%rd1832+8];
	mad.lo.s64 	%rd1846, %rd1845, 2654435761, %rd1844;
	shl.b64 	%rd1847, %rd1846, 13;
	add.s64 	%rd1848, %rd1847, %rd1846;
	shr.u64 	%rd1849, %rd1848, 7;
	xor.b64  	%rd1850, %rd1849, %rd1848;
	shl.b64 	%rd1851, %rd1850, 3;
	add.s64 	%rd1852, %rd1851, %rd1850;
	shr.u64 	%rd1853, %rd1852, 17;
	xor.b64  	%rd1854, %rd1853, %rd1852;
	shl.b64 	%rd1855, %rd1854, 5;
	add.s64 	%rd1856, %rd1855, %rd1854;
	ld.u64 	%rd1857, [%rd1832+16];
	mad.lo.s64 	%rd1858, %rd1857, 2654435761, %rd1856;
	shl.b64 	%rd1859, %rd1858, 13;
	add.s64 	%rd1860, %rd1859, %rd1858;
	shr.u64 	%rd1861, %rd1860, 7;
	xor.b64  	%rd1862, %rd1861, %rd1860;
	shl.b64 	%rd1863, %rd1862, 3;
	add.s64 	%rd1864, %rd1863, %rd1862;
	shr.u64 	%rd1865, %rd1864, 17;
	xor.b64  	%rd1866, %rd1865, %rd1864;
	shl.b64 	%rd1867, %rd1866, 5;
	add.s64 	%rd1868, %rd1867, %rd1866;
	ld.u64 	%rd1869, [%rd1832+24];
	mad.lo.s64 	%rd1870, %rd1869, 2654435761, %rd1868;
	shl.b64 	%rd1871, %rd1870, 13;
	add.s64 	%rd1872, %rd1871, %rd1870;
	shr.u64 	%rd1873, %rd1872, 7;
	xor.b64  	%rd1874, %rd1873, %rd1872;
	shl.b64 	%rd1875, %rd1874, 3;
	add.s64 	%rd1876, %rd1875, %rd1874;
	shr.u64 	%rd1877, %rd1876, 17;
	xor.b64  	%rd1878, %rd1877, %rd1876;
	shl.b64 	%rd1879, %rd1878, 5;
	add.s64 	%rd1880, %rd1879, %rd1878;
	ld.u64 	%rd1881, [%rd1832+32];
	mad.lo.s64 	%rd1882, %rd1881, 2654435761, %rd1880;
	shl.b64 	%rd1883, %rd1882, 13;
	add.s64 	%rd1884, %rd1883, %rd1882;
	shr.u64 	%rd1885, %rd1884, 7;
	xor.b64  	%rd1886, %rd1885, %rd1884;
	shl.b64 	%rd1887, %rd1886, 3;
	add.s64 	%rd1888, %rd1887, %rd1886;
	shr.u64 	%rd1889, %rd1888, 17;
	xor.b64  	%rd1890, %rd1889, %rd1888;
	shl.b64 	%rd1891, %rd1890, 5;
	add.s64 	%rd1892, %rd1891, %rd1890;
	ld.u64 	%rd1893, [%rd1832+40];
	mad.lo.s64 	%rd1894, %rd1893, 2654435761, %rd1892;
	shl.b64 	%rd1895, %rd1894, 13;
	add.s64 	%rd1896, %rd1895, %rd1894;
	shr.u64 	%rd1897, %rd1896, 7;
	xor.b64  	%rd1898, %rd1897, %rd1896;
	shl.b64 	%rd1899, %rd1898, 3;
	add.s64 	%rd1900, %rd1899, %rd1898;
	shr.u64 	%rd1901, %rd1900, 17;
	xor.b64  	%rd1902, %rd1901, %rd1900;
	shl.b64 	%rd1903, %rd1902, 5;
	add.s64 	%rd1904, %rd1903, %rd1902;
	ld.u64 	%rd1905, [%rd1832+48];
	mad.lo.s64 	%rd1906, %rd1905, 2654435761, %rd1904;
	shl.b64 	%rd1907, %rd1906, 13;
	add.s64 	%rd1908, %rd1907, %rd1906;
	shr.u64 	%rd1909, %rd1908, 7;
	xor.b64  	%rd1910, %rd1909, %rd1908;
	shl.b64 	%rd1911, %rd1910, 3;
	add.s64 	%rd1912, %rd1911, %rd1910;
	shr.u64 	%rd1913, %rd1912, 17;
	xor.b64  	%rd1914, %rd1913, %rd1912;
	shl.b64 	%rd1915, %rd1914, 5;
	add.s64 	%rd1916, %rd1915, %rd1914;
	ld.u64 	%rd1917, [%rd1832+56];
	mad.lo.s64 	%rd1918, %rd1917, 2654435761, %rd1916;
	shl.b64 	%rd1919, %rd1918, 13;
	add.s64 	%rd1920, %rd1919, %rd1918;
	shr.u64 	%rd1921, %rd1920, 7;
	xor.b64  	%rd1922, %rd1921, %rd1920;
	shl.b64 	%rd1923, %rd1922, 3;
	add.s64 	%rd1924, %rd1923, %rd1922;
	shr.u64 	%rd1925, %rd1924, 17;
	xor.b64  	%rd1926, %rd1925, %rd1924;
	shl.b64 	%rd1927, %rd1926, 5;
	add.s64 	%rd12943, %rd1927, %rd1926;
	add.s64 	%rd12944, %rd12944, 8;
	add.s64 	%rd12946, %rd12946, 8;
	and.b64  	%rd1928, %rd1477, -8;
	setp.eq.s64 	%p84, %rd12946, %rd1928;
	@%p84 bra 	$L__BB7_477;
	bra.uni 	$L__BB7_476;
$L__BB7_477:
	setp.eq.s64 	%p85, %rd782, 0;
	@%p85 bra 	$L__BB7_485;
	add.s64 	%rd1930, %rd782, -1;
	setp.lt.u64 	%p86, %rd1930, 3;
	@%p86 bra 	$L__BB7_480;
	shl.b64 	%rd1931, %rd12944, 3;
	add.s64 	%rd1932, %rd785, %rd1931;
	ld.u64 	%rd1933, [%rd1932];
	mad.lo.s64 	%rd1934, %rd1933, 2654435761, %rd12943;
	shl.b64 	%rd1935, %rd1934, 13;
	add.s64 	%rd1936, %rd1935, %rd1934;
	shr.u64 	%rd1937, %rd1936, 7;
	xor.b64  	%rd1938, %rd1937, %rd1936;
	shl.b64 	%rd1939, %rd1938, 3;
	add.s64 	%rd1940, %rd1939, %rd1938;
	shr.u64 	%rd1941, %rd1940, 17;
	xor.b64  	%rd1942, %rd1941, %rd1940;
	shl.b64 	%rd1943, %rd1942, 5;
	add.s64 	%rd1944, %rd1943, %rd1942;
	ld.u64 	%rd1945, [%rd1932+8];
	mad.lo.s64 	%rd1946, %rd1945, 2654435761, %rd1944;
	shl.b64 	%rd1947, %rd1946, 13;
	add.s64 	%rd1948, %rd1947, %rd1946;
	shr.u64 	%rd1949, %rd1948, 7;
	xor.b64  	%rd1950, %rd1949, %rd1948;
	shl.b64 	%rd1951, %rd1950, 3;
	add.s64 	%rd1952, %rd1951, %rd1950;
	shr.u64 	%rd1953, %rd1952, 17;
	xor.b64  	%rd1954, %rd1953, %rd1952;
	shl.b64 	%rd1955, %rd1954, 5;
	add.s64 	%rd1956, %rd1955, %rd1954;
	ld.u64 	%rd1957, [%rd1932+16];
	mad.lo.s64 	%rd1958, %rd1957, 2654435761, %rd1956;
	shl.b64 	%rd1959, %rd1958, 13;
	add.s64 	%rd1960, %rd1959, %rd1958;
	shr.u64 	%rd1961, %rd1960, 7;
	xor.b64  	%rd1962, %rd1961, %rd1960;
	shl.b64 	%rd1963, %rd1962, 3;
	add.s64 	%rd1964, %rd1963, %rd1962;
	shr.u64 	%rd1965, %rd1964, 17;
	xor.b64  	%rd1966, %rd1965, %rd1964;
	shl.b64 	%rd1967, %rd1966, 5;
	add.s64 	%rd1968, %rd1967, %rd1966;
	ld.u64 	%rd1969, [%rd1932+24];
	mad.lo.s64 	%rd1970, %rd1969, 2654435761, %rd1968;
	shl.b64 	%rd1971, %rd1970, 13;
	add.s64 	%rd1972, %rd1971, %rd1970;
	shr.u64 	%rd1973, %rd1972, 7;
	xor.b64  	%rd1974, %rd1973, %rd1972;
	shl.b64 	%rd1975, %rd1974, 3;
	add.s64 	%rd1976, %rd1975, %rd1974;
	shr.u64 	%rd1977, %rd1976, 17;
	xor.b64  	%rd1978, %rd1977, %rd1976;
	shl.b64 	%rd1979, %rd1978, 5;
	add.s64 	%rd12943, %rd1979, %rd1978;
	add.s64 	%rd12944, %rd12944, 4;
$L__BB7_480:
	setp.eq.s64 	%p87, %rd783, 0;
	@%p87 bra 	$L__BB7_485;
	setp.eq.s64 	%p88, %rd783, 1;
	@%p88 bra 	$L__BB7_483;
	shl.b64 	%rd1981, %rd12944, 3;
	add.s64 	%rd1982, %rd785, %rd1981;
	ld.u64 	%rd1983, [%rd1982];
	mad.lo.s64 	%rd1984, %rd1983, 2654435761, %rd12943;
	shl.b64 	%rd1985, %rd1984, 13;
	add.s64 	%rd1986, %rd1985, %rd1984;
	shr.u64 	%rd1987, %rd1986, 7;
	xor.b64  	%rd1988, %rd1987, %rd1986;
	shl.b64 	%rd1989, %rd1988, 3;
	add.s64 	%rd1990, %rd1989, %rd1988;
	shr.u64 	%rd1991, %rd1990, 17;
	xor.b64  	%rd1992, %rd1991, %rd1990;
	shl.b64 	%rd1993, %rd1992, 5;
	add.s64 	%rd1994, %rd1993, %rd1992;
	ld.u64 	%rd1995, [%rd1982+8];
	mad.lo.s64 	%rd1996, %rd1995, 2654435761, %rd1994;
	shl.b64 	%rd1997, %rd1996, 13;
	add.s64 	%rd1998, %rd1997, %rd1996;
	shr.u64 	%rd1999, %rd1998, 7;
	xor.b64  	%rd2000, %rd1999, %rd1998;
	shl.b64 	%rd2001, %rd2000, 3;
	add.s64 	%rd2002, %rd2001, %rd2000;
	shr.u64 	%rd2003, %rd2002, 17;
	xor.b64  	%rd2004, %rd2003, %rd2002;
	shl.b64 	%rd2005, %rd2004, 5;
	add.s64 	%rd12943, %rd2005, %rd2004;
	add.s64 	%rd12944, %rd12944, 2;
$L__BB7_483:
	setp.eq.s64 	%p89, %rd808, 0;
	@%p89 bra 	$L__BB7_485;
	shl.b64 	%rd2006, %rd12944, 3;
	add.s64 	%rd2007, %rd785, %rd2006;
	ld.u64 	%rd2008, [%rd2007];
	mad.lo.s64 	%rd2009, %rd2008, 2654435761, %rd12943;
	shl.b64 	%rd2010, %rd2009, 13;
	add.s64 	%rd2011, %rd2010, %rd2009;
	shr.u64 	%rd2012, %rd2011, 7;
	xor.b64  	%rd2013, %rd2012, %rd2011;
	shl.b64 	%rd2014, %rd2013, 3;
	add.s64 	%rd2015, %rd2014, %rd2013;
	shr.u64 	%rd2016, %rd2015, 17;
	xor.b64  	%rd2017, %rd2016, %rd2015;
	shl.b64 	%rd2018, %rd2017, 5;
	add.s64 	%rd12943, %rd2018, %rd2017;
$L__BB7_485:
	setp.eq.s64 	%p90, %rd1477, 0;
	mov.b64 	%rd12959, 0;
	@%p90 bra 	$L__BB7_497;
	setp.lt.u64 	%p91, %rd781, 7;
	mov.b64 	%rd12951, 0;
	mov.u64 	%rd12959, %rd12951;
	@%p91 bra 	$L__BB7_489;
	mov.b64 	%rd12951, 0;
	mov.u64 	%rd12949, %rd12951;
$L__BB7_488:
	.pragma "nounroll";
	shl.b64 	%rd2023, %rd12951, 3;
	add.s64 	%rd2024, %rd784, %rd2023;
	ld.u64 	%rd2025, [%rd2024];
	mad.lo.s64 	%rd2026, %rd2025, 2654435761, %rd12959;
	shl.b64 	%rd2027, %rd2026, 13;
	add.s64 	%rd2028, %rd2027, %rd2026;
	shr.u64 	%rd2029, %rd2028, 7;
	xor.b64  	%rd2030, %rd2029, %rd2028;
	shl.b64 	%rd2031, %rd2030, 3;
	add.s64 	%rd2032, %rd2031, %rd2030;
	shr.u64 	%rd2033, %rd2032, 17;
	xor.b64  	%rd2034, %rd2033, %rd2032;
	shl.b64 	%rd2035, %rd2034, 5;
	add.s64 	%rd2036, %rd2035, %rd2034;
	ld.u64 	%rd2037, [%rd2024+8];
	mad.lo.s64 	%rd2038, %rd2037, 2654435761, %rd2036;
	shl.b64 	%rd2039, %rd2038, 13;
	add.s64 	%rd2040, %rd2039, %rd2038;
	shr.u64 	%rd2041, %rd2040, 7;
	xor.b64  	%rd2042, %rd2041, %rd2040;
	shl.b64 	%rd2043, %rd2042, 3;
	add.s64 	%rd2044, %rd2043, %rd2042;
	shr.u64 	%rd2045, %rd2044, 17;
	xor.b64  	%rd2046, %rd2045, %rd2044;
	shl.b64 	%rd2047, %rd2046, 5;
	add.s64 	%rd2048, %rd2047, %rd2046;
	ld.u64 	%rd2049, [%rd2024+16];
	mad.lo.s64 	%rd2050, %rd2049, 2654435761, %rd2048;
	shl.b64 	%rd2051, %rd2050, 13;
	add.s64 	%rd2052, %rd2051, %rd2050;
	shr.u64 	%rd2053, %rd2052, 7;
	xor.b64  	%rd2054, %rd2053, %rd2052;
	shl.b64 	%rd2055, %rd2054, 3;
	add.s64 	%rd2056, %rd2055, %rd2054;
	shr.u64 	%rd2057, %rd2056, 17;
	xor.b64  	%rd2058, %rd2057, %rd2056;
	shl.b64 	%rd2059, %rd2058, 5;
	add.s64 	%rd2060, %rd2059, %rd2058;
	ld.u64 	%rd2061, [%rd2024+24];
	mad.lo.s64 	%rd2062, %rd2061, 2654435761, %rd2060;
	shl.b64 	%rd2063, %rd2062, 13;
	add.s64 	%rd2064, %rd2063, %rd2062;
	shr.u64 	%rd2065, %rd2064, 7;
	xor.b64  	%rd2066, %rd2065, %rd2064;
	shl.b64 	%rd2067, %rd2066, 3;
	add.s64 	%rd2068, %rd2067, %rd2066;
	shr.u64 	%rd2069, %rd2068, 17;
	xor.b64  	%rd2070, %rd2069, %rd2068;
	shl.b64 	%rd2071, %rd2070, 5;
	add.s64 	%rd2072, %rd2071, %rd2070;
	ld.u64 	%rd2073, [%rd2024+32];
	mad.lo.s64 	%rd2074, %rd2073, 2654435761, %rd2072;
	shl.b64 	%rd2075, %rd2074, 13;
	add.s64 	%rd2076, %rd2075, %rd2074;
	shr.u64 	%rd2077, %rd2076, 7;
	xor.b64  	%rd2078, %rd2077, %rd2076;
	shl.b64 	%rd2079, %rd2078, 3;
	add.s64 	%rd2080, %rd2079, %rd2078;
	shr.u64 	%rd2081, %rd2080, 17;
	xor.b64  	%rd2082, %rd2081, %rd2080;
	shl.b64 	%rd2083, %rd2082, 5;
	add.s64 	%rd2084, %rd2083, %rd2082;
	ld.u64 	%rd2085, [%rd2024+40];
	mad.lo.s64 	%rd2086, %rd2085, 2654435761, %rd2084;
	shl.b64 	%rd2087, %rd2086, 13;
	add.s64 	%rd2088, %rd2087, %rd2086;
	shr.u64 	%rd2089, %rd2088, 7;
	xor.b64  	%rd2090, %rd2089, %rd2088;
	shl.b64 	%rd2091, %rd2090, 3;
	add.s64 	%rd2092, %rd2091, %rd2090;
	shr.u64 	%rd2093, %rd2092, 17;
	xor.b64  	%rd2094, %rd2093, %rd2092;
	shl.b64 	%rd2095, %rd2094, 5;
	add.s64 	%rd2096, %rd2095, %rd2094;
	ld.u64 	%rd2097, [%rd2024+48];
	mad.lo.s64 	%rd2098, %rd2097, 2654435761, %rd2096;
	shl.b64 	%rd2099, %rd2098, 13;
	add.s64 	%rd2100, %rd2099, %rd2098;
	shr.u64 	%rd2101, %rd2100, 7;
	xor.b64  	%rd2102, %rd2101, %rd2100;
	shl.b64 	%rd2103, %rd2102, 3;
	add.s64 	%rd2104, %rd2103, %rd2102;
	shr.u64 	%rd2105, %rd2104, 17;
	xor.b64  	%rd2106, %rd2105, %rd2104;
	shl.b64 	%rd2107, %rd2106, 5;
	add.s64 	%rd2108, %rd2107, %rd2106;
	ld.u64 	%rd2109, [%rd2024+56];
	mad.lo.s64 	%rd2110, %rd2109, 2654435761, %rd2108;
	shl.b64 	%rd2111, %rd2110, 13;
	add.s64 	%rd2112, %rd2111, %rd2110;
	shr.u64 	%rd2113, %rd2112, 7;
	xor.b64  	%rd2114, %rd2113, %rd2112;
	shl.b64 	%rd2115, %rd2114, 3;
	add.s64 	%rd2116, %rd2115, %rd2114;
	shr.u64 	%rd2117, %rd2116, 17;
	xor.b64  	%rd2118, %rd2117, %rd2116;
	shl.b64 	%rd2119, %rd2118, 5;
	add.s64 	%rd12959, %rd2119, %rd2118;
	add.s64 	%rd12951, %rd12951, 8;
	add.s64 	%rd12949, %rd12949, 8;
	and.b64  	%rd2120, %rd1477, -8;
	setp.ne.s64 	%p92, %rd12949, %rd2120;
	@%p92 bra 	$L__BB7_488;
$L__BB7_489:
	setp.eq.s64 	%p93, %rd782, 0;
	@%p93 bra 	$L__BB7_497;
	add.s64 	%rd2122, %rd782, -1;
	setp.lt.u64 	%p94, %rd2122, 3;
	@%p94 bra 	$L__BB7_492;
	shl.b64 	%rd2123, %rd12951, 3;
	add.s64 	%rd2124, %rd784, %rd2123;
	ld.u64 	%rd2125, [%rd2124];
	mad.lo.s64 	%rd2126, %rd2125, 2654435761, %rd12959;
	shl.b64 	%rd2127, %rd2126, 13;
	add.s64 	%rd2128, %rd2127, %rd2126;
	shr.u64 	%rd2129, %rd2128, 7;
	xor.b64  	%rd2130, %rd2129, %rd2128;
	shl.b64 	%rd2131, %rd2130, 3;
	add.s64 	%rd2132, %rd2131, %rd2130;
	shr.u64 	%rd2133, %rd2132, 17;
	xor.b64  	%rd2134, %rd2133, %rd2132;
	shl.b64 	%rd2135, %rd2134, 5;
	add.s64 	%rd2136, %rd2135, %rd2134;
	ld.u64 	%rd2137, [%rd2124+8];
	mad.lo.s64 	%rd2138, %rd2137, 2654435761, %rd2136;
	shl.b64 	%rd2139, %rd2138, 13;
	add.s64 	%rd2140, %rd2139, %rd2138;
	shr.u64 	%rd2141, %rd2140, 7;
	xor.b64  	%rd2142, %rd2141, %rd2140;
	shl.b64 	%rd2143, %rd2142, 3;
	add.s64 	%rd2144, %rd2143, %rd2142;
	shr.u64 	%rd2145, %rd2144, 17;
	xor.b64  	%rd2146, %rd2145, %rd2144;
	shl.b64 	%rd2147, %rd2146, 5;
	add.s64 	%rd2148, %rd2147, %rd2146;
	ld.u64 	%rd2149, [%rd2124+16];
	mad.lo.s64 	%rd2150, %rd2149, 2654435761, %rd2148;
	shl.b64 	%rd2151, %rd2150, 13;
	add.s64 	%rd2152, %rd2151, %rd2150;
	shr.u64 	%rd2153, %rd2152, 7;
	xor.b64  	%rd2154, %rd2153, %rd2152;
	shl.b64 	%rd2155, %rd2154, 3;
	add.s64 	%rd2156, %rd2155, %rd2154;
	shr.u64 	%rd2157, %rd2156, 17;
	xor.b64  	%rd2158, %rd2157, %rd2156;
	shl.b64 	%rd2159, %rd2158, 5;
	add.s64 	%rd2160, %rd2159, %rd2158;
	ld.u64 	%rd2161, [%rd2124+24];
	mad.lo.s64 	%rd2162, %rd2161, 2654435761, %rd2160;
	shl.b64 	%rd2163, %rd2162, 13;
	add.s64 	%rd2164, %rd2163, %rd2162;
	shr.u64 	%rd2165, %rd2164, 7;
	xor.b64  	%rd2166, %rd2165, %rd2164;
	shl.b64 	%rd2167, %rd2166, 3;
	add.s64 	%rd2168, %rd2167, %rd2166;
	shr.u64 	%rd2169, %rd2168, 17;
	xor.b64  	%rd2170, %rd2169, %rd2168;
	shl.b64 	%rd2171, %rd2170, 5;
	add.s64 	%rd12959, %rd2171, %rd2170;
	add.s64 	%rd12951, %rd12951, 4;
$L__BB7_492:
	setp.eq.s64 	%p95, %rd783, 0;
	@%p95 bra 	$L__BB7_497;
	setp.eq.s64 	%p96, %rd783, 1;
	@%p96 bra 	$L__BB7_495;
	shl.b64 	%rd2173, %rd12951, 3;
	add.s64 	%rd2174, %rd784, %rd2173;
	ld.u64 	%rd2175, [%rd2174];
	mad.lo.s64 	%rd2176, %rd2175, 2654435761, %rd12959;
	shl.b64 	%rd2177, %rd2176, 13;
	add.s64 	%rd2178, %rd2177, %rd2176;
	shr.u64 	%rd2179, %rd2178, 7;
	xor.b64  	%rd2180, %rd2179, %rd2178;
	shl.b64 	%rd2181, %rd2180, 3;
	add.s64 	%rd2182, %rd2181, %rd2180;
	shr.u64 	%rd2183, %rd2182, 17;
	xor.b64  	%rd2184, %rd2183, %rd2182;
	shl.b64 	%rd2185, %rd2184, 5;
	add.s64 	%rd2186, %rd2185, %rd2184;
	ld.u64 	%rd2187, [%rd2174+8];
	mad.lo.s64 	%rd2188, %rd2187, 2654435761, %rd2186;
	shl.b64 	%rd2189, %rd2188, 13;
	add.s64 	%rd2190, %rd2189, %rd2188;
	shr.u64 	%rd2191, %rd2190, 7;
	xor.b64  	%rd2192, %rd2191, %rd2190;
	shl.b64 	%rd2193, %rd2192, 3;
	add.s64 	%rd2194, %rd2193, %rd2192;
	shr.u64 	%rd2195, %rd2194, 17;
	xor.b64  	%rd2196, %rd2195, %rd2194;
	shl.b64 	%rd2197, %rd2196, 5;
	add.s64 	%rd12959, %rd2197, %rd2196;
	add.s64 	%rd12951, %rd12951, 2;
$L__BB7_495:
	setp.eq.s64 	%p97, %rd808, 0;
	@%p97 bra 	$L__BB7_497;
	shl.b64 	%rd2198, %rd12951, 3;
	add.s64 	%rd2199, %rd784, %rd2198;
	ld.u64 	%rd2200, [%rd2199];
	mad.lo.s64 	%rd2201, %rd2200, 2654435761, %rd12959;
	shl.b64 	%rd2202, %rd2201, 13;
	add.s64 	%rd2203, %rd2202, %rd2201;
	shr.u64 	%rd2204, %rd2203, 7;
	xor.b64  	%rd2205, %rd2204, %rd2203;
	shl.b64 	%rd2206, %rd2205, 3;
	add.s64 	%rd2207, %rd2206, %rd2205;
	shr.u64 	%rd2208, %rd2207, 17;
	xor.b64  	%rd2209, %rd2208, %rd2207;
	shl.b64 	%rd2210, %rd2209, 5;
	add.s64 	%rd12959, %rd2210, %rd2209;
$L__BB7_497:
	setp.ge.u64 	%p852, %rd12943, %rd12959;
	bra.uni 	$L__BB7_502;
$L__BB7_498:
	setp.eq.s32 	%p99, %r93, 0;
	mov.pred 	%p98, -1;
	mov.pred 	%p852, %p98;
	@%p99 bra 	$L__BB7_502;
	mov.b64 	%rd12933, 0;
$L__BB7_500:
	shl.b64 	%rd2212, %rd12933, 3;
	add.s64 	%rd2213, %rd785, %rd2212;
	ld.u64 	%rd810, [%rd2213];
	add.s64 	%rd2214, %rd784, %rd2212;
	ld.u64 	%rd811, [%rd2214];
	setp.lt.u64 	%p101, %rd810, %rd811;
	mov.pred 	%p852, 0;
	@%p101 bra 	$L__BB7_502;
	setp.le.u64 	%p103, %rd810, %rd811;
	add.s64 	%rd12933, %rd12933, 1;
	cvt.s64.s32 	%rd2215, %r93;
	setp.lt.u64 	%p104, %rd12933, %rd2215;
	and.pred  	%p105, %p103, %p104;
	mov.pred 	%p852, %p98;
	@%p105 bra 	$L__BB7_500;
$L__BB7_502:
	add.s32 	%r154, %r65, 1;
	selp.b32 	%r567, %r154, %r567, %p852;
	selp.b32 	%r565, %r565, %r65, %p852;
	setp.lt.s32 	%p106, %r567, %r565;
	@%p106 bra 	$L__BB7_460;
$L__BB7_503:
	sub.s32 	%r155, %r60, %r567;
	add.s32 	%r69, %r155, %r41;
	shl.b32 	%r156, %r567, 3;
	add.s32 	%r158, %r139, %r156;
	ld.shared.u64 	%rd13045, [%r158];
	shl.b32 	%r159, %r69, 3;
	add.s32 	%r160, %r139, %r159;
	ld.shared.u64 	%rd13001, [%r160];
	cvt.s64.s32 	%rd857, %r93;
	add.s64 	%rd858, %rd1477, -1;
	and.b64  	%rd859, %rd1477, 7;
	and.b64  	%rd860, %rd1477, 3;
	add.s64 	%rd861, %rd860, -1;
	setp.ge.s32 	%p108, %r69, %r59;
	mov.pred 	%p107, 0;
	mov.pred 	%p853, %p107;
	@%p108 bra 	$L__BB7_547;
	setp.ge.s32 	%p110, %r567, %r41;
	mov.pred 	%p109, -1;
	mov.pred 	%p853, %p109;
	@%p110 bra 	$L__BB7_547;
	setp.eq.s64 	%p111, %rd1477, 0;
	mov.b64 	%rd12963, -3750763034362895579;
	@%p111 bra 	$L__BB7_511;
	setp.eq.s64 	%p112, %rd858, 0;
	mov.b64 	%rd12963, -3750763034362895579;
	mov.b64 	%rd12964, 0;
	@%p112 bra 	$L__BB7_509;
	and.b64  	%rd862, %rd1477, -2;
	mov.b64 	%rd12963, -3750763034362895579;
	mov.b64 	%rd12964, 0;
	mov.u64 	%rd12966, %rd12964;
$L__BB7_508:
	shl.b64 	%rd2222, %rd12964, 3;
	add.s64 	%rd2223, %rd13001, %rd2222;
	ld.u64 	%rd2224, [%rd2223];
	and.b64  	%rd2225, %rd2224, 255;
	xor.b64  	%rd2226, %rd2225, %rd12963;
	mul.lo.s64 	%rd2227, %rd2226, 1099511628211;
	shr.u64 	%rd2228, %rd2224, 8;
	and.b64  	%rd2229, %rd2228, 255;
	xor.b64  	%rd2230, %rd2229, %rd2227;
	mul.lo.s64 	%rd2231, %rd2230, 1099511628211;
	shr.u64 	%rd2232, %rd2224, 16;
	and.b64  	%rd2233, %rd2232, 255;
	xor.b64  	%rd2234, %rd2233, %rd2231;
	mul.lo.s64 	%rd2235, %rd2234, 1099511628211;
	shr.u64 	%rd2236, %rd2224, 24;
	and.b64  	%rd2237, %rd2236, 255;
	xor.b64  	%rd2238, %rd2237, %rd2235;
	mul.lo.s64 	%rd2239, %rd2238, 1099511628211;
	shr.u64 	%rd2240, %rd2224, 32;
	and.b64  	%rd2241, %rd2240, 255;
	xor.b64  	%rd2242, %rd2241, %rd2239;
	mul.lo.s64 	%rd2243, %rd2242, 1099511628211;
	shr.u64 	%rd2244, %rd2224, 40;
	and.b64  	%rd2245, %rd2244, 255;
	xor.b64  	%rd2246, %rd2245, %rd2243;
	mul.lo.s64 	%rd2247, %rd2246, 1099511628211;
	shr.u64 	%rd2248, %rd2224, 48;
	and.b64  	%rd2249, %rd2248, 255;
	xor.b64  	%rd2250, %rd2249, %rd2247;
	mul.lo.s64 	%rd2251, %rd2250, 1099511628211;
	shr.u64 	%rd2252, %rd2224, 56;
	xor.b64  	%rd2253, %rd2252, %rd2251;
	mul.lo.s64 	%rd2254, %rd2253, 1099511628211;
	ld.u64 	%rd2255, [%rd2223+8];
	and.b64  	%rd2256, %rd2255, 255;
	xor.b64  	%rd2257, %rd2256, %rd2254;
	mul.lo.s64 	%rd2258, %rd2257, 1099511628211;
	shr.u64 	%rd2259, %rd2255, 8;
	and.b64  	%rd2260, %rd2259, 255;
	xor.b64  	%rd2261, %rd2260, %rd2258;
	mul.lo.s64 	%rd2262, %rd2261, 1099511628211;
	shr.u64 	%rd2263, %rd2255, 16;
	and.b64  	%rd2264, %rd2263, 255;
	xor.b64  	%rd2265, %rd2264, %rd2262;
	mul.lo.s64 	%rd2266, %rd2265, 1099511628211;
	shr.u64 	%rd2267, %rd2255, 24;
	and.b64  	%rd2268, %rd2267, 255;
	xor.b64  	%rd2269, %rd2268, %rd2266;
	mul.lo.s64 	%rd2270, %rd2269, 1099511628211;
	shr.u64 	%rd2271, %rd2255, 32;
	and.b64  	%rd2272, %rd2271, 255;
	xor.b64  	%rd2273, %rd2272, %rd2270;
	mul.lo.s64 	%rd2274, %rd2273, 1099511628211;
	shr.u64 	%rd2275, %rd2255, 40;
	and.b64  	%rd2276, %rd2275, 255;
	xor.b64  	%rd2277, %rd2276, %rd2274;
	mul.lo.s64 	%rd2278, %rd2277, 1099511628211;
	shr.u64 	%rd2279, %rd2255, 48;
	and.b64  	%rd2280, %rd2279, 255;
	xor.b64  	%rd2281, %rd2280, %rd2278;
	mul.lo.s64 	%rd2282, %rd2281, 1099511628211;
	shr.u64 	%rd2283, %rd2255, 56;
	xor.b64  	%rd2284, %rd2283, %rd2282;
	mul.lo.s64 	%rd12963, %rd2284, 1099511628211;
	add.s64 	%rd12964, %rd12964, 2;
	add.s64 	%rd12966, %rd12966, 2;
	setp.eq.s64 	%p113, %rd12966, %rd862;
	@%p113 bra 	$L__BB7_509;
	bra.uni 	$L__BB7_508;
$L__BB7_509:
	and.b64  	%rd2285, %rd1477, 1;
	setp.eq.b64 	%p114, %rd2285, 1;
	not.pred 	%p115, %p114;
	@%p115 bra 	$L__BB7_511;
	shl.b64 	%rd2286, %rd12964, 3;
	add.s64 	%rd2287, %rd13001, %rd2286;
	ld.u64 	%rd2288, [%rd2287];
	and.b64  	%rd2289, %rd2288, 255;
	xor.b64  	%rd2290, %rd2289, %rd12963;
	mul.lo.s64 	%rd2291, %rd2290, 1099511628211;
	shr.u64 	%rd2292, %rd2288, 8;
	and.b64  	%rd2293, %rd2292, 255;
	xor.b64  	%rd2294, %rd2293, %rd2291;
	mul.lo.s64 	%rd2295, %rd2294, 1099511628211;
	shr.u64 	%rd2296, %rd2288, 16;
	and.b64  	%rd2297, %rd2296, 255;
	xor.b64  	%rd2298, %rd2297, %rd2295;
	mul.lo.s64 	%rd2299, %rd2298, 1099511628211;
	shr.u64 	%rd2300, %rd2288, 24;
	and.b64  	%rd2301, %rd2300, 255;
	xor.b64  	%rd2302, %rd2301, %rd2299;
	mul.lo.s64 	%rd2303, %rd2302, 1099511628211;
	shr.u64 	%rd2304, %rd2288, 32;
	and.b64  	%rd2305, %rd2304, 255;
	xor.b64  	%rd2306, %rd2305, %rd2303;
	mul.lo.s64 	%rd2307, %rd2306, 1099511628211;
	shr.u64 	%rd2308, %rd2288, 40;
	and.b64  	%rd2309, %rd2308, 255;
	xor.b64  	%rd2310, %rd2309, %rd2307;
	mul.lo.s64 	%rd2311, %rd2310, 1099511628211;
	shr.u64 	%rd2312, %rd2288, 48;
	and.b64  	%rd2313, %rd2312, 255;
	xor.b64  	%rd2314, %rd2313, %rd2311;
	mul.lo.s64 	%rd2315, %rd2314, 1099511628211;
	shr.u64 	%rd2316, %rd2288, 56;
	xor.b64  	%rd2317, %rd2316, %rd2315;
	mul.lo.s64 	%rd12963, %rd2317, 1099511628211;
$L__BB7_511:
	setp.eq.s64 	%p116, %rd1477, 0;
	mov.b64 	%rd12970, -3750763034362895579;
	@%p116 bra 	$L__BB7_517;
	setp.eq.s64 	%p117, %rd858, 0;
	mov.b64 	%rd12970, -3750763034362895579;
	mov.b64 	%rd12971, 0;
	@%p117 bra 	$L__BB7_515;
	and.b64  	%rd868, %rd1477, -2;
	mov.b64 	%rd12970, -3750763034362895579;
	mov.b64 	%rd12971, 0;
	mov.u64 	%rd12969, %rd12971;
$L__BB7_514:
	shl.b64 	%rd2324, %rd12971, 3;
	add.s64 	%rd2325, %rd13045, %rd2324;
	ld.u64 	%rd2326, [%rd2325];
	and.b64  	%rd2327, %rd2326, 255;
	xor.b64  	%rd2328, %rd2327, %rd12970;
	mul.lo.s64 	%rd2329, %rd2328, 1099511628211;
	shr.u64 	%rd2330, %rd2326, 8;
	and.b64  	%rd2331, %rd2330, 255;
	xor.b64  	%rd2332, %rd2331, %rd2329;
	mul.lo.s64 	%rd2333, %rd2332, 1099511628211;
	shr.u64 	%rd2334, %rd2326, 16;
	and.b64  	%rd2335, %rd2334, 255;
	xor.b64  	%rd2336, %rd2335, %rd2333;
	mul.lo.s64 	%rd2337, %rd2336, 1099511628211;
	shr.u64 	%rd2338, %rd2326, 24;
	and.b64  	%rd2339, %rd2338, 255;
	xor.b64  	%rd2340, %rd2339, %rd2337;
	mul.lo.s64 	%rd2341, %rd2340, 1099511628211;
	shr.u64 	%rd2342, %rd2326, 32;
	and.b64  	%rd2343, %rd2342, 255;
	xor.b64  	%rd2344, %rd2343, %rd2341;
	mul.lo.s64 	%rd2345, %rd2344, 1099511628211;
	shr.u64 	%rd2346, %rd2326, 40;
	and.b64  	%rd2347, %rd2346, 255;
	xor.b64  	%rd2348, %rd2347, %rd2345;
	mul.lo.s64 	%rd2349, %rd2348, 1099511628211;
	shr.u64 	%rd2350, %rd2326, 48;
	and.b64  	%rd2351, %rd2350, 255;
	xor.b64  	%rd2352, %rd2351, %rd2349;
	mul.lo.s64 	%rd2353, %rd2352, 1099511628211;
	shr.u64 	%rd2354, %rd2326, 56;
	xor.b64  	%rd2355, %rd2354, %rd2353;
	mul.lo.s64 	%rd2356, %rd2355, 1099511628211;
	ld.u64 	%rd2357, [%rd2325+8];
	and.b64  	%rd2358, %rd2357, 255;
	xor.b64  	%rd2359, %rd2358, %rd2356;
	mul.lo.s64 	%rd2360, %rd2359, 1099511628211;
	shr.u64 	%rd2361, %rd2357, 8;
	and.b64  	%rd2362, %rd2361, 255;
	xor.b64  	%rd2363, %rd2362, %rd2360;
	mul.lo.s64 	%rd2364, %rd2363, 1099511628211;
	shr.u64 	%rd2365, %rd2357, 16;
	and.b64  	%rd2366, %rd2365, 255;
	xor.b64  	%rd2367, %rd2366, %rd2364;
	mul.lo.s64 	%rd2368, %rd2367, 1099511628211;
	shr.u64 	%rd2369, %rd2357, 24;
	and.b64  	%rd2370, %rd2369, 255;
	xor.b64  	%rd2371, %rd2370, %rd2368;
	mul.lo.s64 	%rd2372, %rd2371, 1099511628211;
	shr.u64 	%rd2373, %rd2357, 32;
	and.b64  	%rd2374, %rd2373, 255;
	xor.b64  	%rd2375, %rd2374, %rd2372;
	mul.lo.s64 	%rd2376, %rd2375, 1099511628211;
	shr.u64 	%rd2377, %rd2357, 40;
	and.b64  	%rd2378, %rd2377, 255;
	xor.b64  	%rd2379, %rd2378, %rd2376;
	mul.lo.s64 	%rd2380, %rd2379, 1099511628211;
	shr.u64 	%rd2381, %rd2357, 48;
	and.b64  	%rd2382, %rd2381, 255;
	xor.b64  	%rd2383, %rd2382, %rd2380;
	mul.lo.s64 	%rd2384, %rd2383, 1099511628211;
	shr.u64 	%rd2385, %rd2357, 56;
	xor.b64  	%rd2386, %rd2385, %rd2384;
	mul.lo.s64 	%rd12970, %rd2386, 1099511628211;
	add.s64 	%rd12971, %rd12971, 2;
	add.s64 	%rd12969, %rd12969, 2;
	setp.ne.s64 	%p118, %rd12969, %rd868;
	@%p118 bra 	$L__BB7_514;
$L__BB7_515:
	and.b64  	%rd2387, %rd1477, 1;
	setp.eq.b64 	%p119, %rd2387, 1;
	not.pred 	%p120, %p119;
	@%p120 bra 	$L__BB7_517;
	shl.b64 	%rd2388, %rd12971, 3;
	add.s64 	%rd2389, %rd13045, %rd2388;
	ld.u64 	%rd2390, [%rd2389];
	and.b64  	%rd2391, %rd2390, 255;
	xor.b64  	%rd2392, %rd2391, %rd12970;
	mul.lo.s64 	%rd2393, %rd2392, 1099511628211;
	shr.u64 	%rd2394, %rd2390, 8;
	and.b64  	%rd2395, %rd2394, 255;
	xor.b64  	%rd2396, %rd2395, %rd2393;
	mul.lo.s64 	%rd2397, %rd2396, 1099511628211;
	shr.u64 	%rd2398, %rd2390, 16;
	and.b64  	%rd2399, %rd2398, 255;
	xor.b64  	%rd2400, %rd2399, %rd2397;
	mul.lo.s64 	%rd2401, %rd2400, 1099511628211;
	shr.u64 	%rd2402, %rd2390, 24;
	and.b64  	%rd2403, %rd2402, 255;
	xor.b64  	%rd2404, %rd2403, %rd2401;
	mul.lo.s64 	%rd2405, %rd2404, 1099511628211;
	shr.u64 	%rd2406, %rd2390, 32;
	and.b64  	%rd2407, %rd2406, 255;
	xor.b64  	%rd2408, %rd2407, %rd2405;
	mul.lo.s64 	%rd2409, %rd2408, 1099511628211;
	shr.u64 	%rd2410, %rd2390, 40;
	and.b64  	%rd2411, %rd2410, 255;
	xor.b64  	%rd2412, %rd2411, %rd2409;
	mul.lo.s64 	%rd2413, %rd2412, 1099511628211;
	shr.u64 	%rd2414, %rd2390, 48;
	and.b64  	%rd2415, %rd2414, 255;
	xor.b64  	%rd2416, %rd2415, %rd2413;
	mul.lo.s64 	%rd2417, %rd2416, 1099511628211;
	shr.u64 	%rd2418, %rd2390, 56;
	xor.b64  	%rd2419, %rd2418, %rd2417;
	mul.lo.s64 	%rd12970, %rd2419, 1099511628211;
$L__BB7_517:
	setp.eq.s64 	%p121, %rd12963, %rd12970;
	@%p121 bra 	$L__BB7_543;
	setp.eq.s64 	%p122, %rd1477, 0;
	mov.b64 	%rd12984, 0;
	@%p122 bra 	$L__BB7_530;
	setp.lt.u64 	%p123, %rd858, 7;
	mov.b64 	%rd12985, 0;
	mov.u64 	%rd12984, %rd12985;
	@%p123 bra 	$L__BB7_522;
	and.b64  	%rd886, %rd1477, -8;
	mov.b64 	%rd12985, 0;
	mov.u64 	%rd12987, %rd12985;
$L__BB7_521:
	.pragma "nounroll";
	shl.b64 	%rd2424, %rd12985, 3;
	add.s64 	%rd2425, %rd13001, %rd2424;
	ld.u64 	%rd2426, [%rd2425];
	mad.lo.s64 	%rd2427, %rd2426, 2654435761, %rd12984;
	shl.b64 	%rd2428, %rd2427, 13;
	add.s64 	%rd2429, %rd2428, %rd2427;
	shr.u64 	%rd2430, %rd2429, 7;
	xor.b64  	%rd2431, %rd2430, %rd2429;
	shl.b64 	%rd2432, %rd2431, 3;
	add.s64 	%rd2433, %rd2432, %rd2431;
	shr.u64 	%rd2434, %rd2433, 17;
	xor.b64  	%rd2435, %rd2434, %rd2433;
	shl.b64 	%rd2436, %rd2435, 5;
	add.s64 	%rd2437, %rd2436, %rd2435;
	ld.u64 	%rd2438, [%rd2425+8];
	mad.lo.s64 	%rd2439, %rd2438, 2654435761, %rd2437;
	shl.b64 	%rd2440, %rd2439, 13;
	add.s64 	%rd2441, %rd2440, %rd2439;
	shr.u64 	%rd2442, %rd2441, 7;
	xor.b64  	%rd2443, %rd2442, %rd2441;
	shl.b64 	%rd2444, %rd2443, 3;
	add.s64 	%rd2445, %rd2444, %rd2443;
	shr.u64 	%rd2446, %rd2445, 17;
	xor.b64  	%rd2447, %rd2446, %rd2445;
	shl.b64 	%rd2448, %rd2447, 5;
	add.s64 	%rd2449, %rd2448, %rd2447;
	ld.u64 	%rd2450, [%rd2425+16];
	mad.lo.s64 	%rd2451, %rd2450, 2654435761, %rd2449;
	shl.b64 	%rd2452, %rd2451, 13;
	add.s64 	%rd2453, %rd2452, %rd2451;
	shr.u64 	%rd2454, %rd2453, 7;
	xor.b64  	%rd2455, %rd2454, %rd2453;
	shl.b64 	%rd2456, %rd2455, 3;
	add.s64 	%rd2457, %rd2456, %rd2455;
	shr.u64 	%rd2458, %rd2457, 17;
	xor.b64  	%rd2459, %rd2458, %rd2457;
	shl.b64 	%rd2460, %rd2459, 5;
	add.s64 	%rd2461, %rd2460, %rd2459;
	ld.u64 	%rd2462, [%rd2425+24];
	mad.lo.s64 	%rd2463, %rd2462, 2654435761, %rd2461;
	shl.b64 	%rd2464, %rd2463, 13;
	add.s64 	%rd2465, %rd2464, %rd2463;
	shr.u64 	%rd2466, %rd2465, 7;
	xor.b64  	%rd2467, %rd2466, %rd2465;
	shl.b64 	%rd2468, %rd2467, 3;
	add.s64 	%rd2469, %rd2468, %rd2467;
	shr.u64 	%rd2470, %rd2469, 17;
	xor.b64  	%rd2471, %rd2470, %rd2469;
	shl.b64 	%rd2472, %rd2471, 5;
	add.s64 	%rd2473, %rd2472, %rd2471;
	ld.u64 	%rd2474, [%rd2425+32];
	mad.lo.s64 	%rd2475, %rd2474, 2654435761, %rd2473;
	shl.b64 	%rd2476, %rd2475, 13;
	add.s64 	%rd2477, %rd2476, %rd2475;
	shr.u64 	%rd2478, %rd2477, 7;
	xor.b64  	%rd2479, %rd2478, %rd2477;
	shl.b64 	%rd2480, %rd2479, 3;
	add.s64 	%rd2481, %rd2480, %rd2479;
	shr.u64 	%rd2482, %rd2481, 17;
	xor.b64  	%rd2483, %rd2482, %rd2481;
	shl.b64 	%rd2484, %rd2483, 5;
	add.s64 	%rd2485, %rd2484, %rd2483;
	ld.u64 	%rd2486, [%rd2425+40];
	mad.lo.s64 	%rd2487, %rd2486, 2654435761, %rd2485;
	shl.b64 	%rd2488, %rd2487, 13;
	add.s64 	%rd2489, %rd2488, %rd2487;
	shr.u64 	%rd2490, %rd2489, 7;
	xor.b64  	%rd2491, %rd2490, %rd2489;
	shl.b64 	%rd2492, %rd2491, 3;
	add.s64 	%rd2493, %rd2492, %rd2491;
	shr.u64 	%rd2494, %rd2493, 17;
	xor.b64  	%rd2495, %rd2494, %rd2493;
	shl.b64 	%rd2496, %rd2495, 5;
	add.s64 	%rd2497, %rd2496, %rd2495;
	ld.u64 	%rd2498, [%rd2425+48];
	mad.lo.s64 	%rd2499, %rd2498, 2654435761, %rd2497;
	shl.b64 	%rd2500, %rd2499, 13;
	add.s64 	%rd2501, %rd2500, %rd2499;
	shr.u64 	%rd2502, %rd2501, 7;
	xor.b64  	%rd2503, %rd2502, %rd2501;
	shl.b64 	%rd2504, %rd2503, 3;
	add.s64 	%rd2505, %rd2504, %rd2503;
	shr.u64 	%rd2506, %rd2505, 17;
	xor.b64  	%rd2507, %rd2506, %rd2505;
	shl.b64 	%rd2508, %rd2507, 5;
	add.s64 	%rd2509, %rd2508, %rd2507;
	ld.u64 	%rd2510, [%rd2425+56];
	mad.lo.s64 	%rd2511, %rd2510, 2654435761, %rd2509;
	shl.b64 	%rd2512, %rd2511, 13;
	add.s64 	%rd2513, %rd2512, %rd2511;
	shr.u64 	%rd2514, %rd2513, 7;
	xor.b64  	%rd2515, %rd2514, %rd2513;
	shl.b64 	%rd2516, %rd2515, 3;
	add.s64 	%rd2517, %rd2516, %rd2515;
	shr.u64 	%rd2518, %rd2517, 17;
	xor.b64  	%rd2519, %rd2518, %rd2517;
	shl.b64 	%rd2520, %rd2519, 5;
	add.s64 	%rd12984, %rd2520, %rd2519;
	add.s64 	%rd12985, %rd12985, 8;
	add.s64 	%rd12987, %rd12987, 8;
	setp.eq.s64 	%p124, %rd12987, %rd886;
	@%p124 bra 	$L__BB7_522;
	bra.uni 	$L__BB7_521;
$L__BB7_522:
	setp.eq.s64 	%p125, %rd859, 0;
	@%p125 bra 	$L__BB7_530;
	setp.lt.u64 	%p126, %rd859, 4;
	@%p126 bra 	$L__BB7_525;
	shl.b64 	%rd2522, %rd12985, 3;
	add.s64 	%rd2523, %rd13001, %rd2522;
	ld.u64 	%rd2524, [%rd2523];
	mad.lo.s64 	%rd2525, %rd2524, 2654435761, %rd12984;
	shl.b64 	%rd2526, %rd2525, 13;
	add.s64 	%rd2527, %rd2526, %rd2525;
	shr.u64 	%rd2528, %rd2527, 7;
	xor.b64  	%rd2529, %rd2528, %rd2527;
	shl.b64 	%rd2530, %rd2529, 3;
	add.s64 	%rd2531, %rd2530, %rd2529;
	shr.u64 	%rd2532, %rd2531, 17;
	xor.b64  	%rd2533, %rd2532, %rd2531;
	shl.b64 	%rd2534, %rd2533, 5;
	add.s64 	%rd2535, %rd2534, %rd2533;
	ld.u64 	%rd2536, [%rd2523+8];
	mad.lo.s64 	%rd2537, %rd2536, 2654435761, %rd2535;
	shl.b64 	%rd2538, %rd2537, 13;
	add.s64 	%rd2539, %rd2538, %rd2537;
	shr.u64 	%rd2540, %rd2539, 7;
	xor.b64  	%rd2541, %rd2540, %rd2539;
	shl.b64 	%rd2542, %rd2541, 3;
	add.s64 	%rd2543, %rd2542, %rd2541;
	shr.u64 	%rd2544, %rd2543, 17;
	xor.b64  	%rd2545, %rd2544, %rd2543;
	shl.b64 	%rd2546, %rd2545, 5;
	add.s64 	%rd2547, %rd2546, %rd2545;
	ld.u64 	%rd2548, [%rd2523+16];
	mad.lo.s64 	%rd2549, %rd2548, 2654435761, %rd2547;
	shl.b64 	%rd2550, %rd2549, 13;
	add.s64 	%rd2551, %rd2550, %rd2549;
	shr.u64 	%rd2552, %rd2551, 7;
	xor.b64  	%rd2553, %rd2552, %rd2551;
	shl.b64 	%rd2554, %rd2553, 3;
	add.s64 	%rd2555, %rd2554, %rd2553;
	shr.u64 	%rd2556, %rd2555, 17;
	xor.b64  	%rd2557, %rd2556, %rd2555;
	shl.b64 	%rd2558, %rd2557, 5;
	add.s64 	%rd2559, %rd2558, %rd2557;
	ld.u64 	%rd2560, [%rd2523+24];
	mad.lo.s64 	%rd2561, %rd2560, 2654435761, %rd2559;
	shl.b64 	%rd2562, %rd2561, 13;
	add.s64 	%rd2563, %rd2562, %rd2561;
	shr.u64 	%rd2564, %rd2563, 7;
	xor.b64  	%rd2565, %rd2564, %rd2563;
	shl.b64 	%rd2566, %rd2565, 3;
	add.s64 	%rd2567, %rd2566, %rd2565;
	shr.u64 	%rd2568, %rd2567, 17;
	xor.b64  	%rd2569, %rd2568, %rd2567;
	shl.b64 	%rd2570, %rd2569, 5;
	add.s64 	%rd12984, %rd2570, %rd2569;
	add.s64 	%rd12985, %rd12985, 4;
$L__BB7_525:
	setp.eq.s64 	%p127, %rd860, 0;
	@%p127 bra 	$L__BB7_530;
	setp.eq.s64 	%p128, %rd861, 0;
	@%p128 bra 	$L__BB7_528;
	shl.b64 	%rd2572, %rd12985, 3;
	add.s64 	%rd2573, %rd13001, %rd2572;
	ld.u64 	%rd2574, [%rd2573];
	mad.lo.s64 	%rd2575, %rd2574, 2654435761, %rd12984;
	shl.b64 	%rd2576, %rd2575, 13;
	add.s64 	%rd2577, %rd2576, %rd2575;
	shr.u64 	%rd2578, %rd2577, 7;
	xor.b64  	%rd2579, %rd2578, %rd2577;
	shl.b64 	%rd2580, %rd2579, 3;
	add.s64 	%rd2581, %rd2580, %rd2579;
	shr.u64 	%rd2582, %rd2581, 17;
	xor.b64  	%rd2583, %rd2582, %rd2581;
	shl.b64 	%rd2584, %rd2583, 5;
	add.s64 	%rd2585, %rd2584, %rd2583;
	ld.u64 	%rd2586, [%rd2573+8];
	mad.lo.s64 	%rd2587, %rd2586, 2654435761, %rd2585;
	shl.b64 	%rd2588, %rd2587, 13;
	add.s64 	%rd2589, %rd2588, %rd2587;
	shr.u64 	%rd2590, %rd2589, 7;
	xor.b64  	%rd2591, %rd2590, %rd2589;
	shl.b64 	%rd2592, %rd2591, 3;
	add.s64 	%rd2593, %rd2592, %rd2591;
	shr.u64 	%rd2594, %rd2593, 17;
	xor.b64  	%rd2595, %rd2594, %rd2593;
	shl.b64 	%rd2596, %rd2595, 5;
	add.s64 	%rd12984, %rd2596, %rd2595;
	add.s64 	%rd12985, %rd12985, 2;
$L__BB7_528:
	and.b64  	%rd2597, %rd1477, 1;
	setp.eq.b64 	%p129, %rd2597, 1;
	not.pred 	%p130, %p129;
	@%p130 bra 	$L__BB7_530;
	shl.b64 	%rd2598, %rd12985, 3;
	add.s64 	%rd2599, %rd13001, %rd2598;
	ld.u64 	%rd2600, [%rd2599];
	mad.lo.s64 	%rd2601, %rd2600, 2654435761, %rd12984;
	shl.b64 	%rd2602, %rd2601, 13;
	add.s64 	%rd2603, %rd2602, %rd2601;
	shr.u64 	%rd2604, %rd2603, 7;
	xor.b64  	%rd2605, %rd2604, %rd2603;
	shl.b64 	%rd2606, %rd2605, 3;
	add.s64 	%rd2607, %rd2606, %rd2605;
	shr.u64 	%rd2608, %rd2607, 17;
	xor.b64  	%rd2609, %rd2608, %rd2607;
	shl.b64 	%rd2610, %rd2609, 5;
	add.s64 	%rd12984, %rd2610, %rd2609;
$L__BB7_530:
	setp.eq.s64 	%p131, %rd1477, 0;
	mov.b64 	%rd13000, 0;
	@%p131 bra 	$L__BB7_542;
	setp.lt.u64 	%p132, %rd858, 7;
	mov.b64 	%rd12992, 0;
	mov.u64 	%rd13000, %rd12992;
	@%p132 bra 	$L__BB7_534;
	and.b64  	%rd906, %rd1477, -8;
	mov.b64 	%rd12992, 0;
	mov.u64 	%rd12990, %rd12992;
$L__BB7_533:
	.pragma "nounroll";
	shl.b64 	%rd2615, %rd12992, 3;
	add.s64 	%rd2616, %rd13045, %rd2615;
	ld.u64 	%rd2617, [%rd2616];
	mad.lo.s64 	%rd2618, %rd2617, 2654435761, %rd13000;
	shl.b64 	%rd2619, %rd2618, 13;
	add.s64 	%rd2620, %rd2619, %rd2618;
	shr.u64 	%rd2621, %rd2620, 7;
	xor.b64  	%rd2622, %rd2621, %rd2620;
	shl.b64 	%rd2623, %rd2622, 3;
	add.s64 	%rd2624, %rd2623, %rd2622;
	shr.u64 	%rd2625, %rd2624, 17;
	xor.b64  	%rd2626, %rd2625, %rd2624;
	shl.b64 	%rd2627, %rd2626, 5;
	add.s64 	%rd2628, %rd2627, %rd2626;
	ld.u64 	%rd2629, [%rd2616+8];
	mad.lo.s64 	%rd2630, %rd2629, 2654435761, %rd2628;
	shl.b64 	%rd2631, %rd2630, 13;
	add.s64 	%rd2632, %rd2631, %rd2630;
	shr.u64 	%rd2633, %rd2632, 7;
	xor.b64  	%rd2634, %rd2633, %rd2632;
	shl.b64 	%rd2635, %rd2634, 3;
	add.s64 	%rd2636, %rd2635, %rd2634;
	shr.u64 	%rd2637, %rd2636, 17;
	xor.b64  	%rd2638, %rd2637, %rd2636;
	shl.b64 	%rd2639, %rd2638, 5;
	add.s64 	%rd2640, %rd2639, %rd2638;
	ld.u64 	%rd2641, [%rd2616+16];
	mad.lo.s64 	%rd2642, %rd2641, 2654435761, %rd2640;
	shl.b64 	%rd2643, %rd2642, 13;
	add.s64 	%rd2644, %rd2643, %rd2642;
	shr.u64 	%rd2645, %rd2644, 7;
	xor.b64  	%rd2646, %rd2645, %rd2644;
	shl.b64 	%rd2647, %rd2646, 3;
	add.s64 	%rd2648, %rd2647, %rd2646;
	shr.u64 	%rd2649, %rd2648, 17;
	xor.b64  	%rd2650, %rd2649, %rd2648;
	shl.b64 	%rd2651, %rd2650, 5;
	add.s64 	%rd2652, %rd2651, %rd2650;
	ld.u64 	%rd2653, [%rd2616+24];
	mad.lo.s64 	%rd2654, %rd2653, 2654435761, %rd2652;
	shl.b64 	%rd2655, %rd2654, 13;
	add.s64 	%rd2656, %rd2655, %rd2654;
	shr.u64 	%rd2657, %rd2656, 7;
	xor.b64  	%rd2658, %rd2657, %rd2656;
	shl.b64 	%rd2659, %rd2658, 3;
	add.s64 	%rd2660, %rd2659, %rd2658;
	shr.u64 	%rd2661, %rd2660, 17;
	xor.b64  	%rd2662, %rd2661, %rd2660;
	shl.b64 	%rd2663, %rd2662, 5;
	add.s64 	%rd2664, %rd2663, %rd2662;
	ld.u64 	%rd2665, [%rd2616+32];
	mad.lo.s64 	%rd2666, %rd2665, 2654435761, %rd2664;
	shl.b64 	%rd2667, %rd2666, 13;
	add.s64 	%rd2668, %rd2667, %rd2666;
	shr.u64 	%rd2669, %rd2668, 7;
	xor.b64  	%rd2670, %rd2669, %rd2668;
	shl.b64 	%rd2671, %rd2670, 3;
	add.s64 	%rd2672, %rd2671, %rd2670;
	shr.u64 	%rd2673, %rd2672, 17;
	xor.b64  	%rd2674, %rd2673, %rd2672;
	shl.b64 	%rd2675, %rd2674, 5;
	add.s64 	%rd2676, %rd2675, %rd2674;
	ld.u64 	%rd2677, [%rd2616+40];
	mad.lo.s64 	%rd2678, %rd2677, 2654435761, %rd2676;
	shl.b64 	%rd2679, %rd2678, 13;
	add.s64 	%rd2680, %rd2679, %rd2678;
	shr.u64 	%rd2681, %rd2680, 7;
	xor.b64  	%rd2682, %rd2681, %rd2680;
	shl.b64 	%rd2683, %rd2682, 3;
	add.s64 	%rd2684, %rd2683, %rd2682;
	shr.u64 	%rd2685, %rd2684, 17;
	xor.b64  	%rd2686, %rd2685, %rd2684;
	shl.b64 	%rd2687, %rd2686, 5;
	add.s64 	%rd2688, %rd2687, %rd2686;
	ld.u64 	%rd2689, [%rd2616+48];
	mad.lo.s64 	%rd2690, %rd2689, 2654435761, %rd2688;
	shl.b64 	%rd2691, %rd2690, 13;
	add.s64 	%rd2692, %rd2691, %rd2690;
	shr.u64 	%rd2693, %rd2692, 7;
	xor.b64  	%rd2694, %rd2693, %rd2692;
	shl.b64 	%rd2695, %rd2694, 3;
	add.s64 	%rd2696, %rd2695, %rd2694;
	shr.u64 	%rd2697, %rd2696, 17;
	xor.b64  	%rd2698, %rd2697, %rd2696;
	shl.b64 	%rd2699, %rd2698, 5;
	add.s64 	%rd2700, %rd2699, %rd2698;
	ld.u64 	%rd2701, [%rd2616+56];
	mad.lo.s64 	%rd2702, %rd2701, 2654435761, %rd2700;
	shl.b64 	%rd2703, %rd2702, 13;
	add.s64 	%rd2704, %rd2703, %rd2702;
	shr.u64 	%rd2705, %rd2704, 7;
	xor.b64  	%rd2706, %rd2705, %rd2704;
	shl.b64 	%rd2707, %rd2706, 3;
	add.s64 	%rd2708, %rd2707, %rd2706;
	shr.u64 	%rd2709, %rd2708, 17;
	xor.b64  	%rd2710, %rd2709, %rd2708;
	shl.b64 	%rd2711, %rd2710, 5;
	add.s64 	%rd13000, %rd2711, %rd2710;
	add.s64 	%rd12992, %rd12992, 8;
	add.s64 	%rd12990, %rd12990, 8;
	setp.ne.s64 	%p133, %rd12990, %rd906;
	@%p133 bra 	$L__BB7_533;
$L__BB7_534:
	setp.eq.s64 	%p134, %rd859, 0;
	@%p134 bra 	$L__BB7_542;
	setp.lt.u64 	%p135, %rd859, 4;
	@%p135 bra 	$L__BB7_537;
	shl.b64 	%rd2713, %rd12992, 3;
	add.s64 	%rd2714, %rd13045, %rd2713;
	ld.u64 	%rd2715, [%rd2714];
	mad.lo.s64 	%rd2716, %rd2715, 2654435761, %rd13000;
	shl.b64 	%rd2717, %rd2716, 13;
	add.s64 	%rd2718, %rd2717, %rd2716;
	shr.u64 	%rd2719, %rd2718, 7;
	xor.b64  	%rd2720, %rd2719, %rd2718;
	shl.b64 	%rd2721, %rd2720, 3;
	add.s64 	%rd2722, %rd2721, %rd2720;
	shr.u64 	%rd2723, %rd2722, 17;
	xor.b64  	%rd2724, %rd2723, %rd2722;
	shl.b64 	%rd2725, %rd2724, 5;
	add.s64 	%rd2726, %rd2725, %rd2724;
	ld.u64 	%rd2727, [%rd2714+8];
	mad.lo.s64 	%rd2728, %rd2727, 2654435761, %rd2726;
	shl.b64 	%rd2729, %rd2728, 13;
	add.s64 	%rd2730, %rd2729, %rd2728;
	shr.u64 	%rd2731, %rd2730, 7;
	xor.b64  	%rd2732, %rd2731, %rd2730;
	shl.b64 	%rd2733, %rd2732, 3;
	add.s64 	%rd2734, %rd2733, %rd2732;
	shr.u64 	%rd2735, %rd2734, 17;
	xor.b64  	%rd2736, %rd2735, %rd2734;
	shl.b64 	%rd2737, %rd2736, 5;
	add.s64 	%rd2738, %rd2737, %rd2736;
	ld.u64 	%rd2739, [%rd2714+16];
	mad.lo.s64 	%rd2740, %rd2739, 2654435761, %rd2738;
	shl.b64 	%rd2741, %rd2740, 13;
	add.s64 	%rd2742, %rd2741, %rd2740;
	shr.u64 	%rd2743, %rd2742, 7;
	xor.b64  	%rd2744, %rd2743, %rd2742;
	shl.b64 	%rd2745, %rd2744, 3;
	add.s64 	%rd2746, %rd2745, %rd2744;
	shr.u64 	%rd2747, %rd2746, 17;
	xor.b64  	%rd2748, %rd2747, %rd2746;
	shl.b64 	%rd2749, %rd2748, 5;
	add.s64 	%rd2750, %rd2749, %rd2748;
	ld.u64 	%rd2751, [%rd2714+24];
	mad.lo.s64 	%rd2752, %rd2751, 2654435761, %rd2750;
	shl.b64 	%rd2753, %rd2752, 13;
	add.s64 	%rd2754, %rd2753, %rd2752;
	shr.u64 	%rd2755, %rd2754, 7;
	xor.b64  	%rd2756, %rd2755, %rd2754;
	shl.b64 	%rd2757, %rd2756, 3;
	add.s64 	%rd2758, %rd2757, %rd2756;
	shr.u64 	%rd2759, %rd2758, 17;
	xor.b64  	%rd2760, %rd2759, %rd2758;
	shl.b64 	%rd2761, %rd2760, 5;
	add.s64 	%rd13000, %rd2761, %rd2760;
	add.s64 	%rd12992, %rd12992, 4;
$L__BB7_537:
	setp.eq.s64 	%p136, %rd860, 0;
	@%p136 bra 	$L__BB7_542;
	setp.eq.s64 	%p137, %rd861, 0;
	@%p137 bra 	$L__BB7_540;
	shl.b64 	%rd2763, %rd12992, 3;
	add.s64 	%rd2764, %rd13045, %rd2763;
	ld.u64 	%rd2765, [%rd2764];
	mad.lo.s64 	%rd2766, %rd2765, 2654435761, %rd13000;
	shl.b64 	%rd2767, %rd2766, 13;
	add.s64 	%rd2768, %rd2767, %rd2766;
	shr.u64 	%rd2769, %rd2768, 7;
	xor.b64  	%rd2770, %rd2769, %rd2768;
	shl.b64 	%rd2771, %rd2770, 3;
	add.s64 	%rd2772, %rd2771, %rd2770;
	shr.u64 	%rd2773, %rd2772, 17;
	xor.b64  	%rd2774, %rd2773, %rd2772;
	shl.b64 	%rd2775, %rd2774, 5;
	add.s64 	%rd2776, %rd2775, %rd2774;
	ld.u64 	%rd2777, [%rd2764+8];
	mad.lo.s64 	%rd2778, %rd2777, 2654435761, %rd2776;
	shl.b64 	%rd2779, %rd2778, 13;
	add.s64 	%rd2780, %rd2779, %rd2778;
	shr.u64 	%rd2781, %rd2780, 7;
	xor.b64  	%rd2782, %rd2781, %rd2780;
	shl.b64 	%rd2783, %rd2782, 3;
	add.s64 	%rd2784, %rd2783, %rd2782;
	shr.u64 	%rd2785, %rd2784, 17;
	xor.b64  	%rd2786, %rd2785, %rd2784;
	shl.b64 	%rd2787, %rd2786, 5;
	add.s64 	%rd13000, %rd2787, %rd2786;
	add.s64 	%rd12992, %rd12992, 2;
$L__BB7_540:
	and.b64  	%rd2788, %rd1477, 1;
	setp.eq.b64 	%p138, %rd2788, 1;
	not.pred 	%p139, %p138;
	@%p139 bra 	$L__BB7_542;
	shl.b64 	%rd2789, %rd12992, 3;
	add.s64 	%rd2790, %rd13045, %rd2789;
	ld.u64 	%rd2791, [%rd2790];
	mad.lo.s64 	%rd2792, %rd2791, 2654435761, %rd13000;
	shl.b64 	%rd2793, %rd2792, 13;
	add.s64 	%rd2794, %rd2793, %rd2792;
	shr.u64 	%rd2795, %rd2794, 7;
	xor.b64  	%rd2796, %rd2795, %rd2794;
	shl.b64 	%rd2797, %rd2796, 3;
	add.s64 	%rd2798, %rd2797, %rd2796;
	shr.u64 	%rd2799, %rd2798, 17;
	xor.b64  	%rd2800, %rd2799, %rd2798;
	shl.b64 	%rd2801, %rd2800, 5;
	add.s64 	%rd13000, %rd2801, %rd2800;
$L__BB7_542:
	setp.lt.u64 	%p853, %rd12984, %rd13000;
	bra.uni 	$L__BB7_547;
$L__BB7_543:
	setp.eq.s32 	%p141, %r93, 0;
	mov.pred 	%p853, %p107;
	@%p141 bra 	$L__BB7_547;
	mov.b64 	%rd12974, 0;
$L__BB7_545:
	shl.b64 	%rd2803, %rd12974, 3;
	add.s64 	%rd2804, %rd13001, %rd2803;
	ld.u64 	%rd888, [%rd2804];
	add.s64 	%rd2805, %rd13045, %rd2803;
	ld.u64 	%rd889, [%rd2805];
	setp.lt.u64 	%p143, %rd888, %rd889;
	mov.pred 	%p853, %p109;
	@%p143 bra 	$L__BB7_547;
	setp.le.u64 	%p145, %rd888, %rd889;
	add.s64 	%rd12974, %rd12974, 1;
	setp.lt.u64 	%p146, %rd12974, %rd857;
	and.pred  	%p147, %p145, %p146;
	mov.pred 	%p853, %p107;
	@%p147 bra 	$L__BB7_545;
$L__BB7_547:
	selp.b64 	%rd934, %rd13001, %rd13045, %p853;
	selp.u32 	%r161, 1, 0, %p853;
	add.s32 	%r70, %r69, %r161;
	not.pred 	%p148, %p853;
	selp.u32 	%r162, 1, 0, %p148;
	add.s32 	%r71, %r567, %r162;
	@%p148 bra 	$L__BB7_549;
	shl.b32 	%r166, %r70, 3;
	add.s32 	%r168, %r139, %r166;
	ld.shared.u64 	%rd13001, [%r168];
	bra.uni 	$L__BB7_550;
$L__BB7_549:
	shl.b32 	%r163, %r71, 3;
	add.s32 	%r165, %r139, %r163;
	ld.shared.u64 	%rd13045, [%r165];
$L__BB7_550:
	setp.ge.s32 	%p150, %r70, %r59;
	mov.pred 	%p149, 0;
	mov.pred 	%p854, %p149;
	@%p150 bra 	$L__BB7_594;
	setp.ge.s32 	%p152, %r71, %r41;
	mov.pred 	%p151, -1;
	mov.pred 	%p854, %p151;
	@%p152 bra 	$L__BB7_594;
	setp.eq.s64 	%p153, %rd1477, 0;
	mov.b64 	%rd13006, -3750763034362895579;
	@%p153 bra 	$L__BB7_558;
	setp.eq.s64 	%p154, %rd858, 0;
	mov.b64 	%rd13006, -3750763034362895579;
	mov.b64 	%rd13007, 0;
	@%p154 bra 	$L__BB7_556;
	and.b64  	%rd939, %rd1477, -2;
	mov.b64 	%rd13006, -3750763034362895579;
	mov.b64 	%rd13007, 0;
	mov.u64 	%rd13005, %rd13007;
$L__BB7_555:
	shl.b64 	%rd2813, %rd13007, 3;
	add.s64 	%rd2814, %rd13001, %rd2813;
	ld.u64 	%rd2815, [%rd2814];
	and.b64  	%rd2816, %rd2815, 255;
	xor.b64  	%rd2817, %rd2816, %rd13006;
	mul.lo.s64 	%rd2818, %rd2817, 1099511628211;
	shr.u64 	%rd2819, %rd2815, 8;
	and.b64  	%rd2820, %rd2819, 255;
	xor.b64  	%rd2821, %rd2820, %rd2818;
	mul.lo.s64 	%rd2822, %rd2821, 1099511628211;
	shr.u64 	%rd2823, %rd2815, 16;
	and.b64  	%rd2824, %rd2823, 255;
	xor.b64  	%rd2825, %rd2824, %rd2822;
	mul.lo.s64 	%rd2826, %rd2825, 1099511628211;
	shr.u64 	%rd2827, %rd2815, 24;
	and.b64  	%rd2828, %rd2827, 255;
	xor.b64  	%rd2829, %rd2828, %rd2826;
	mul.lo.s64 	%rd2830, %rd2829, 1099511628211;
	shr.u64 	%rd2831, %rd2815, 32;
	and.b64  	%rd2832, %rd2831, 255;
	xor.b64  	%rd2833, %rd2832, %rd2830;
	mul.lo.s64 	%rd2834, %rd2833, 1099511628211;
	shr.u64 	%rd2835, %rd2815, 40;
	and.b64  	%rd2836, %rd2835, 255;
	xor.b64  	%rd2837, %rd2836, %rd2834;
	mul.lo.s64 	%rd2838, %rd2837, 1099511628211;
	shr.u64 	%rd2839, %rd2815, 48;
	and.b64  	%rd2840, %rd2839, 255;
	xor.b64  	%rd2841, %rd2840, %rd2838;
	mul.lo.s64 	%rd2842, %rd2841, 1099511628211;
	shr.u64 	%rd2843, %rd2815, 56;
	xor.b64  	%rd2844, %rd2843, %rd2842;
	mul.lo.s64 	%rd2845, %rd2844, 1099511628211;
	ld.u64 	%rd2846, [%rd2814+8];
	and.b64  	%rd2847, %rd2846, 255;
	xor.b64  	%rd2848, %rd2847, %rd2845;
	mul.lo.s64 	%rd2849, %rd2848, 1099511628211;
	shr.u64 	%rd2850, %rd2846, 8;
	and.b64  	%rd2851, %rd2850, 255;
	xor.b64  	%rd2852, %rd2851, %rd2849;
	mul.lo.s64 	%rd2853, %rd2852, 1099511628211;
	shr.u64 	%rd2854, %rd2846, 16;
	and.b64  	%rd2855, %rd2854, 255;
	xor.b64  	%rd2856, %rd2855, %rd2853;
	mul.lo.s64 	%rd2857, %rd2856, 1099511628211;
	shr.u64 	%rd2858, %rd2846, 24;
	and.b64  	%rd2859, %rd2858, 255;
	xor.b64  	%rd2860, %rd2859, %rd2857;
	mul.lo.s64 	%rd2861, %rd2860, 1099511628211;
	shr.u64 	%rd2862, %rd2846, 32;
	and.b64  	%rd2863, %rd2862, 255;
	xor.b64  	%rd2864, %rd2863, %rd2861;
	mul.lo.s64 	%rd2865, %rd2864, 1099511628211;
	shr.u64 	%rd2866, %rd2846, 40;
	and.b64  	%rd2867, %rd2866, 255;
	xor.b64  	%rd2868, %rd2867, %rd2865;
	mul.lo.s64 	%rd2869, %rd2868, 1099511628211;
	shr.u64 	%rd2870, %rd2846, 48;
	and.b64  	%rd2871, %rd2870, 255;
	xor.b64  	%rd2872, %rd2871, %rd2869;
	mul.lo.s64 	%rd2873, %rd2872, 1099511628211;
	shr.u64 	%rd2874, %rd2846, 56;
	xor.b64  	%rd2875, %rd2874, %rd2873;
	mul.lo.s64 	%rd13006, %rd2875, 1099511628211;
	add.s64 	%rd13007, %rd13007, 2;
	add.s64 	%rd13005, %rd13005, 2;
	setp.ne.s64 	%p155, %rd13005, %rd939;
	@%p155 bra 	$L__BB7_555;
$L__BB7_556:
	and.b64  	%rd2876, %rd1477, 1;
	setp.eq.b64 	%p156, %rd2876, 1;
	not.pred 	%p157, %p156;
	@%p157 bra 	$L__BB7_558;
	shl.b64 	%rd2877, %rd13007, 3;
	add.s64 	%rd2878, %rd13001, %rd2877;
	ld.u64 	%rd2879, [%rd2878];
	and.b64  	%rd2880, %rd2879, 255;
	xor.b64  	%rd2881, %rd2880, %rd13006;
	mul.lo.s64 	%rd2882, %rd2881, 1099511628211;
	shr.u64 	%rd2883, %rd2879, 8;
	and.b64  	%rd2884, %rd2883, 255;
	xor.b64  	%rd2885, %rd2884, %rd2882;
	mul.lo.s64 	%rd2886, %rd2885, 1099511628211;
	shr.u64 	%rd2887, %rd2879, 16;
	and.b64  	%rd2888, %rd2887, 255;
	xor.b64  	%rd2889, %rd2888, %rd2886;
	mul.lo.s64 	%rd2890, %rd2889, 1099511628211;
	shr.u64 	%rd2891, %rd2879, 24;
	and.b64  	%rd2892, %rd2891, 255;
	xor.b64  	%rd2893, %rd2892, %rd2890;
	mul.lo.s64 	%rd2894, %rd2893, 1099511628211;
	shr.u64 	%rd2895, %rd2879, 32;
	and.b64  	%rd2896, %rd2895, 255;
	xor.b64  	%rd2897, %rd2896, %rd2894;
	mul.lo.s64 	%rd2898, %rd2897, 1099511628211;
	shr.u64 	%rd2899, %rd2879, 40;
	and.b64  	%rd2900, %rd2899, 255;
	xor.b64  	%rd2901, %rd2900, %rd2898;
	mul.lo.s64 	%rd2902, %rd2901, 1099511628211;
	shr.u64 	%rd2903, %rd2879, 48;
	and.b64  	%rd2904, %rd2903, 255;
	xor.b64  	%rd2905, %rd2904, %rd2902;
	mul.lo.s64 	%rd2906, %rd2905, 1099511628211;
	shr.u64 	%rd2907, %rd2879, 56;
	xor.b64  	%rd2908, %rd2907, %rd2906;
	mul.lo.s64 	%rd13006, %rd2908, 1099511628211;
$L__BB7_558:
	setp.eq.s64 	%p158, %rd1477, 0;
	mov.b64 	%rd13013, -3750763034362895579;
	@%p158 bra 	$L__BB7_564;
	setp.eq.s64 	%p159, %rd858, 0;
	mov.b64 	%rd13013, -3750763034362895579;
	mov.b64 	%rd13014, 0;
	@%p159 bra 	$L__BB7_562;
	mov.b64 	%rd13013, -3750763034362895579;
	mov.b64 	%rd13014, 0;
	and.b64  	%rd2978, %rd1477, -2;
	mov.u64 	%rd13012, %rd13014;
$L__BB7_561:
	shl.b64 	%rd2915, %rd13014, 3;
	add.s64 	%rd2916, %rd13045, %rd2915;
	ld.u64 	%rd2917, [%rd2916];
	and.b64  	%rd2918, %rd2917, 255;
	xor.b64  	%rd2919, %rd2918, %rd13013;
	mul.lo.s64 	%rd2920, %rd2919, 1099511628211;
	shr.u64 	%rd2921, %rd2917, 8;
	and.b64  	%rd2922, %rd2921, 255;
	xor.b64  	%rd2923, %rd2922, %rd2920;
	mul.lo.s64 	%rd2924, %rd2923, 1099511628211;
	shr.u64 	%rd2925, %rd2917, 16;
	and.b64  	%rd2926, %rd2925, 255;
	xor.b64  	%rd2927, %rd2926, %rd2924;
	mul.lo.s64 	%rd2928, %rd2927, 1099511628211;
	shr.u64 	%rd2929, %rd2917, 24;
	and.b64  	%rd2930, %rd2929, 255;
	xor.b64  	%rd2931, %rd2930, %rd2928;
	mul.lo.s64 	%rd2932, %rd2931, 1099511628211;
	shr.u64 	%rd2933, %rd2917, 32;
	and.b64  	%rd2934, %rd2933, 255;
	xor.b64  	%rd2935, %rd2934, %rd2932;
	mul.lo.s64 	%rd2936, %rd2935, 1099511628211;
	shr.u64 	%rd2937, %rd2917, 40;
	and.b64  	%rd2938, %rd2937, 255;
	xor.b64  	%rd2939, %rd2938, %rd2936;
	mul.lo.s64 	%rd2940, %rd2939, 1099511628211;
	shr.u64 	%rd2941, %rd2917, 48;
	and.b64  	%rd2942, %rd2941, 255;
	xor.b64  	%rd2943, %rd2942, %rd2940;
	mul.lo.s64 	%rd2944, %rd2943, 1099511628211;
	shr.u64 	%rd2945, %rd2917, 56;
	xor.b64  	%rd2946, %rd2945, %rd2944;
	mul.lo.s64 	%rd2947, %rd2946, 1099511628211;
	ld.u64 	%rd2948, [%rd2916+8];
	and.b64  	%rd2949, %rd2948, 255;
	xor.b64  	%rd2950, %rd2949, %rd2947;
	mul.lo.s64 	%rd2951, %rd2950, 1099511628211;
	shr.u64 	%rd2952, %rd2948, 8;
	and.b64  	%rd2953, %rd2952, 255;
	xor.b64  	%rd2954, %rd2953, %rd2951;
	mul.lo.s64 	%rd2955, %rd2954, 1099511628211;
	shr.u64 	%rd2956, %rd2948, 16;
	and.b64  	%rd2957, %rd2956, 255;
	xor.b64  	%rd2958, %rd2957, %rd2955;
	mul.lo.s64 	%rd2959, %rd2958, 1099511628211;
	shr.u64 	%rd2960, %rd2948, 24;
	and.b64  	%rd2961, %rd2960, 255;
	xor.b64  	%rd2962, %rd2961, %rd2959;
	mul.lo.s64 	%rd2963, %rd2962, 1099511628211;
	shr.u64 	%rd2964, %rd2948, 32;
	and.b64  	%rd2965, %rd2964, 255;
	xor.b64  	%rd2966, %rd2965, %rd2963;
	mul.lo.s64 	%rd2967, %rd2966, 1099511628211;
	shr.u64 	%rd2968, %rd2948, 40;
	and.b64  	%rd2969, %rd2968, 255;
	xor.b64  	%rd2970, %rd2969, %rd2967;
	mul.lo.s64 	%rd2971, %rd2970, 1099511628211;
	shr.u64 	%rd2972, %rd2948, 48;
	and.b64  	%rd2973, %rd2972, 255;
	xor.b64  	%rd2974, %rd2973, %rd2971;
	mul.lo.s64 	%rd2975, %rd2974, 1099511628211;
	shr.u64 	%rd2976, %rd2948, 56;
	xor.b64  	%rd2977, %rd2976, %rd2975;
	mul.lo.s64 	%rd13013, %rd2977, 1099511628211;
	add.s64 	%rd13014, %rd13014, 2;
	add.s64 	%rd13012, %rd13012, 2;
	setp.ne.s64 	%p160, %rd13012, %rd2978;
	@%p160 bra 	$L__BB7_561;
$L__BB7_562:
	and.b64  	%rd2979, %rd1477, 1;
	setp.eq.b64 	%p161, %rd2979, 1;
	not.pred 	%p162, %p161;
	@%p162 bra 	$L__BB7_564;
	shl.b64 	%rd2980, %rd13014, 3;
	add.s64 	%rd2981, %rd13045, %rd2980;
	ld.u64 	%rd2982, [%rd2981];
	and.b64  	%rd2983, %rd2982, 255;
	xor.b64  	%rd2984, %rd2983, %rd13013;
	mul.lo.s64 	%rd2985, %rd2984, 1099511628211;
	shr.u64 	%rd2986, %rd2982, 8;
	and.b64  	%rd2987, %rd2986, 255;
	xor.b64  	%rd2988, %rd2987, %rd2985;
	mul.lo.s64 	%rd2989, %rd2988, 1099511628211;
	shr.u64 	%rd2990, %rd2982, 16;
	and.b64  	%rd2991, %rd2990, 255;
	xor.b64  	%rd2992, %rd2991, %rd2989;
	mul.lo.s64 	%rd2993, %rd2992, 1099511628211;
	shr.u64 	%rd2994, %rd2982, 24;
	and.b64  	%rd2995, %rd2994, 255;
	xor.b64  	%rd2996, %rd2995, %rd2993;
	mul.lo.s64 	%rd2997, %rd2996, 1099511628211;
	shr.u64 	%rd2998, %rd2982, 32;
	and.b64  	%rd2999, %rd2998, 255;
	xor.b64  	%rd3000, %rd2999, %rd2997;
	mul.lo.s64 	%rd3001, %rd3000, 1099511628211;
	shr.u64 	%rd3002, %rd2982, 40;
	and.b64  	%rd3003, %rd3002, 255;
	xor.b64  	%rd3004, %rd3003, %rd3001;
	mul.lo.s64 	%rd3005, %rd3004, 1099511628211;
	shr.u64 	%rd3006, %rd2982, 48;
	and.b64  	%rd3007, %rd3006, 255;
	xor.b64  	%rd3008, %rd3007, %rd3005;
	mul.lo.s64 	%rd3009, %rd3008, 1099511628211;
	shr.u64 	%rd3010, %rd2982, 56;
	xor.b64  	%rd3011, %rd3010, %rd3009;
	mul.lo.s64 	%rd13013, %rd3011, 1099511628211;
$L__BB7_564:
	setp.eq.s64 	%p163, %rd13006, %rd13013;
	@%p163 bra 	$L__BB7_590;
	setp.eq.s64 	%p164, %rd1477, 0;
	mov.b64 	%rd13029, 0;
	@%p164 bra 	$L__BB7_577;
	setp.lt.u64 	%p165, %rd858, 7;
	mov.b64 	%rd13021, 0;
	mov.u64 	%rd13029, %rd13021;
	@%p165 bra 	$L__BB7_569;
	and.b64  	%rd962, %rd1477, -8;
	mov.b64 	%rd13021, 0;
	mov.u64 	%rd13019, %rd13021;
$L__BB7_568:
	.pragma "nounroll";
	shl.b64 	%rd3016, %rd13021, 3;
	add.s64 	%rd3017, %rd13001, %rd3016;
	ld.u64 	%rd3018, [%rd3017];
	mad.lo.s64 	%rd3019, %rd3018, 2654435761, %rd13029;
	shl.b64 	%rd3020, %rd3019, 13;
	add.s64 	%rd3021, %rd3020, %rd3019;
	shr.u64 	%rd3022, %rd3021, 7;
	xor.b64  	%rd3023, %rd3022, %rd3021;
	shl.b64 	%rd3024, %rd3023, 3;
	add.s64 	%rd3025, %rd3024, %rd3023;
	shr.u64 	%rd3026, %rd3025, 17;
	xor.b64  	%rd3027, %rd3026, %rd3025;
	shl.b64 	%rd3028, %rd3027, 5;
	add.s64 	%rd3029, %rd3028, %rd3027;
	ld.u64 	%rd3030, [%rd3017+8];
	mad.lo.s64 	%rd3031, %rd3030, 2654435761, %rd3029;
	shl.b64 	%rd3032, %rd3031, 13;
	add.s64 	%rd3033, %rd3032, %rd3031;
	shr.u64 	%rd3034, %rd3033, 7;
	xor.b64  	%rd3035, %rd3034, %rd3033;
	shl.b64 	%rd3036, %rd3035, 3;
	add.s64 	%rd3037, %rd3036, %rd3035;
	shr.u64 	%rd3038, %rd3037, 17;
	xor.b64  	%rd3039, %rd3038, %rd3037;
	shl.b64 	%rd3040, %rd3039, 5;
	add.s64 	%rd3041, %rd3040, %rd3039;
	ld.u64 	%rd3042, [%rd3017+16];
	mad.lo.s64 	%rd3043, %rd3042, 2654435761, %rd3041;
	shl.b64 	%rd3044, %rd3043, 13;
	add.s64 	%rd3045, %rd3044, %rd3043;
	shr.u64 	%rd3046, %rd3045, 7;
	xor.b64  	%rd3047, %rd3046, %rd3045;
	shl.b64 	%rd3048, %rd3047, 3;
	add.s64 	%rd3049, %rd3048, %rd3047;
	shr.u64 	%rd3050, %rd3049, 17;
	xor.b64  	%rd3051, %rd3050, %rd3049;
	shl.b64 	%rd3052, %rd3051, 5;
	add.s64 	%rd3053, %rd3052, %rd3051;
	ld.u64 	%rd3054, [%rd3017+24];
	mad.lo.s64 	%rd3055, %rd3054, 2654435761, %rd3053;
	shl.b64 	%rd3056, %rd3055, 13;
	add.s64 	%rd3057, %rd3056, %rd3055;
	shr.u64 	%rd3058, %rd3057, 7;
	xor.b64  	%rd3059, %rd3058, %rd3057;
	shl.b64 	%rd3060, %rd3059, 3;
	add.s64 	%rd3061, %rd3060, %rd3059;
	shr.u64 	%rd3062, %rd3061, 17;
	xor.b64  	%rd3063, %rd3062, %rd3061;
	shl.b64 	%rd3064, %rd3063, 5;
	add.s64 	%rd3065, %rd3064, %rd3063;
	ld.u64 	%rd3066, [%rd3017+32];
	mad.lo.s64 	%rd3067, %rd3066, 2654435761, %rd3065;
	shl.b64 	%rd3068, %rd3067, 13;
	add.s64 	%rd3069, %rd3068, %rd3067;
	shr.u64 	%rd3070, %rd3069, 7;
	xor.b64  	%rd3071, %rd3070, %rd3069;
	shl.b64 	%rd3072, %rd3071, 3;
	add.s64 	%rd3073, %rd3072, %rd3071;
	shr.u64 	%rd3074, %rd3073, 17;
	xor.b64  	%rd3075, %rd3074, %rd3073;
	shl.b64 	%rd3076, %rd3075, 5;
	add.s64 	%rd3077, %rd3076, %rd3075;
	ld.u64 	%rd3078, [%rd3017+40];
	mad.lo.s64 	%rd3079, %rd3078, 2654435761, %rd3077;
	shl.b64 	%rd3080, %rd3079, 13;
	add.s64 	%rd3081, %rd3080, %rd3079;
	shr.u64 	%rd3082, %rd3081, 7;
	xor.b64  	%rd3083, %rd3082, %rd3081;
	shl.b64 	%rd3084, %rd3083, 3;
	add.s64 	%rd3085, %rd3084, %rd3083;
	shr.u64 	%rd3086, %rd3085, 17;
	xor.b64  	%rd3087, %rd3086, %rd3085;
	shl.b64 	%rd3088, %rd3087, 5;
	add.s64 	%rd3089, %rd3088, %rd3087;
	ld.u64 	%rd3090, [%rd3017+48];
	mad.lo.s64 	%rd3091, %rd3090, 2654435761, %rd3089;
	shl.b64 	%rd3092, %rd3091, 13;
	add.s64 	%rd3093, %rd3092, %rd3091;
	shr.u64 	%rd3094, %rd3093, 7;
	xor.b64  	%rd3095, %rd3094, %rd3093;
	shl.b64 	%rd3096, %rd3095, 3;
	add.s64 	%rd3097, %rd3096, %rd3095;
	shr.u64 	%rd3098, %rd3097, 17;
	xor.b64  	%rd3099, %rd3098, %rd3097;
	shl.b64 	%rd3100, %rd3099, 5;
	add.s64 	%rd3101, %rd3100, %rd3099;
	ld.u64 	%rd3102, [%rd3017+56];
	mad.lo.s64 	%rd3103, %rd3102, 2654435761, %rd3101;
	shl.b64 	%rd3104, %rd3103, 13;
	add.s64 	%rd3105, %rd3104, %rd3103;
	shr.u64 	%rd3106, %rd3105, 7;
	xor.b64  	%rd3107, %rd3106, %rd3105;
	shl.b64 	%rd3108, %rd3107, 3;
	add.s64 	%rd3109, %rd3108, %rd3107;
	shr.u64 	%rd3110, %rd3109, 17;
	xor.b64  	%rd3111, %rd3110, %rd3109;
	shl.b64 	%rd3112, %rd3111, 5;
	add.s64 	%rd13029, %rd3112, %rd3111;
	add.s64 	%rd13021, %rd13021, 8;
	add.s64 	%rd13019, %rd13019, 8;
	setp.ne.s64 	%p166, %rd13019, %rd962;
	@%p166 bra 	$L__BB7_568;
$L__BB7_569:
	setp.eq.s64 	%p167, %rd859, 0;
	@%p167 bra 	$L__BB7_577;
	setp.lt.u64 	%p168, %rd859, 4;
	@%p168 bra 	$L__BB7_572;
	shl.b64 	%rd3114, %rd13021, 3;
	add.s64 	%rd3115, %rd13001, %rd3114;
	ld.u64 	%rd3116, [%rd3115];
	mad.lo.s64 	%rd3117, %rd3116, 2654435761, %rd13029;
	shl.b64 	%rd3118, %rd3117, 13;
	add.s64 	%rd3119, %rd3118, %rd3117;
	shr.u64 	%rd3120, %rd3119, 7;
	xor.b64  	%rd3121, %rd3120, %rd3119;
	shl.b64 	%rd3122, %rd3121, 3;
	add.s64 	%rd3123, %rd3122, %rd3121;
	shr.u64 	%rd3124, %rd3123, 17;
	xor.b64  	%rd3125, %rd3124, %rd3123;
	shl.b64 	%rd3126, %rd3125, 5;
	add.s64 	%rd3127, %rd3126, %rd3125;
	ld.u64 	%rd3128, [%rd3115+8];
	mad.lo.s64 	%rd3129, %rd3128, 2654435761, %rd3127;
	shl.b64 	%rd3130, %rd3129, 13;
	add.s64 	%rd3131, %rd3130, %rd3129;
	shr.u64 	%rd3132, %rd3131, 7;
	xor.b64  	%rd3133, %rd3132, %rd3131;
	shl.b64 	%rd3134, %rd3133, 3;
	add.s64 	%rd3135, %rd3134, %rd3133;
	shr.u64 	%rd3136, %rd3135, 17;
	xor.b64  	%rd3137, %rd3136, %rd3135;
	shl.b64 	%rd3138, %rd3137, 5;
	add.s64 	%rd3139, %rd3138, %rd3137;
	ld.u64 	%rd3140, [%rd3115+16];
	mad.lo.s64 	%rd3141, %rd3140, 2654435761, %rd3139;
	shl.b64 	%rd3142, %rd3141, 13;
	add.s64 	%rd3143, %rd3142, %rd3141;
	shr.u64 	%rd3144, %rd3143, 7;
	xor.b64  	%rd3145, %rd3144, %rd3143;
	shl.b64 	%rd3146, %rd3145, 3;
	add.s64 	%rd3147, %rd3146, %rd3145;
	shr.u64 	%rd3148, %rd3147, 17;
	xor.b64  	%rd3149, %rd3148, %rd3147;
	shl.b64 	%rd3150, %rd3149, 5;
	add.s64 	%rd3151, %rd3150, %rd3149;
	ld.u64 	%rd3152, [%rd3115+24];
	mad.lo.s64 	%rd3153, %rd3152, 2654435761, %rd3151;
	shl.b64 	%rd3154, %rd3153, 13;
	add.s64 	%rd3155, %rd3154, %rd3153;
	shr.u64 	%rd3156, %rd3155, 7;
	xor.b64  	%rd3157, %rd3156, %rd3155;
	shl.b64 	%rd3158, %rd3157, 3;
	add.s64 	%rd3159, %rd3158, %rd3157;
	shr.u64 	%rd3160, %rd3159, 17;
	xor.b64  	%rd3161, %rd3160, %rd3159;
	shl.b64 	%rd3162, %rd3161, 5;
	add.s64 	%rd13029, %rd3162, %rd3161;
	add.s64 	%rd13021, %rd13021, 4;
$L__BB7_572:
	setp.eq.s64 	%p169, %rd860, 0;
	@%p169 bra 	$L__BB7_577;
	setp.eq.s64 	%p170, %rd861, 0;
	@%p170 bra 	$L__BB7_575;
	shl.b64 	%rd3164, %rd13021, 3;
	add.s64 	%rd3165, %rd13001, %rd3164;
	ld.u64 	%rd3166, [%rd3165];
	mad.lo.s64 	%rd3167, %rd3166, 2654435761, %rd13029;
	shl.b64 	%rd3168, %rd3167, 13;
	add.s64 	%rd3169, %rd3168, %rd3167;
	shr.u64 	%rd3170, %rd3169, 7;
	xor.b64  	%rd3171, %rd3170, %rd3169;
	shl.b64 	%rd3172, %rd3171, 3;
	add.s64 	%rd3173, %rd3172, %rd3171;
	shr.u64 	%rd3174, %rd3173, 17;
	xor.b64  	%rd3175, %rd3174, %rd3173;
	shl.b64 	%rd3176, %rd3175, 5;
	add.s64 	%rd3177, %rd3176, %rd3175;
	ld.u64 	%rd3178, [%rd3165+8];
	mad.lo.s64 	%rd3179, %rd3178, 2654435761, %rd3177;
	shl.b64 	%rd3180, %rd3179, 13;
	add.s64 	%rd3181, %rd3180, %rd3179;
	shr.u64 	%rd3182, %rd3181, 7;
	xor.b64  	%rd3183, %rd3182, %rd3181;
	shl.b64 	%rd3184, %rd3183, 3;
	add.s64 	%rd3185, %rd3184, %rd3183;
	shr.u64 	%rd3186, %rd3185, 17;
	xor.b64  	%rd3187, %rd3186, %rd3185;
	shl.b64 	%rd3188, %rd3187, 5;
	add.s64 	%rd13029, %rd3188, %rd3187;
	add.s64 	%rd13021, %rd13021, 2;
$L__BB7_575:
	and.b64  	%rd3189, %rd1477, 1;
	setp.eq.b64 	%p171, %rd3189, 1;
	not.pred 	%p172, %p171;
	@%p172 bra 	$L__BB7_577;
	shl.b64 	%rd3190, %rd13021, 3;
	add.s64 	%rd3191, %rd13001, %rd3190;
	ld.u64 	%rd3192, [%rd3191];
	mad.lo.s64 	%rd3193, %rd3192, 2654435761, %rd13029;
	shl.b64 	%rd3194, %rd3193, 13;
	add.s64 	%rd3195, %rd3194, %rd3193;
	shr.u64 	%rd3196, %rd3195, 7;
	xor.b64  	%rd3197, %rd3196, %rd3195;
	shl.b64 	%rd3198, %rd3197, 3;
	add.s64 	%rd3199, %rd3198, %rd3197;
	shr.u64 	%rd3200, %rd3199, 17;
	xor.b64  	%rd3201, %rd3200, %rd3199;
	shl.b64 	%rd3202, %rd3201, 5;
	add.s64 	%rd13029, %rd3202, %rd3201;
$L__BB7_577:
	setp.eq.s64 	%p173, %rd1477, 0;
	mov.b64 	%rd13042, 0;
	@%p173 bra 	$L__BB7_589;
	setp.lt.u64 	%p174, %rd858, 7;
	mov.b64 	%rd13034, 0;
	mov.u64 	%rd13042, %rd13034;
	@%p174 bra 	$L__BB7_581;
	and.b64  	%rd984, %rd1477, -8;
	mov.b64 	%rd13034, 0;
	mov.u64 	%rd13032, %rd13034;
$L__BB7_580:
	.pragma "nounroll";
	shl.b64 	%rd3207, %rd13034, 3;
	add.s64 	%rd3208, %rd13045, %rd3207;
	ld.u64 	%rd3209, [%rd3208];
	mad.lo.s64 	%rd3210, %rd3209, 2654435761, %rd13042;
	shl.b64 	%rd3211, %rd3210, 13;
	add.s64 	%rd3212, %rd3211, %rd3210;
	shr.u64 	%rd3213, %rd3212, 7;
	xor.b64  	%rd3214, %rd3213, %rd3212;
	shl.b64 	%rd3215, %rd3214, 3;
	add.s64 	%rd3216, %rd3215, %rd3214;
	shr.u64 	%rd3217, %rd3216, 17;
	xor.b64  	%rd3218, %rd3217, %rd3216;
	shl.b64 	%rd3219, %rd3218, 5;
	add.s64 	%rd3220, %rd3219, %rd3218;
	ld.u64 	%rd3221, [%rd3208+8];
	mad.lo.s64 	%rd3222, %rd3221, 2654435761, %rd3220;
	shl.b64 	%rd3223, %rd3222, 13;
	add.s64 	%rd3224, %rd3223, %rd3222;
	shr.u64 	%rd3225, %rd3224, 7;
	xor.b64  	%rd3226, %rd3225, %rd3224;
	shl.b64 	%rd3227, %rd3226, 3;
	add.s64 	%rd3228, %rd3227, %rd3226;
	shr.u64 	%rd3229, %rd3228, 17;
	xor.b64  	%rd3230, %rd3229, %rd3228;
	shl.b64 	%rd3231, %rd3230, 5;
	add.s64 	%rd3232, %rd3231, %rd3230;
	ld.u64 	%rd3233, [%rd3208+16];
	mad.lo.s64 	%rd3234, %rd3233, 2654435761, %rd3232;
	shl.b64 	%rd3235, %rd3234, 13;
	add.s64 	%rd3236, %rd3235, %rd3234;
	shr.u64 	%rd3237, %rd3236, 7;
	xor.b64  	%rd3238, %rd3237, %rd3236;
	shl.b64 	%rd3239, %rd3238, 3;
	add.s64 	%rd3240, %rd3239, %rd3238;
	shr.u64 	%rd3241, %rd3240, 17;
	xor.b64  	%rd3242, %rd3241, %rd3240;
	shl.b64 	%rd3243, %rd3242, 5;
	add.s64 	%rd3244, %rd3243, %rd3242;
	ld.u64 	%rd3245, [%rd3208+24];
	mad.lo.s64 	%rd3246, %rd3245, 2654435761, %rd3244;
	shl.b64 	%rd3247, %rd3246, 13;
	add.s64 	%rd3248, %rd3247, %rd3246;
	shr.u64 	%rd3249, %rd3248, 7;
	xor.b64  	%rd3250, %rd3249, %rd3248;
	shl.b64 	%rd3251, %rd3250, 3;
	add.s64 	%rd3252, %rd3251, %rd3250;
	shr.u64 	%rd3253, %rd3252, 17;
	xor.b64  	%rd3254, %rd3253, %rd3252;
	shl.b64 	%rd3255, %rd3254, 5;
	add.s64 	%rd3256, %rd3255, %rd3254;
	ld.u64 	%rd3257, [%rd3208+32];
	mad.lo.s64 	%rd3258, %rd3257, 2654435761, %rd3256;
	shl.b64 	%rd3259, %rd3258, 13;
	add.s64 	%rd3260, %rd3259, %rd3258;
	shr.u64 	%rd3261, %rd3260, 7;
	xor.b64  	%rd3262, %rd3261, %rd3260;
	shl.b64 	%rd3263, %rd3262, 3;
	add.s64 	%rd3264, %rd3263, %rd3262;
	shr.u64 	%rd3265, %rd3264, 17;
	xor.b64  	%rd3266, %rd3265, %rd3264;
	shl.b64 	%rd3267, %rd3266, 5;
	add.s64 	%rd3268, %rd3267, %rd3266;
	ld.u64 	%rd3269, [%rd3208+40];
	mad.lo.s64 	%rd3270, %rd3269, 2654435761, %rd3268;
	shl.b64 	%rd3271, %rd3270, 13;
	add.s64 	%rd3272, %rd3271, %rd3270;
	shr.u64 	%rd3273, %rd3272, 7;
	xor.b64  	%rd3274, %rd3273, %rd3272;
	shl.b64 	%rd3275, %rd3274, 3;
	add.s64 	%rd3276, %rd3275, %rd3274;
	shr.u64 	%rd3277, %rd3276, 17;
	xor.b64  	%rd3278, %rd3277, %rd3276;
	shl.b64 	%rd3279, %rd3278, 5;
	add.s64 	%rd3280, %rd3279, %rd3278;
	ld.u64 	%rd3281, [%rd3208+48];
	mad.lo.s64 	%rd3282, %rd3281, 2654435761, %rd3280;
	shl.b64 	%rd3283, %rd3282, 13;
	add.s64 	%rd3284, %rd3283, %rd3282;
	shr.u64 	%rd3285, %rd3284, 7;
	xor.b64  	%rd3286, %rd3285, %rd3284;
	shl.b64 	%rd3287, %rd3286, 3;
	add.s64 	%rd3288, %rd3287, %rd3286;
	shr.u64 	%rd3289, %rd3288, 17;
	xor.b64  	%rd3290, %rd3289, %rd3288;
	shl.b64 	%rd3291, %rd3290, 5;
	add.s64 	%rd3292, %rd3291, %rd3290;
	ld.u64 	%rd3293, [%rd3208+56];
	mad.lo.s64 	%rd3294, %rd3293, 2654435761, %rd3292;
	shl.b64 	%rd3295, %rd3294, 13;
	add.s64 	%rd3296, %rd3295, %rd3294;
	shr.u64 	%rd3297, %rd3296, 7;
	xor.b64  	%rd3298, %rd3297, %rd3296;
	shl.b64 	%rd3299, %rd3298, 3;
	add.s64 	%rd3300, %rd3299, %rd3298;
	shr.u64 	%rd3301, %rd3300, 17;
	xor.b64  	%rd3302, %rd3301, %rd3300;
	shl.b64 	%rd3303, %rd3302, 5;
	add.s64 	%rd13042, %rd3303, %rd3302;
	add.s64 	%rd13034, %rd13034, 8;
	add.s64 	%rd13032, %rd13032, 8;
	setp.ne.s64 	%p175, %rd13032, %rd984;
	@%p175 bra 	$L__BB7_580;
$L__BB7_581:
	setp.eq.s64 	%p176, %rd859, 0;
	@%p176 bra 	$L__BB7_589;
	setp.lt.u64 	%p177, %rd859, 4;
	@%p177 bra 	$L__BB7_584;
	shl.b64 	%rd3305, %rd13034, 3;
	add.s64 	%rd3306, %rd13045, %rd3305;
	ld.u64 	%rd3307, [%rd3306];
	mad.lo.s64 	%rd3308, %rd3307, 2654435761, %rd13042;
	shl.b64 	%rd3309, %rd3308, 13;
	add.s64 	%rd3310, %rd3309, %rd3308;
	shr.u64 	%rd3311, %rd3310, 7;
	xor.b64  	%rd3312, %rd3311, %rd3310;
	shl.b64 	%rd3313, %rd3312, 3;
	add.s64 	%rd3314, %rd3313, %rd3312;
	shr.u64 	%rd3315, %rd3314, 17;
	xor.b64  	%rd3316, %rd3315, %rd3314;
	shl.b64 	%rd3317, %rd3316, 5;
	add.s64 	%rd3318, %rd3317, %rd3316;
	ld.u64 	%rd3319, [%rd3306+8];
	mad.lo.s64 	%rd3320, %rd3319, 2654435761, %rd3318;
	shl.b64 	%rd3321, %rd3320, 13;
	add.s64 	%rd3322, %rd3321, %rd3320;
	shr.u64 	%rd3323, %rd3322, 7;
	xor.b64  	%rd3324, %rd3323, %rd3322;
	shl.b64 	%rd3325, %rd3324, 3;
	add.s64 	%rd3326, %rd3325, %rd3324;
	shr.u64 	%rd3327, %rd3326, 17;
	xor.b64  	%rd3328, %rd3327, %rd3326;
	shl.b64 	%rd3329, %rd3328, 5;
	add.s64 	%rd3330, %rd3329, %rd3328;
	ld.u64 	%rd3331, [%rd3306+16];
	mad.lo.s64 	%rd3332, %rd3331, 2654435761, %rd3330;
	shl.b64 	%rd3333, %rd3332, 13;
	add.s64 	%rd3334, %rd3333, %rd3332;
	shr.u64 	%rd3335, %rd3334, 7;
	xor.b64  	%rd3336, %rd3335, %rd3334;
	shl.b64 	%rd3337, %rd3336, 3;
	add.s64 	%rd3338, %rd3337, %rd3336;
	shr.u64 	%rd3339, %rd3338, 17;
	xor.b64  	%rd3340, %rd3339, %rd3338;
	shl.b64 	%rd3341, %rd3340, 5;
	add.s64 	%rd3342, %rd3341, %rd3340;
	ld.u64 	%rd3343, [%rd3306+24];
	mad.lo.s64 	%rd3344, %rd3343, 2654435761, %rd3342;
	shl.b64 	%rd3345, %rd3344, 13;
	add.s64 	%rd3346, %rd3345, %rd3344;
	shr.u64 	%rd3347, %rd3346, 7;
	xor.b64  	%rd3348, %rd3347, %rd3346;
	shl.b64 	%rd3349, %rd3348, 3;
	add.s64 	%rd3350, %rd3349, %rd3348;
	shr.u64 	%rd3351, %rd3350, 17;
	xor.b64  	%rd3352, %rd3351, %rd3350;
	shl.b64 	%rd3353, %rd3352, 5;
	add.s64 	%rd13042, %rd3353, %rd3352;
	add.s64 	%rd13034, %rd13034, 4;
$L__BB7_584:
	setp.eq.s64 	%p178, %rd860, 0;
	@%p178 bra 	$L__BB7_589;
	setp.eq.s64 	%p179, %rd861, 0;
	@%p179 bra 	$L__BB7_587;
	shl.b64 	%rd3355, %rd13034, 3;
	add.s64 	%rd3356, %rd13045, %rd3355;
	ld.u64 	%rd3357, [%rd3356];
	mad.lo.s64 	%rd3358, %rd3357, 2654435761, %rd13042;
	shl.b64 	%rd3359, %rd3358, 13;
	add.s64 	%rd3360, %rd3359, %rd3358;
	shr.u64 	%rd3361, %rd3360, 7;
	xor.b64  	%rd3362, %rd3361, %rd3360;
	shl.b64 	%rd3363, %rd3362, 3;
	add.s64 	%rd3364, %rd3363, %rd3362;
	shr.u64 	%rd3365, %rd3364, 17;
	xor.b64  	%rd3366, %rd3365, %rd3364;
	shl.b64 	%rd3367, %rd3366, 5;
	add.s64 	%rd3368, %rd3367, %rd3366;
	ld.u64 	%rd3369, [%rd3356+8];
	mad.lo.s64 	%rd3370, %rd3369, 2654435761, %rd3368;
	shl.b64 	%rd3371, %rd3370, 13;
	add.s64 	%rd3372, %rd3371, %rd3370;
	shr.u64 	%rd3373, %rd3372, 7;
	xor.b64  	%rd3374, %rd3373, %rd3372;
	shl.b64 	%rd3375, %rd3374, 3;
	add.s64 	%rd3376, %rd3375, %rd3374;
	shr.u64 	%rd3377, %rd3376, 17;
	xor.b64  	%rd3378, %rd3377, %rd3376;
	shl.b64 	%rd3379, %rd3378, 5;
	add.s64 	%rd13042, %rd3379, %rd3378;
	add.s64 	%rd13034, %rd13034, 2;
$L__BB7_587:
	and.b64  	%rd3380, %rd1477, 1;
	setp.eq.b64 	%p180, %rd3380, 1;
	not.pred 	%p181, %p180;
	@%p181 bra 	$L__BB7_589;
	shl.b64 	%rd3381, %rd13034, 3;
	add.s64 	%rd3382, %rd13045, %rd3381;
	ld.u64 	%rd3383, [%rd3382];
	mad.lo.s64 	%rd3384, %rd3383, 2654435761, %rd13042;
	shl.b64 	%rd3385, %rd3384, 13;
	add.s64 	%rd3386, %rd3385, %rd3384;
	shr.u64 	%rd3387, %rd3386, 7;
	xor.b64  	%rd3388, %rd3387, %rd3386;
	shl.b64 	%rd3389, %rd3388, 3;
	add.s64 	%rd3390, %rd3389, %rd3388;
	shr.u64 	%rd3391, %rd3390, 17;
	xor.b64  	%rd3392, %rd3391, %rd3390;
	shl.b64 	%rd3393, %rd3392, 5;
	add.s64 	%rd13042, %rd3393, %rd3392;
$L__BB7_589:
	setp.lt.u64 	%p854, %rd13029, %rd13042;
	bra.uni 	$L__BB7_594;
$L__BB7_590:
	setp.eq.s32 	%p183, %r93, 0;
	mov.pred 	%p854, %p149;
	@%p183 bra 	$L__BB7_594;
	mov.b64 	%rd13043, 0;
$L__BB7_592:
	shl.b64 	%rd3395, %rd13043, 3;
	add.s64 	%rd3396, %rd13001, %rd3395;
	ld.u64 	%rd1007, [%rd3396];
	add.s64 	%rd3397, %rd13045, %rd3395;
	ld.u64 	%rd1008, [%rd3397];
	setp.lt.u64 	%p185, %rd1007, %rd1008;
	mov.pred 	%p854, %p151;
	@%p185 bra 	$L__BB7_594;
	setp.le.u64 	%p187, %rd1007, %rd1008;
	add.s64 	%rd13043, %rd13043, 1;
	setp.lt.u64 	%p188, %rd13043, %rd857;
	and.pred  	%p189, %p187, %p188;
	mov.pred 	%p854, %p149;
	@%p189 bra 	$L__BB7_592;
$L__BB7_594:
	selp.b64 	%rd1010, %rd13001, %rd13045, %p854;
	selp.u32 	%r169, 1, 0, %p854;
	add.s32 	%r72, %r70, %r169;
	not.pred 	%p190, %p854;
	selp.u32 	%r170, 1, 0, %p190;
	add.s32 	%r73, %r71, %r170;
	@%p854 bra 	$L__BB7_596;
	shl.b32 	%r171, %r73, 3;
	add.s32 	%r173, %r139, %r171;
	ld.shared.u64 	%rd13045, [%r173];
	bra.uni 	$L__BB7_597;
$L__BB7_596:
	shl.b32 	%r174, %r72, 3;
	add.s32 	%r176, %r139, %r174;
	ld.shared.u64 	%rd13001, [%r176];
$L__BB7_597:
	setp.ge.s32 	%p192, %r72, %r59;
	mov.pred 	%p191, 0;
	mov.pred 	%p855, %p191;
	@%p192 bra 	$L__BB7_641;
	setp.ge.s32 	%p194, %r73, %r41;
	mov.pred 	%p193, -1;
	mov.pred 	%p855, %p193;
	@%p194 bra 	$L__BB7_641;
	setp.eq.s64 	%p195, %rd1477, 0;
	mov.b64 	%rd13049, -3750763034362895579;
	@%p195 bra 	$L__BB7_605;
	setp.eq.s64 	%p196, %rd858, 0;
	mov.b64 	%rd13049, -3750763034362895579;
	mov.b64 	%rd13050, 0;
	@%p196 bra 	$L__BB7_603;
	mov.b64 	%rd13049, -3750763034362895579;
	mov.b64 	%rd13050, 0;
	and.b64  	%rd3468, %rd1477, -2;
	mov.u64 	%rd13048, %rd13050;
$L__BB7_602:
	shl.b64 	%rd3405, %rd13050, 3;
	add.s64 	%rd3406, %rd13001, %rd3405;
	ld.u64 	%rd3407, [%rd3406];
	and.b64  	%rd3408, %rd3407, 255;
	xor.b64  	%rd3409, %rd3408, %rd13049;
	mul.lo.s64 	%rd3410, %rd3409, 1099511628211;
	shr.u64 	%rd3411, %rd3407, 8;
	and.b64  	%rd3412, %rd3411, 255;
	xor.b64  	%rd3413, %rd3412, %rd3410;
	mul.lo.s64 	%rd3414, %rd3413, 1099511628211;
	shr.u64 	%rd3415, %rd3407, 16;
	and.b64  	%rd3416, %rd3415, 255;
	xor.b64  	%rd3417, %rd3416, %rd3414;
	mul.lo.s64 	%rd3418, %rd3417, 1099511628211;
	shr.u64 	%rd3419, %rd3407, 24;
	and.b64  	%rd3420, %rd3419, 255;
	xor.b64  	%rd3421, %rd3420, %rd3418;
	mul.lo.s64 	%rd3422, %rd3421, 1099511628211;
	shr.u64 	%rd3423, %rd3407, 32;
	and.b64  	%rd3424, %rd3423, 255;
	xor.b64  	%rd3425, %rd3424, %rd3422;
	mul.lo.s64 	%rd3426, %rd3425, 1099511628211;
	shr.u64 	%rd3427, %rd3407, 40;
	and.b64  	%rd3428, %rd3427, 255;
	xor.b64  	%rd3429, %rd3428, %rd3426;
	mul.lo.s64 	%rd3430, %rd3429, 1099511628211;
	shr.u64 	%rd3431, %rd3407, 48;
	and.b64  	%rd3432, %rd3431, 255;
	xor.b64  	%rd3433, %rd3432, %rd3430;
	mul.lo.s64 	%rd3434, %rd3433, 1099511628211;
	shr.u64 	%rd3435, %rd3407, 56;
	xor.b64  	%rd3436, %rd3435, %rd3434;
	mul.lo.s64 	%rd3437, %rd3436, 1099511628211;
	ld.u64 	%rd3438, [%rd3406+8];
	and.b64  	%rd3439, %rd3438, 255;
	xor.b64  	%rd3440, %rd3439, %rd3437;
	mul.lo.s64 	%rd3441, %rd3440, 1099511628211;
	shr.u64 	%rd3442, %rd3438, 8;
	and.b64  	%rd3443, %rd3442, 255;
	xor.b64  	%rd3444, %rd3443, %rd3441;
	mul.lo.s64 	%rd3445, %rd3444, 1099511628211;
	shr.u64 	%rd3446, %rd3438, 16;
	and.b64  	%rd3447, %rd3446, 255;
	xor.b64  	%rd3448, %rd3447, %rd3445;
	mul.lo.s64 	%rd3449, %rd3448, 1099511628211;
	shr.u64 	%rd3450, %rd3438, 24;
	and.b64  	%rd3451, %rd3450, 255;
	xor.b64  	%rd3452, %rd3451, %rd3449;
	mul.lo.s64 	%rd3453, %rd3452, 1099511628211;
	shr.u64 	%rd3454, %rd3438, 32;
	and.b64  	%rd3455, %rd3454, 255;
	xor.b64  	%rd3456, %rd3455, %rd3453;
	mul.lo.s64 	%rd3457, %rd3456, 1099511628211;
	shr.u64 	%rd3458, %rd3438, 40;
	and.b64  	%rd3459, %rd3458, 255;
	xor.b64  	%rd3460, %rd3459, %rd3457;
	mul.lo.s64 	%rd3461, %rd3460, 1099511628211;
	shr.u64 	%rd3462, %rd3438, 48;
	and.b64  	%rd3463, %rd3462, 255;
	xor.b64  	%rd3464, %rd3463, %rd3461;
	mul.lo.s64 	%rd3465, %rd3464, 1099511628211;
	shr.u64 	%rd3466, %rd3438, 56;
	xor.b64  	%rd3467, %rd3466, %rd3465;
	mul.lo.s64 	%rd13049, %rd3467, 1099511628211;
	add.s64 	%rd13050, %rd13050, 2;
	add.s64 	%rd13048, %rd13048, 2;
	setp.ne.s64 	%p197, %rd13048, %rd3468;
	@%p197 bra 	$L__BB7_602;
$L__BB7_603:
	and.b64  	%rd3469, %rd1477, 1;
	setp.eq.b64 	%p198, %rd3469, 1;
	not.pred 	%p199, %p198;
	@%p199 bra 	$L__BB7_605;
	shl.b64 	%rd3470, %rd13050, 3;
	add.s64 	%rd3471, %rd13001, %rd3470;
	ld.u64 	%rd3472, [%rd3471];
	and.b64  	%rd3473, %rd3472, 255;
	xor.b64  	%rd3474, %rd3473, %rd13049;
	mul.lo.s64 	%rd3475, %rd3474, 1099511628211;
	shr.u64 	%rd3476, %rd3472, 8;
	and.b64  	%rd3477, %rd3476, 255;
	xor.b64  	%rd3478, %rd3477, %rd3475;
	mul.lo.s64 	%rd3479, %rd3478, 1099511628211;
	shr.u64 	%rd3480, %rd3472, 16;
	and.b64  	%rd3481, %rd3480, 255;
	xor.b64  	%rd3482, %rd3481, %rd3479;
	mul.lo.s64 	%rd3483, %rd3482, 1099511628211;
	shr.u64 	%rd3484, %rd3472, 24;
	and.b64  	%rd3485, %rd3484, 255;
	xor.b64  	%rd3486, %rd3485, %rd3483;
	mul.lo.s64 	%rd3487, %rd3486, 1099511628211;
	shr.u64 	%rd3488, %rd3472, 32;
	and.b64  	%rd3489, %rd3488, 255;
	xor.b64  	%rd3490, %rd3489, %rd3487;
	mul.lo.s64 	%rd3491, %rd3490, 1099511628211;
	shr.u64 	%rd3492, %rd3472, 40;
	and.b64  	%rd3493, %rd3492, 255;
	xor.b64  	%rd3494, %rd3493, %rd3491;
	mul.lo.s64 	%rd3495, %rd3494, 1099511628211;
	shr.u64 	%rd3496, %rd3472, 48;
	and.b64  	%rd3497, %rd3496, 255;
	xor.b64  	%rd3498, %rd3497, %rd3495;
	mul.lo.s64 	%rd3499, %rd3498, 1099511628211;
	shr.u64 	%rd3500, %rd3472, 56;
	xor.b64  	%rd3501, %rd3500, %rd3499;
	mul.lo.s64 	%rd13049, %rd3501, 1099511628211;
$L__BB7_605:
	setp.eq.s64 	%p200, %rd1477, 0;
	mov.b64 	%rd13056, -3750763034362895579;
	@%p200 bra 	$L__BB7_611;
	setp.eq.s64 	%p201, %rd858, 0;
	mov.b64 	%rd13056, -3750763034362895579;
	mov.b64 	%rd13057, 0;
	@%p201 bra 	$L__BB7_609;
	mov.b64 	%rd13056, -3750763034362895579;
	mov.b64 	%rd13057, 0;
	and.b64  	%rd3571, %rd1477, -2;
	mov.u64 	%rd13055, %rd13057;
$L__BB7_608:
	shl.b64 	%rd3508, %rd13057, 3;
	add.s64 	%rd3509, %rd13045, %rd3508;
	ld.u64 	%rd3510, [%rd3509];
	and.b64  	%rd3511, %rd3510, 255;
	xor.b64  	%rd3512, %rd3511, %rd13056;
	mul.lo.s64 	%rd3513, %rd3512, 1099511628211;
	shr.u64 	%rd3514, %rd3510, 8;
	and.b64  	%rd3515, %rd3514, 255;
	xor.b64  	%rd3516, %rd3515, %rd3513;
	mul.lo.s64 	%rd3517, %rd3516, 1099511628211;
	shr.u64 	%rd3518, %rd3510, 16;
	and.b64  	%rd3519, %rd3518, 255;
	xor.b64  	%rd3520, %rd3519, %rd3517;
	mul.lo.s64 	%rd3521, %rd3520, 1099511628211;
	shr.u64 	%rd3522, %rd3510, 24;
	and.b64  	%rd3523, %rd3522, 255;
	xor.b64  	%rd3524, %rd3523, %rd3521;
	mul.lo.s64 	%rd3525, %rd3524, 1099511628211;
	shr.u64 	%rd3526, %rd3510, 32;
	and.b64  	%rd3527, %rd3526, 255;
	xor.b64  	%rd3528, %rd3527, %rd3525;
	mul.lo.s64 	%rd3529, %rd3528, 1099511628211;
	shr.u64 	%rd3530, %rd3510, 40;
	and.b64  	%rd3531, %rd3530, 255;
	xor.b64  	%rd3532, %rd3531, %rd3529;
	mul.lo.s64 	%rd3533, %rd3532, 1099511628211;
	shr.u64 	%rd3534, %rd3510, 48;
	and.b64  	%rd3535, %rd3534, 255;
	xor.b64  	%rd3536, %rd3535, %rd3533;
	mul.lo.s64 	%rd3537, %rd3536, 1099511628211;
	shr.u64 	%rd3538, %rd3510, 56;
	xor.b64  	%rd3539, %rd3538, %rd3537;
	mul.lo.s64 	%rd3540, %rd3539, 1099511628211;
	ld.u64 	%rd3541, [%rd3509+8];
	and.b64  	%rd3542, %rd3541, 255;
	xor.b64  	%rd3543, %rd3542, %rd3540;
	mul.lo.s64 	%rd3544, %rd3543, 1099511628211;
	shr.u64 	%rd3545, %rd3541, 8;
	and.b64  	%rd3546, %rd3545, 255;
	xor.b64  	%rd3547, %rd3546, %rd3544;
	mul.lo.s64 	%rd3548, %rd3547, 1099511628211;
	shr.u64 	%rd3549, %rd3541, 16;
	and.b64  	%rd3550, %rd3549, 255;
	xor.b64  	%rd3551, %rd3550, %rd3548;
	mul.lo.s64 	%rd3552, %rd3551, 1099511628211;
	shr.u64 	%rd3553, %rd3541, 24;
	and.b64  	%rd3554, %rd3553, 255;
	xor.b64  	%rd3555, %rd3554, %rd3552;
	mul.lo.s64 	%rd3556, %rd3555, 1099511628211;
	shr.u64 	%rd3557, %rd3541, 32;
	and.b64  	%rd3558, %rd3557, 255;
	xor.b64  	%rd3559, %rd3558, %rd3556;
	mul.lo.s64 	%rd3560, %rd3559, 1099511628211;
	shr.u64 	%rd3561, %rd3541, 40;
	and.b64  	%rd3562, %rd3561, 255;
	xor.b64  	%rd3563, %rd3562, %rd3560;
	mul.lo.s64 	%rd3564, %rd3563, 1099511628211;
	shr.u64 	%rd3565, %rd3541, 48;
	and.b64  	%rd3566, %rd3565, 255;
	xor.b64  	%rd3567, %rd3566, %rd3564;
	mul.lo.s64 	%rd3568, %rd3567, 1099511628211;
	shr.u64 	%rd3569, %rd3541, 56;
	xor.b64  	%rd3570, %rd3569, %rd3568;
	mul.lo.s64 	%rd13056, %rd3570, 1099511628211;
	add.s64 	%rd13057, %rd13057, 2;
	add.s64 	%rd13055, %rd13055, 2;
	setp.ne.s64 	%p202, %rd13055, %rd3571;
	@%p202 bra 	$L__BB7_608;
$L__BB7_609:
	and.b64  	%rd3572, %rd1477, 1;
	setp.eq.b64 	%p203, %rd3572, 1;
	not.pred 	%p204, %p203;
	@%p204 bra 	$L__BB7_611;
	shl.b64 	%rd3573, %rd13057, 3;
	add.s64 	%rd3574, %rd13045, %rd3573;
	ld.u64 	%rd3575, [%rd3574];
	and.b64  	%rd3576, %rd3575, 255;
	xor.b64  	%rd3577, %rd3576, %rd13056;
	mul.lo.s64 	%rd3578, %rd3577, 1099511628211;
	shr.u64 	%rd3579, %rd3575, 8;
	and.b64  	%rd3580, %rd3579, 255;
	xor.b64  	%rd3581, %rd3580, %rd3578;
	mul.lo.s64 	%rd3582, %rd3581, 1099511628211;
	shr.u64 	%rd3583, %rd3575, 16;
	and.b64  	%rd3584, %rd3583, 255;
	xor.b64  	%rd3585, %rd3584, %rd3582;
	mul.lo.s64 	%rd3586, %rd3585, 1099511628211;
	shr.u64 	%rd3587, %rd3575, 24;
	and.b64  	%rd3588, %rd3587, 255;
	xor.b64  	%rd3589, %rd3588, %rd3586;
	mul.lo.s64 	%rd3590, %rd3589, 1099511628211;
	shr.u64 	%rd3591, %rd3575, 32;
	and.b64  	%rd3592, %rd3591, 255;
	xor.b64  	%rd3593, %rd3592, %rd3590;
	mul.lo.s64 	%rd3594, %rd3593, 1099511628211;
	shr.u64 	%rd3595, %rd3575, 40;
	and.b64  	%rd3596, %rd3595, 255;
	xor.b64  	%rd3597, %rd3596, %rd3594;
	mul.lo.s64 	%rd3598, %rd3597, 1099511628211;
	shr.u64 	%rd3599, %rd3575, 48;
	and.b64  	%rd3600, %rd3599, 255;
	xor.b64  	%rd3601, %rd3600, %rd3598;
	mul.lo.s64 	%rd3602, %rd3601, 1099511628211;
	shr.u64 	%rd3603, %rd3575, 56;
	xor.b64  	%rd3604, %rd3603, %rd3602;
	mul.lo.s64 	%rd13056, %rd3604, 1099511628211;
$L__BB7_611:
	setp.eq.s64 	%p205, %rd13049, %rd13056;
	@%p205 bra 	$L__BB7_637;
	setp.eq.s64 	%p206, %rd1477, 0;
	mov.b64 	%rd13072, 0;
	@%p206 bra 	$L__BB7_624;
	setp.lt.u64 	%p207, %rd858, 7;
	mov.b64 	%rd13064, 0;
	mov.u64 	%rd13072, %rd13064;
	@%p207 bra 	$L__BB7_616;
	and.b64  	%rd1037, %rd1477, -8;
	mov.b64 	%rd13064, 0;
	mov.u64 	%rd13062, %rd13064;
$L__BB7_615:
	.pragma "nounroll";
	shl.b64 	%rd3609, %rd13064, 3;
	add.s64 	%rd3610, %rd13001, %rd3609;
	ld.u64 	%rd3611, [%rd3610];
	mad.lo.s64 	%rd3612, %rd3611, 2654435761, %rd13072;
	shl.b64 	%rd3613, %rd3612, 13;
	add.s64 	%rd3614, %rd3613, %rd3612;
	shr.u64 	%rd3615, %rd3614, 7;
	xor.b64  	%rd3616, %rd3615, %rd3614;
	shl.b64 	%rd3617, %rd3616, 3;
	add.s64 	%rd3618, %rd3617, %rd3616;
	shr.u64 	%rd3619, %rd3618, 17;
	xor.b64  	%rd3620, %rd3619, %rd3618;
	shl.b64 	%rd3621, %rd3620, 5;
	add.s64 	%rd3622, %rd3621, %rd3620;
	ld.u64 	%rd3623, [%rd3610+8];
	mad.lo.s64 	%rd3624, %rd3623, 2654435761, %rd3622;
	shl.b64 	%rd3625, %rd3624, 13;
	add.s64 	%rd3626, %rd3625, %rd3624;
	shr.u64 	%rd3627, %rd3626, 7;
	xor.b64  	%rd3628, %rd3627, %rd3626;
	shl.b64 	%rd3629, %rd3628, 3;
	add.s64 	%rd3630, %rd3629, %rd3628;
	shr.u64 	%rd3631, %rd3630, 17;
	xor.b64  	%rd3632, %rd3631, %rd3630;
	shl.b64 	%rd3633, %rd3632, 5;
	add.s64 	%rd3634, %rd3633, %rd3632;
	ld.u64 	%rd3635, [%rd3610+16];
	mad.lo.s64 	%rd3636, %rd3635, 2654435761, %rd3634;
	shl.b64 	%rd3637, %rd3636, 13;
	add.s64 	%rd3638, %rd3637, %rd3636;
	shr.u64 	%rd3639, %rd3638, 7;
	xor.b64  	%rd3640, %rd3639, %rd3638;
	shl.b64 	%rd3641, %rd3640, 3;
	add.s64 	%rd3642, %rd3641, %rd3640;
	shr.u64 	%rd3643, %rd3642, 17;
	xor.b64  	%rd3644, %rd3643, %rd3642;
	shl.b64 	%rd3645, %rd3644, 5;
	add.s64 	%rd3646, %rd3645, %rd3644;
	ld.u64 	%rd3647, [%rd3610+24];
	mad.lo.s64 	%rd3648, %rd3647, 2654435761, %rd3646;
	shl.b64 	%rd3649, %rd3648, 13;
	add.s64 	%rd3650, %rd3649, %rd3648;
	shr.u64 	%rd3651, %rd3650, 7;
	xor.b64  	%rd3652, %rd3651, %rd3650;
	shl.b64 	%rd3653, %rd3652, 3;
	add.s64 	%rd3654, %rd3653, %rd3652;
	shr.u64 	%rd3655, %rd3654, 17;
	xor.b64  	%rd3656, %rd3655, %rd3654;
	shl.b64 	%rd3657, %rd3656, 5;
	add.s64 	%rd3658, %rd3657, %rd3656;
	ld.u64 	%rd3659, [%rd3610+32];
	mad.lo.s64 	%rd3660, %rd3659, 2654435761, %rd3658;
	shl.b64 	%rd3661, %rd3660, 13;
	add.s64 	%rd3662, %rd3661, %rd3660;
	shr.u64 	%rd3663, %rd3662, 7;
	xor.b64  	%rd3664, %rd3663, %rd3662;
	shl.b64 	%rd3665, %rd3664, 3;
	add.s64 	%rd3666, %rd3665, %rd3664;
	shr.u64 	%rd3667, %rd3666, 17;
	xor.b64  	%rd3668, %rd3667, %rd3666;
	shl.b64 	%rd3669, %rd3668, 5;
	add.s64 	%rd3670, %rd3669, %rd3668;
	ld.u64 	%rd3671, [%rd3610+40];
	mad.lo.s64 	%rd3672, %rd3671, 2654435761, %rd3670;
	shl.b64 	%rd3673, %rd3672, 13;
	add.s64 	%rd3674, %rd3673, %rd3672;
	shr.u64 	%rd3675, %rd3674, 7;
	xor.b64  	%rd3676, %rd3675, %rd3674;
	shl.b64 	%rd3677, %rd3676, 3;
	add.s64 	%rd3678, %rd3677, %rd3676;
	shr.u64 	%rd3679, %rd3678, 17;
	xor.b64  	%rd3680, %rd3679, %rd3678;
	shl.b64 	%rd3681, %rd3680, 5;
	add.s64 	%rd3682, %rd3681, %rd3680;
	ld.u64 	%rd3683, [%rd3610+48];
	mad.lo.s64 	%rd3684, %rd3683, 2654435761, %rd3682;
	shl.b64 	%rd3685, %rd3684, 13;
	add.s64 	%rd3686, %rd3685, %rd3684;
	shr.u64 	%rd3687, %rd3686, 7;
	xor.b64  	%rd3688, %rd3687, %rd3686;
	shl.b64 	%rd3689, %rd3688, 3;
	add.s64 	%rd3690, %rd3689, %rd3688;
	shr.u64 	%rd3691, %rd3690, 17;
	xor.b64  	%rd3692, %rd3691, %rd3690;
	shl.b64 	%rd3693, %rd3692, 5;
	add.s64 	%rd3694, %rd3693, %rd3692;
	ld.u64 	%rd3695, [%rd3610+56];
	mad.lo.s64 	%rd3696, %rd3695, 2654435761, %rd3694;
	shl.b64 	%rd3697, %rd3696, 13;
	add.s64 	%rd3698, %rd3697, %rd3696;
	shr.u64 	%rd3699, %rd3698, 7;
	xor.b64  	%rd3700, %rd3699, %rd3698;
	shl.b64 	%rd3701, %rd3700, 3;
	add.s64 	%rd3702, %rd3701, %rd3700;
	shr.u64 	%rd3703, %rd3702, 17;
	xor.b64  	%rd3704, %rd3703, %rd3702;
	shl.b64 	%rd3705, %rd3704, 5;
	add.s64 	%rd13072, %rd3705, %rd3704;
	add.s64 	%rd13064, %rd13064, 8;
	add.s64 	%rd13062, %rd13062, 8;
	setp.ne.s64 	%p208, %rd13062, %rd1037;
	@%p208 bra 	$L__BB7_615;
$L__BB7_616:
	setp.eq.s64 	%p209, %rd859, 0;
	@%p209 bra 	$L__BB7_624;
	setp.lt.u64 	%p210, %rd859, 4;
	@%p210 bra 	$L__BB7_619;
	shl.b64 	%rd3707, %rd13064, 3;
	add.s64 	%rd3708, %rd13001, %rd3707;
	ld.u64 	%rd3709, [%rd3708];
	mad.lo.s64 	%rd3710, %rd3709, 2654435761, %rd13072;
	shl.b64 	%rd3711, %rd3710, 13;
	add.s64 	%rd3712, %rd3711, %rd3710;
	shr.u64 	%rd3713, %rd3712, 7;
	xor.b64  	%rd3714, %rd3713, %rd3712;
	shl.b64 	%rd3715, %rd3714, 3;
	add.s64 	%rd3716, %rd3715, %rd3714;
	shr.u64 	%rd3717, %rd3716, 17;
	xor.b64  	%rd3718, %rd3717, %rd3716;
	shl.b64 	%rd3719, %rd3718, 5;
	add.s64 	%rd3720, %rd3719, %rd3718;
	ld.u64 	%rd3721, [%rd3708+8];
	mad.lo.s64 	%rd3722, %rd3721, 2654435761, %rd3720;
	shl.b64 	%rd3723, %rd3722, 13;
	add.s64 	%rd3724, %rd3723, %rd3722;
	shr.u64 	%rd3725, %rd3724, 7;
	xor.b64  	%rd3726, %rd3725, %rd3724;
	shl.b64 	%rd3727, %rd3726, 3;
	add.s64 	%rd3728, %rd3727, %rd3726;
	shr.u64 	%rd3729, %rd3728, 17;
	xor.b64  	%rd3730, %rd3729, %rd3728;
	shl.b64 	%rd3731, %rd3730, 5;
	add.s64 	%rd3732, %rd3731, %rd3730;
	ld.u64 	%rd3733, [%rd3708+16];
	mad.lo.s64 	%rd3734, %rd3733, 2654435761, %rd3732;
	shl.b64 	%rd3735, %rd3734, 13;
	add.s64 	%rd3736, %rd3735, %rd3734;
	shr.u64 	%rd3737, %rd3736, 7;
	xor.b64  	%rd3738, %rd3737, %rd3736;
	shl.b64 	%rd3739, %rd3738, 3;
	add.s64 	%rd3740, %rd3739, %rd3738;
	shr.u64 	%rd3741, %rd3740, 17;
	xor.b64  	%rd3742, %rd3741, %rd3740;
	shl.b64 	%rd3743, %rd3742, 5;
	add.s64 	%rd3744, %rd3743, %rd3742;
	ld.u64 	%rd3745, [%rd3708+24];
	mad.lo.s64 	%rd3746, %rd3745, 2654435761, %rd3744;
	shl.b64 	%rd3747, %rd3746, 13;
	add.s64 	%rd3748, %rd3747, %rd3746;
	shr.u64 	%rd3749, %rd3748, 7;
	xor.b64  	%rd3750, %rd3749, %rd3748;
	shl.b64 	%rd3751, %rd3750, 3;
	add.s64 	%rd3752, %rd3751, %rd3750;
	shr.u64 	%rd3753, %rd3752, 17;
	xor.b64  	%rd3754, %rd3753, %rd3752;
	shl.b64 	%rd3755, %rd3754, 5;
	add.s64 	%rd13072, %rd3755, %rd3754;
	add.s64 	%rd13064, %rd13064, 4;
$L__BB7_619:
	setp.eq.s64 	%p211, %rd860, 0;
	@%p211 bra 	$L__BB7_624;
	setp.eq.s64 	%p212, %rd861, 0;
	@%p212 bra 	$L__BB7_622;
	shl.b64 	%rd3757, %rd13064, 3;
	add.s64 	%rd3758, %rd13001, %rd3757;
	ld.u64 	%rd3759, [%rd3758];
	mad.lo.s64 	%rd3760, %rd3759, 2654435761, %rd13072;
	shl.b64 	%rd3761, %rd3760, 13;
	add.s64 	%rd3762, %rd3761, %rd3760;
	shr.u64 	%rd3763, %rd3762, 7;
	xor.b64  	%rd3764, %rd3763, %rd3762;
	shl.b64 	%rd3765, %rd3764, 3;
	add.s64 	%rd3766, %rd3765, %rd3764;
	shr.u64 	%rd3767, %rd3766, 17;
	xor.b64  	%rd3768, %rd3767, %rd3766;
	shl.b64 	%rd3769, %rd3768, 5;
	add.s64 	%rd3770, %rd3769, %rd3768;
	ld.u64 	%rd3771, [%rd3758+8];
	mad.lo.s64 	%rd3772, %rd3771, 2654435761, %rd3770;
	shl.b64 	%rd3773, %rd3772, 13;
	add.s64 	%rd3774, %rd3773, %rd3772;
	shr.u64 	%rd3775, %rd3774, 7;
	xor.b64  	%rd3776, %rd3775, %rd3774;
	shl.b64 	%rd3777, %rd3776, 3;
	add.s64 	%rd3778, %rd3777, %rd3776;
	shr.u64 	%rd3779, %rd3778, 17;
	xor.b64  	%rd3780, %rd3779, %rd3778;
	shl.b64 	%rd3781, %rd3780, 5;
	add.s64 	%rd13072, %rd3781, %rd3780;
	add.s64 	%rd13064, %rd13064, 2;
$L__BB7_622:
	and.b64  	%rd3782, %rd1477, 1;
	setp.eq.b64 	%p213, %rd3782, 1;
	not.pred 	%p214, %p213;
	@%p214 bra 	$L__BB7_624;
	shl.b64 	%rd3783, %rd13064, 3;
	add.s64 	%rd3784, %rd13001, %rd3783;
	ld.u64 	%rd3785, [%rd3784];
	mad.lo.s64 	%rd3786, %rd3785, 2654435761, %rd13072;
	shl.b64 	%rd3787, %rd3786, 13;
	add.s64 	%rd3788, %rd3787, %rd3786;
	shr.u64 	%rd3789, %rd3788, 7;
	xor.b64  	%rd3790, %rd3789, %rd3788;
	shl.b64 	%rd3791, %rd3790, 3;
	add.s64 	%rd3792, %rd3791, %rd3790;
	shr.u64 	%rd3793, %rd3792, 17;
	xor.b64  	%rd3794, %rd3793, %rd3792;
	shl.b64 	%rd3795, %rd3794, 5;
	add.s64 	%rd13072, %rd3795, %rd3794;
$L__BB7_624:
	setp.eq.s64 	%p215, %rd1477, 0;
	mov.b64 	%rd13085, 0;
	@%p215 bra 	$L__BB7_636;
	setp.lt.u64 	%p216, %rd858, 7;
	mov.b64 	%rd13077, 0;
	mov.u64 	%rd13085, %rd13077;
	@%p216 bra 	$L__BB7_628;
	mov.b64 	%rd13077, 0;
	and.b64  	%rd3897, %rd1477, -8;
	mov.u64 	%rd13075, %rd13077;
$L__BB7_627:
	.pragma "nounroll";
	shl.b64 	%rd3800, %rd13077, 3;
	add.s64 	%rd3801, %rd13045, %rd3800;
	ld.u64 	%rd3802, [%rd3801];
	mad.lo.s64 	%rd3803, %rd3802, 2654435761, %rd13085;
	shl.b64 	%rd3804, %rd3803, 13;
	add.s64 	%rd3805, %rd3804, %rd3803;
	shr.u64 	%rd3806, %rd3805, 7;
	xor.b64  	%rd3807, %rd3806, %rd3805;
	shl.b64 	%rd3808, %rd3807, 3;
	add.s64 	%rd3809, %rd3808, %rd3807;
	shr.u64 	%rd3810, %rd3809, 17;
	xor.b64  	%rd3811, %rd3810, %rd3809;
	shl.b64 	%rd3812, %rd3811, 5;
	add.s64 	%rd3813, %rd3812, %rd3811;
	ld.u64 	%rd3814, [%rd3801+8];
	mad.lo.s64 	%rd3815, %rd3814, 2654435761, %rd3813;
	shl.b64 	%rd3816, %rd3815, 13;
	add.s64 	%rd3817, %rd3816, %rd3815;
	shr.u64 	%rd3818, %rd3817, 7;
	xor.b64  	%rd3819, %rd3818, %rd3817;
	shl.b64 	%rd3820, %rd3819, 3;
	add.s64 	%rd3821, %rd3820, %rd3819;
	shr.u64 	%rd3822, %rd3821, 17;
	xor.b64  	%rd3823, %rd3822, %rd3821;
	shl.b64 	%rd3824, %rd3823, 5;
	add.s64 	%rd3825, %rd3824, %rd3823;
	ld.u64 	%rd3826, [%rd3801+16];
	mad.lo.s64 	%rd3827, %rd3826, 2654435761, %rd3825;
	shl.b64 	%rd3828, %rd3827, 13;
	add.s64 	%rd3829, %rd3828, %rd3827;
	shr.u64 	%rd3830, %rd3829, 7;
	xor.b64  	%rd3831, %rd3830, %rd3829;
	shl.b64 	%rd3832, %rd3831, 3;
	add.s64 	%rd3833, %rd3832, %rd3831;
	shr.u64 	%rd3834, %rd3833, 17;
	xor.b64  	%rd3835, %rd3834, %rd3833;
	shl.b64 	%rd3836, %rd3835, 5;
	add.s64 	%rd3837, %rd3836, %rd3835;
	ld.u64 	%rd3838, [%rd3801+24];
	mad.lo.s64 	%rd3839, %rd3838, 2654435761, %rd3837;
	shl.b64 	%rd3840, %rd3839, 13;
	add.s64 	%rd3841, %rd3840, %rd3839;
	shr.u64 	%rd3842, %rd3841, 7;
	xor.b64  	%rd3843, %rd3842, %rd3841;
	shl.b64 	%rd3844, %rd3843, 3;
	add.s64 	%rd3845, %rd3844, %rd3843;
	shr.u64 	%rd3846, %rd3845, 17;
	xor.b64  	%rd3847, %rd3846, %rd3845;
	shl.b64 	%rd3848, %rd3847, 5;
	add.s64 	%rd3849, %rd3848, %rd3847;
	ld.u64 	%rd3850, [%rd3801+32];
	mad.lo.s64 	%rd3851, %rd3850, 2654435761, %rd3849;
	shl.b64 	%rd3852, %rd3851, 13;
	add.s64 	%rd3853, %rd3852, %rd3851;
	shr.u64 	%rd3854, %rd3853, 7;
	xor.b64  	%rd3855, %rd3854, %rd3853;
	shl.b64 	%rd3856, %rd3855, 3;
	add.s64 	%rd3857, %rd3856, %rd3855;
	shr.u64 	%rd3858, %rd3857, 17;
	xor.b64  	%rd3859, %rd3858, %rd3857;
	shl.b64 	%rd3860, %rd3859, 5;
	add.s64 	%rd3861, %rd3860, %rd3859;
	ld.u64 	%rd3862, [%rd3801+40];
	mad.lo.s64 	%rd3863, %rd3862, 2654435761, %rd3861;
	shl.b64 	%rd3864, %rd3863, 13;
	add.s64 	%rd3865, %rd3864, %rd3863;
	shr.u64 	%rd3866, %rd3865, 7;
	xor.b64  	%rd3867, %rd3866, %rd3865;
	shl.b64 	%rd3868, %rd3867, 3;
	add.s64 	%rd3869, %rd3868, %rd3867;
	shr.u64 	%rd3870, %rd3869, 17;
	xor.b64  	%rd3871, %rd3870, %rd3869;
	shl.b64 	%rd3872, %rd3871, 5;
	add.s64 	%rd3873, %rd3872, %rd3871;
	ld.u64 	%rd3874, [%rd3801+48];
	mad.lo.s64 	%rd3875, %rd3874, 2654435761, %rd3873;
	shl.b64 	%rd3876, %rd3875, 13;
	add.s64 	%rd3877, %rd3876, %rd3875;
	shr.u64 	%rd3878, %rd3877, 7;
	xor.b64  	%rd3879, %rd3878, %rd3877;
	shl.b64 	%rd3880, %rd3879, 3;
	add.s64 	%rd3881, %rd3880, %rd3879;
	shr.u64 	%rd3882, %rd3881, 17;
	xor.b64  	%rd3883, %rd3882, %rd3881;
	shl.b64 	%rd3884, %rd3883, 5;
	add.s64 	%rd3885, %rd3884, %rd3883;
	ld.u64 	%rd3886, [%rd3801+56];
	mad.lo.s64 	%rd3887, %rd3886, 2654435761, %rd3885;
	shl.b64 	%rd3888, %rd3887, 13;
	add.s64 	%rd3889, %rd3888, %rd3887;
	shr.u64 	%rd3890, %rd3889, 7;
	xor.b64  	%rd3891, %rd3890, %rd3889;
	shl.b64 	%rd3892, %rd3891, 3;
	add.s64 	%rd3893, %rd3892, %rd3891;
	shr.u64 	%rd3894, %rd3893, 17;
	xor.b64  	%rd3895, %rd3894, %rd3893;
	shl.b64 	%rd3896, %rd3895, 5;
	add.s64 	%rd13085, %rd3896, %rd3895;
	add.s64 	%rd13077, %rd13077, 8;
	add.s64 	%rd13075, %rd13075, 8;
	setp.ne.s64 	%p217, %rd13075, %rd3897;
	@%p217 bra 	$L__BB7_627;
$L__BB7_628:
	setp.eq.s64 	%p218, %rd859, 0;
	@%p218 bra 	$L__BB7_636;
	setp.lt.u64 	%p219, %rd859, 4;
	@%p219 bra 	$L__BB7_631;
	shl.b64 	%rd3899, %rd13077, 3;
	add.s64 	%rd3900, %rd13045, %rd3899;
	ld.u64 	%rd3901, [%rd3900];
	mad.lo.s64 	%rd3902, %rd3901, 2654435761, %rd13085;
	shl.b64 	%rd3903, %rd3902, 13;
	add.s64 	%rd3904, %rd3903, %rd3902;
	shr.u64 	%rd3905, %rd3904, 7;
	xor.b64  	%rd3906, %rd3905, %rd3904;
	shl.b64 	%rd3907, %rd3906, 3;
	add.s64 	%rd3908, %rd3907, %rd3906;
	shr.u64 	%rd3909, %rd3908, 17;
	xor.b64  	%rd3910, %rd3909, %rd3908;
	shl.b64 	%rd3911, %rd3910, 5;
	add.s64 	%rd3912, %rd3911, %rd3910;
	ld.u64 	%rd3913, [%rd3900+8];
	mad.lo.s64 	%rd3914, %rd3913, 2654435761, %rd3912;
	shl.b64 	%rd3915, %rd3914, 13;
	add.s64 	%rd3916, %rd3915, %rd3914;
	shr.u64 	%rd3917, %rd3916, 7;
	xor.b64  	%rd3918, %rd3917, %rd3916;
	shl.b64 	%rd3919, %rd3918, 3;
	add.s64 	%rd3920, %rd3919, %rd3918;
	shr.u64 	%rd3921, %rd3920, 17;
	xor.b64  	%rd3922, %rd3921, %rd3920;
	shl.b64 	%rd3923, %rd3922, 5;
	add.s64 	%rd3924, %rd3923, %rd3922;
	ld.u64 	%rd3925, [%rd3900+16];
	mad.lo.s64 	%rd3926, %rd3925, 2654435761, %rd3924;
	shl.b64 	%rd3927, %rd3926, 13;
	add.s64 	%rd3928, %rd3927, %rd3926;
	shr.u64 	%rd3929, %rd3928, 7;
	xor.b64  	%rd3930, %rd3929, %rd3928;
	shl.b64 	%rd3931, %rd3930, 3;
	add.s64 	%rd3932, %rd3931, %rd3930;
	shr.u64 	%rd3933, %rd3932, 17;
	xor.b64  	%rd3934, %rd3933, %rd3932;
	shl.b64 	%rd3935, %rd3934, 5;
	add.s64 	%rd3936, %rd3935, %rd3934;
	ld.u64 	%rd3937, [%rd3900+24];
	mad.lo.s64 	%rd3938, %rd3937, 2654435761, %rd3936;
	shl.b64 	%rd3939, %rd3938, 13;
	add.s64 	%rd3940, %rd3939, %rd3938;
	shr.u64 	%rd3941, %rd3940, 7;
	xor.b64  	%rd3942, %rd3941, %rd3940;
	shl.b64 	%rd3943, %rd3942, 3;
	add.s64 	%rd3944, %rd3943, %rd3942;
	shr.u64 	%rd3945, %rd3944, 17;
	xor.b64  	%rd3946, %rd3945, %rd3944;
	shl.b64 	%rd3947, %rd3946, 5;
	add.s64 	%rd13085, %rd3947, %rd3946;
	add.s64 	%rd13077, %rd13077, 4;
$L__BB7_631:
	setp.eq.s64 	%p220, %rd860, 0;
	@%p220 bra 	$L__BB7_636;
	setp.eq.s64 	%p221, %rd861, 0;
	@%p221 bra 	$L__BB7_634;
	shl.b64 	%rd3949, %rd13077, 3;
	add.s64 	%rd3950, %rd13045, %rd3949;
	ld.u64 	%rd3951, [%rd3950];
	mad.lo.s64 	%rd3952, %rd3951, 2654435761, %rd13085;
	shl.b64 	%rd3953, %rd3952, 13;
	add.s64 	%rd3954, %rd3953, %rd3952;
	shr.u64 	%rd3955, %rd3954, 7;
	xor.b64  	%rd3956, %rd3955, %rd3954;
	shl.b64 	%rd3957, %rd3956, 3;
	add.s64 	%rd3958, %rd3957, %rd3956;
	shr.u64 	%rd3959, %rd3958, 17;
	xor.b64  	%rd3960, %rd3959, %rd3958;
	shl.b64 	%rd3961, %rd3960, 5;
	add.s64 	%rd3962, %rd3961, %rd3960;
	ld.u64 	%rd3963, [%rd3950+8];
	mad.lo.s64 	%rd3964, %rd3963, 2654435761, %rd3962;
	shl.b64 	%rd3965, %rd3964, 13;
	add.s64 	%rd3966, %rd3965, %rd3964;
	shr.u64 	%rd3967, %rd3966, 7;
	xor.b64  	%rd3968, %rd3967, %rd3966;
	shl.b64 	%rd3969, %rd3968, 3;
	add.s64 	%rd3970, %rd3969, %rd3968;
	shr.u64 	%rd3971, %rd3970, 17;
	xor.b64  	%rd3972, %rd3971, %rd3970;
	shl.b64 	%rd3973, %rd3972, 5;
	add.s64 	%rd13085, %rd3973, %rd3972;
	add.s64 	%rd13077, %rd13077, 2;
$L__BB7_634:
	and.b64  	%rd3974, %rd1477, 1;
	setp.eq.b64 	%p222, %rd3974, 1;
	not.pred 	%p223, %p222;
	@%p223 bra 	$L__BB7_636;
	shl.b64 	%rd3975, %rd13077, 3;
	add.s64 	%rd3976, %rd13045, %rd3975;
	ld.u64 	%rd3977, [%rd3976];
	mad.lo.s64 	%rd3978, %rd3977, 2654435761, %rd13085;
	shl.b64 	%rd3979, %rd3978, 13;
	add.s64 	%rd3980, %rd3979, %rd3978;
	shr.u64 	%rd3981, %rd3980, 7;
	xor.b64  	%rd3982, %rd3981, %rd3980;
	shl.b64 	%rd3983, %rd3982, 3;
	add.s64 	%rd3984, %rd3983, %rd3982;
	shr.u64 	%rd3985, %rd3984, 17;
	xor.b64  	%rd3986, %rd3985, %rd3984;
	shl.b64 	%rd3987, %rd3986, 5;
	add.s64 	%rd13085, %rd3987, %rd3986;
$L__BB7_636:
	setp.lt.u64 	%p855, %rd13072, %rd13085;
	bra.uni 	$L__BB7_641;
$L__BB7_637:
	setp.eq.s32 	%p225, %r93, 0;
	mov.pred 	%p855, %p191;
	@%p225 bra 	$L__BB7_641;
	mov.b64 	%rd13086, 0;
	cvt.s64.s32 	%rd3992, %r93;
$L__BB7_639:
	shl.b64 	%rd3989, %rd13086, 3;
	add.s64 	%rd3990, %rd13001, %rd3989;
	ld.u64 	%rd1081, [%rd3990];
	add.s64 	%rd3991, %rd13045, %rd3989;
	ld.u64 	%rd1082, [%rd3991];
	setp.lt.u64 	%p227, %rd1081, %rd1082;
	mov.pred 	%p855, %p193;
	@%p227 bra 	$L__BB7_641;
	setp.le.u64 	%p229, %rd1081, %rd1082;
	add.s64 	%rd13086, %rd13086, 1;
	setp.lt.u64 	%p230, %rd13086, %rd3992;
	and.pred  	%p231, %p229, %p230;
	mov.pred 	%p855, %p191;
	@%p231 bra 	$L__BB7_639;
$L__BB7_641:
	selp.b64 	%rd1084, %rd13001, %rd13045, %p855;
	selp.u32 	%r177, 1, 0, %p855;
	add.s32 	%r74, %r72, %r177;
	not.pred 	%p232, %p855;
	selp.u32 	%r178, 1, 0, %p232;
	add.s32 	%r75, %r73, %r178;
	@%p855 bra 	$L__BB7_643;
	shl.b32 	%r179, %r75, 3;
	add.s32 	%r181, %r139, %r179;
	ld.shared.u64 	%rd13045, [%r181];
	bra.uni 	$L__BB7_644;
$L__BB7_643:
	shl.b32 	%r182, %r74, 3;
	add.s32 	%r184, %r139, %r182;
	ld.shared.u64 	%rd13001, [%r184];
$L__BB7_644:
	setp.ge.s32 	%p234, %r74, %r59;
	mov.pred 	%p233, 0;
	mov.pred 	%p856, %p233;
	@%p234 bra 	$L__BB7_688;
	setp.ge.s32 	%p236, %r75, %r41;
	mov.pred 	%p235, -1;
	mov.pred 	%p856, %p235;
	@%p236 bra 	$L__BB7_688;
	setp.eq.s64 	%p237, %rd1477, 0;
	mov.b64 	%rd13092, -3750763034362895579;
	@%p237 bra 	$L__BB7_652;
	setp.eq.s64 	%p238, %rd858, 0;
	mov.b64 	%rd13092, -3750763034362895579;
	mov.b64 	%rd13093, 0;
	@%p238 bra 	$L__BB7_650;
	mov.b64 	%rd13092, -3750763034362895579;
	mov.b64 	%rd13093, 0;
	and.b64  	%rd4062, %rd1477, -2;
	mov.u64 	%rd13091, %rd13093;
$L__BB7_649:
	shl.b64 	%rd3999, %rd13093, 3;
	add.s64 	%rd4000, %rd13001, %rd3999;
	ld.u64 	%rd4001, [%rd4000];
	and.b64  	%rd4002, %rd4001, 255;
	xor.b64  	%rd4003, %rd4002, %rd13092;
	mul.lo.s64 	%rd4004, %rd4003, 1099511628211;
	shr.u64 	%rd4005, %rd4001, 8;
	and.b64  	%rd4006, %rd4005, 255;
	xor.b64  	%rd4007, %rd4006, %rd4004;
	mul.lo.s64 	%rd4008, %rd4007, 1099511628211;
	shr.u64 	%rd4009, %rd4001, 16;
	and.b64  	%rd4010, %rd4009, 255;
	xor.b64  	%rd4011, %rd4010, %rd4008;
	mul.lo.s64 	%rd4012, %rd4011, 1099511628211;
	shr.u64 	%rd4013, %rd4001, 24;
	and.b64  	%rd4014, %rd4013, 255;
	xor.b64  	%rd4015, %rd4014, %rd4012;
	mul.lo.s64 	%rd4016, %rd4015, 1099511628211;
	shr.u64 	%rd4017, %rd4001, 32;
	and.b64  	%rd4018, %rd4017, 255;
	xor.b64  	%rd4019, %rd4018, %rd4016;
	mul.lo.s64 	%rd4020, %rd4019, 1099511628211;
	shr.u64 	%rd4021, %rd4001, 40;
	and.b64  	%rd4022, %rd4021, 255;
	xor.b64  	%rd4023, %rd4022, %rd4020;
	mul.lo.s64 	%rd4024, %rd4023, 1099511628211;
	shr.u64 	%rd4025, %rd4001, 48;
	and.b64  	%rd4026, %rd4025, 255;
	xor.b64  	%rd4027, %rd4026, %rd4024;
	mul.lo.s64 	%rd4028, %rd4027, 1099511628211;
	shr.u64 	%rd4029, %rd4001, 56;
	xor.b64  	%rd4030, %rd4029, %rd4028;
	mul.lo.s64 	%rd4031, %rd4030, 1099511628211;
	ld.u64 	%rd4032, [%rd4000+8];
	and.b64  	%rd4033, %rd4032, 255;
	xor.b64  	%rd4034, %rd4033, %rd4031;
	mul.lo.s64 	%rd4035, %rd4034, 1099511628211;
	shr.u64 	%rd4036, %rd4032, 8;
	and.b64  	%rd4037, %rd4036, 255;
	xor.b64  	%rd4038, %rd4037, %rd4035;
	mul.lo.s64 	%rd4039, %rd4038, 1099511628211;
	shr.u64 	%rd4040, %rd4032, 16;
	and.b64  	%rd4041, %rd4040, 255;
	xor.b64  	%rd4042, %rd4041, %rd4039;
	mul.lo.s64 	%rd4043, %rd4042, 1099511628211;
	shr.u64 	%rd4044, %rd4032, 24;
	and.b64  	%rd4045, %rd4044, 255;
	xor.b64  	%rd4046, %rd4045, %rd4043;
	mul.lo.s64 	%rd4047, %rd4046, 1099511628211;
	shr.u64 	%rd4048, %rd4032, 32;
	and.b64  	%rd4049, %rd4048, 255;
	xor.b64  	%rd4050, %rd4049, %rd4047;
	mul.lo.s64 	%rd4051, %rd4050, 1099511628211;
	shr.u64 	%rd4052, %rd4032, 40;
	and.b64  	%rd4053, %rd4052, 255;
	xor.b64  	%rd4054, %rd4053, %rd4051;
	mul.lo.s64 	%rd4055, %rd4054, 1099511628211;
	shr.u64 	%rd4056, %rd4032, 48;
	and.b64  	%rd4057, %rd4056, 255;
	xor.b64  	%rd4058, %rd4057, %rd4055;
	mul.lo.s64 	%rd4059, %rd4058, 1099511628211;
	shr.u64 	%rd4060, %rd4032, 56;
	xor.b64  	%rd4061, %rd4060, %rd4059;
	mul.lo.s64 	%rd13092, %rd4061, 1099511628211;
	add.s64 	%rd13093, %rd13093, 2;
	add.s64 	%rd13091, %rd13091, 2;
	setp.ne.s64 	%p239, %rd13091, %rd4062;
	@%p239 bra 	$L__BB7_649;
$L__BB7_650:
	and.b64  	%rd4063, %rd1477, 1;
	setp.eq.b64 	%p240, %rd4063, 1;
	not.pred 	%p241, %p240;
	@%p241 bra 	$L__BB7_652;
	shl.b64 	%rd4064, %rd13093, 3;
	add.s64 	%rd4065, %rd13001, %rd4064;
	ld.u64 	%rd4066, [%rd4065];
	and.b64  	%rd4067, %rd4066, 255;
	xor.b64  	%rd4068, %rd4067, %rd13092;
	mul.lo.s64 	%rd4069, %rd4068, 1099511628211;
	shr.u64 	%rd4070, %rd4066, 8;
	and.b64  	%rd4071, %rd4070, 255;
	xor.b64  	%rd4072, %rd4071, %rd4069;
	mul.lo.s64 	%rd4073, %rd4072, 1099511628211;
	shr.u64 	%rd4074, %rd4066, 16;
	and.b64  	%rd4075, %rd4074, 255;
	xor.b64  	%rd4076, %rd4075, %rd4073;
	mul.lo.s64 	%rd4077, %rd4076, 1099511628211;
	shr.u64 	%rd4078, %rd4066, 24;
	and.b64  	%rd4079, %rd4078, 255;
	xor.b64  	%rd4080, %rd4079, %rd4077;
	mul.lo.s64 	%rd4081, %rd4080, 1099511628211;
	shr.u64 	%rd4082, %rd4066, 32;
	and.b64  	%rd4083, %rd4082, 255;
	xor.b64  	%rd4084, %rd4083, %rd4081;
	mul.lo.s64 	%rd4085, %rd4084, 1099511628211;
	shr.u64 	%rd4086, %rd4066, 40;
	and.b64  	%rd4087, %rd4086, 255;
	xor.b64  	%rd4088, %rd4087, %rd4085;
	mul.lo.s64 	%rd4089, %rd4088, 1099511628211;
	shr.u64 	%rd4090, %rd4066, 48;
	and.b64  	%rd4091, %rd4090, 255;
	xor.b64  	%rd4092, %rd4091, %rd4089;
	mul.lo.s64 	%rd4093, %rd4092, 1099511628211;
	shr.u64 	%rd4094, %rd4066, 56;
	xor.b64  	%rd4095, %rd4094, %rd4093;
	mul.lo.s64 	%rd13092, %rd4095, 1099511628211;
$L__BB7_652:
	setp.eq.s64 	%p242, %rd1477, 0;
	mov.b64 	%rd13099, -3750763034362895579;
	@%p242 bra 	$L__BB7_658;
	setp.eq.s64 	%p243, %rd858, 0;
	mov.b64 	%rd13099, -3750763034362895579;
	mov.b64 	%rd13100, 0;
	@%p243 bra 	$L__BB7_656;
	mov.b64 	%rd13099, -3750763034362895579;
	mov.b64 	%rd13100, 0;
	and.b64  	%rd4165, %rd1477, -2;
	mov.u64 	%rd13098, %rd13100;
$L__BB7_655:
	shl.b64 	%rd4102, %rd13100, 3;
	add.s64 	%rd4103, %rd13045, %rd4102;
	ld.u64 	%rd4104, [%rd4103];
	and.b64  	%rd4105, %rd4104, 255;
	xor.b64  	%rd4106, %rd4105, %rd13099;
	mul.lo.s64 	%rd4107, %rd4106, 1099511628211;
	shr.u64 	%rd4108, %rd4104, 8;
	and.b64  	%rd4109, %rd4108, 255;
	xor.b64  	%rd4110, %rd4109, %rd4107;
	mul.lo.s64 	%rd4111, %rd4110, 1099511628211;
	shr.u64 	%rd4112, %rd4104, 16;
	and.b64  	%rd4113, %rd4112, 255;
	xor.b64  	%rd4114, %rd4113, %rd4111;
	mul.lo.s64 	%rd4115, %rd4114, 1099511628211;
	shr.u64 	%rd4116, %rd4104, 24;
	and.b64  	%rd4117, %rd4116, 255;
	xor.b64  	%rd4118, %rd4117, %rd4115;
	mul.lo.s64 	%rd4119, %rd4118, 1099511628211;
	shr.u64 	%rd4120, %rd4104, 32;
	and.b64  	%rd4121, %rd4120, 255;
	xor.b64  	%rd4122, %rd4121, %rd4119;
	mul.lo.s64 	%rd4123, %rd4122, 1099511628211;
	shr.u64 	%rd4124, %rd4104, 40;
	and.b64  	%rd4125, %rd4124, 255;
	xor.b64  	%rd4126, %rd4125, %rd4123;
	mul.lo.s64 	%rd4127, %rd4126, 1099511628211;
	shr.u64 	%rd4128, %rd4104, 48;
	and.b64  	%rd4129, %rd4128, 255;
	xor.b64  	%rd4130, %rd4129, %rd4127;
	mul.lo.s64 	%rd4131, %rd4130, 1099511628211;
	shr.u64 	%rd4132, %rd4104, 56;
	xor.b64  	%rd4133, %rd4132, %rd4131;
	mul.lo.s64 	%rd4134, %rd4133, 1099511628211;
	ld.u64 	%rd4135, [%rd4103+8];
	and.b64  	%rd4136, %rd4135, 255;
	xor.b64  	%rd4137, %rd4136, %rd4134;
	mul.lo.s64 	%rd4138, %rd4137, 1099511628211;
	shr.u64 	%rd4139, %rd4135, 8;
	and.b64  	%rd4140, %rd4139, 255;
	xor.b64  	%rd4141, %rd4140, %rd4138;
	mul.lo.s64 	%rd4142, %rd4141, 1099511628211;
	shr.u64 	%rd4143, %rd4135, 16;
	and.b64  	%rd4144, %rd4143, 255;
	xor.b64  	%rd4145, %rd4144, %rd4142;
	mul.lo.s64 	%rd4146, %rd4145, 1099511628211;
	shr.u64 	%rd4147, %rd4135, 24;
	and.b64  	%rd4148, %rd4147, 255;
	xor.b64  	%rd4149, %rd4148, %rd4146;
	mul.lo.s64 	%rd4150, %rd4149, 1099511628211;
	shr.u64 	%rd4151, %rd4135, 32;
	and.b64  	%rd4152, %rd4151, 255;
	xor.b64  	%rd4153, %rd4152, %rd4150;
	mul.lo.s64 	%rd4154, %rd4153, 1099511628211;
	shr.u64 	%rd4155, %rd4135, 40;
	and.b64  	%rd4156, %rd4155, 255;
	xor.b64  	%rd4157, %rd4156, %rd4154;
	mul.lo.s64 	%rd4158, %rd4157, 1099511628211;
	shr.u64 	%rd4159, %rd4135, 48;
	and.b64  	%rd4160, %rd4159, 255;
	xor.b64  	%rd4161, %rd4160, %rd4158;
	mul.lo.s64 	%rd4162, %rd4161, 1099511628211;
	shr.u64 	%rd4163, %rd4135, 56;
	xor.b64  	%rd4164, %rd4163, %rd4162;
	mul.lo.s64 	%rd13099, %rd4164, 1099511628211;
	add.s64 	%rd13100, %rd13100, 2;
	add.s64 	%rd13098, %rd13098, 2;
	setp.ne.s64 	%p244, %rd13098, %rd4165;
	@%p244 bra 	$L__BB7_655;
$L__BB7_656:
	and.b64  	%rd4166, %rd1477, 1;
	setp.eq.b64 	%p245, %rd4166, 1;
	not.pred 	%p246, %p245;
	@%p246 bra 	$L__BB7_658;
	shl.b64 	%rd4167, %rd13100, 3;
	add.s64 	%rd4168, %rd13045, %rd4167;
	ld.u64 	%rd4169, [%rd4168];
	and.b64  	%rd4170, %rd4169, 255;
	xor.b64  	%rd4171, %rd4170, %rd13099;
	mul.lo.s64 	%rd4172, %rd4171, 1099511628211;
	shr.u64 	%rd4173, %rd4169, 8;
	and.b64  	%rd4174, %rd4173, 255;
	xor.b64  	%rd4175, %rd4174, %rd4172;
	mul.lo.s64 	%rd4176, %rd4175, 1099511628211;
	shr.u64 	%rd4177, %rd4169, 16;
	and.b64  	%rd4178, %rd4177, 255;
	xor.b64  	%rd4179, %rd4178, %rd4176;
	mul.lo.s64 	%rd4180, %rd4179, 1099511628211;
	shr.u64 	%rd4181, %rd4169, 24;
	and.b64  	%rd4182, %rd4181, 255;
	xor.b64  	%rd4183, %rd4182, %rd4180;
	mul.lo.s64 	%rd4184, %rd4183, 1099511628211;
	shr.u64 	%rd4185, %rd4169, 32;
	and.b64  	%rd4186, %rd4185, 255;
	xor.b64  	%rd4187, %rd4186, %rd4184;
	mul.lo.s64 	%rd4188, %rd4187, 1099511628211;
	shr.u64 	%rd4189, %rd4169, 40;
	and.b64  	%rd4190, %rd4189, 255;
	xor.b64  	%rd4191, %rd4190, %rd4188;
	mul.lo.s64 	%rd4192, %rd4191, 1099511628211;
	shr.u64 	%rd4193, %rd4169, 48;
	and.b64  	%rd4194, %rd4193, 255;
	xor.b64  	%rd4195, %rd4194, %rd4192;
	mul.lo.s64 	%rd4196, %rd4195, 1099511628211;
	shr.u64 	%rd4197, %rd4169, 56;
	xor.b64  	%rd4198, %rd4197, %rd4196;
	mul.lo.s64 	%rd13099, %rd4198, 1099511628211;
$L__BB7_658:
	setp.eq.s64 	%p247, %rd13092, %rd13099;
	@%p247 bra 	$L__BB7_684;
	add.s64 	%rd1111, %rd860, -1;
	setp.eq.s64 	%p248, %rd1477, 0;
	mov.b64 	%rd13115, 0;
	@%p248 bra 	$L__BB7_671;
	setp.lt.u64 	%p249, %rd858, 7;
	mov.b64 	%rd13107, 0;
	mov.u64 	%rd13115, %rd13107;
	@%p249 bra 	$L__BB7_663;
	mov.b64 	%rd13107, 0;
	and.b64  	%rd4300, %rd1477, -8;
	mov.u64 	%rd13105, %rd13107;
$L__BB7_662:
	.pragma "nounroll";
	shl.b64 	%rd4203, %rd13107, 3;
	add.s64 	%rd4204, %rd13001, %rd4203;
	ld.u64 	%rd4205, [%rd4204];
	mad.lo.s64 	%rd4206, %rd4205, 2654435761, %rd13115;
	shl.b64 	%rd4207, %rd4206, 13;
	add.s64 	%rd4208, %rd4207, %rd4206;
	shr.u64 	%rd4209, %rd4208, 7;
	xor.b64  	%rd4210, %rd4209, %rd4208;
	shl.b64 	%rd4211, %rd4210, 3;
	add.s64 	%rd4212, %rd4211, %rd4210;
	shr.u64 	%rd4213, %rd4212, 17;
	xor.b64  	%rd4214, %rd4213, %rd4212;
	shl.b64 	%rd4215, %rd4214, 5;
	add.s64 	%rd4216, %rd4215, %rd4214;
	ld.u64 	%rd4217, [%rd4204+8];
	mad.lo.s64 	%rd4218, %rd4217, 2654435761, %rd4216;
	shl.b64 	%rd4219, %rd4218, 13;
	add.s64 	%rd4220, %rd4219, %rd4218;
	shr.u64 	%rd4221, %rd4220, 7;
	xor.b64  	%rd4222, %rd4221, %rd4220;
	shl.b64 	%rd4223, %rd4222, 3;
	add.s64 	%rd4224, %rd4223, %rd4222;
	shr.u64 	%rd4225, %rd4224, 17;
	xor.b64  	%rd4226, %rd4225, %rd4224;
	shl.b64 	%rd4227, %rd4226, 5;
	add.s64 	%rd4228, %rd4227, %rd4226;
	ld.u64 	%rd4229, [%rd4204+16];
	mad.lo.s64 	%rd4230, %rd4229, 2654435761, %rd4228;
	shl.b64 	%rd4231, %rd4230, 13;
	add.s64 	%rd4232, %rd4231, %rd4230;
	shr.u64 	%rd4233, %rd4232, 7;
	xor.b64  	%rd4234, %rd4233, %rd4232;
	shl.b64 	%rd4235, %rd4234, 3;
	add.s64 	%rd4236, %rd4235, %rd4234;
	shr.u64 	%rd4237, %rd4236, 17;
	xor.b64  	%rd4238, %rd4237, %rd4236;
	shl.b64 	%rd4239, %rd4238, 5;
	add.s64 	%rd4240, %rd4239, %rd4238;
	ld.u64 	%rd4241, [%rd4204+24];
	mad.lo.s64 	%rd4242, %rd4241, 2654435761, %rd4240;
	shl.b64 	%rd4243, %rd4242, 13;
	add.s64 	%rd4244, %rd4243, %rd4242;
	shr.u64 	%rd4245, %rd4244, 7;
	xor.b64  	%rd4246, %rd4245, %rd4244;
	shl.b64 	%rd4247, %rd4246, 3;
	add.s64 	%rd4248, %rd4247, %rd4246;
	shr.u64 	%rd4249, %rd4248, 17;
	xor.b64  	%rd4250, %rd4249, %rd4248;
	shl.b64 	%rd4251, %rd4250, 5;
	add.s64 	%rd4252, %rd4251, %rd4250;
	ld.u64 	%rd4253, [%rd4204+32];
	mad.lo.s64 	%rd4254, %rd4253, 2654435761, %rd4252;
	shl.b64 	%rd4255, %rd4254, 13;
	add.s64 	%rd4256, %rd4255, %rd4254;
	shr.u64 	%rd4257, %rd4256, 7;
	xor.b64  	%rd4258, %rd4257, %rd4256;
	shl.b64 	%rd4259, %rd4258, 3;
	add.s64 	%rd4260, %rd4259, %rd4258;
	shr.u64 	%rd4261, %rd4260, 17;
	xor.b64  	%rd4262, %rd4261, %rd4260;
	shl.b64 	%rd4263, %rd4262, 5;
	add.s64 	%rd4264, %rd4263, %rd4262;
	ld.u64 	%rd4265, [%rd4204+40];
	mad.lo.s64 	%rd4266, %rd4265, 2654435761, %rd4264;
	shl.b64 	%rd4267, %rd4266, 13;
	add.s64 	%rd4268, %rd4267, %rd4266;
	shr.u64 	%rd4269, %rd4268, 7;
	xor.b64  	%rd4270, %rd4269, %rd4268;
	shl.b64 	%rd4271, %rd4270, 3;
	add.s64 	%rd4272, %rd4271, %rd4270;
	shr.u64 	%rd4273, %rd4272, 17;
	xor.b64  	%rd4274, %rd4273, %rd4272;
	shl.b64 	%rd4275, %rd4274, 5;
	add.s64 	%rd4276, %rd4275, %rd4274;
	ld.u64 	%rd4277, [%rd4204+48];
	mad.lo.s64 	%rd4278, %rd4277, 2654435761, %rd4276;
	shl.b64 	%rd4279, %rd4278, 13;
	add.s64 	%rd4280, %rd4279, %rd4278;
	shr.u64 	%rd4281, %rd4280, 7;
	xor.b64  	%rd4282, %rd4281, %rd4280;
	shl.b64 	%rd4283, %rd4282, 3;
	add.s64 	%rd4284, %rd4283, %rd4282;
	shr.u64 	%rd4285, %rd4284, 17;
	xor.b64  	%rd4286, %rd4285, %rd4284;
	shl.b64 	%rd4287, %rd4286, 5;
	add.s64 	%rd4288, %rd4287, %rd4286;
	ld.u64 	%rd4289, [%rd4204+56];
	mad.lo.s64 	%rd4290, %rd4289, 2654435761, %rd4288;
	shl.b64 	%rd4291, %rd4290, 13;
	add.s64 	%rd4292, %rd4291, %rd4290;
	shr.u64 	%rd4293, %rd4292, 7;
	xor.b64  	%rd4294, %rd4293, %rd4292;
	shl.b64 	%rd4295, %rd4294, 3;
	add.s64 	%rd4296, %rd4295, %rd4294;
	shr.u64 	%rd4297, %rd4296, 17;
	xor.b64  	%rd4298, %rd4297, %rd4296;
	shl.b64 	%rd4299, %rd4298, 5;
	add.s64 	%rd13115, %rd4299, %rd4298;
	add.s64 	%rd13107, %rd13107, 8;
	add.s64 	%rd13105, %rd13105, 8;
	setp.ne.s64 	%p250, %rd13105, %rd4300;
	@%p250 bra 	$L__BB7_662;
$L__BB7_663:
	setp.eq.s64 	%p251, %rd859, 0;
	@%p251 bra 	$L__BB7_671;
	setp.lt.u64 	%p252, %rd859, 4;
	@%p252 bra 	$L__BB7_666;
	shl.b64 	%rd4302, %rd13107, 3;
	add.s64 	%rd4303, %rd13001, %rd4302;
	ld.u64 	%rd4304, [%rd4303];
	mad.lo.s64 	%rd4305, %rd4304, 2654435761, %rd13115;
	shl.b64 	%rd4306, %rd4305, 13;
	add.s64 	%rd4307, %rd4306, %rd4305;
	shr.u64 	%rd4308, %rd4307, 7;
	xor.b64  	%rd4309, %rd4308, %rd4307;
	shl.b64 	%rd4310, %rd4309, 3;
	add.s64 	%rd4311, %rd4310, %rd4309;
	shr.u64 	%rd4312, %rd4311, 17;
	xor.b64  	%rd4313, %rd4312, %rd4311;
	shl.b64 	%rd4314, %rd4313, 5;
	add.s64 	%rd4315, %rd4314, %rd4313;
	ld.u64 	%rd4316, [%rd4303+8];
	mad.lo.s64 	%rd4317, %rd4316, 2654435761, %rd4315;
	shl.b64 	%rd4318, %rd4317, 13;
	add.s64 	%rd4319, %rd4318, %rd4317;
	shr.u64 	%rd4320, %rd4319, 7;
	xor.b64  	%rd4321, %rd4320, %rd4319;
	shl.b64 	%rd4322, %rd4321, 3;
	add.s64 	%rd4323, %rd4322, %rd4321;
	shr.u64 	%rd4324, %rd4323, 17;
	xor.b64  	%rd4325, %rd4324, %rd4323;
	shl.b64 	%rd4326, %rd4325, 5;
	add.s64 	%rd4327, %rd4326, %rd4325;
	ld.u64 	%rd4328, [%rd4303+16];
	mad.lo.s64 	%rd4329, %rd4328, 2654435761, %rd4327;
	shl.b64 	%rd4330, %rd4329, 13;
	add.s64 	%rd4331, %rd4330, %rd4329;
	shr.u64 	%rd4332, %rd4331, 7;
	xor.b64  	%rd4333, %rd4332, %rd4331;
	shl.b64 	%rd4334, %rd4333, 3;
	add.s64 	%rd4335, %rd4334, %rd4333;
	shr.u64 	%rd4336, %rd4335, 17;
	xor.b64  	%rd4337, %rd4336, %rd4335;
	shl.b64 	%rd4338, %rd4337, 5;
	add.s64 	%rd4339, %rd4338, %rd4337;
	ld.u64 	%rd4340, [%rd4303+24];
	mad.lo.s64 	%rd4341, %rd4340, 2654435761, %rd4339;
	shl.b64 	%rd4342, %rd4341, 13;
	add.s64 	%rd4343, %rd4342, %rd4341;
	shr.u64 	%rd4344, %rd4343, 7;
	xor.b64  	%rd4345, %rd4344, %rd4343;
	shl.b64 	%rd4346, %rd4345, 3;
	add.s64 	%rd4347, %rd4346, %rd4345;
	shr.u64 	%rd4348, %rd4347, 17;
	xor.b64  	%rd4349, %rd4348, %rd4347;
	shl.b64 	%rd4350, %rd4349, 5;
	add.s64 	%rd13115, %rd4350, %rd4349;
	add.s64 	%rd13107, %rd13107, 4;
$L__BB7_666:
	setp.eq.s64 	%p253, %rd860, 0;
	@%p253 bra 	$L__BB7_671;
	setp.eq.s64 	%p254, %rd1111, 0;
	@%p254 bra 	$L__BB7_669;
	shl.b64 	%rd4352, %rd13107, 3;
	add.s64 	%rd4353, %rd13001, %rd4352;
	ld.u64 	%rd4354, [%rd4353];
	mad.lo.s64 	%rd4355, %rd4354, 2654435761, %rd13115;
	shl.b64 	%rd4356, %rd4355, 13;
	add.s64 	%rd4357, %rd4356, %rd4355;
	shr.u64 	%rd4358, %rd4357, 7;
	xor.b64  	%rd4359, %rd4358, %rd4357;
	shl.b64 	%rd4360, %rd4359, 3;
	add.s64 	%rd4361, %rd4360, %rd4359;
	shr.u64 	%rd4362, %rd4361, 17;
	xor.b64  	%rd4363, %rd4362, %rd4361;
	shl.b64 	%rd4364, %rd4363, 5;
	add.s64 	%rd4365, %rd4364, %rd4363;
	ld.u64 	%rd4366, [%rd4353+8];
	mad.lo.s64 	%rd4367, %rd4366, 2654435761, %rd4365;
	shl.b64 	%rd4368, %rd4367, 13;
	add.s64 	%rd4369, %rd4368, %rd4367;
	shr.u64 	%rd4370, %rd4369, 7;
	xor.b64  	%rd4371, %rd4370, %rd4369;
	shl.b64 	%rd4372, %rd4371, 3;
	add.s64 	%rd4373, %rd4372, %rd4371;
	shr.u64 	%rd4374, %rd4373, 17;
	xor.b64  	%rd4375, %rd4374, %rd4373;
	shl.b64 	%rd4376, %rd4375, 5;
	add.s64 	%rd13115, %rd4376, %rd4375;
	add.s64 	%rd13107, %rd13107, 2;
$L__BB7_669:
	and.b64  	%rd4377, %rd1477, 1;
	setp.eq.b64 	%p255, %rd4377, 1;
	not.pred 	%p256, %p255;
	@%p256 bra 	$L__BB7_671;
	shl.b64 	%rd4378, %rd13107, 3;
	add.s64 	%rd4379, %rd13001, %rd4378;
	ld.u64 	%rd4380, [%rd4379];
	mad.lo.s64 	%rd4381, %rd4380, 2654435761, %rd13115;
	shl.b64 	%rd4382, %rd4381, 13;
	add.s64 	%rd4383, %rd4382, %rd4381;
	shr.u64 	%rd4384, %rd4383, 7;
	xor.b64  	%rd4385, %rd4384, %rd4383;
	shl.b64 	%rd4386, %rd4385, 3;
	add.s64 	%rd4387, %rd4386, %rd4385;
	shr.u64 	%rd4388, %rd4387, 17;
	xor.b64  	%rd4389, %rd4388, %rd4387;
	shl.b64 	%rd4390, %rd4389, 5;
	add.s64 	%rd13115, %rd4390, %rd4389;
$L__BB7_671:
	setp.eq.s64 	%p257, %rd1477, 0;
	mov.b64 	%rd13128, 0;
	@%p257 bra 	$L__BB7_683;
	setp.lt.u64 	%p258, %rd858, 7;
	mov.b64 	%rd13120, 0;
	mov.u64 	%rd13128, %rd13120;
	@%p258 bra 	$L__BB7_675;
	mov.b64 	%rd13120, 0;
	and.b64  	%rd4492, %rd1477, -8;
	mov.u64 	%rd13118, %rd13120;
$L__BB7_674:
	.pragma "nounroll";
	shl.b64 	%rd4395, %rd13120, 3;
	add.s64 	%rd4396, %rd13045, %rd4395;
	ld.u64 	%rd4397, [%rd4396];
	mad.lo.s64 	%rd4398, %rd4397, 2654435761, %rd13128;
	shl.b64 	%rd4399, %rd4398, 13;
	add.s64 	%rd4400, %rd4399, %rd4398;
	shr.u64 	%rd4401, %rd4400, 7;
	xor.b64  	%rd4402, %rd4401, %rd4400;
	shl.b64 	%rd4403, %rd4402, 3;
	add.s64 	%rd4404, %rd4403, %rd4402;
	shr.u64 	%rd4405, %rd4404, 17;
	xor.b64  	%rd4406, %rd4405, %rd4404;
	shl.b64 	%rd4407, %rd4406, 5;
	add.s64 	%rd4408, %rd4407, %rd4406;
	ld.u64 	%rd4409, [%rd4396+8];
	mad.lo.s64 	%rd4410, %rd4409, 2654435761, %rd4408;
	shl.b64 	%rd4411, %rd4410, 13;
	add.s64 	%rd4412, %rd4411, %rd4410;
	shr.u64 	%rd4413, %rd4412, 7;
	xor.b64  	%rd4414, %rd4413, %rd4412;
	shl.b64 	%rd4415, %rd4414, 3;
	add.s64 	%rd4416, %rd4415, %rd4414;
	shr.u64 	%rd4417, %rd4416, 17;
	xor.b64  	%rd4418, %rd4417, %rd4416;
	shl.b64 	%rd4419, %rd4418, 5;
	add.s64 	%rd4420, %rd4419, %rd4418;
	ld.u64 	%rd4421, [%rd4396+16];
	mad.lo.s64 	%rd4422, %rd4421, 2654435761, %rd4420;
	shl.b64 	%rd4423, %rd4422, 13;
	add.s64 	%rd4424, %rd4423, %rd4422;
	shr.u64 	%rd4425, %rd4424, 7;
	xor.b64  	%rd4426, %rd4425, %rd4424;
	shl.b64 	%rd4427, %rd4426, 3;
	add.s64 	%rd4428, %rd4427, %rd4426;
	shr.u64 	%rd4429, %rd4428, 17;
	xor.b64  	%rd4430, %rd4429, %rd4428;
	shl.b64 	%rd4431, %rd4430, 5;
	add.s64 	%rd4432, %rd4431, %rd4430;
	ld.u64 	%rd4433, [%rd4396+24];
	mad.lo.s64 	%rd4434, %rd4433, 2654435761, %rd4432;
	shl.b64 	%rd4435, %rd4434, 13;
	add.s64 	%rd4436, %rd4435, %rd4434;
	shr.u64 	%rd4437, %rd4436, 7;
	xor.b64  	%rd4438, %rd4437, %rd4436;
	shl.b64 	%rd4439, %rd4438, 3;
	add.s64 	%rd4440, %rd4439, %rd4438;
	shr.u64 	%rd4441, %rd4440, 17;
	xor.b64  	%rd4442, %rd4441, %rd4440;
	shl.b64 	%rd4443, %rd4442, 5;
	add.s64 	%rd4444, %rd4443, %rd4442;
	ld.u64 	%rd4445, [%rd4396+32];
	mad.lo.s64 	%rd4446, %rd4445, 2654435761, %rd4444;
	shl.b64 	%rd4447, %rd4446, 13;
	add.s64 	%rd4448, %rd4447, %rd4446;
	shr.u64 	%rd4449, %rd4448, 7;
	xor.b64  	%rd4450, %rd4449, %rd4448;
	shl.b64 	%rd4451, %rd4450, 3;
	add.s64 	%rd4452, %rd4451, %rd4450;
	shr.u64 	%rd4453, %rd4452, 17;
	xor.b64  	%rd4454, %rd4453, %rd4452;
	shl.b64 	%rd4455, %rd4454, 5;
	add.s64 	%rd4456, %rd4455, %rd4454;
	ld.u64 	%rd4457, [%rd4396+40];
	mad.lo.s64 	%rd4458, %rd4457, 2654435761, %rd4456;
	shl.b64 	%rd4459, %rd4458, 13;
	add.s64 	%rd4460, %rd4459, %rd4458;
	shr.u64 	%rd4461, %rd4460, 7;
	xor.b64  	%rd4462, %rd4461, %rd4460;
	shl.b64 	%rd4463, %rd4462, 3;
	add.s64 	%rd4464, %rd4463, %rd4462;
	shr.u64 	%rd4465, %rd4464, 17;
	xor.b64  	%rd4466, %rd4465, %rd4464;
	shl.b64 	%rd4467, %rd4466, 5;
	add.s64 	%rd4468, %rd4467, %rd4466;
	ld.u64 	%rd4469, [%rd4396+48];
	mad.lo.s64 	%rd4470, %rd4469, 2654435761, %rd4468;
	shl.b64 	%rd4471, %rd4470, 13;
	add.s64 	%rd4472, %rd4471, %rd4470;
	shr.u64 	%rd4473, %rd4472, 7;
	xor.b64  	%rd4474, %rd4473, %rd4472;
	shl.b64 	%rd4475, %rd4474, 3;
	add.s64 	%rd4476, %rd4475, %rd4474;
	shr.u64 	%rd4477, %rd4476, 17;
	xor.b64  	%rd4478, %rd4477, %rd4476;
	shl.b64 	%rd4479, %rd4478, 5;
	add.s64 	%rd4480, %rd4479, %rd4478;
	ld.u64 	%rd4481, [%rd4396+56];
	mad.lo.s64 	%rd4482, %rd4481, 2654435761, %rd4480;
	shl.b64 	%rd4483, %rd4482, 13;
	add.s64 	%rd4484, %rd4483, %rd4482;
	shr.u64 	%rd4485, %rd4484, 7;
	xor.b64  	%rd4486, %rd4485, %rd4484;
	shl.b64 	%rd4487, %rd4486, 3;
	add.s64 	%rd4488, %rd4487, %rd4486;
	shr.u64 	%rd4489, %rd4488, 17;
	xor.b64  	%rd4490, %rd4489, %rd4488;
	shl.b64 	%rd4491, %rd4490, 5;
	add.s64 	%rd13128, %rd4491, %rd4490;
	add.s64 	%rd13120, %rd13120, 8;
	add.s64 	%rd13118, %rd13118, 8;
	setp.ne.s64 	%p259, %rd13118, %rd4492;
	@%p259 bra 	$L__BB7_674;
$L__BB7_675:
	setp.eq.s64 	%p260, %rd859, 0;
	@%p260 bra 	$L__BB7_683;
	setp.lt.u64 	%p261, %rd859, 4;
	@%p261 bra 	$L__BB7_678;
	shl.b64 	%rd4494, %rd13120, 3;
	add.s64 	%rd4495, %rd13045, %rd4494;
	ld.u64 	%rd4496, [%rd4495];
	mad.lo.s64 	%rd4497, %rd4496, 2654435761, %rd13128;
	shl.b64 	%rd4498, %rd4497, 13;
	add.s64 	%rd4499, %rd4498, %rd4497;
	shr.u64 	%rd4500, %rd4499, 7;
	xor.b64  	%rd4501, %rd4500, %rd4499;
	shl.b64 	%rd4502, %rd4501, 3;
	add.s64 	%rd4503, %rd4502, %rd4501;
	shr.u64 	%rd4504, %rd4503, 17;
	xor.b64  	%rd4505, %rd4504, %rd4503;
	shl.b64 	%rd4506, %rd4505, 5;
	add.s64 	%rd4507, %rd4506, %rd4505;
	ld.u64 	%rd4508, [%rd4495+8];
	mad.lo.s64 	%rd4509, %rd4508, 2654435761, %rd4507;
	shl.b64 	%rd4510, %rd4509, 13;
	add.s64 	%rd4511, %rd4510, %rd4509;
	shr.u64 	%rd4512, %rd4511, 7;
	xor.b64  	%rd4513, %rd4512, %rd4511;
	shl.b64 	%rd4514, %rd4513, 3;
	add.s64 	%rd4515, %rd4514, %rd4513;
	shr.u64 	%rd4516, %rd4515, 17;
	xor.b64  	%rd4517, %rd4516, %rd4515;
	shl.b64 	%rd4518, %rd4517, 5;
	add.s64 	%rd4519, %rd4518, %rd4517;
	ld.u64 	%rd4520, [%rd4495+16];
	mad.lo.s64 	%rd4521, %rd4520, 2654435761, %rd4519;
	shl.b64 	%rd4522, %rd4521, 13;
	add.s64 	%rd4523, %rd4522, %rd4521;
	shr.u64 	%rd4524, %rd4523, 7;
	xor.b64  	%rd4525, %rd4524, %rd4523;
	shl.b64 	%rd4526, %rd4525, 3;
	add.s64 	%rd4527, %rd4526, %rd4525;
	shr.u64 	%rd4528, %rd4527, 17;
	xor.b64  	%rd4529, %rd4528, %rd4527;
	shl.b64 	%rd4530, %rd4529, 5;
	add.s64 	%rd4531, %rd4530, %rd4529;
	ld.u64 	%rd4532, [%rd4495+24];
	mad.lo.s64 	%rd4533, %rd4532, 2654435761, %rd4531;
	shl.b64 	%rd4534, %rd4533, 13;
	add.s64 	%rd4535, %rd4534, %rd4533;
	shr.u64 	%rd4536, %rd4535, 7;
	xor.b64  	%rd4537, %rd4536, %rd4535;
	shl.b64 	%rd4538, %rd4537, 3;
	add.s64 	%rd4539, %rd4538, %rd4537;
	shr.u64 	%rd4540, %rd4539, 17;
	xor.b64  	%rd4541, %rd4540, %rd4539;
	shl.b64 	%rd4542, %rd4541, 5;
	add.s64 	%rd13128, %rd4542, %rd4541;
	add.s64 	%rd13120, %rd13120, 4;
$L__BB7_678:
	setp.eq.s64 	%p262, %rd860, 0;
	@%p262 bra 	$L__BB7_683;
	setp.eq.s64 	%p263, %rd1111, 0;
	@%p263 bra 	$L__BB7_681;
	shl.b64 	%rd4544, %rd13120, 3;
	add.s64 	%rd4545, %rd13045, %rd4544;
	ld.u64 	%rd4546, [%rd4545];
	mad.lo.s64 	%rd4547, %rd4546, 2654435761, %rd13128;
	shl.b64 	%rd4548, %rd4547, 13;
	add.s64 	%rd4549, %rd4548, %rd4547;
	shr.u64 	%rd4550, %rd4549, 7;
	xor.b64  	%rd4551, %rd4550, %rd4549;
	shl.b64 	%rd4552, %rd4551, 3;
	add.s64 	%rd4553, %rd4552, %rd4551;
	shr.u64 	%rd4554, %rd4553, 17;
	xor.b64  	%rd4555, %rd4554, %rd4553;
	shl.b64 	%rd4556, %rd4555, 5;
	add.s64 	%rd4557, %rd4556, %rd4555;
	ld.u64 	%rd4558, [%rd4545+8];
	mad.lo.s64 	%rd4559, %rd4558, 2654435761, %rd4557;
	shl.b64 	%rd4560, %rd4559, 13;
	add.s64 	%rd4561, %rd4560, %rd4559;
	shr.u64 	%rd4562, %rd4561, 7;
	xor.b64  	%rd4563, %rd4562, %rd4561;
	shl.b64 	%rd4564, %rd4563, 3;
	add.s64 	%rd4565, %rd4564, %rd4563;
	shr.u64 	%rd4566, %rd4565, 17;
	xor.b64  	%rd4567, %rd4566, %rd4565;
	shl.b64 	%rd4568, %rd4567, 5;
	add.s64 	%rd13128, %rd4568, %rd4567;
	add.s64 	%rd13120, %rd13120, 2;
$L__BB7_681:
	and.b64  	%rd4569, %rd1477, 1;
	setp.eq.b64 	%p264, %rd4569, 1;
	not.pred 	%p265, %p264;
	@%p265 bra 	$L__BB7_683;
	shl.b64 	%rd4570, %rd13120, 3;
	add.s64 	%rd4571, %rd13045, %rd4570;
	ld.u64 	%rd4572, [%rd4571];
	mad.lo.s64 	%rd4573, %rd4572, 2654435761, %rd13128;
	shl.b64 	%rd4574, %rd4573, 13;
	add.s64 	%rd4575, %rd4574, %rd4573;
	shr.u64 	%rd4576, %rd4575, 7;
	xor.b64  	%rd4577, %rd4576, %rd4575;
	shl.b64 	%rd4578, %rd4577, 3;
	add.s64 	%rd4579, %rd4578, %rd4577;
	shr.u64 	%rd4580, %rd4579, 17;
	xor.b64  	%rd4581, %rd4580, %rd4579;
	shl.b64 	%rd4582, %rd4581, 5;
	add.s64 	%rd13128, %rd4582, %rd4581;
$L__BB7_683:
	setp.lt.u64 	%p856, %rd13115, %rd13128;
	bra.uni 	$L__BB7_688;
$L__BB7_684:
	setp.eq.s32 	%p267, %r93, 0;
	mov.pred 	%p856, %p233;
	@%p267 bra 	$L__BB7_688;
	mov.b64 	%rd13129, 0;
	cvt.s64.s32 	%rd4587, %r93;
$L__BB7_686:
	shl.b64 	%rd4584, %rd13129, 3;
	add.s64 	%rd4585, %rd13001, %rd4584;
	ld.u64 	%rd1155, [%rd4585];
	add.s64 	%rd4586, %rd13045, %rd4584;
	ld.u64 	%rd1156, [%rd4586];
	setp.lt.u64 	%p269, %rd1155, %rd1156;
	mov.pred 	%p856, %p235;
	@%p269 bra 	$L__BB7_688;
	setp.le.u64 	%p271, %rd1155, %rd1156;
	add.s64 	%rd13129, %rd13129, 1;
	setp.lt.u64 	%p272, %rd13129, %rd4587;
	and.pred  	%p273, %p271, %p272;
	mov.pred 	%p856, %p233;
	@%p273 bra 	$L__BB7_686;
$L__BB7_688:
	selp.b64 	%rd1158, %rd13001, %rd13045, %p856;
	selp.u32 	%r185, 1, 0, %p856;
	add.s32 	%r76, %r74, %r185;
	not.pred 	%p274, %p856;
	selp.u32 	%r186, 1, 0, %p274;
	add.s32 	%r77, %r75, %r186;
	@%p856 bra 	$L__BB7_690;
	shl.b32 	%r187, %r77, 3;
	add.s32 	%r189, %r139, %r187;
	ld.shared.u64 	%rd13045, [%r189];
	bra.uni 	$L__BB7_691;
$L__BB7_690:
	shl.b32 	%r190, %r76, 3;
	add.s32 	%r192, %r139, %r190;
	ld.shared.u64 	%rd13001, [%r192];
$L__BB7_691:
	setp.ge.s32 	%p276, %r76, %r59;
	mov.pred 	%p275, 0;
	mov.pred 	%p857, %p275;
	@%p276 bra 	$L__BB7_735;
	setp.ge.s32 	%p278, %r77, %r41;
	mov.pred 	%p277, -1;
	mov.pred 	%p857, %p277;
	@%p278 bra 	$L__BB7_735;
	setp.eq.s64 	%p279, %rd1477, 0;
	mov.b64 	%rd13135, -3750763034362895579;
	@%p279 bra 	$L__BB7_699;
	setp.eq.s64 	%p280, %rd858, 0;
	mov.b64 	%rd13135, -3750763034362895579;
	mov.b64 	%rd13136, 0;
	@%p280 bra 	$L__BB7_697;
	mov.b64 	%rd13135, -3750763034362895579;
	mov.b64 	%rd13136, 0;
	and.b64  	%rd4657, %rd1477, -2;
	mov.u64 	%rd13134, %rd13136;
$L__BB7_696:
	shl.b64 	%rd4594, %rd13136, 3;
	add.s64 	%rd4595, %rd13001, %rd4594;
	ld.u64 	%rd4596, [%rd4595];
	and.b64  	%rd4597, %rd4596, 255;
	xor.b64  	%rd4598, %rd4597, %rd13135;
	mul.lo.s64 	%rd4599, %rd4598, 1099511628211;
	shr.u64 	%rd4600, %rd4596, 8;
	and.b64  	%rd4601, %rd4600, 255;
	xor.b64  	%rd4602, %rd4601, %rd4599;
	mul.lo.s64 	%rd4603, %rd4602, 1099511628211;
	shr.u64 	%rd4604, %rd4596, 16;
	and.b64  	%rd4605, %rd4604, 255;
	xor.b64  	%rd4606, %rd4605, %rd4603;
	mul.lo.s64 	%rd4607, %rd4606, 1099511628211;
	shr.u64 	%rd4608, %rd4596, 24;
	and.b64  	%rd4609, %rd4608, 255;
	xor.b64  	%rd4610, %rd4609, %rd4607;
	mul.lo.s64 	%rd4611, %rd4610, 1099511628211;
	shr.u64 	%rd4612, %rd4596, 32;
	and.b64  	%rd4613, %rd4612, 255;
	xor.b64  	%rd4614, %rd4613, %rd4611;
	mul.lo.s64 	%rd4615, %rd4614, 1099511628211;
	shr.u64 	%rd4616, %rd4596, 40;
	and.b64  	%rd4617, %rd4616, 255;
	xor.b64  	%rd4618, %rd4617, %rd4615;
	mul.lo.s64 	%rd4619, %rd4618, 1099511628211;
	shr.u64 	%rd4620, %rd4596, 48;
	and.b64  	%rd4621, %rd4620, 255;
	xor.b64  	%rd4622, %rd4621, %rd4619;
	mul.lo.s64 	%rd4623, %rd4622, 1099511628211;
	shr.u64 	%rd4624, %rd4596, 56;
	xor.b64  	%rd4625, %rd4624, %rd4623;
	mul.lo.s64 	%rd4626, %rd4625, 1099511628211;
	ld.u64 	%rd4627, [%rd4595+8];
	and.b64  	%rd4628, %rd4627, 255;
	xor.b64  	%rd4629, %rd4628, %rd4626;
	mul.lo.s64 	%rd4630, %rd4629, 1099511628211;
	shr.u64 	%rd4631, %rd4627, 8;
	and.b64  	%rd4632, %rd4631, 255;
	xor.b64  	%rd4633, %rd4632, %rd4630;
	mul.lo.s64 	%rd4634, %rd4633, 1099511628211;
	shr.u64 	%rd4635, %rd4627, 16;
	and.b64  	%rd4636, %rd4635, 255;
	xor.b64  	%rd4637, %rd4636, %rd4634;
	mul.lo.s64 	%rd4638, %rd4637, 1099511628211;
	shr.u64 	%rd4639, %rd4627, 24;
	and.b64  	%rd4640, %rd4639, 255;
	xor.b64  	%rd4641, %rd4640, %rd4638;
	mul.lo.s64 	%rd4642, %rd4641, 1099511628211;
	shr.u64 	%rd4643, %rd4627, 32;
	and.b64  	%rd4644, %rd4643, 255;
	xor.b64  	%rd4645, %rd4644, %rd4642;
	mul.lo.s64 	%rd4646, %rd4645, 1099511628211;
	shr.u64 	%rd4647, %rd4627, 40;
	and.b64  	%rd4648, %rd4647, 255;
	xor.b64  	%rd4649, %rd4648, %rd4646;
	mul.lo.s64 	%rd4650, %rd4649, 1099511628211;
	shr.u64 	%rd4651, %rd4627, 48;
	and.b64  	%rd4652, %rd4651, 255;
	xor.b64  	%rd4653, %rd4652, %rd4650;
	mul.lo.s64 	%rd4654, %rd4653, 1099511628211;
	shr.u64 	%rd4655, %rd4627, 56;
	xor.b64  	%rd4656, %rd4655, %rd4654;
	mul.lo.s64 	%rd13135, %rd4656, 1099511628211;
	add.s64 	%rd13136, %rd13136, 2;
	add.s64 	%rd13134, %rd13134, 2;
	setp.ne.s64 	%p281, %rd13134, %rd4657;
	@%p281 bra 	$L__BB7_696;
$L__BB7_697:
	and.b64  	%rd4658, %rd1477, 1;
	setp.eq.b64 	%p282, %rd4658, 1;
	not.pred 	%p283, %p282;
	@%p283 bra 	$L__BB7_699;
	shl.b64 	%rd4659, %rd13136, 3;
	add.s64 	%rd4660, %rd13001, %rd4659;
	ld.u64 	%rd4661, [%rd4660];
	and.b64  	%rd4662, %rd4661, 255;
	xor.b64  	%rd4663, %rd4662, %rd13135;
	mul.lo.s64 	%rd4664, %rd4663, 1099511628211;
	shr.u64 	%rd4665, %rd4661, 8;
	and.b64  	%rd4666, %rd4665, 255;
	xor.b64  	%rd4667, %rd4666, %rd4664;
	mul.lo.s64 	%rd4668, %rd4667, 1099511628211;
	shr.u64 	%rd4669, %rd4661, 16;
	and.b64  	%rd4670, %rd4669, 255;
	xor.b64  	%rd4671, %rd4670, %rd4668;
	mul.lo.s64 	%rd4672, %rd4671, 1099511628211;
	shr.u64 	%rd4673, %rd4661, 24;
	and.b64  	%rd4674, %rd4673, 255;
	xor.b64  	%rd4675, %rd4674, %rd4672;
	mul.lo.s64 	%rd4676, %rd4675, 1099511628211;
	shr.u64 	%rd4677, %rd4661, 32;
	and.b64  	%rd4678, %rd4677, 255;
	xor.b64  	%rd4679, %rd4678, %rd4676;
	mul.lo.s64 	%rd4680, %rd4679, 1099511628211;
	shr.u64 	%rd4681, %rd4661, 40;
	and.b64  	%rd4682, %rd4681, 255;
	xor.b64  	%rd4683, %rd4682, %rd4680;
	mul.lo.s64 	%rd4684, %rd4683, 1099511628211;
	shr.u64 	%rd4685, %rd4661, 48;
	and.b64  	%rd4686, %rd4685, 255;
	xor.b64  	%rd4687, %rd4686, %rd4684;
	mul.lo.s64 	%rd4688, %rd4687, 1099511628211;
	shr.u64 	%rd4689, %rd4661, 56;
	xor.b64  	%rd4690, %rd4689, %rd4688;
	mul.lo.s64 	%rd13135, %rd4690, 1099511628211;
$L__BB7_699:
	setp.eq.s64 	%p284, %rd1477, 0;
	mov.b64 	%rd13142, -3750763034362895579;
	@%p284 bra 	$L__BB7_705;
	setp.eq.s64 	%p285, %rd858, 0;
	mov.b64 	%rd13142, -3750763034362895579;
	mov.b64 	%rd13143, 0;
	@%p285 bra 	$L__BB7_703;
	mov.b64 	%rd13142, -3750763034362895579;
	mov.b64 	%rd13143, 0;
	and.b64  	%rd4760, %rd1477, -2;
	mov.u64 	%rd13141, %rd13143;
$L__BB7_702:
	shl.b64 	%rd4697, %rd13143, 3;
	add.s64 	%rd4698, %rd13045, %rd4697;
	ld.u64 	%rd4699, [%rd4698];
	and.b64  	%rd4700, %rd4699, 255;
	xor.b64  	%rd4701, %rd4700, %rd13142;
	mul.lo.s64 	%rd4702, %rd4701, 1099511628211;
	shr.u64 	%rd4703, %rd4699, 8;
	and.b64  	%rd4704, %rd4703, 255;
	xor.b64  	%rd4705, %rd4704, %rd4702;
	mul.lo.s64 	%rd4706, %rd4705, 1099511628211;
	shr.u64 	%rd4707, %rd4699, 16;
	and.b64  	%rd4708, %rd4707, 255;
	xor.b64  	%rd4709, %rd4708, %rd4706;
	mul.lo.s64 	%rd4710, %rd4709, 1099511628211;
	shr.u64 	%rd4711, %rd4699, 24;
	and.b64  	%rd4712, %rd4711, 255;
	xor.b64  	%rd4713, %rd4712, %rd4710;
	mul.lo.s64 	%rd4714, %rd4713, 1099511628211;
	shr.u64 	%rd4715, %rd4699, 32;
	and.b64  	%rd4716, %rd4715, 255;
	xor.b64  	%rd4717, %rd4716, %rd4714;
	mul.lo.s64 	%rd4718, %rd4717, 1099511628211;
	shr.u64 	%rd4719, %rd4699, 40;
	and.b64  	%rd4720, %rd4719, 255;
	xor.b64  	%rd4721, %rd4720, %rd4718;
	mul.lo.s64 	%rd4722, %rd4721, 1099511628211;
	shr.u64 	%rd4723, %rd4699, 48;
	and.b64  	%rd4724, %rd4723, 255;
	xor.b64  	%rd4725, %rd4724, %rd4722;
	mul.lo.s64 	%rd4726, %rd4725, 1099511628211;
	shr.u64 	%rd4727, %rd4699, 56;
	xor.b64  	%rd4728, %rd4727, %rd4726;
	mul.lo.s64 	%rd4729, %rd4728, 1099511628211;
	ld.u64 	%rd4730, [%rd4698+8];
	and.b64  	%rd4731, %rd4730, 255;
	xor.b64  	%rd4732, %rd4731, %rd4729;
	mul.lo.s64 	%rd4733, %rd4732, 1099511628211;
	shr.u64 	%rd4734, %rd4730, 8;
	and.b64  	%rd4735, %rd4734, 255;
	xor.b64  	%rd4736, %rd4735, %rd4733;
	mul.lo.s64 	%rd4737, %rd4736, 1099511628211;
	shr.u64 	%rd4738, %rd4730, 16;
	and.b64  	%rd4739, %rd4738, 255;
	xor.b64  	%rd4740, %rd4739, %rd4737;
	mul.lo.s64 	%rd4741, %rd4740, 1099511628211;
	shr.u64 	%rd4742, %rd4730, 24;
	and.b64  	%rd4743, %rd4742, 255;
	xor.b64  	%rd4744, %rd4743, %rd4741;
	mul.lo.s64 	%rd4745, %rd4744, 1099511628211;
	shr.u64 	%rd4746, %rd4730, 32;
	and.b64  	%rd4747, %rd4746, 255;
	xor.b64  	%rd4748, %rd4747, %rd4745;
	mul.lo.s64 	%rd4749, %rd4748, 1099511628211;
	shr.u64 	%rd4750, %rd4730, 40;
	and.b64  	%rd4751, %rd4750, 255;
	xor.b64  	%rd4752, %rd4751, %rd4749;
	mul.lo.s64 	%rd4753, %rd4752, 1099511628211;
	shr.u64 	%rd4754, %rd4730, 48;
	and.b64  	%rd4755, %rd4754, 255;
	xor.b64  	%rd4756, %rd4755, %rd4753;
	mul.lo.s64 	%rd4757, %rd4756, 1099511628211;
	shr.u64 	%rd4758, %rd4730, 56;
	xor.b64  	%rd4759, %rd4758, %rd4757;
	mul.lo.s64 	%rd13142, %rd4759, 1099511628211;
	add.s64 	%rd13143, %rd13143, 2;
	add.s64 	%rd13141, %rd13141, 2;
	setp.ne.s64 	%p286, %rd13141, %rd4760;
	@%p286 bra 	$L__BB7_702;
$L__BB7_703:
	and.b64  	%rd4761, %rd1477, 1;
	setp.eq.b64 	%p287, %rd4761, 1;
	not.pred 	%p288, %p287;
	@%p288 bra 	$L__BB7_705;
	shl.b64 	%rd4762, %rd13143, 3;
	add.s64 	%rd4763, %rd13045, %rd4762;
	ld.u64 	%rd4764, [%rd4763];
	and.b64  	%rd4765, %rd4764, 255;
	xor.b64  	%rd4766, %rd4765, %rd13142;
	mul.lo.s64 	%rd4767, %rd4766, 1099511628211;
	shr.u64 	%rd4768, %rd4764, 8;
	and.b64  	%rd4769, %rd4768, 255;
	xor.b64  	%rd4770, %rd4769, %rd4767;
	mul.lo.s64 	%rd4771, %rd4770, 1099511628211;
	shr.u64 	%rd4772, %rd4764, 16;
	and.b64  	%rd4773, %rd4772, 255;
	xor.b64  	%rd4774, %rd4773, %rd4771;
	mul.lo.s64 	%rd4775, %rd4774, 1099511628211;
	shr.u64 	%rd4776, %rd4764, 24;
	and.b64  	%rd4777, %rd4776, 255;
	xor.b64  	%rd4778, %rd4777, %rd4775;
	mul.lo.s64 	%rd4779, %rd4778, 1099511628211;
	shr.u64 	%rd4780, %rd4764, 32;
	and.b64  	%rd4781, %rd4780, 255;
	xor.b64  	%rd4782, %rd4781, %rd4779;
	mul.lo.s64 	%rd4783, %rd4782, 1099511628211;
	shr.u64 	%rd4784, %rd4764, 40;
	and.b64  	%rd4785, %rd4784, 255;
	xor.b64  	%rd4786, %rd4785, %rd4783;
	mul.lo.s64 	%rd4787, %rd4786, 1099511628211;
	shr.u64 	%rd4788, %rd4764, 48;
	and.b64  	%rd4789, %rd4788, 255;
	xor.b64  	%rd4790, %rd4789, %rd4787;
	mul.lo.s64 	%rd4791, %rd4790, 1099511628211;
	shr.u64 	%rd4792, %rd4764, 56;
	xor.b64  	%rd4793, %rd4792, %rd4791;
	mul.lo.s64 	%rd13142, %rd4793, 1099511628211;
$L__BB7_705:
	setp.eq.s64 	%p289, %rd13135, %rd13142;
	@%p289 bra 	$L__BB7_731;
	and.b64  	%rd1185, %rd1477, 7;
	setp.eq.s64 	%p290, %rd1477, 0;
	mov.b64 	%rd13158, 0;
	@%p290 bra 	$L__BB7_718;
	setp.lt.u64 	%p291, %rd858, 7;
	mov.b64 	%rd13150, 0;
	mov.u64 	%rd13158, %rd13150;
	@%p291 bra 	$L__BB7_710;
	mov.b64 	%rd13150, 0;
	and.b64  	%rd4895, %rd1477, -8;
	mov.u64 	%rd13148, %rd13150;
$L__BB7_709:
	.pragma "nounroll";
	shl.b64 	%rd4798, %rd13150, 3;
	add.s64 	%rd4799, %rd13001, %rd4798;
	ld.u64 	%rd4800, [%rd4799];
	mad.lo.s64 	%rd4801, %rd4800, 2654435761, %rd13158;
	shl.b64 	%rd4802, %rd4801, 13;
	add.s64 	%rd4803, %rd4802, %rd4801;
	shr.u64 	%rd4804, %rd4803, 7;
	xor.b64  	%rd4805, %rd4804, %rd4803;
	shl.b64 	%rd4806, %rd4805, 3;
	add.s64 	%rd4807, %rd4806, %rd4805;
	shr.u64 	%rd4808, %rd4807, 17;
	xor.b64  	%rd4809, %rd4808, %rd4807;
	shl.b64 	%rd4810, %rd4809, 5;
	add.s64 	%rd4811, %rd4810, %rd4809;
	ld.u64 	%rd4812, [%rd4799+8];
	mad.lo.s64 	%rd4813, %rd4812, 2654435761, %rd4811;
	shl.b64 	%rd4814, %rd4813, 13;
	add.s64 	%rd4815, %rd4814, %rd4813;
	shr.u64 	%rd4816, %rd4815, 7;
	xor.b64  	%rd4817, %rd4816, %rd4815;
	shl.b64 	%rd4818, %rd4817, 3;
	add.s64 	%rd4819, %rd4818, %rd4817;
	shr.u64 	%rd4820, %rd4819, 17;
	xor.b64  	%rd4821, %rd4820, %rd4819;
	shl.b64 	%rd4822, %rd4821, 5;
	add.s64 	%rd4823, %rd4822, %rd4821;
	ld.u64 	%rd4824, [%rd4799+16];
	mad.lo.s64 	%rd4825, %rd4824, 2654435761, %rd4823;
	shl.b64 	%rd4826, %rd4825, 13;
	add.s64 	%rd4827, %rd4826, %rd4825;
	shr.u64 	%rd4828, %rd4827, 7;
	xor.b64  	%rd4829, %rd4828, %rd4827;
	shl.b64 	%rd4830, %rd4829, 3;
	add.s64 	%rd4831, %rd4830, %rd4829;
	shr.u64 	%rd4832, %rd4831, 17;
	xor.b64  	%rd4833, %rd4832, %rd4831;
	shl.b64 	%rd4834, %rd4833, 5;
	add.s64 	%rd4835, %rd4834, %rd4833;
	ld.u64 	%rd4836, [%rd4799+24];
	mad.lo.s64 	%rd4837, %rd4836, 2654435761, %rd4835;
	shl.b64 	%rd4838, %rd4837, 13;
	add.s64 	%rd4839, %rd4838, %rd4837;
	shr.u64 	%rd4840, %rd4839, 7;
	xor.b64  	%rd4841, %rd4840, %rd4839;
	shl.b64 	%rd4842, %rd4841, 3;
	add.s64 	%rd4843, %rd4842, %rd4841;
	shr.u64 	%rd4844, %rd4843, 17;
	xor.b64  	%rd4845, %rd4844, %rd4843;
	shl.b64 	%rd4846, %rd4845, 5;
	add.s64 	%rd4847, %rd4846, %rd4845;
	ld.u64 	%rd4848, [%rd4799+32];
	mad.lo.s64 	%rd4849, %rd4848, 2654435761, %rd4847;
	shl.b64 	%rd4850, %rd4849, 13;
	add.s64 	%rd4851, %rd4850, %rd4849;
	shr.u64 	%rd4852, %rd4851, 7;
	xor.b64  	%rd4853, %rd4852, %rd4851;
	shl.b64 	%rd4854, %rd4853, 3;
	add.s64 	%rd4855, %rd4854, %rd4853;
	shr.u64 	%rd4856, %rd4855, 17;
	xor.b64  	%rd4857, %rd4856, %rd4855;
	shl.b64 	%rd4858, %rd4857, 5;
	add.s64 	%rd4859, %rd4858, %rd4857;
	ld.u64 	%rd4860, [%rd4799+40];
	mad.lo.s64 	%rd4861, %rd4860, 2654435761, %rd4859;
	shl.b64 	%rd4862, %rd4861, 13;
	add.s64 	%rd4863, %rd4862, %rd4861;
	shr.u64 	%rd4864, %rd4863, 7;
	xor.b64  	%rd4865, %rd4864, %rd4863;
	shl.b64 	%rd4866, %rd4865, 3;
	add.s64 	%rd4867, %rd4866, %rd4865;
	shr.u64 	%rd4868, %rd4867, 17;
	xor.b64  	%rd4869, %rd4868, %rd4867;
	shl.b64 	%rd4870, %rd4869, 5;
	add.s64 	%rd4871, %rd4870, %rd4869;
	ld.u64 	%rd4872, [%rd4799+48];
	mad.lo.s64 	%rd4873, %rd4872, 2654435761, %rd4871;
	shl.b64 	%rd4874, %rd4873, 13;
	add.s64 	%rd4875, %rd4874, %rd4873;
	shr.u64 	%rd4876, %rd4875, 7;
	xor.b64  	%rd4877, %rd4876, %rd4875;
	shl.b64 	%rd4878, %rd4877, 3;
	add.s64 	%rd4879, %rd4878, %rd4877;
	shr.u64 	%rd4880, %rd4879, 17;
	xor.b64  	%rd4881, %rd4880, %rd4879;
	shl.b64 	%rd4882, %rd4881, 5;
	add.s64 	%rd4883, %rd4882, %rd4881;
	ld.u64 	%rd4884, [%rd4799+56];
	mad.lo.s64 	%rd4885, %rd4884, 2654435761, %rd4883;
	shl.b64 	%rd4886, %rd4885, 13;
	add.s64 	%rd4887, %rd4886, %rd4885;
	shr.u64 	%rd4888, %rd4887, 7;
	xor.b64  	%rd4889, %rd4888, %rd4887;
	shl.b64 	%rd4890, %rd4889, 3;
	add.s64 	%rd4891, %rd4890, %rd4889;
	shr.u64 	%rd4892, %rd4891, 17;
	xor.b64  	%rd4893, %rd4892, %rd4891;
	shl.b64 	%rd4894, %rd4893, 5;
	add.s64 	%rd13158, %rd4894, %rd4893;
	add.s64 	%rd13150, %rd13150, 8;
	add.s64 	%rd13148, %rd13148, 8;
	setp.ne.s64 	%p292, %rd13148, %rd4895;
	@%p292 bra 	$L__BB7_709;
$L__BB7_710:
	setp.eq.s64 	%p293, %rd1185, 0;
	@%p293 bra 	$L__BB7_718;
	setp.lt.u64 	%p294, %rd1185, 4;
	@%p294 bra 	$L__BB7_713;
	shl.b64 	%rd4897, %rd13150, 3;
	add.s64 	%rd4898, %rd13001, %rd4897;
	ld.u64 	%rd4899, [%rd4898];
	mad.lo.s64 	%rd4900, %rd4899, 2654435761, %rd13158;
	shl.b64 	%rd4901, %rd4900, 13;
	add.s64 	%rd4902, %rd4901, %rd4900;
	shr.u64 	%rd4903, %rd4902, 7;
	xor.b64  	%rd4904, %rd4903, %rd4902;
	shl.b64 	%rd4905, %rd4904, 3;
	add.s64 	%rd4906, %rd4905, %rd4904;
	shr.u64 	%rd4907, %rd4906, 17;
	xor.b64  	%rd4908, %rd4907, %rd4906;
	shl.b64 	%rd4909, %rd4908, 5;
	add.s64 	%rd4910, %rd4909, %rd4908;
	ld.u64 	%rd4911, [%rd4898+8];
	mad.lo.s64 	%rd4912, %rd4911, 2654435761, %rd4910;
	shl.b64 	%rd4913, %rd4912, 13;
	add.s64 	%rd4914, %rd4913, %rd4912;
	shr.u64 	%rd4915, %rd4914, 7;
	xor.b64  	%rd4916, %rd4915, %rd4914;
	shl.b64 	%rd4917, %rd4916, 3;
	add.s64 	%rd4918, %rd4917, %rd4916;
	shr.u64 	%rd4919, %rd4918, 17;
	xor.b64  	%rd4920, %rd4919, %rd4918;
	shl.b64 	%rd4921, %rd4920, 5;
	add.s64 	%rd4922, %rd4921, %rd4920;
	ld.u64 	%rd4923, [%rd4898+16];
	mad.lo.s64 	%rd4924, %rd4923, 2654435761, %rd4922;
	shl.b64 	%rd4925, %rd4924, 13;
	add.s64 	%rd4926, %rd4925, %rd4924;
	shr.u64 	%rd4927, %rd4926, 7;
	xor.b64  	%rd4928, %rd4927, %rd4926;
	shl.b64 	%rd4929, %rd4928, 3;
	add.s64 	%rd4930, %rd4929, %rd4928;
	shr.u64 	%rd4931, %rd4930, 17;
	xor.b64  	%rd4932, %rd4931, %rd4930;
	shl.b64 	%rd4933, %rd4932, 5;
	add.s64 	%rd4934, %rd4933, %rd4932;
	ld.u64 	%rd4935, [%rd4898+24];
	mad.lo.s64 	%rd4936, %rd4935, 2654435761, %rd4934;
	shl.b64 	%rd4937, %rd4936, 13;
	add.s64 	%rd4938, %rd4937, %rd4936;
	shr.u64 	%rd4939, %rd4938, 7;
	xor.b64  	%rd4940, %rd4939, %rd4938;
	shl.b64 	%rd4941, %rd4940, 3;
	add.s64 	%rd4942, %rd4941, %rd4940;
	shr.u64 	%rd4943, %rd4942, 17;
	xor.b64  	%rd4944, %rd4943, %rd4942;
	shl.b64 	%rd4945, %rd4944, 5;
	add.s64 	%rd13158, %rd4945, %rd4944;
	add.s64 	%rd13150, %rd13150, 4;
$L__BB7_713:
	setp.eq.s64 	%p295, %rd860, 0;
	@%p295 bra 	$L__BB7_718;
	setp.eq.s64 	%p296, %rd860, 1;
	@%p296 bra 	$L__BB7_716;
	shl.b64 	%rd4947, %rd13150, 3;
	add.s64 	%rd4948, %rd13001, %rd4947;
	ld.u64 	%rd4949, [%rd4948];
	mad.lo.s64 	%rd4950, %rd4949, 2654435761, %rd13158;
	shl.b64 	%rd4951, %rd4950, 13;
	add.s64 	%rd4952, %rd4951, %rd4950;
	shr.u64 	%rd4953, %rd4952, 7;
	xor.b64  	%rd4954, %rd4953, %rd4952;
	shl.b64 	%rd4955, %rd4954, 3;
	add.s64 	%rd4956, %rd4955, %rd4954;
	shr.u64 	%rd4957, %rd4956, 17;
	xor.b64  	%rd4958, %rd4957, %rd4956;
	shl.b64 	%rd4959, %rd4958, 5;
	add.s64 	%rd4960, %rd4959, %rd4958;
	ld.u64 	%rd4961, [%rd4948+8];
	mad.lo.s64 	%rd4962, %rd4961, 2654435761, %rd4960;
	shl.b64 	%rd4963, %rd4962, 13;
	add.s64 	%rd4964, %rd4963, %rd4962;
	shr.u64 	%rd4965, %rd4964, 7;
	xor.b64  	%rd4966, %rd4965, %rd4964;
	shl.b64 	%rd4967, %rd4966, 3;
	add.s64 	%rd4968, %rd4967, %rd4966;
	shr.u64 	%rd4969, %rd4968, 17;
	xor.b64  	%rd4970, %rd4969, %rd4968;
	shl.b64 	%rd4971, %rd4970, 5;
	add.s64 	%rd13158, %rd4971, %rd4970;
	add.s64 	%rd13150, %rd13150, 2;
$L__BB7_716:
	and.b64  	%rd4972, %rd1477, 1;
	setp.eq.b64 	%p297, %rd4972, 1;
	not.pred 	%p298, %p297;
	@%p298 bra 	$L__BB7_718;
	shl.b64 	%rd4973, %rd13150, 3;
	add.s64 	%rd4974, %rd13001, %rd4973;
	ld.u64 	%rd4975, [%rd4974];
	mad.lo.s64 	%rd4976, %rd4975, 2654435761, %rd13158;
	shl.b64 	%rd4977, %rd4976, 13;
	add.s64 	%rd4978, %rd4977, %rd4976;
	shr.u64 	%rd4979, %rd4978, 7;
	xor.b64  	%rd4980, %rd4979, %rd4978;
	shl.b64 	%rd4981, %rd4980, 3;
	add.s64 	%rd4982, %rd4981, %rd4980;
	shr.u64 	%rd4983, %rd4982, 17;
	xor.b64  	%rd4984, %rd4983, %rd4982;
	shl.b64 	%rd4985, %rd4984, 5;
	add.s64 	%rd13158, %rd4985, %rd4984;
$L__BB7_718:
	setp.eq.s64 	%p299, %rd1477, 0;
	mov.b64 	%rd13171, 0;
	@%p299 bra 	$L__BB7_730;
	setp.lt.u64 	%p300, %rd858, 7;
	mov.b64 	%rd13163, 0;
	mov.u64 	%rd13171, %rd13163;
	@%p300 bra 	$L__BB7_722;
	mov.b64 	%rd13163, 0;
	and.b64  	%rd5087, %rd1477, -8;
	mov.u64 	%rd13161, %rd13163;
$L__BB7_721:
	.pragma "nounroll";
	shl.b64 	%rd4990, %rd13163, 3;
	add.s64 	%rd4991, %rd13045, %rd4990;
	ld.u64 	%rd4992, [%rd4991];
	mad.lo.s64 	%rd4993, %rd4992, 2654435761, %rd13171;
	shl.b64 	%rd4994, %rd4993, 13;
	add.s64 	%rd4995, %rd4994, %rd4993;
	shr.u64 	%rd4996, %rd4995, 7;
	xor.b64  	%rd4997, %rd4996, %rd4995;
	shl.b64 	%rd4998, %rd4997, 3;
	add.s64 	%rd4999, %rd4998, %rd4997;
	shr.u64 	%rd5000, %rd4999, 17;
	xor.b64  	%rd5001, %rd5000, %rd4999;
	shl.b64 	%rd5002, %rd5001, 5;
	add.s64 	%rd5003, %rd5002, %rd5001;
	ld.u64 	%rd5004, [%rd4991+8];
	mad.lo.s64 	%rd5005, %rd5004, 2654435761, %rd5003;
	shl.b64 	%rd5006, %rd5005, 13;
	add.s64 	%rd5007, %rd5006, %rd5005;
	shr.u64 	%rd5008, %rd5007, 7;
	xor.b64  	%rd5009, %rd5008, %rd5007;
	shl.b64 	%rd5010, %rd5009, 3;
	add.s64 	%rd5011, %rd5010, %rd5009;
	shr.u64 	%rd5012, %rd5011, 17;
	xor.b64  	%rd5013, %rd5012, %rd5011;
	shl.b64 	%rd5014, %rd5013, 5;
	add.s64 	%rd5015, %rd5014, %rd5013;
	ld.u64 	%rd5016, [%rd4991+16];
	mad.lo.s64 	%rd5017, %rd5016, 2654435761, %rd5015;
	shl.b64 	%rd5018, %rd5017, 13;
	add.s64 	%rd5019, %rd5018, %rd5017;
	shr.u64 	%rd5020, %rd5019, 7;
	xor.b64  	%rd5021, %rd5020, %rd5019;
	shl.b64 	%rd5022, %rd5021, 3;
	add.s64 	%rd5023, %rd5022, %rd5021;
	shr.u64 	%rd5024, %rd5023, 17;
	xor.b64  	%rd5025, %rd5024, %rd5023;
	shl.b64 	%rd5026, %rd5025, 5;
	add.s64 	%rd5027, %rd5026, %rd5025;
	ld.u64 	%rd5028, [%rd4991+24];
	mad.lo.s64 	%rd5029, %rd5028, 2654435761, %rd5027;
	shl.b64 	%rd5030, %rd5029, 13;
	add.s64 	%rd5031, %rd5030, %rd5029;
	shr.u64 	%rd5032, %rd5031, 7;
	xor.b64  	%rd5033, %rd5032, %rd5031;
	shl.b64 	%rd5034, %rd5033, 3;
	add.s64 	%rd5035, %rd5034, %rd5033;
	shr.u64 	%rd5036, %rd5035, 17;
	xor.b64  	%rd5037, %rd5036, %rd5035;
	shl.b64 	%rd5038, %rd5037, 5;
	add.s64 	%rd5039, %rd5038, %rd5037;
	ld.u64 	%rd5040, [%rd4991+32];
	mad.lo.s64 	%rd5041, %rd5040, 2654435761, %rd5039;
	shl.b64 	%rd5042, %rd5041, 13;
	add.s64 	%rd5043, %rd5042, %rd5041;
	shr.u64 	%rd5044, %rd5043, 7;
	xor.b64  	%rd5045, %rd5044, %rd5043;
	shl.b64 	%rd5046, %rd5045, 3;
	add.s64 	%rd5047, %rd5046, %rd5045;
	shr.u64 	%rd5048, %rd5047, 17;
	xor.b64  	%rd5049, %rd5048, %rd5047;
	shl.b64 	%rd5050, %rd5049, 5;
	add.s64 	%rd5051, %rd5050, %rd5049;
	ld.u64 	%rd5052, [%rd4991+40];
	mad.lo.s64 	%rd5053, %rd5052, 2654435761, %rd5051;
	shl.b64 	%rd5054, %rd5053, 13;
	add.s64 	%rd5055, %rd5054, %rd5053;
	shr.u64 	%rd5056, %rd5055, 7;
	xor.b64  	%rd5057, %rd5056, %rd5055;
	shl.b64 	%rd5058, %rd5057, 3;
	add.s64 	%rd5059, %rd5058, %rd5057;
	shr.u64 	%rd5060, %rd5059, 17;
	xor.b64  	%rd5061, %rd5060, %rd5059;
	shl.b64 	%rd5062, %rd5061, 5;
	add.s64 	%rd5063, %rd5062, %rd5061;
	ld.u64 	%rd5064, [%rd4991+48];
	mad.lo.s64 	%rd5065, %rd5064, 2654435761, %rd5063;
	shl.b64 	%rd5066, %rd5065, 13;
	add.s64 	%rd5067, %rd5066, %rd5065;
	shr.u64 	%rd5068, %rd5067, 7;
	xor.b64  	%rd5069, %rd5068, %rd5067;
	shl.b64 	%rd5070, %rd5069, 3;
	add.s64 	%rd5071, %rd5070, %rd5069;
	shr.u64 	%rd5072, %rd5071, 17;
	xor.b64  	%rd5073, %rd5072, %rd5071;
	shl.b64 	%rd5074, %rd5073, 5;
	add.s64 	%rd5075, %rd5074, %rd5073;
	ld.u64 	%rd5076, [%rd4991+56];
	mad.lo.s64 	%rd5077, %rd5076, 2654435761, %rd5075;
	shl.b64 	%rd5078, %rd5077, 13;
	add.s64 	%rd5079, %rd5078, %rd5077;
	shr.u64 	%rd5080, %rd5079, 7;
	xor.b64  	%rd5081, %rd5080, %rd5079;
	shl.b64 	%rd5082, %rd5081, 3;
	add.s64 	%rd5083, %rd5082, %rd5081;
	shr.u64 	%rd5084, %rd5083, 17;
	xor.b64  	%rd5085, %rd5084, %rd5083;
	shl.b64 	%rd5086, %rd5085, 5;
	add.s64 	%rd13171, %rd5086, %rd5085;
	add.s64 	%rd13163, %rd13163, 8;
	add.s64 	%rd13161, %rd13161, 8;
	setp.ne.s64 	%p301, %rd13161, %rd5087;
	@%p301 bra 	$L__BB7_721;
$L__BB7_722:
	setp.eq.s64 	%p302, %rd1185, 0;
	@%p302 bra 	$L__BB7_730;
	setp.lt.u64 	%p303, %rd1185, 4;
	@%p303 bra 	$L__BB7_725;
	shl.b64 	%rd5089, %rd13163, 3;
	add.s64 	%rd5090, %rd13045, %rd5089;
	ld.u64 	%rd5091, [%rd5090];
	mad.lo.s64 	%rd5092, %rd5091, 2654435761, %rd13171;
	shl.b64 	%rd5093, %rd5092, 13;
	add.s64 	%rd5094, %rd5093, %rd5092;
	shr.u64 	%rd5095, %rd5094, 7;
	xor.b64  	%rd5096, %rd5095, %rd5094;
	shl.b64 	%rd5097, %rd5096, 3;
	add.s64 	%rd5098, %rd5097, %rd5096;
	shr.u64 	%rd5099, %rd5098, 17;
	xor.b64  	%rd5100, %rd5099, %rd5098;
	shl.b64 	%rd5101, %rd5100, 5;
	add.s64 	%rd5102, %rd5101, %rd5100;
	ld.u64 	%rd5103, [%rd5090+8];
	mad.lo.s64 	%rd5104, %rd5103, 2654435761, %rd5102;
	shl.b64 	%rd5105, %rd5104, 13;
	add.s64 	%rd5106, %rd5105, %rd5104;
	shr.u64 	%rd5107, %rd5106, 7;
	xor.b64  	%rd5108, %rd5107, %rd5106;
	shl.b64 	%rd5109, %rd5108, 3;
	add.s64 	%rd5110, %rd5109, %rd5108;
	shr.u64 	%rd5111, %rd5110, 17;
	xor.b64  	%rd5112, %rd5111, %rd5110;
	shl.b64 	%rd5113, %rd5112, 5;
	add.s64 	%rd5114, %rd5113, %rd5112;
	ld.u64 	%rd5115, [%rd5090+16];
	mad.lo.s64 	%rd5116, %rd5115, 2654435761, %rd5114;
	shl.b64 	%rd5117, %rd5116, 13;
	add.s64 	%rd5118, %rd5117, %rd5116;
	shr.u64 	%rd5119, %rd5118, 7;
	xor.b64  	%rd5120, %rd5119, %rd5118;
	shl.b64 	%rd5121, %rd5120, 3;
	add.s64 	%rd5122, %rd5121, %rd5120;
	shr.u64 	%rd5123, %rd5122, 17;
	xor.b64  	%rd5124, %rd5123, %rd5122;
	shl.b64 	%rd5125, %rd5124, 5;
	add.s64 	%rd5126, %rd5125, %rd5124;
	ld.u64 	%rd5127, [%rd5090+24];
	mad.lo.s64 	%rd5128, %rd5127, 2654435761, %rd5126;
	shl.b64 	%rd5129, %rd5128, 13;
	add.s64 	%rd5130, %rd5129, %rd5128;
	shr.u64 	%rd5131, %rd5130, 7;
	xor.b64  	%rd5132, %rd5131, %rd5130;
	shl.b64 	%rd5133, %rd5132, 3;
	add.s64 	%rd5134, %rd5133, %rd5132;
	shr.u64 	%rd5135, %rd5134, 17;
	xor.b64  	%rd5136, %rd5135, %rd5134;
	shl.b64 	%rd5137, %rd5136, 5;
	add.s64 	%rd13171, %rd5137, %rd5136;
	add.s64 	%rd13163, %rd13163, 4;
$L__BB7_725:
	setp.eq.s64 	%p304, %rd860, 0;
	@%p304 bra 	$L__BB7_730;
	setp.eq.s64 	%p305, %rd860, 1;
	@%p305 bra 	$L__BB7_728;
	shl.b64 	%rd5139, %rd13163, 3;
	add.s64 	%rd5140, %rd13045, %rd5139;
	ld.u64 	%rd5141, [%rd5140];
	mad.lo.s64 	%rd5142, %rd5141, 2654435761, %rd13171;
	shl.b64 	%rd5143, %rd5142, 13;
	add.s64 	%rd5144, %rd5143, %rd5142;
	shr.u64 	%rd5145, %rd5144, 7;
	xor.b64  	%rd5146, %rd5145, %rd5144;
	shl.b64 	%rd5147, %rd5146, 3;
	add.s64 	%rd5148, %rd5147, %rd5146;
	shr.u64 	%rd5149, %rd5148, 17;
	xor.b64  	%rd5150, %rd5149, %rd5148;
	shl.b64 	%rd5151, %rd5150, 5;
	add.s64 	%rd5152, %rd5151, %rd5150;
	ld.u64 	%rd5153, [%rd5140+8];
	mad.lo.s64 	%rd5154, %rd5153, 2654435761, %rd5152;
	shl.b64 	%rd5155, %rd5154, 13;
	add.s64 	%rd5156, %rd5155, %rd5154;
	shr.u64 	%rd5157, %rd5156, 7;
	xor.b64  	%rd5158, %rd5157, %rd5156;
	shl.b64 	%rd5159, %rd5158, 3;
	add.s64 	%rd5160, %rd5159, %rd5158;
	shr.u64 	%rd5161, %rd5160, 17;
	xor.b64  	%rd5162, %rd5161, %rd5160;
	shl.b64 	%rd5163, %rd5162, 5;
	add.s64 	%rd13171, %rd5163, %rd5162;
	add.s64 	%rd13163, %rd13163, 2;
$L__BB7_728:
	and.b64  	%rd5164, %rd1477, 1;
	setp.eq.b64 	%p306, %rd5164, 1;
	not.pred 	%p307, %p306;
	@%p307 bra 	$L__BB7_730;
	shl.b64 	%rd5165, %rd13163, 3;
	add.s64 	%rd5166, %rd13045, %rd5165;
	ld.u64 	%rd5167, [%rd5166];
	mad.lo.s64 	%rd5168, %rd5167, 2654435761, %rd13171;
	shl.b64 	%rd5169, %rd5168, 13;
	add.s64 	%rd5170, %rd5169, %rd5168;
	shr.u64 	%rd5171, %rd5170, 7;
	xor.b64  	%rd5172, %rd5171, %rd5170;
	shl.b64 	%rd5173, %rd5172, 3;
	add.s64 	%rd5174, %rd5173, %rd5172;
	shr.u64 	%rd5175, %rd5174, 17;
	xor.b64  	%rd5176, %rd5175, %rd5174;
	shl.b64 	%rd5177, %rd5176, 5;
	add.s64 	%rd13171, %rd5177, %rd5176;
$L__BB7_730:
	setp.lt.u64 	%p857, %rd13158, %rd13171;
	bra.uni 	$L__BB7_735;
$L__BB7_731:
	setp.eq.s32 	%p309, %r93, 0;
	mov.pred 	%p857, %p275;
	@%p309 bra 	$L__BB7_735;
	mov.b64 	%rd13172, 0;
	cvt.s64.s32 	%rd5182, %r93;
$L__BB7_733:
	shl.b64 	%rd5179, %rd13172, 3;
	add.s64 	%rd5180, %rd13001, %rd5179;
	ld.u64 	%rd1229, [%rd5180];
	add.s64 	%rd5181, %rd13045, %rd5179;
	ld.u64 	%rd1230, [%rd5181];
	setp.lt.u64 	%p311, %rd1229, %rd1230;
	mov.pred 	%p857, %p277;
	@%p311 bra 	$L__BB7_735;
	setp.le.u64 	%p313, %rd1229, %rd1230;
	add.s64 	%rd13172, %rd13172, 1;
	setp.lt.u64 	%p314, %rd13172, %rd5182;
	and.pred  	%p315, %p313, %p314;
	mov.pred 	%p857, %p275;
	@%p315 bra 	$L__BB7_733;
$L__BB7_735:
	selp.b64 	%rd1232, %rd13001, %rd13045, %p857;
	selp.u32 	%r193, 1, 0, %p857;
	add.s32 	%r78, %r76, %r193;
	not.pred 	%p316, %p857;
	selp.u32 	%r194, 1, 0, %p316;
	add.s32 	%r79, %r77, %r194;
	@%p857 bra 	$L__BB7_737;
	shl.b32 	%r195, %r79, 3;
	add.s32 	%r197, %r139, %r195;
	ld.shared.u64 	%rd13045, [%r197];
	bra.uni 	$L__BB7_738;
$L__BB7_737:
	shl.b32 	%r198, %r78, 3;
	add.s32 	%r200, %r139, %r198;
	ld.shared.u64 	%rd13001, [%r200];
$L__BB7_738:
	setp.ge.s32 	%p318, %r78, %r59;
	mov.pred 	%p317, 0;
	mov.pred 	%p858, %p317;
	@%p318 bra 	$L__BB7_782;
	setp.ge.s32 	%p320, %r79, %r41;
	mov.pred 	%p319, -1;
	mov.pred 	%p858, %p319;
	@%p320 bra 	$L__BB7_782;
	setp.eq.s64 	%p321, %rd1477, 0;
	mov.b64 	%rd13178, -3750763034362895579;
	@%p321 bra 	$L__BB7_746;
	setp.eq.s64 	%p322, %rd858, 0;
	mov.b64 	%rd13178, -3750763034362895579;
	mov.b64 	%rd13179, 0;
	@%p322 bra 	$L__BB7_744;
	mov.b64 	%rd13178, -3750763034362895579;
	mov.b64 	%rd13179, 0;
	and.b64  	%rd5252, %rd1477, -2;
	mov.u64 	%rd13177, %rd13179;
$L__BB7_743:
	shl.b64 	%rd5189, %rd13179, 3;
	add.s64 	%rd5190, %rd13001, %rd5189;
	ld.u64 	%rd5191, [%rd5190];
	and.b64  	%rd5192, %rd5191, 255;
	xor.b64  	%rd5193, %rd5192, %rd13178;
	mul.lo.s64 	%rd5194, %rd5193, 1099511628211;
	shr.u64 	%rd5195, %rd5191, 8;
	and.b64  	%rd5196, %rd5195, 255;
	xor.b64  	%rd5197, %rd5196, %rd5194;
	mul.lo.s64 	%rd5198, %rd5197, 1099511628211;
	shr.u64 	%rd5199, %rd5191, 16;
	and.b64  	%rd5200, %rd5199, 255;
	xor.b64  	%rd5201, %rd5200, %rd5198;
	mul.lo.s64 	%rd5202, %rd5201, 1099511628211;
	shr.u64 	%rd5203, %rd5191, 24;
	and.b64  	%rd5204, %rd5203, 255;
	xor.b64  	%rd5205, %rd5204, %rd5202;
	mul.lo.s64 	%rd5206, %rd5205, 1099511628211;
	shr.u64 	%rd5207, %rd5191, 32;
	and.b64  	%rd5208, %rd5207, 255;
	xor.b64  	%rd5209, %rd5208, %rd5206;
	mul.lo.s64 	%rd5210, %rd5209, 1099511628211;
	shr.u64 	%rd5211, %rd5191, 40;
	and.b64  	%rd5212, %rd5211, 255;
	xor.b64  	%rd5213, %rd5212, %rd5210;
	mul.lo.s64 	%rd5214, %rd5213, 1099511628211;
	shr.u64 	%rd5215, %rd5191, 48;
	and.b64  	%rd5216, %rd5215, 255;
	xor.b64  	%rd5217, %rd5216, %rd5214;
	mul.lo.s64 	%rd5218, %rd5217, 1099511628211;
	shr.u64 	%rd5219, %rd5191, 56;
	xor.b64  	%rd5220, %rd5219, %rd5218;
	mul.lo.s64 	%rd5221, %rd5220, 1099511628211;
	ld.u64 	%rd5222, [%rd5190+8];
	and.b64  	%rd5223, %rd5222, 255;
	xor.b64  	%rd5224, %rd5223, %rd5221;
	mul.lo.s64 	%rd5225, %rd5224, 1099511628211;
	shr.u64 	%rd5226, %rd5222, 8;
	and.b64  	%rd5227, %rd5226, 255;
	xor.b64  	%rd5228, %rd5227, %rd5225;
	mul.lo.s64 	%rd5229, %rd5228, 1099511628211;
	shr.u64 	%rd5230, %rd5222, 16;
	and.b64  	%rd5231, %rd5230, 255;
	xor.b64  	%rd5232, %rd5231, %rd5229;
	mul.lo.s64 	%rd5233, %rd5232, 1099511628211;
	shr.u64 	%rd5234, %rd5222, 24;
	and.b64  	%rd5235, %rd5234, 255;
	xor.b64  	%rd5236, %rd5235, %rd5233;
	mul.lo.s64 	%rd5237, %rd5236, 1099511628211;
	shr.u64 	%rd5238, %rd5222, 32;
	and.b64  	%rd5239, %rd5238, 255;
	xor.b64  	%rd5240, %rd5239, %rd5237;
	mul.lo.s64 	%rd5241, %rd5240, 1099511628211;
	shr.u64 	%rd5242, %rd5222, 40;
	and.b64  	%rd5243, %rd5242, 255;
	xor.b64  	%rd5244, %rd5243, %rd5241;
	mul.lo.s64 	%rd5245, %rd5244, 1099511628211;
	shr.u64 	%rd5246, %rd5222, 48;
	and.b64  	%rd5247, %rd5246, 255;
	xor.b64  	%rd5248, %rd5247, %rd5245;
	mul.lo.s64 	%rd5249, %rd5248, 1099511628211;
	shr.u64 	%rd5250, %rd5222, 56;
	xor.b64  	%rd5251, %rd5250, %rd5249;
	mul.lo.s64 	%rd13178, %rd5251, 1099511628211;
	add.s64 	%rd13179, %rd13179, 2;
	add.s64 	%rd13177, %rd13177, 2;
	setp.ne.s64 	%p323, %rd13177, %rd5252;
	@%p323 bra 	$L__BB7_743;
$L__BB7_744:
	and.b64  	%rd5253, %rd1477, 1;
	setp.eq.b64 	%p324, %rd5253, 1;
	not.pred 	%p325, %p324;
	@%p325 bra 	$L__BB7_746;
	shl.b64 	%rd5254, %rd13179, 3;
	add.s64 	%rd5255, %rd13001, %rd5254;
	ld.u64 	%rd5256, [%rd5255];
	and.b64  	%rd5257, %rd5256, 255;
	xor.b64  	%rd5258, %rd5257, %rd13178;
	mul.lo.s64 	%rd5259, %rd5258, 1099511628211;
	shr.u64 	%rd5260, %rd5256, 8;
	and.b64  	%rd5261, %rd5260, 255;
	xor.b64  	%rd5262, %rd5261, %rd5259;
	mul.lo.s64 	%rd5263, %rd5262, 1099511628211;
	shr.u64 	%rd5264, %rd5256, 16;
	and.b64  	%rd5265, %rd5264, 255;
	xor.b64  	%rd5266, %rd5265, %rd5263;
	mul.lo.s64 	%rd5267, %rd5266, 1099511628211;
	shr.u64 	%rd5268, %rd5256, 24;
	and.b64  	%rd5269, %rd5268, 255;
	xor.b64  	%rd5270, %rd5269, %rd5267;
	mul.lo.s64 	%rd5271, %rd5270, 1099511628211;
	shr.u64 	%rd5272, %rd5256, 32;
	and.b64  	%rd5273, %rd5272, 255;
	xor.b64  	%rd5274, %rd5273, %rd5271;
	mul.lo.s64 	%rd5275, %rd5274, 1099511628211;
	shr.u64 	%rd5276, %rd5256, 40;
	and.b64  	%rd5277, %rd5276, 255;
	xor.b64  	%rd5278, %rd5277, %rd5275;
	mul.lo.s64 	%rd5279, %rd5278, 1099511628211;
	shr.u64 	%rd5280, %rd5256, 48;
	and.b64  	%rd5281, %rd5280, 255;
	xor.b64  	%rd5282, %rd5281, %rd5279;
	mul.lo.s64 	%rd5283, %rd5282, 1099511628211;
	shr.u64 	%rd5284, %rd5256, 56;
	xor.b64  	%rd5285, %rd5284, %rd5283;
	mul.lo.s64 	%rd13178, %rd5285, 1099511628211;
$L__BB7_746:
	setp.eq.s64 	%p326, %rd1477, 0;
	mov.b64 	%rd13185, -3750763034362895579;
	@%p326 bra 	$L__BB7_752;
	setp.eq.s64 	%p327, %rd858, 0;
	mov.b64 	%rd13185, -3750763034362895579;
	mov.b64 	%rd13186, 0;
	@%p327 bra 	$L__BB7_750;
	mov.b64 	%rd13185, -3750763034362895579;
	mov.b64 	%rd13186, 0;
	and.b64  	%rd5355, %rd1477, -2;
	mov.u64 	%rd13184, %rd13186;
$L__BB7_749:
	shl.b64 	%rd5292, %rd13186, 3;
	add.s64 	%rd5293, %rd13045, %rd5292;
	ld.u64 	%rd5294, [%rd5293];
	and.b64  	%rd5295, %rd5294, 255;
	xor.b64  	%rd5296, %rd5295, %rd13185;
	mul.lo.s64 	%rd5297, %rd5296, 1099511628211;
	shr.u64 	%rd5298, %rd5294, 8;
	and.b64  	%rd5299, %rd5298, 255;
	xor.b64  	%rd5300, %rd5299, %rd5297;
	mul.lo.s64 	%rd5301, %rd5300, 1099511628211;
	shr.u64 	%rd5302, %rd5294, 16;
	and.b64  	%rd5303, %rd5302, 255;
	xor.b64  	%rd5304, %rd5303, %rd5301;
	mul.lo.s64 	%rd5305, %rd5304, 1099511628211;
	shr.u64 	%rd5306, %rd5294, 24;
	and.b64  	%rd5307, %rd5306, 255;
	xor.b64  	%rd5308, %rd5307, %rd5305;
	mul.lo.s64 	%rd5309, %rd5308, 1099511628211;
	shr.u64 	%rd5310, %rd5294, 32;
	and.b64  	%rd5311, %rd5310, 255;
	xor.b64  	%rd5312, %rd5311, %rd5309;
	mul.lo.s64 	%rd5313, %rd5312, 1099511628211;
	shr.u64 	%rd5314, %rd5294, 40;
	and.b64  	%rd5315, %rd5314, 255;
	xor.b64  	%rd5316, %rd5315, %rd5313;
	mul.lo.s64 	%rd5317, %rd5316, 1099511628211;
	shr.u64 	%rd5318, %rd5294, 48;
	and.b64  	%rd5319, %rd5318, 255;
	xor.b64  	%rd5320, %rd5319, %rd5317;
	mul.lo.s64 	%rd5321, %rd5320, 1099511628211;
	shr.u64 	%rd5322, %rd5294, 56;
	xor.b64  	%rd5323, %rd5322, %rd5321;
	mul.lo.s64 	%rd5324, %rd5323, 1099511628211;
	ld.u64 	%rd5325, [%rd5293+8];
	and.b64  	%rd5326, %rd5325, 255;
	xor.b64  	%rd5327, %rd5326, %rd5324;
	mul.lo.s64 	%rd5328, %rd5327, 1099511628211;
	shr.u64 	%rd5329, %rd5325, 8;
	and.b64  	%rd5330, %rd5329, 255;
	xor.b64  	%rd5331, %rd5330, %rd5328;
	mul.lo.s64 	%rd5332, %rd5331, 1099511628211;
	shr.u64 	%rd5333, %rd5325, 16;
	and.b64  	%rd5334, %rd5333, 255;
	xor.b64  	%rd5335, %rd5334, %rd5332;
	mul.lo.s64 	%rd5336, %rd5335, 1099511628211;
	shr.u64 	%rd5337, %rd5325, 24;
	and.b64  	%rd5338, %rd5337, 255;
	xor.b64  	%rd5339, %rd5338, %rd5336;
	mul.lo.s64 	%rd5340, %rd5339, 1099511628211;
	shr.u64 	%rd5341, %rd5325, 32;
	and.b64  	%rd5342, %rd5341, 255;
	xor.b64  	%rd5343, %rd5342, %rd5340;
	mul.lo.s64 	%rd5344, %rd5343, 1099511628211;
	shr.u64 	%rd5345, %rd5325, 40;
	and.b64  	%rd5346, %rd5345, 255;
	xor.b64  	%rd5347, %rd5346, %rd5344;
	mul.lo.s64 	%rd5348, %rd5347, 1099511628211;
	shr.u64 	%rd5349, %rd5325, 48;
	and.b64  	%rd5350, %rd5349, 255;
	xor.b64  	%rd5351, %rd5350, %rd5348;
	mul.lo.s64 	%rd5352, %rd5351, 1099511628211;
	shr.u64 	%rd5353, %rd5325, 56;
	xor.b64  	%rd5354, %rd5353, %rd5352;
	mul.lo.s64 	%rd13185, %rd5354, 1099511628211;
	add.s64 	%rd13186, %rd13186, 2;
	add.s64 	%rd13184, %rd13184, 2;
	setp.ne.s64 	%p328, %rd13184, %rd5355;
	@%p328 bra 	$L__BB7_749;
$L__BB7_750:
	and.b64  	%rd5356, %rd1477, 1;
	setp.eq.b64 	%p329, %rd5356, 1;
	not.pred 	%p330, %p329;
	@%p330 bra 	$L__BB7_752;
	shl.b64 	%rd5357, %rd13186, 3;
	add.s64 	%rd5358, %rd13045, %rd5357;
	ld.u64 	%rd5359, [%rd5358];
	and.b64  	%rd5360, %rd5359, 255;
	xor.b64  	%rd5361, %rd5360, %rd13185;
	mul.lo.s64 	%rd5362, %rd5361, 1099511628211;
	shr.u64 	%rd5363, %rd5359, 8;
	and.b64  	%rd5364, %rd5363, 255;
	xor.b64  	%rd5365, %rd5364, %rd5362;
	mul.lo.s64 	%rd5366, %rd5365, 1099511628211;
	shr.u64 	%rd5367, %rd5359, 16;
	and.b64  	%rd5368, %rd5367, 255;
	xor.b64  	%rd5369, %rd5368, %rd5366;
	mul.lo.s64 	%rd5370, %rd5369, 1099511628211;
	shr.u64 	%rd5371, %rd5359, 24;
	and.b64  	%rd5372, %rd5371, 255;
	xor.b64  	%rd5373, %rd5372, %rd5370;
	mul.lo.s64 	%rd5374, %rd5373, 1099511628211;
	shr.u64 	%rd5375, %rd5359, 32;
	and.b64  	%rd5376, %rd5375, 255;
	xor.b64  	%rd5377, %rd5376, %rd5374;
	mul.lo.s64 	%rd5378, %rd5377, 1099511628211;
	shr.u64 	%rd5379, %rd5359, 40;
	and.b64  	%rd5380, %rd5379, 255;
	xor.b64  	%rd5381, %rd5380, %rd5378;
	mul.lo.s64 	%rd5382, %rd5381, 1099511628211;
	shr.u64 	%rd5383, %rd5359, 48;
	and.b64  	%rd5384, %rd5383, 255;
	xor.b64  	%rd5385, %rd5384, %rd5382;
	mul.lo.s64 	%rd5386, %rd5385, 1099511628211;
	shr.u64 	%rd5387, %rd5359, 56;
	xor.b64  	%rd5388, %rd5387, %rd5386;
	mul.lo.s64 	%rd13185, %rd5388, 1099511628211;
$L__BB7_752:
	setp.eq.s64 	%p331, %rd13178, %rd13185;
	@%p331 bra 	$L__BB7_778;
	setp.eq.s64 	%p332, %rd1477, 0;
	mov.b64 	%rd13201, 0;
	@%p332 bra 	$L__BB7_765;
	setp.lt.u64 	%p333, %rd858, 7;
	mov.b64 	%rd13193, 0;
	mov.u64 	%rd13201, %rd13193;
	@%p333 bra 	$L__BB7_757;
	mov.b64 	%rd13193, 0;
	and.b64  	%rd5490, %rd1477, -8;
	mov.u64 	%rd13191, %rd13193;
$L__BB7_756:
	.pragma "nounroll";
	shl.b64 	%rd5393, %rd13193, 3;
	add.s64 	%rd5394, %rd13001, %rd5393;
	ld.u64 	%rd5395, [%rd5394];
	mad.lo.s64 	%rd5396, %rd5395, 2654435761, %rd13201;
	shl.b64 	%rd5397, %rd5396, 13;
	add.s64 	%rd5398, %rd5397, %rd5396;
	shr.u64 	%rd5399, %rd5398, 7;
	xor.b64  	%rd5400, %rd5399, %rd5398;
	shl.b64 	%rd5401, %rd5400, 3;
	add.s64 	%rd5402, %rd5401, %rd5400;
	shr.u64 	%rd5403, %rd5402, 17;
	xor.b64  	%rd5404, %rd5403, %rd5402;
	shl.b64 	%rd5405, %rd5404, 5;
	add.s64 	%rd5406, %rd5405, %rd5404;
	ld.u64 	%rd5407, [%rd5394+8];
	mad.lo.s64 	%rd5408, %rd5407, 2654435761, %rd5406;
	shl.b64 	%rd5409, %rd5408, 13;
	add.s64 	%rd5410, %rd5409, %rd5408;
	shr.u64 	%rd5411, %rd5410, 7;
	xor.b64  	%rd5412, %rd5411, %rd5410;
	shl.b64 	%rd5413, %rd5412, 3;
	add.s64 	%rd5414, %rd5413, %rd5412;
	shr.u64 	%rd5415, %rd5414, 17;
	xor.b64  	%rd5416, %rd5415, %rd5414;
	shl.b64 	%rd5417, %rd5416, 5;
	add.s64 	%rd5418, %rd5417, %rd5416;
	ld.u64 	%rd5419, [%rd5394+16];
	mad.lo.s64 	%rd5420, %rd5419, 2654435761, %rd5418;
	shl.b64 	%rd5421, %rd5420, 13;
	add.s64 	%rd5422, %rd5421, %rd5420;
	shr.u64 	%rd5423, %rd5422, 7;
	xor.b64  	%rd5424, %rd5423, %rd5422;
	shl.b64 	%rd5425, %rd5424, 3;
	add.s64 	%rd5426, %rd5425, %rd5424;
	shr.u64 	%rd5427, %rd5426, 17;
	xor.b64  	%rd5428, %rd5427, %rd5426;
	shl.b64 	%rd5429, %rd5428, 5;
	add.s64 	%rd5430, %rd5429, %rd5428;
	ld.u64 	%rd5431, [%rd5394+24];
	mad.lo.s64 	%rd5432, %rd5431, 2654435761, %rd5430;
	shl.b64 	%rd5433, %rd5432, 13;
	add.s64 	%rd5434, %rd5433, %rd5432;
	shr.u64 	%rd5435, %rd5434, 7;
	xor.b64  	%rd5436, %rd5435, %rd5434;
	shl.b64 	%rd5437, %rd5436, 3;
	add.s64 	%rd5438, %rd5437, %rd5436;
	shr.u64 	%rd5439, %rd5438, 17;
	xor.b64  	%rd5440, %rd5439, %rd5438;
	shl.b64 	%rd5441, %rd5440, 5;
	add.s64 	%rd5442, %rd5441, %rd5440;
	ld.u64 	%rd5443, [%rd5394+32];
	mad.lo.s64 	%rd5444, %rd5443, 2654435761, %rd5442;
	shl.b64 	%rd5445, %rd5444, 13;
	add.s64 	%rd5446, %rd5445, %rd5444;
	shr.u64 	%rd5447, %rd5446, 7;
	xor.b64  	%rd5448, %rd5447, %rd5446;
	shl.b64 	%rd5449, %rd5448, 3;
	add.s64 	%rd5450, %rd5449, %rd5448;
	shr.u64 	%rd5451, %rd5450, 17;
	xor.b64  	%rd5452, %rd5451, %rd5450;
	shl.b64 	%rd5453, %rd5452, 5;
	add.s64 	%rd5454, %rd5453, %rd5452;
	ld.u64 	%rd5455, [%rd5394+40];
	mad.lo.s64 	%rd5456, %rd5455, 2654435761, %rd5454;
	shl.b64 	%rd5457, %rd5456, 13;
	add.s64 	%rd5458, %rd5457, %rd5456;
	shr.u64 	%rd5459, %rd5458, 7;
	xor.b64  	%rd5460, %rd5459, %rd5458;
	shl.b64 	%rd5461, %rd5460, 3;
	add.s64 	%rd5462, %rd5461, %rd5460;
	shr.u64 	%rd5463, %rd5462, 17;
	xor.b64  	%rd5464, %rd5463, %rd5462;
	shl.b64 	%rd5465, %rd5464, 5;
	add.s64 	%rd5466, %rd5465, %rd5464;
	ld.u64 	%rd5467, [%rd5394+48];
	mad.lo.s64 	%rd5468, %rd5467, 2654435761, %rd5466;
	shl.b64 	%rd5469, %rd5468, 13;
	add.s64 	%rd5470, %rd5469, %rd5468;
	shr.u64 	%rd5471, %rd5470, 7;
	xor.b64  	%rd5472, %rd5471, %rd5470;
	shl.b64 	%rd5473, %rd5472, 3;
	add.s64 	%rd5474, %rd5473, %rd5472;
	shr.u64 	%rd5475, %rd5474, 17;
	xor.b64  	%rd5476, %rd5475, %rd5474;
	shl.b64 	%rd5477, %rd5476, 5;
	add.s64 	%rd5478, %rd5477, %rd5476;
	ld.u64 	%rd5479, [%rd5394+56];
	mad.lo.s64 	%rd5480, %rd5479, 2654435761, %rd5478;
	shl.b64 	%rd5481, %rd5480, 13;
	add.s64 	%rd5482, %rd5481, %rd5480;
	shr.u64 	%rd5483, %rd5482, 7;
	xor.b64  	%rd5484, %rd5483, %rd5482;
	shl.b64 	%rd5485, %rd5484, 3;
	add.s64 	%rd5486, %rd5485, %rd5484;
	shr.u64 	%rd5487, %rd5486, 17;
	xor.b64  	%rd5488, %rd5487, %rd5486;
	shl.b64 	%rd5489, %rd5488, 5;
	add.s64 	%rd13201, %rd5489, %rd5488;
	add.s64 	%rd13193, %rd13193, 8;
	add.s64 	%rd13191, %rd13191, 8;
	setp.ne.s64 	%p334, %rd13191, %rd5490;
	@%p334 bra 	$L__BB7_756;
$L__BB7_757:
	and.b64  	%rd1268, %rd1477, 7;
	setp.eq.s64 	%p335, %rd1268, 0;
	@%p335 bra 	$L__BB7_765;
	setp.lt.u64 	%p336, %rd1268, 4;
	@%p336 bra 	$L__BB7_760;
	shl.b64 	%rd5492, %rd13193, 3;
	add.s64 	%rd5493, %rd13001, %rd5492;
	ld.u64 	%rd5494, [%rd5493];
	mad.lo.s64 	%rd5495, %rd5494, 2654435761, %rd13201;
	shl.b64 	%rd5496, %rd5495, 13;
	add.s64 	%rd5497, %rd5496, %rd5495;
	shr.u64 	%rd5498, %rd5497, 7;
	xor.b64  	%rd5499, %rd5498, %rd5497;
	shl.b64 	%rd5500, %rd5499, 3;
	add.s64 	%rd5501, %rd5500, %rd5499;
	shr.u64 	%rd5502, %rd5501, 17;
	xor.b64  	%rd5503, %rd5502, %rd5501;
	shl.b64 	%rd5504, %rd5503, 5;
	add.s64 	%rd5505, %rd5504, %rd5503;
	ld.u64 	%rd5506, [%rd5493+8];
	mad.lo.s64 	%rd5507, %rd5506, 2654435761, %rd5505;
	shl.b64 	%rd5508, %rd5507, 13;
	add.s64 	%rd5509, %rd5508, %rd5507;
	shr.u64 	%rd5510, %rd5509, 7;
	xor.b64  	%rd5511, %rd5510, %rd5509;
	shl.b64 	%rd5512, %rd5511, 3;
	add.s64 	%rd5513, %rd5512, %rd5511;
	shr.u64 	%rd5514, %rd5513, 17;
	xor.b64  	%rd5515, %rd5514, %rd5513;
	shl.b64 	%rd5516, %rd5515, 5;
	add.s64 	%rd5517, %rd5516, %rd5515;
	ld.u64 	%rd5518, [%rd5493+16];
	mad.lo.s64 	%rd5519, %rd5518, 2654435761, %rd5517;
	shl.b64 	%rd5520, %rd5519, 13;
	add.s64 	%rd5521, %rd5520, %rd5519;
	shr.u64 	%rd5522, %rd5521, 7;
	xor.b64  	%rd5523, %rd5522, %rd5521;
	shl.b64 	%rd5524, %rd5523, 3;
	add.s64 	%rd5525, %rd5524, %rd5523;
	shr.u64 	%rd5526, %rd5525, 17;
	xor.b64  	%rd5527, %rd5526, %rd5525;
	shl.b64 	%rd5528, %rd5527, 5;
	add.s64 	%rd5529, %rd5528, %rd5527;
	ld.u64 	%rd5530, [%rd5493+24];
	mad.lo.s64 	%rd5531, %rd5530, 2654435761, %rd5529;
	shl.b64 	%rd5532, %rd5531, 13;
	add.s64 	%rd5533, %rd5532, %rd5531;
	shr.u64 	%rd5534, %rd5533, 7;
	xor.b64  	%rd5535, %rd5534, %rd5533;
	shl.b64 	%rd5536, %rd5535, 3;
	add.s64 	%rd5537, %rd5536, %rd5535;
	shr.u64 	%rd5538, %rd5537, 17;
	xor.b64  	%rd5539, %rd5538, %rd5537;
	shl.b64 	%rd5540, %rd5539, 5;
	add.s64 	%rd13201, %rd5540, %rd5539;
	add.s64 	%rd13193, %rd13193, 4;
$L__BB7_760:
	setp.eq.s64 	%p337, %rd860, 0;
	@%p337 bra 	$L__BB7_765;
	setp.eq.s64 	%p338, %rd860, 1;
	@%p338 bra 	$L__BB7_763;
	shl.b64 	%rd5542, %rd13193, 3;
	add.s64 	%rd5543, %rd13001, %rd5542;
	ld.u64 	%rd5544, [%rd5543];
	mad.lo.s64 	%rd5545, %rd5544, 2654435761, %rd13201;
	shl.b64 	%rd5546, %rd5545, 13;
	add.s64 	%rd5547, %rd5546, %rd5545;
	shr.u64 	%rd5548, %rd5547, 7;
	xor.b64  	%rd5549, %rd5548, %rd5547;
	shl.b64 	%rd5550, %rd5549, 3;
	add.s64 	%rd5551, %rd5550, %rd5549;
	shr.u64 	%rd5552, %rd5551, 17;
	xor.b64  	%rd5553, %rd5552, %rd5551;
	shl.b64 	%rd5554, %rd5553, 5;
	add.s64 	%rd5555, %rd5554, %rd5553;
	ld.u64 	%rd5556, [%rd5543+8];
	mad.lo.s64 	%rd5557, %rd5556, 2654435761, %rd5555;
	shl.b64 	%rd5558, %rd5557, 13;
	add.s64 	%rd5559, %rd5558, %rd5557;
	shr.u64 	%rd5560, %rd5559, 7;
	xor.b64  	%rd5561, %rd5560, %rd5559;
	shl.b64 	%rd5562, %rd5561, 3;
	add.s64 	%rd5563, %rd5562, %rd5561;
	shr.u64 	%rd5564, %rd5563, 17;
	xor.b64  	%rd5565, %rd5564, %rd5563;
	shl.b64 	%rd5566, %rd5565, 5;
	add.s64 	%rd13201, %rd5566, %rd5565;
	add.s64 	%rd13193, %rd13193, 2;
$L__BB7_763:
	and.b64  	%rd5567, %rd1477, 1;
	setp.eq.b64 	%p339, %rd5567, 1;
	not.pred 	%p340, %p339;
	@%p340 bra 	$L__BB7_765;
	shl.b64 	%rd5568, %rd13193, 3;
	add.s64 	%rd5569, %rd13001, %rd5568;
	ld.u64 	%rd5570, [%rd5569];
	mad.lo.s64 	%rd5571, %rd5570, 2654435761, %rd13201;
	shl.b64 	%rd5572, %rd5571, 13;
	add.s64 	%rd5573, %rd5572, %rd5571;
	shr.u64 	%rd5574, %rd5573, 7;
	xor.b64  	%rd5575, %rd5574, %rd5573;
	shl.b64 	%rd5576, %rd5575, 3;
	add.s64 	%rd5577, %rd5576, %rd5575;
	shr.u64 	%rd5578, %rd5577, 17;
	xor.b64  	%rd5579, %rd5578, %rd5577;
	shl.b64 	%rd5580, %rd5579, 5;
	add.s64 	%rd13201, %rd5580, %rd5579;
$L__BB7_765:
	setp.eq.s64 	%p341, %rd1477, 0;
	mov.b64 	%rd13214, 0;
	@%p341 bra 	$L__BB7_777;
	setp.lt.u64 	%p342, %rd858, 7;
	mov.b64 	%rd13206, 0;
	mov.u64 	%rd13214, %rd13206;
	@%p342 bra 	$L__BB7_769;
	mov.b64 	%rd13206, 0;
	and.b64  	%rd5682, %rd1477, -8;
	mov.u64 	%rd13204, %rd13206;
$L__BB7_768:
	.pragma "nounroll";
	shl.b64 	%rd5585, %rd13206, 3;
	add.s64 	%rd5586, %rd13045, %rd5585;
	ld.u64 	%rd5587, [%rd5586];
	mad.lo.s64 	%rd5588, %rd5587, 2654435761, %rd13214;
	shl.b64 	%rd5589, %rd5588, 13;
	add.s64 	%rd5590, %rd5589, %rd5588;
	shr.u64 	%rd5591, %rd5590, 7;
	xor.b64  	%rd5592, %rd5591, %rd5590;
	shl.b64 	%rd5593, %rd5592, 3;
	add.s64 	%rd5594, %rd5593, %rd5592;
	shr.u64 	%rd5595, %rd5594, 17;
	xor.b64  	%rd5596, %rd5595, %rd5594;
	shl.b64 	%rd5597, %rd5596, 5;
	add.s64 	%rd5598, %rd5597, %rd5596;
	ld.u64 	%rd5599, [%rd5586+8];
	mad.lo.s64 	%rd5600, %rd5599, 2654435761, %rd5598;
	shl.b64 	%rd5601, %rd5600, 13;
	add.s64 	%rd5602, %rd5601, %rd5600;
	shr.u64 	%rd5603, %rd5602, 7;
	xor.b64  	%rd5604, %rd5603, %rd5602;
	shl.b64 	%rd5605, %rd5604, 3;
	add.s64 	%rd5606, %rd5605, %rd5604;
	shr.u64 	%rd5607, %rd5606, 17;
	xor.b64  	%rd5608, %rd5607, %rd5606;
	shl.b64 	%rd5609, %rd5608, 5;
	add.s64 	%rd5610, %rd5609, %rd5608;
	ld.u64 	%rd5611, [%rd5586+16];
	mad.lo.s64 	%rd5612, %rd5611, 2654435761, %rd5610;
	shl.b64 	%rd5613, %rd5612, 13;
	add.s64 	%rd5614, %rd5613, %rd5612;
	shr.u64 	%rd5615, %rd5614, 7;
	xor.b64  	%rd5616, %rd5615, %rd5614;
	shl.b64 	%rd5617, %rd5616, 3;
	add.s64 	%rd5618, %rd5617, %rd5616;
	shr.u64 	%rd5619, %rd5618, 17;
	xor.b64  	%rd5620, %rd5619, %rd5618;
	shl.b64 	%rd5621, %rd5620, 5;
	add.s64 	%rd5622, %rd5621, %rd5620;
	ld.u64 	%rd5623, [%rd5586+24];
	mad.lo.s64 	%rd5624, %rd5623, 2654435761, %rd5622;
	shl.b64 	%rd5625, %rd5624, 13;
	add.s64 	%rd5626, %rd5625, %rd5624;
	shr.u64 	%rd5627, %rd5626, 7;
	xor.b64  	%rd5628, %rd5627, %rd5626;
	shl.b64 	%rd5629, %rd5628, 3;
	add.s64 	%rd5630, %rd5629, %rd5628;
	shr.u64 	%rd5631, %rd5630, 17;
	xor.b64  	%rd5632, %rd5631, %rd5630;
	shl.b64 	%rd5633, %rd5632, 5;
	add.s64 	%rd5634, %rd5633, %rd5632;
	ld.u64 	%rd5635, [%rd5586+32];
	mad.lo.s64 	%rd5636, %rd5635, 2654435761, %rd5634;
	shl.b64 	%rd5637, %rd5636, 13;
	add.s64 	%rd5638, %rd5637, %rd5636;
	shr.u64 	%rd5639, %rd5638, 7;
	xor.b64  	%rd5640, %rd5639, %rd5638;
	shl.b64 	%rd5641, %rd5640, 3;
	add.s64 	%rd5642, %rd5641, %rd5640;
	shr.u64 	%rd5643, %rd5642, 17;
	xor.b64  	%rd5644, %rd5643, %rd5642;
	shl.b64 	%rd5645, %rd5644, 5;
	add.s64 	%rd5646, %rd5645, %rd5644;
	ld.u64 	%rd5647, [%rd5586+40];
	mad.lo.s64 	%rd5648, %rd5647, 2654435761, %rd5646;
	shl.b64 	%rd5649, %rd5648, 13;
	add.s64 	%rd5650, %rd5649, %rd5648;
	shr.u64 	%rd5651, %rd5650, 7;
	xor.b64  	%rd5652, %rd5651, %rd5650;
	shl.b64 	%rd5653, %rd5652, 3;
	add.s64 	%rd5654, %rd5653, %rd5652;
	shr.u64 	%rd5655, %rd5654, 17;
	xor.b64  	%rd5656, %rd5655, %rd5654;
	shl.b64 	%rd5657, %rd5656, 5;
	add.s64 	%rd5658, %rd5657, %rd5656;
	ld.u64 	%rd5659, [%rd5586+48];
	mad.lo.s64 	%rd5660, %rd5659, 2654435761, %rd5658;
	shl.b64 	%rd5661, %rd5660, 13;
	add.s64 	%rd5662, %rd5661, %rd5660;
	shr.u64 	%rd5663, %rd5662, 7;
	xor.b64  	%rd5664, %rd5663, %rd5662;
	shl.b64 	%rd5665, %rd5664, 3;
	add.s64 	%rd5666, %rd5665, %rd5664;
	shr.u64 	%rd5667, %rd5666, 17;
	xor.b64  	%rd5668, %rd5667, %rd5666;
	shl.b64 	%rd5669, %rd5668, 5;
	add.s64 	%rd5670, %rd5669, %rd5668;
	ld.u64 	%rd5671, [%rd5586+56];
	mad.lo.s64 	%rd5672, %rd5671, 2654435761, %rd5670;
	shl.b64 	%rd5673, %rd5672, 13;
	add.s64 	%rd5674, %rd5673, %rd5672;
	shr.u64 	%rd5675, %rd5674, 7;
	xor.b64  	%rd5676, %rd5675, %rd5674;
	shl.b64 	%rd5677, %rd5676, 3;
	add.s64 	%rd5678, %rd5677, %rd5676;
	shr.u64 	%rd5679, %rd5678, 17;
	xor.b64  	%rd5680, %rd5679, %rd5678;
	shl.b64 	%rd5681, %rd5680, 5;
	add.s64 	%rd13214, %rd5681, %rd5680;
	add.s64 	%rd13206, %rd13206, 8;
	add.s64 	%rd13204, %rd13204, 8;
	setp.ne.s64 	%p343, %rd13204, %rd5682;
	@%p343 bra 	$L__BB7_768;
$L__BB7_769:
	and.b64  	%rd1290, %rd1477, 7;
	setp.eq.s64 	%p344, %rd1290, 0;
	@%p344 bra 	$L__BB7_777;
	setp.lt.u64 	%p345, %rd1290, 4;
	@%p345 bra 	$L__BB7_772;
	shl.b64 	%rd5684, %rd13206, 3;
	add.s64 	%rd5685, %rd13045, %rd5684;
	ld.u64 	%rd5686, [%rd5685];
	mad.lo.s64 	%rd5687, %rd5686, 2654435761, %rd13214;
	shl.b64 	%rd5688, %rd5687, 13;
	add.s64 	%rd5689, %rd5688, %rd5687;
	shr.u64 	%rd5690, %rd5689, 7;
	xor.b64  	%rd5691, %rd5690, %rd5689;
	shl.b64 	%rd5692, %rd5691, 3;
	add.s64 	%rd5693, %rd5692, %rd5691;
	shr.u64 	%rd5694, %rd5693, 17;
	xor.b64  	%rd5695, %rd5694, %rd5693;
	shl.b64 	%rd5696, %rd5695, 5;
	add.s64 	%rd5697, %rd5696, %rd5695;
	ld.u64 	%rd5698, [%rd5685+8];
	mad.lo.s64 	%rd5699, %rd5698, 2654435761, %rd5697;
	shl.b64 	%rd5700, %rd5699, 13;
	add.s64 	%rd5701, %rd5700, %rd5699;
	shr.u64 	%rd5702, %rd5701, 7;
	xor.b64  	%rd5703, %rd5702, %rd5701;
	shl.b64 	%rd5704, %rd5703, 3;
	add.s64 	%rd5705, %rd5704, %rd5703;
	shr.u64 	%rd5706, %rd5705, 17;
	xor.b64  	%rd5707, %rd5706, %rd5705;
	shl.b64 	%rd5708, %rd5707, 5;
	add.s64 	%rd5709, %rd5708, %rd5707;
	ld.u64 	%rd5710, [%rd5685+16];
	mad.lo.s64 	%rd5711, %rd5710, 2654435761, %rd5709;
	shl.b64 	%rd5712, %rd5711, 13;
	add.s64 	%rd5713, %rd5712, %rd5711;
	shr.u64 	%rd5714, %rd5713, 7;
	xor.b64  	%rd5715, %rd5714, %rd5713;
	shl.b64 	%rd5716, %rd5715, 3;
	add.s64 	%rd5717, %rd5716, %rd5715;
	shr.u64 	%rd5718, %rd5717, 17;
	xor.b64  	%rd5719, %rd5718, %rd5717;
	shl.b64 	%rd5720, %rd5719, 5;
	add.s64 	%rd5721, %rd5720, %rd5719;
	ld.u64 	%rd5722, [%rd5685+24];
	mad.lo.s64 	%rd5723, %rd5722, 2654435761, %rd5721;
	shl.b64 	%rd5724, %rd5723, 13;
	add.s64 	%rd5725, %rd5724, %rd5723;
	shr.u64 	%rd5726, %rd5725, 7;
	xor.b64  	%rd5727, %rd5726, %rd5725;
	shl.b64 	%rd5728, %rd5727, 3;
	add.s64 	%rd5729, %rd5728, %rd5727;
	shr.u64 	%rd5730, %rd5729, 17;
	xor.b64  	%rd5731, %rd5730, %rd5729;
	shl.b64 	%rd5732, %rd5731, 5;
	add.s64 	%rd13214, %rd5732, %rd5731;
	add.s64 	%rd13206, %rd13206, 4;
$L__BB7_772:
	setp.eq.s64 	%p346, %rd860, 0;
	@%p346 bra 	$L__BB7_777;
	setp.eq.s64 	%p347, %rd860, 1;
	@%p347 bra 	$L__BB7_775;
	shl.b64 	%rd5734, %rd13206, 3;
	add.s64 	%rd5735, %rd13045, %rd5734;
	ld.u64 	%rd5736, [%rd5735];
	mad.lo.s64 	%rd5737, %rd5736, 2654435761, %rd13214;
	shl.b64 	%rd5738, %rd5737, 13;
	add.s64 	%rd5739, %rd5738, %rd5737;
	shr.u64 	%rd5740, %rd5739, 7;
	xor.b64  	%rd5741, %rd5740, %rd5739;
	shl.b64 	%rd5742, %rd5741, 3;
	add.s64 	%rd5743, %rd5742, %rd5741;
	shr.u64 	%rd5744, %rd5743, 17;
	xor.b64  	%rd5745, %rd5744, %rd5743;
	shl.b64 	%rd5746, %rd5745, 5;
	add.s64 	%rd5747, %rd5746, %rd5745;
	ld.u64 	%rd5748, [%rd5735+8];
	mad.lo.s64 	%rd5749, %rd5748, 2654435761, %rd5747;
	shl.b64 	%rd5750, %rd5749, 13;
	add.s64 	%rd5751, %rd5750, %rd5749;
	shr.u64 	%rd5752, %rd5751, 7;
	xor.b64  	%rd5753, %rd5752, %rd5751;
	shl.b64 	%rd5754, %rd5753, 3;
	add.s64 	%rd5755, %rd5754, %rd5753;
	shr.u64 	%rd5756, %rd5755, 17;
	xor.b64  	%rd5757, %rd5756, %rd5755;
	shl.b64 	%rd5758, %rd5757, 5;
	add.s64 	%rd13214, %rd5758, %rd5757;
	add.s64 	%rd13206, %rd13206, 2;
$L__BB7_775:
	and.b64  	%rd5759, %rd1477, 1;
	setp.eq.b64 	%p348, %rd5759, 1;
	not.pred 	%p349, %p348;
	@%p349 bra 	$L__BB7_777;
	shl.b64 	%rd5760, %rd13206, 3;
	add.s64 	%rd5761, %rd13045, %rd5760;
	ld.u64 	%rd5762, [%rd5761];
	mad.lo.s64 	%rd5763, %rd5762, 2654435761, %rd13214;
	shl.b64 	%rd5764, %rd5763, 13;
	add.s64 	%rd5765, %rd5764, %rd5763;
	shr.u64 	%rd5766, %rd5765, 7;
	xor.b64  	%rd5767, %rd5766, %rd5765;
	shl.b64 	%rd5768, %rd5767, 3;
	add.s64 	%rd5769, %rd5768, %rd5767;
	shr.u64 	%rd5770, %rd5769, 17;
	xor.b64  	%rd5771, %rd5770, %rd5769;
	shl.b64 	%rd5772, %rd5771, 5;
	add.s64 	%rd13214, %rd5772, %rd5771;
$L__BB7_777:
	setp.lt.u64 	%p858, %rd13201, %rd13214;
	bra.uni 	$L__BB7_782;
$L__BB7_778:
	setp.eq.s32 	%p351, %r93, 0;
	mov.pred 	%p858, %p317;
	@%p351 bra 	$L__BB7_782;
	mov.b64 	%rd13215, 0;
	cvt.s64.s32 	%rd5777, %r93;
$L__BB7_780:
	shl.b64 	%rd5774, %rd13215, 3;
	add.s64 	%rd5775, %rd13001, %rd5774;
	ld.u64 	%rd1304, [%rd5775];
	add.s64 	%rd5776, %rd13045, %rd5774;
	ld.u64 	%rd1305, [%rd5776];
	setp.lt.u64 	%p353, %rd1304, %rd1305;
	mov.pred 	%p858, %p319;
	@%p353 bra 	$L__BB7_782;
	setp.le.u64 	%p355, %rd1304, %rd1305;
	add.s64 	%rd13215, %rd13215, 1;
	setp.lt.u64 	%p356, %rd13215, %rd5777;
	and.pred  	%p357, %p355, %p356;
	mov.pred 	%p858, %p317;
	@%p357 bra 	$L__BB7_780;
$L__BB7_782:
	selp.b64 	%rd1307, %rd13001, %rd13045, %p858;
	selp.u32 	%r201, 1, 0, %p858;
	add.s32 	%r80, %r78, %r201;
	not.pred 	%p358, %p858;
	selp.u32 	%r202, 1, 0, %p358;
	add.s32 	%r81, %r79, %r202;
	@%p858 bra 	$L__BB7_784;
	shl.b32 	%r203, %r81, 3;
	mov.u32 	%r204, _ZZN3cub18CUB_300001_SM_10006detail10merge_sort26DeviceMergeSortMergeKernelINS2_10policy_hubIPPmE9Policy600ES6_PNS0_8NullTypeES6_SA_j18tuple_indexed_lessS5_S9_EEvbT2_T3_T4_PT6_PT7_T5_PSE_SE_NS1_7vsmem_tEE19static_temp_storage;
	add.s32 	%r205, %r204, %r203;
	ld.shared.u64 	%rd13045, [%r205];
	bra.uni 	$L__BB7_785;
$L__BB7_784:
	shl.b32 	%r206, %r80, 3;
	mov.u32 	%r207, _ZZN3cub18CUB_300001_SM_10006detail10merge_sort26DeviceMergeSortMergeKernelINS2_10policy_hubIPPmE9Policy600ES6_PNS0_8NullTypeES6_SA_j18tuple_indexed_lessS5_S9_EEvbT2_T3_T4_PT6_PT7_T5_PSE_SE_NS1_7vsmem_tEE19static_temp_storage;
	add.s32 	%r208, %r207, %r206;
	ld.shared.u64 	%rd13001, [%r208];
$L__BB7_785:
	setp.ge.s32 	%p360, %r80, %r59;
	mov.pred 	%p359, 0;
	mov.pred 	%p859, %p359;
	@%p360 bra 	$L__BB7_829;
	setp.ge.s32 	%p362, %r81, %r41;
	mov.pred 	%p361, -1;
	mov.pred 	%p859, %p361;
	@%p362 bra 	$L__BB7_829;
	setp.eq.s64 	%p363, %rd1477, 0;
	mov.b64 	%rd13221, -3750763034362895579;
	@%p363 bra 	$L__BB7_793;
	setp.eq.s64 	%p364, %rd858, 0;
	mov.b64 	%rd13221, -3750763034362895579;
	mov.b64 	%rd13222, 0;
	@%p364 bra 	$L__BB7_791;
	mov.b64 	%rd13221, -3750763034362895579;
	mov.b64 	%rd13222, 0;
	and.b64  	%rd5847, %rd1477, -2;
	mov.u64 	%rd13220, %rd13222;
$L__BB7_790:
	shl.b64 	%rd5784, %rd13222, 3;
	add.s64 	%rd5785, %rd13001, %rd5784;
	ld.u64 	%rd5786, [%rd5785];
	and.b64  	%rd5787, %rd5786, 255;
	xor.b64  	%rd5788, %rd5787, %rd13221;
	mul.lo.s64 	%rd5789, %rd5788, 1099511628211;
	shr.u64 	%rd5790, %rd5786, 8;
	and.b64  	%rd5791, %rd5790, 255;
	xor.b64  	%rd5792, %rd5791, %rd5789;
	mul.lo.s64 	%rd5793, %rd5792, 1099511628211;
	shr.u64 	%rd5794, %rd5786, 16;
	and.b64  	%rd5795, %rd5794, 255;
	xor.b64  	%rd5796, %rd5795, %rd5793;
	mul.lo.s64 	%rd5797, %rd5796, 1099511628211;
	shr.u64 	%rd5798, %rd5786, 24;
	and.b64  	%rd5799, %rd5798, 255;
	xor.b64  	%rd5800, %rd5799, %rd5797;
	mul.lo.s64 	%rd5801, %rd5800, 1099511628211;
	shr.u64 	%rd5802, %rd5786, 32;
	and.b64  	%rd5803, %rd5802, 255;
	xor.b64  	%rd5804, %rd5803, %rd5801;
	mul.lo.s64 	%rd5805, %rd5804, 1099511628211;
	shr.u64 	%rd5806, %rd5786, 40;
	and.b64  	%rd5807, %rd5806, 255;
	xor.b64  	%rd5808, %rd5807, %rd5805;
	mul.lo.s64 	%rd5809, %rd5808, 1099511628211;
	shr.u64 	%rd5810, %rd5786, 48;
	and.b64  	%rd5811, %rd5810, 255;
	xor.b64  	%rd5812, %rd5811, %rd5809;
	mul.lo.s64 	%rd5813, %rd5812, 1099511628211;
	shr.u64 	%rd5814, %rd5786, 56;
	xor.b64  	%rd5815, %rd5814, %rd5813;
	mul.lo.s64 	%rd5816, %rd5815, 1099511628211;
	ld.u64 	%rd5817, [%rd5785+8];
	and.b64  	%rd5818, %rd5817, 255;
	xor.b64  	%rd5819, %rd5818, %rd5816;
	mul.lo.s64 	%rd5820, %rd5819, 1099511628211;
	shr.u64 	%rd5821, %rd5817, 8;
	and.b64  	%rd5822, %rd5821, 255;
	xor.b64  	%rd5823, %rd5822, %rd5820;
	mul.lo.s64 	%rd5824, %rd5823, 1099511628211;
	shr.u64 	%rd5825, %rd5817, 16;
	and.b64  	%rd5826, %rd5825, 255;
	xor.b64  	%rd5827, %rd5826, %rd5824;
	mul.lo.s64 	%rd5828, %rd5827, 1099511628211;
	shr.u64 	%rd5829, %rd5817, 24;
	and.b64  	%rd5830, %rd5829, 255;
	xor.b64  	%rd5831, %rd5830, %rd5828;
	mul.lo.s64 	%rd5832, %rd5831, 1099511628211;
	shr.u64 	%rd5833, %rd5817, 32;
	and.b64  	%rd5834, %rd5833, 255;
	xor.b64  	%rd5835, %rd5834, %rd5832;
	mul.lo.s64 	%rd5836, %rd5835, 1099511628211;
	shr.u64 	%rd5837, %rd5817, 40;
	and.b64  	%rd5838, %rd5837, 255;
	xor.b64  	%rd5839, %rd5838, %rd5836;
	mul.lo.s64 	%rd5840, %rd5839, 1099511628211;
	shr.u64 	%rd5841, %rd5817, 48;
	and.b64  	%rd5842, %rd5841, 255;
	xor.b64  	%rd5843, %rd5842, %rd5840;
	mul.lo.s64 	%rd5844, %rd5843, 1099511628211;
	shr.u64 	%rd5845, %rd5817, 56;
	xor.b64  	%rd5846, %rd5845, %rd5844;
	mul.lo.s64 	%rd13221, %rd5846, 1099511628211;
	add.s64 	%rd13222, %rd13222, 2;
	add.s64 	%rd13220, %rd13220, 2;
	setp.ne.s64 	%p365, %rd13220, %rd5847;
	@%p365 bra 	$L__BB7_790;
$L__BB7_791:
	and.b64  	%rd5848, %rd1477, 1;
	setp.eq.b64 	%p366, %rd5848, 1;
	not.pred 	%p367, %p366;
	@%p367 bra 	$L__BB7_793;
	shl.b64 	%rd5849, %rd13222, 3;
	add.s64 	%rd5850, %rd13001, %rd5849;
	ld.u64 	%rd5851, [%rd5850];
	and.b64  	%rd5852, %rd5851, 255;
	xor.b64  	%rd5853, %rd5852, %rd13221;
	mul.lo.s64 	%rd5854, %rd5853, 1099511628211;
	shr.u64 	%rd5855, %rd5851, 8;
	and.b64  	%rd5856, %rd5855, 255;
	xor.b64  	%rd5857, %rd5856, %rd5854;
	mul.lo.s64 	%rd5858, %rd5857, 1099511628211;
	shr.u64 	%rd5859, %rd5851, 16;
	and.b64  	%rd5860, %rd5859, 255;
	xor.b64  	%rd5861, %rd5860, %rd5858;
	mul.lo.s64 	%rd5862, %rd5861, 1099511628211;
	shr.u64 	%rd5863, %rd5851, 24;
	and.b64  	%rd5864, %rd5863, 255;
	xor.b64  	%rd5865, %rd5864, %rd5862;
	mul.lo.s64 	%rd5866, %rd5865, 1099511628211;
	shr.u64 	%rd5867, %rd5851, 32;
	and.b64  	%rd5868, %rd5867, 255;
	xor.b64  	%rd5869, %rd5868, %rd5866;
	mul.lo.s64 	%rd5870, %rd5869, 1099511628211;
	shr.u64 	%rd5871, %rd5851, 40;
	and.b64  	%rd5872, %rd5871, 255;
	xor.b64  	%rd5873, %rd5872, %rd5870;
	mul.lo.s64 	%rd5874, %rd5873, 1099511628211;
	shr.u64 	%rd5875, %rd5851, 48;
	and.b64  	%rd5876, %rd5875, 255;
	xor.b64  	%rd5877, %rd5876, %rd5874;
	mul.lo.s64 	%rd5878, %rd5877, 1099511628211;
	shr.u64 	%rd5879, %rd5851, 56;
	xor.b64  	%rd5880, %rd5879, %rd5878;
	mul.lo.s64 	%rd13221, %rd5880, 1099511628211;
$L__BB7_793:
	setp.eq.s64 	%p368, %rd1477, 0;
	mov.b64 	%rd13228, -3750763034362895579;
	@%p368 bra 	$L__BB7_799;
	setp.eq.s64 	%p369, %rd858, 0;
	mov.b64 	%rd13228, -3750763034362895579;
	mov.b64 	%rd13229, 0;
	@%p369 bra 	$L__BB7_797;
	mov.b64 	%rd13228, -3750763034362895579;
	mov.b64 	%rd13229, 0;
	and.b64  	%rd5950, %rd1477, -2;
	mov.u64 	%rd13227, %rd13229;
$L__BB7_796:
	shl.b64 	%rd5887, %rd13229, 3;
	add.s64 	%rd5888, %rd13045, %rd5887;
	ld.u64 	%rd5889, [%rd5888];
	and.b64  	%rd5890, %rd5889, 255;
	xor.b64  	%rd5891, %rd5890, %rd13228;
	mul.lo.s64 	%rd5892, %rd5891, 1099511628211;
	shr.u64 	%rd5893, %rd5889, 8;
	and.b64  	%rd5894, %rd5893, 255;
	xor.b64  	%rd5895, %rd5894, %rd5892;
	mul.lo.s64 	%rd5896, %rd5895, 1099511628211;
	shr.u64 	%rd5897, %rd5889, 16;
	and.b64  	%rd5898, %rd5897, 255;
	xor.b64  	%rd5899, %rd5898, %rd5896;
	mul.lo.s64 	%rd5900, %rd5899, 1099511628211;
	shr.u64 	%rd5901, %rd5889, 24;
	and.b64  	%rd5902, %rd5901, 255;
	xor.b64  	%rd5903, %rd5902, %rd5900;
	mul.lo.s64 	%rd5904, %rd5903, 1099511628211;
	shr.u64 	%rd5905, %rd5889, 32;
	and.b64  	%rd5906, %rd5905, 255;
	xor.b64  	%rd5907, %rd5906, %rd5904;
	mul.lo.s64 	%rd5908, %rd5907, 1099511628211;
	shr.u64 	%rd5909, %rd5889, 40;
	and.b64  	%rd5910, %rd5909, 255;
	xor.b64  	%rd5911, %rd5910, %rd5908;
	mul.lo.s64 	%rd5912, %rd5911, 1099511628211;
	shr.u64 	%rd5913, %rd5889, 48;
	and.b64  	%rd5914, %rd5913, 255;
	xor.b64  	%rd5915, %rd5914, %rd5912;
	mul.lo.s64 	%rd5916, %rd5915, 1099511628211;
	shr.u64 	%rd5917, %rd5889, 56;
	xor.b64  	%rd5918, %rd5917, %rd5916;
	mul.lo.s64 	%rd5919, %rd5918, 1099511628211;
	ld.u64 	%rd5920, [%rd5888+8];
	and.b64  	%rd5921, %rd5920, 255;
	xor.b64  	%rd5922, %rd5921, %rd5919;
	mul.lo.s64 	%rd5923, %rd5922, 1099511628211;
	shr.u64 	%rd5924, %rd5920, 8;
	and.b64  	%rd5925, %rd5924, 255;
	xor.b64  	%rd5926, %rd5925, %rd5923;
	mul.lo.s64 	%rd5927, %rd5926, 1099511628211;
	shr.u64 	%rd5928, %rd5920, 16;
	and.b64  	%rd5929, %rd5928, 255;
	xor.b64  	%rd5930, %rd5929, %rd5927;
	mul.lo.s64 	%rd5931, %rd5930, 1099511628211;
	shr.u64 	%rd5932, %rd5920, 24;
	and.b64  	%rd5933, %rd5932, 255;
	xor.b64  	%rd5934, %rd5933, %rd5931;
	mul.lo.s64 	%rd5935, %rd5934, 1099511628211;
	shr.u64 	%rd5936, %rd5920, 32;
	and.b64  	%rd5937, %rd5936, 255;
	xor.b64  	%rd5938, %rd5937, %rd5935;
	mul.lo.s64 	%rd5939, %rd5938, 1099511628211;
	shr.u64 	%rd5940, %rd5920, 40;
	and.b64  	%rd5941, %rd5940, 255;
	xor.b64  	%rd5942, %rd5941, %rd5939;
	mul.lo.s64 	%rd5943, %rd5942, 1099511628211;
	shr.u64 	%rd5944, %rd5920, 48;
	and.b64  	%rd5945, %rd5944, 255;
	xor.b64  	%rd5946, %rd5945, %rd5943;
	mul.lo.s64 	%rd5947, %rd5946, 1099511628211;
	shr.u64 	%rd5948, %rd5920, 56;
	xor.b64  	%rd5949, %rd5948, %rd5947;
	mul.lo.s64 	%rd13228, %rd5949, 1099511628211;
	add.s64 	%rd13229, %rd13229, 2;
	add.s64 	%rd13227, %rd13227, 2;
	setp.ne.s64 	%p370, %rd13227, %rd5950;
	@%p370 bra 	$L__BB7_796;
$L__BB7_797:
	and.b64  	%rd5951, %rd1477, 1;
	setp.eq.b64 	%p371, %rd5951, 1;
	not.pred 	%p372, %p371;
	@%p372 bra 	$L__BB7_799;
	shl.b64 	%rd5952, %rd13229, 3;
	add.s64 	%rd5953, %rd13045, %rd5952;
	ld.u64 	%rd5954, [%rd5953];
	and.b64  	%rd5955, %rd5954, 255;
	xor.b64  	%rd5956, %rd5955, %rd13228;
	mul.lo.s64 	%rd5957, %rd5956, 1099511628211;
	shr.u64 	%rd5958, %rd5954, 8;
	and.b64  	%rd5959, %rd5958, 255;
	xor.b64  	%rd5960, %rd5959, %rd5957;
	mul.lo.s64 	%rd5961, %rd5960, 1099511628211;
	shr.u64 	%rd5962, %rd5954, 16;
	and.b64  	%rd5963, %rd5962, 255;
	xor.b64  	%rd5964, %rd5963, %rd5961;
	mul.lo.s64 	%rd5965, %rd5964, 1099511628211;
	shr.u64 	%rd5966, %rd5954, 24;
	and.b64  	%rd5967, %rd5966, 255;
	xor.b64  	%rd5968, %rd5967, %rd5965;
	mul.lo.s64 	%rd5969, %rd5968, 1099511628211;
	shr.u64 	%rd5970, %rd5954, 32;
	and.b64  	%rd5971, %rd5970, 255;
	xor.b64  	%rd5972, %rd5971, %rd5969;
	mul.lo.s64 	%rd5973, %rd5972, 1099511628211;
	shr.u64 	%rd5974, %rd5954, 40;
	and.b64  	%rd5975, %rd5974, 255;
	xor.b64  	%rd5976, %rd5975, %rd5973;
	mul.lo.s64 	%rd5977, %rd5976, 1099511628211;
	shr.u64 	%rd5978, %rd5954, 48;
	and.b64  	%rd5979, %rd5978, 255;
	xor.b64  	%rd5980, %rd5979, %rd5977;
	mul.lo.s64 	%rd5981, %rd5980, 1099511628211;
	shr.u64 	%rd5982, %rd5954, 56;
	xor.b64  	%rd5983, %rd5982, %rd5981;
	mul.lo.s64 	%rd13228, %rd5983, 1099511628211;
$L__BB7_799:
	setp.eq.s64 	%p373, %rd13221, %rd13228;
	@%p373 bra 	$L__BB7_825;
	setp.eq.s64 	%p374, %rd1477, 0;
	mov.b64 	%rd13244, 0;
	@%p374 bra 	$L__BB7_812;
	setp.lt.u64 	%p375, %rd858, 7;
	mov.b64 	%rd13236, 0;
	mov.u64 	%rd13244, %rd13236;
	@%p375 bra 	$L__BB7_804;
	mov.b64 	%rd13236, 0;
	and.b64  	%rd6085, %rd1477, -8;
	mov.u64 	%rd13234, %rd13236;
$L__BB7_803:
	.pragma "nounroll";
	shl.b64 	%rd5988, %rd13236, 3;
	add.s64 	%rd5989, %rd13001, %rd5988;
	ld.u64 	%rd5990, [%rd5989];
	mad.lo.s64 	%rd5991, %rd5990, 2654435761, %rd13244;
	shl.b64 	%rd5992, %rd5991, 13;
	add.s64 	%rd5993, %rd5992, %rd5991;
	shr.u64 	%rd5994, %rd5993, 7;
	xor.b64  	%rd5995, %rd5994, %rd5993;
	shl.b64 	%rd5996, %rd5995, 3;
	add.s64 	%rd5997, %rd5996, %rd5995;
	shr.u64 	%rd5998, %rd5997, 17;
	xor.b64  	%rd5999, %rd5998, %rd5997;
	shl.b64 	%rd6000, %rd5999, 5;
	add.s64 	%rd6001, %rd6000, %rd5999;
	ld.u64 	%rd6002, [%rd5989+8];
	mad.lo.s64 	%rd6003, %rd6002, 2654435761, %rd6001;
	shl.b64 	%rd6004, %rd6003, 13;
	add.s64 	%rd6005, %rd6004, %rd6003;
	shr.u64 	%rd6006, %rd6005, 7;
	xor.b64  	%rd6007, %rd6006, %rd6005;
	shl.b64 	%rd6008, %rd6007, 3;
	add.s64 	%rd6009, %rd6008, %rd6007;
	shr.u64 	%rd6010, %rd6009, 17;
	xor.b64  	%rd6011, %rd6010, %rd6009;
	shl.b64 	%rd6012, %rd6011, 5;
	add.s64 	%rd6013, %rd6012, %rd6011;
	ld.u64 	%rd6014, [%rd5989+16];
	mad.lo.s64 	%rd6015, %rd6014, 2654435761, %rd6013;
	shl.b64 	%rd6016, %rd6015, 13;
	add.s64 	%rd6017, %rd6016, %rd6015;
	shr.u64 	%rd6018, %rd6017, 7;
	xor.b64  	%rd6019, %rd6018, %rd6017;
	shl.b64 	%rd6020, %rd6019, 3;
	add.s64 	%rd6021, %rd6020, %rd6019;
	shr.u64 	%rd6022, %rd6021, 17;
	xor.b64  	%rd6023, %rd6022, %rd6021;
	shl.b64 	%rd6024, %rd6023, 5;
	add.s64 	%rd6025, %rd6024, %rd6023;
	ld.u64 	%rd6026, [%rd5989+24];
	mad.lo.s64 	%rd6027, %rd6026, 2654435761, %rd6025;
	shl.b64 	%rd6028, %rd6027, 13;
	add.s64 	%rd6029, %rd6028, %rd6027;
	shr.u64 	%rd6030, %rd6029, 7;
	xor.b64  	%rd6031, %rd6030, %rd6029;
	shl.b64 	%rd6032, %rd6031, 3;
	add.s64 	%rd6033, %rd6032, %rd6031;
	shr.u64 	%rd6034, %rd6033, 17;
	xor.b64  	%rd6035, %rd6034, %rd6033;
	shl.b64 	%rd6036, %rd6035, 5;
	add.s64 	%rd6037, %rd6036, %rd6035;
	ld.u64 	%rd6038, [%rd5989+32];
	mad.lo.s64 	%rd6039, %rd6038, 2654435761, %rd6037;
	shl.b64 	%rd6040, %rd6039, 13;
	add.s64 	%rd6041, %rd6040, %rd6039;
	shr.u64 	%rd6042, %rd6041, 7;
	xor.b64  	%rd6043, %rd6042, %rd6041;
	shl.b64 	%rd6044, %rd6043, 3;
	add.s64 	%rd6045, %rd6044, %rd6043;
	shr.u64 	%rd6046, %rd6045, 17;
	xor.b64  	%rd6047, %rd6046, %rd6045;
	shl.b64 	%rd6048, %rd6047, 5;
	add.s64 	%rd6049, %rd6048, %rd6047;
	ld.u64 	%rd6050, [%rd5989+40];
	mad.lo.s64 	%rd6051, %rd6050, 2654435761, %rd6049;
	shl.b64 	%rd6052, %rd6051, 13;
	add.s64 	%rd6053, %rd6052, %rd6051;
	shr.u64 	%rd6054, %rd6053, 7;
	xor.b64  	%rd6055, %rd6054, %rd6053;
	shl.b64 	%rd6056, %rd6055, 3;
	add.s64 	%rd6057, %rd6056, %rd6055;
	shr.u64 	%rd6058, %rd6057, 17;
	xor.b64  	%rd6059, %rd6058, %rd6057;
	shl.b64 	%rd6060, %rd6059, 5;
	add.s64 	%rd6061, %rd6060, %rd6059;
	ld.u64 	%rd6062, [%rd5989+48];
	mad.lo.s64 	%rd6063, %rd6062, 2654435761, %rd6061;
	shl.b64 	%rd6064, %rd6063, 13;
	add.s64 	%rd6065, %rd6064, %rd6063;
	shr.u64 	%rd6066, %rd6065, 7;
	xor.b64  	%rd6067, %rd6066, %rd6065;
	shl.b64 	%rd6068, %rd6067, 3;
	add.s64 	%rd6069, %rd6068, %rd6067;
	shr.u64 	%rd6070, %rd6069, 17;
	xor.b64  	%rd6071, %rd6070, %rd6069;
	shl.b64 	%rd6072, %rd6071, 5;
	add.s64 	%rd6073, %rd6072, %rd6071;
	ld.u64 	%rd6074, [%rd5989+56];
	mad.lo.s64 	%rd6075, %rd6074, 2654435761, %rd6073;
	shl.b64 	%rd6076, %rd6075, 13;
	add.s64 	%rd6077, %rd6076, %rd6075;
	shr.u64 	%rd6078, %rd6077, 7;
	xor.b64  	%rd6079, %rd6078, %rd6077;
	shl.b64 	%rd6080, %rd6079, 3;
	add.s64 	%rd6081, %rd6080, %rd6079;
	shr.u64 	%rd6082, %rd6081, 17;
	xor.b64  	%rd6083, %rd6082, %rd6081;
	shl.b64 	%rd6084, %rd6083, 5;
	add.s64 	%rd13244, %rd6084, %rd6083;
	add.s64 	%rd13236, %rd13236, 8;
	add.s64 	%rd13234, %rd13234, 8;
	setp.ne.s64 	%p376, %rd13234, %rd6085;
	@%p376 bra 	$L__BB7_803;
$L__BB7_804:
	and.b64  	%rd1343, %rd1477, 7;
	setp.eq.s64 	%p377, %rd1343, 0;
	@%p377 bra 	$L__BB7_812;
	setp.lt.u64 	%p378, %rd1343, 4;
	@%p378 bra 	$L__BB7_807;
	shl.b64 	%rd6087, %rd13236, 3;
	add.s64 	%rd6088, %rd13001, %rd6087;
	ld.u64 	%rd6089, [%rd6088];
	mad.lo.s64 	%rd6090, %rd6089, 2654435761, %rd13244;
	shl.b64 	%rd6091, %rd6090, 13;
	add.s64 	%rd6092, %rd6091, %rd6090;
	shr.u64 	%rd6093, %rd6092, 7;
	xor.b64  	%rd6094, %rd6093, %rd6092;
	shl.b64 	%rd6095, %rd6094, 3;
	add.s64 	%rd6096, %rd6095, %rd6094;
	shr.u64 	%rd6097, %rd6096, 17;
	xor.b64  	%rd6098, %rd6097, %rd6096;
	shl.b64 	%rd6099, %rd6098, 5;
	add.s64 	%rd6100, %rd6099, %rd6098;
	ld.u64 	%rd6101, [%rd6088+8];
	mad.lo.s64 	%rd6102, %rd6101, 2654435761, %rd6100;
	shl.b64 	%rd6103, %rd6102, 13;
	add.s64 	%rd6104, %rd6103, %rd6102;
	shr.u64 	%rd6105, %rd6104, 7;
	xor.b64  	%rd6106, %rd6105, %rd6104;
	shl.b64 	%rd6107, %rd6106, 3;
	add.s64 	%rd6108, %rd6107, %rd6106;
	shr.u64 	%rd6109, %rd6108, 17;
	xor.b64  	%rd6110, %rd6109, %rd6108;
	shl.b64 	%rd6111, %rd6110, 5;
	add.s64 	%rd6112, %rd6111, %rd6110;
	ld.u64 	%rd6113, [%rd6088+16];
	mad.lo.s64 	%rd6114, %rd6113, 2654435761, %rd6112;
	shl.b64 	%rd6115, %rd6114, 13;
	add.s64 	%rd6116, %rd6115, %rd6114;
	shr.u64 	%rd6117, %rd6116, 7;
	xor.b64  	%rd6118, %rd6117, %rd6116;
	shl.b64 	%rd6119, %rd6118, 3;
	add.s64 	%rd6120, %rd6119, %rd6118;
	shr.u64 	%rd6121, %rd6120, 17;
	xor.b64  	%rd6122, %rd6121, %rd6120;
	shl.b64 	%rd6123, %rd6122, 5;
	add.s64 	%rd6124, %rd6123, %rd6122;
	ld.u64 	%rd6125, [%rd6088+24];
	mad.lo.s64 	%rd6126, %rd6125, 2654435761, %rd6124;
	shl.b64 	%rd6127, %rd6126, 13;
	add.s64 	%rd6128, %rd6127, %rd6126;
	shr.u64 	%rd6129, %rd6128, 7;
	xor.b64  	%rd6130, %rd6129, %rd6128;
	shl.b64 	%rd6131, %rd6130, 3;
	add.s64 	%rd6132, %rd6131, %rd6130;
	shr.u64 	%rd6133, %rd6132, 17;
	xor.b64  	%rd6134, %rd6133, %rd6132;
	shl.b64 	%rd6135, %rd6134, 5;
	add.s64 	%rd13244, %rd6135, %rd6134;
	add.s64 	%rd13236, %rd13236, 4;
$L__BB7_807:
	setp.eq.s64 	%p379, %rd860, 0;
	@%p379 bra 	$L__BB7_812;
	setp.eq.s64 	%p380, %rd860, 1;
	@%p380 bra 	$L__BB7_810;
	shl.b64 	%rd6137, %rd13236, 3;
	add.s64 	%rd6138, %rd13001, %rd6137;
	ld.u64 	%rd6139, [%rd6138];
	mad.lo.s64 	%rd6140, %rd6139, 2654435761, %rd13244;
	shl.b64 	%rd6141, %rd6140, 13;
	add.s64 	%rd6142, %rd6141, %rd6140;
	shr.u64 	%rd6143, %rd6142, 7;
	xor.b64  	%rd6144, %rd6143, %rd6142;
	shl.b64 	%rd6145, %rd6144, 3;
	add.s64 	%rd6146, %rd6145, %rd6144;
	shr.u64 	%rd6147, %rd6146, 17;
	xor.b64  	%rd6148, %rd6147, %rd6146;
	shl.b64 	%rd6149, %rd6148, 5;
	add.s64 	%rd6150, %rd6149, %rd6148;
	ld.u64 	%rd6151, [%rd6138+8];
	mad.lo.s64 	%rd6152, %rd6151, 2654435761, %rd6150;
	shl.b64 	%rd6153, %rd6152, 13;
	add.s64 	%rd6154, %rd6153, %rd6152;
	shr.u64 	%rd6155, %rd6154, 7;
	xor.b64  	%rd6156, %rd6155, %rd6154;
	shl.b64 	%rd6157, %rd6156, 3;
	add.s64 	%rd6158, %rd6157, %rd6156;
	shr.u64 	%rd6159, %rd6158, 17;
	xor.b64  	%rd6160, %rd6159, %rd6158;
	shl.b64 	%rd6161, %rd6160, 5;
	add.s64 	%rd13244, %rd6161, %rd6160;
	add.s64 	%rd13236, %rd13236, 2;
$L__BB7_810:
	and.b64  	%rd6162, %rd1477, 1;
	setp.eq.b64 	%p381, %rd6162, 1;
	not.pred 	%p382, %p381;
	@%p382 bra 	$L__BB7_812;
	shl.b64 	%rd6163, %rd13236, 3;
	add.s64 	%rd6164, %rd13001, %rd6163;
	ld.u64 	%rd6165, [%rd6164];
	mad.lo.s64 	%rd6166, %rd6165, 2654435761, %rd13244;
	shl.b64 	%rd6167, %rd6166, 13;
	add.s64 	%rd6168, %rd6167, %rd6166;
	shr.u64 	%rd6169, %rd6168, 7;
	xor.b64  	%rd6170, %rd6169, %rd6168;
	shl.b64 	%rd6171, %rd6170, 3;
	add.s64 	%rd6172, %rd6171, %rd6170;
	shr.u64 	%rd6173, %rd6172, 17;
	xor.b64  	%rd6174, %rd6173, %rd6172;
	shl.b64 	%rd6175, %rd6174, 5;
	add.s64 	%rd13244, %rd6175, %rd6174;
$L__BB7_812:
	setp.eq.s64 	%p383, %rd1477, 0;
	mov.b64 	%rd13257, 0;
	@%p383 bra 	$L__BB7_824;
	setp.lt.u64 	%p384, %rd858, 7;
	mov.b64 	%rd13249, 0;
	mov.u64 	%rd13257, %rd13249;
	@%p384 bra 	$L__BB7_816;
	mov.b64 	%rd13249, 0;
	and.b64  	%rd6277, %rd1477, -8;
	mov.u64 	%rd13247, %rd13249;
$L__BB7_815:
	.pragma "nounroll";
	shl.b64 	%rd6180, %rd13249, 3;
	add.s64 	%rd6181, %rd13045, %rd6180;
	ld.u64 	%rd6182, [%rd6181];
	mad.lo.s64 	%rd6183, %rd6182, 2654435761, %rd13257;
	shl.b64 	%rd6184, %rd6183, 13;
	add.s64 	%rd6185, %rd6184, %rd6183;
	shr.u64 	%rd6186, %rd6185, 7;
	xor.b64  	%rd6187, %rd6186, %rd6185;
	shl.b64 	%rd6188, %rd6187, 3;
	add.s64 	%rd6189, %rd6188, %rd6187;
	shr.u64 	%rd6190, %rd6189, 17;
	xor.b64  	%rd6191, %rd6190, %rd6189;
	shl.b64 	%rd6192, %rd6191, 5;
	add.s64 	%rd6193, %rd6192, %rd6191;
	ld.u64 	%rd6194, [%rd6181+8];
	mad.lo.s64 	%rd6195, %rd6194, 2654435761, %rd6193;
	shl.b64 	%rd6196, %rd6195, 13;
	add.s64 	%rd6197, %rd6196, %rd6195;
	shr.u64 	%rd6198, %rd6197, 7;
	xor.b64  	%rd6199, %rd6198, %rd6197;
	shl.b64 	%rd6200, %rd6199, 3;
	add.s64 	%rd6201, %rd6200, %rd6199;
	shr.u64 	%rd6202, %rd6201, 17;
	xor.b64  	%rd6203, %rd6202, %rd6201;
	shl.b64 	%rd6204, %rd6203, 5;
	add.s64 	%rd6205, %rd6204, %rd6203;
	ld.u64 	%rd6206, [%rd6181+16];
	mad.lo.s64 	%rd6207, %rd6206, 2654435761, %rd6205;
	shl.b64 	%rd6208, %rd6207, 13;
	add.s64 	%rd6209, %rd6208, %rd6207;
	shr.u64 	%rd6210, %rd6209, 7;
	xor.b64  	%rd6211, %rd6210, %rd6209;
	shl.b64 	%rd6212, %rd6211, 3;
	add.s64 	%rd6213, %rd6212, %rd6211;
	shr.u64 	%rd6214, %rd6213, 17;
	xor.b64  	%rd6215, %rd6214, %rd6213;
	shl.b64 	%rd6216, %rd6215, 5;
	add.s64 	%rd6217, %rd6216, %rd6215;
	ld.u64 	%rd6218, [%rd6181+24];
	mad.lo.s64 	%rd6219, %rd6218, 2654435761, %rd6217;
	shl.b64 	%rd6220, %rd6219, 13;
	add.s64 	%rd6221, %rd6220, %rd6219;
	shr.u64 	%rd6222, %rd6221, 7;
	xor.b64  	%rd6223, %rd6222, %rd6221;
	shl.b64 	%rd6224, %rd6223, 3;
	add.s64 	%rd6225, %rd6224, %rd6223;
	shr.u64 	%rd6226, %rd6225, 17;
	xor.b64  	%rd6227, %rd6226, %rd6225;
	shl.b64 	%rd6228, %rd6227, 5;
	add.s64 	%rd6229, %rd6228, %rd6227;
	ld.u64 	%rd6230, [%rd6181+32];
	mad.lo.s64 	%rd6231, %rd6230, 2654435761, %rd6229;
	shl.b64 	%rd6232, %rd6231, 13;
	add.s64 	%rd6233, %rd6232, %rd6231;
	shr.u64 	%rd6234, %rd6233, 7;
	xor.b64  	%rd6235, %rd6234, %rd6233;
	shl.b64 	%rd6236, %rd6235, 3;
	add.s64 	%rd6237, %rd6236, %rd6235;
	shr.u64 	%rd6238, %rd6237, 17;
	xor.b64  	%rd6239, %rd6238, %rd6237;
	shl.b64 	%rd6240, %rd6239, 5;
	add.s64 	%rd6241, %rd6240, %rd6239;
	ld.u64 	%rd6242, [%rd6181+40];
	mad.lo.s64 	%rd6243, %rd6242, 2654435761, %rd6241;
	shl.b64 	%rd6244, %rd6243, 13;
	add.s64 	%rd6245, %rd6244, %rd6243;
	shr.u64 	%rd6246, %rd6245, 7;
	xor.b64  	%rd6247, %rd6246, %rd6245;
	shl.b64 	%rd6248, %rd6247, 3;
	add.s64 	%rd6249, %rd6248, %rd6247;
	shr.u64 	%rd6250, %rd6249, 17;
	xor.b64  	%rd6251, %rd6250, %rd6249;
	shl.b64 	%rd6252, %rd6251, 5;
	add.s64 	%rd6253, %rd6252, %rd6251;
	ld.u64 	%rd6254, [%rd6181+48];
	mad.lo.s64 	%rd6255, %rd6254, 2654435761, %rd6253;
	shl.b64 	%rd6256, %rd6255, 13;
	add.s64 	%rd6257, %rd6256, %rd6255;
	shr.u64 	%rd6258, %rd6257, 7;
	xor.b64  	%rd6259, %rd6258, %rd6257;
	shl.b64 	%rd6260, %rd6259, 3;
	add.s64 	%rd6261, %rd6260, %rd6259;
	shr.u64 	%rd6262, %rd6261, 17;
	xor.b64  	%rd6263, %rd6262, %rd6261;
	shl.b64 	%rd6264, %rd6263, 5;
	add.s64 	%rd6265, %rd6264, %rd6263;
	ld.u64 	%rd6266, [%rd6181+56];
	mad.lo.s64 	%rd6267, %rd6266, 2654435761, %rd6265;
	shl.b64 	%rd6268, %rd6267, 13;
	add.s64 	%rd6269, %rd6268, %rd6267;
	shr.u64 	%rd6270, %rd6269, 7;
	xor.b64  	%rd6271, %rd6270, %rd6269;
	shl.b64 	%rd6272, %rd6271, 3;
	add.s64 	%rd6273, %rd6272, %rd6271;
	shr.u64 	%rd6274, %rd6273, 17;
	xor.b64  	%rd6275, %rd6274, %rd6273;
	shl.b64 	%rd6276, %rd6275, 5;
	add.s64 	%rd13257, %rd6276, %rd6275;
	add.s64 	%rd13249, %rd13249, 8;
	add.s64 	%rd13247, %rd13247, 8;
	setp.ne.s64 	%p385, %rd13247, %rd6277;
	@%p385 bra 	$L__BB7_815;
$L__BB7_816:
	and.b64  	%rd1365, %rd1477, 7;
	setp.eq.s64 	%p386, %rd1365, 0;
	@%p386 bra 	$L__BB7_824;
	setp.lt.u64 	%p387, %rd1365, 4;
	@%p387 bra 	$L__BB7_819;
	shl.b64 	%rd6279, %rd13249, 3;
	add.s64 	%rd6280, %rd13045, %rd6279;
	ld.u64 	%rd6281, [%rd6280];
	mad.lo.s64 	%rd6282, %rd6281, 2654435761, %rd13257;
	shl.b64 	%rd6283, %rd6282, 13;
	add.s64 	%rd6284, %rd6283, %rd6282;
	shr.u64 	%rd6285, %rd6284, 7;
	xor.b64  	%rd6286, %rd6285, %rd6284;
	shl.b64 	%rd6287, %rd6286, 3;
	add.s64 	%rd6288, %rd6287, %rd6286;
	shr.u64 	%rd6289, %rd6288, 17;
	xor.b64  	%rd6290, %rd6289, %rd6288;
	shl.b64 	%rd6291, %rd6290, 5;
	add.s64 	%rd6292, %rd6291, %rd6290;
	ld.u64 	%rd6293, [%rd6280+8];
	mad.lo.s64 	%rd6294, %rd6293, 2654435761, %rd6292;
	shl.b64 	%rd6295, %rd6294, 13;
	add.s64 	%rd6296, %rd6295, %rd6294;
	shr.u64 	%rd6297, %rd6296, 7;
	xor.b64  	%rd6298, %rd6297, %rd6296;
	shl.b64 	%rd6299, %rd6298, 3;
	add.s64 	%rd6300, %rd6299, %rd6298;
	shr.u64 	%rd6301, %rd6300, 17;
	xor.b64  	%rd6302, %rd6301, %rd6300;
	shl.b64 	%rd6303, %rd6302, 5;
	add.s64 	%rd6304, %rd6303, %rd6302;
	ld.u64 	%rd6305, [%rd6280+16];
	mad.lo.s64 	%rd6306, %rd6305, 2654435761, %rd6304;
	shl.b64 	%rd6307, %rd6306, 13;
	add.s64 	%rd6308, %rd6307, %rd6306;
	shr.u64 	%rd6309, %rd6308, 7;
	xor.b64  	%rd6310, %rd6309, %rd6308;
	shl.b64 	%rd6311, %rd6310, 3;
	add.s64 	%rd6312, %rd6311, %rd6310;
	shr.u64 	%rd6313, %rd6312, 17;
	xor.b64  	%rd6314, %rd6313, %rd6312;
	shl.b64 	%rd6315, %rd6314, 5;
	add.s64 	%rd6316, %rd6315, %rd6314;
	ld.u64 	%rd6317, [%rd6280+24];
	mad.lo.s64 	%rd6318, %rd6317, 2654435761, %rd6316;
	shl.b64 	%rd6319, %rd6318, 13;
	add.s64 	%rd6320, %rd6319, %rd6318;
	shr.u64 	%rd6321, %rd6320, 7;
	xor.b64  	%rd6322, %rd6321, %rd6320;
	shl.b64 	%rd6323, %rd6322, 3;
	add.s64 	%rd6324, %rd6323, %rd6322;
	shr.u64 	%rd6325, %rd6324, 17;
	xor.b64  	%rd6326, %rd6325, %rd6324;
	shl.b64 	%rd6327, %rd6326, 5;
	add.s64 	%rd13257, %rd6327, %rd6326;
	add.s64 	%rd13249, %rd13249, 4;
$L__BB7_819:
	setp.eq.s64 	%p388, %rd860, 0;
	@%p388 bra 	$L__BB7_824;
	setp.eq.s64 	%p389, %rd860, 1;
	@%p389 bra 	$L__BB7_822;
	shl.b64 	%rd6329, %rd13249, 3;
	add.s64 	%rd6330, %rd13045, %rd6329;
	ld.u64 	%rd6331, [%rd6330];
	mad.lo.s64 	%rd6332, %rd6331, 2654435761, %rd13257;
	shl.b64 	%rd6333, %rd6332, 13;
	add.s64 	%rd6334, %rd6333, %rd6332;
	shr.u64 	%rd6335, %rd6334, 7;
	xor.b64  	%rd6336, %rd6335, %rd6334;
	shl.b64 	%rd6337, %rd6336, 3;
	add.s64 	%rd6338, %rd6337, %rd6336;
	shr.u64 	%rd6339, %rd6338, 17;
	xor.b64  	%rd6340, %rd6339, %rd6338;
	shl.b64 	%rd6341, %rd6340, 5;
	add.s64 	%rd6342, %rd6341, %rd6340;
	ld.u64 	%rd6343, [%rd6330+8];
	mad.lo.s64 	%rd6344, %rd6343, 2654435761, %rd6342;
	shl.b64 	%rd6345, %rd6344, 13;
	add.s64 	%rd6346, %rd6345, %rd6344;
	shr.u64 	%rd6347, %rd6346, 7;
	xor.b64  	%rd6348, %rd6347, %rd6346;
	shl.b64 	%rd6349, %rd6348, 3;
	add.s64 	%rd6350, %rd6349, %rd6348;
	shr.u64 	%rd6351, %rd6350, 17;
	xor.b64  	%rd6352, %rd6351, %rd6350;
	shl.b64 	%rd6353, %rd6352, 5;
	add.s64 	%rd13257, %rd6353, %rd6352;
	add.s64 	%rd13249, %rd13249, 2;
$L__BB7_822:
	and.b64  	%rd6354, %rd1477, 1;
	setp.eq.b64 	%p390, %rd6354, 1;
	not.pred 	%p391, %p390;
	@%p391 bra 	$L__BB7_824;
	shl.b64 	%rd6355, %rd13249, 3;
	add.s64 	%rd6356, %rd13045, %rd6355;
	ld.u64 	%rd6357, [%rd6356];
	mad.lo.s64 	%rd6358, %rd6357, 2654435761, %rd13257;
	shl.b64 	%rd6359, %rd6358, 13;
	add.s64 	%rd6360, %rd6359, %rd6358;
	shr.u64 	%rd6361, %rd6360, 7;
	xor.b64  	%rd6362, %rd6361, %rd6360;
	shl.b64 	%rd6363, %rd6362, 3;
	add.s64 	%rd6364, %rd6363, %rd6362;
	shr.u64 	%rd6365, %rd6364, 17;
	xor.b64  	%rd6366, %rd6365, %rd6364;
	shl.b64 	%rd6367, %rd6366, 5;
	add.s64 	%rd13257, %rd6367, %rd6366;
$L__BB7_824:
	setp.lt.u64 	%p859, %rd13244, %rd13257;
	bra.uni 	$L__BB7_829;
$L__BB7_825:
	setp.eq.s32 	%p393, %r93, 0;
	mov.pred 	%p859, %p359;
	@%p393 bra 	$L__BB7_829;
	mov.b64 	%rd13258, 0;
	cvt.s64.s32 	%rd6372, %r93;
$L__BB7_827:
	shl.b64 	%rd6369, %rd13258, 3;
	add.s64 	%rd6370, %rd13001, %rd6369;
	ld.u64 	%rd1379, [%rd6370];
	add.s64 	%rd6371, %rd13045, %rd6369;
	ld.u64 	%rd1380, [%rd6371];
	setp.lt.u64 	%p395, %rd1379, %rd1380;
	mov.pred 	%p859, %p361;
	@%p395 bra 	$L__BB7_829;
	setp.le.u64 	%p397, %rd1379, %rd1380;
	add.s64 	%rd13258, %rd13258, 1;
	setp.lt.u64 	%p398, %rd13258, %rd6372;
	and.pred  	%p399, %p397, %p398;
	mov.pred 	%p859, %p359;
	@%p399 bra 	$L__BB7_827;
$L__BB7_829:
	selp.b64 	%rd1382, %rd13001, %rd13045, %p859;
	selp.u32 	%r209, 1, 0, %p859;
	add.s32 	%r82, %r80, %r209;
	not.pred 	%p400, %p859;
	selp.u32 	%r210, 1, 0, %p400;
	add.s32 	%r83, %r81, %r210;
	@%p859 bra 	$L__BB7_831;
	shl.b32 	%r211, %r83, 3;
	mov.u32 	%r212, _ZZN3cub18CUB_300001_SM_10006detail10merge_sort26DeviceMergeSortMergeKernelINS2_10policy_hubIPPmE9Policy600ES6_PNS0_8NullTypeES6_SA_j18tuple_indexed_lessS5_S9_EEvbT2_T3_T4_PT6_PT7_T5_PSE_SE_NS1_7vsmem_tEE19static_temp_storage;
	add.s32 	%r213, %r212, %r211;
	ld.shared.u64 	%rd13045, [%r213];
	bra.uni 	$L__BB7_832;
$L__BB7_831:
	shl.b32 	%r214, %r82, 3;
	mov.u32 	%r215, _ZZN3cub18CUB_300001_SM_10006detail10merge_sort26DeviceMergeSortMergeKernelINS2_10policy_hubIPPmE9Policy600ES6_PNS0_8NullTypeES6_SA_j18tuple_indexed_lessS5_S9_EEvbT2_T3_T4_PT6_PT7_T5_PSE_SE_NS1_7vsmem_tEE19static_temp_storage;
	add.s32 	%r216, %r215, %r214;
	ld.shared.u64 	%rd13001, [%r216];
$L__BB7_832:
	setp.ge.s32 	%p401, %r82, %r59;
	mov.u64 	%rd13302, %rd13045;
	@%p401 bra 	$L__BB7_876;
	setp.ge.s32 	%p402, %r83, %r41;
	mov.u64 	%rd13302, %rd13001;
	@%p402 bra 	$L__BB7_876;
	setp.eq.s64 	%p403, %rd1477, 0;
	mov.b64 	%rd13264, -3750763034362895579;
	@%p403 bra 	$L__BB7_840;
	setp.eq.s64 	%p404, %rd858, 0;
	mov.b64 	%rd13264, -3750763034362895579;
	mov.b64 	%rd13265, 0;
	@%p404 bra 	$L__BB7_838;
	mov.b64 	%rd13264, -3750763034362895579;
	mov.b64 	%rd13265, 0;
	and.b64  	%rd6442, %rd1477, -2;
	mov.u64 	%rd13263, %rd13265;
$L__BB7_837:
	shl.b64 	%rd6379, %rd13265, 3;
	add.s64 	%rd6380, %rd13001, %rd6379;
	ld.u64 	%rd6381, [%rd6380];
	and.b64  	%rd6382, %rd6381, 255;
	xor.b64  	%rd6383, %rd6382, %rd13264;
	mul.lo.s64 	%rd6384, %rd6383, 1099511628211;
	shr.u64 	%rd6385, %rd6381, 8;
	and.b64  	%rd6386, %rd6385, 255;
	xor.b64  	%rd6387, %rd6386, %rd6384;
	mul.lo.s64 	%rd6388, %rd6387, 1099511628211;
	shr.u64 	%rd6389, %rd6381, 16;
	and.b64  	%rd6390, %rd6389, 255;
	xor.b64  	%rd6391, %rd6390, %rd6388;
	mul.lo.s64 	%rd6392, %rd6391, 1099511628211;
	shr.u64 	%rd6393, %rd6381, 24;
	and.b64  	%rd6394, %rd6393, 255;
	xor.b64  	%rd6395, %rd6394, %rd6392;
	mul.lo.s64 	%rd6396, %rd6395, 1099511628211;
	shr.u64 	%rd6397, %rd6381, 32;
	and.b64  	%rd6398, %rd6397, 255;
	xor.b64  	%rd6399, %rd6398, %rd6396;
	mul.lo.s64 	%rd6400, %rd6399, 1099511628211;
	shr.u64 	%rd6401, %rd6381, 40;
	and.b64  	%rd6402, %rd6401, 255;
	xor.b64  	%rd6403, %rd6402, %rd6400;
	mul.lo.s64 	%rd6404, %rd6403, 1099511628211;
	shr.u64 	%rd6405, %rd6381, 48;
	and.b64  	%rd6406, %rd6405, 255;
	xor.b64  	%rd6407, %rd6406, %rd6404;
	mul.lo.s64 	%rd6408, %rd6407, 1099511628211;
	shr.u64 	%rd6409, %rd6381, 56;
	xor.b64  	%rd6410, %rd6409, %rd6408;
	mul.lo.s64 	%rd6411, %rd6410, 1099511628211;
	ld.u64 	%rd6412, [%rd6380+8];
	and.b64  	%rd6413, %rd6412, 255;
	xor.b64  	%rd6414, %rd6413, %rd6411;
	mul.lo.s64 	%rd6415, %rd6414, 1099511628211;
	shr.u64 	%rd6416, %rd6412, 8;
	and.b64  	%rd6417, %rd6416, 255;
	xor.b64  	%rd6418, %rd6417, %rd6415;
	mul.lo.s64 	%rd6419, %rd6418, 1099511628211;
	shr.u64 	%rd6420, %rd6412, 16;
	and.b64  	%rd6421, %rd6420, 255;
	xor.b64  	%rd6422, %rd6421, %rd6419;
	mul.lo.s64 	%rd6423, %rd6422, 1099511628211;
	shr.u64 	%rd6424, %rd6412, 24;
	and.b64  	%rd6425, %rd6424, 255;
	xor.b64  	%rd6426, %rd6425, %rd6423;
	mul.lo.s64 	%rd6427, %rd6426, 1099511628211;
	shr.u64 	%rd6428, %rd6412, 32;
	and.b64  	%rd6429, %rd6428, 255;
	xor.b64  	%rd6430, %rd6429, %rd6427;
	mul.lo.s64 	%rd6431, %rd6430, 1099511628211;
	shr.u64 	%rd6432, %rd6412, 40;
	and.b64  	%rd6433, %rd6432, 255;
	xor.b64  	%rd6434, %rd6433, %rd6431;
	mul.lo.s64 	%rd6435, %rd6434, 1099511628211;
	shr.u64 	%rd6436, %rd6412, 48;
	and.b64  	%rd6437, %rd6436, 255;
	xor.b64  	%rd6438, %rd6437, %rd6435;
	mul.lo.s64 	%rd6439, %rd6438, 1099511628211;
	shr.u64 	%rd6440, %rd6412, 56;
	xor.b64  	%rd6441, %rd6440, %rd6439;
	mul.lo.s64 	%rd13264, %rd6441, 1099511628211;
	add.s64 	%rd13265, %rd13265, 2;
	add.s64 	%rd13263, %rd13263, 2;
	setp.ne.s64 	%p405, %rd13263, %rd6442;
	@%p405 bra 	$L__BB7_837;
$L__BB7_838:
	and.b64  	%rd6443, %rd1477, 1;
	setp.eq.b64 	%p406, %rd6443, 1;
	not.pred 	%p407, %p406;
	@%p407 bra 	$L__BB7_840;
	shl.b64 	%rd6444, %rd13265, 3;
	add.s64 	%rd6445, %rd13001, %rd6444;
	ld.u64 	%rd6446, [%rd6445];
	and.b64  	%rd6447, %rd6446, 255;
	xor.b64  	%rd6448, %rd6447, %rd13264;
	mul.lo.s64 	%rd6449, %rd6448, 1099511628211;
	shr.u64 	%rd6450, %rd6446, 8;
	and.b64  	%rd6451, %rd6450, 255;
	xor.b64  	%rd6452, %rd6451, %rd6449;
	mul.lo.s64 	%rd6453, %rd6452, 1099511628211;
	shr.u64 	%rd6454, %rd6446, 16;
	and.b64  	%rd6455, %rd6454, 255;
	xor.b64  	%rd6456, %rd6455, %rd6453;
	mul.lo.s64 	%rd6457, %rd6456, 1099511628211;
	shr.u64 	%rd6458, %rd6446, 24;
	and.b64  	%rd6459, %rd6458, 255;
	xor.b64  	%rd6460, %rd6459, %rd6457;
	mul.lo.s64 	%rd6461, %rd6460, 1099511628211;
	shr.u64 	%rd6462, %rd6446, 32;
	and.b64  	%rd6463, %rd6462, 255;
	xor.b64  	%rd6464, %rd6463, %rd6461;
	mul.lo.s64 	%rd6465, %rd6464, 1099511628211;
	shr.u64 	%rd6466, %rd6446, 40;
	and.b64  	%rd6467, %rd6466, 255;
	xor.b64  	%rd6468, %rd6467, %rd6465;
	mul.lo.s64 	%rd6469, %rd6468, 1099511628211;
	shr.u64 	%rd6470, %rd6446, 48;
	and.b64  	%rd6471, %rd6470, 255;
	xor.b64  	%rd6472, %rd6471, %rd6469;
	mul.lo.s64 	%rd6473, %rd6472, 1099511628211;
	shr.u64 	%rd6474, %rd6446, 56;
	xor.b64  	%rd6475, %rd6474, %rd6473;
	mul.lo.s64 	%rd13264, %rd6475, 1099511628211;
$L__BB7_840:
	setp.eq.s64 	%p408, %rd1477, 0;
	mov.b64 	%rd13271, -3750763034362895579;
	@%p408 bra 	$L__BB7_846;
	setp.eq.s64 	%p409, %rd858, 0;
	mov.b64 	%rd13271, -3750763034362895579;
	mov.b64 	%rd13272, 0;
	@%p409 bra 	$L__BB7_844;
	mov.b64 	%rd13271, -3750763034362895579;
	mov.b64 	%rd13272, 0;
	and.b64  	%rd6545, %rd1477, -2;
	mov.u64 	%rd13270, %rd13272;
$L__BB7_843:
	shl.b64 	%rd6482, %rd13272, 3;
	add.s64 	%rd6483, %rd13045, %rd6482;
	ld.u64 	%rd6484, [%rd6483];
	and.b64  	%rd6485, %rd6484, 255;
	xor.b64  	%rd6486, %rd6485, %rd13271;
	mul.lo.s64 	%rd6487, %rd6486, 1099511628211;
	shr.u64 	%rd6488, %rd6484, 8;
	and.b64  	%rd6489, %rd6488, 255;
	xor.b64  	%rd6490, %rd6489, %rd6487;
	mul.lo.s64 	%rd6491, %rd6490, 1099511628211;
	shr.u64 	%rd6492, %rd6484, 16;
	and.b64  	%rd6493, %rd6492, 255;
	xor.b64  	%rd6494, %rd6493, %rd6491;
	mul.lo.s64 	%rd6495, %rd6494, 1099511628211;
	shr.u64 	%rd6496, %rd6484, 24;
	and.b64  	%rd6497, %rd6496, 255;
	xor.b64  	%rd6498, %rd6497, %rd6495;
	mul.lo.s64 	%rd6499, %rd6498, 1099511628211;
	shr.u64 	%rd6500, %rd6484, 32;
	and.b64  	%rd6501, %rd6500, 255;
	xor.b64  	%rd6502, %rd6501, %rd6499;
	mul.lo.s64 	%rd6503, %rd6502, 1099511628211;
	shr.u64 	%rd6504, %rd6484, 40;
	and.b64  	%rd6505, %rd6504, 255;
	xor.b64  	%rd6506, %rd6505, %rd6503;
	mul.lo.s64 	%rd6507, %rd6506, 1099511628211;
	shr.u64 	%rd6508, %rd6484, 48;
	and.b64  	%rd6509, %rd6508, 255;
	xor.b64  	%rd6510, %rd6509, %rd6507;
	mul.lo.s64 	%rd6511, %rd6510, 1099511628211;
	shr.u64 	%rd6512, %rd6484, 56;
	xor.b64  	%rd6513, %rd6512, %rd6511;
	mul.lo.s64 	%rd6514, %rd6513, 1099511628211;
	ld.u64 	%rd6515, [%rd6483+8];
	and.b64  	%rd6516, %rd6515, 255;
	xor.b64  	%rd6517, %rd6516, %rd6514;
	mul.lo.s64 	%rd6518, %rd6517, 1099511628211;
	shr.u64 	%rd6519, %rd6515, 8;
	and.b64  	%rd6520, %rd6519, 255;
	xor.b64  	%rd6521, %rd6520, %rd6518;
	mul.lo.s64 	%rd6522, %rd6521, 1099511628211;
	shr.u64 	%rd6523, %rd6515, 16;
	and.b64  	%rd6524, %rd6523, 255;
	xor.b64  	%rd6525, %rd6524, %rd6522;
	mul.lo.s64 	%rd6526, %rd6525, 1099511628211;
	shr.u64 	%rd6527, %rd6515, 24;
	and.b64  	%rd6528, %rd6527, 255;
	xor.b64  	%rd6529, %rd6528, %rd6526;
	mul.lo.s64 	%rd6530, %rd6529, 1099511628211;
	shr.u64 	%rd6531, %rd6515, 32;
	and.b64  	%rd6532, %rd6531, 255;
	xor.b64  	%rd6533, %rd6532, %rd6530;
	mul.lo.s64 	%rd6534, %rd6533, 1099511628211;
	shr.u64 	%rd6535, %rd6515, 40;
	and.b64  	%rd6536, %rd6535, 255;
	xor.b64  	%rd6537, %rd6536, %rd6534;
	mul.lo.s64 	%rd6538, %rd6537, 1099511628211;
	shr.u64 	%rd6539, %rd6515, 48;
	and.b64  	%rd6540, %rd6539, 255;
	xor.b64  	%rd6541, %rd6540, %rd6538;
	mul.lo.s64 	%rd6542, %rd6541, 1099511628211;
	shr.u64 	%rd6543, %rd6515, 56;
	xor.b64  	%rd6544, %rd6543, %rd6542;
	mul.lo.s64 	%rd13271, %rd6544, 1099511628211;
	add.s64 	%rd13272, %rd13272, 2;
	add.s64 	%rd13270, %rd13270, 2;
	setp.ne.s64 	%p410, %rd13270, %rd6545;
	@%p410 bra 	$L__BB7_843;
$L__BB7_844:
	and.b64  	%rd6546, %rd1477, 1;
	setp.eq.b64 	%p411, %rd6546, 1;
	not.pred 	%p412, %p411;
	@%p412 bra 	$L__BB7_846;
	shl.b64 	%rd6547, %rd13272, 3;
	add.s64 	%rd6548, %rd13045, %rd6547;
	ld.u64 	%rd6549, [%rd6548];
	and.b64  	%rd6550, %rd6549, 255;
	xor.b64  	%rd6551, %rd6550, %rd13271;
	mul.lo.s64 	%rd6552, %rd6551, 1099511628211;
	shr.u64 	%rd6553, %rd6549, 8;
	and.b64  	%rd6554, %rd6553, 255;
	xor.b64  	%rd6555, %rd6554, %rd6552;
	mul.lo.s64 	%rd6556, %rd6555, 1099511628211;
	shr.u64 	%rd6557, %rd6549, 16;
	and.b64  	%rd6558, %rd6557, 255;
	xor.b64  	%rd6559, %rd6558, %rd6556;
	mul.lo.s64 	%rd6560, %rd6559, 1099511628211;
	shr.u64 	%rd6561, %rd6549, 24;
	and.b64  	%rd6562, %rd6561, 255;
	xor.b64  	%rd6563, %rd6562, %rd6560;
	mul.lo.s64 	%rd6564, %rd6563, 1099511628211;
	shr.u64 	%rd6565, %rd6549, 32;
	and.b64  	%rd6566, %rd6565, 255;
	xor.b64  	%rd6567, %rd6566, %rd6564;
	mul.lo.s64 	%rd6568, %rd6567, 1099511628211;
	shr.u64 	%rd6569, %rd6549, 40;
	and.b64  	%rd6570, %rd6569, 255;
	xor.b64  	%rd6571, %rd6570, %rd6568;
	mul.lo.s64 	%rd6572, %rd6571, 1099511628211;
	shr.u64 	%rd6573, %rd6549, 48;
	and.b64  	%rd6574, %rd6573, 255;
	xor.b64  	%rd6575, %rd6574, %rd6572;
	mul.lo.s64 	%rd6576, %rd6575, 1099511628211;
	shr.u64 	%rd6577, %rd6549, 56;
	xor.b64  	%rd6578, %rd6577, %rd6576;
	mul.lo.s64 	%rd13271, %rd6578, 1099511628211;
$L__BB7_846:
	setp.eq.s64 	%p413, %rd13264, %rd13271;
	@%p413 bra 	$L__BB7_872;
	setp.eq.s64 	%p414, %rd1477, 0;
	mov.b64 	%rd13287, 0;
	@%p414 bra 	$L__BB7_859;
	setp.lt.u64 	%p415, %rd858, 7;
	mov.b64 	%rd13279, 0;
	mov.u64 	%rd13287, %rd13279;
	@%p415 bra 	$L__BB7_851;
	mov.b64 	%rd13279, 0;
	and.b64  	%rd6680, %rd1477, -8;
	mov.u64 	%rd13277, %rd13279;
$L__BB7_850:
	.pragma "nounroll";
	shl.b64 	%rd6583, %rd13279, 3;
	add.s64 	%rd6584, %rd13001, %rd6583;
	ld.u64 	%rd6585, [%rd6584];
	mad.lo.s64 	%rd6586, %rd6585, 2654435761, %rd13287;
	shl.b64 	%rd6587, %rd6586, 13;
	add.s64 	%rd6588, %rd6587, %rd6586;
	shr.u64 	%rd6589, %rd6588, 7;
	xor.b64  	%rd6590, %rd6589, %rd6588;
	shl.b64 	%rd6591, %rd6590, 3;
	add.s64 	%rd6592, %rd6591, %rd6590;
	shr.u64 	%rd6593, %rd6592, 17;
	xor.b64  	%rd6594, %rd6593, %rd6592;
	shl.b64 	%rd6595, %rd6594, 5;
	add.s64 	%rd6596, %rd6595, %rd6594;
	ld.u64 	%rd6597, [%rd6584+8];
	mad.lo.s64 	%rd6598, %rd6597, 2654435761, %rd6596;
	shl.b64 	%rd6599, %rd6598, 13;
	add.s64 	%rd6600, %rd6599, %rd6598;
	shr.u64 	%rd6601, %rd6600, 7;
	xor.b64  	%rd6602, %rd6601, %rd6600;
	shl.b64 	%rd6603, %rd6602, 3;
	add.s64 	%rd6604, %rd6603, %rd6602;
	shr.u64 	%rd6605, %rd6604, 17;
	xor.b64  	%rd6606, %rd6605, %rd6604;
	shl.b64 	%rd6607, %rd6606, 5;
	add.s64 	%rd6608, %rd6607, %rd6606;
	ld.u64 	%rd6609, [%rd6584+16];
	mad.lo.s64 	%rd6610, %rd6609, 2654435761, %rd6608;
	shl.b64 	%rd6611, %rd6610, 13;
	add.s64 	%rd6612, %rd6611, %rd6610;
	shr.u64 	%rd6613, %rd6612, 7;
	xor.b64  	%rd6614, %rd6613, %rd6612;
	shl.b64 	%rd6615, %rd6614, 3;
	add.s64 	%rd6616, %rd6615, %rd6614;
	shr.u64 	%rd6617, %rd6616, 17;
	xor.b64  	%rd6618, %rd6617, %rd6616;
	shl.b64 	%rd6619, %rd6618, 5;
	add.s64 	%rd6620, %rd6619, %rd6618;
	ld.u64 	%rd6621, [%rd6584+24];
	mad.lo.s64 	%rd6622, %rd6621, 2654435761, %rd6620;
	shl.b64 	%rd6623, %rd6622, 13;
	add.s64 	%rd6624, %rd6623, %rd6622;
	shr.u64 	%rd6625, %rd6624, 7;
	xor.b64  	%rd6626, %rd6625, %rd6624;
	shl.b64 	%rd6627, %rd6626, 3;
	add.s64 	%rd6628, %rd6627, %rd6626;
	shr.u64 	%rd6629, %rd6628, 17;
	xor.b64  	%rd6630, %rd6629, %rd6628;
	shl.b64 	%rd6631, %rd6630, 5;
	add.s64 	%rd6632, %rd6631, %rd6630;
	ld.u64 	%rd6633, [%rd6584+32];
	mad.lo.s64 	%rd6634, %rd6633, 2654435761, %rd6632;
	shl.b64 	%rd6635, %rd6634, 13;
	add.s64 	%rd6636, %rd6635, %rd6634;
	shr.u64 	%rd6637, %rd6636, 7;
	xor.b64  	%rd6638, %rd6637, %rd6636;
	shl.b64 	%rd6639, %rd6638, 3;
	add.s64 	%rd6640, %rd6639, %rd6638;
	shr.u64 	%rd6641, %rd6640, 17;
	xor.b64  	%rd6642, %rd6641, %rd6640;
	shl.b64 	%rd6643, %rd6642, 5;
	add.s64 	%rd6644, %rd6643, %rd6642;
	ld.u64 	%rd6645, [%rd6584+40];
	mad.lo.s64 	%rd6646, %rd6645, 2654435761, %rd6644;
	shl.b64 	%rd6647, %rd6646, 13;
	add.s64 	%rd6648, %rd6647, %rd6646;
	shr.u64 	%rd6649, %rd6648, 7;
	xor.b64  	%rd6650, %rd6649, %rd6648;
	shl.b64 	%rd6651, %rd6650, 3;
	add.s64 	%rd6652, %rd6651, %rd6650;
	shr.u64 	%rd6653, %rd6652, 17;
	xor.b64  	%rd6654, %rd6653, %rd6652;
	shl.b64 	%rd6655, %rd6654, 5;
	add.s64 	%rd6656, %rd6655, %rd6654;
	ld.u64 	%rd6657, [%rd6584+48];
	mad.lo.s64 	%rd6658, %rd6657, 2654435761, %rd6656;
	shl.b64 	%rd6659, %rd6658, 13;
	add.s64 	%rd6660, %rd6659, %rd6658;
	shr.u64 	%rd6661, %rd6660, 7;
	xor.b64  	%rd6662, %rd6661, %rd6660;
	shl.b64 	%rd6663, %rd6662, 3;
	add.s64 	%rd6664, %rd6663, %rd6662;
	shr.u64 	%rd6665, %rd6664, 17;
	xor.b64  	%rd6666, %rd6665, %rd6664;
	shl.b64 	%rd6667, %rd6666, 5;
	add.s64 	%rd6668, %rd6667, %rd6666;
	ld.u64 	%rd6669, [%rd6584+56];
	mad.lo.s64 	%rd6670, %rd6669, 2654435761, %rd6668;
	shl.b64 	%rd6671, %rd6670, 13;
	add.s64 	%rd6672, %rd6671, %rd6670;
	shr.u64 	%rd6673, %rd6672, 7;
	xor.b64  	%rd6674, %rd6673, %rd6672;
	shl.b64 	%rd6675, %rd6674, 3;
	add.s64 	%rd6676, %rd6675, %rd6674;
	shr.u64 	%rd6677, %rd6676, 17;
	xor.b64  	%rd6678, %rd6677, %rd6676;
	shl.b64 	%rd6679, %rd6678, 5;
	add.s64 	%rd13287, %rd6679, %rd6678;
	add.s64 	%rd13279, %rd13279, 8;
	add.s64 	%rd13277, %rd13277, 8;
	setp.ne.s64 	%p416, %rd13277, %rd6680;
	@%p416 bra 	$L__BB7_850;
$L__BB7_851:
	and.b64  	%rd1418, %rd1477, 7;
	setp.eq.s64 	%p417, %rd1418, 0;
	@%p417 bra 	$L__BB7_859;
	setp.lt.u64 	%p418, %rd1418, 4;
	@%p418 bra 	$L__BB7_854;
	shl.b64 	%rd6682, %rd13279, 3;
	add.s64 	%rd6683, %rd13001, %rd6682;
	ld.u64 	%rd6684, [%rd6683];
	mad.lo.s64 	%rd6685, %rd6684, 2654435761, %rd13287;
	shl.b64 	%rd6686, %rd6685, 13;
	add.s64 	%rd6687, %rd6686, %rd6685;
	shr.u64 	%rd6688, %rd6687, 7;
	xor.b64  	%rd6689, %rd6688, %rd6687;
	shl.b64 	%rd6690, %rd6689, 3;
	add.s64 	%rd6691, %rd6690, %rd6689;
	shr.u64 	%rd6692, %rd6691, 17;
	xor.b64  	%rd6693, %rd6692, %rd6691;
	shl.b64 	%rd6694, %rd6693, 5;
	add.s64 	%rd6695, %rd6694, %rd6693;
	ld.u64 	%rd6696, [%rd6683+8];
	mad.lo.s64 	%rd6697, %rd6696, 2654435761, %rd6695;
	shl.b64 	%rd6698, %rd6697, 13;
	add.s64 	%rd6699, %rd6698, %rd6697;
	shr.u64 	%rd6700, %rd6699, 7;
	xor.b64  	%rd6701, %rd6700, %rd6699;
	shl.b64 	%rd6702, %rd6701, 3;
	add.s64 	%rd6703, %rd6702, %rd6701;
	shr.u64 	%rd6704, %rd6703, 17;
	xor.b64  	%rd6705, %rd6704, %rd6703;
	shl.b64 	%rd6706, %rd6705, 5;
	add.s64 	%rd6707, %rd6706, %rd6705;
	ld.u64 	%rd6708, [%rd6683+16];
	mad.lo.s64 	%rd6709, %rd6708, 2654435761, %rd6707;
	shl.b64 	%rd6710, %rd6709, 13;
	add.s64 	%rd6711, %rd6710, %rd6709;
	shr.u64 	%rd6712, %rd6711, 7;
	xor.b64  	%rd6713, %rd6712, %rd6711;
	shl.b64 	%rd6714, %rd6713, 3;
	add.s64 	%rd6715, %rd6714, %rd6713;
	shr.u64 	%rd6716, %rd6715, 17;
	xor.b64  	%rd6717, %rd6716, %rd6715;
	shl.b64 	%rd6718, %rd6717, 5;
	add.s64 	%rd6719, %rd6718, %rd6717;
	ld.u64 	%rd6720, [%rd6683+24];
	mad.lo.s64 	%rd6721, %rd6720, 2654435761, %rd6719;
	shl.b64 	%rd6722, %rd6721, 13;
	add.s64 	%rd6723, %rd6722, %rd6721;
	shr.u64 	%rd6724, %rd6723, 7;
	xor.b64  	%rd6725, %rd6724, %rd6723;
	shl.b64 	%rd6726, %rd6725, 3;
	add.s64 	%rd6727, %rd6726, %rd6725;
	shr.u64 	%rd6728, %rd6727, 17;
	xor.b64  	%rd6729, %rd6728, %rd6727;
	shl.b64 	%rd6730, %rd6729, 5;
	add.s64 	%rd13287, %rd6730, %rd6729;
	add.s64 	%rd13279, %rd13279, 4;
$L__BB7_854:
	setp.eq.s64 	%p419, %rd860, 0;
	@%p419 bra 	$L__BB7_859;
	setp.eq.s64 	%p420, %rd860, 1;
	@%p420 bra 	$L__BB7_857;
	shl.b64 	%rd6732, %rd13279, 3;
	add.s64 	%rd6733, %rd13001, %rd6732;
	ld.u64 	%rd6734, [%rd6733];
	mad.lo.s64 	%rd6735, %rd6734, 2654435761, %rd13287;
	shl.b64 	%rd6736, %rd6735, 13;
	add.s64 	%rd6737, %rd6736, %rd6735;
	shr.u64 	%rd6738, %rd6737, 7;
	xor.b64  	%rd6739, %rd6738, %rd6737;
	shl.b64 	%rd6740, %rd6739, 3;
	add.s64 	%rd6741, %rd6740, %rd6739;
	shr.u64 	%rd6742, %rd6741, 17;
	xor.b64  	%rd6743, %rd6742, %rd6741;
	shl.b64 	%rd6744, %rd6743, 5;
	add.s64 	%rd6745, %rd6744, %rd6743;
	ld.u64 	%rd6746, [%rd6733+8];
	mad.lo.s64 	%rd6747, %rd6746, 2654435761, %rd6745;
	shl.b64 	%rd6748, %rd6747, 13;
	add.s64 	%rd6749, %rd6748, %rd6747;
	shr.u64 	%rd6750, %rd6749, 7;
	xor.b64  	%rd6751, %rd6750, %rd6749;
	shl.b64 	%rd6752, %rd6751, 3;
	add.s64 	%rd6753, %rd6752, %rd6751;
	shr.u64 	%rd6754, %rd6753, 17;
	xor.b64  	%rd6755, %rd6754, %rd6753;
	shl.b64 	%rd6756, %rd6755, 5;
	add.s64 	%rd13287, %rd6756, %rd6755;
	add.s64 	%rd13279, %rd13279, 2;
$L__BB7_857:
	and.b64  	%rd6757, %rd1477, 1;
	setp.eq.b64 	%p421, %rd6757, 1;
	not.pred 	%p422, %p421;
	@%p422 bra 	$L__BB7_859;
	shl.b64 	%rd6758, %rd13279, 3;
	add.s64 	%rd6759, %rd13001, %rd6758;
	ld.u64 	%rd6760, [%rd6759];
	mad.lo.s64 	%rd6761, %rd6760, 2654435761, %rd13287;
	shl.b64 	%rd6762, %rd6761, 13;
	add.s64 	%rd6763, %rd6762, %rd6761;
	shr.u64 	%rd6764, %rd6763, 7;
	xor.b64  	%rd6765, %rd6764, %rd6763;
	shl.b64 	%rd6766, %rd6765, 3;
	add.s64 	%rd6767, %rd6766, %rd6765;
	shr.u64 	%rd6768, %rd6767, 17;
	xor.b64  	%rd6769, %rd6768, %rd6767;
	shl.b64 	%rd6770, %rd6769, 5;
	add.s64 	%rd13287, %rd6770, %rd6769;
$L__BB7_859:
	setp.eq.s64 	%p423, %rd1477, 0;
	mov.b64 	%rd13300, 0;
	@%p423 bra 	$L__BB7_871;
	setp.lt.u64 	%p424, %rd858, 7;
	mov.b64 	%rd13292, 0;
	mov.u64 	%rd13300, %rd13292;
	@%p424 bra 	$L__BB7_863;
	mov.b64 	%rd13292, 0;
	and.b64  	%rd6872, %rd1477, -8;
	mov.u64 	%rd13290, %rd13292;
$L__BB7_862:
	.pragma "nounroll";
	shl.b64 	%rd6775, %rd13292, 3;
	add.s64 	%rd6776, %rd13045, %rd6775;
	ld.u64 	%rd6777, [%rd6776];
	mad.lo.s64 	%rd6778, %rd6777, 2654435761, %rd13300;
	shl.b64 	%rd6779, %rd6778, 13;
	add.s64 	%rd6780, %rd6779, %rd6778;
	shr.u64 	%rd6781, %rd6780, 7;
	xor.b64  	%rd6782, %rd6781, %rd6780;
	shl.b64 	%rd6783, %rd6782, 3;
	add.s64 	%rd6784, %rd6783, %rd6782;
	shr.u64 	%rd6785, %rd6784, 17;
	xor.b64  	%rd6786, %rd6785, %rd6784;
	shl.b64 	%rd6787, %rd6786, 5;
	add.s64 	%rd6788, %rd6787, %rd6786;
	ld.u64 	%rd6789, [%rd6776+8];
	mad.lo.s64 	%rd6790, %rd6789, 2654435761, %rd6788;
	shl.b64 	%rd6791, %rd6790, 13;
	add.s64 	%rd6792, %rd6791, %rd6790;
	shr.u64 	%rd6793, %rd6792, 7;
	xor.b64  	%rd6794, %rd6793, %rd6792;
	shl.b64 	%rd6795, %rd6794, 3;
	add.s64 	%rd6796, %rd6795, %rd6794;
	shr.u64 	%rd6797, %rd6796, 17;
	xor.b64  	%rd6798, %rd6797, %rd6796;
	shl.b64 	%rd6799, %rd6798, 5;
	add.s64 	%rd6800, %rd6799, %rd6798;
	ld.u64 	%rd6801, [%rd6776+16];
	mad.lo.s64 	%rd6802, %rd6801, 2654435761, %rd6800;
	shl.b64 	%rd6803, %rd6802, 13;
	add.s64 	%rd6804, %rd6803, %rd6802;
	shr.u64 	%rd6805, %rd6804, 7;
	xor.b64  	%rd6806, %rd6805, %rd6804;
	shl.b64 	%rd6807, %rd6806, 3;
	add.s64 	%rd6808, %rd6807, %rd6806;
	shr.u64 	%rd6809, %rd6808, 17;
	xor.b64  	%rd6810, %rd6809, %rd6808;
	shl.b64 	%rd6811, %rd6810, 5;
	add.s64 	%rd6812, %rd6811, %rd6810;
	ld.u64 	%rd6813, [%rd6776+24];
	mad.lo.s64 	%rd6814, %rd6813, 2654435761, %rd6812;
	shl.b64 	%rd6815, %rd6814, 13;
	add.s64 	%rd6816, %rd6815, %rd6814;
	shr.u64 	%rd6817, %rd6816, 7;
	xor.b64  	%rd6818, %rd6817, %rd6816;
	shl.b64 	%rd6819, %rd6818, 3;
	add.s64 	%rd6820, %rd6819, %rd6818;
	shr.u64 	%rd6821, %rd6820, 17;
	xor.b64  	%rd6822, %rd6821, %rd6820;
	shl.b64 	%rd6823, %rd6822, 5;
	add.s64 	%rd6824, %rd6823, %rd6822;
	ld.u64 	%rd6825, [%rd6776+32];
	mad.lo.s64 	%rd6826, %rd6825, 2654435761, %rd6824;
	shl.b64 	%rd6827, %rd6826, 13;
	add.s64 	%rd6828, %rd6827, %rd6826;
	shr.u64 	%rd6829, %rd6828, 7;
	xor.b64  	%rd6830, %rd6829, %rd6828;
	shl.b64 	%rd6831, %rd6830, 3;
	add.s64 	%rd6832, %rd6831, %rd6830;
	shr.u64 	%rd6833, %rd6832, 17;
	xor.b64  	%rd6834, %rd6833, %rd6832;
	shl.b64 	%rd6835, %rd6834, 5;
	add.s64 	%rd6836, %rd6835, %rd6834;
	ld.u64 	%rd6837, [%rd6776+40];
	mad.lo.s64 	%rd6838, %rd6837, 2654435761, %rd6836;
	shl.b64 	%rd6839, %rd6838, 13;
	add.s64 	%rd6840, %rd6839, %rd6838;
	shr.u64 	%rd6841, %rd6840, 7;
	xor.b64  	%rd6842, %rd6841, %rd6840;
	shl.b64 	%rd6843, %rd6842, 3;
	add.s64 	%rd6844, %rd6843, %rd6842;
	shr.u64 	%rd6845, %rd6844, 17;
	xor.b64  	%rd6846, %rd6845, %rd6844;
	shl.b64 	%rd6847, %rd6846, 5;
	add.s64 	%rd6848, %rd6847, %rd6846;
	ld.u64 	%rd6849, [%rd6776+48];
	mad.lo.s64 	%rd6850, %rd6849, 2654435761, %rd6848;
	shl.b64 	%rd6851, %rd6850, 13;
	add.s64 	%rd6852, %rd6851, %rd6850;
	shr.u64 	%rd6853, %rd6852, 7;
	xor.b64  	%rd6854, %rd6853, %rd6852;
	shl.b64 	%rd6855, %rd6854, 3;
	add.s64 	%rd6856, %rd6855, %rd6854;
	shr.u64 	%rd6857, %rd6856, 17;
	xor.b64  	%rd6858, %rd6857, %rd6856;
	shl.b64 	%rd6859, %rd6858, 5;
	add.s64 	%rd6860, %rd6859, %rd6858;
	ld.u64 	%rd6861, [%rd6776+56];
	mad.lo.s64 	%rd6862, %rd6861, 2654435761, %rd6860;
	shl.b64 	%rd6863, %rd6862, 13;
	add.s64 	%rd6864, %rd6863, %rd6862;
	shr.u64 	%rd6865, %rd6864, 7;
	xor.b64  	%rd6866, %rd6865, %rd6864;
	shl.b64 	%rd6867, %rd6866, 3;
	add.s64 	%rd6868, %rd6867, %rd6866;
	shr.u64 	%rd6869, %rd6868, 17;
	xor.b64  	%rd6870, %rd6869, %rd6868;
	shl.b64 	%rd6871, %rd6870, 5;
	add.s64 	%rd13300, %rd6871, %rd6870;
	add.s64 	%rd13292, %rd13292, 8;
	add.s64 	%rd13290, %rd13290, 8;
	setp.ne.s64 	%p425, %rd13290, %rd6872;
	@%p425 bra 	$L__BB7_862;
$L__BB7_863:
	and.b64  	%rd1440, %rd1477, 7;
	setp.eq.s64 	%p426, %rd1440, 0;
	@%p426 bra 	$L__BB7_871;
	setp.lt.u64 	%p427, %rd1440, 4;
	@%p427 bra 	$L__BB7_866;
	shl.b64 	%rd6874, %rd13292, 3;
	add.s64 	%rd6875, %rd13045, %rd6874;
	ld.u64 	%rd6876, [%rd6875];
	mad.lo.s64 	%rd6877, %rd6876, 2654435761, %rd13300;
	shl.b64 	%rd6878, %rd6877, 13;
	add.s64 	%rd6879, %rd6878, %rd6877;
	shr.u64 	%rd6880, %rd6879, 7;
	xor.b64  	%rd6881, %rd6880, %rd6879;
	shl.b64 	%rd6882, %rd6881, 3;
	add.s64 	%rd6883, %rd6882, %rd6881;
	shr.u64 	%rd6884, %rd6883, 17;
	xor.b64  	%rd6885, %rd6884, %rd6883;
	shl.b64 	%rd6886, %rd6885, 5;
	add.s64 	%rd6887, %rd6886, %rd6885;
	ld.u64 	%rd6888, [%rd6875+8];
	mad.lo.s64 	%rd6889, %rd6888, 2654435761, %rd6887;
	shl.b64 	%rd6890, %rd6889, 13;
	add.s64 	%rd6891, %rd6890, %rd6889;
	shr.u64 	%rd6892, %rd6891, 7;
	xor.b64  	%rd6893, %rd6892, %rd6891;
	shl.b64 	%rd6894, %rd6893, 3;
	add.s64 	%rd6895, %rd6894, %rd6893;
	shr.u64 	%rd6896, %rd6895, 17;
	xor.b64  	%rd6897, %rd6896, %rd6895;
	shl.b64 	%rd6898, %rd6897, 5;
	add.s64 	%rd6899, %rd6898, %rd6897;
	ld.u64 	%rd6900, [%rd6875+16];
	mad.lo.s64 	%rd6901, %rd6900, 2654435761, %rd6899;
	shl.b64 	%rd6902, %rd6901, 13;
	add.s64 	%rd6903, %rd6902, %rd6901;
	shr.u64 	%rd6904, %rd6903, 7;
	xor.b64  	%rd6905, %rd6904, %rd6903;
	shl.b64 	%rd6906, %rd6905, 3;
	add.s64 	%rd6907, %rd6906, %rd6905;
	shr.u64 	%rd6908, %rd6907, 17;
	xor.b64  	%rd6909, %rd6908, %rd6907;
	shl.b64 	%rd6910, %rd6909, 5;
	add.s64 	%rd6911, %rd6910, %rd6909;
	ld.u64 	%rd6912, [%rd6875+24];
	mad.lo.s64 	%rd6913, %rd6912, 2654435761, %rd6911;
	shl.b64 	%rd6914, %rd6913, 13;
	add.s64 	%rd6915, %rd6914, %rd6913;
	shr.u64 	%rd6916, %rd6915, 7;
	xor.b64  	%rd6917, %rd6916, %rd6915;
	shl.b64 	%rd6918, %rd6917, 3;
	add.s64 	%rd6919, %rd6918, %rd6917;
	shr.u64 	%rd6920, %rd6919, 17;
	xor.b64  	%rd6921, %rd6920, %rd6919;
	shl.b64 	%rd6922, %rd6921, 5;
	add.s64 	%rd13300, %rd6922, %rd6921;
	add.s64 	%rd13292, %rd13292, 4;
$L__BB7_866:
	setp.eq.s64 	%p428, %rd860, 0;
	@%p428 bra 	$L__BB7_871;
	and.b64  	%rd6924, %rd1477, 3;
	setp.eq.s64 	%p429, %rd6924, 1;
	@%p429 bra 	$L__BB7_869;
	shl.b64 	%rd6925, %rd13292, 3;
	add.s64 	%rd6926, %rd13045, %rd6925;
	ld.u64 	%rd6927, [%rd6926];
	mad.lo.s64 	%rd6928, %rd6927, 2654435761, %rd13300;
	shl.b64 	%rd6929, %rd6928, 13;
	add.s64 	%rd6930, %rd6929, %rd6928;
	shr.u64 	%rd6931, %rd6930, 7;
	xor.b64  	%rd6932, %rd6931, %rd6930;
	shl.b64 	%rd6933, %rd6932, 3;
	add.s64 	%rd6934, %rd6933, %rd6932;
	shr.u64 	%rd6935, %rd6934, 17;
	xor.b64  	%rd6936, %rd6935, %rd6934;
	shl.b64 	%rd6937, %rd6936, 5;
	add.s64 	%rd6938, %rd6937, %rd6936;
	ld.u64 	%rd6939, [%rd6926+8];
	mad.lo.s64 	%rd6940, %rd6939, 2654435761, %rd6938;
	shl.b64 	%rd6941, %rd6940, 13;
	add.s64 	%rd6942, %rd6941, %rd6940;
	shr.u64 	%rd6943, %rd6942, 7;
	xor.b64  	%rd6944, %rd6943, %rd6942;
	shl.b64 	%rd6945, %rd6944, 3;
	add.s64 	%rd6946, %rd6945, %rd6944;
	shr.u64 	%rd6947, %rd6946, 17;
	xor.b64  	%rd6948, %rd6947, %rd6946;
	shl.b64 	%rd6949, %rd6948, 5;
	add.s64 	%rd13300, %rd6949, %rd6948;
	add.s64 	%rd13292, %rd13292, 2;
$L__BB7_869:
	and.b64  	%rd6950, %rd1477, 1;
	setp.eq.b64 	%p430, %rd6950, 1;
	not.pred 	%p431, %p430;
	@%p431 bra 	$L__BB7_871;
	shl.b64 	%rd6951, %rd13292, 3;
	add.s64 	%rd6952, %rd13045, %rd6951;
	ld.u64 	%rd6953, [%rd6952];
	mad.lo.s64 	%rd6954, %rd6953, 2654435761, %rd13300;
	shl.b64 	%rd6955, %rd6954, 13;
	add.s64 	%rd6956, %rd6955, %rd6954;
	shr.u64 	%rd6957, %rd6956, 7;
	xor.b64  	%rd6958, %rd6957, %rd6956;
	shl.b64 	%rd6959, %rd6958, 3;
	add.s64 	%rd6960, %rd6959, %rd6958;
	shr.u64 	%rd6961, %rd6960, 17;
	xor.b64  	%rd6962, %rd6961, %rd6960;
	shl.b64 	%rd6963, %rd6962, 5;
	add.s64 	%rd13300, %rd6963, %rd6962;
$L__BB7_871:
	setp.lt.u64 	%p432, %rd13287, %rd13300;
	selp.b64 	%rd13302, %rd13001, %rd13045, %p432;
	bra.uni 	$L__BB7_876;
$L__BB7_872:
	setp.eq.s32 	%p433, %r93, 0;
	mov.u64 	%rd13302, %rd13045;
	@%p433 bra 	$L__BB7_876;
	mov.b64 	%rd13301, 0;
	cvt.s64.s32 	%rd6968, %r93;
$L__BB7_874:
	shl.b64 	%rd6965, %rd13301, 3;
	add.s64 	%rd6966, %rd13001, %rd6965;
	ld.u64 	%rd1455, [%rd6966];
	add.s64 	%rd6967, %rd13045, %rd6965;
	ld.u64 	%rd1456, [%rd6967];
	setp.lt.u64 	%p434, %rd1455, %rd1456;
	mov.u64 	%rd13302, %rd13001;
	@%p434 bra 	$L__BB7_876;
	setp.le.u64 	%p435, %rd1455, %rd1456;
	add.s64 	%rd13301, %rd13301, 1;
	setp.lt.u64 	%p436, %rd13301, %rd6968;
	and.pred  	%p437, %p435, %p436;
	mov.u64 	%rd13302, %rd13045;
	@%p437 bra 	$L__BB7_874;
$L__BB7_876:
	ld.param.s8 	%rs7, [_ZN3cub18CUB_300001_SM_10006detail10merge_sort26DeviceMergeSortMergeKernelINS2_10policy_hubIPPmE9Policy600ES6_PNS0_8NullTypeES6_SA_j18tuple_indexed_lessS5_S9_EEvbT2_T3_T4_PT6_PT7_T5_PSE_SE_NS1_7vsmem_tE_param_0];
	mov.u32 	%r217, %ctaid.x;
	shl.b32 	%r84, %r217, 11;
	shl.b32 	%r85, %r3, 3;
	setp.eq.s16 	%p438, %rs7, 0;
	bar.sync 	0;
	@%p438 bra 	$L__BB7_895;
	cvt.u64.u32 	%rd1459, %r84;
	// begin inline asm
	mov.u32 %r218, %laneid;
	// end inline asm
	and.b32  	%r86, %r85, 7936;
	shl.b32 	%r219, %r218, 3;
	add.s32 	%r220, %r219, %r86;
	shr.s32 	%r221, %r220, 5;
	add.s32 	%r222, %r221, %r220;
	shl.b32 	%r223, %r222, 3;
	mov.u32 	%r224, _ZZN3cub18CUB_300001_SM_10006detail10merge_sort26DeviceMergeSortMergeKernelINS2_10policy_hubIPPmE9Policy600ES6_PNS0_8NullTypeES6_SA_j18tuple_indexed_lessS5_S9_EEvbT2_T3_T4_PT6_PT7_T5_PSE_SE_NS1_7vsmem_tEE19static_temp_storage;
	add.s32 	%r225, %r224, %r223;
	st.shared.u64 	[%r225], %rd934;
	st.shared.u64 	[%r225+8], %rd1010;
	st.shared.u64 	[%r225+16], %rd1084;
	st.shared.u64 	[%r225+24], %rd1158;
	st.shared.u64 	[%r225+32], %rd1232;
	st.shared.u64 	[%r225+40], %rd1307;
	st.shared.u64 	[%r225+48], %rd1382;
	st.shared.u64 	[%r225+56], %rd13302;
	bar.warp.sync 	-1;
	mad.lo.s32 	%r226, %r218, -7, %r220;
	shr.s32 	%r227, %r226, 5;
	add.s32 	%r228, %r227, %r226;
	shl.b32 	%r229, %r228, 3;
	add.s32 	%r230, %r224, %r229;
	ld.shared.u64 	%rd1460, [%r230];
	add.s32 	%r231, %r226, 32;
	shr.s32 	%r232, %r231, 5;
	add.s32 	%r233, %r232, %r226;
	shl.b32 	%r234, %r233, 3;
	add.s32 	%r235, %r224, %r234;
	ld.shared.u64 	%rd1461, [%r235+256];
	add.s32 	%r236, %r226, 64;
	shr.s32 	%r237, %r236, 5;
	add.s32 	%r238, %r237, %r226;
	shl.b32 	%r239, %r238, 3;
	add.s32 	%r240, %r224, %r239;
	ld.shared.u64 	%rd1462, [%r240+512];
	add.s32 	%r241, %r226, 96;
	shr.s32 	%r242, %r241, 5;
	add.s32 	%r243, %r242, %r226;
	shl.b32 	%r244, %r243, 3;
	add.s32 	%r245, %r224, %r244;
	ld.shared.u64 	%rd1463, [%r245+768];
	add.s32 	%r246, %r226, 128;
	shr.s32 	%r247, %r246, 5;
	add.s32 	%r248, %r247, %r226;
	shl.b32 	%r249, %r248, 3;
	add.s32 	%r250, %r224, %r249;
	ld.shared.u64 	%rd1464, [%r250+1024];
	add.s32 	%r251, %r226, 160;
	shr.s32 	%r252, %r251, 5;
	add.s32 	%r253, %r252, %r226;
	shl.b32 	%r254, %r253, 3;
	add.s32 	%r255, %r224, %r254;
	ld.shared.u64 	%rd1465, [%r255+1280];
	add.s32 	%r256, %r226, 192;
	shr.s32 	%r257, %r256, 5;
	add.s32 	%r258, %r257, %r226;
	shl.b32 	%r259, %r258, 3;
	add.s32 	%r260, %r224, %r259;
	ld.shared.u64 	%rd1466, [%r260+1536];
	add.s32 	%r261, %r226, 224;
	shr.s32 	%r262, %r261, 5;
	add.s32 	%r263, %r262, %r226;
	shl.b32 	%r264, %r263, 3;
	add.s32 	%r265, %r224, %r264;
	ld.shared.u64 	%rd1467, [%r265+1792];
	setp.ne.s32 	%p439, %r3, 0;
	@%p439 bra 	$L__BB7_879;
	st.volatile.shared.u32 	[_ZZN3cub18CUB_300001_SM_10006detail10merge_sort26DeviceMergeSortMergeKernelINS2_10policy_hubIPPmE9Policy600ES6_PNS0_8NullTypeES6_SA_j18tuple_indexed_lessS5_S9_EEvbT2_T3_T4_PT6_PT7_T5_PSE_SE_NS1_7vsmem_tEE19static_temp_storage+16896], %r59;
$L__BB7_879:
	bar.sync 	0;
	ld.volatile.shared.u32 	%r87, [_ZZN3cub18CUB_300001_SM_10006detail10merge_sort26DeviceMergeSortMergeKernelINS2_10policy_hubIPPmE9Policy600ES6_PNS0_8NullTypeES6_SA_j18tuple_indexed_lessS5_S9_EEvbT2_T3_T4_PT6_PT7_T5_PSE_SE_NS1_7vsmem_tEE19static_temp_storage+16896];
	and.b32  	%r266, %r3, 31;
	add.s32 	%r88, %r86, %r266;
	setp.ge.s32 	%p440, %r88, %r87;
	@%p440 bra 	$L__BB7_881;
	cvt.u64.u32 	%rd6969, %r88;
	add.s64 	%rd6970, %rd6969, %rd1459;
	shl.b64 	%rd6971, %rd6970, 3;
	add.s64 	%rd6972, %rd1, %rd6971;
	st.global.u64 	[%rd6972], %rd1460;
$L__BB7_881:
	add.s32 	%r267, %r88, 32;
	setp.ge.s32 	%p441, %r267, %r87;
	@%p441 bra 	$L__BB7_883;
	cvt.u64.u32 	%rd6973, %r88;
	add.s64 	%rd6974, %rd6973, %rd1459;
	shl.b64 	%rd6975, %rd6974, 3;
	add.s64 	%rd6976, %rd1, %rd6975;
	st.global.u64 	[%rd6976+256], %rd1461;
$L__BB7_883:
	add.s32 	%r268, %r88, 64;
	setp.ge.s32 	%p442, %r268, %r87;
	@%p442 bra 	$L__BB7_885;
	cvt.u64.u32 	%rd6977, %r88;
	add.s64 	%rd6978, %rd6977, %rd1459;
	shl.b64 	%rd6979, %rd6978, 3;
	add.s64 	%rd6980, %rd1, %rd6979;
	st.global.u64 	[%rd6980+512], %rd1462;
$L__BB7_885:
	add.s32 	%r269, %r88, 96;
	setp.ge.s32 	%p443, %r269, %r87;
	@%p443 bra 	$L__BB7_887;
	cvt.u64.u32 	%rd6981, %r88;
	add.s64 	%rd6982, %rd6981, %rd1459;
	shl.b64 	%rd6983, %rd6982, 3;
	add.s64 	%rd6984, %rd1, %rd6983;
	st.global.u64 	[%rd6984+768], %rd1463;
$L__BB7_887:
	add.s32 	%r270, %r88, 128;
	setp.ge.s32 	%p444, %r270, %r87;
	@%p444 bra 	$L__BB7_889;
	cvt.u64.u32 	%rd6985, %r88;
	add.s64 	%rd6986, %rd6985, %rd1459;
	shl.b64 	%rd6987, %rd6986, 3;
	add.s64 	%rd6988, %rd1, %rd6987;
	st.global.u64 	[%rd6988+1024], %rd1464;
$L__BB7_889:
	add.s32 	%r271, %r88, 160;
	setp.ge.s32 	%p445, %r271, %r87;
	@%p445 bra 	$L__BB7_891;
	cvt.u64.u32 	%rd6989, %r88;
	add.s64 	%rd6990, %rd6989, %rd1459;
	shl.b64 	%rd6991, %rd6990, 3;
	add.s64 	%rd6992, %rd1, %rd6991;
	st.global.u64 	[%rd6992+1280], %rd1465;
$L__BB7_891:
	add.s32 	%r272, %r88, 192;
	setp.ge.s32 	%p446, %r272, %r87;
	@%p446 bra 	$L__BB7_893;
	cvt.u64.u32 	%rd6993, %r88;
	add.s64 	%rd6994, %rd6993, %rd1459;
	shl.b64 	%rd6995, %rd6994, 3;
	add.s64 	%rd6996, %rd1, %rd6995;
	st.global.u64 	[%rd6996+1536], %rd1466;
$L__BB7_893:
	add.s32 	%r273, %r88, 224;
	setp.ge.s32 	%p447, %r273, %r87;
	@%p447 bra 	$L__BB7_913;
	cvt.u64.u32 	%rd6997, %r88;
	add.s64 	%rd6998, %rd6997, %rd1459;
	shl.b64 	%rd6999, %rd6998, 3;
	add.s64 	%rd7000, %rd1, %rd6999;
	st.global.u64 	[%rd7000+1792], %rd1467;
	bra.uni 	$L__BB7_913;
$L__BB7_895:
	cvt.u64.u32 	%rd1468, %r84;
	// begin inline asm
	mov.u32 %r274, %laneid;
	// end inline asm
	and.b32  	%r89, %r85, 7936;
	shl.b32 	%r275, %r274, 3;
	add.s32 	%r276, %r275, %r89;
	shr.s32 	%r277, %r276, 5;
	add.s32 	%r278, %r277, %r276;
	shl.b32 	%r279, %r278, 3;
	mov.u32 	%r280, _ZZN3cub18CUB_300001_SM_10006detail10merge_sort26DeviceMergeSortMergeKernelINS2_10policy_hubIPPmE9Policy600ES6_PNS0_8NullTypeES6_SA_j18tuple_indexed_lessS5_S9_EEvbT2_T3_T4_PT6_PT7_T5_PSE_SE_NS1_7vsmem_tEE19static_temp_storage;
	add.s32 	%r281, %r280, %r279;
	st.shared.u64 	[%r281], %rd934;
	st.shared.u64 	[%r281+8], %rd1010;
	st.shared.u64 	[%r281+16], %rd1084;
	st.shared.u64 	[%r281+24], %rd1158;
	st.shared.u64 	[%r281+32], %rd1232;
	st.shared.u64 	[%r281+40], %rd1307;
	st.shared.u64 	[%r281+48], %rd1382;
	st.shared.u64 	[%r281+56], %rd13302;
	bar.warp.sync 	-1;
	mad.lo.s32 	%r282, %r274, -7, %r276;
	shr.s32 	%r283, %r282, 5;
	add.s32 	%r284, %r283, %r282;
	shl.b32 	%r285, %r284, 3;
	add.s32 	%r286, %r280, %r285;
	ld.shared.u64 	%rd1469, [%r286];
	add.s32 	%r287, %r282, 32;
	shr.s32 	%r288, %r287, 5;
	add.s32 	%r289, %r288, %r282;
	shl.b32 	%r290, %r289, 3;
	add.s32 	%r291, %r280, %r290;
	ld.shared.u64 	%rd1470, [%r291+256];
	add.s32 	%r292, %r282, 64;
	shr.s32 	%r293, %r292, 5;
	add.s32 	%r294, %r293, %r282;
	shl.b32 	%r295, %r294, 3;
	add.s32 	%r296, %r280, %r295;
	ld.shared.u64 	%rd1471, [%r296+512];
	add.s32 	%r297, %r282, 96;
	shr.s32 	%r298, %r297, 5;
	add.s32 	%r299, %r298, %r282;
	shl.b32 	%r300, %r299, 3;
	add.s32 	%r301, %r280, %r300;
	ld.shared.u64 	%rd1472, [%r301+768];
	add.s32 	%r302, %r282, 128;
	shr.s32 	%r303, %r302, 5;
	add.s32 	%r304, %r303, %r282;
	shl.b32 	%r305, %r304, 3;
	add.s32 	%r306, %r280, %r305;
	ld.shared.u64 	%rd1473, [%r306+1024];
	add.s32 	%r307, %r282, 160;
	shr.s32 	%r308, %r307, 5;
	add.s32 	%r309, %r308, %r282;
	shl.b32 	%r310, %r309, 3;
	add.s32 	%r311, %r280, %r310;
	ld.shared.u64 	%rd1474, [%r311+1280];
	add.s32 	%r312, %r282, 192;
	shr.s32 	%r313, %r312, 5;
	add.s32 	%r314, %r313, %r282;
	shl.b32 	%r315, %r314, 3;
	add.s32 	%r316, %r280, %r315;
	ld.shared.u64 	%rd1475, [%r316+1536];
	add.s32 	%r317, %r282, 224;
	shr.s32 	%r318, %r317, 5;
	add.s32 	%r319, %r318, %r282;
	shl.b32 	%r320, %r319, 3;
	add.s32 	%r321, %r280, %r320;
	ld.shared.u64 	%rd1476, [%r321+1792];
	setp.ne.s32 	%p448, %r3, 0;
	@%p448 bra 	$L__BB7_897;
	st.volatile.shared.u32 	[_ZZN3cub18CUB_300001_SM_10006detail10merge_sort26DeviceMergeSortMergeKernelINS2_10policy_hubIPPmE9Policy600ES6_PNS0_8NullTypeES6_SA_j18tuple_indexed_lessS5_S9_EEvbT2_T3_T4_PT6_PT7_T5_PSE_SE_NS1_7vsmem_tEE19static_temp_storage+16896], %r59;
$L__BB7_897:
	bar.sync 	0;
	ld.volatile.shared.u32 	%r90, [_ZZN3cub18CUB_300001_SM_10006detail10merge_sort26DeviceMergeSortMergeKernelINS2_10policy_hubIPPmE9Policy600ES6_PNS0_8NullTypeES6_SA_j18tuple_indexed_lessS5_S9_EEvbT2_T3_T4_PT6_PT7_T5_PSE_SE_NS1_7vsmem_tEE19static_temp_storage+16896];
	and.b32  	%r322, %r3, 31;
	add.s32 	%r91, %r89, %r322;
	setp.ge.s32 	%p449, %r91, %r90;
	@%p449 bra 	$L__BB7_899;
	cvt.u64.u32 	%rd7001, %r91;
	add.s64 	%rd7002, %rd7001, %rd1468;
	shl.b64 	%rd7003, %rd7002, 3;
	add.s64 	%rd7004, %rd2, %rd7003;
	st.global.u64 	[%rd7004], %rd1469;
$L__BB7_899:
	add.s32 	%r323, %r91, 32;
	setp.ge.s32 	%p450, %r323, %r90;
	@%p450 bra 	$L__BB7_901;
	cvt.u64.u32 	%rd7005, %r91;
	add.s64 	%rd7006, %rd7005, %rd1468;
	shl.b64 	%rd7007, %rd7006, 3;
	add.s64 	%rd7008, %rd2, %rd7007;
	st.global.u64 	[%rd7008+256], %rd1470;
$L__BB7_901:
	add.s32 	%r324, %r91, 64;
	setp.ge.s32 	%p451, %r324, %r90;
	@%p451 bra 	$L__BB7_903;
	cvt.u64.u32 	%rd7009, %r91;
	add.s64 	%rd7010, %rd7009, %rd1468;
	shl.b64 	%rd7011, %rd7010, 3;
	add.s64 	%rd7012, %rd2, %rd7011;
	st.global.u64 	[%rd7012+512], %rd1471;
$L__BB7_903:
	add.s32 	%r325, %r91, 96;
	setp.ge.s32 	%p452, %r325, %r90;
	@%p452 bra 	$L__BB7_905;
	cvt.u64.u32 	%rd7013, %r91;
	add.s64 	%rd7014, %rd7013, %rd1468;
	shl.b64 	%rd7015, %rd7014, 3;
	add.s64 	%rd7016, %rd2, %rd7015;
	st.global.u64 	[%rd7016+768], %rd1472;
$L__BB7_905:
	add.s32 	%r326, %r91, 128;
	setp.ge.s32 	%p453, %r326, %r90;
	@%p453 bra 	$L__BB7_907;
	cvt.u64.u32 	%rd7017, %r91;
	add.s64 	%rd7018, %rd7017, %rd1468;
	shl.b64 	%rd7019, %rd7018, 3;
	add.s64 	%rd7020, %rd2, %rd7019;
	st.global.u64 	[%rd7020+1024], %rd1473;
$L__BB7_907:
	add.s32 	%r327, %r91, 160;
	setp.ge.s32 	%p454, %r327, %r90;
	@%p454 bra 	$L__BB7_909;
	cvt.u64.u32 	%rd7021, %r91;
	add.s64 	%rd7022, %rd7021, %rd1468;
	shl.b64 	%rd7023, %rd7022, 3;
	add.s64 	%rd7024, %rd2, %rd7023;
	st.global.u64 	[%rd7024+1280], %rd1474;
$L__BB7_909:
	add.s32 	%r328, %r91, 192;
	setp.ge.s32 	%p455, %r328, %r90;
	@%p455 bra 	$L__BB7_911;
	cvt.u64.u32 	%rd7025, %r91;
	add.s64 	%rd7026, %rd7025, %rd1468;
	shl.b64 	%rd7027, %rd7026, 3;
	add.s64 	%rd7028, %rd2, %rd7027;
	st.global.u64 	[%rd7028+1536], %rd1475;
$L__BB7_911:
	add.s32 	%r329, %r91, 224;
	setp.ge.s32 	%p456, %r329, %r90;
	@%p456 bra 	$L__BB7_913;
	cvt.u64.u32 	%rd7029, %r91;
	add.s64 	%rd7030, %rd7029, %rd1468;
	shl.b64 	%rd7031, %rd7030, 3;
	add.s64 	%rd7032, %rd2, %rd7031;
	st.global.u64 	[%rd7032+1792], %rd1476;
$L__BB7_913:
	ret;

}
	// .globl	_ZN3cub18CUB_300001_SM_10006detail10merge_sort30DeviceMergeSortBlockSortKernelINS2_10policy_hubIPPmE9Policy600ES6_PNS0_8NullTypeES6_SA_m18tuple_indexed_lessS5_S9_EEvbT0_T1_T2_T3_T4_PT6_PT7_T5_NS1_7vsmem_tE
.visible .entry _ZN3cub18CUB_300001_SM_10006detail10merge_sort30DeviceMergeSortBlockSortKernelINS2_10policy_hubIPPmE9Policy600ES6_PNS0_8NullTypeES6_SA_m18tuple_indexed_lessS5_S9_EEvbT0_T1_T2_T3_T4_PT6_PT7_T5_NS1_7vsmem_tE(
	.param .u8 _ZN3cub18CUB_300001_SM_10006detail10merge_sort30DeviceMergeSortBlockSortKernelINS2_10policy_hubIPPmE9Policy600ES6_PNS0_8NullTypeES6_SA_m18tuple_indexed_lessS5_S9_EEvbT0_T1_T2_T3_T4_PT6_PT7_T5_NS1_7vsmem_tE_param_0,
	.param .u64 .ptr .align 1 _ZN3cub18CUB_300001_SM_10006detail10merge_sort30DeviceMergeSortBlockSortKernelINS2_10policy_hubIPPmE9Policy600ES6_PNS0_8NullTypeES6_SA_m18tuple_indexed_lessS5_S9_EEvbT0_T1_T2_T3_T4_PT6_PT7_T5_NS1_7vsmem_tE_param_1,
	.param .u64 .ptr .align 1 _ZN3cub18CUB_300001_SM_10006detail10merge_sort30DeviceMergeSortBlockSortKernelINS2_10policy_hubIPPmE9Policy600ES6_PNS0_8NullTypeES6_SA_m18tuple_indexed_lessS5_S9_EEvbT0_T1_T2_T3_T4_PT6_PT7_T5_NS1_7vsmem_tE_param_2,
	.param .u64 .ptr .align 1 _ZN3cub18CUB_300001_SM_10006detail10merge_sort30DeviceMergeSortBlockSortKernelINS2_10policy_hubIPPmE9Policy600ES6_PNS0_8NullTypeES6_SA_m18tuple_indexed_lessS5_S9_EEvbT0_T1_T2_T3_T4_PT6_PT7_T5_NS1_7vsmem_tE_param_3,
	.param .u64 .ptr .align 1 _ZN3cub18CUB_300001_SM_10006detail10merge_sort30DeviceMergeSortBlockSortKernelINS2_10policy_hubIPPmE9Policy600ES6_PNS0_8NullTypeES6_SA_m18tuple_indexed_lessS5_S9_EEvbT0_T1_T2_T3_T4_PT6_PT7_T5_NS1_7vsmem_tE_param_4,
	.param .u64 _ZN3cub18CUB_300001_SM_10006detail10merge_sort30DeviceMergeSortBlockSortKernelINS2_10policy_hubIPPmE9Policy600ES6_PNS0_8NullTypeES6_SA_m18tuple_indexed_lessS5_S9_EEvbT0_T1_T2_T3_T4_PT6_PT7_T5_NS1_7vsmem_tE_param_5,
	.param .u64 .ptr .align 1 _ZN3cub18CUB_300001_SM_10006detail10merge_sort30DeviceMergeSortBlockSortKernelINS2_10policy_hubIPPmE9Policy600ES6_PNS0_8NullTypeES6_SA_m18tuple_indexed_lessS5_S9_EEvbT0_T1_T2_T3_T4_PT6_PT7_T5_NS1_7vsmem_tE_param_6,
	.param .u64 .ptr .align 1 _ZN3cub18CUB_300001_SM_10006detail10merge_sort30DeviceMergeSortBlockSortKernelINS2_10policy_hubIPPmE9Policy600ES6_PNS0_8NullTypeES6_SA_m18tuple_indexed_lessS5_S9_EEvbT0_T1_T2_T3_T4_PT6_PT7_T5_NS1_7vsmem_tE_param_7,
	.param .align 8 .b8 _ZN3cub18CUB_300001_SM_10006detail10merge_sort30DeviceMergeSortBlockSortKernelINS2_10policy_hubIPPmE9Policy600ES6_PNS0_8NullTypeES6_SA_m18tuple_indexed_lessS5_S9_EEvbT0_T1_T2_T3_T4_PT6_PT7_T5_NS1_7vsmem_tE_param_8[16],
	.param .align 8 .b8 _ZN3cub18CUB_300001_SM_10006detail10merge_sort30DeviceMergeSortBlockSortKernelINS2_10policy_hubIPPmE9Policy600ES6_PNS0_8NullTypeES6_SA_m18tuple_indexed_lessS5_S9_EEvbT0_T1_T2_T3_T4_PT6_PT7_T5_NS1_7vsmem_tE_param_9[8]
)
.maxntid 256
{
	.reg .pred 	%p<2714>;
	.reg .b16 	%rs<4>;
	.reg .b32 	%r<469>;
	.reg .b64 	%rd<57157>;
	// demoted variable
	.shared .align 16 .b8 _ZZN3cub18CUB_300001_SM_10006detail10merge_sort30DeviceMergeSortBlockSortKernelINS2_10policy_hubIPPmE9Policy600ES6_PNS0_8NullTypeES6_SA_m18tuple_indexed_lessS5_S9_EEvbT0_T1_T2_T3_T4_PT6_PT7_T5_NS1_7vsmem_tEE19static_temp_storage[16912];
	ld.param.u64 	%rd2, [_ZN3cub18CUB_300001_SM_10006detail10merge_sort30DeviceMergeSortBlockSortKernelINS2_10policy_hubIPPmE9Policy600ES6_PNS0_8NullTypeES6_SA_m18tuple_indexed_lessS5_S9_EEvbT0_T1_T2_T3_T4_PT6_PT7_T5_NS1_7vsmem_tE_param_8];
	ld.param.u32 	%r1, [_ZN3cub18CUB_300001_SM_10006detail10merge_sort30DeviceMergeSortBlockSortKernelINS2_10policy_hubIPPmE9Policy600ES6_PNS0_8NullTypeES6_SA_m18tuple_indexed_lessS5_S9_EEvbT0_T1_T2_T3_T4_PT6_PT7_T5_NS1_7vsmem_tE_param_8+8];
	ld.param.u64 	%rd6337, [_ZN3cub18CUB_300001_SM_10006detail10merge_sort30DeviceMergeSortBlockSortKernelINS2_10policy_hubIPPmE9Policy600ES6_PNS0_8NullTypeES6_SA_m18tuple_indexed_lessS5_S9_EEvbT0_T1_T2_T3_T4_PT6_PT7_T5_NS1_7vsmem_tE_param_1];
	ld.param.u64 	%rd6335, [_ZN3cub18CUB_300001_SM_10006detail10merge_sort30DeviceMergeSortBlockSortKernelINS2_10policy_hubIPPmE9Policy600ES6_PNS0_8NullTypeES6_SA_m18tuple_indexed_lessS5_S9_EEvbT0_T1_T2_T3_T4_PT6_PT7_T5_NS1_7vsmem_tE_param_5];
	cvta.to.global.u64 	%rd1, %rd6337;
	mov.u32 	%r106, %ctaid.x;
	cvt.u64.u32 	%rd6338, %r106;
	mov.u32 	%r107, %nctaid.x;
	cvt.u64.u32 	%rd6339, %r107;
	mul.wide.u32 	%rd3, %r106, 2048;
	add.s64 	%rd6340, %rd6339, -1;
	setp.le.u64 	%p33, %rd6340, %rd6338;
	@%p33 bra 	$L__BB8_1602;
	// begin inline asm
	griddepcontrol.wait;
	// end inline asm
	mov.u32 	%r299, %tid.x;
	and.b32  	%r300, %r299, 31;
	shl.b32 	%r301, %r299, 3;
	and.b32  	%r302, %r301, 7936;
	or.b32  	%r303, %r302, %r300;
	cvt.u64.u32 	%rd31734, %r303;
	add.s64 	%rd4, %rd3, %rd31734;
	shl.b64 	%rd31735, %rd4, 3;
	add.s64 	%rd31736, %rd1, %rd31735;
	ld.global.u64 	%rd31737, [%rd31736];
	ld.global.u64 	%rd31738, [%rd31736+256];
	ld.global.u64 	%rd31739, [%rd31736+512];
	ld.global.u64 	%rd31740, [%rd31736+768];
	ld.global.u64 	%rd31741, [%rd31736+1024];
	ld.global.u64 	%rd31742, [%rd31736+1280];
	ld.global.u64 	%rd31743, [%rd31736+1536];
	ld.global.u64 	%rd31744, [%rd31736+1792];
	// begin inline asm
	mov.u32 %r298, %laneid;
	// end inline asm
	add.s32 	%r304, %r298, %r302;
	shr.s32 	%r305, %r304, 5;
	add.s32 	%r306, %r305, %r304;
	shl.b32 	%r307, %r306, 3;
	mov.u32 	%r308, _ZZN3cub18CUB_300001_SM_10006detail10merge_sort30DeviceMergeSortBlockSortKernelINS2_10policy_hubIPPmE9Policy600ES6_PNS0_8NullTypeES6_SA_m18tuple_indexed_lessS5_S9_EEvbT0_T1_T2_T3_T4_PT6_PT7_T5_NS1_7vsmem_tEE19static_temp_storage;
	add.s32 	%r2, %r308, %r307;
	st.shared.u64 	[%r2], %rd31737;
	add.s32 	%r309, %r304, 32;
	shr.s32 	%r310, %r309, 5;
	add.s32 	%r311, %r310, %r304;
	shl.b32 	%r312, %r311, 3;
	add.s32 	%r3, %r308, %r312;
	st.shared.u64 	[%r3+256], %rd31738;
	add.s32 	%r313, %r304, 64;
	shr.s32 	%r314, %r313, 5;
	add.s32 	%r315, %r314, %r304;
	shl.b32 	%r316, %r315, 3;
	add.s32 	%r4, %r308, %r316;
	st.shared.u64 	[%r4+512], %rd31739;
	add.s32 	%r317, %r304, 96;
	shr.s32 	%r318, %r317, 5;
	add.s32 	%r319, %r318, %r304;
	shl.b32 	%r320, %r319, 3;
	add.s32 	%r5, %r308, %r320;
	st.shared.u64 	[%r5+768], %rd31740;
	add.s32 	%r321, %r304, 128;
	shr.s32 	%r322, %r321, 5;
	add.s32 	%r323, %r322, %r304;
	shl.b32 	%r324, %r323, 3;
	add.s32 	%r6, %r308, %r324;
	st.shared.u64 	[%r6+1024], %rd31741;
	add.s32 	%r325, %r304, 160;
	shr.s32 	%r326, %r325, 5;
	add.s32 	%r327, %r326, %r304;
	shl.b32 	%r328, %r327, 3;
	add.s32 	%r7, %r308, %r328;
	st.shared.u64 	[%r7+1280], %rd31742;
	add.s32 	%r329, %r304, 192;
	shr.s32 	%r330, %r329, 5;
	add.s32 	%r331, %r330, %r304;
	shl.b32 	%r332, %r331, 3;
	add.s32 	%r8, %r308, %r332;
	st.shared.u64 	[%r8+1536], %rd31743;
	add.s32 	%r333, %r304, 224;
	shr.s32 	%r334, %r333, 5;
	add.s32 	%r335, %r334, %r304;
	shl.b32 	%r336, %r335, 3;
	add.s32 	%r9, %r308, %r336;
	st.shared.u64 	[%r9+1792], %rd31744;
	bar.warp.sync 	-1;
	mad.lo.s32 	%r337, %r298, 7, %r304;
	shr.s32 	%r338, %r337, 5;
	add.s32 	%r339, %r338, %r337;
	shl.b32 	%r340, %r339, 3;
	add.s32 	%r10, %r308, %r340;
	ld.shared.u64 	%rd53651, [%r10];
	add.s32 	%r341, %r337, 1;
	shr.s32 	%r342, %r341, 5;
	add.s32 	%r343, %r342, %r337;
	shl.b32 	%r344, %r343, 3;
	add.s32 	%r11, %r308, %r344;
	ld.shared.u64 	%rd54825, [%r11+8];
	add.s32 	%r345, %r337, 2;
	shr.s32 	%r346, %r345, 5;
	add.s32 	%r347, %r346, %r337;
	shl.b32 	%r348, %r347, 3;
	add.s32 	%r12, %r308, %r348;
	ld.shared.u64 	%rd54824, [%r12+16];
	add.s32 	%r349, %r337, 3;
	shr.s32 	%r350, %r349, 5;
	add.s32 	%r351, %r350, %r337;
	shl.b32 	%r352, %r351, 3;
	add.s32 	%r13, %r308, %r352;
	ld.shared.u64 	%rd54823, [%r13+24];
	add.s32 	%r353, %r337, 4;
	shr.s32 	%r354, %r353, 5;
	add.s32 	%r355, %r354, %r337;
	shl.b32 	%r356, %r355, 3;
	add.s32 	%r14, %r308, %r356;
	ld.shared.u64 	%rd54822, [%r14+32];
	add.s32 	%r357, %r337, 5;
	shr.s32 	%r358, %r357, 5;
	add.s32 	%r359, %r358, %r337;
	shl.b32 	%r360, %r359, 3;
	add.s32 	%r15, %r308, %r360;
	ld.shared.u64 	%rd54813, [%r15+40];
	add.s32 	%r361, %r337, 6;
	shr.s32 	%r362, %r361, 5;
	add.s32 	%r363, %r362, %r337;
	shl.b32 	%r364, %r363, 3;
	add.s32 	%r16, %r308, %r364;
	ld.shared.u64 	%rd54812, [%r16+48];
	add.s32 	%r365, %r337, 7;
	shr.s32 	%r366, %r365, 5;
	add.s32 	%r367, %r366, %r337;
	shl.b32 	%r368, %r367, 3;
	add.s32 	%r17, %r308, %r368;
	ld.shared.u64 	%rd55207, [%r17+56];
	bar.sync 	0;
	// begin inline asm
	griddepcontrol.launch_dependents;
	// end inline asm
	setp.eq.s64 	%p1491, %rd2, 0;
	cvt.s64.s32 	%rd13, %r1;
	@%p1491 bra 	$L__BB8_2;
	bra.uni 	$L__BB8_87;
$L__BB8_2:
	setp.eq.s32 	%p2248, %r1, 0;
	@%p2248 bra 	$L__BB8_1179;
	mov.b64 	%rd53597, 0;
$L__BB8_4:
	shl.b64 	%rd48070, %rd53597, 3;
	add.s64 	%rd48071, %rd54825, %rd48070;
	ld.u64 	%rd157, [%rd48071];
	add.s64 	%rd48072, %rd53651, %rd48070;
	ld.u64 	%rd158, [%rd48072];
	setp.lt.u64 	%p2249, %rd157, %rd158;
	mov.u64 	%rd53598, %rd53651;
	mov.u64 	%rd53599, %rd54825;
	@%p2249 bra 	$L__BB8_6;
	setp.le.u64 	%p2250, %rd157, %rd158;
	add.s64 	%rd53597, %rd53597, 1;
	setp.lt.u64 	%p2251, %rd53597, %rd13;
	and.pred  	%p2252, %p2250, %p2251;
	mov.u64 	%rd53598, %rd54825;
	mov.u64 	%rd53599, %rd53651;
	@%p2252 bra 	$L__BB8_4;
$L__BB8_6:
	mov.b64 	%rd53600, 0;
$L__BB8_7:
	shl.b64 	%rd48075, %rd53600, 3;
	add.s64 	%rd48076, %rd54823, %rd48075;
	ld.u64 	%rd163, [%rd48076];
	add.s64 	%rd48077, %rd54824, %rd48075;
	ld.u64 	%rd164, [%rd48077];
	setp.lt.u64 	%p2253, %rd163, %rd164;
	mov.u64 	%rd53601, %rd54824;
	mov.u64 	%rd53602, %rd54823;
	@%p2253 bra 	$L__BB8_9;
	setp.le.u64 	%p2254, %rd163, %rd164;
	add.s64 	%rd53600, %rd53600, 1;
	setp.lt.u64 	%p2255, %rd53600, %rd13;
	and.pred  	%p2256, %p2254, %p2255;
	mov.u64 	%rd53601, %rd54823;
	mov.u64 	%rd53602, %rd54824;
	@%p2256 bra 	$L__BB8_7;
$L__BB8_9:
	mov.b64 	%rd53603, 0;
$L__BB8_10:
	shl.b64 	%rd48080, %rd53603, 3;
	add.s64 	%rd48081, %rd54813, %rd48080;
	ld.u64 	%rd169, [%rd48081];
	add.s64 	%rd48082, %rd54822, %rd48080;
	ld.u64 	%rd170, [%rd48082];
	setp.lt.u64 	%p2257, %rd169, %rd170;
	mov.u64 	%rd53604, %rd54822;
	mov.u64 	%rd53605, %rd54813;
	@%p2257 bra 	$L__BB8_12;
	setp.le.u64 	%p2258, %rd169, %rd170;
	add.s64 	%rd53603, %rd53603, 1;
	setp.lt.u64 	%p2259, %rd53603, %rd13;
	and.pred  	%p2260, %p2258, %p2259;
	mov.u64 	%rd53604, %rd54813;
	mov.u64 	%rd53605, %rd54822;
	@%p2260 bra 	$L__BB8_10;
$L__BB8_12:
	mov.b64 	%rd53606, 0;
$L__BB8_13:
	shl.b64 	%rd48085, %rd53606, 3;
	add.s64 	%rd48086, %rd55207, %rd48085;
	ld.u64 	%rd175, [%rd48086];
	add.s64 	%rd48087, %rd54812, %rd48085;
	ld.u64 	%rd176, [%rd48087];
	setp.lt.u64 	%p2261, %rd175, %rd176;
	mov.u64 	%rd53607, %rd54812;
	mov.u64 	%rd53608, %rd55207;
	@%p2261 bra 	$L__BB8_15;
	setp.le.u64 	%p2262, %rd175, %rd176;
	add.s64 	%rd53606, %rd53606, 1;
	setp.lt.u64 	%p2263, %rd53606, %rd13;
	and.pred  	%p2264, %p2262, %p2263;
	mov.u64 	%rd53607, %rd55207;
	mov.u64 	%rd53608, %rd54812;
	@%p2264 bra 	$L__BB8_13;
$L__BB8_15:
	mov.b64 	%rd53527, 0;
$L__BB8_16:
	shl.b64 	%rd48090, %rd53527, 3;
	add.s64 	%rd48091, %rd53602, %rd48090;
	ld.u64 	%rd15, [%rd48091];
	add.s64 	%rd48092, %rd53598, %rd48090;
	ld.u64 	%rd16, [%rd48092];
	setp.lt.u64 	%p2265, %rd15, %rd16;
	mov.u64 	%rd53528, %rd53598;
	mov.u64 	%rd53529, %rd53602;
	@%p2265 bra 	$L__BB8_18;
	setp.le.u64 	%p2266, %rd15, %rd16;
	add.s64 	%rd53527, %rd53527, 1;
	setp.lt.u64 	%p2267, %rd53527, %rd13;
	and.pred  	%p2268, %p2266, %p2267;
	mov.u64 	%rd53528, %rd53602;
	mov.u64 	%rd53529, %rd53598;
	@%p2268 bra 	$L__BB8_16;
$L__BB8_18:
	mov.b64 	%rd53530, 0;
$L__BB8_19:
	shl.b64 	%rd48095, %rd53530, 3;
	add.s64 	%rd48096, %rd53605, %rd48095;
	ld.u64 	%rd21, [%rd48096];
	add.s64 	%rd48097, %rd53601, %rd48095;
	ld.u64 	%rd22, [%rd48097];
	setp.lt.u64 	%p2269, %rd21, %rd22;
	mov.u64 	%rd53531, %rd53601;
	mov.u64 	%rd53532, %rd53605;
	@%p2269 bra 	$L__BB8_21;
	setp.le.u64 	%p2270, %rd21, %rd22;
	add.s64 	%rd53530, %rd53530, 1;
	setp.lt.u64 	%p2271, %rd53530, %rd13;
	and.pred  	%p2272, %p2270, %p2271;
	mov.u64 	%rd53531, %rd53605;
	mov.u64 	%rd53532, %rd53601;
	@%p2272 bra 	$L__BB8_19;
$L__BB8_21:
	mov.b64 	%rd53533, 0;
$L__BB8_22:
	shl.b64 	%rd48100, %rd53533, 3;
	add.s64 	%rd48101, %rd53608, %rd48100;
	ld.u64 	%rd27, [%rd48101];
	add.s64 	%rd48102, %rd53604, %rd48100;
	ld.u64 	%rd28, [%rd48102];
	setp.lt.u64 	%p2273, %rd27, %rd28;
	mov.u64 	%rd53534, %rd53604;
	mov.u64 	%rd53535, %rd53608;
	@%p2273 bra 	$L__BB8_24;
	setp.le.u64 	%p2274, %rd27, %rd28;
	add.s64 	%rd53533, %rd53533, 1;
	setp.lt.u64 	%p2275, %rd53533, %rd13;
	and.pred  	%p2276, %p2274, %p2275;
	mov.u64 	%rd53534, %rd53608;
	mov.u64 	%rd53535, %rd53604;
	@%p2276 bra 	$L__BB8_22;
$L__BB8_24:
	mov.b64 	%rd53536, 0;
$L__BB8_25:
	shl.b64 	%rd48105, %rd53536, 3;
	add.s64 	%rd48106, %rd53529, %rd48105;
	ld.u64 	%rd33, [%rd48106];
	add.s64 	%rd48107, %rd53599, %rd48105;
	ld.u64 	%rd34, [%rd48107];
	setp.lt.u64 	%p2277, %rd33, %rd34;
	mov.u64 	%rd53537, %rd53599;
	mov.u64 	%rd53538, %rd53529;
	@%p2277 bra 	$L__BB8_27;
	setp.le.u64 	%p2278, %rd33, %rd34;
	add.s64 	%rd53536, %rd53536, 1;
	setp.lt.u64 	%p2279, %rd53536, %rd13;
	and.pred  	%p2280, %p2278, %p2279;
	mov.u64 	%rd53537, %rd53529;
	mov.u64 	%rd53538, %rd53599;
	@%p2280 bra 	$L__BB8_25;
$L__BB8_27:
	mov.b64 	%rd53539, 0;
$L__BB8_28:
	shl.b64 	%rd48110, %rd53539, 3;
	add.s64 	%rd48111, %rd53532, %rd48110;
	ld.u64 	%rd39, [%rd48111];
	add.s64 	%rd48112, %rd53528, %rd48110;
	ld.u64 	%rd40, [%rd48112];
	setp.lt.u64 	%p2281, %rd39, %rd40;
	mov.u64 	%rd53540, %rd53528;
	mov.u64 	%rd53541, %rd53532;
	@%p2281 bra 	$L__BB8_30;
	setp.le.u64 	%p2282, %rd39, %rd40;
	add.s64 	%rd53539, %rd53539, 1;
	setp.lt.u64 	%p2283, %rd53539, %rd13;
	and.pred  	%p2284, %p2282, %p2283;
	mov.u64 	%rd53540, %rd53532;
	mov.u64 	%rd53541, %rd53528;
	@%p2284 bra 	$L__BB8_28;
$L__BB8_30:
	mov.b64 	%rd53542, 0;
$L__BB8_31:
	shl.b64 	%rd48115, %rd53542, 3;
	add.s64 	%rd48116, %rd53535, %rd48115;
	ld.u64 	%rd45, [%rd48116];
	add.s64 	%rd48117, %rd53531, %rd48115;
	ld.u64 	%rd46, [%rd48117];
	setp.lt.u64 	%p2285, %rd45, %rd46;
	mov.u64 	%rd53543, %rd53531;
	mov.u64 	%rd53544, %rd53535;
	@%p2285 bra 	$L__BB8_33;
	setp.le.u64 	%p2286, %rd45, %rd46;
	add.s64 	%rd53542, %rd53542, 1;
	setp.lt.u64 	%p2287, %rd53542, %rd13;
	and.pred  	%p2288, %p2286, %p2287;
	mov.u64 	%rd53543, %rd53535;
	mov.u64 	%rd53544, %rd53531;
	@%p2288 bra 	$L__BB8_31;
$L__BB8_33:
	mov.b64 	%rd53545, 0;
$L__BB8_34:
	shl.b64 	%rd48120, %rd53545, 3;
	add.s64 	%rd48121, %rd53607, %rd48120;
	ld.u64 	%rd51, [%rd48121];
	add.s64 	%rd48122, %rd53534, %rd48120;
	ld.u64 	%rd52, [%rd48122];
	setp.lt.u64 	%p2289, %rd51, %rd52;
	mov.u64 	%rd53546, %rd53534;
	mov.u64 	%rd53547, %rd53607;
	@%p2289 bra 	$L__BB8_36;
	setp.le.u64 	%p2290, %rd51, %rd52;
	add.s64 	%rd53545, %rd53545, 1;
	setp.lt.u64 	%p2291, %rd53545, %rd13;
	and.pred  	%p2292, %p2290, %p2291;
	mov.u64 	%rd53546, %rd53607;
	mov.u64 	%rd53547, %rd53534;
	@%p2292 bra 	$L__BB8_34;
$L__BB8_36:
	mov.b64 	%rd53548, 0;
$L__BB8_37:
	shl.b64 	%rd48125, %rd53548, 3;
	add.s64 	%rd48126, %rd53541, %rd48125;
	ld.u64 	%rd57, [%rd48126];
	add.s64 	%rd48127, %rd53537, %rd48125;
	ld.u64 	%rd58, [%rd48127];
	setp.lt.u64 	%p2293, %rd57, %rd58;
	mov.u64 	%rd53549, %rd53537;
	mov.u64 	%rd53550, %rd53541;
	@%p2293 bra 	$L__BB8_39;
	setp.le.u64 	%p2294, %rd57, %rd58;
	add.s64 	%rd53548, %rd53548, 1;
	setp.lt.u64 	%p2295, %rd53548, %rd13;
	and.pred  	%p2296, %p2294, %p2295;
	mov.u64 	%rd53549, %rd53541;
	mov.u64 	%rd53550, %rd53537;
	@%p2296 bra 	$L__BB8_37;
$L__BB8_39:
	mov.b64 	%rd53551, 0;
$L__BB8_40:
	shl.b64 	%rd48130, %rd53551, 3;
	add.s64 	%rd48131, %rd53544, %rd48130;
	ld.u64 	%rd63, [%rd48131];
	add.s64 	%rd48132, %rd53540, %rd48130;
	ld.u64 	%rd64, [%rd48132];
	setp.lt.u64 	%p2297, %rd63, %rd64;
	mov.u64 	%rd53552, %rd53540;
	mov.u64 	%rd53553, %rd53544;
	@%p2297 bra 	$L__BB8_42;
	setp.le.u64 	%p2298, %rd63, %rd64;
	add.s64 	%rd53551, %rd53551, 1;
	setp.lt.u64 	%p2299, %rd53551, %rd13;
	and.pred  	%p2300, %p2298, %p2299;
	mov.u64 	%rd53552, %rd53544;
	mov.u64 	%rd53553, %rd53540;
	@%p2300 bra 	$L__BB8_40;
$L__BB8_42:
	mov.b64 	%rd53554, 0;
$L__BB8_43:
	shl.b64 	%rd48135, %rd53554, 3;
	add.s64 	%rd48136, %rd53547, %rd48135;
	ld.u64 	%rd69, [%rd48136];
	add.s64 	%rd48137, %rd53543, %rd48135;
	ld.u64 	%rd70, [%rd48137];
	setp.lt.u64 	%p2301, %rd69, %rd70;
	mov.u64 	%rd53555, %rd53543;
	mov.u64 	%rd53556, %rd53547;
	@%p2301 bra 	$L__BB8_45;
	setp.le.u64 	%p2302, %rd69, %rd70;
	add.s64 	%rd53554, %rd53554, 1;
	setp.lt.u64 	%p2303, %rd53554, %rd13;
	and.pred  	%p2304, %p2302, %p2303;
	mov.u64 	%rd53555, %rd53547;
	mov.u64 	%rd53556, %rd53543;
	@%p2304 bra 	$L__BB8_43;
$L__BB8_45:
	mov.b64 	%rd53557, 0;
$L__BB8_46:
	shl.b64 	%rd48140, %rd53557, 3;
	add.s64 	%rd48141, %rd53550, %rd48140;
	ld.u64 	%rd75, [%rd48141];
	add.s64 	%rd48142, %rd53538, %rd48140;
	ld.u64 	%rd76, [%rd48142];
	setp.lt.u64 	%p2305, %rd75, %rd76;
	mov.u64 	%rd53558, %rd53538;
	mov.u64 	%rd53559, %rd53550;
	@%p2305 bra 	$L__BB8_48;
	setp.le.u64 	%p2306, %rd75, %rd76;
	add.s64 	%rd53557, %rd53557, 1;
	setp.lt.u64 	%p2307, %rd53557, %rd13;
	and.pred  	%p2308, %p2306, %p2307;
	mov.u64 	%rd53558, %rd53550;
	mov.u64 	%rd53559, %rd53538;
	@%p2308 bra 	$L__BB8_46;
$L__BB8_48:
	mov.b64 	%rd53560, 0;
$L__BB8_49:
	shl.b64 	%rd48145, %rd53560, 3;
	add.s64 	%rd48146, %rd53553, %rd48145;
	ld.u64 	%rd81, [%rd48146];
	add.s64 	%rd48147, %rd53549, %rd48145;
	ld.u64 	%rd82, [%rd48147];
	setp.lt.u64 	%p2309, %rd81, %rd82;
	mov.u64 	%rd53561, %rd53549;
	mov.u64 	%rd53562, %rd53553;
	@%p2309 bra 	$L__BB8_51;
	setp.le.u64 	%p2310, %rd81, %rd82;
	add.s64 	%rd53560, %rd53560, 1;
	setp.lt.u64 	%p2311, %rd53560, %rd13;
	and.pred  	%p2312, %p2310, %p2311;
	mov.u64 	%rd53561, %rd53553;
	mov.u64 	%rd53562, %rd53549;
	@%p2312 bra 	$L__BB8_49;
$L__BB8_51:
	mov.b64 	%rd53563, 0;
$L__BB8_52:
	shl.b64 	%rd48150, %rd53563, 3;
	add.s64 	%rd48151, %rd53556, %rd48150;
	ld.u64 	%rd87, [%rd48151];
	add.s64 	%rd48152, %rd53552, %rd48150;
	ld.u64 	%rd88, [%rd48152];
	setp.lt.u64 	%p2313, %rd87, %rd88;
	mov.u64 	%rd53564, %rd53552;
	mov.u64 	%rd53565, %rd53556;
	@%p2313 bra 	$L__BB8_54;
	setp.le.u64 	%p2314, %rd87, %rd88;
	add.s64 	%rd53563, %rd53563, 1;
	setp.lt.u64 	%p2315, %rd53563, %rd13;
	and.pred  	%p2316, %p2314, %p2315;
	mov.u64 	%rd53564, %rd53556;
	mov.u64 	%rd53565, %rd53552;
	@%p2316 bra 	$L__BB8_52;
$L__BB8_54:
	mov.b64 	%rd53566, 0;
$L__BB8_55:
	shl.b64 	%rd48155, %rd53566, 3;
	add.s64 	%rd48156, %rd53546, %rd48155;
	ld.u64 	%rd93, [%rd48156];
	add.s64 	%rd48157, %rd53555, %rd48155;
	ld.u64 	%rd94, [%rd48157];
	setp.lt.u64 	%p2317, %rd93, %rd94;
	mov.u64 	%rd53567, %rd53555;
	mov.u64 	%rd53568, %rd53546;
	@%p2317 bra 	$L__BB8_57;
	setp.le.u64 	%p2318, %rd93, %rd94;
	add.s64 	%rd53566, %rd53566, 1;
	setp.lt.u64 	%p2319, %rd53566, %rd13;
	and.pred  	%p2320, %p2318, %p2319;
	mov.u64 	%rd53567, %rd53546;
	mov.u64 	%rd53568, %rd53555;
	@%p2320 bra 	$L__BB8_55;
$L__BB8_57:
	mov.b64 	%rd53569, 0;
$L__BB8_58:
	shl.b64 	%rd48160, %rd53569, 3;
	add.s64 	%rd48161, %rd53562, %rd48160;
	ld.u64 	%rd99, [%rd48161];
	add.s64 	%rd48162, %rd53558, %rd48160;
	ld.u64 	%rd100, [%rd48162];
	setp.lt.u64 	%p2321, %rd99, %rd100;
	mov.u64 	%rd53570, %rd53558;
	mov.u64 	%rd53571, %rd53562;
	@%p2321 bra 	$L__BB8_60;
	setp.le.u64 	%p2322, %rd99, %rd100;
	add.s64 	%rd53569, %rd53569, 1;
	setp.lt.u64 	%p2323, %rd53569, %rd13;
	and.pred  	%p2324, %p2322, %p2323;
	mov.u64 	%rd53570, %rd53562;
	mov.u64 	%rd53571, %rd53558;
	@%p2324 bra 	$L__BB8_58;
$L__BB8_60:
	mov.b64 	%rd53572, 0;
$L__BB8_61:
	shl.b64 	%rd48165, %rd53572, 3;
	add.s64 	%rd48166, %rd53565, %rd48165;
	ld.u64 	%rd105, [%rd48166];
	add.s64 	%rd48167, %rd53561, %rd48165;
	ld.u64 	%rd106, [%rd48167];
	setp.lt.u64 	%p2325, %rd105, %rd106;
	mov.u64 	%rd53573, %rd53561;
	mov.u64 	%rd53574, %rd53565;
	@%p2325 bra 	$L__BB8_63;
	setp.le.u64 	%p2326, %rd105, %rd106;
	add.s64 	%rd53572, %rd53572, 1;
	setp.lt.u64 	%p2327, %rd53572, %rd13;
	and.pred  	%p2328, %p2326, %p2327;
	mov.u64 	%rd53573, %rd53565;
	mov.u64 	%rd53574, %rd53561;
	@%p2328 bra 	$L__BB8_61;
$L__BB8_63:
	mov.b64 	%rd53575, 0;
$L__BB8_64:
	shl.b64 	%rd48170, %rd53575, 3;
	add.s64 	%rd48171, %rd53568, %rd48170;
	ld.u64 	%rd111, [%rd48171];
	add.s64 	%rd48172, %rd53564, %rd48170;
	ld.u64 	%rd112, [%rd48172];
	setp.lt.u64 	%p2329, %rd111, %rd112;
	mov.u64 	%rd53576, %rd53564;
	mov.u64 	%rd53577, %rd53568;
	@%p2329 bra 	$L__BB8_66;
	setp.le.u64 	%p2330, %rd111, %rd112;
	add.s64 	%rd53575, %rd53575, 1;
	setp.lt.u64 	%p2331, %rd53575, %rd13;
	and.pred  	%p2332, %p2330, %p2331;
	mov.u64 	%rd53576, %rd53568;
	mov.u64 	%rd53577, %rd53564;
	@%p2332 bra 	$L__BB8_64;
$L__BB8_66:
	mov.b64 	%rd53578, 0;
$L__BB8_67:
	shl.b64 	%rd48175, %rd53578, 3;
	add.s64 	%rd48176, %rd53571, %rd48175;
	ld.u64 	%rd117, [%rd48176];
	add.s64 	%rd48177, %rd53559, %rd48175;
	ld.u64 	%rd118, [%rd48177];
	setp.lt.u64 	%p2333, %rd117, %rd118;
	mov.u64 	%rd53579, %rd53559;
	mov.u64 	%rd53651, %rd53571;
	@%p2333 bra 	$L__BB8_69;
	setp.le.u64 	%p2334, %rd117, %rd118;
	add.s64 	%rd53578, %rd53578, 1;
	setp.lt.u64 	%p2335, %rd53578, %rd13;
	and.pred  	%p2336, %p2334, %p2335;
	mov.u64 	%rd53579, %rd53571;
	mov.u64 	%rd53651, %rd53559;
	@%p2336 bra 	$L__BB8_67;
$L__BB8_69:
	mov.b64 	%rd53581, 0;
$L__BB8_70:
	shl.b64 	%rd48180, %rd53581, 3;
	add.s64 	%rd48181, %rd53574, %rd48180;
	ld.u64 	%rd123, [%rd48181];
	add.s64 	%rd48182, %rd53570, %rd48180;
	ld.u64 	%rd124, [%rd48182];
	setp.lt.u64 	%p2337, %rd123, %rd124;
	mov.u64 	%rd53582, %rd53570;
	mov.u64 	%rd53583, %rd53574;
	@%p2337 bra 	$L__BB8_72;
	setp.le.u64 	%p2338, %rd123, %rd124;
	add.s64 	%rd53581, %rd53581, 1;
	setp.lt.u64 	%p2339, %rd53581, %rd13;
	and.pred  	%p2340, %p2338, %p2339;
	mov.u64 	%rd53582, %rd53574;
	mov.u64 	%rd53583, %rd53570;
	@%p2340 bra 	$L__BB8_70;
$L__BB8_72:
	mov.b64 	%rd53584, 0;
$L__BB8_73:
	shl.b64 	%rd48185, %rd53584, 3;
	add.s64 	%rd48186, %rd53577, %rd48185;
	ld.u64 	%rd129, [%rd48186];
	add.s64 	%rd48187, %rd53573, %rd48185;
	ld.u64 	%rd130, [%rd48187];
	setp.lt.u64 	%p2341, %rd129, %rd130;
	mov.u64 	%rd53585, %rd53573;
	mov.u64 	%rd53586, %rd53577;
	@%p2341 bra 	$L__BB8_75;
	setp.le.u64 	%p2342, %rd129, %rd130;
	add.s64 	%rd53584, %rd53584, 1;
	setp.lt.u64 	%p2343, %rd53584, %rd13;
	and.pred  	%p2344, %p2342, %p2343;
	mov.u64 	%rd53585, %rd53577;
	mov.u64 	%rd53586, %rd53573;
	@%p2344 bra 	$L__BB8_73;
$L__BB8_75:
	mov.b64 	%rd53587, 0;
$L__BB8_76:
	shl.b64 	%rd48190, %rd53587, 3;
	add.s64 	%rd48191, %rd53567, %rd48190;
	ld.u64 	%rd135, [%rd48191];
	add.s64 	%rd48192, %rd53576, %rd48190;
	ld.u64 	%rd136, [%rd48192];
	setp.lt.u64 	%p2345, %rd135, %rd136;
	mov.u64 	%rd55207, %rd53576;
	mov.u64 	%rd53589, %rd53567;
	@%p2345 bra 	$L__BB8_78;
	setp.le.u64 	%p2346, %rd135, %rd136;
	add.s64 	%rd53587, %rd53587, 1;
	setp.lt.u64 	%p2347, %rd53587, %rd13;
	and.pred  	%p2348, %p2346, %p2347;
	mov.u64 	%rd55207, %rd53567;
	mov.u64 	%rd53589, %rd53576;
	@%p2348 bra 	$L__BB8_76;
$L__BB8_78:
	mov.b64 	%rd53590, 0;
$L__BB8_79:
	shl.b64 	%rd48195, %rd53590, 3;
	add.s64 	%rd48196, %rd53583, %rd48195;
	ld.u64 	%rd141, [%rd48196];
	add.s64 	%rd48197, %rd53579, %rd48195;
	ld.u64 	%rd142, [%rd48197];
	setp.lt.u64 	%p2349, %rd141, %rd142;
	mov.u64 	%rd54824, %rd53579;
	mov.u64 	%rd54825, %rd53583;
	@%p2349 bra 	$L__BB8_81;
	setp.le.u64 	%p2350, %rd141, %rd142;
	add.s64 	%rd53590, %rd53590, 1;
	setp.lt.u64 	%p2351, %rd53590, %rd13;
	and.pred  	%p2352, %p2350, %p2351;
	mov.u64 	%rd54824, %rd53583;
	mov.u64 	%rd54825, %rd53579;
	@%p2352 bra 	$L__BB8_79;
$L__BB8_81:
	mov.b64 	%rd53593, 0;
$L__BB8_82:
	shl.b64 	%rd48200, %rd53593, 3;
	add.s64 	%rd48201, %rd53586, %rd48200;
	ld.u64 	%rd147, [%rd48201];
	add.s64 	%rd48202, %rd53582, %rd48200;
	ld.u64 	%rd148, [%rd48202];
	setp.lt.u64 	%p2353, %rd147, %rd148;
	mov.u64 	%rd54822, %rd53582;
	mov.u64 	%rd54823, %rd53586;
	@%p2353 bra 	$L__BB8_84;
	setp.le.u64 	%p2354, %rd147, %rd148;
	add.s64 	%rd53593, %rd53593, 1;
	setp.lt.u64 	%p2355, %rd53593, %rd13;
	and.pred  	%p2356, %p2354, %p2355;
	mov.u64 	%rd54822, %rd53586;
	mov.u64 	%rd54823, %rd53582;
	@%p2356 bra 	$L__BB8_82;
$L__BB8_84:
	mov.b64 	%rd53596, 0;
$L__BB8_85:
	shl.b64 	%rd48205, %rd53596, 3;
	add.s64 	%rd48206, %rd53589, %rd48205;
	ld.u64 	%rd153, [%rd48206];
	add.s64 	%rd48207, %rd53585, %rd48205;
	ld.u64 	%rd154, [%rd48207];
	setp.lt.u64 	%p2357, %rd153, %rd154;
	mov.u64 	%rd54812, %rd53585;
	mov.u64 	%rd54813, %rd53589;
	@%p2357 bra 	$L__BB8_1179;
	setp.le.u64 	%p2358, %rd153, %rd154;
	add.s64 	%rd53596, %rd53596, 1;
	setp.lt.u64 	%p2359, %rd53596, %rd13;
	and.pred  	%p2360, %p2358, %p2359;
	mov.u64 	%rd54812, %rd53589;
	mov.u64 	%rd54813, %rd53585;
	@%p2360 bra 	$L__BB8_85;
	bra.uni 	$L__BB8_1179;
$L__BB8_87:
	add.s64 	%rd180, %rd2, -1;
	and.b64  	%rd181, %rd2, 7;
	add.s64 	%rd182, %rd181, -1;
	and.b64  	%rd183, %rd2, 3;
	add.s64 	%rd184, %rd183, -1;
	and.b64  	%rd185, %rd2, 1;
	setp.eq.s64 	%p1492, %rd180, 0;
	mov.b64 	%rd53612, -3750763034362895579;
	mov.b64 	%rd53613, 0;
	@%p1492 bra 	$L__BB8_90;
	and.b64  	%rd186, %rd2, -2;
	mov.b64 	%rd53612, -3750763034362895579;
	mov.b64 	%rd53613, 0;
	mov.u64 	%rd53611, %rd53613;
$L__BB8_89:
	shl.b64 	%rd31750, %rd53613, 3;
	add.s64 	%rd31751, %rd54825, %rd31750;
	ld.u64 	%rd31752, [%rd31751];
	and.b64  	%rd31753, %rd31752, 255;
	xor.b64  	%rd31754, %rd31753, %rd53612;
	mul.lo.s64 	%rd31755, %rd31754, 1099511628211;
	shr.u64 	%rd31756, %rd31752, 8;
	and.b64  	%rd31757, %rd31756, 255;
	xor.b64  	%rd31758, %rd31757, %rd31755;
	mul.lo.s64 	%rd31759, %rd31758, 1099511628211;
	shr.u64 	%rd31760, %rd31752, 16;
	and.b64  	%rd31761, %rd31760, 255;
	xor.b64  	%rd31762, %rd31761, %rd31759;
	mul.lo.s64 	%rd31763, %rd31762, 1099511628211;
	shr.u64 	%rd31764, %rd31752, 24;
	and.b64  	%rd31765, %rd31764, 255;
	xor.b64  	%rd31766, %rd31765, %rd31763;
	mul.lo.s64 	%rd31767, %rd31766, 1099511628211;
	shr.u64 	%rd31768, %rd31752, 32;
	and.b64  	%rd31769, %rd31768, 255;
	xor.b64  	%rd31770, %rd31769, %rd31767;
	mul.lo.s64 	%rd31771, %rd31770, 1099511628211;
	shr.u64 	%rd31772, %rd31752, 40;
	and.b64  	%rd31773, %rd31772, 255;
	xor.b64  	%rd31774, %rd31773, %rd31771;
	mul.lo.s64 	%rd31775, %rd31774, 1099511628211;
	shr.u64 	%rd31776, %rd31752, 48;
	and.b64  	%rd31777, %rd31776, 255;
	xor.b64  	%rd31778, %rd31777, %rd31775;
	mul.lo.s64 	%rd31779, %rd31778, 1099511628211;
	shr.u64 	%rd31780, %rd31752, 56;
	xor.b64  	%rd31781, %rd31780, %rd31779;
	mul.lo.s64 	%rd31782, %rd31781, 1099511628211;
	ld.u64 	%rd31783, [%rd31751+8];
	and.b64  	%rd31784, %rd31783, 255;
	xor.b64  	%rd31785, %rd31784, %rd31782;
	mul.lo.s64 	%rd31786, %rd31785, 1099511628211;
	shr.u64 	%rd31787, %rd31783, 8;
	and.b64  	%rd31788, %rd31787, 255;
	xor.b64  	%rd31789, %rd31788, %rd31786;
	mul.lo.s64 	%rd31790, %rd31789, 1099511628211;
	shr.u64 	%rd31791, %rd31783, 16;
	and.b64  	%rd31792, %rd31791, 255;
	xor.b64  	%rd31793, %rd31792, %rd31790;
	mul.lo.s64 	%rd31794, %rd31793, 1099511628211;
	shr.u64 	%rd31795, %rd31783, 24;
	and.b64  	%rd31796, %rd31795, 255;
	xor.b64  	%rd31797, %rd31796, %rd31794;
	mul.lo.s64 	%rd31798, %rd31797, 1099511628211;
	shr.u64 	%rd31799, %rd31783, 32;
	and.b64  	%rd31800, %rd31799, 255;
	xor.b64  	%rd31801, %rd31800, %rd31798;
	mul.lo.s64 	%rd31802, %rd31801, 1099511628211;
	shr.u64 	%rd31803, %rd31783, 40;
	and.b64  	%rd31804, %rd31803, 255;
	xor.b64  	%rd31805, %rd31804, %rd31802;
	mul.lo.s64 	%rd31806, %rd31805, 1099511628211;
	shr.u64 	%rd31807, %rd31783, 48;
	and.b64  	%rd31808, %rd31807, 255;
	xor.b64  	%rd31809, %rd31808, %rd31806;
	mul.lo.s64 	%rd31810, %rd31809, 1099511628211;
	shr.u64 	%rd31811, %rd31783, 56;
	xor.b64  	%rd31812, %rd31811, %rd31810;
	mul.lo.s64 	%rd53612, %rd31812, 1099511628211;
	add.s64 	%rd53613, %rd53613, 2;
	add.s64 	%rd53611, %rd53611, 2;
	setp.ne.s64 	%p1493, %rd53611, %rd186;
	@%p1493 bra 	$L__BB8_89;
$L__BB8_90:
	setp.eq.s64 	%p1494, %rd185, 0;
	@%p1494 bra 	$L__BB8_92;
	shl.b64 	%rd31813, %rd53613, 3;
	add.s64 	%rd31814, %rd54825, %rd31813;
	ld.u64 	%rd31815, [%rd31814];
	and.b64  	%rd31816, %rd31815, 255;
	xor.b64  	%rd31817, %rd31816, %rd53612;
	mul.lo.s64 	%rd31818, %rd31817, 1099511628211;
	shr.u64 	%rd31819, %rd31815, 8;
	and.b64  	%rd31820, %rd31819, 255;
	xor.b64  	%rd31821, %rd31820, %rd31818;
	mul.lo.s64 	%rd31822, %rd31821, 1099511628211;
	shr.u64 	%rd31823, %rd31815, 16;
	and.b64  	%rd31824, %rd31823, 255;
	xor.b64  	%rd31825, %rd31824, %rd31822;
	mul.lo.s64 	%rd31826, %rd31825, 1099511628211;
	shr.u64 	%rd31827, %rd31815, 24;
	and.b64  	%rd31828, %rd31827, 255;
	xor.b64  	%rd31829, %rd31828, %rd31826;
	mul.lo.s64 	%rd31830, %rd31829, 1099511628211;
	shr.u64 	%rd31831, %rd31815, 32;
	and.b64  	%rd31832, %rd31831, 255;
	xor.b64  	%rd31833, %rd31832, %rd31830;
	mul.lo.s64 	%rd31834, %rd31833, 1099511628211;
	shr.u64 	%rd31835, %rd31815, 40;
	and.b64  	%rd31836, %rd31835, 255;
	xor.b64  	%rd31837, %rd31836, %rd31834;
	mul.lo.s64 	%rd31838, %rd31837, 1099511628211;
	shr.u64 	%rd31839, %rd31815, 48;
	and.b64  	%rd31840, %rd31839, 255;
	xor.b64  	%rd31841, %rd31840, %rd31838;
	mul.lo.s64 	%rd31842, %rd31841, 1099511628211;
	shr.u64 	%rd31843, %rd31815, 56;
	xor.b64  	%rd31844, %rd31843, %rd31842;
	mul.lo.s64 	%rd53612, %rd31844, 1099511628211;
$L__BB8_92:
	mov.b64 	%rd53619, -3750763034362895579;
	mov.b64 	%rd53620, 0;
	@%p1492 bra 	$L__BB8_95;
	and.b64  	%rd198, %rd2, -2;
	mov.b64 	%rd53619, -3750763034362895579;
	mov.b64 	%rd53620, 0;
	mov.u64 	%rd53618, %rd53620;
$L__BB8_94:
	shl.b64 	%rd31850, %rd53620, 3;
	add.s64 	%rd31851, %rd53651, %rd31850;
	ld.u64 	%rd31852, [%rd31851];
	and.b64  	%rd31853, %rd31852, 255;
	xor.b64  	%rd31854, %rd31853, %rd53619;
	mul.lo.s64 	%rd31855, %rd31854, 1099511628211;
	shr.u64 	%rd31856, %rd31852, 8;
	and.b64  	%rd31857, %rd31856, 255;
	xor.b64  	%rd31858, %rd31857, %rd31855;
	mul.lo.s64 	%rd31859, %rd31858, 1099511628211;
	shr.u64 	%rd31860, %rd31852, 16;
	and.b64  	%rd31861, %rd31860, 255;
	xor.b64  	%rd31862, %rd31861, %rd31859;
	mul.lo.s64 	%rd31863, %rd31862, 1099511628211;
	shr.u64 	%rd31864, %rd31852, 24;
	and.b64  	%rd31865, %rd31864, 255;
	xor.b64  	%rd31866, %rd31865, %rd31863;
	mul.lo.s64 	%rd31867, %rd31866, 1099511628211;
	shr.u64 	%rd31868, %rd31852, 32;
	and.b64  	%rd31869, %rd31868, 255;
	xor.b64  	%rd31870, %rd31869, %rd31867;
	mul.lo.s64 	%rd31871, %rd31870, 1099511628211;
	shr.u64 	%rd31872, %rd31852, 40;
	and.b64  	%rd31873, %rd31872, 255;
	xor.b64  	%rd31874, %rd31873, %rd31871;
	mul.lo.s64 	%rd31875, %rd31874, 1099511628211;
	shr.u64 	%rd31876, %rd31852, 48;
	and.b64  	%rd31877, %rd31876, 255;
	xor.b64  	%rd31878, %rd31877, %rd31875;
	mul.lo.s64 	%rd31879, %rd31878, 1099511628211;
	shr.u64 	%rd31880, %rd31852, 56;
	xor.b64  	%rd31881, %rd31880, %rd31879;
	mul.lo.s64 	%rd31882, %rd31881, 1099511628211;
	ld.u64 	%rd31883, [%rd31851+8];
	and.b64  	%rd31884, %rd31883, 255;
	xor.b64  	%rd31885, %rd31884, %rd31882;
	mul.lo.s64 	%rd31886, %rd31885, 1099511628211;
	shr.u64 	%rd31887, %rd31883, 8;
	and.b64  	%rd31888, %rd31887, 255;
	xor.b64  	%rd31889, %rd31888, %rd31886;
	mul.lo.s64 	%rd31890, %rd31889, 1099511628211;
	shr.u64 	%rd31891, %rd31883, 16;
	and.b64  	%rd31892, %rd31891, 255;
	xor.b64  	%rd31893, %rd31892, %rd31890;
	mul.lo.s64 	%rd31894, %rd31893, 1099511628211;
	shr.u64 	%rd31895, %rd31883, 24;
	and.b64  	%rd31896, %rd31895, 255;
	xor.b64  	%rd31897, %rd31896, %rd31894;
	mul.lo.s64 	%rd31898, %rd31897, 1099511628211;
	shr.u64 	%rd31899, %rd31883, 32;
	and.b64  	%rd31900, %rd31899, 255;
	xor.b64  	%rd31901, %rd31900, %rd31898;
	mul.lo.s64 	%rd31902, %rd31901, 1099511628211;
	shr.u64 	%rd31903, %rd31883, 40;
	and.b64  	%rd31904, %rd31903, 255;
	xor.b64  	%rd31905, %rd31904, %rd31902;
	mul.lo.s64 	%rd31906, %rd31905, 1099511628211;
	shr.u64 	%rd31907, %rd31883, 48;
	and.b64  	%rd31908, %rd31907, 255;
	xor.b64  	%rd31909, %rd31908, %rd31906;
	mul.lo.s64 	%rd31910, %rd31909, 1099511628211;
	shr.u64 	%rd31911, %rd31883, 56;
	xor.b64  	%rd31912, %rd31911, %rd31910;
	mul.lo.s64 	%rd53619, %rd31912, 1099511628211;
	add.s64 	%rd53620, %rd53620, 2;
	add.s64 	%rd53618, %rd53618, 2;
	setp.ne.s64 	%p1496, %rd53618, %rd198;
	@%p1496 bra 	$L__BB8_94;
$L__BB8_95:
	@%p1494 bra 	$L__BB8_97;
	shl.b64 	%rd31913, %rd53620, 3;
	add.s64 	%rd31914, %rd53651, %rd31913;
	ld.u64 	%rd31915, [%rd31914];
	and.b64  	%rd31916, %rd31915, 255;
	xor.b64  	%rd31917, %rd31916, %rd53619;
	mul.lo.s64 	%rd31918, %rd31917, 1099511628211;
	shr.u64 	%rd31919, %rd31915, 8;
	and.b64  	%rd31920, %rd31919, 255;
	xor.b64  	%rd31921, %rd31920, %rd31918;
	mul.lo.s64 	%rd31922, %rd31921, 1099511628211;
	shr.u64 	%rd31923, %rd31915, 16;
	and.b64  	%rd31924, %rd31923, 255;
	xor.b64  	%rd31925, %rd31924, %rd31922;
	mul.lo.s64 	%rd31926, %rd31925, 1099511628211;
	shr.u64 	%rd31927, %rd31915, 24;
	and.b64  	%rd31928, %rd31927, 255;
	xor.b64  	%rd31929, %rd31928, %rd31926;
	mul.lo.s64 	%rd31930, %rd31929, 1099511628211;
	shr.u64 	%rd31931, %rd31915, 32;
	and.b64  	%rd31932, %rd31931, 255;
	xor.b64  	%rd31933, %rd31932, %rd31930;
	mul.lo.s64 	%rd31934, %rd31933, 1099511628211;
	shr.u64 	%rd31935, %rd31915, 40;
	and.b64  	%rd31936, %rd31935, 255;
	xor.b64  	%rd31937, %rd31936, %rd31934;
	mul.lo.s64 	%rd31938, %rd31937, 1099511628211;
	shr.u64 	%rd31939, %rd31915, 48;
	and.b64  	%rd31940, %rd31939, 255;
	xor.b64  	%rd31941, %rd31940, %rd31938;
	mul.lo.s64 	%rd31942, %rd31941, 1099511628211;
	shr.u64 	%rd31943, %rd31915, 56;
	xor.b64  	%rd31944, %rd31943, %rd31942;
	mul.lo.s64 	%rd53619, %rd31944, 1099511628211;
$L__BB8_97:
	setp.ne.s64 	%p1498, %rd53612, %rd53619;
	@%p1498 bra 	$L__BB8_102;
	setp.eq.s32 	%p1514, %r1, 0;
	mov.u64 	%rd53650, %rd54825;
	@%p1514 bra 	$L__BB8_126;
	mov.b64 	%rd53623, 0;
$L__BB8_100:
	shl.b64 	%rd32324, %rd53623, 3;
	add.s64 	%rd32325, %rd54825, %rd32324;
	ld.u64 	%rd211, [%rd32325];
	add.s64 	%rd32326, %rd53651, %rd32324;
	ld.u64 	%rd212, [%rd32326];
	setp.lt.u64 	%p1515, %rd211, %rd212;
	@%p1515 bra 	$L__BB8_125;
	setp.le.u64 	%p1516, %rd211, %rd212;
	add.s64 	%rd53623, %rd53623, 1;
	setp.lt.u64 	%p1517, %rd53623, %rd13;
	and.pred  	%p1518, %p1516, %p1517;
	mov.u64 	%rd53650, %rd54825;
	@%p1518 bra 	$L__BB8_100;
	bra.uni 	$L__BB8_126;
$L__BB8_102:
	setp.lt.u64 	%p1499, %rd180, 7;
	mov.b64 	%rd53628, 0;
	mov.u64 	%rd53636, %rd53628;
	@%p1499 bra 	$L__BB8_105;
	and.b64  	%rd214, %rd2, -8;
	mov.b64 	%rd53628, 0;
	mov.u64 	%rd53626, %rd53628;
$L__BB8_104:
	.pragma "nounroll";
	shl.b64 	%rd31948, %rd53628, 3;
	add.s64 	%rd31949, %rd54825, %rd31948;
	ld.u64 	%rd31950, [%rd31949];
	mad.lo.s64 	%rd31951, %rd31950, 2654435761, %rd53636;
	shl.b64 	%rd31952, %rd31951, 13;
	add.s64 	%rd31953, %rd31952, %rd31951;
	shr.u64 	%rd31954, %rd31953, 7;
	xor.b64  	%rd31955, %rd31954, %rd31953;
	shl.b64 	%rd31956, %rd31955, 3;
	add.s64 	%rd31957, %rd31956, %rd31955;
	shr.u64 	%rd31958, %rd31957, 17;
	xor.b64  	%rd31959, %rd31958, %rd31957;
	shl.b64 	%rd31960, %rd31959, 5;
	add.s64 	%rd31961, %rd31960, %rd31959;
	ld.u64 	%rd31962, [%rd31949+8];
	mad.lo.s64 	%rd31963, %rd31962, 2654435761, %rd31961;
	shl.b64 	%rd31964, %rd31963, 13;
	add.s64 	%rd31965, %rd31964, %rd31963;
	shr.u64 	%rd31966, %rd31965, 7;
	xor.b64  	%rd31967, %rd31966, %rd31965;
	shl.b64 	%rd31968, %rd31967, 3;
	add.s64 	%rd31969, %rd31968, %rd31967;
	shr.u64 	%rd31970, %rd31969, 17;
	xor.b64  	%rd31971, %rd31970, %rd31969;
	shl.b64 	%rd31972, %rd31971, 5;
	add.s64 	%rd31973, %rd31972, %rd31971;
	ld.u64 	%rd31974, [%rd31949+16];
	mad.lo.s64 	%rd31975, %rd31974, 2654435761, %rd31973;
	shl.b64 	%rd31976, %rd31975, 13;
	add.s64 	%rd31977, %rd31976, %rd31975;
	shr.u64 	%rd31978, %rd31977, 7;
	xor.b64  	%rd31979, %rd31978, %rd31977;
	shl.b64 	%rd31980, %rd31979, 3;
	add.s64 	%rd31981, %rd31980, %rd31979;
	shr.u64 	%rd31982, %rd31981, 17;
	xor.b64  	%rd31983, %rd31982, %rd31981;
	shl.b64 	%rd31984, %rd31983, 5;
	add.s64 	%rd31985, %rd31984, %rd31983;
	ld.u64 	%rd31986, [%rd31949+24];
	mad.lo.s64 	%rd31987, %rd31986, 2654435761, %rd31985;
	shl.b64 	%rd31988, %rd31987, 13;
	add.s64 	%rd31989, %rd31988, %rd31987;
	shr.u64 	%rd31990, %rd31989, 7;
	xor.b64  	%rd31991, %rd31990, %rd31989;
	shl.b64 	%rd31992, %rd31991, 3;
	add.s64 	%rd31993, %rd31992, %rd31991;
	shr.u64 	%rd31994, %rd31993, 17;
	xor.b64  	%rd31995, %rd31994, %rd31993;
	shl.b64 	%rd31996, %rd31995, 5;
	add.s64 	%rd31997, %rd31996, %rd31995;
	ld.u64 	%rd31998, [%rd31949+32];
	mad.lo.s64 	%rd31999, %rd31998, 2654435761, %rd31997;
	shl.b64 	%rd32000, %rd31999, 13;
	add.s64 	%rd32001, %rd32000, %rd31999;
	shr.u64 	%rd32002, %rd32001, 7;
	xor.b64  	%rd32003, %rd32002, %rd32001;
	shl.b64 	%rd32004, %rd32003, 3;
	add.s64 	%rd32005, %rd32004, %rd32003;
	shr.u64 	%rd32006, %rd32005, 17;
	xor.b64  	%rd32007, %rd32006, %rd32005;
	shl.b64 	%rd32008, %rd32007, 5;
	add.s64 	%rd32009, %rd32008, %rd32007;
	ld.u64 	%rd32010, [%rd31949+40];
	mad.lo.s64 	%rd32011, %rd32010, 2654435761, %rd32009;
	shl.b64 	%rd32012, %rd32011, 13;
	add.s64 	%rd32013, %rd32012, %rd32011;
	shr.u64 	%rd32014, %rd32013, 7;
	xor.b64  	%rd32015, %rd32014, %rd32013;
	shl.b64 	%rd32016, %rd32015, 3;
	add.s64 	%rd32017, %rd32016, %rd32015;
	shr.u64 	%rd32018, %rd32017, 17;
	xor.b64  	%rd32019, %rd32018, %rd32017;
	shl.b64 	%rd32020, %rd32019, 5;
	add.s64 	%rd32021, %rd32020, %rd32019;
	ld.u64 	%rd32022, [%rd31949+48];
	mad.lo.s64 	%rd32023, %rd32022, 2654435761, %rd32021;
	shl.b64 	%rd32024, %rd32023, 13;
	add.s64 	%rd32025, %rd32024, %rd32023;
	shr.u64 	%rd32026, %rd32025, 7;
	xor.b64  	%rd32027, %rd32026, %rd32025;
	shl.b64 	%rd32028, %rd32027, 3;
	add.s64 	%rd32029, %rd32028, %rd32027;
	shr.u64 	%rd32030, %rd32029, 17;
	xor.b64  	%rd32031, %rd32030, %rd32029;
	shl.b64 	%rd32032, %rd32031, 5;
	add.s64 	%rd32033, %rd32032, %rd32031;
	ld.u64 	%rd32034, [%rd31949+56];
	mad.lo.s64 	%rd32035, %rd32034, 2654435761, %rd32033;
	shl.b64 	%rd32036, %rd32035, 13;
	add.s64 	%rd32037, %rd32036, %rd32035;
	shr.u64 	%rd32038, %rd32037, 7;
	xor.b64  	%rd32039, %rd32038, %rd32037;
	shl.b64 	%rd32040, %rd32039, 3;
	add.s64 	%rd32041, %rd32040, %rd32039;
	shr.u64 	%rd32042, %rd32041, 17;
	xor.b64  	%rd32043, %rd32042, %rd32041;
	shl.b64 	%rd32044, %rd32043, 5;
	add.s64 	%rd53636, %rd32044, %rd32043;
	add.s64 	%rd53628, %rd53628, 8;
	add.s64 	%rd53626, %rd53626, 8;
	setp.ne.s64 	%p1500, %rd53626, %rd214;
	@%p1500 bra 	$L__BB8_104;
$L__BB8_105:
	setp.eq.s64 	%p1501, %rd181, 0;
	@%p1501 bra 	$L__BB8_113;
	setp.lt.u64 	%p1502, %rd182, 3;
	@%p1502 bra 	$L__BB8_108;
	shl.b64 	%rd32046, %rd53628, 3;
	add.s64 	%rd32047, %rd54825, %rd32046;
	ld.u64 	%rd32048, [%rd32047];
	mad.lo.s64 	%rd32049, %rd32048, 2654435761, %rd53636;
	shl.b64 	%rd32050, %rd32049, 13;
	add.s64 	%rd32051, %rd32050, %rd32049;
	shr.u64 	%rd32052, %rd32051, 7;
	xor.b64  	%rd32053, %rd32052, %rd32051;
	shl.b64 	%rd32054, %rd32053, 3;
	add.s64 	%rd32055, %rd32054, %rd32053;
	shr.u64 	%rd32056, %rd32055, 17;
	xor.b64  	%rd32057, %rd32056, %rd32055;
	shl.b64 	%rd32058, %rd32057, 5;
	add.s64 	%rd32059, %rd32058, %rd32057;
	ld.u64 	%rd32060, [%rd32047+8];
	mad.lo.s64 	%rd32061, %rd32060, 2654435761, %rd32059;
	shl.b64 	%rd32062, %rd32061, 13;
	add.s64 	%rd32063, %rd32062, %rd32061;
	shr.u64 	%rd32064, %rd32063, 7;
	xor.b64  	%rd32065, %rd32064, %rd32063;
	shl.b64 	%rd32066, %rd32065, 3;
	add.s64 	%rd32067, %rd32066, %rd32065;
	shr.u64 	%rd32068, %rd32067, 17;
	xor.b64  	%rd32069, %rd32068, %rd32067;
	shl.b64 	%rd32070, %rd32069, 5;
	add.s64 	%rd32071, %rd32070, %rd32069;
	ld.u64 	%rd32072, [%rd32047+16];
	mad.lo.s64 	%rd32073, %rd32072, 2654435761, %rd32071;
	shl.b64 	%rd32074, %rd32073, 13;
	add.s64 	%rd32075, %rd32074, %rd32073;
	shr.u64 	%rd32076, %rd32075, 7;
	xor.b64  	%rd32077, %rd32076, %rd32075;
	shl.b64 	%rd32078, %rd32077, 3;
	add.s64 	%rd32079, %rd32078, %rd32077;
	shr.u64 	%rd32080, %rd32079, 17;
	xor.b64  	%rd32081, %rd32080, %rd32079;
	shl.b64 	%rd32082, %rd32081, 5;
	add.s64 	%rd32083, %rd32082, %rd32081;
	ld.u64 	%rd32084, [%rd32047+24];
	mad.lo.s64 	%rd32085, %rd32084, 2654435761, %rd32083;
	shl.b64 	%rd32086, %rd32085, 13;
	add.s64 	%rd32087, %rd32086, %rd32085;
	shr.u64 	%rd32088, %rd32087, 7;
	xor.b64  	%rd32089, %rd32088, %rd32087;
	shl.b64 	%rd32090, %rd32089, 3;
	add.s64 	%rd32091, %rd32090, %rd32089;
	shr.u64 	%rd32092, %rd32091, 17;
	xor.b64  	%rd32093, %rd32092, %rd32091;
	shl.b64 	%rd32094, %rd32093, 5;
	add.s64 	%rd53636, %rd32094, %rd32093;
	add.s64 	%rd53628, %rd53628, 4;
$L__BB8_108:
	setp.eq.s64 	%p1503, %rd183, 0;
	@%p1503 bra 	$L__BB8_113;
	setp.eq.s64 	%p1504, %rd184, 0;
	@%p1504 bra 	$L__BB8_111;
	shl.b64 	%rd32096, %rd53628, 3;
	add.s64 	%rd32097, %rd54825, %rd32096;
	ld.u64 	%rd32098, [%rd32097];
	mad.lo.s64 	%rd32099, %rd32098, 2654435761, %rd53636;
	shl.b64 	%rd32100, %rd32099, 13;
	add.s64 	%rd32101, %rd32100, %rd32099;
	shr.u64 	%rd32102, %rd32101, 7;
	xor.b64  	%rd32103, %rd32102, %rd32101;
	shl.b64 	%rd32104, %rd32103, 3;
	add.s64 	%rd32105, %rd32104, %rd32103;
	shr.u64 	%rd32106, %rd32105, 17;
	xor.b64  	%rd32107, %rd32106, %rd32105;
	shl.b64 	%rd32108, %rd32107, 5;
	add.s64 	%rd32109, %rd32108, %rd32107;
	ld.u64 	%rd32110, [%rd32097+8];
	mad.lo.s64 	%rd32111, %rd32110, 2654435761, %rd32109;
	shl.b64 	%rd32112, %rd32111, 13;
	add.s64 	%rd32113, %rd32112, %rd32111;
	shr.u64 	%rd32114, %rd32113, 7;
	xor.b64  	%rd32115, %rd32114, %rd32113;
	shl.b64 	%rd32116, %rd32115, 3;
	add.s64 	%rd32117, %rd32116, %rd32115;
	shr.u64 	%rd32118, %rd32117, 17;
	xor.b64  	%rd32119, %rd32118, %rd32117;
	shl.b64 	%rd32120, %rd32119, 5;
	add.s64 	%rd53636, %rd32120, %rd32119;
	add.s64 	%rd53628, %rd53628, 2;
$L__BB8_111:
	@%p1494 bra 	$L__BB8_113;
	shl.b64 	%rd32121, %rd53628, 3;
	add.s64 	%rd32122, %rd54825, %rd32121;
	ld.u64 	%rd32123, [%rd32122];
	mad.lo.s64 	%rd32124, %rd32123, 2654435761, %rd53636;
	shl.b64 	%rd32125, %rd32124, 13;
	add.s64 	%rd32126, %rd32125, %rd32124;
	shr.u64 	%rd32127, %rd32126, 7;
	xor.b64  	%rd32128, %rd32127, %rd32126;
	shl.b64 	%rd32129, %rd32128, 3;
	add.s64 	%rd32130, %rd32129, %rd32128;
	shr.u64 	%rd32131, %rd32130, 17;
	xor.b64  	%rd32132, %rd32131, %rd32130;
	shl.b64 	%rd32133, %rd32132, 5;
	add.s64 	%rd53636, %rd32133, %rd32132;
$L__BB8_113:
	mov.b64 	%rd53641, 0;
	mov.u64 	%rd53649, %rd53641;
	@%p1499 bra 	$L__BB8_116;
	and.b64  	%rd236, %rd2, -8;
	mov.b64 	%rd53641, 0;
	mov.u64 	%rd53639, %rd53641;
$L__BB8_115:
	.pragma "nounroll";
	shl.b64 	%rd32137, %rd53641, 3;
	add.s64 	%rd32138, %rd53651, %rd32137;
	ld.u64 	%rd32139, [%rd32138];
	mad.lo.s64 	%rd32140, %rd32139, 2654435761, %rd53649;
	shl.b64 	%rd32141, %rd32140, 13;
	add.s64 	%rd32142, %rd32141, %rd32140;
	shr.u64 	%rd32143, %rd32142, 7;
	xor.b64  	%rd32144, %rd32143, %rd32142;
	shl.b64 	%rd32145, %rd32144, 3;
	add.s64 	%rd32146, %rd32145, %rd32144;
	shr.u64 	%rd32147, %rd32146, 17;
	xor.b64  	%rd32148, %rd32147, %rd32146;
	shl.b64 	%rd32149, %rd32148, 5;
	add.s64 	%rd32150, %rd32149, %rd32148;
	ld.u64 	%rd32151, [%rd32138+8];
	mad.lo.s64 	%rd32152, %rd32151, 2654435761, %rd32150;
	shl.b64 	%rd32153, %rd32152, 13;
	add.s64 	%rd32154, %rd32153, %rd32152;
	shr.u64 	%rd32155, %rd32154, 7;
	xor.b64  	%rd32156, %rd32155, %rd32154;
	shl.b64 	%rd32157, %rd32156, 3;
	add.s64 	%rd32158, %rd32157, %rd32156;
	shr.u64 	%rd32159, %rd32158, 17;
	xor.b64  	%rd32160, %rd32159, %rd32158;
	shl.b64 	%rd32161, %rd32160, 5;
	add.s64 	%rd32162, %rd32161, %rd32160;
	ld.u64 	%rd32163, [%rd32138+16];
	mad.lo.s64 	%rd32164, %rd32163, 2654435761, %rd32162;
	shl.b64 	%rd32165, %rd32164, 13;
	add.s64 	%rd32166, %rd32165, %rd32164;
	shr.u64 	%rd32167, %rd32166, 7;
	xor.b64  	%rd32168, %rd32167, %rd32166;
	shl.b64 	%rd32169, %rd32168, 3;
	add.s64 	%rd32170, %rd32169, %rd32168;
	shr.u64 	%rd32171, %rd32170, 17;
	xor.b64  	%rd32172, %rd32171, %rd32170;
	shl.b64 	%rd32173, %rd32172, 5;
	add.s64 	%rd32174, %rd32173, %rd32172;
	ld.u64 	%rd32175, [%rd32138+24];
	mad.lo.s64 	%rd32176, %rd32175, 2654435761, %rd32174;
	shl.b64 	%rd32177, %rd32176, 13;
	add.s64 	%rd32178, %rd32177, %rd32176;
	shr.u64 	%rd32179, %rd32178, 7;
	xor.b64  	%rd32180, %rd32179, %rd32178;
	shl.b64 	%rd32181, %rd32180, 3;
	add.s64 	%rd32182, %rd32181, %rd32180;
	shr.u64 	%rd32183, %rd32182, 17;
	xor.b64  	%rd32184, %rd32183, %rd32182;
	shl.b64 	%rd32185, %rd32184, 5;
	add.s64 	%rd32186, %rd32185, %rd32184;
	ld.u64 	%rd32187, [%rd32138+32];
	mad.lo.s64 	%rd32188, %rd32187, 2654435761, %rd32186;
	shl.b64 	%rd32189, %rd32188, 13;
	add.s64 	%rd32190, %rd32189, %rd32188;
	shr.u64 	%rd32191, %rd32190, 7;
	xor.b64  	%rd32192, %rd32191, %rd32190;
	shl.b64 	%rd32193, %rd32192, 3;
	add.s64 	%rd32194, %rd32193, %rd32192;
	shr.u64 	%rd32195, %rd32194, 17;
	xor.b64  	%rd32196, %rd32195, %rd32194;
	shl.b64 	%rd32197, %rd32196, 5;
	add.s64 	%rd32198, %rd32197, %rd32196;
	ld.u64 	%rd32199, [%rd32138+40];
	mad.lo.s64 	%rd32200, %rd32199, 2654435761, %rd32198;
	shl.b64 	%rd32201, %rd32200, 13;
	add.s64 	%rd32202, %rd32201, %rd32200;
	shr.u64 	%rd32203, %rd32202, 7;
	xor.b64  	%rd32204, %rd32203, %rd32202;
	shl.b64 	%rd32205, %rd32204, 3;
	add.s64 	%rd32206, %rd32205, %rd32204;
	shr.u64 	%rd32207, %rd32206, 17;
	xor.b64  	%rd32208, %rd32207, %rd32206;
	shl.b64 	%rd32209, %rd32208, 5;
	add.s64 	%rd32210, %rd32209, %rd32208;
	ld.u64 	%rd32211, [%rd32138+48];
	mad.lo.s64 	%rd32212, %rd32211, 2654435761, %rd32210;
	shl.b64 	%rd32213, %rd32212, 13;
	add.s64 	%rd32214, %rd32213, %rd32212;
	shr.u64 	%rd32215, %rd32214, 7;
	xor.b64  	%rd32216, %rd32215, %rd32214;
	shl.b64 	%rd32217, %rd32216, 3;
	add.s64 	%rd32218, %rd32217, %rd32216;
	shr.u64 	%rd32219, %rd32218, 17;
	xor.b64  	%rd32220, %rd32219, %rd32218;
	shl.b64 	%rd32221, %rd32220, 5;
	add.s64 	%rd32222, %rd32221, %rd32220;
	ld.u64 	%rd32223, [%rd32138+56];
	mad.lo.s64 	%rd32224, %rd32223, 2654435761, %rd32222;
	shl.b64 	%rd32225, %rd32224, 13;
	add.s64 	%rd32226, %rd32225, %rd32224;
	shr.u64 	%rd32227, %rd32226, 7;
	xor.b64  	%rd32228, %rd32227, %rd32226;
	shl.b64 	%rd32229, %rd32228, 3;
	add.s64 	%rd32230, %rd32229, %rd32228;
	shr.u64 	%rd32231, %rd32230, 17;
	xor.b64  	%rd32232, %rd32231, %rd32230;
	shl.b64 	%rd32233, %rd32232, 5;
	add.s64 	%rd53649, %rd32233, %rd32232;
	add.s64 	%rd53641, %rd53641, 8;
	add.s64 	%rd53639, %rd53639, 8;
	setp.ne.s64 	%p1507, %rd53639, %rd236;
	@%p1507 bra 	$L__BB8_115;
$L__BB8_116:
	@%p1501 bra 	$L__BB8_124;
	setp.lt.u64 	%p1509, %rd182, 3;
	@%p1509 bra 	$L__BB8_119;
	shl.b64 	%rd32235, %rd53641, 3;
	add.s64 	%rd32236, %rd53651, %rd32235;
	ld.u64 	%rd32237, [%rd32236];
	mad.lo.s64 	%rd32238, %rd32237, 2654435761, %rd53649;
	shl.b64 	%rd32239, %rd32238, 13;
	add.s64 	%rd32240, %rd32239, %rd32238;
	shr.u64 	%rd32241, %rd32240, 7;
	xor.b64  	%rd32242, %rd32241, %rd32240;
	shl.b64 	%rd32243, %rd32242, 3;
	add.s64 	%rd32244, %rd32243, %rd32242;
	shr.u64 	%rd32245, %rd32244, 17;
	xor.b64  	%rd32246, %rd32245, %rd32244;
	shl.b64 	%rd32247, %rd32246, 5;
	add.s64 	%rd32248, %rd32247, %rd32246;
	ld.u64 	%rd32249, [%rd32236+8];
	mad.lo.s64 	%rd32250, %rd32249, 2654435761, %rd32248;
	shl.b64 	%rd32251, %rd32250, 13;
	add.s64 	%rd32252, %rd32251, %rd32250;
	shr.u64 	%rd32253, %rd32252, 7;
	xor.b64  	%rd32254, %rd32253, %rd32252;
	shl.b64 	%rd32255, %rd32254, 3;
	add.s64 	%rd32256, %rd32255, %rd32254;
	shr.u64 	%rd32257, %rd32256, 17;
	xor.b64  	%rd32258, %rd32257, %rd32256;
	shl.b64 	%rd32259, %rd32258, 5;
	add.s64 	%rd32260, %rd32259, %rd32258;
	ld.u64 	%rd32261, [%rd32236+16];
	mad.lo.s64 	%rd32262, %rd32261, 2654435761, %rd32260;
	shl.b64 	%rd32263, %rd32262, 13;
	add.s64 	%rd32264, %rd32263, %rd32262;
	shr.u64 	%rd32265, %rd32264, 7;
	xor.b64  	%rd32266, %rd32265, %rd32264;
	shl.b64 	%rd32267, %rd32266, 3;
	add.s64 	%rd32268, %rd32267, %rd32266;
	shr.u64 	%rd32269, %rd32268, 17;
	xor.b64  	%rd32270, %rd32269, %rd32268;
	shl.b64 	%rd32271, %rd32270, 5;
	add.s64 	%rd32272, %rd32271, %rd32270;
	ld.u64 	%rd32273, [%rd32236+24];
	mad.lo.s64 	%rd32274, %rd32273, 2654435761, %rd32272;
	shl.b64 	%rd32275, %rd32274, 13;
	add.s64 	%rd32276, %rd32275, %rd32274;
	shr.u64 	%rd32277, %rd32276, 7;
	xor.b64  	%rd32278, %rd32277, %rd32276;
	shl.b64 	%rd32279, %rd32278, 3;
	add.s64 	%rd32280, %rd32279, %rd32278;
	shr.u64 	%rd32281, %rd32280, 17;
	xor.b64  	%rd32282, %rd32281, %rd32280;
	shl.b64 	%rd32283, %rd32282, 5;
	add.s64 	%rd53649, %rd32283, %rd32282;
	add.s64 	%rd53641, %rd53641, 4;
$L__BB8_119:
	setp.eq.s64 	%p1510, %rd183, 0;
	@%p1510 bra 	$L__BB8_124;
	setp.eq.s64 	%p1511, %rd184, 0;
	@%p1511 bra 	$L__BB8_122;
	shl.b64 	%rd32285, %rd53641, 3;
	add.s64 	%rd32286, %rd53651, %rd32285;
	ld.u64 	%rd32287, [%rd32286];
	mad.lo.s64 	%rd32288, %rd32287, 2654435761, %rd53649;
	shl.b64 	%rd32289, %rd32288, 13;
	add.s64 	%rd32290, %rd32289, %rd32288;
	shr.u64 	%rd32291, %rd32290, 7;
	xor.b64  	%rd32292, %rd32291, %rd32290;
	shl.b64 	%rd32293, %rd32292, 3;
	add.s64 	%rd32294, %rd32293, %rd32292;
	shr.u64 	%rd32295, %rd32294, 17;
	xor.b64  	%rd32296, %rd32295, %rd32294;
	shl.b64 	%rd32297, %rd32296, 5;
	add.s64 	%rd32298, %rd32297, %rd32296;
	ld.u64 	%rd32299, [%rd32286+8];
	mad.lo.s64 	%rd32300, %rd32299, 2654435761, %rd32298;
	shl.b64 	%rd32301, %rd32300, 13;
	add.s64 	%rd32302, %rd32301, %rd32300;
	shr.u64 	%rd32303, %rd32302, 7;
	xor.b64  	%rd32304, %rd32303, %rd32302;
	shl.b64 	%rd32305, %rd32304, 3;
	add.s64 	%rd32306, %rd32305, %rd32304;
	shr.u64 	%rd32307, %rd32306, 17;
	xor.b64  	%rd32308, %rd32307, %rd32306;
	shl.b64 	%rd32309, %rd32308, 5;
	add.s64 	%rd53649, %rd32309, %rd32308;
	add.s64 	%rd53641, %rd53641, 2;
$L__BB8_122:
	@%p1494 bra 	$L__BB8_124;
	shl.b64 	%rd32310, %rd53641, 3;
	add.s64 	%rd32311, %rd53651, %rd32310;
	ld.u64 	%rd32312, [%rd32311];
	mad.lo.s64 	%rd32313, %rd32312, 2654435761, %rd53649;
	shl.b64 	%rd32314, %rd32313, 13;
	add.s64 	%rd32315, %rd32314, %rd32313;
	shr.u64 	%rd32316, %rd32315, 7;
	xor.b64  	%rd32317, %rd32316, %rd32315;
	shl.b64 	%rd32318, %rd32317, 3;
	add.s64 	%rd32319, %rd32318, %rd32317;
	shr.u64 	%rd32320, %rd32319, 17;
	xor.b64  	%rd32321, %rd32320, %rd32319;
	shl.b64 	%rd32322, %rd32321, 5;
	add.s64 	%rd53649, %rd32322, %rd32321;
$L__BB8_124:
	setp.ge.u64 	%p1513, %rd53636, %rd53649;
	mov.u64 	%rd53650, %rd54825;
	@%p1513 bra 	$L__BB8_126;
$L__BB8_125:
	mov.u64 	%rd53650, %rd53651;
	mov.u64 	%rd53651, %rd54825;
$L__BB8_126:
	setp.eq.s64 	%p1519, %rd180, 0;
	mov.b64 	%rd53655, -3750763034362895579;
	mov.b64 	%rd53656, 0;
	@%p1519 bra 	$L__BB8_129;
	and.b64  	%rd260, %rd2, -2;
	mov.b64 	%rd53655, -3750763034362895579;
	mov.b64 	%rd53656, 0;
	mov.u64 	%rd53654, %rd53656;
$L__BB8_128:
	shl.b64 	%rd32333, %rd53656, 3;
	add.s64 	%rd32334, %rd54823, %rd32333;
	ld.u64 	%rd32335, [%rd32334];
	and.b64  	%rd32336, %rd32335, 255;
	xor.b64  	%rd32337, %rd32336, %rd53655;
	mul.lo.s64 	%rd32338, %rd32337, 1099511628211;
	shr.u64 	%rd32339, %rd32335, 8;
	and.b64  	%rd32340, %rd32339, 255;
	xor.b64  	%rd32341, %rd32340, %rd32338;
	mul.lo.s64 	%rd32342, %rd32341, 1099511628211;
	shr.u64 	%rd32343, %rd32335, 16;
	and.b64  	%rd32344, %rd32343, 255;
	xor.b64  	%rd32345, %rd32344, %rd32342;
	mul.lo.s64 	%rd32346, %rd32345, 1099511628211;
	shr.u64 	%rd32347, %rd32335, 24;
	and.b64  	%rd32348, %rd32347, 255;
	xor.b64  	%rd32349, %rd32348, %rd32346;
	mul.lo.s64 	%rd32350, %rd32349, 1099511628211;
	shr.u64 	%rd32351, %rd32335, 32;
	and.b64  	%rd32352, %rd32351, 255;
	xor.b64  	%rd32353, %rd32352, %rd32350;
	mul.lo.s64 	%rd32354, %rd32353, 1099511628211;
	shr.u64 	%rd32355, %rd32335, 40;
	and.b64  	%rd32356, %rd32355, 255;
	xor.b64  	%rd32357, %rd32356, %rd32354;
	mul.lo.s64 	%rd32358, %rd32357, 1099511628211;
	shr.u64 	%rd32359, %rd32335, 48;
	and.b64  	%rd32360, %rd32359, 255;
	xor.b64  	%rd32361, %rd32360, %rd32358;
	mul.lo.s64 	%rd32362, %rd32361, 1099511628211;
	shr.u64 	%rd32363, %rd32335, 56;
	xor.b64  	%rd32364, %rd32363, %rd32362;
	mul.lo.s64 	%rd32365, %rd32364, 1099511628211;
	ld.u64 	%rd32366, [%rd32334+8];
	and.b64  	%rd32367, %rd32366, 255;
	xor.b64  	%rd32368, %rd32367, %rd32365;
	mul.lo.s64 	%rd32369, %rd32368, 1099511628211;
	shr.u64 	%rd32370, %rd32366, 8;
	and.b64  	%rd32371, %rd32370, 255;
	xor.b64  	%rd32372, %rd32371, %rd32369;
	mul.lo.s64 	%rd32373, %rd32372, 1099511628211;
	shr.u64 	%rd32374, %rd32366, 16;
	and.b64  	%rd32375, %rd32374, 255;
	xor.b64  	%rd32376, %rd32375, %rd32373;
	mul.lo.s64 	%rd32377, %rd32376, 1099511628211;
	shr.u64 	%rd32378, %rd32366, 24;
	and.b64  	%rd32379, %rd32378, 255;
	xor.b64  	%rd32380, %rd32379, %rd32377;
	mul.lo.s64 	%rd32381, %rd32380, 1099511628211;
	shr.u64 	%rd32382, %rd32366, 32;
	and.b64  	%rd32383, %rd32382, 255;
	xor.b64  	%rd32384, %rd32383, %rd32381;
	mul.lo.s64 	%rd32385, %rd32384, 1099511628211;
	shr.u64 	%rd32386, %rd32366, 40;
	and.b64  	%rd32387, %rd32386, 255;
	xor.b64  	%rd32388, %rd32387, %rd32385;
	mul.lo.s64 	%rd32389, %rd32388, 1099511628211;
	shr.u64 	%rd32390, %rd32366, 48;
	and.b64  	%rd32391, %rd32390, 255;
	xor.b64  	%rd32392, %rd32391, %rd32389;
	mul.lo.s64 	%rd32393, %rd32392, 1099511628211;
	shr.u64 	%rd32394, %rd32366, 56;
	xor.b64  	%rd32395, %rd32394, %rd32393;
	mul.lo.s64 	%rd53655, %rd32395, 1099511628211;
	add.s64 	%rd53656, %rd53656, 2;
	add.s64 	%rd53654, %rd53654, 2;
	setp.ne.s64 	%p1520, %rd53654, %rd260;
	@%p1520 bra 	$L__BB8_128;
$L__BB8_129:
	setp.eq.s64 	%p1521, %rd185, 0;
	@%p1521 bra 	$L__BB8_131;
	shl.b64 	%rd32396, %rd53656, 3;
	add.s64 	%rd32397, %rd54823, %rd32396;
	ld.u64 	%rd32398, [%rd32397];
	and.b64  	%rd32399, %rd32398, 255;
	xor.b64  	%rd32400, %rd32399, %rd53655;
	mul.lo.s64 	%rd32401, %rd32400, 1099511628211;
	shr.u64 	%rd32402, %rd32398, 8;
	and.b64  	%rd32403, %rd32402, 255;
	xor.b64  	%rd32404, %rd32403, %rd32401;
	mul.lo.s64 	%rd32405, %rd32404, 1099511628211;
	shr.u64 	%rd32406, %rd32398, 16;
	and.b64  	%rd32407, %rd32406, 255;
	xor.b64  	%rd32408, %rd32407, %rd32405;
	mul.lo.s64 	%rd32409, %rd32408, 1099511628211;
	shr.u64 	%rd32410, %rd32398, 24;
	and.b64  	%rd32411, %rd32410, 255;
	xor.b64  	%rd32412, %rd32411, %rd32409;
	mul.lo.s64 	%rd32413, %rd32412, 1099511628211;
	shr.u64 	%rd32414, %rd32398, 32;
	and.b64  	%rd32415, %rd32414, 255;
	xor.b64  	%rd32416, %rd32415, %rd32413;
	mul.lo.s64 	%rd32417, %rd32416, 1099511628211;
	shr.u64 	%rd32418, %rd32398, 40;
	and.b64  	%rd32419, %rd32418, 255;
	xor.b64  	%rd32420, %rd32419, %rd32417;
	mul.lo.s64 	%rd32421, %rd32420, 1099511628211;
	shr.u64 	%rd32422, %rd32398, 48;
	and.b64  	%rd32423, %rd32422, 255;
	xor.b64  	%rd32424, %rd32423, %rd32421;
	mul.lo.s64 	%rd32425, %rd32424, 1099511628211;
	shr.u64 	%rd32426, %rd32398, 56;
	xor.b64  	%rd32427, %rd32426, %rd32425;
	mul.lo.s64 	%rd53655, %rd32427, 1099511628211;
$L__BB8_131:
	mov.b64 	%rd53662, -3750763034362895579;
	mov.b64 	%rd53663, 0;
	@%p1519 bra 	$L__BB8_134;
	and.b64  	%rd272, %rd2, -2;
	mov.b64 	%rd53662, -3750763034362895579;
	mov.b64 	%rd53663, 0;
	mov.u64 	%rd53661, %rd53663;
$L__BB8_133:
	shl.b64 	%rd32433, %rd53663, 3;
	add.s64 	%rd32434, %rd54824, %rd32433;
	ld.u64 	%rd32435, [%rd32434];
	and.b64  	%rd32436, %rd32435, 255;
	xor.b64  	%rd32437, %rd32436, %rd53662;
	mul.lo.s64 	%rd32438, %rd32437, 1099511628211;
	shr.u64 	%rd32439, %rd32435, 8;
	and.b64  	%rd32440, %rd32439, 255;
	xor.b64  	%rd32441, %rd32440, %rd32438;
	mul.lo.s64 	%rd32442, %rd32441, 1099511628211;
	shr.u64 	%rd32443, %rd32435, 16;
	and.b64  	%rd32444, %rd32443, 255;
	xor.b64  	%rd32445, %rd32444, %rd32442;
	mul.lo.s64 	%rd32446, %rd32445, 1099511628211;
	shr.u64 	%rd32447, %rd32435, 24;
	and.b64  	%rd32448, %rd32447, 255;
	xor.b64  	%rd32449, %rd32448, %rd32446;
	mul.lo.s64 	%rd32450, %rd32449, 1099511628211;
	shr.u64 	%rd32451, %rd32435, 32;
	and.b64  	%rd32452, %rd32451, 255;
	xor.b64  	%rd32453, %rd32452, %rd32450;
	mul.lo.s64 	%rd32454, %rd32453, 1099511628211;
	shr.u64 	%rd32455, %rd32435, 40;
	and.b64  	%rd32456, %rd32455, 255;
	xor.b64  	%rd32457, %rd32456, %rd32454;
	mul.lo.s64 	%rd32458, %rd32457, 1099511628211;
	shr.u64 	%rd32459, %rd32435, 48;
	and.b64  	%rd32460, %rd32459, 255;
	xor.b64  	%rd32461, %rd32460, %rd32458;
	mul.lo.s64 	%rd32462, %rd32461, 1099511628211;
	shr.u64 	%rd32463, %rd32435, 56;
	xor.b64  	%rd32464, %rd32463, %rd32462;
	mul.lo.s64 	%rd32465, %rd32464, 1099511628211;
	ld.u64 	%rd32466, [%rd32434+8];
	and.b64  	%rd32467, %rd32466, 255;
	xor.b64  	%rd32468, %rd32467, %rd32465;
	mul.lo.s64 	%rd32469, %rd32468, 1099511628211;
	shr.u64 	%rd32470, %rd32466, 8;
	and.b64  	%rd32471, %rd32470, 255;
	xor.b64  	%rd32472, %rd32471, %rd32469;
	mul.lo.s64 	%rd32473, %rd32472, 1099511628211;
	shr.u64 	%rd32474, %rd32466, 16;
	and.b64  	%rd32475, %rd32474, 255;
	xor.b64  	%rd32476, %rd32475, %rd32473;
	mul.lo.s64 	%rd32477, %rd32476, 1099511628211;
	shr.u64 	%rd32478, %rd32466, 24;
	and.b64  	%rd32479, %rd32478, 255;
	xor.b64  	%rd32480, %rd32479, %rd32477;
	mul.lo.s64 	%rd32481, %rd32480, 1099511628211;
	shr.u64 	%rd32482, %rd32466, 32;
	and.b64  	%rd32483, %rd32482, 255;
	xor.b64  	%rd32484, %rd32483, %rd32481;
	mul.lo.s64 	%rd32485, %rd32484, 1099511628211;
	shr.u64 	%rd32486, %rd32466, 40;
	and.b64  	%rd32487, %rd32486, 255;
	xor.b64  	%rd32488, %rd32487, %rd32485;
	mul.lo.s64 	%rd32489, %rd32488, 1099511628211;
	shr.u64 	%rd32490, %rd32466, 48;
	and.b64  	%rd32491, %rd32490, 255;
	xor.b64  	%rd32492, %rd32491, %rd32489;
	mul.lo.s64 	%rd32493, %rd32492, 1099511628211;
	shr.u64 	%rd32494, %rd32466, 56;
	xor.b64  	%rd32495, %rd32494, %rd32493;
	mul.lo.s64 	%rd53662, %rd32495, 1099511628211;
	add.s64 	%rd53663, %rd53663, 2;
	add.s64 	%rd53661, %rd53661, 2;
	setp.ne.s64 	%p1523, %rd53661, %rd272;
	@%p1523 bra 	$L__BB8_133;
$L__BB8_134:
	@%p1521 bra 	$L__BB8_136;
	shl.b64 	%rd32496, %rd53663, 3;
	add.s64 	%rd32497, %rd54824, %rd32496;
	ld.u64 	%rd32498, [%rd32497];
	and.b64  	%rd32499, %rd32498, 255;
	xor.b64  	%rd32500, %rd32499, %rd53662;
	mul.lo.s64 	%rd32501, %rd32500, 1099511628211;
	shr.u64 	%rd32502, %rd32498, 8;
	and.b64  	%rd32503, %rd32502, 255;
	xor.b64  	%rd32504, %rd32503, %rd32501;
	mul.lo.s64 	%rd32505, %rd32504, 1099511628211;
	shr.u64 	%rd32506, %rd32498, 16;
	and.b64  	%rd32507, %rd32506, 255;
	xor.b64  	%rd32508, %rd32507, %rd32505;
	mul.lo.s64 	%rd32509, %rd32508, 1099511628211;
	shr.u64 	%rd32510, %rd32498, 24;
	and.b64  	%rd32511, %rd32510, 255;
	xor.b64  	%rd32512, %rd32511, %rd32509;
	mul.lo.s64 	%rd32513, %rd32512, 1099511628211;
	shr.u64 	%rd32514, %rd32498, 32;
	and.b64  	%rd32515, %rd32514, 255;
	xor.b64  	%rd32516, %rd32515, %rd32513;
	mul.lo.s64 	%rd32517, %rd32516, 1099511628211;
	shr.u64 	%rd32518, %rd32498, 40;
	and.b64  	%rd32519, %rd32518, 255;
	xor.b64  	%rd32520, %rd32519, %rd32517;
	mul.lo.s64 	%rd32521, %rd32520, 1099511628211;
	shr.u64 	%rd32522, %rd32498, 48;
	and.b64  	%rd32523, %rd32522, 255;
	xor.b64  	%rd32524, %rd32523, %rd32521;
	mul.lo.s64 	%rd32525, %rd32524, 1099511628211;
	shr.u64 	%rd32526, %rd32498, 56;
	xor.b64  	%rd32527, %rd32526, %rd32525;
	mul.lo.s64 	%rd53662, %rd32527, 1099511628211;
$L__BB8_136:
	setp.eq.s64 	%p1525, %rd53655, %rd53662;
	@%p1525 bra 	$L__BB8_161;
	setp.lt.u64 	%p1526, %rd180, 7;
	mov.b64 	%rd53670, 0;
	mov.u64 	%rd53678, %rd53670;
	@%p1526 bra 	$L__BB8_140;
	and.b64  	%rd284, %rd2, -8;
	mov.b64 	%rd53670, 0;
	mov.u64 	%rd53668, %rd53670;
$L__BB8_139:
	.pragma "nounroll";
	shl.b64 	%rd32531, %rd53670, 3;
	add.s64 	%rd32532, %rd54823, %rd32531;
	ld.u64 	%rd32533, [%rd32532];
	mad.lo.s64 	%rd32534, %rd32533, 2654435761, %rd53678;
	shl.b64 	%rd32535, %rd32534, 13;
	add.s64 	%rd32536, %rd32535, %rd32534;
	shr.u64 	%rd32537, %rd32536, 7;
	xor.b64  	%rd32538, %rd32537, %rd32536;
	shl.b64 	%rd32539, %rd32538, 3;
	add.s64 	%rd32540, %rd32539, %rd32538;
	shr.u64 	%rd32541, %rd32540, 17;
	xor.b64  	%rd32542, %rd32541, %rd32540;
	shl.b64 	%rd32543, %rd32542, 5;
	add.s64 	%rd32544, %rd32543, %rd32542;
	ld.u64 	%rd32545, [%rd32532+8];
	mad.lo.s64 	%rd32546, %rd32545, 2654435761, %rd32544;
	shl.b64 	%rd32547, %rd32546, 13;
	add.s64 	%rd32548, %rd32547, %rd32546;
	shr.u64 	%rd32549, %rd32548, 7;
	xor.b64  	%rd32550, %rd32549, %rd32548;
	shl.b64 	%rd32551, %rd32550, 3;
	add.s64 	%rd32552, %rd32551, %rd32550;
	shr.u64 	%rd32553, %rd32552, 17;
	xor.b64  	%rd32554, %rd32553, %rd32552;
	shl.b64 	%rd32555, %rd32554, 5;
	add.s64 	%rd32556, %rd32555, %rd32554;
	ld.u64 	%rd32557, [%rd32532+16];
	mad.lo.s64 	%rd32558, %rd32557, 2654435761, %rd32556;
	shl.b64 	%rd32559, %rd32558, 13;
	add.s64 	%rd32560, %rd32559, %rd32558;
	shr.u64 	%rd32561, %rd32560, 7;
	xor.b64  	%rd32562, %rd32561, %rd32560;
	shl.b64 	%rd32563, %rd32562, 3;
	add.s64 	%rd32564, %rd32563, %rd32562;
	shr.u64 	%rd32565, %rd32564, 17;
	xor.b64  	%rd32566, %rd32565, %rd32564;
	shl.b64 	%rd32567, %rd32566, 5;
	add.s64 	%rd32568, %rd32567, %rd32566;
	ld.u64 	%rd32569, [%rd32532+24];
	mad.lo.s64 	%rd32570, %rd32569, 2654435761, %rd32568;
	shl.b64 	%rd32571, %rd32570, 13;
	add.s64 	%rd32572, %rd32571, %rd32570;
	shr.u64 	%rd32573, %rd32572, 7;
	xor.b64  	%rd32574, %rd32573, %rd32572;
	shl.b64 	%rd32575, %rd32574, 3;
	add.s64 	%rd32576, %rd32575, %rd32574;
	shr.u64 	%rd32577, %rd32576, 17;
	xor.b64  	%rd32578, %rd32577, %rd32576;
	shl.b64 	%rd32579, %rd32578, 5;
	add.s64 	%rd32580, %rd32579, %rd32578;
	ld.u64 	%rd32581, [%rd32532+32];
	mad.lo.s64 	%rd32582, %rd32581, 2654435761, %rd32580;
	shl.b64 	%rd32583, %rd32582, 13;
	add.s64 	%rd32584, %rd32583, %rd32582;
	shr.u64 	%rd32585, %rd32584, 7;
	xor.b64  	%rd32586, %rd32585, %rd32584;
	shl.b64 	%rd32587, %rd32586, 3;
	add.s64 	%rd32588, %rd32587, %rd32586;
	shr.u64 	%rd32589, %rd32588, 17;
	xor.b64  	%rd32590, %rd32589, %rd32588;
	shl.b64 	%rd32591, %rd32590, 5;
	add.s64 	%rd32592, %rd32591, %rd32590;
	ld.u64 	%rd32593, [%rd32532+40];
	mad.lo.s64 	%rd32594, %rd32593, 2654435761, %rd32592;
	shl.b64 	%rd32595, %rd32594, 13;
	add.s64 	%rd32596, %rd32595, %rd32594;
	shr.u64 	%rd32597, %rd32596, 7;
	xor.b64  	%rd32598, %rd32597, %rd32596;
	shl.b64 	%rd32599, %rd32598, 3;
	add.s64 	%rd32600, %rd32599, %rd32598;
	shr.u64 	%rd32601, %rd32600, 17;
	xor.b64  	%rd32602, %rd32601, %rd32600;
	shl.b64 	%rd32603, %rd32602, 5;
	add.s64 	%rd32604, %rd32603, %rd32602;
	ld.u64 	%rd32605, [%rd32532+48];
	mad.lo.s64 	%rd32606, %rd32605, 2654435761, %rd32604;
	shl.b64 	%rd32607, %rd32606, 13;
	add.s64 	%rd32608, %rd32607, %rd32606;
	shr.u64 	%rd32609, %rd32608, 7;
	xor.b64  	%rd32610, %rd32609, %rd32608;
	shl.b64 	%rd32611, %rd32610, 3;
	add.s64 	%rd32612, %rd32611, %rd32610;
	shr.u64 	%rd32613, %rd32612, 17;
	xor.b64  	%rd32614, %rd32613, %rd32612;
	shl.b64 	%rd32615, %rd32614, 5;
	add.s64 	%rd32616, %rd32615, %rd32614;
	ld.u64 	%rd32617, [%rd32532+56];
	mad.lo.s64 	%rd32618, %rd32617, 2654435761, %rd32616;
	shl.b64 	%rd32619, %rd32618, 13;
	add.s64 	%rd32620, %rd32619, %rd32618;
	shr.u64 	%rd32621, %rd32620, 7;
	xor.b64  	%rd32622, %rd32621, %rd32620;
	shl.b64 	%rd32623, %rd32622, 3;
	add.s64 	%rd32624, %rd32623, %rd32622;
	shr.u64 	%rd32625, %rd32624, 17;
	xor.b64  	%rd32626, %rd32625, %rd32624;
	shl.b64 	%rd32627, %rd32626, 5;
	add.s64 	%rd53678, %rd32627, %rd32626;
	add.s64 	%rd53670, %rd53670, 8;
	add.s64 	%rd53668, %rd53668, 8;
	setp.ne.s64 	%p1527, %rd53668, %rd284;
	@%p1527 bra 	$L__BB8_139;
$L__BB8_140:
	setp.eq.s64 	%p1528, %rd181, 0;
	@%p1528 bra 	$L__BB8_148;
	setp.lt.u64 	%p1529, %rd182, 3;
	@%p1529 bra 	$L__BB8_143;
	shl.b64 	%rd32629, %rd53670, 3;
	add.s64 	%rd32630, %rd54823, %rd32629;
	ld.u64 	%rd32631, [%rd32630];
	mad.lo.s64 	%rd32632, %rd32631, 2654435761, %rd53678;
	shl.b64 	%rd32633, %rd32632, 13;
	add.s64 	%rd32634, %rd32633, %rd32632;
	shr.u64 	%rd32635, %rd32634, 7;
	xor.b64  	%rd32636, %rd32635, %rd32634;
	shl.b64 	%rd32637, %rd32636, 3;
	add.s64 	%rd32638, %rd32637, %rd32636;
	shr.u64 	%rd32639, %rd32638, 17;
	xor.b64  	%rd32640, %rd32639, %rd32638;
	shl.b64 	%rd32641, %rd32640, 5;
	add.s64 	%rd32642, %rd32641, %rd32640;
	ld.u64 	%rd32643, [%rd32630+8];
	mad.lo.s64 	%rd32644, %rd32643, 2654435761, %rd32642;
	shl.b64 	%rd32645, %rd32644, 13;
	add.s64 	%rd32646, %rd32645, %rd32644;
	shr.u64 	%rd32647, %rd32646, 7;
	xor.b64  	%rd32648, %rd32647, %rd32646;
	shl.b64 	%rd32649, %rd32648, 3;
	add.s64 	%rd32650, %rd32649, %rd32648;
	shr.u64 	%rd32651, %rd32650, 17;
	xor.b64  	%rd32652, %rd32651, %rd32650;
	shl.b64 	%rd32653, %rd32652, 5;
	add.s64 	%rd32654, %rd32653, %rd32652;
	ld.u64 	%rd32655, [%rd32630+16];
	mad.lo.s64 	%rd32656, %rd32655, 2654435761, %rd32654;
	shl.b64 	%rd32657, %rd32656, 13;
	add.s64 	%rd32658, %rd32657, %rd32656;
	shr.u64 	%rd32659, %rd32658, 7;
	xor.b64  	%rd32660, %rd32659, %rd32658;
	shl.b64 	%rd32661, %rd32660, 3;
	add.s64 	%rd32662, %rd32661, %rd32660;
	shr.u64 	%rd32663, %rd32662, 17;
	xor.b64  	%rd32664, %rd32663, %rd32662;
	shl.b64 	%rd32665, %rd32664, 5;
	add.s64 	%rd32666, %rd32665, %rd32664;
	ld.u64 	%rd32667, [%rd32630+24];
	mad.lo.s64 	%rd32668, %rd32667, 2654435761, %rd32666;
	shl.b64 	%rd32669, %rd32668, 13;
	add.s64 	%rd32670, %rd32669, %rd32668;
	shr.u64 	%rd32671, %rd32670, 7;
	xor.b64  	%rd32672, %rd32671, %rd32670;
	shl.b64 	%rd32673, %rd32672, 3;
	add.s64 	%rd32674, %rd32673, %rd32672;
	shr.u64 	%rd32675, %rd32674, 17;
	xor.b64  	%rd32676, %rd32675, %rd32674;
	shl.b64 	%rd32677, %rd32676, 5;
	add.s64 	%rd53678, %rd32677, %rd32676;
	add.s64 	%rd53670, %rd53670, 4;
$L__BB8_143:
	setp.eq.s64 	%p1530, %rd183, 0;
	@%p1530 bra 	$L__BB8_148;
	setp.eq.s64 	%p1531, %rd184, 0;
	@%p1531 bra 	$L__BB8_146;
	shl.b64 	%rd32679, %rd53670, 3;
	add.s64 	%rd32680, %rd54823, %rd32679;
	ld.u64 	%rd32681, [%rd32680];
	mad.lo.s64 	%rd32682, %rd32681, 2654435761, %rd53678;
	shl.b64 	%rd32683, %rd32682, 13;
	add.s64 	%rd32684, %rd32683, %rd32682;
	shr.u64 	%rd32685, %rd32684, 7;
	xor.b64  	%rd32686, %rd32685, %rd32684;
	shl.b64 	%rd32687, %rd32686, 3;
	add.s64 	%rd32688, %rd32687, %rd32686;
	shr.u64 	%rd32689, %rd32688, 17;
	xor.b64  	%rd32690, %rd32689, %rd32688;
	shl.b64 	%rd32691, %rd32690, 5;
	add.s64 	%rd32692, %rd32691, %rd32690;
	ld.u64 	%rd32693, [%rd32680+8];
	mad.lo.s64 	%rd32694, %rd32693, 2654435761, %rd32692;
	shl.b64 	%rd32695, %rd32694, 13;
	add.s64 	%rd32696, %rd32695, %rd32694;
	shr.u64 	%rd32697, %rd32696, 7;
	xor.b64  	%rd32698, %rd32697, %rd32696;
	shl.b64 	%rd32699, %rd32698, 3;
	add.s64 	%rd32700, %rd32699, %rd32698;
	shr.u64 	%rd32701, %rd32700, 17;
	xor.b64  	%rd32702, %rd32701, %rd32700;
	shl.b64 	%rd32703, %rd32702, 5;
	add.s64 	%rd53678, %rd32703, %rd32702;
	add.s64 	%rd53670, %rd53670, 2;
$L__BB8_146:
	@%p1521 bra 	$L__BB8_148;
	shl.b64 	%rd32704, %rd53670, 3;
	add.s64 	%rd32705, %rd54823, %rd32704;
	ld.u64 	%rd32706, [%rd32705];
	mad.lo.s64 	%rd32707, %rd32706, 2654435761, %rd53678;
	shl.b64 	%rd32708, %rd32707, 13;
	add.s64 	%rd32709, %rd32708, %rd32707;
	shr.u64 	%rd32710, %rd32709, 7;
	xor.b64  	%rd32711, %rd32710, %rd32709;
	shl.b64 	%rd32712, %rd32711, 3;
	add.s64 	%rd32713, %rd32712, %rd32711;
	shr.u64 	%rd32714, %rd32713, 17;
	xor.b64  	%rd32715, %rd32714, %rd32713;
	shl.b64 	%rd32716, %rd32715, 5;
	add.s64 	%rd53678, %rd32716, %rd32715;
$L__BB8_148:
	mov.b64 	%rd53683, 0;
	mov.u64 	%rd53691, %rd53683;
	@%p1526 bra 	$L__BB8_151;
	and.b64  	%rd306, %rd2, -8;
	mov.b64 	%rd53683, 0;
	mov.u64 	%rd53681, %rd53683;
$L__BB8_150:
	.pragma "nounroll";
	shl.b64 	%rd32720, %rd53683, 3;
	add.s64 	%rd32721, %rd54824, %rd32720;
	ld.u64 	%rd32722, [%rd32721];
	mad.lo.s64 	%rd32723, %rd32722, 2654435761, %rd53691;
	shl.b64 	%rd32724, %rd32723, 13;
	add.s64 	%rd32725, %rd32724, %rd32723;
	shr.u64 	%rd32726, %rd32725, 7;
	xor.b64  	%rd32727, %rd32726, %rd32725;
	shl.b64 	%rd32728, %rd32727, 3;
	add.s64 	%rd32729, %rd32728, %rd32727;
	shr.u64 	%rd32730, %rd32729, 17;
	xor.b64  	%rd32731, %rd32730, %rd32729;
	shl.b64 	%rd32732, %rd32731, 5;
	add.s64 	%rd32733, %rd32732, %rd32731;
	ld.u64 	%rd32734, [%rd32721+8];
	mad.lo.s64 	%rd32735, %rd32734, 2654435761, %rd32733;
	shl.b64 	%rd32736, %rd32735, 13;
	add.s64 	%rd32737, %rd32736, %rd32735;
	shr.u64 	%rd32738, %rd32737, 7;
	xor.b64  	%rd32739, %rd32738, %rd32737;
	shl.b64 	%rd32740, %rd32739, 3;
	add.s64 	%rd32741, %rd32740, %rd32739;
	shr.u64 	%rd32742, %rd32741, 17;
	xor.b64  	%rd32743, %rd32742, %rd32741;
	shl.b64 	%rd32744, %rd32743, 5;
	add.s64 	%rd32745, %rd32744, %rd32743;
	ld.u64 	%rd32746, [%rd32721+16];
	mad.lo.s64 	%rd32747, %rd32746, 2654435761, %rd32745;
	shl.b64 	%rd32748, %rd32747, 13;
	add.s64 	%rd32749, %rd32748, %rd32747;
	shr.u64 	%rd32750, %rd32749, 7;
	xor.b64  	%rd32751, %rd32750, %rd32749;
	shl.b64 	%rd32752, %rd32751, 3;
	add.s64 	%rd32753, %rd32752, %rd32751;
	shr.u64 	%rd32754, %rd32753, 17;
	xor.b64  	%rd32755, %rd32754, %rd32753;
	shl.b64 	%rd32756, %rd32755, 5;
	add.s64 	%rd32757, %rd32756, %rd32755;
	ld.u64 	%rd32758, [%rd32721+24];
	mad.lo.s64 	%rd32759, %rd32758, 2654435761, %rd32757;
	shl.b64 	%rd32760, %rd32759, 13;
	add.s64 	%rd32761, %rd32760, %rd32759;
	shr.u64 	%rd32762, %rd32761, 7;
	xor.b64  	%rd32763, %rd32762, %rd32761;
	shl.b64 	%rd32764, %rd32763, 3;
	add.s64 	%rd32765, %rd32764, %rd32763;
	shr.u64 	%rd32766, %rd32765, 17;
	xor.b64  	%rd32767, %rd32766, %rd32765;
	shl.b64 	%rd32768, %rd32767, 5;
	add.s64 	%rd32769, %rd32768, %rd32767;
	ld.u64 	%rd32770, [%rd32721+32];
	mad.lo.s64 	%rd32771, %rd32770, 2654435761, %rd32769;
	shl.b64 	%rd32772, %rd32771, 13;
	add.s64 	%rd32773, %rd32772, %rd32771;
	shr.u64 	%rd32774, %rd32773, 7;
	xor.b64  	%rd32775, %rd32774, %rd32773;
	shl.b64 	%rd32776, %rd32775, 3;
	add.s64 	%rd32777, %rd32776, %rd32775;
	shr.u64 	%rd32778, %rd32777, 17;
	xor.b64  	%rd32779, %rd32778, %rd32777;
	shl.b64 	%rd32780, %rd32779, 5;
	add.s64 	%rd32781, %rd32780, %rd32779;
	ld.u64 	%rd32782, [%rd32721+40];
	mad.lo.s64 	%rd32783, %rd32782, 2654435761, %rd32781;
	shl.b64 	%rd32784, %rd32783, 13;
	add.s64 	%rd32785, %rd32784, %rd32783;
	shr.u64 	%rd32786, %rd32785, 7;
	xor.b64  	%rd32787, %rd32786, %rd32785;
	shl.b64 	%rd32788, %rd32787, 3;
	add.s64 	%rd32789, %rd32788, %rd32787;
	shr.u64 	%rd32790, %rd32789, 17;
	xor.b64  	%rd32791, %rd32790, %rd32789;
	shl.b64 	%rd32792, %rd32791, 5;
	add.s64 	%rd32793, %rd32792, %rd32791;
	ld.u64 	%rd32794, [%rd32721+48];
	mad.lo.s64 	%rd32795, %rd32794, 2654435761, %rd32793;
	shl.b64 	%rd32796, %rd32795, 13;
	add.s64 	%rd32797, %rd32796, %rd32795;
	shr.u64 	%rd32798, %rd32797, 7;
	xor.b64  	%rd32799, %rd32798, %rd32797;
	shl.b64 	%rd32800, %rd32799, 3;
	add.s64 	%rd32801, %rd32800, %rd32799;
	shr.u64 	%rd32802, %rd32801, 17;
	xor.b64  	%rd32803, %rd32802, %rd32801;
	shl.b64 	%rd32804, %rd32803, 5;
	add.s64 	%rd32805, %rd32804, %rd32803;
	ld.u64 	%rd32806, [%rd32721+56];
	mad.lo.s64 	%rd32807, %rd32806, 2654435761, %rd32805;
	shl.b64 	%rd32808, %rd32807, 13;
	add.s64 	%rd32809, %rd32808, %rd32807;
	shr.u64 	%rd32810, %rd32809, 7;
	xor.b64  	%rd32811, %rd32810, %rd32809;
	shl.b64 	%rd32812, %rd32811, 3;
	add.s64 	%rd32813, %rd32812, %rd32811;
	shr.u64 	%rd32814, %rd32813, 17;
	xor.b64  	%rd32815, %rd32814, %rd32813;
	shl.b64 	%rd32816, %rd32815, 5;
	add.s64 	%rd53691, %rd32816, %rd32815;
	add.s64 	%rd53683, %rd53683, 8;
	add.s64 	%rd53681, %rd53681, 8;
	setp.ne.s64 	%p1534, %rd53681, %rd306;
	@%p1534 bra 	$L__BB8_150;
$L__BB8_151:
	@%p1528 bra 	$L__BB8_159;
	setp.lt.u64 	%p1536, %rd182, 3;
	@%p1536 bra 	$L__BB8_154;
	shl.b64 	%rd32818, %rd53683, 3;
	add.s64 	%rd32819, %rd54824, %rd32818;
	ld.u64 	%rd32820, [%rd32819];
	mad.lo.s64 	%rd32821, %rd32820, 2654435761, %rd53691;
	shl.b64 	%rd32822, %rd32821, 13;
	add.s64 	%rd32823, %rd32822, %rd32821;
	shr.u64 	%rd32824, %rd32823, 7;
	xor.b64  	%rd32825, %rd32824, %rd32823;
	shl.b64 	%rd32826, %rd32825, 3;
	add.s64 	%rd32827, %rd32826, %rd32825;
	shr.u64 	%rd32828, %rd32827, 17;
	xor.b64  	%rd32829, %rd32828, %rd32827;
	shl.b64 	%rd32830, %rd32829, 5;
	add.s64 	%rd32831, %rd32830, %rd32829;
	ld.u64 	%rd32832, [%rd32819+8];
	mad.lo.s64 	%rd32833, %rd32832, 2654435761, %rd32831;
	shl.b64 	%rd32834, %rd32833, 13;
	add.s64 	%rd32835, %rd32834, %rd32833;
	shr.u64 	%rd32836, %rd32835, 7;
	xor.b64  	%rd32837, %rd32836, %rd32835;
	shl.b64 	%rd32838, %rd32837, 3;
	add.s64 	%rd32839, %rd32838, %rd32837;
	shr.u64 	%rd32840, %rd32839, 17;
	xor.b64  	%rd32841, %rd32840, %rd32839;
	shl.b64 	%rd32842, %rd32841, 5;
	add.s64 	%rd32843, %rd32842, %rd32841;
	ld.u64 	%rd32844, [%rd32819+16];
	mad.lo.s64 	%rd32845, %rd32844, 2654435761, %rd32843;
	shl.b64 	%rd32846, %rd32845, 13;
	add.s64 	%rd32847, %rd32846, %rd32845;
	shr.u64 	%rd32848, %rd32847, 7;
	xor.b64  	%rd32849, %rd32848, %rd32847;
	shl.b64 	%rd32850, %rd32849, 3;
	add.s64 	%rd32851, %rd32850, %rd32849;
	shr.u64 	%rd32852, %rd32851, 17;
	xor.b64  	%rd32853, %rd32852, %rd32851;
	shl.b64 	%rd32854, %rd32853, 5;
	add.s64 	%rd32855, %rd32854, %rd32853;
	ld.u64 	%rd32856, [%rd32819+24];
	mad.lo.s64 	%rd32857, %rd32856, 2654435761, %rd32855;
	shl.b64 	%rd32858, %rd32857, 13;
	add.s64 	%rd32859, %rd32858, %rd32857;
	shr.u64 	%rd32860, %rd32859, 7;
	xor.b64  	%rd32861, %rd32860, %rd32859;
	shl.b64 	%rd32862, %rd32861, 3;
	add.s64 	%rd32863, %rd32862, %rd32861;
	shr.u64 	%rd32864, %rd32863, 17;
	xor.b64  	%rd32865, %rd32864, %rd32863;
	shl.b64 	%rd32866, %rd32865, 5;
	add.s64 	%rd53691, %rd32866, %rd32865;
	add.s64 	%rd53683, %rd53683, 4;
$L__BB8_154:
	setp.eq.s64 	%p1537, %rd183, 0;
	@%p1537 bra 	$L__BB8_159;
	setp.eq.s64 	%p1538, %rd184, 0;
	@%p1538 bra 	$L__BB8_157;
	shl.b64 	%rd32868, %rd53683, 3;
	add.s64 	%rd32869, %rd54824, %rd32868;
	ld.u64 	%rd32870, [%rd32869];
	mad.lo.s64 	%rd32871, %rd32870, 2654435761, %rd53691;
	shl.b64 	%rd32872, %rd32871, 13;
	add.s64 	%rd32873, %rd32872, %rd32871;
	shr.u64 	%rd32874, %rd32873, 7;
	xor.b64  	%rd32875, %rd32874, %rd32873;
	shl.b64 	%rd32876, %rd32875, 3;
	add.s64 	%rd32877, %rd32876, %rd32875;
	shr.u64 	%rd32878, %rd32877, 17;
	xor.b64  	%rd32879, %rd32878, %rd32877;
	shl.b64 	%rd32880, %rd32879, 5;
	add.s64 	%rd32881, %rd32880, %rd32879;
	ld.u64 	%rd32882, [%rd32869+8];
	mad.lo.s64 	%rd32883, %rd32882, 2654435761, %rd32881;
	shl.b64 	%rd32884, %rd32883, 13;
	add.s64 	%rd32885, %rd32884, %rd32883;
	shr.u64 	%rd32886, %rd32885, 7;
	xor.b64  	%rd32887, %rd32886, %rd32885;
	shl.b64 	%rd32888, %rd32887, 3;
	add.s64 	%rd32889, %rd32888, %rd32887;
	shr.u64 	%rd32890, %rd32889, 17;
	xor.b64  	%rd32891, %rd32890, %rd32889;
	shl.b64 	%rd32892, %rd32891, 5;
	add.s64 	%rd53691, %rd32892, %rd32891;
	add.s64 	%rd53683, %rd53683, 2;
$L__BB8_157:
	@%p1521 bra 	$L__BB8_159;
	shl.b64 	%rd32893, %rd53683, 3;
	add.s64 	%rd32894, %rd54824, %rd32893;
	ld.u64 	%rd32895, [%rd32894];
	mad.lo.s64 	%rd32896, %rd32895, 2654435761, %rd53691;
	shl.b64 	%rd32897, %rd32896, 13;
	add.s64 	%rd32898, %rd32897, %rd32896;
	shr.u64 	%rd32899, %rd32898, 7;
	xor.b64  	%rd32900, %rd32899, %rd32898;
	shl.b64 	%rd32901, %rd32900, 3;
	add.s64 	%rd32902, %rd32901, %rd32900;
	shr.u64 	%rd32903, %rd32902, 17;
	xor.b64  	%rd32904, %rd32903, %rd32902;
	shl.b64 	%rd32905, %rd32904, 5;
	add.s64 	%rd53691, %rd32905, %rd32904;
$L__BB8_159:
	setp.lt.u64 	%p1540, %rd53678, %rd53691;
	mov.u64 	%rd53693, %rd54823;
	@%p1540 bra 	$L__BB8_160;
	bra.uni 	$L__BB8_165;
$L__BB8_160:
	mov.u64 	%rd53693, %rd54824;
	mov.u64 	%rd54824, %rd54823;
	bra.uni 	$L__BB8_165;
$L__BB8_161:
	setp.eq.s32 	%p1541, %r1, 0;
	mov.u64 	%rd53693, %rd54823;
	@%p1541 bra 	$L__BB8_165;
	mov.b64 	%rd53692, 0;
$L__BB8_163:
	shl.b64 	%rd32907, %rd53692, 3;
	add.s64 	%rd32908, %rd54823, %rd32907;
	ld.u64 	%rd329, [%rd32908];
	add.s64 	%rd32909, %rd54824, %rd32907;
	ld.u64 	%rd330, [%rd32909];
	setp.lt.u64 	%p1542, %rd329, %rd330;
	@%p1542 bra 	$L__BB8_160;
	setp.le.u64 	%p1543, %rd329, %rd330;
	add.s64 	%rd53692, %rd53692, 1;
	setp.lt.u64 	%p1544, %rd53692, %rd13;
	and.pred  	%p1545, %p1543, %p1544;
	mov.u64 	%rd53693, %rd54823;
	@%p1545 bra 	$L__BB8_163;
$L__BB8_165:
	setp.eq.s64 	%p1546, %rd180, 0;
	mov.b64 	%rd53698, -3750763034362895579;
	mov.b64 	%rd53699, 0;
	@%p1546 bra 	$L__BB8_168;
	and.b64  	%rd334, %rd2, -2;
	mov.b64 	%rd53698, -3750763034362895579;
	mov.b64 	%rd53699, 0;
	mov.u64 	%rd53697, %rd53699;
$L__BB8_167:
	shl.b64 	%rd32916, %rd53699, 3;
	add.s64 	%rd32917, %rd54813, %rd32916;
	ld.u64 	%rd32918, [%rd32917];
	and.b64  	%rd32919, %rd32918, 255;
	xor.b64  	%rd32920, %rd32919, %rd53698;
	mul.lo.s64 	%rd32921, %rd32920, 1099511628211;
	shr.u64 	%rd32922, %rd32918, 8;
	and.b64  	%rd32923, %rd32922, 255;
	xor.b64  	%rd32924, %rd32923, %rd32921;
	mul.lo.s64 	%rd32925, %rd32924, 1099511628211;
	shr.u64 	%rd32926, %rd32918, 16;
	and.b64  	%rd32927, %rd32926, 255;
	xor.b64  	%rd32928, %rd32927, %rd32925;
	mul.lo.s64 	%rd32929, %rd32928, 1099511628211;
	shr.u64 	%rd32930, %rd32918, 24;
	and.b64  	%rd32931, %rd32930, 255;
	xor.b64  	%rd32932, %rd32931, %rd32929;
	mul.lo.s64 	%rd32933, %rd32932, 1099511628211;
	shr.u64 	%rd32934, %rd32918, 32;
	and.b64  	%rd32935, %rd32934, 255;
	xor.b64  	%rd32936, %rd32935, %rd32933;
	mul.lo.s64 	%rd32937, %rd32936, 1099511628211;
	shr.u64 	%rd32938, %rd32918, 40;
	and.b64  	%rd32939, %rd32938, 255;
	xor.b64  	%rd32940, %rd32939, %rd32937;
	mul.lo.s64 	%rd32941, %rd32940, 1099511628211;
	shr.u64 	%rd32942, %rd32918, 48;
	and.b64  	%rd32943, %rd32942, 255;
	xor.b64  	%rd32944, %rd32943, %rd32941;
	mul.lo.s64 	%rd32945, %rd32944, 1099511628211;
	shr.u64 	%rd32946, %rd32918, 56;
	xor.b64  	%rd32947, %rd32946, %rd32945;
	mul.lo.s64 	%rd32948, %rd32947, 1099511628211;
	ld.u64 	%rd32949, [%rd32917+8];
	and.b64  	%rd32950, %rd32949, 255;
	xor.b64  	%rd32951, %rd32950, %rd32948;
	mul.lo.s64 	%rd32952, %rd32951, 1099511628211;
	shr.u64 	%rd32953, %rd32949, 8;
	and.b64  	%rd32954, %rd32953, 255;
	xor.b64  	%rd32955, %rd32954, %rd32952;
	mul.lo.s64 	%rd32956, %rd32955, 1099511628211;
	shr.u64 	%rd32957, %rd32949, 16;
	and.b64  	%rd32958, %rd32957, 255;
	xor.b64  	%rd32959, %rd32958, %rd32956;
	mul.lo.s64 	%rd32960, %rd32959, 1099511628211;
	shr.u64 	%rd32961, %rd32949, 24;
	and.b64  	%rd32962, %rd32961, 255;
	xor.b64  	%rd32963, %rd32962, %rd32960;
	mul.lo.s64 	%rd32964, %rd32963, 1099511628211;
	shr.u64 	%rd32965, %rd32949, 32;
	and.b64  	%rd32966, %rd32965, 255;
	xor.b64  	%rd32967, %rd32966, %rd32964;
	mul.lo.s64 	%rd32968, %rd32967, 1099511628211;
	shr.u64 	%rd32969, %rd32949, 40;
	and.b64  	%rd32970, %rd32969, 255;
	xor.b64  	%rd32971, %rd32970, %rd32968;
	mul.lo.s64 	%rd32972, %rd32971, 1099511628211;
	shr.u64 	%rd32973, %rd32949, 48;
	and.b64  	%rd32974, %rd32973, 255;
	xor.b64  	%rd32975, %rd32974, %rd32972;
	mul.lo.s64 	%rd32976, %rd32975, 1099511628211;
	shr.u64 	%rd32977, %rd32949, 56;
	xor.b64  	%rd32978, %rd32977, %rd32976;
	mul.lo.s64 	%rd53698, %rd32978, 1099511628211;
	add.s64 	%rd53699, %rd53699, 2;
	add.s64 	%rd53697, %rd53697, 2;
	setp.ne.s64 	%p1547, %rd53697, %rd334;
	@%p1547 bra 	$L__BB8_167;
$L__BB8_168:
	setp.eq.s64 	%p1548, %rd185, 0;
	@%p1548 bra 	$L__BB8_170;
	shl.b64 	%rd32979, %rd53699, 3;
	add.s64 	%rd32980, %rd54813, %rd32979;
	ld.u64 	%rd32981, [%rd32980];
	and.b64  	%rd32982, %rd32981, 255;
	xor.b64  	%rd32983, %rd32982, %rd53698;
	mul.lo.s64 	%rd32984, %rd32983, 1099511628211;
	shr.u64 	%rd32985, %rd32981, 8;
	and.b64  	%rd32986, %rd32985, 255;
	xor.b64  	%rd32987, %rd32986, %rd32984;
	mul.lo.s64 	%rd32988, %rd32987, 1099511628211;
	shr.u64 	%rd32989, %rd32981, 16;
	and.b64  	%rd32990, %rd32989, 255;
	xor.b64  	%rd32991, %rd32990, %rd32988;
	mul.lo.s64 	%rd32992, %rd32991, 1099511628211;
	shr.u64 	%rd32993, %rd32981, 24;
	and.b64  	%rd32994, %rd32993, 255;
	xor.b64  	%rd32995, %rd32994, %rd32992;
	mul.lo.s64 	%rd32996, %rd32995, 1099511628211;
	shr.u64 	%rd32997, %rd32981, 32;
	and.b64  	%rd32998, %rd32997, 255;
	xor.b64  	%rd32999, %rd32998, %rd32996;
	mul.lo.s64 	%rd33000, %rd32999, 1099511628211;
	shr.u64 	%rd33001, %rd32981, 40;
	and.b64  	%rd33002, %rd33001, 255;
	xor.b64  	%rd33003, %rd33002, %rd33000;
	mul.lo.s64 	%rd33004, %rd33003, 1099511628211;
	shr.u64 	%rd33005, %rd32981, 48;
	and.b64  	%rd33006, %rd33005, 255;
	xor.b64  	%rd33007, %rd33006, %rd33004;
	mul.lo.s64 	%rd33008, %rd33007, 1099511628211;
	shr.u64 	%rd33009, %rd32981, 56;
	xor.b64  	%rd33010, %rd33009, %rd33008;
	mul.lo.s64 	%rd53698, %rd33010, 1099511628211;
$L__BB8_170:
	mov.b64 	%rd53705, -3750763034362895579;
	mov.b64 	%rd53706, 0;
	@%p1546 bra 	$L__BB8_173;
	and.b64  	%rd346, %rd2, -2;
	mov.b64 	%rd53705, -3750763034362895579;
	mov.b64 	%rd53706, 0;
	mov.u64 	%rd53704, %rd53706;
$L__BB8_172:
	shl.b64 	%rd33016, %rd53706, 3;
	add.s64 	%rd33017, %rd54822, %rd33016;
	ld.u64 	%rd33018, [%rd33017];
	and.b64  	%rd33019, %rd33018, 255;
	xor.b64  	%rd33020, %rd33019, %rd53705;
	mul.lo.s64 	%rd33021, %rd33020, 1099511628211;
	shr.u64 	%rd33022, %rd33018, 8;
	and.b64  	%rd33023, %rd33022, 255;
	xor.b64  	%rd33024, %rd33023, %rd33021;
	mul.lo.s64 	%rd33025, %rd33024, 1099511628211;
	shr.u64 	%rd33026, %rd33018, 16;
	and.b64  	%rd33027, %rd33026, 255;
	xor.b64  	%rd33028, %rd33027, %rd33025;
	mul.lo.s64 	%rd33029, %rd33028, 1099511628211;
	shr.u64 	%rd33030, %rd33018, 24;
	and.b64  	%rd33031, %rd33030, 255;
	xor.b64  	%rd33032, %rd33031, %rd33029;
	mul.lo.s64 	%rd33033, %rd33032, 1099511628211;
	shr.u64 	%rd33034, %rd33018, 32;
	and.b64  	%rd33035, %rd33034, 255;
	xor.b64  	%rd33036, %rd33035, %rd33033;
	mul.lo.s64 	%rd33037, %rd33036, 1099511628211;
	shr.u64 	%rd33038, %rd33018, 40;
	and.b64  	%rd33039, %rd33038, 255;
	xor.b64  	%rd33040, %rd33039, %rd33037;
	mul.lo.s64 	%rd33041, %rd33040, 1099511628211;
	shr.u64 	%rd33042, %rd33018, 48;
	and.b64  	%rd33043, %rd33042, 255;
	xor.b64  	%rd33044, %rd33043, %rd33041;
	mul.lo.s64 	%rd33045, %rd33044, 1099511628211;
	shr.u64 	%rd33046, %rd33018, 56;
	xor.b64  	%rd33047, %rd33046, %rd33045;
	mul.lo.s64 	%rd33048, %rd33047, 1099511628211;
	ld.u64 	%rd33049, [%rd33017+8];
	and.b64  	%rd33050, %rd33049, 255;
	xor.b64  	%rd33051, %rd33050, %rd33048;
	mul.lo.s64 	%rd33052, %rd33051, 1099511628211;
	shr.u64 	%rd33053, %rd33049, 8;
	and.b64  	%rd33054, %rd33053, 255;
	xor.b64  	%rd33055, %rd33054, %rd33052;
	mul.lo.s64 	%rd33056, %rd33055, 1099511628211;
	shr.u64 	%rd33057, %rd33049, 16;
	and.b64  	%rd33058, %rd33057, 255;
	xor.b64  	%rd33059, %rd33058, %rd33056;
	mul.lo.s64 	%rd33060, %rd33059, 1099511628211;
	shr.u64 	%rd33061, %rd33049, 24;
	and.b64  	%rd33062, %rd33061, 255;
	xor.b64  	%rd33063, %rd33062, %rd33060;
	mul.lo.s64 	%rd33064, %rd33063, 1099511628211;
	shr.u64 	%rd33065, %rd33049, 32;
	and.b64  	%rd33066, %rd33065, 255;
	xor.b64  	%rd33067, %rd33066, %rd33064;
	mul.lo.s64 	%rd33068, %rd33067, 1099511628211;
	shr.u64 	%rd33069, %rd33049, 40;
	and.b64  	%rd33070, %rd33069, 255;
	xor.b64  	%rd33071, %rd33070, %rd33068;
	mul.lo.s64 	%rd33072, %rd33071, 1099511628211;
	shr.u64 	%rd33073, %rd33049, 48;
	and.b64  	%rd33074, %rd33073, 255;
	xor.b64  	%rd33075, %rd33074, %rd33072;
	mul.lo.s64 	%rd33076, %rd33075, 1099511628211;
	shr.u64 	%rd33077, %rd33049, 56;
	xor.b64  	%rd33078, %rd33077, %rd33076;
	mul.lo.s64 	%rd53705, %rd33078, 1099511628211;
	add.s64 	%rd53706, %rd53706, 2;
	add.s64 	%rd53704, %rd53704, 2;
	setp.ne.s64 	%p1550, %rd53704, %rd346;
	@%p1550 bra 	$L__BB8_172;
$L__BB8_173:
	@%p1548 bra 	$L__BB8_175;
	shl.b64 	%rd33079, %rd53706, 3;
	add.s64 	%rd33080, %rd54822, %rd33079;
	ld.u64 	%rd33081, [%rd33080];
	and.b64  	%rd33082, %rd33081, 255;
	xor.b64  	%rd33083, %rd33082, %rd53705;
	mul.lo.s64 	%rd33084, %rd33083, 1099511628211;
	shr.u64 	%rd33085, %rd33081, 8;
	and.b64  	%rd33086, %rd33085, 255;
	xor.b64  	%rd33087, %rd33086, %rd33084;
	mul.lo.s64 	%rd33088, %rd33087, 1099511628211;
	shr.u64 	%rd33089, %rd33081, 16;
	and.b64  	%rd33090, %rd33089, 255;
	xor.b64  	%rd33091, %rd33090, %rd33088;
	mul.lo.s64 	%rd33092, %rd33091, 1099511628211;
	shr.u64 	%rd33093, %rd33081, 24;
	and.b64  	%rd33094, %rd33093, 255;
	xor.b64  	%rd33095, %rd33094, %rd33092;
	mul.lo.s64 	%rd33096, %rd33095, 1099511628211;
	shr.u64 	%rd33097, %rd33081, 32;
	and.b64  	%rd33098, %rd33097, 255;
	xor.b64  	%rd33099, %rd33098, %rd33096;
	mul.lo.s64 	%rd33100, %rd33099, 1099511628211;
	shr.u64 	%rd33101, %rd33081, 40;
	and.b64  	%rd33102, %rd33101, 255;
	xor.b64  	%rd33103, %rd33102, %rd33100;
	mul.lo.s64 	%rd33104, %rd33103, 1099511628211;
	shr.u64 	%rd33105, %rd33081, 48;
	and.b64  	%rd33106, %rd33105, 255;
	xor.b64  	%rd33107, %rd33106, %rd33104;
	mul.lo.s64 	%rd33108, %rd33107, 1099511628211;
	shr.u64 	%rd33109, %rd33081, 56;
	xor.b64  	%rd33110, %rd33109, %rd33108;
	mul.lo.s64 	%rd53705, %rd33110, 1099511628211;
$L__BB8_175:
	setp.eq.s64 	%p1552, %rd53698, %rd53705;
	@%p1552 bra 	$L__BB8_200;
	setp.lt.u64 	%p1553, %rd180, 7;
	mov.b64 	%rd53713, 0;
	mov.u64 	%rd53721, %rd53713;
	@%p1553 bra 	$L__BB8_179;
	and.b64  	%rd358, %rd2, -8;
	mov.b64 	%rd53713, 0;
	mov.u64 	%rd53711, %rd53713;
$L__BB8_178:
	.pragma "nounroll";
	shl.b64 	%rd33114, %rd53713, 3;
	add.s64 	%rd33115, %rd54813, %rd33114;
	ld.u64 	%rd33116, [%rd33115];
	mad.lo.s64 	%rd33117, %rd33116, 2654435761, %rd53721;
	shl.b64 	%rd33118, %rd33117, 13;
	add.s64 	%rd33119, %rd33118, %rd33117;
	shr.u64 	%rd33120, %rd33119, 7;
	xor.b64  	%rd33121, %rd33120, %rd33119;
	shl.b64 	%rd33122, %rd33121, 3;
	add.s64 	%rd33123, %rd33122, %rd33121;
	shr.u64 	%rd33124, %rd33123, 17;
	xor.b64  	%rd33125, %rd33124, %rd33123;
	shl.b64 	%rd33126, %rd33125, 5;
	add.s64 	%rd33127, %rd33126, %rd33125;
	ld.u64 	%rd33128, [%rd33115+8];
	mad.lo.s64 	%rd33129, %rd33128, 2654435761, %rd33127;
	shl.b64 	%rd33130, %rd33129, 13;
	add.s64 	%rd33131, %rd33130, %rd33129;
	shr.u64 	%rd33132, %rd33131, 7;
	xor.b64  	%rd33133, %rd33132, %rd33131;
	shl.b64 	%rd33134, %rd33133, 3;
	add.s64 	%rd33135, %rd33134, %rd33133;
	shr.u64 	%rd33136, %rd33135, 17;
	xor.b64  	%rd33137, %rd33136, %rd33135;
	shl.b64 	%rd33138, %rd33137, 5;
	add.s64 	%rd33139, %rd33138, %rd33137;
	ld.u64 	%rd33140, [%rd33115+16];
	mad.lo.s64 	%rd33141, %rd33140, 2654435761, %rd33139;
	shl.b64 	%rd33142, %rd33141, 13;
	add.s64 	%rd33143, %rd33142, %rd33141;
	shr.u64 	%rd33144, %rd33143, 7;
	xor.b64  	%rd33145, %rd33144, %rd33143;
	shl.b64 	%rd33146, %rd33145, 3;
	add.s64 	%rd33147, %rd33146, %rd33145;
	shr.u64 	%rd33148, %rd33147, 17;
	xor.b64  	%rd33149, %rd33148, %rd33147;
	shl.b64 	%rd33150, %rd33149, 5;
	add.s64 	%rd33151, %rd33150, %rd33149;
	ld.u64 	%rd33152, [%rd33115+24];
	mad.lo.s64 	%rd33153, %rd33152, 2654435761, %rd33151;
	shl.b64 	%rd33154, %rd33153, 13;
	add.s64 	%rd33155, %rd33154, %rd33153;
	shr.u64 	%rd33156, %rd33155, 7;
	xor.b64  	%rd33157, %rd33156, %rd33155;
	shl.b64 	%rd33158, %rd33157, 3;
	add.s64 	%rd33159, %rd33158, %rd33157;
	shr.u64 	%rd33160, %rd33159, 17;
	xor.b64  	%rd33161, %rd33160, %rd33159;
	shl.b64 	%rd33162, %rd33161, 5;
	add.s64 	%rd33163, %rd33162, %rd33161;
	ld.u64 	%rd33164, [%rd33115+32];
	mad.lo.s64 	%rd33165, %rd33164, 2654435761, %rd33163;
	shl.b64 	%rd33166, %rd33165, 13;
	add.s64 	%rd33167, %rd33166, %rd33165;
	shr.u64 	%rd33168, %rd33167, 7;
	xor.b64  	%rd33169, %rd33168, %rd33167;
	shl.b64 	%rd33170, %rd33169, 3;
	add.s64 	%rd33171, %rd33170, %rd33169;
	shr.u64 	%rd33172, %rd33171, 17;
	xor.b64  	%rd33173, %rd33172, %rd33171;
	shl.b64 	%rd33174, %rd33173, 5;
	add.s64 	%rd33175, %rd33174, %rd33173;
	ld.u64 	%rd33176, [%rd33115+40];
	mad.lo.s64 	%rd33177, %rd33176, 2654435761, %rd33175;
	shl.b64 	%rd33178, %rd33177, 13;
	add.s64 	%rd33179, %rd33178, %rd33177;
	shr.u64 	%rd33180, %rd33179, 7;
	xor.b64  	%rd33181, %rd33180, %rd33179;
	shl.b64 	%rd33182, %rd33181, 3;
	add.s64 	%rd33183, %rd33182, %rd33181;
	shr.u64 	%rd33184, %rd33183, 17;
	xor.b64  	%rd33185, %rd33184, %rd33183;
	shl.b64 	%rd33186, %rd33185, 5;
	add.s64 	%rd33187, %rd33186, %rd33185;
	ld.u64 	%rd33188, [%rd33115+48];
	mad.lo.s64 	%rd33189, %rd33188, 2654435761, %rd33187;
	shl.b64 	%rd33190, %rd33189, 13;
	add.s64 	%rd33191, %rd33190, %rd33189;
	shr.u64 	%rd33192, %rd33191, 7;
	xor.b64  	%rd33193, %rd33192, %rd33191;
	shl.b64 	%rd33194, %rd33193, 3;
	add.s64 	%rd33195, %rd33194, %rd33193;
	shr.u64 	%rd33196, %rd33195, 17;
	xor.b64  	%rd33197, %rd33196, %rd33195;
	shl.b64 	%rd33198, %rd33197, 5;
	add.s64 	%rd33199, %rd33198, %rd33197;
	ld.u64 	%rd33200, [%rd33115+56];
	mad.lo.s64 	%rd33201, %rd33200, 2654435761, %rd33199;
	shl.b64 	%rd33202, %rd33201, 13;
	add.s64 	%rd33203, %rd33202, %rd33201;
	shr.u64 	%rd33204, %rd33203, 7;
	xor.b64  	%rd33205, %rd33204, %rd33203;
	shl.b64 	%rd33206, %rd33205, 3;
	add.s64 	%rd33207, %rd33206, %rd33205;
	shr.u64 	%rd33208, %rd33207, 17;
	xor.b64  	%rd33209, %rd33208, %rd33207;
	shl.b64 	%rd33210, %rd33209, 5;
	add.s64 	%rd53721, %rd33210, %rd33209;
	add.s64 	%rd53713, %rd53713, 8;
	add.s64 	%rd53711, %rd53711, 8;
	setp.ne.s64 	%p1554, %rd53711, %rd358;
	@%p1554 bra 	$L__BB8_178;
$L__BB8_179:
	setp.eq.s64 	%p1555, %rd181, 0;
	@%p1555 bra 	$L__BB8_187;
	setp.lt.u64 	%p1556, %rd182, 3;
	@%p1556 bra 	$L__BB8_182;
	shl.b64 	%rd33212, %rd53713, 3;
	add.s64 	%rd33213, %rd54813, %rd33212;
	ld.u64 	%rd33214, [%rd33213];
	mad.lo.s64 	%rd33215, %rd33214, 2654435761, %rd53721;
	shl.b64 	%rd33216, %rd33215, 13;
	add.s64 	%rd33217, %rd33216, %rd33215;
	shr.u64 	%rd33218, %rd33217, 7;
	xor.b64  	%rd33219, %rd33218, %rd33217;
	shl.b64 	%rd33220, %rd33219, 3;
	add.s64 	%rd33221, %rd33220, %rd33219;
	shr.u64 	%rd33222, %rd33221, 17;
	xor.b64  	%rd33223, %rd33222, %rd33221;
	shl.b64 	%rd33224, %rd33223, 5;
	add.s64 	%rd33225, %rd33224, %rd33223;
	ld.u64 	%rd33226, [%rd33213+8];
	mad.lo.s64 	%rd33227, %rd33226, 2654435761, %rd33225;
	shl.b64 	%rd33228, %rd33227, 13;
	add.s64 	%rd33229, %rd33228, %rd33227;
	shr.u64 	%rd33230, %rd33229, 7;
	xor.b64  	%rd33231, %rd33230, %rd33229;
	shl.b64 	%rd33232, %rd33231, 3;
	add.s64 	%rd33233, %rd33232, %rd33231;
	shr.u64 	%rd33234, %rd33233, 17;
	xor.b64  	%rd33235, %rd33234, %rd33233;
	shl.b64 	%rd33236, %rd33235, 5;
	add.s64 	%rd33237, %rd33236, %rd33235;
	ld.u64 	%rd33238, [%rd33213+16];
	mad.lo.s64 	%rd33239, %rd33238, 2654435761, %rd33237;
	shl.b64 	%rd33240, %rd33239, 13;
	add.s64 	%rd33241, %rd33240, %rd33239;
	shr.u64 	%rd33242, %rd33241, 7;
	xor.b64  	%rd33243, %rd33242, %rd33241;
	shl.b64 	%rd33244, %rd33243, 3;
	add.s64 	%rd33245, %rd33244, %rd33243;
	shr.u64 	%rd33246, %rd33245, 17;
	xor.b64  	%rd33247, %rd33246, %rd33245;
	shl.b64 	%rd33248, %rd33247, 5;
	add.s64 	%rd33249, %rd33248, %rd33247;
	ld.u64 	%rd33250, [%rd33213+24];
	mad.lo.s64 	%rd33251, %rd33250, 2654435761, %rd33249;
	shl.b64 	%rd33252, %rd33251, 13;
	add.s64 	%rd33253, %rd33252, %rd33251;
	shr.u64 	%rd33254, %rd33253, 7;
	xor.b64  	%rd33255, %rd33254, %rd33253;
	shl.b64 	%rd33256, %rd33255, 3;
	add.s64 	%rd33257, %rd33256, %rd33255;
	shr.u64 	%rd33258, %rd33257, 17;
	xor.b64  	%rd33259, %rd33258, %rd33257;
	shl.b64 	%rd33260, %rd33259, 5;
	add.s64 	%rd53721, %rd33260, %rd33259;
	add.s64 	%rd53713, %rd53713, 4;
$L__BB8_182:
	setp.eq.s64 	%p1557, %rd183, 0;
	@%p1557 bra 	$L__BB8_187;
	setp.eq.s64 	%p1558, %rd184, 0;
	@%p1558 bra 	$L__BB8_185;
	shl.b64 	%rd33262, %rd53713, 3;
	add.s64 	%rd33263, %rd54813, %rd33262;
	ld.u64 	%rd33264, [%rd33263];
	mad.lo.s64 	%rd33265, %rd33264, 2654435761, %rd53721;
	shl.b64 	%rd33266, %rd33265, 13;
	add.s64 	%rd33267, %rd33266, %rd33265;
	shr.u64 	%rd33268, %rd33267, 7;
	xor.b64  	%rd33269, %rd33268, %rd33267;
	shl.b64 	%rd33270, %rd33269, 3;
	add.s64 	%rd33271, %rd33270, %rd33269;
	shr.u64 	%rd33272, %rd33271, 17;
	xor.b64  	%rd33273, %rd33272, %rd33271;
	shl.b64 	%rd33274, %rd33273, 5;
	add.s64 	%rd33275, %rd33274, %rd33273;
	ld.u64 	%rd33276, [%rd33263+8];
	mad.lo.s64 	%rd33277, %rd33276, 2654435761, %rd33275;
	shl.b64 	%rd33278, %rd33277, 13;
	add.s64 	%rd33279, %rd33278, %rd33277;
	shr.u64 	%rd33280, %rd33279, 7;
	xor.b64  	%rd33281, %rd33280, %rd33279;
	shl.b64 	%rd33282, %rd33281, 3;
	add.s64 	%rd33283, %rd33282, %rd33281;
	shr.u64 	%rd33284, %rd33283, 17;
	xor.b64  	%rd33285, %rd33284, %rd33283;
	shl.b64 	%rd33286, %rd33285, 5;
	add.s64 	%rd53721, %rd33286, %rd33285;
	add.s64 	%rd53713, %rd53713, 2;
$L__BB8_185:
	@%p1548 bra 	$L__BB8_187;
	shl.b64 	%rd33287, %rd53713, 3;
	add.s64 	%rd33288, %rd54813, %rd33287;
	ld.u64 	%rd33289, [%rd33288];
	mad.lo.s64 	%rd33290, %rd33289, 2654435761, %rd53721;
	shl.b64 	%rd33291, %rd33290, 13;
	add.s64 	%rd33292, %rd33291, %rd33290;
	shr.u64 	%rd33293, %rd33292, 7;
	xor.b64  	%rd33294, %rd33293, %rd33292;
	shl.b64 	%rd33295, %rd33294, 3;
	add.s64 	%rd33296, %rd33295, %rd33294;
	shr.u64 	%rd33297, %rd33296, 17;
	xor.b64  	%rd33298, %rd33297, %rd33296;
	shl.b64 	%rd33299, %rd33298, 5;
	add.s64 	%rd53721, %rd33299, %rd33298;
$L__BB8_187:
	mov.b64 	%rd53726, 0;
	mov.u64 	%rd53734, %rd53726;
	@%p1553 bra 	$L__BB8_190;
	and.b64  	%rd380, %rd2, -8;
	mov.b64 	%rd53726, 0;
	mov.u64 	%rd53724, %rd53726;
$L__BB8_189:
	.pragma "nounroll";
	shl.b64 	%rd33303, %rd53726, 3;
	add.s64 	%rd33304, %rd54822, %rd33303;
	ld.u64 	%rd33305, [%rd33304];
	mad.lo.s64 	%rd33306, %rd33305, 2654435761, %rd53734;
	shl.b64 	%rd33307, %rd33306, 13;
	add.s64 	%rd33308, %rd33307, %rd33306;
	shr.u64 	%rd33309, %rd33308, 7;
	xor.b64  	%rd33310, %rd33309, %rd33308;
	shl.b64 	%rd33311, %rd33310, 3;
	add.s64 	%rd33312, %rd33311, %rd33310;
	shr.u64 	%rd33313, %rd33312, 17;
	xor.b64  	%rd33314, %rd33313, %rd33312;
	shl.b64 	%rd33315, %rd33314, 5;
	add.s64 	%rd33316, %rd33315, %rd33314;
	ld.u64 	%rd33317, [%rd33304+8];
	mad.lo.s64 	%rd33318, %rd33317, 2654435761, %rd33316;
	shl.b64 	%rd33319, %rd33318, 13;
	add.s64 	%rd33320, %rd33319, %rd33318;
	shr.u64 	%rd33321, %rd33320, 7;
	xor.b64  	%rd33322, %rd33321, %rd33320;
	shl.b64 	%rd33323, %rd33322, 3;
	add.s64 	%rd33324, %rd33323, %rd33322;
	shr.u64 	%rd33325, %rd33324, 17;
	xor.b64  	%rd33326, %rd33325, %rd33324;
	shl.b64 	%rd33327, %rd33326, 5;
	add.s64 	%rd33328, %rd33327, %rd33326;
	ld.u64 	%rd33329, [%rd33304+16];
	mad.lo.s64 	%rd33330, %rd33329, 2654435761, %rd33328;
	shl.b64 	%rd33331, %rd33330, 13;
	add.s64 	%rd33332, %rd33331, %rd33330;
	shr.u64 	%rd33333, %rd33332, 7;
	xor.b64  	%rd33334, %rd33333, %rd33332;
	shl.b64 	%rd33335, %rd33334, 3;
	add.s64 	%rd33336, %rd33335, %rd33334;
	shr.u64 	%rd33337, %rd33336, 17;
	xor.b64  	%rd33338, %rd33337, %rd33336;
	shl.b64 	%rd33339, %rd33338, 5;
	add.s64 	%rd33340, %rd33339, %rd33338;
	ld.u64 	%rd33341, [%rd33304+24];
	mad.lo.s64 	%rd33342, %rd33341, 2654435761, %rd33340;
	shl.b64 	%rd33343, %rd33342, 13;
	add.s64 	%rd33344, %rd33343, %rd33342;
	shr.u64 	%rd33345, %rd33344, 7;
	xor.b64  	%rd33346, %rd33345, %rd33344;
	shl.b64 	%rd33347, %rd33346, 3;
	add.s64 	%rd33348, %rd33347, %rd33346;
	shr.u64 	%rd33349, %rd33348, 17;
	xor.b64  	%rd33350, %rd33349, %rd33348;
	shl.b64 	%rd33351, %rd33350, 5;
	add.s64 	%rd33352, %rd33351, %rd33350;
	ld.u64 	%rd33353, [%rd33304+32];
	mad.lo.s64 	%rd33354, %rd33353, 2654435761, %rd33352;
	shl.b64 	%rd33355, %rd33354, 13;
	add.s64 	%rd33356, %rd33355, %rd33354;
	shr.u64 	%rd33357, %rd33356, 7;
	xor.b64  	%rd33358, %rd33357, %rd33356;
	shl.b64 	%rd33359, %rd33358, 3;
	add.s64 	%rd33360, %rd33359, %rd33358;
	shr.u64 	%rd33361, %rd33360, 17;
	xor.b64  	%rd33362, %rd33361, %rd33360;
	shl.b64 	%rd33363, %rd33362, 5;
	add.s64 	%rd33364, %rd33363, %rd33362;
	ld.u64 	%rd33365, [%rd33304+40];
	mad.lo.s64 	%rd33366, %rd33365, 2654435761, %rd33364;
	shl.b64 	%rd33367, %rd33366, 13;
	add.s64 	%rd33368, %rd33367, %rd33366;
	shr.u64 	%rd33369, %rd33368, 7;
	xor.b64  	%rd33370, %rd33369, %rd33368;
	shl.b64 	%rd33371, %rd33370, 3;
	add.s64 	%rd33372, %rd33371, %rd33370;
	shr.u64 	%rd33373, %rd33372, 17;
	xor.b64  	%rd33374, %rd33373, %rd33372;
	shl.b64 	%rd33375, %rd33374, 5;
	add.s64 	%rd33376, %rd33375, %rd33374;
	ld.u64 	%rd33377, [%rd33304+48];
	mad.lo.s64 	%rd33378, %rd33377, 2654435761, %rd33376;
	shl.b64 	%rd33379, %rd33378, 13;
	add.s64 	%rd33380, %rd33379, %rd33378;
	shr.u64 	%rd33381, %rd33380, 7;
	xor.b64  	%rd33382, %rd33381, %rd33380;
	shl.b64 	%rd33383, %rd33382, 3;
	add.s64 	%rd33384, %rd33383, %rd33382;
	shr.u64 	%rd33385, %rd33384, 17;
	xor.b64  	%rd33386, %rd33385, %rd33384;
	shl.b64 	%rd33387, %rd33386, 5;
	add.s64 	%rd33388, %rd33387, %rd33386;
	ld.u64 	%rd33389, [%rd33304+56];
	mad.lo.s64 	%rd33390, %rd33389, 2654435761, %rd33388;
	shl.b64 	%rd33391, %rd33390, 13;
	add.s64 	%rd33392, %rd33391, %rd33390;
	shr.u64 	%rd33393, %rd33392, 7;
	xor.b64  	%rd33394, %rd33393, %rd33392;
	shl.b64 	%rd33395, %rd33394, 3;
	add.s64 	%rd33396, %rd33395, %rd33394;
	shr.u64 	%rd33397, %rd33396, 17;
	xor.b64  	%rd33398, %rd33397, %rd33396;
	shl.b64 	%rd33399, %rd33398, 5;
	add.s64 	%rd53734, %rd33399, %rd33398;
	add.s64 	%rd53726, %rd53726, 8;
	add.s64 	%rd53724, %rd53724, 8;
	setp.ne.s64 	%p1561, %rd53724, %rd380;
	@%p1561 bra 	$L__BB8_189;
$L__BB8_190:
	@%p1555 bra 	$L__BB8_198;
	setp.lt.u64 	%p1563, %rd182, 3;
	@%p1563 bra 	$L__BB8_193;
	shl.b64 	%rd33401, %rd53726, 3;
	add.s64 	%rd33402, %rd54822, %rd33401;
	ld.u64 	%rd33403, [%rd33402];
	mad.lo.s64 	%rd33404, %rd33403, 2654435761, %rd53734;
	shl.b64 	%rd33405, %rd33404, 13;
	add.s64 	%rd33406, %rd33405, %rd33404;
	shr.u64 	%rd33407, %rd33406, 7;
	xor.b64  	%rd33408, %rd33407, %rd33406;
	shl.b64 	%rd33409, %rd33408, 3;
	add.s64 	%rd33410, %rd33409, %rd33408;
	shr.u64 	%rd33411, %rd33410, 17;
	xor.b64  	%rd33412, %rd33411, %rd33410;
	shl.b64 	%rd33413, %rd33412, 5;
	add.s64 	%rd33414, %rd33413, %rd33412;
	ld.u64 	%rd33415, [%rd33402+8];
	mad.lo.s64 	%rd33416, %rd33415, 2654435761, %rd33414;
	shl.b64 	%rd33417, %rd33416, 13;
	add.s64 	%rd33418, %rd33417, %rd33416;
	shr.u64 	%rd33419, %rd33418, 7;
	xor.b64  	%rd33420, %rd33419, %rd33418;
	shl.b64 	%rd33421, %rd33420, 3;
	add.s64 	%rd33422, %rd33421, %rd33420;
	shr.u64 	%rd33423, %rd33422, 17;
	xor.b64  	%rd33424, %rd33423, %rd33422;
	shl.b64 	%rd33425, %rd33424, 5;
	add.s64 	%rd33426, %rd33425, %rd33424;
	ld.u64 	%rd33427, [%rd33402+16];
	mad.lo.s64 	%rd33428, %rd33427, 2654435761, %rd33426;
	shl.b64 	%rd33429, %rd33428, 13;
	add.s64 	%rd33430, %rd33429, %rd33428;
	shr.u64 	%rd33431, %rd33430, 7;
	xor.b64  	%rd33432, %rd33431, %rd33430;
	shl.b64 	%rd33433, %rd33432, 3;
	add.s64 	%rd33434, %rd33433, %rd33432;
	shr.u64 	%rd33435, %rd33434, 17;
	xor.b64  	%rd33436, %rd33435, %rd33434;
	shl.b64 	%rd33437, %rd33436, 5;
	add.s64 	%rd33438, %rd33437, %rd33436;
	ld.u64 	%rd33439, [%rd33402+24];
	mad.lo.s64 	%rd33440, %rd33439, 2654435761, %rd33438;
	shl.b64 	%rd33441, %rd33440, 13;
	add.s64 	%rd33442, %rd33441, %rd33440;
	shr.u64 	%rd33443, %rd33442, 7;
	xor.b64  	%rd33444, %rd33443, %rd33442;
	shl.b64 	%rd33445, %rd33444, 3;
	add.s64 	%rd33446, %rd33445, %rd33444;
	shr.u64 	%rd33447, %rd33446, 17;
	xor.b64  	%rd33448, %rd33447, %rd33446;
	shl.b64 	%rd33449, %rd33448, 5;
	add.s64 	%rd53734, %rd33449, %rd33448;
	add.s64 	%rd53726, %rd53726, 4;
$L__BB8_193:
	setp.eq.s64 	%p1564, %rd183, 0;
	@%p1564 bra 	$L__BB8_198;
	setp.eq.s64 	%p1565, %rd184, 0;
	@%p1565 bra 	$L__BB8_196;
	shl.b64 	%rd33451, %rd53726, 3;
	add.s64 	%rd33452, %rd54822, %rd33451;
	ld.u64 	%rd33453, [%rd33452];
	mad.lo.s64 	%rd33454, %rd33453, 2654435761, %rd53734;
	shl.b64 	%rd33455, %rd33454, 13;
	add.s64 	%rd33456, %rd33455, %rd33454;
	shr.u64 	%rd33457, %rd33456, 7;
	xor.b64  	%rd33458, %rd33457, %rd33456;
	shl.b64 	%rd33459, %rd33458, 3;
	add.s64 	%rd33460, %rd33459, %rd33458;
	shr.u64 	%rd33461, %rd33460, 17;
	xor.b64  	%rd33462, %rd33461, %rd33460;
	shl.b64 	%rd33463, %rd33462, 5;
	add.s64 	%rd33464, %rd33463, %rd33462;
	ld.u64 	%rd33465, [%rd33452+8];
	mad.lo.s64 	%rd33466, %rd33465, 2654435761, %rd33464;
	shl.b64 	%rd33467, %rd33466, 13;
	add.s64 	%rd33468, %rd33467, %rd33466;
	shr.u64 	%rd33469, %rd33468, 7;
	xor.b64  	%rd33470, %rd33469, %rd33468;
	shl.b64 	%rd33471, %rd33470, 3;
	add.s64 	%rd33472, %rd33471, %rd33470;
	shr.u64 	%rd33473, %rd33472, 17;
	xor.b64  	%rd33474, %rd33473, %rd33472;
	shl.b64 	%rd33475, %rd33474, 5;
	add.s64 	%rd53734, %rd33475, %rd33474;
	add.s64 	%rd53726, %rd53726, 2;
$L__BB8_196:
	@%p1548 bra 	$L__BB8_198;
	shl.b64 	%rd33476, %rd53726, 3;
	add.s64 	%rd33477, %rd54822, %rd33476;
	ld.u64 	%rd33478, [%rd33477];
	mad.lo.s64 	%rd33479, %rd33478, 2654435761, %rd53734;
	shl.b64 	%rd33480, %rd33479, 13;
	add.s64 	%rd33481, %rd33480, %rd33479;
	shr.u64 	%rd33482, %rd33481, 7;
	xor.b64  	%rd33483, %rd33482, %rd33481;
	shl.b64 	%rd33484, %rd33483, 3;
	add.s64 	%rd33485, %rd33484, %rd33483;
	shr.u64 	%rd33486, %rd33485, 17;
	xor.b64  	%rd33487, %rd33486, %rd33485;
	shl.b64 	%rd33488, %rd33487, 5;
	add.s64 	%rd53734, %rd33488, %rd33487;
$L__BB8_198:
	setp.lt.u64 	%p1567, %rd53721, %rd53734;
	mov.u64 	%rd53736, %rd54813;
	@%p1567 bra 	$L__BB8_199;
	bra.uni 	$L__BB8_204;
$L__BB8_199:
	mov.u64 	%rd53736, %rd54822;
	mov.u64 	%rd54822, %rd54813;
	bra.uni 	$L__BB8_204;
$L__BB8_200:
	setp.eq.s32 	%p1568, %r1, 0;
	mov.u64 	%rd53736, %rd54813;
	@%p1568 bra 	$L__BB8_204;
	mov.b64 	%rd53735, 0;
$L__BB8_202:
	shl.b64 	%rd33490, %rd53735, 3;
	add.s64 	%rd33491, %rd54813, %rd33490;
	ld.u64 	%rd403, [%rd33491];
	add.s64 	%rd33492, %rd54822, %rd33490;
	ld.u64 	%rd404, [%rd33492];
	setp.lt.u64 	%p1569, %rd403, %rd404;
	@%p1569 bra 	$L__BB8_199;
	setp.le.u64 	%p1570, %rd403, %rd404;
	add.s64 	%rd53735, %rd53735, 1;
	setp.lt.u64 	%p1571, %rd53735, %rd13;
	and.pred  	%p1572, %p1570, %p1571;
	mov.u64 	%rd53736, %rd54813;
	@%p1572 bra 	$L__BB8_202;
$L__BB8_204:
	setp.eq.s64 	%p1573, %rd180, 0;
	mov.b64 	%rd53741, -3750763034362895579;
	mov.b64 	%rd53742, 0;
	@%p1573 bra 	$L__BB8_207;
	and.b64  	%rd408, %rd2, -2;
	mov.b64 	%rd53741, -3750763034362895579;
	mov.b64 	%rd53742, 0;
	mov.u64 	%rd53740, %rd53742;
$L__BB8_206:
	shl.b64 	%rd33499, %rd53742, 3;
	add.s64 	%rd33500, %rd55207, %rd33499;
	ld.u64 	%rd33501, [%rd33500];
	and.b64  	%rd33502, %rd33501, 255;
	xor.b64  	%rd33503, %rd33502, %rd53741;
	mul.lo.s64 	%rd33504, %rd33503, 1099511628211;
	shr.u64 	%rd33505, %rd33501, 8;
	and.b64  	%rd33506, %rd33505, 255;
	xor.b64  	%rd33507, %rd33506, %rd33504;
	mul.lo.s64 	%rd33508, %rd33507, 1099511628211;
	shr.u64 	%rd33509, %rd33501, 16;
	and.b64  	%rd33510, %rd33509, 255;
	xor.b64  	%rd33511, %rd33510, %rd33508;
	mul.lo.s64 	%rd33512, %rd33511, 1099511628211;
	shr.u64 	%rd33513, %rd33501, 24;
	and.b64  	%rd33514, %rd33513, 255;
	xor.b64  	%rd33515, %rd33514, %rd33512;
	mul.lo.s64 	%rd33516, %rd33515, 1099511628211;
	shr.u64 	%rd33517, %rd33501, 32;
	and.b64  	%rd33518, %rd33517, 255;
	xor.b64  	%rd33519, %rd33518, %rd33516;
	mul.lo.s64 	%rd33520, %rd33519, 1099511628211;
	shr.u64 	%rd33521, %rd33501, 40;
	and.b64  	%rd33522, %rd33521, 255;
	xor.b64  	%rd33523, %rd33522, %rd33520;
	mul.lo.s64 	%rd33524, %rd33523, 1099511628211;
	shr.u64 	%rd33525, %rd33501, 48;
	and.b64  	%rd33526, %rd33525, 255;
	xor.b64  	%rd33527, %rd33526, %rd33524;
	mul.lo.s64 	%rd33528, %rd33527, 1099511628211;
	shr.u64 	%rd33529, %rd33501, 56;
	xor.b64  	%rd33530, %rd33529, %rd33528;
	mul.lo.s64 	%rd33531, %rd33530, 1099511628211;
	ld.u64 	%rd33532, [%rd33500+8];
	and.b64  	%rd33533, %rd33532, 255;
	xor.b64  	%rd33534, %rd33533, %rd33531;
	mul.lo.s64 	%rd33535, %rd33534, 1099511628211;
	shr.u64 	%rd33536, %rd33532, 8;
	and.b64  	%rd33537, %rd33536, 255;
	xor.b64  	%rd33538, %rd33537, %rd33535;
	mul.lo.s64 	%rd33539, %rd33538, 1099511628211;
	shr.u64 	%rd33540, %rd33532, 16;
	and.b64  	%rd33541, %rd33540, 255;
	xor.b64  	%rd33542, %rd33541, %rd33539;
	mul.lo.s64 	%rd33543, %rd33542, 1099511628211;
	shr.u64 	%rd33544, %rd33532, 24;
	and.b64  	%rd33545, %rd33544, 255;
	xor.b64  	%rd33546, %rd33545, %rd33543;
	mul.lo.s64 	%rd33547, %rd33546, 1099511628211;
	shr.u64 	%rd33548, %rd33532, 32;
	and.b64  	%rd33549, %rd33548, 255;
	xor.b64  	%rd33550, %rd33549, %rd33547;
	mul.lo.s64 	%rd33551, %rd33550, 1099511628211;
	shr.u64 	%rd33552, %rd33532, 40;
	and.b64  	%rd33553, %rd33552, 255;
	xor.b64  	%rd33554, %rd33553, %rd33551;
	mul.lo.s64 	%rd33555, %rd33554, 1099511628211;
	shr.u64 	%rd33556, %rd33532, 48;
	and.b64  	%rd33557, %rd33556, 255;
	xor.b64  	%rd33558, %rd33557, %rd33555;
	mul.lo.s64 	%rd33559, %rd33558, 1099511628211;
	shr.u64 	%rd33560, %rd33532, 56;
	xor.b64  	%rd33561, %rd33560, %rd33559;
	mul.lo.s64 	%rd53741, %rd33561, 1099511628211;
	add.s64 	%rd53742, %rd53742, 2;
	add.s64 	%rd53740, %rd53740, 2;
	setp.ne.s64 	%p1574, %rd53740, %rd408;
	@%p1574 bra 	$L__BB8_206;
$L__BB8_207:
	setp.eq.s64 	%p1575, %rd185, 0;
	@%p1575 bra 	$L__BB8_209;
	shl.b64 	%rd33562, %rd53742, 3;
	add.s64 	%rd33563, %rd55207, %rd33562;
	ld.u64 	%rd33564, [%rd33563];
	and.b64  	%rd33565, %rd33564, 255;
	xor.b64  	%rd33566, %rd33565, %rd53741;
	mul.lo.s64 	%rd33567, %rd33566, 1099511628211;
	shr.u64 	%rd33568, %rd33564, 8;
	and.b64  	%rd33569, %rd33568, 255;
	xor.b64  	%rd33570, %rd33569, %rd33567;
	mul.lo.s64 	%rd33571, %rd33570, 1099511628211;
	shr.u64 	%rd33572, %rd33564, 16;
	and.b64  	%rd33573, %rd33572, 255;
	xor.b64  	%rd33574, %rd33573, %rd33571;
	mul.lo.s64 	%rd33575, %rd33574, 1099511628211;
	shr.u64 	%rd33576, %rd33564, 24;
	and.b64  	%rd33577, %rd33576, 255;
	xor.b64  	%rd33578, %rd33577, %rd33575;
	mul.lo.s64 	%rd33579, %rd33578, 1099511628211;
	shr.u64 	%rd33580, %rd33564, 32;
	and.b64  	%rd33581, %rd33580, 255;
	xor.b64  	%rd33582, %rd33581, %rd33579;
	mul.lo.s64 	%rd33583, %rd33582, 1099511628211;
	shr.u64 	%rd33584, %rd33564, 40;
	and.b64  	%rd33585, %rd33584, 255;
	xor.b64  	%rd33586, %rd33585, %rd33583;
	mul.lo.s64 	%rd33587, %rd33586, 1099511628211;
	shr.u64 	%rd33588, %rd33564, 48;
	and.b64  	%rd33589, %rd33588, 255;
	xor.b64  	%rd33590, %rd33589, %rd33587;
	mul.lo.s64 	%rd33591, %rd33590, 1099511628211;
	shr.u64 	%rd33592, %rd33564, 56;
	xor.b64  	%rd33593, %rd33592, %rd33591;
	mul.lo.s64 	%rd53741, %rd33593, 1099511628211;
$L__BB8_209:
	mov.b64 	%rd53748, -3750763034362895579;
	mov.b64 	%rd53749, 0;
	@%p1573 bra 	$L__BB8_212;
	and.b64  	%rd420, %rd2, -2;
	mov.b64 	%rd53748, -3750763034362895579;
	mov.b64 	%rd53749, 0;
	mov.u64 	%rd53747, %rd53749;
$L__BB8_211:
	shl.b64 	%rd33599, %rd53749, 3;
	add.s64 	%rd33600, %rd54812, %rd33599;
	ld.u64 	%rd33601, [%rd33600];
	and.b64  	%rd33602, %rd33601, 255;
	xor.b64  	%rd33603, %rd33602, %rd53748;
	mul.lo.s64 	%rd33604, %rd33603, 1099511628211;
	shr.u64 	%rd33605, %rd33601, 8;
	and.b64  	%rd33606, %rd33605, 255;
	xor.b64  	%rd33607, %rd33606, %rd33604;
	mul.lo.s64 	%rd33608, %rd33607, 1099511628211;
	shr.u64 	%rd33609, %rd33601, 16;
	and.b64  	%rd33610, %rd33609, 255;
	xor.b64  	%rd33611, %rd33610, %rd33608;
	mul.lo.s64 	%rd33612, %rd33611, 1099511628211;
	shr.u64 	%rd33613, %rd33601, 24;
	and.b64  	%rd33614, %rd33613, 255;
	xor.b64  	%rd33615, %rd33614, %rd33612;
	mul.lo.s64 	%rd33616, %rd33615, 1099511628211;
	shr.u64 	%rd33617, %rd33601, 32;
	and.b64  	%rd33618, %rd33617, 255;
	xor.b64  	%rd33619, %rd33618, %rd33616;
	mul.lo.s64 	%rd33620, %rd33619, 1099511628211;
	shr.u64 	%rd33621, %rd33601, 40;
	and.b64  	%rd33622, %rd33621, 255;
	xor.b64  	%rd33623, %rd33622, %rd33620;
	mul.lo.s64 	%rd33624, %rd33623, 1099511628211;
	shr.u64 	%rd33625, %rd33601, 48;
	and.b64  	%rd33626, %rd33625, 255;
	xor.b64  	%rd33627, %rd33626, %rd33624;
	mul.lo.s64 	%rd33628, %rd33627, 1099511628211;
	shr.u64 	%rd33629, %rd33601, 56;
	xor.b64  	%rd33630, %rd33629, %rd33628;
	mul.lo.s64 	%rd33631, %rd33630, 1099511628211;
	ld.u64 	%rd33632, [%rd33600+8];
	and.b64  	%rd33633, %rd33632, 255;
	xor.b64  	%rd33634, %rd33633, %rd33631;
	mul.lo.s64 	%rd33635, %rd33634, 1099511628211;
	shr.u64 	%rd33636, %rd33632, 8;
	and.b64  	%rd33637, %rd33636, 255;
	xor.b64  	%rd33638, %rd33637, %rd33635;
	mul.lo.s64 	%rd33639, %rd33638, 1099511628211;
	shr.u64 	%rd33640, %rd33632, 16;
	and.b64  	%rd33641, %rd33640, 255;
	xor.b64  	%rd33642, %rd33641, %rd33639;
	mul.lo.s64 	%rd33643, %rd33642, 1099511628211;
	shr.u64 	%rd33644, %rd33632, 24;
	and.b64  	%rd33645, %rd33644, 255;
	xor.b64  	%rd33646, %rd33645, %rd33643;
	mul.lo.s64 	%rd33647, %rd33646, 1099511628211;
	shr.u64 	%rd33648, %rd33632, 32;
	and.b64  	%rd33649, %rd33648, 255;
	xor.b64  	%rd33650, %rd33649, %rd33647;
	mul.lo.s64 	%rd33651, %rd33650, 1099511628211;
	shr.u64 	%rd33652, %rd33632, 40;
	and.b64  	%rd33653, %rd33652, 255;
	xor.b64  	%rd33654, %rd33653, %rd33651;
	mul.lo.s64 	%rd33655, %rd33654, 1099511628211;
	shr.u64 	%rd33656, %rd33632, 48;
	and.b64  	%rd33657, %rd33656, 255;
	xor.b64  	%rd33658, %rd33657, %rd33655;
	mul.lo.s64 	%rd33659, %rd33658, 1099511628211;
	shr.u64 	%rd33660, %rd33632, 56;
	xor.b64  	%rd33661, %rd33660, %rd33659;
	mul.lo.s64 	%rd53748, %rd33661, 1099511628211;
	add.s64 	%rd53749, %rd53749, 2;
	add.s64 	%rd53747, %rd53747, 2;
	setp.ne.s64 	%p1577, %rd53747, %rd420;
	@%p1577 bra 	$L__BB8_211;
$L__BB8_212:
	@%p1575 bra 	$L__BB8_214;
	shl.b64 	%rd33662, %rd53749, 3;
	add.s64 	%rd33663, %rd54812, %rd33662;
	ld.u64 	%rd33664, [%rd33663];
	and.b64  	%rd33665, %rd33664, 255;
	xor.b64  	%rd33666, %rd33665, %rd53748;
	mul.lo.s64 	%rd33667, %rd33666, 1099511628211;
	shr.u64 	%rd33668, %rd33664, 8;
	and.b64  	%rd33669, %rd33668, 255;
	xor.b64  	%rd33670, %rd33669, %rd33667;
	mul.lo.s64 	%rd33671, %rd33670, 1099511628211;
	shr.u64 	%rd33672, %rd33664, 16;
	and.b64  	%rd33673, %rd33672, 255;
	xor.b64  	%rd33674, %rd33673, %rd33671;
	mul.lo.s64 	%rd33675, %rd33674, 1099511628211;
	shr.u64 	%rd33676, %rd33664, 24;
	and.b64  	%rd33677, %rd33676, 255;
	xor.b64  	%rd33678, %rd33677, %rd33675;
	mul.lo.s64 	%rd33679, %rd33678, 1099511628211;
	shr.u64 	%rd33680, %rd33664, 32;
	and.b64  	%rd33681, %rd33680, 255;
	xor.b64  	%rd33682, %rd33681, %rd33679;
	mul.lo.s64 	%rd33683, %rd33682, 1099511628211;
	shr.u64 	%rd33684, %rd33664, 40;
	and.b64  	%rd33685, %rd33684, 255;
	xor.b64  	%rd33686, %rd33685, %rd33683;
	mul.lo.s64 	%rd33687, %rd33686, 1099511628211;
	shr.u64 	%rd33688, %rd33664, 48;
	and.b64  	%rd33689, %rd33688, 255;
	xor.b64  	%rd33690, %rd33689, %rd33687;
	mul.lo.s64 	%rd33691, %rd33690, 1099511628211;
	shr.u64 	%rd33692, %rd33664, 56;
	xor.b64  	%rd33693, %rd33692, %rd33691;
	mul.lo.s64 	%rd53748, %rd33693, 1099511628211;
$L__BB8_214:
	setp.eq.s64 	%p1579, %rd53741, %rd53748;
	@%p1579 bra 	$L__BB8_239;
	setp.lt.u64 	%p1580, %rd180, 7;
	mov.b64 	%rd53756, 0;
	mov.u64 	%rd53764, %rd53756;
	@%p1580 bra 	$L__BB8_218;
	and.b64  	%rd432, %rd2, -8;
	mov.b64 	%rd53756, 0;
	mov.u64 	%rd53754, %rd53756;
$L__BB8_217:
	.pragma "nounroll";
	shl.b64 	%rd33697, %rd53756, 3;
	add.s64 	%rd33698, %rd55207, %rd33697;
	ld.u64 	%rd33699, [%rd33698];
	mad.lo.s64 	%rd33700, %rd33699, 2654435761, %rd53764;
	shl.b64 	%rd33701, %rd33700, 13;
	add.s64 	%rd33702, %rd33701, %rd33700;
	shr.u64 	%rd33703, %rd33702, 7;
	xor.b64  	%rd33704, %rd33703, %rd33702;
	shl.b64 	%rd33705, %rd33704, 3;
	add.s64 	%rd33706, %rd33705, %rd33704;
	shr.u64 	%rd33707, %rd33706, 17;
	xor.b64  	%rd33708, %rd33707, %rd33706;
	shl.b64 	%rd33709, %rd33708, 5;
	add.s64 	%rd33710, %rd33709, %rd33708;
	ld.u64 	%rd33711, [%rd33698+8];
	mad.lo.s64 	%rd33712, %rd33711, 2654435761, %rd33710;
	shl.b64 	%rd33713, %rd33712, 13;
	add.s64 	%rd33714, %rd33713, %rd33712;
	shr.u64 	%rd33715, %rd33714, 7;
	xor.b64  	%rd33716, %rd33715, %rd33714;
	shl.b64 	%rd33717, %rd33716, 3;
	add.s64 	%rd33718, %rd33717, %rd33716;
	shr.u64 	%rd33719, %rd33718, 17;
	xor.b64  	%rd33720, %rd33719, %rd33718;
	shl.b64 	%rd33721, %rd33720, 5;
	add.s64 	%rd33722, %rd33721, %rd33720;
	ld.u64 	%rd33723, [%rd33698+16];
	mad.lo.s64 	%rd33724, %rd33723, 2654435761, %rd33722;
	shl.b64 	%rd33725, %rd33724, 13;
	add.s64 	%rd33726, %rd33725, %rd33724;
	shr.u64 	%rd33727, %rd33726, 7;
	xor.b64  	%rd33728, %rd33727, %rd33726;
	shl.b64 	%rd33729, %rd33728, 3;
	add.s64 	%rd33730, %rd33729, %rd33728;
	shr.u64 	%rd33731, %rd33730, 17;
	xor.b64  	%rd33732, %rd33731, %rd33730;
	shl.b64 	%rd33733, %rd33732, 5;
	add.s64 	%rd33734, %rd33733, %rd33732;
	ld.u64 	%rd33735, [%rd33698+24];
	mad.lo.s64 	%rd33736, %rd33735, 2654435761, %rd33734;
	shl.b64 	%rd33737, %rd33736, 13;
	add.s64 	%rd33738, %rd33737, %rd33736;
	shr.u64 	%rd33739, %rd33738, 7;
	xor.b64  	%rd33740, %rd33739, %rd33738;
	shl.b64 	%rd33741, %rd33740, 3;
	add.s64 	%rd33742, %rd33741, %rd33740;
	shr.u64 	%rd33743, %rd33742, 17;
	xor.b64  	%rd33744, %rd33743, %rd33742;
	shl.b64 	%rd33745, %rd33744, 5;
	add.s64 	%rd33746, %rd33745, %rd33744;
	ld.u64 	%rd33747, [%rd33698+32];
	mad.lo.s64 	%rd33748, %rd33747, 2654435761, %rd33746;
	shl.b64 	%rd33749, %rd33748, 13;
	add.s64 	%rd33750, %rd33749, %rd33748;
	shr.u64 	%rd33751, %rd33750, 7;
	xor.b64  	%rd33752, %rd33751, %rd33750;
	shl.b64 	%rd33753, %rd33752, 3;
	add.s64 	%rd33754, %rd33753, %rd33752;
	shr.u64 	%rd33755, %rd33754, 17;
	xor.b64  	%rd33756, %rd33755, %rd33754;
	shl.b64 	%rd33757, %rd33756, 5;
	add.s64 	%rd33758, %rd33757, %rd33756;
	ld.u64 	%rd33759, [%rd33698+40];
	mad.lo.s64 	%rd33760, %rd33759, 2654435761, %rd33758;
	shl.b64 	%rd33761, %rd33760, 13;
	add.s64 	%rd33762, %rd33761, %rd33760;
	shr.u64 	%rd33763, %rd33762, 7;
	xor.b64  	%rd33764, %rd33763, %rd33762;
	shl.b64 	%rd33765, %rd33764, 3;
	add.s64 	%rd33766, %rd33765, %rd33764;
	shr.u64 	%rd33767, %rd33766, 17;
	xor.b64  	%rd33768, %rd33767, %rd33766;
	shl.b64 	%rd33769, %rd33768, 5;
	add.s64 	%rd33770, %rd33769, %rd33768;
	ld.u64 	%rd33771, [%rd33698+48];
	mad.lo.s64 	%rd33772, %rd33771, 2654435761, %rd33770;
	shl.b64 	%rd33773, %rd33772, 13;
	add.s64 	%rd33774, %rd33773, %rd33772;
	shr.u64 	%rd33775, %rd33774, 7;
	xor.b64  	%rd33776, %rd33775, %rd33774;
	shl.b64 	%rd33777, %rd33776, 3;
	add.s64 	%rd33778, %rd33777, %rd33776;
	shr.u64 	%rd33779, %rd33778, 17;
	xor.b64  	%rd33780, %rd33779, %rd33778;
	shl.b64 	%rd33781, %rd33780, 5;
	add.s64 	%rd33782, %rd33781, %rd33780;
	ld.u64 	%rd33783, [%rd33698+56];
	mad.lo.s64 	%rd33784, %rd33783, 2654435761, %rd33782;
	shl.b64 	%rd33785, %rd33784, 13;
	add.s64 	%rd33786, %rd33785, %rd33784;
	shr.u64 	%rd33787, %rd33786, 7;
	xor.b64  	%rd33788, %rd33787, %rd33786;
	shl.b64 	%rd33789, %rd33788, 3;
	add.s64 	%rd33790, %rd33789, %rd33788;
	shr.u64 	%rd33791, %rd33790, 17;
	xor.b64  	%rd33792, %rd33791, %rd33790;
	shl.b64 	%rd33793, %rd33792, 5;
	add.s64 	%rd53764, %rd33793, %rd33792;
	add.s64 	%rd53756, %rd53756, 8;
	add.s64 	%rd53754, %rd53754, 8;
	setp.ne.s64 	%p1581, %rd53754, %rd432;
	@%p1581 bra 	$L__BB8_217;
$L__BB8_218:
	setp.eq.s64 	%p1582, %rd181, 0;
	@%p1582 bra 	$L__BB8_226;
	setp.lt.u64 	%p1583, %rd182, 3;
	@%p1583 bra 	$L__BB8_221;
	shl.b64 	%rd33795, %rd53756, 3;
	add.s64 	%rd33796, %rd55207, %rd33795;
	ld.u64 	%rd33797, [%rd33796];
	mad.lo.s64 	%rd33798, %rd33797, 2654435761, %rd53764;
	shl.b64 	%rd33799, %rd33798, 13;
	add.s64 	%rd33800, %rd33799, %rd33798;
	shr.u64 	%rd33801, %rd33800, 7;
	xor.b64  	%rd33802, %rd33801, %rd33800;
	shl.b64 	%rd33803, %rd33802, 3;
	add.s64 	%rd33804, %rd33803, %rd33802;
	shr.u64 	%rd33805, %rd33804, 17;
	xor.b64  	%rd33806, %rd33805, %rd33804;
	shl.b64 	%rd33807, %rd33806, 5;
	add.s64 	%rd33808, %rd33807, %rd33806;
	ld.u64 	%rd33809, [%rd33796+8];
	mad.lo.s64 	%rd33810, %rd33809, 2654435761, %rd33808;
	shl.b64 	%rd33811, %rd33810, 13;
	add.s64 	%rd33812, %rd33811, %rd33810;
	shr.u64 	%rd33813, %rd33812, 7;
	xor.b64  	%rd33814, %rd33813, %rd33812;
	shl.b64 	%rd33815, %rd33814, 3;
	add.s64 	%rd33816, %rd33815, %rd33814;
	shr.u64 	%rd33817, %rd33816, 17;
	xor.b64  	%rd33818, %rd33817, %rd33816;
	shl.b64 	%rd33819, %rd33818, 5;
	add.s64 	%rd33820, %rd33819, %rd33818;
	ld.u64 	%rd33821, [%rd33796+16];
	mad.lo.s64 	%rd33822, %rd33821, 2654435761, %rd33820;
	shl.b64 	%rd33823, %rd33822, 13;
	add.s64 	%rd33824, %rd33823, %rd33822;
	shr.u64 	%rd33825, %rd33824, 7;
	xor.b64  	%rd33826, %rd33825, %rd33824;
	shl.b64 	%rd33827, %rd33826, 3;
	add.s64 	%rd33828, %rd33827, %rd33826;
	shr.u64 	%rd33829, %rd33828, 17;
	xor.b64  	%rd33830, %rd33829, %rd33828;
	shl.b64 	%rd33831, %rd33830, 5;
	add.s64 	%rd33832, %rd33831, %rd33830;
	ld.u64 	%rd33833, [%rd33796+24];
	mad.lo.s64 	%rd33834, %rd33833, 2654435761, %rd33832;
	shl.b64 	%rd33835, %rd33834, 13;
	add.s64 	%rd33836, %rd33835, %rd33834;
	shr.u64 	%rd33837, %rd33836, 7;
	xor.b64  	%rd33838, %rd33837, %rd33836;
	shl.b64 	%rd33839, %rd33838, 3;
	add.s64 	%rd33840, %rd33839, %rd33838;
	shr.u64 	%rd33841, %rd33840, 17;
	xor.b64  	%rd33842, %rd33841, %rd33840;
	shl.b64 	%rd33843, %rd33842, 5;
	add.s64 	%rd53764, %rd33843, %rd33842;
	add.s64 	%rd53756, %rd53756, 4;
$L__BB8_221:
	setp.eq.s64 	%p1584, %rd183, 0;
	@%p1584 bra 	$L__BB8_226;
	setp.eq.s64 	%p1585, %rd184, 0;
	@%p1585 bra 	$L__BB8_224;
	shl.b64 	%rd33845, %rd53756, 3;
	add.s64 	%rd33846, %rd55207, %rd33845;
	ld.u64 	%rd33847, [%rd33846];
	mad.lo.s64 	%rd33848, %rd33847, 2654435761, %rd53764;
	shl.b64 	%rd33849, %rd33848, 13;
	add.s64 	%rd33850, %rd33849, %rd33848;
	shr.u64 	%rd33851, %rd33850, 7;
	xor.b64  	%rd33852, %rd33851, %rd33850;
	shl.b64 	%rd33853, %rd33852, 3;
	add.s64 	%rd33854, %rd33853, %rd33852;
	shr.u64 	%rd33855, %rd33854, 17;
	xor.b64  	%rd33856, %rd33855, %rd33854;
	shl.b64 	%rd33857, %rd33856, 5;
	add.s64 	%rd33858, %rd33857, %rd33856;
	ld.u64 	%rd33859, [%rd33846+8];
	mad.lo.s64 	%rd33860, %rd33859, 2654435761, %rd33858;
	shl.b64 	%rd33861, %rd33860, 13;
	add.s64 	%rd33862, %rd33861, %rd33860;
	shr.u64 	%rd33863, %rd33862, 7;
	xor.b64  	%rd33864, %rd33863, %rd33862;
	shl.b64 	%rd33865, %rd33864, 3;
	add.s64 	%rd33866, %rd33865, %rd33864;
	shr.u64 	%rd33867, %rd33866, 17;
	xor.b64  	%rd33868, %rd33867, %rd33866;
	shl.b64 	%rd33869, %rd33868, 5;
	add.s64 	%rd53764, %rd33869, %rd33868;
	add.s64 	%rd53756, %rd53756, 2;
$L__BB8_224:
	@%p1575 bra 	$L__BB8_226;
	shl.b64 	%rd33870, %rd53756, 3;
	add.s64 	%rd33871, %rd55207, %rd33870;
	ld.u64 	%rd33872, [%rd33871];
	mad.lo.s64 	%rd33873, %rd33872, 2654435761, %rd53764;
	shl.b64 	%rd33874, %rd33873, 13;
	add.s64 	%rd33875, %rd33874, %rd33873;
	shr.u64 	%rd33876, %rd33875, 7;
	xor.b64  	%rd33877, %rd33876, %rd33875;
	shl.b64 	%rd33878, %rd33877, 3;
	add.s64 	%rd33879, %rd33878, %rd33877;
	shr.u64 	%rd33880, %rd33879, 17;
	xor.b64  	%rd33881, %rd33880, %rd33879;
	shl.b64 	%rd33882, %rd33881, 5;
	add.s64 	%rd53764, %rd33882, %rd33881;
$L__BB8_226:
	mov.b64 	%rd53769, 0;
	mov.u64 	%rd53777, %rd53769;
	@%p1580 bra 	$L__BB8_229;
	and.b64  	%rd454, %rd2, -8;
	mov.b64 	%rd53769, 0;
	mov.u64 	%rd53767, %rd53769;
$L__BB8_228:
	.pragma "nounroll";
	shl.b64 	%rd33886, %rd53769, 3;
	add.s64 	%rd33887, %rd54812, %rd33886;
	ld.u64 	%rd33888, [%rd33887];
	mad.lo.s64 	%rd33889, %rd33888, 2654435761, %rd53777;
	shl.b64 	%rd33890, %rd33889, 13;
	add.s64 	%rd33891, %rd33890, %rd33889;
	shr.u64 	%rd33892, %rd33891, 7;
	xor.b64  	%rd33893, %rd33892, %rd33891;
	shl.b64 	%rd33894, %rd33893, 3;
	add.s64 	%rd33895, %rd33894, %rd33893;
	shr.u64 	%rd33896, %rd33895, 17;
	xor.b64  	%rd33897, %rd33896, %rd33895;
	shl.b64 	%rd33898, %rd33897, 5;
	add.s64 	%rd33899, %rd33898, %rd33897;
	ld.u64 	%rd33900, [%rd33887+8];
	mad.lo.s64 	%rd33901, %rd33900, 2654435761, %rd33899;
	shl.b64 	%rd33902, %rd33901, 13;
	add.s64 	%rd33903, %rd33902, %rd33901;
	shr.u64 	%rd33904, %rd33903, 7;
	xor.b64  	%rd33905, %rd33904, %rd33903;
	shl.b64 	%rd33906, %rd33905, 3;
	add.s64 	%rd33907, %rd33906, %rd33905;
	shr.u64 	%rd33908, %rd33907, 17;
	xor.b64  	%rd33909, %rd33908, %rd33907;
	shl.b64 	%rd33910, %rd33909, 5;
	add.s64 	%rd33911, %rd33910, %rd33909;
	ld.u64 	%rd33912, [%rd33887+16];
	mad.lo.s64 	%rd33913, %rd33912, 2654435761, %rd33911;
	shl.b64 	%rd33914, %rd33913, 13;
	add.s64 	%rd33915, %rd33914, %rd33913;
	shr.u64 	%rd33916, %rd33915, 7;
	xor.b64  	%rd33917, %rd33916, %rd33915;
	shl.b64 	%rd33918, %rd33917, 3;
	add.s64 	%rd33919, %rd33918, %rd33917;
	shr.u64 	%rd33920, %rd33919, 17;
	xor.b64  	%rd33921, %rd33920, %rd33919;
	shl.b64 	%rd33922, %rd33921, 5;
	add.s64 	%rd33923, %rd33922, %rd33921;
	ld.u64 	%rd33924, [%rd33887+24];
	mad.lo.s64 	%rd33925, %rd33924, 2654435761, %rd33923;
	shl.b64 	%rd33926, %rd33925, 13;
	add.s64 	%rd33927, %rd33926, %rd33925;
	shr.u64 	%rd33928, %rd33927, 7;
	xor.b64  	%rd33929, %rd33928, %rd33927;
	shl.b64 	%rd33930, %rd33929, 3;
	add.s64 	%rd33931, %rd33930, %rd33929;
	shr.u64 	%rd33932, %rd33931, 17;
	xor.b64  	%rd33933, %rd33932, %rd33931;
	shl.b64 	%rd33934, %rd33933, 5;
	add.s64 	%rd33935, %rd33934, %rd33933;
	ld.u64 	%rd33936, [%rd33887+32];
	mad.lo.s64 	%rd33937, %rd33936, 2654435761, %rd33935;
	shl.b64 	%rd33938, %rd33937, 13;
	add.s64 	%rd33939, %rd33938, %rd33937;
	shr.u64 	%rd33940, %rd33939, 7;
	xor.b64  	%rd33941, %rd33940, %rd33939;
	shl.b64 	%rd33942, %rd33941, 3;
	add.s64 	%rd33943, %rd33942, %rd33941;
	shr.u64 	%rd33944, %rd33943, 17;
	xor.b64  	%rd33945, %rd33944, %rd33943;
	shl.b64 	%rd33946, %rd33945, 5;
	add.s64 	%rd33947, %rd33946, %rd33945;
	ld.u64 	%rd33948, [%rd33887+40];
	mad.lo.s64 	%rd33949, %rd33948, 2654435761, %rd33947;
	shl.b64 	%rd33950, %rd33949, 13;
	add.s64 	%rd33951, %rd33950, %rd33949;
	shr.u64 	%rd33952, %rd33951, 7;
	xor.b64  	%rd33953, %rd33952, %rd33951;
	shl.b64 	%rd33954, %rd33953, 3;
	add.s64 	%rd33955, %rd33954, %rd33953;
	shr.u64 	%rd33956, %rd33955, 17;
	xor.b64  	%rd33957, %rd33956, %rd33955;
	shl.b64 	%rd33958, %rd33957, 5;
	add.s64 	%rd33959, %rd33958, %rd33957;
	ld.u64 	%rd33960, [%rd33887+48];
	mad.lo.s64 	%rd33961, %rd33960, 2654435761, %rd33959;
	shl.b64 	%rd33962, %rd33961, 13;
	add.s64 	%rd33963, %rd33962, %rd33961;
	shr.u64 	%rd33964, %rd33963, 7;
	xor.b64  	%rd33965, %rd33964, %rd33963;
	shl.b64 	%rd33966, %rd33965, 3;
	add.s64 	%rd33967, %rd33966, %rd33965;
	shr.u64 	%rd33968, %rd33967, 17;
	xor.b64  	%rd33969, %rd33968, %rd33967;
	shl.b64 	%rd33970, %rd33969, 5;
	add.s64 	%rd33971, %rd33970, %rd33969;
	ld.u64 	%rd33972, [%rd33887+56];
	mad.lo.s64 	%rd33973, %rd33972, 2654435761, %rd33971;
	shl.b64 	%rd33974, %rd33973, 13;
	add.s64 	%rd33975, %rd33974, %rd33973;
	shr.u64 	%rd33976, %rd33975, 7;
	xor.b64  	%rd33977, %rd33976, %rd33975;
	shl.b64 	%rd33978, %rd33977, 3;
	add.s64 	%rd33979, %rd33978, %rd33977;
	shr.u64 	%rd33980, %rd33979, 17;
	xor.b64  	%rd33981, %rd33980, %rd33979;
	shl.b64 	%rd33982, %rd33981, 5;
	add.s64 	%rd53777, %rd33982, %rd33981;
	add.s64 	%rd53769, %rd53769, 8;
	add.s64 	%rd53767, %rd53767, 8;
	setp.ne.s64 	%p1588, %rd53767, %rd454;
	@%p1588 bra 	$L__BB8_228;
$L__BB8_229:
	@%p1582 bra 	$L__BB8_237;
	setp.lt.u64 	%p1590, %rd182, 3;
	@%p1590 bra 	$L__BB8_232;
	shl.b64 	%rd33984, %rd53769, 3;
	add.s64 	%rd33985, %rd54812, %rd33984;
	ld.u64 	%rd33986, [%rd33985];
	mad.lo.s64 	%rd33987, %rd33986, 2654435761, %rd53777;
	shl.b64 	%rd33988, %rd33987, 13;
	add.s64 	%rd33989, %rd33988, %rd33987;
	shr.u64 	%rd33990, %rd33989, 7;
	xor.b64  	%rd33991, %rd33990, %rd33989;
	shl.b64 	%rd33992, %rd33991, 3;
	add.s64 	%rd33993, %rd33992, %rd33991;
	shr.u64 	%rd33994, %rd33993, 17;
	xor.b64  	%rd33995, %rd33994, %rd33993;
	shl.b64 	%rd33996, %rd33995, 5;
	add.s64 	%rd33997, %rd33996, %rd33995;
	ld.u64 	%rd33998, [%rd33985+8];
	mad.lo.s64 	%rd33999, %rd33998, 2654435761, %rd33997;
	shl.b64 	%rd34000, %rd33999, 13;
	add.s64 	%rd34001, %rd34000, %rd33999;
	shr.u64 	%rd34002, %rd34001, 7;
	xor.b64  	%rd34003, %rd34002, %rd34001;
	shl.b64 	%rd34004, %rd34003, 3;
	add.s64 	%rd34005, %rd34004, %rd34003;
	shr.u64 	%rd34006, %rd34005, 17;
	xor.b64  	%rd34007, %rd34006, %rd34005;
	shl.b64 	%rd34008, %rd34007, 5;
	add.s64 	%rd34009, %rd34008, %rd34007;
	ld.u64 	%rd34010, [%rd33985+16];
	mad.lo.s64 	%rd34011, %rd34010, 2654435761, %rd34009;
	shl.b64 	%rd34012, %rd34011, 13;
	add.s64 	%rd34013, %rd34012, %rd34011;
	shr.u64 	%rd34014, %rd34013, 7;
	xor.b64  	%rd34015, %rd34014, %rd34013;
	shl.b64 	%rd34016, %rd34015, 3;
	add.s64 	%rd34017, %rd34016, %rd34015;
	shr.u64 	%rd34018, %rd34017, 17;
	xor.b64  	%rd34019, %rd34018, %rd34017;
	shl.b64 	%rd34020, %rd34019, 5;
	add.s64 	%rd34021, %rd34020, %rd34019;
	ld.u64 	%rd34022, [%rd33985+24];
	mad.lo.s64 	%rd34023, %rd34022, 2654435761, %rd34021;
	shl.b64 	%rd34024, %rd34023, 13;
	add.s64 	%rd34025, %rd34024, %rd34023;
	shr.u64 	%rd34026, %rd34025, 7;
	xor.b64  	%rd34027, %rd34026, %rd34025;
	shl.b64 	%rd34028, %rd34027, 3;
	add.s64 	%rd34029, %rd34028, %rd34027;
	shr.u64 	%rd34030, %rd34029, 17;
	xor.b64  	%rd34031, %rd34030, %rd34029;
	shl.b64 	%rd34032, %rd34031, 5;
	add.s64 	%rd53777, %rd34032, %rd34031;
	add.s64 	%rd53769, %rd53769, 4;
$L__BB8_232:
	setp.eq.s64 	%p1591, %rd183, 0;
	@%p1591 bra 	$L__BB8_237;
	setp.eq.s64 	%p1592, %rd184, 0;
	@%p1592 bra 	$L__BB8_235;
	shl.b64 	%rd34034, %rd53769, 3;
	add.s64 	%rd34035, %rd54812, %rd34034;
	ld.u64 	%rd34036, [%rd34035];
	mad.lo.s64 	%rd34037, %rd34036, 2654435761, %rd53777;
	shl.b64 	%rd34038, %rd34037, 13;
	add.s64 	%rd34039, %rd34038, %rd34037;
	shr.u64 	%rd34040, %rd34039, 7;
	xor.b64  	%rd34041, %rd34040, %rd34039;
	shl.b64 	%rd34042, %rd34041, 3;
	add.s64 	%rd34043, %rd34042, %rd34041;
	shr.u64 	%rd34044, %rd34043, 17;
	xor.b64  	%rd34045, %rd34044, %rd34043;
	shl.b64 	%rd34046, %rd34045, 5;
	add.s64 	%rd34047, %rd34046, %rd34045;
	ld.u64 	%rd34048, [%rd34035+8];
	mad.lo.s64 	%rd34049, %rd34048, 2654435761, %rd34047;
	shl.b64 	%rd34050, %rd34049, 13;
	add.s64 	%rd34051, %rd34050, %rd34049;
	shr.u64 	%rd34052, %rd34051, 7;
	xor.b64  	%rd34053, %rd34052, %rd34051;
	shl.b64 	%rd34054, %rd34053, 3;
	add.s64 	%rd34055, %rd34054, %rd34053;
	shr.u64 	%rd34056, %rd34055, 17;
	xor.b64  	%rd34057, %rd34056, %rd34055;
	shl.b64 	%rd34058, %rd34057, 5;
	add.s64 	%rd53777, %rd34058, %rd34057;
	add.s64 	%rd53769, %rd53769, 2;
$L__BB8_235:
	@%p1575 bra 	$L__BB8_237;
	shl.b64 	%rd34059, %rd53769, 3;
	add.s64 	%rd34060, %rd54812, %rd34059;
	ld.u64 	%rd34061, [%rd34060];
	mad.lo.s64 	%rd34062, %rd34061, 2654435761, %rd53777;
	shl.b64 	%rd34063, %rd34062, 13;
	add.s64 	%rd34064, %rd34063, %rd34062;
	shr.u64 	%rd34065, %rd34064, 7;
	xor.b64  	%rd34066, %rd34065, %rd34064;
	shl.b64 	%rd34067, %rd34066, 3;
	add.s64 	%rd34068, %rd34067, %rd34066;
	shr.u64 	%rd34069, %rd34068, 17;
	xor.b64  	%rd34070, %rd34069, %rd34068;
	shl.b64 	%rd34071, %rd34070, 5;
	add.s64 	%rd53777, %rd34071, %rd34070;
$L__BB8_237:
	setp.lt.u64 	%p1594, %rd53764, %rd53777;
	mov.u64 	%rd53779, %rd55207;
	@%p1594 bra 	$L__BB8_238;
	bra.uni 	$L__BB8_243;
$L__BB8_238:
	mov.u64 	%rd53779, %rd54812;
	mov.u64 	%rd54812, %rd55207;
	bra.uni 	$L__BB8_243;
$L__BB8_239:
	setp.eq.s32 	%p1595, %r1, 0;
	mov.u64 	%rd53779, %rd55207;
	@%p1595 bra 	$L__BB8_243;
	mov.b64 	%rd53778, 0;
$L__BB8_241:
	shl.b64 	%rd34073, %rd53778, 3;
	add.s64 	%rd34074, %rd55207, %rd34073;
	ld.u64 	%rd477, [%rd34074];
	add.s64 	%rd34075, %rd54812, %rd34073;
	ld.u64 	%rd478, [%rd34075];
	setp.lt.u64 	%p1596, %rd477, %rd478;
	@%p1596 bra 	$L__BB8_238;
	setp.le.u64 	%p1597, %rd477, %rd478;
	add.s64 	%rd53778, %rd53778, 1;
	setp.lt.u64 	%p1598, %rd53778, %rd13;
	and.pred  	%p1599, %p1597, %p1598;
	mov.u64 	%rd53779, %rd55207;
	@%p1599 bra 	$L__BB8_241;
$L__BB8_243:
	setp.eq.s64 	%p1600, %rd180, 0;
	mov.b64 	%rd53784, -3750763034362895579;
	mov.b64 	%rd53785, 0;
	@%p1600 bra 	$L__BB8_246;
	and.b64  	%rd482, %rd2, -2;
	mov.b64 	%rd53784, -3750763034362895579;
	mov.b64 	%rd53785, 0;
	mov.u64 	%rd53783, %rd53785;
$L__BB8_245:
	shl.b64 	%rd34082, %rd53785, 3;
	add.s64 	%rd34083, %rd54824, %rd34082;
	ld.u64 	%rd34084, [%rd34083];
	and.b64  	%rd34085, %rd34084, 255;
	xor.b64  	%rd34086, %rd34085, %rd53784;
	mul.lo.s64 	%rd34087, %rd34086, 1099511628211;
	shr.u64 	%rd34088, %rd34084, 8;
	and.b64  	%rd34089, %rd34088, 255;
	xor.b64  	%rd34090, %rd34089, %rd34087;
	mul.lo.s64 	%rd34091, %rd34090, 1099511628211;
	shr.u64 	%rd34092, %rd34084, 16;
	and.b64  	%rd34093, %rd34092, 255;
	xor.b64  	%rd34094, %rd34093, %rd34091;
	mul.lo.s64 	%rd34095, %rd34094, 1099511628211;
	shr.u64 	%rd34096, %rd34084, 24;
	and.b64  	%rd34097, %rd34096, 255;
	xor.b64  	%rd34098, %rd34097, %rd34095;
	mul.lo.s64 	%rd34099, %rd34098, 1099511628211;
	shr.u64 	%rd34100, %rd34084, 32;
	and.b64  	%rd34101, %rd34100, 255;
	xor.b64  	%rd34102, %rd34101, %rd34099;
	mul.lo.s64 	%rd34103, %rd34102, 1099511628211;
	shr.u64 	%rd34104, %rd34084, 40;
	and.b64  	%rd34105, %rd34104, 255;
	xor.b64  	%rd34106, %rd34105, %rd34103;
	mul.lo.s64 	%rd34107, %rd34106, 1099511628211;
	shr.u64 	%rd34108, %rd34084, 48;
	and.b64  	%rd34109, %rd34108, 255;
	xor.b64  	%rd34110, %rd34109, %rd34107;
	mul.lo.s64 	%rd34111, %rd34110, 1099511628211;
	shr.u64 	%rd34112, %rd34084, 56;
	xor.b64  	%rd34113, %rd34112, %rd34111;
	mul.lo.s64 	%rd34114, %rd34113, 1099511628211;
	ld.u64 	%rd34115, [%rd34083+8];
	and.b64  	%rd34116, %rd34115, 255;
	xor.b64  	%rd34117, %rd34116, %rd34114;
	mul.lo.s64 	%rd34118, %rd34117, 1099511628211;
	shr.u64 	%rd34119, %rd34115, 8;
	and.b64  	%rd34120, %rd34119, 255;
	xor.b64  	%rd34121, %rd34120, %rd34118;
	mul.lo.s64 	%rd34122, %rd34121, 1099511628211;
	shr.u64 	%rd34123, %rd34115, 16;
	and.b64  	%rd34124, %rd34123, 255;
	xor.b64  	%rd34125, %rd34124, %rd34122;
	mul.lo.s64 	%rd34126, %rd34125, 1099511628211;
	shr.u64 	%rd34127, %rd34115, 24;
	and.b64  	%rd34128, %rd34127, 255;
	xor.b64  	%rd34129, %rd34128, %rd34126;
	mul.lo.s64 	%rd34130, %rd34129, 1099511628211;
	shr.u64 	%rd34131, %rd34115, 32;
	and.b64  	%rd34132, %rd34131, 255;
	xor.b64  	%rd34133, %rd34132, %rd34130;
	mul.lo.s64 	%rd34134, %rd34133, 1099511628211;
	shr.u64 	%rd34135, %rd34115, 40;
	and.b64  	%rd34136, %rd34135, 255;
	xor.b64  	%rd34137, %rd34136, %rd34134;
	mul.lo.s64 	%rd34138, %rd34137, 1099511628211;
	shr.u64 	%rd34139, %rd34115, 48;
	and.b64  	%rd34140, %rd34139, 255;
	xor.b64  	%rd34141, %rd34140, %rd34138;
	mul.lo.s64 	%rd34142, %rd34141, 1099511628211;
	shr.u64 	%rd34143, %rd34115, 56;
	xor.b64  	%rd34144, %rd34143, %rd34142;
	mul.lo.s64 	%rd53784, %rd34144, 1099511628211;
	add.s64 	%rd53785, %rd53785, 2;
	add.s64 	%rd53783, %rd53783, 2;
	setp.ne.s64 	%p1601, %rd53783, %rd482;
	@%p1601 bra 	$L__BB8_245;
$L__BB8_246:
	setp.eq.s64 	%p1602, %rd185, 0;
	@%p1602 bra 	$L__BB8_248;
	shl.b64 	%rd34145, %rd53785, 3;
	add.s64 	%rd34146, %rd54824, %rd34145;
	ld.u64 	%rd34147, [%rd34146];
	and.b64  	%rd34148, %rd34147, 255;
	xor.b64  	%rd34149, %rd34148, %rd53784;
	mul.lo.s64 	%rd34150, %rd34149, 1099511628211;
	shr.u64 	%rd34151, %rd34147, 8;
	and.b64  	%rd34152, %rd34151, 255;
	xor.b64  	%rd34153, %rd34152, %rd34150;
	mul.lo.s64 	%rd34154, %rd34153, 1099511628211;
	shr.u64 	%rd34155, %rd34147, 16;
	and.b64  	%rd34156, %rd34155, 255;
	xor.b64  	%rd34157, %rd34156, %rd34154;
	mul.lo.s64 	%rd34158, %rd34157, 1099511628211;
	shr.u64 	%rd34159, %rd34147, 24;
	and.b64  	%rd34160, %rd34159, 255;
	xor.b64  	%rd34161, %rd34160, %rd34158;
	mul.lo.s64 	%rd34162, %rd34161, 1099511628211;
	shr.u64 	%rd34163, %rd34147, 32;
	and.b64  	%rd34164, %rd34163, 255;
	xor.b64  	%rd34165, %rd34164, %rd34162;
	mul.lo.s64 	%rd34166, %rd34165, 1099511628211;
	shr.u64 	%rd34167, %rd34147, 40;
	and.b64  	%rd34168, %rd34167, 255;
	xor.b64  	%rd34169, %rd34168, %rd34166;
	mul.lo.s64 	%rd34170, %rd34169, 1099511628211;
	shr.u64 	%rd34171, %rd34147, 48;
	and.b64  	%rd34172, %rd34171, 255;
	xor.b64  	%rd34173, %rd34172, %rd34170;
	mul.lo.s64 	%rd34174, %rd34173, 1099511628211;
	shr.u64 	%rd34175, %rd34147, 56;
	xor.b64  	%rd34176, %rd34175, %rd34174;
	mul.lo.s64 	%rd53784, %rd34176, 1099511628211;
$L__BB8_248:
	mov.b64 	%rd53791, -3750763034362895579;
	mov.b64 	%rd53792, 0;
	@%p1600 bra 	$L__BB8_251;
	and.b64  	%rd494, %rd2, -2;
	mov.b64 	%rd53791, -3750763034362895579;
	mov.b64 	%rd53792, 0;
	mov.u64 	%rd53790, %rd53792;
$L__BB8_250:
	shl.b64 	%rd34182, %rd53792, 3;
	add.s64 	%rd34183, %rd53650, %rd34182;
	ld.u64 	%rd34184, [%rd34183];
	and.b64  	%rd34185, %rd34184, 255;
	xor.b64  	%rd34186, %rd34185, %rd53791;
	mul.lo.s64 	%rd34187, %rd34186, 1099511628211;
	shr.u64 	%rd34188, %rd34184, 8;
	and.b64  	%rd34189, %rd34188, 255;
	xor.b64  	%rd34190, %rd34189, %rd34187;
	mul.lo.s64 	%rd34191, %rd34190, 1099511628211;
	shr.u64 	%rd34192, %rd34184, 16;
	and.b64  	%rd34193, %rd34192, 255;
	xor.b64  	%rd34194, %rd34193, %rd34191;
	mul.lo.s64 	%rd34195, %rd34194, 1099511628211;
	shr.u64 	%rd34196, %rd34184, 24;
	and.b64  	%rd34197, %rd34196, 255;
	xor.b64  	%rd34198, %rd34197, %rd34195;
	mul.lo.s64 	%rd34199, %rd34198, 1099511628211;
	shr.u64 	%rd34200, %rd34184, 32;
	and.b64  	%rd34201, %rd34200, 255;
	xor.b64  	%rd34202, %rd34201, %rd34199;
	mul.lo.s64 	%rd34203, %rd34202, 1099511628211;
	shr.u64 	%rd34204, %rd34184, 40;
	and.b64  	%rd34205, %rd34204, 255;
	xor.b64  	%rd34206, %rd34205, %rd34203;
	mul.lo.s64 	%rd34207, %rd34206, 1099511628211;
	shr.u64 	%rd34208, %rd34184, 48;
	and.b64  	%rd34209, %rd34208, 255;
	xor.b64  	%rd34210, %rd34209, %rd34207;
	mul.lo.s64 	%rd34211, %rd34210, 1099511628211;
	shr.u64 	%rd34212, %rd34184, 56;
	xor.b64  	%rd34213, %rd34212, %rd34211;
	mul.lo.s64 	%rd34214, %rd34213, 1099511628211;
	ld.u64 	%rd34215, [%rd34183+8];
	and.b64  	%rd34216, %rd34215, 255;
	xor.b64  	%rd34217, %rd34216, %rd34214;
	mul.lo.s64 	%rd34218, %rd34217, 1099511628211;
	shr.u64 	%rd34219, %rd34215, 8;
	and.b64  	%rd34220, %rd34219, 255;
	xor.b64  	%rd34221, %rd34220, %rd34218;
	mul.lo.s64 	%rd34222, %rd34221, 1099511628211;
	shr.u64 	%rd34223, %rd34215, 16;
	and.b64  	%rd34224, %rd34223, 255;
	xor.b64  	%rd34225, %rd34224, %rd34222;
	mul.lo.s64 	%rd34226, %rd34225, 1099511628211;
	shr.u64 	%rd34227, %rd34215, 24;
	and.b64  	%rd34228, %rd34227, 255;
	xor.b64  	%rd34229, %rd34228, %rd34226;
	mul.lo.s64 	%rd34230, %rd34229, 1099511628211;
	shr.u64 	%rd34231, %rd34215, 32;
	and.b64  	%rd34232, %rd34231, 255;
	xor.b64  	%rd34233, %rd34232, %rd34230;
	mul.lo.s64 	%rd34234, %rd34233, 1099511628211;
	shr.u64 	%rd34235, %rd34215, 40;
	and.b64  	%rd34236, %rd34235, 255;
	xor.b64  	%rd34237, %rd34236, %rd34234;
	mul.lo.s64 	%rd34238, %rd34237, 1099511628211;
	shr.u64 	%rd34239, %rd34215, 48;
	and.b64  	%rd34240, %rd34239, 255;
	xor.b64  	%rd34241, %rd34240, %rd34238;
	mul.lo.s64 	%rd34242, %rd34241, 1099511628211;
	shr.u64 	%rd34243, %rd34215, 56;
	xor.b64  	%rd34244, %rd34243, %rd34242;
	mul.lo.s64 	%rd53791, %rd34244, 1099511628211;
	add.s64 	%rd53792, %rd53792, 2;
	add.s64 	%rd53790, %rd53790, 2;
	setp.ne.s64 	%p1604, %rd53790, %rd494;
	@%p1604 bra 	$L__BB8_250;
$L__BB8_251:
	@%p1602 bra 	$L__BB8_253;
	shl.b64 	%rd34245, %rd53792, 3;
	add.s64 	%rd34246, %rd53650, %rd34245;
	ld.u64 	%rd34247, [%rd34246];
	and.b64  	%rd34248, %rd34247, 255;
	xor.b64  	%rd34249, %rd34248, %rd53791;
	mul.lo.s64 	%rd34250, %rd34249, 1099511628211;
	shr.u64 	%rd34251, %rd34247, 8;
	and.b64  	%rd34252, %rd34251, 255;
	xor.b64  	%rd34253, %rd34252, %rd34250;
	mul.lo.s64 	%rd34254, %rd34253, 1099511628211;
	shr.u64 	%rd34255, %rd34247, 16;
	and.b64  	%rd34256, %rd34255, 255;
	xor.b64  	%rd34257, %rd34256, %rd34254;
	mul.lo.s64 	%rd34258, %rd34257, 1099511628211;
	shr.u64 	%rd34259, %rd34247, 24;
	and.b64  	%rd34260, %rd34259, 255;
	xor.b64  	%rd34261, %rd34260, %rd34258;
	mul.lo.s64 	%rd34262, %rd34261, 1099511628211;
	shr.u64 	%rd34263, %rd34247, 32;
	and.b64  	%rd34264, %rd34263, 255;
	xor.b64  	%rd34265, %rd34264, %rd34262;
	mul.lo.s64 	%rd34266, %rd34265, 1099511628211;
	shr.u64 	%rd34267, %rd34247, 40;
	and.b64  	%rd34268, %rd34267, 255;
	xor.b64  	%rd34269, %rd34268, %rd34266;
	mul.lo.s64 	%rd34270, %rd34269, 1099511628211;
	shr.u64 	%rd34271, %rd34247, 48;
	and.b64  	%rd34272, %rd34271, 255;
	xor.b64  	%rd34273, %rd34272, %rd34270;
	mul.lo.s64 	%rd34274, %rd34273, 1099511628211;
	shr.u64 	%rd34275, %rd34247, 56;
	xor.b64  	%rd34276, %rd34275, %rd34274;
	mul.lo.s64 	%rd53791, %rd34276, 1099511628211;
$L__BB8_253:
	setp.eq.s64 	%p1606, %rd53784, %rd53791;
	@%p1606 bra 	$L__BB8_278;
	setp.lt.u64 	%p1607, %rd180, 7;
	mov.b64 	%rd53799, 0;
	mov.u64 	%rd53807, %rd53799;
	@%p1607 bra 	$L__BB8_257;
	and.b64  	%rd506, %rd2, -8;
	mov.b64 	%rd53799, 0;
	mov.u64 	%rd53797, %rd53799;
$L__BB8_256:
	.pragma "nounroll";
	shl.b64 	%rd34280, %rd53799, 3;
	add.s64 	%rd34281, %rd54824, %rd34280;
	ld.u64 	%rd34282, [%rd34281];
	mad.lo.s64 	%rd34283, %rd34282, 2654435761, %rd53807;
	shl.b64 	%rd34284, %rd34283, 13;
	add.s64 	%rd34285, %rd34284, %rd34283;
	shr.u64 	%rd34286, %rd34285, 7;
	xor.b64  	%rd34287, %rd34286, %rd34285;
	shl.b64 	%rd34288, %rd34287, 3;
	add.s64 	%rd34289, %rd34288, %rd34287;
	shr.u64 	%rd34290, %rd34289, 17;
	xor.b64  	%rd34291, %rd34290, %rd34289;
	shl.b64 	%rd34292, %rd34291, 5;
	add.s64 	%rd34293, %rd34292, %rd34291;
	ld.u64 	%rd34294, [%rd34281+8];
	mad.lo.s64 	%rd34295, %rd34294, 2654435761, %rd34293;
	shl.b64 	%rd34296, %rd34295, 13;
	add.s64 	%rd34297, %rd34296, %rd34295;
	shr.u64 	%rd34298, %rd34297, 7;
	xor.b64  	%rd34299, %rd34298, %rd34297;
	shl.b64 	%rd34300, %rd34299, 3;
	add.s64 	%rd34301, %rd34300, %rd34299;
	shr.u64 	%rd34302, %rd34301, 17;
	xor.b64  	%rd34303, %rd34302, %rd34301;
	shl.b64 	%rd34304, %rd34303, 5;
	add.s64 	%rd34305, %rd34304, %rd34303;
	ld.u64 	%rd34306, [%rd34281+16];
	mad.lo.s64 	%rd34307, %rd34306, 2654435761, %rd34305;
	shl.b64 	%rd34308, %rd34307, 13;
	add.s64 	%rd34309, %rd34308, %rd34307;
	shr.u64 	%rd34310, %rd34309, 7;
	xor.b64  	%rd34311, %rd34310, %rd34309;
	shl.b64 	%rd34312, %rd34311, 3;
	add.s64 	%rd34313, %rd34312, %rd34311;
	shr.u64 	%rd34314, %rd34313, 17;
	xor.b64  	%rd34315, %rd34314, %rd34313;
	shl.b64 	%rd34316, %rd34315, 5;
	add.s64 	%rd34317, %rd34316, %rd34315;
	ld.u64 	%rd34318, [%rd34281+24];
	mad.lo.s64 	%rd34319, %rd34318, 2654435761, %rd34317;
	shl.b64 	%rd34320, %rd34319, 13;
	add.s64 	%rd34321, %rd34320, %rd34319;
	shr.u64 	%rd34322, %rd34321, 7;
	xor.b64  	%rd34323, %rd34322, %rd34321;
	shl.b64 	%rd34324, %rd34323, 3;
	add.s64 	%rd34325, %rd34324, %rd34323;
	shr.u64 	%rd34326, %rd34325, 17;
	xor.b64  	%rd34327, %rd34326, %rd34325;
	shl.b64 	%rd34328, %rd34327, 5;
	add.s64 	%rd34329, %rd34328, %rd34327;
	ld.u64 	%rd34330, [%rd34281+32];
	mad.lo.s64 	%rd34331, %rd34330, 2654435761, %rd34329;
	shl.b64 	%rd34332, %rd34331, 13;
	add.s64 	%rd34333, %rd34332, %rd34331;
	shr.u64 	%rd34334, %rd34333, 7;
	xor.b64  	%rd34335, %rd34334, %rd34333;
	shl.b64 	%rd34336, %rd34335, 3;
	add.s64 	%rd34337, %rd34336, %rd34335;
	shr.u64 	%rd34338, %rd34337, 17;
	xor.b64  	%rd34339, %rd34338, %rd34337;
	shl.b64 	%rd34340, %rd34339, 5;
	add.s64 	%rd34341, %rd34340, %rd34339;
	ld.u64 	%rd34342, [%rd34281+40];
	mad.lo.s64 	%rd34343, %rd34342, 2654435761, %rd34341;
	shl.b64 	%rd34344, %rd34343, 13;
	add.s64 	%rd34345, %rd34344, %rd34343;
	shr.u64 	%rd34346, %rd34345, 7;
	xor.b64  	%rd34347, %rd34346, %rd34345;
	shl.b64 	%rd34348, %rd34347, 3;
	add.s64 	%rd34349, %rd34348, %rd34347;
	shr.u64 	%rd34350, %rd34349, 17;
	xor.b64  	%rd34351, %rd34350, %rd34349;
	shl.b64 	%rd34352, %rd34351, 5;
	add.s64 	%rd34353, %rd34352, %rd34351;
	ld.u64 	%rd34354, [%rd34281+48];
	mad.lo.s64 	%rd34355, %rd34354, 2654435761, %rd34353;
	shl.b64 	%rd34356, %rd34355, 13;
	add.s64 	%rd34357, %rd34356, %rd34355;
	shr.u64 	%rd34358, %rd34357, 7;
	xor.b64  	%rd34359, %rd34358, %rd34357;
	shl.b64 	%rd34360, %rd34359, 3;
	add.s64 	%rd34361, %rd34360, %rd34359;
	shr.u64 	%rd34362, %rd34361, 17;
	xor.b64  	%rd34363, %rd34362, %rd34361;
	shl.b64 	%rd34364, %rd34363, 5;
	add.s64 	%rd34365, %rd34364, %rd34363;
	ld.u64 	%rd34366, [%rd34281+56];
	mad.lo.s64 	%rd34367, %rd34366, 2654435761, %rd34365;
	shl.b64 	%rd34368, %rd34367, 13;
	add.s64 	%rd34369, %rd34368, %rd34367;
	shr.u64 	%rd34370, %rd34369, 7;
	xor.b64  	%rd34371, %rd34370, %rd34369;
	shl.b64 	%rd34372, %rd34371, 3;
	add.s64 	%rd34373, %rd34372, %rd34371;
	shr.u64 	%rd34374, %rd34373, 17;
	xor.b64  	%rd34375, %rd34374, %rd34373;
	shl.b64 	%rd34376, %rd34375, 5;
	add.s64 	%rd53807, %rd34376, %rd34375;
	add.s64 	%rd53799, %rd53799, 8;
	add.s64 	%rd53797, %rd53797, 8;
	setp.ne.s64 	%p1608, %rd53797, %rd506;
	@%p1608 bra 	$L__BB8_256;
$L__BB8_257:
	setp.eq.s64 	%p1609, %rd181, 0;
	@%p1609 bra 	$L__BB8_265;
	setp.lt.u64 	%p1610, %rd182, 3;
	@%p1610 bra 	$L__BB8_260;
	shl.b64 	%rd34378, %rd53799, 3;
	add.s64 	%rd34379, %rd54824, %rd34378;
	ld.u64 	%rd34380, [%rd34379];
	mad.lo.s64 	%rd34381, %rd34380, 2654435761, %rd53807;
	shl.b64 	%rd34382, %rd34381, 13;
	add.s64 	%rd34383, %rd34382, %rd34381;
	shr.u64 	%rd34384, %rd34383, 7;
	xor.b64  	%rd34385, %rd34384, %rd34383;
	shl.b64 	%rd34386, %rd34385, 3;
	add.s64 	%rd34387, %rd34386, %rd34385;
	shr.u64 	%rd34388, %rd34387, 17;
	xor.b64  	%rd34389, %rd34388, %rd34387;
	shl.b64 	%rd34390, %rd34389, 5;
	add.s64 	%rd34391, %rd34390, %rd34389;
	ld.u64 	%rd34392, [%rd34379+8];
	mad.lo.s64 	%rd34393, %rd34392, 2654435761, %rd34391;
	shl.b64 	%rd34394, %rd34393, 13;
	add.s64 	%rd34395, %rd34394, %rd34393;
	shr.u64 	%rd34396, %rd34395, 7;
	xor.b64  	%rd34397, %rd34396, %rd34395;
	shl.b64 	%rd34398, %rd34397, 3;
	add.s64 	%rd34399, %rd34398, %rd34397;
	shr.u64 	%rd34400, %rd34399, 17;
	xor.b64  	%rd34401, %rd34400, %rd34399;
	shl.b64 	%rd34402, %rd34401, 5;
	add.s64 	%rd34403, %rd34402, %rd34401;
	ld.u64 	%rd34404, [%rd34379+16];
	mad.lo.s64 	%rd34405, %rd34404, 2654435761, %rd34403;
	shl.b64 	%rd34406, %rd34405, 13;
	add.s64 	%rd34407, %rd34406, %rd34405;
	shr.u64 	%rd34408, %rd34407, 7;
	xor.b64  	%rd34409, %rd34408, %rd34407;
	shl.b64 	%rd34410, %rd34409, 3;
	add.s64 	%rd34411, %rd34410, %rd34409;
	shr.u64 	%rd34412, %rd34411, 17;
	xor.b64  	%rd34413, %rd34412, %rd34411;
	shl.b64 	%rd34414, %rd34413, 5;
	add.s64 	%rd34415, %rd34414, %rd34413;
	ld.u64 	%rd34416, [%rd34379+24];
	mad.lo.s64 	%rd34417, %rd34416, 2654435761, %rd34415;
	shl.b64 	%rd34418, %rd34417, 13;
	add.s64 	%rd34419, %rd34418, %rd34417;
	shr.u64 	%rd34420, %rd34419, 7;
	xor.b64  	%rd34421, %rd34420, %rd34419;
	shl.b64 	%rd34422, %rd34421, 3;
	add.s64 	%rd34423, %rd34422, %rd34421;
	shr.u64 	%rd34424, %rd34423, 17;
	xor.b64  	%rd34425, %rd34424, %rd34423;
	shl.b64 	%rd34426, %rd34425, 5;
	add.s64 	%rd53807, %rd34426, %rd34425;
	add.s64 	%rd53799, %rd53799, 4;
$L__BB8_260:
	setp.eq.s64 	%p1611, %rd183, 0;
	@%p1611 bra 	$L__BB8_265;
	setp.eq.s64 	%p1612, %rd184, 0;
	@%p1612 bra 	$L__BB8_263;
	shl.b64 	%rd34428, %rd53799, 3;
	add.s64 	%rd34429, %rd54824, %rd34428;
	ld.u64 	%rd34430, [%rd34429];
	mad.lo.s64 	%rd34431, %rd34430, 2654435761, %rd53807;
	shl.b64 	%rd34432, %rd34431, 13;
	add.s64 	%rd34433, %rd34432, %rd34431;
	shr.u64 	%rd34434, %rd34433, 7;
	xor.b64  	%rd34435, %rd34434, %rd34433;
	shl.b64 	%rd34436, %rd34435, 3;
	add.s64 	%rd34437, %rd34436, %rd34435;
	shr.u64 	%rd34438, %rd34437, 17;
	xor.b64  	%rd34439, %rd34438, %rd34437;
	shl.b64 	%rd34440, %rd34439, 5;
	add.s64 	%rd34441, %rd34440, %rd34439;
	ld.u64 	%rd34442, [%rd34429+8];
	mad.lo.s64 	%rd34443, %rd34442, 2654435761, %rd34441;
	shl.b64 	%rd34444, %rd34443, 13;
	add.s64 	%rd34445, %rd34444, %rd34443;
	shr.u64 	%rd34446, %rd34445, 7;
	xor.b64  	%rd34447, %rd34446, %rd34445;
	shl.b64 	%rd34448, %rd34447, 3;
	add.s64 	%rd34449, %rd34448, %rd34447;
	shr.u64 	%rd34450, %rd34449, 17;
	xor.b64  	%rd34451, %rd34450, %rd34449;
	shl.b64 	%rd34452, %rd34451, 5;
	add.s64 	%rd53807, %rd34452, %rd34451;
	add.s64 	%rd53799, %rd53799, 2;
$L__BB8_263:
	@%p1602 bra 	$L__BB8_265;
	shl.b64 	%rd34453, %rd53799, 3;
	add.s64 	%rd34454, %rd54824, %rd34453;
	ld.u64 	%rd34455, [%rd34454];
	mad.lo.s64 	%rd34456, %rd34455, 2654435761, %rd53807;
	shl.b64 	%rd34457, %rd34456, 13;
	add.s64 	%rd34458, %rd34457, %rd34456;
	shr.u64 	%rd34459, %rd34458, 7;
	xor.b64  	%rd34460, %rd34459, %rd34458;
	shl.b64 	%rd34461, %rd34460, 3;
	add.s64 	%rd34462, %rd34461, %rd34460;
	shr.u64 	%rd34463, %rd34462, 17;
	xor.b64  	%rd34464, %rd34463, %rd34462;
	shl.b64 	%rd34465, %rd34464, 5;
	add.s64 	%rd53807, %rd34465, %rd34464;
$L__BB8_265:
	mov.b64 	%rd53812, 0;
	mov.u64 	%rd53820, %rd53812;
	@%p1607 bra 	$L__BB8_268;
	and.b64  	%rd528, %rd2, -8;
	mov.b64 	%rd53812, 0;
	mov.u64 	%rd53810, %rd53812;
$L__BB8_267:
	.pragma "nounroll";
	shl.b64 	%rd34469, %rd53812, 3;
	add.s64 	%rd34470, %rd53650, %rd34469;
	ld.u64 	%rd34471, [%rd34470];
	mad.lo.s64 	%rd34472, %rd34471, 2654435761, %rd53820;
	shl.b64 	%rd34473, %rd34472, 13;
	add.s64 	%rd34474, %rd34473, %rd34472;
	shr.u64 	%rd34475, %rd34474, 7;
	xor.b64  	%rd34476, %rd34475, %rd34474;
	shl.b64 	%rd34477, %rd34476, 3;
	add.s64 	%rd34478, %rd34477, %rd34476;
	shr.u64 	%rd34479, %rd34478, 17;
	xor.b64  	%rd34480, %rd34479, %rd34478;
	shl.b64 	%rd34481, %rd34480, 5;
	add.s64 	%rd34482, %rd34481, %rd34480;
	ld.u64 	%rd34483, [%rd34470+8];
	mad.lo.s64 	%rd34484, %rd34483, 2654435761, %rd34482;
	shl.b64 	%rd34485, %rd34484, 13;
	add.s64 	%rd34486, %rd34485, %rd34484;
	shr.u64 	%rd34487, %rd34486, 7;
	xor.b64  	%rd34488, %rd34487, %rd34486;
	shl.b64 	%rd34489, %rd34488, 3;
	add.s64 	%rd34490, %rd34489, %rd34488;
	shr.u64 	%rd34491, %rd34490, 17;
	xor.b64  	%rd34492, %rd34491, %rd34490;
	shl.b64 	%rd34493, %rd34492, 5;
	add.s64 	%rd34494, %rd34493, %rd34492;
	ld.u64 	%rd34495, [%rd34470+16];
	mad.lo.s64 	%rd34496, %rd34495, 2654435761, %rd34494;
	shl.b64 	%rd34497, %rd34496, 13;
	add.s64 	%rd34498, %rd34497, %rd34496;
	shr.u64 	%rd34499, %rd34498, 7;
	xor.b64  	%rd34500, %rd34499, %rd34498;
	shl.b64 	%rd34501, %rd34500, 3;
	add.s64 	%rd34502, %rd34501, %rd34500;
	shr.u64 	%rd34503, %rd34502, 17;
	xor.b64  	%rd34504, %rd34503, %rd34502;
	shl.b64 	%rd34505, %rd34504, 5;
	add.s64 	%rd34506, %rd34505, %rd34504;
	ld.u64 	%rd34507, [%rd34470+24];
	mad.lo.s64 	%rd34508, %rd34507, 2654435761, %rd34506;
	shl.b64 	%rd34509, %rd34508, 13;
	add.s64 	%rd34510, %rd34509, %rd34508;
	shr.u64 	%rd34511, %rd34510, 7;
	xor.b64  	%rd34512, %rd34511, %rd34510;
	shl.b64 	%rd34513, %rd34512, 3;
	add.s64 	%rd34514, %rd34513, %rd34512;
	shr.u64 	%rd34515, %rd34514, 17;
	xor.b64  	%rd34516, %rd34515, %rd34514;
	shl.b64 	%rd34517, %rd34516, 5;
	add.s64 	%rd34518, %rd34517, %rd34516;
	ld.u64 	%rd34519, [%rd34470+32];
	mad.lo.s64 	%rd34520, %rd34519, 2654435761, %rd34518;
	shl.b64 	%rd34521, %rd34520, 13;
	add.s64 	%rd34522, %rd34521, %rd34520;
	shr.u64 	%rd34523, %rd34522, 7;
	xor.b64  	%rd34524, %rd34523, %rd34522;
	shl.b64 	%rd34525, %rd34524, 3;
	add.s64 	%rd34526, %rd34525, %rd34524;
	shr.u64 	%rd34527, %rd34526, 17;
	xor.b64  	%rd34528, %rd34527, %rd34526;
	shl.b64 	%rd34529, %rd34528, 5;
	add.s64 	%rd34530, %rd34529, %rd34528;
	ld.u64 	%rd34531, [%rd34470+40];
	mad.lo.s64 	%rd34532, %rd34531, 2654435761, %rd34530;
	shl.b64 	%rd34533, %rd34532, 13;
	add.s64 	%rd34534, %rd34533, %rd34532;
	shr.u64 	%rd34535, %rd34534, 7;
	xor.b64  	%rd34536, %rd34535, %rd34534;
	shl.b64 	%rd34537, %rd34536, 3;
	add.s64 	%rd34538, %rd34537, %rd34536;
	shr.u64 	%rd34539, %rd34538, 17;
	xor.b64  	%rd34540, %rd34539, %rd34538;
	shl.b64 	%rd34541, %rd34540, 5;
	add.s64 	%rd34542, %rd34541, %rd34540;
	ld.u64 	%rd34543, [%rd34470+48];
	mad.lo.s64 	%rd34544, %rd34543, 2654435761, %rd34542;
	shl.b64 	%rd34545, %rd34544, 13;
	add.s64 	%rd34546, %rd34545, %rd34544;
	shr.u64 	%rd34547, %rd34546, 7;
	xor.b64  	%rd34548, %rd34547, %rd34546;
	shl.b64 	%rd34549, %rd34548, 3;
	add.s64 	%rd34550, %rd34549, %rd34548;
	shr.u64 	%rd34551, %rd34550, 17;
	xor.b64  	%rd34552, %rd34551, %rd34550;
	shl.b64 	%rd34553, %rd34552, 5;
	add.s64 	%rd34554, %rd34553, %rd34552;
	ld.u64 	%rd34555, [%rd34470+56];
	mad.lo.s64 	%rd34556, %rd34555, 2654435761, %rd34554;
	shl.b64 	%rd34557, %rd34556, 13;
	add.s64 	%rd34558, %rd34557, %rd34556;
	shr.u64 	%rd34559, %rd34558, 7;
	xor.b64  	%rd34560, %rd34559, %rd34558;
	shl.b64 	%rd34561, %rd34560, 3;
	add.s64 	%rd34562, %rd34561, %rd34560;
	shr.u64 	%rd34563, %rd34562, 17;
	xor.b64  	%rd34564, %rd34563, %rd34562;
	shl.b64 	%rd34565, %rd34564, 5;
	add.s64 	%rd53820, %rd34565, %rd34564;
	add.s64 	%rd53812, %rd53812, 8;
	add.s64 	%rd53810, %rd53810, 8;
	setp.ne.s64 	%p1615, %rd53810, %rd528;
	@%p1615 bra 	$L__BB8_267;
$L__BB8_268:
	@%p1609 bra 	$L__BB8_276;
	setp.lt.u64 	%p1617, %rd182, 3;
	@%p1617 bra 	$L__BB8_271;
	shl.b64 	%rd34567, %rd53812, 3;
	add.s64 	%rd34568, %rd53650, %rd34567;
	ld.u64 	%rd34569, [%rd34568];
	mad.lo.s64 	%rd34570, %rd34569, 2654435761, %rd53820;
	shl.b64 	%rd34571, %rd34570, 13;
	add.s64 	%rd34572, %rd34571, %rd34570;
	shr.u64 	%rd34573, %rd34572, 7;
	xor.b64  	%rd34574, %rd34573, %rd34572;
	shl.b64 	%rd34575, %rd34574, 3;
	add.s64 	%rd34576, %rd34575, %rd34574;
	shr.u64 	%rd34577, %rd34576, 17;
	xor.b64  	%rd34578, %rd34577, %rd34576;
	shl.b64 	%rd34579, %rd34578, 5;
	add.s64 	%rd34580, %rd34579, %rd34578;
	ld.u64 	%rd34581, [%rd34568+8];
	mad.lo.s64 	%rd34582, %rd34581, 2654435761, %rd34580;
	shl.b64 	%rd34583, %rd34582, 13;
	add.s64 	%rd34584, %rd34583, %rd34582;
	shr.u64 	%rd34585, %rd34584, 7;
	xor.b64  	%rd34586, %rd34585, %rd34584;
	shl.b64 	%rd34587, %rd34586, 3;
	add.s64 	%rd34588, %rd34587, %rd34586;
	shr.u64 	%rd34589, %rd34588, 17;
	xor.b64  	%rd34590, %rd34589, %rd34588;
	shl.b64 	%rd34591, %rd34590, 5;
	add.s64 	%rd34592, %rd34591, %rd34590;
	ld.u64 	%rd34593, [%rd34568+16];
	mad.lo.s64 	%rd34594, %rd34593, 2654435761, %rd34592;
	shl.b64 	%rd34595, %rd34594, 13;
	add.s64 	%rd34596, %rd34595, %rd34594;
	shr.u64 	%rd34597, %rd34596, 7;
	xor.b64  	%rd34598, %rd34597, %rd34596;
	shl.b64 	%rd34599, %rd34598, 3;
	add.s64 	%rd34600, %rd34599, %rd34598;
	shr.u64 	%rd34601, %rd34600, 17;
	xor.b64  	%rd34602, %rd34601, %rd34600;
	shl.b64 	%rd34603, %rd34602, 5;
	add.s64 	%rd34604, %rd34603, %rd34602;
	ld.u64 	%rd34605, [%rd34568+24];
	mad.lo.s64 	%rd34606, %rd34605, 2654435761, %rd34604;
	shl.b64 	%rd34607, %rd34606, 13;
	add.s64 	%rd34608, %rd34607, %rd34606;
	shr.u64 	%rd34609, %rd34608, 7;
	xor.b64  	%rd34610, %rd34609, %rd34608;
	shl.b64 	%rd34611, %rd34610, 3;
	add.s64 	%rd34612, %rd34611, %rd34610;
	shr.u64 	%rd34613, %rd34612, 17;
	xor.b64  	%rd34614, %rd34613, %rd34612;
	shl.b64 	%rd34615, %rd34614, 5;
	add.s64 	%rd53820, %rd34615, %rd34614;
	add.s64 	%rd53812, %rd53812, 4;
$L__BB8_271:
	setp.eq.s64 	%p1618, %rd183, 0;
	@%p1618 bra 	$L__BB8_276;
	setp.eq.s64 	%p1619, %rd184, 0;
	@%p1619 bra 	$L__BB8_274;
	shl.b64 	%rd34617, %rd53812, 3;
	add.s64 	%rd34618, %rd53650, %rd34617;
	ld.u64 	%rd34619, [%rd34618];
	mad.lo.s64 	%rd34620, %rd34619, 2654435761, %rd53820;
	shl.b64 	%rd34621, %rd34620, 13;
	add.s64 	%rd34622, %rd34621, %rd34620;
	shr.u64 	%rd34623, %rd34622, 7;
	xor.b64  	%rd34624, %rd34623, %rd34622;
	shl.b64 	%rd34625, %rd34624, 3;
	add.s64 	%rd34626, %rd34625, %rd34624;
	shr.u64 	%rd34627, %rd34626, 17;
	xor.b64  	%rd34628, %rd34627, %rd34626;
	shl.b64 	%rd34629, %rd34628, 5;
	add.s64 	%rd34630, %rd34629, %rd34628;
	ld.u64 	%rd34631, [%rd34618+8];
	mad.lo.s64 	%rd34632, %rd34631, 2654435761, %rd34630;
	shl.b64 	%rd34633, %rd34632, 13;
	add.s64 	%rd34634, %rd34633, %rd34632;
	shr.u64 	%rd34635, %rd34634, 7;
	xor.b64  	%rd34636, %rd34635, %rd34634;
	shl.b64 	%rd34637, %rd34636, 3;
	add.s64 	%rd34638, %rd34637, %rd34636;
	shr.u64 	%rd34639, %rd34638, 17;
	xor.b64  	%rd34640, %rd34639, %rd34638;
	shl.b64 	%rd34641, %rd34640, 5;
	add.s64 	%rd53820, %rd34641, %rd34640;
	add.s64 	%rd53812, %rd53812, 2;
$L__BB8_274:
	@%p1602 bra 	$L__BB8_276;
	shl.b64 	%rd34642, %rd53812, 3;
	add.s64 	%rd34643, %rd53650, %rd34642;
	ld.u64 	%rd34644, [%rd34643];
	mad.lo.s64 	%rd34645, %rd34644, 2654435761, %rd53820;
	shl.b64 	%rd34646, %rd34645, 13;
	add.s64 	%rd34647, %rd34646, %rd34645;
	shr.u64 	%rd34648, %rd34647, 7;
	xor.b64  	%rd34649, %rd34648, %rd34647;
	shl.b64 	%rd34650, %rd34649, 3;
	add.s64 	%rd34651, %rd34650, %rd34649;
	shr.u64 	%rd34652, %rd34651, 17;
	xor.b64  	%rd34653, %rd34652, %rd34651;
	shl.b64 	%rd34654, %rd34653, 5;
	add.s64 	%rd53820, %rd34654, %rd34653;
$L__BB8_276:
	setp.lt.u64 	%p1621, %rd53807, %rd53820;
	mov.u64 	%rd53822, %rd54824;
	@%p1621 bra 	$L__BB8_277;
	bra.uni 	$L__BB8_282;
$L__BB8_277:
	mov.u64 	%rd53822, %rd53650;
	mov.u64 	%rd53650, %rd54824;
	bra.uni 	$L__BB8_282;
$L__BB8_278:
	setp.eq.s32 	%p1622, %r1, 0;
	mov.u64 	%rd53822, %rd54824;
	@%p1622 bra 	$L__BB8_282;
	mov.b64 	%rd53821, 0;
$L__BB8_280:
	shl.b64 	%rd34656, %rd53821, 3;
	add.s64 	%rd34657, %rd54824, %rd34656;
	ld.u64 	%rd551, [%rd34657];
	add.s64 	%rd34658, %rd53650, %rd34656;
	ld.u64 	%rd552, [%rd34658];
	setp.lt.u64 	%p1623, %rd551, %rd552;
	@%p1623 bra 	$L__BB8_277;
	setp.le.u64 	%p1624, %rd551, %rd552;
	add.s64 	%rd53821, %rd53821, 1;
	setp.lt.u64 	%p1625, %rd53821, %rd13;
	and.pred  	%p1626, %p1624, %p1625;
	mov.u64 	%rd53822, %rd54824;
	@%p1626 bra 	$L__BB8_280;
$L__BB8_282:
	setp.eq.s64 	%p1627, %rd180, 0;
	mov.b64 	%rd53827, -3750763034362895579;
	mov.b64 	%rd53828, 0;
	@%p1627 bra 	$L__BB8_285;
	and.b64  	%rd556, %rd2, -2;
	mov.b64 	%rd53827, -3750763034362895579;
	mov.b64 	%rd53828, 0;
	mov.u64 	%rd53826, %rd53828;
$L__BB8_284:
	shl.b64 	%rd34665, %rd53828, 3;
	add.s64 	%rd34666, %rd54822, %rd34665;
	ld.u64 	%rd34667, [%rd34666];
	and.b64  	%rd34668, %rd34667, 255;
	xor.b64  	%rd34669, %rd34668, %rd53827;
	mul.lo.s64 	%rd34670, %rd34669, 1099511628211;
	shr.u64 	%rd34671, %rd34667, 8;
	and.b64  	%rd34672, %rd34671, 255;
	xor.b64  	%rd34673, %rd34672, %rd34670;
	mul.lo.s64 	%rd34674, %rd34673, 1099511628211;
	shr.u64 	%rd34675, %rd34667, 16;
	and.b64  	%rd34676, %rd34675, 255;
	xor.b64  	%rd34677, %rd34676, %rd34674;
	mul.lo.s64 	%rd34678, %rd34677, 1099511628211;
	shr.u64 	%rd34679, %rd34667, 24;
	and.b64  	%rd34680, %rd34679, 255;
	xor.b64  	%rd34681, %rd34680, %rd34678;
	mul.lo.s64 	%rd34682, %rd34681, 1099511628211;
	shr.u64 	%rd34683, %rd34667, 32;
	and.b64  	%rd34684, %rd34683, 255;
	xor.b64  	%rd34685, %rd34684, %rd34682;
	mul.lo.s64 	%rd34686, %rd34685, 1099511628211;
	shr.u64 	%rd34687, %rd34667, 40;
	and.b64  	%rd34688, %rd34687, 255;
	xor.b64  	%rd34689, %rd34688, %rd34686;
	mul.lo.s64 	%rd34690, %rd34689, 1099511628211;
	shr.u64 	%rd34691, %rd34667, 48;
	and.b64  	%rd34692, %rd34691, 255;
	xor.b64  	%rd34693, %rd34692, %rd34690;
	mul.lo.s64 	%rd34694, %rd34693, 1099511628211;
	shr.u64 	%rd34695, %rd34667, 56;
	xor.b64  	%rd34696, %rd34695, %rd34694;
	mul.lo.s64 	%rd34697, %rd34696, 1099511628211;
	ld.u64 	%rd34698, [%rd34666+8];
	and.b64  	%rd34699, %rd34698, 255;
	xor.b64  	%rd34700, %rd34699, %rd34697;
	mul.lo.s64 	%rd34701, %rd34700, 1099511628211;
	shr.u64 	%rd34702, %rd34698, 8;
	and.b64  	%rd34703, %rd34702, 255;
	xor.b64  	%rd34704, %rd34703, %rd34701;
	mul.lo.s64 	%rd34705, %rd34704, 1099511628211;
	shr.u64 	%rd34706, %rd34698, 16;
	and.b64  	%rd34707, %rd34706, 255;
	xor.b64  	%rd34708, %rd34707, %rd34705;
	mul.lo.s64 	%rd34709, %rd34708, 1099511628211;
	shr.u64 	%rd34710, %rd34698, 24;
	and.b64  	%rd34711, %rd34710, 255;
	xor.b64  	%rd34712, %rd34711, %rd34709;
	mul.lo.s64 	%rd34713, %rd34712, 1099511628211;
	shr.u64 	%rd34714, %rd34698, 32;
	and.b64  	%rd34715, %rd34714, 255;
	xor.b64  	%rd34716, %rd34715, %rd34713;
	mul.lo.s64 	%rd34717, %rd34716, 1099511628211;
	shr.u64 	%rd34718, %rd34698, 40;
	and.b64  	%rd34719, %rd34718, 255;
	xor.b64  	%rd34720, %rd34719, %rd34717;
	mul.lo.s64 	%rd34721, %rd34720, 1099511628211;
	shr.u64 	%rd34722, %rd34698, 48;
	and.b64  	%rd34723, %rd34722, 255;
	xor.b64  	%rd34724, %rd34723, %rd34721;
	mul.lo.s64 	%rd34725, %rd34724, 1099511628211;
	shr.u64 	%rd34726, %rd34698, 56;
	xor.b64  	%rd34727, %rd34726, %rd34725;
	mul.lo.s64 	%rd53827, %rd34727, 1099511628211;
	add.s64 	%rd53828, %rd53828, 2;
	add.s64 	%rd53826, %rd53826, 2;
	setp.ne.s64 	%p1628, %rd53826, %rd556;
	@%p1628 bra 	$L__BB8_284;
$L__BB8_285:
	setp.eq.s64 	%p1629, %rd185, 0;
	@%p1629 bra 	$L__BB8_287;
	shl.b64 	%rd34728, %rd53828, 3;
	add.s64 	%rd34729, %rd54822, %rd34728;
	ld.u64 	%rd34730, [%rd34729];
	and.b64  	%rd34731, %rd34730, 255;
	xor.b64  	%rd34732, %rd34731, %rd53827;
	mul.lo.s64 	%rd34733, %rd34732, 1099511628211;
	shr.u64 	%rd34734, %rd34730, 8;
	and.b64  	%rd34735, %rd34734, 255;
	xor.b64  	%rd34736, %rd34735, %rd34733;
	mul.lo.s64 	%rd34737, %rd34736, 1099511628211;
	shr.u64 	%rd34738, %rd34730, 16;
	and.b64  	%rd34739, %rd34738, 255;
	xor.b64  	%rd34740, %rd34739, %rd34737;
	mul.lo.s64 	%rd34741, %rd34740, 1099511628211;
	shr.u64 	%rd34742, %rd34730, 24;
	and.b64  	%rd34743, %rd34742, 255;
	xor.b64  	%rd34744, %rd34743, %rd34741;
	mul.lo.s64 	%rd34745, %rd34744, 1099511628211;
	shr.u64 	%rd34746, %rd34730, 32;
	and.b64  	%rd34747, %rd34746, 255;
	xor.b64  	%rd34748, %rd34747, %rd34745;
	mul.lo.s64 	%rd34749, %rd34748, 1099511628211;
	shr.u64 	%rd34750, %rd34730, 40;
	and.b64  	%rd34751, %rd34750, 255;
	xor.b64  	%rd34752, %rd34751, %rd34749;
	mul.lo.s64 	%rd34753, %rd34752, 1099511628211;
	shr.u64 	%rd34754, %rd34730, 48;
	and.b64  	%rd34755, %rd34754, 255;
	xor.b64  	%rd34756, %rd34755, %rd34753;
	mul.lo.s64 	%rd34757, %rd34756, 1099511628211;
	shr.u64 	%rd34758, %rd34730, 56;
	xor.b64  	%rd34759, %rd34758, %rd34757;
	mul.lo.s64 	%rd53827, %rd34759, 1099511628211;
$L__BB8_287:
	mov.b64 	%rd53834, -3750763034362895579;
	mov.b64 	%rd53835, 0;
	@%p1627 bra 	$L__BB8_290;
	and.b64  	%rd568, %rd2, -2;
	mov.b64 	%rd53834, -3750763034362895579;
	mov.b64 	%rd53835, 0;
	mov.u64 	%rd53833, %rd53835;
$L__BB8_289:
	shl.b64 	%rd34765, %rd53835, 3;
	add.s64 	%rd34766, %rd53693, %rd34765;
	ld.u64 	%rd34767, [%rd34766];
	and.b64  	%rd34768, %rd34767, 255;
	xor.b64  	%rd34769, %rd34768, %rd53834;
	mul.lo.s64 	%rd34770, %rd34769, 1099511628211;
	shr.u64 	%rd34771, %rd34767, 8;
	and.b64  	%rd34772, %rd34771, 255;
	xor.b64  	%rd34773, %rd34772, %rd34770;
	mul.lo.s64 	%rd34774, %rd34773, 1099511628211;
	shr.u64 	%rd34775, %rd34767, 16;
	and.b64  	%rd34776, %rd34775, 255;
	xor.b64  	%rd34777, %rd34776, %rd34774;
	mul.lo.s64 	%rd34778, %rd34777, 1099511628211;
	shr.u64 	%rd34779, %rd34767, 24;
	and.b64  	%rd34780, %rd34779, 255;
	xor.b64  	%rd34781, %rd34780, %rd34778;
	mul.lo.s64 	%rd34782, %rd34781, 1099511628211;
	shr.u64 	%rd34783, %rd34767, 32;
	and.b64  	%rd34784, %rd34783, 255;
	xor.b64  	%rd34785, %rd34784, %rd34782;
	mul.lo.s64 	%rd34786, %rd34785, 1099511628211;
	shr.u64 	%rd34787, %rd34767, 40;
	and.b64  	%rd34788, %rd34787, 255;
	xor.b64  	%rd34789, %rd34788, %rd34786;
	mul.lo.s64 	%rd34790, %rd34789, 1099511628211;
	shr.u64 	%rd34791, %rd34767, 48;
	and.b64  	%rd34792, %rd34791, 255;
	xor.b64  	%rd34793, %rd34792, %rd34790;
	mul.lo.s64 	%rd34794, %rd34793, 1099511628211;
	shr.u64 	%rd34795, %rd34767, 56;
	xor.b64  	%rd34796, %rd34795, %rd34794;
	mul.lo.s64 	%rd34797, %rd34796, 1099511628211;
	ld.u64 	%rd34798, [%rd34766+8];
	and.b64  	%rd34799, %rd34798, 255;
	xor.b64  	%rd34800, %rd34799, %rd34797;
	mul.lo.s64 	%rd34801, %rd34800, 1099511628211;
	shr.u64 	%rd34802, %rd34798, 8;
	and.b64  	%rd34803, %rd34802, 255;
	xor.b64  	%rd34804, %rd34803, %rd34801;
	mul.lo.s64 	%rd34805, %rd34804, 1099511628211;
	shr.u64 	%rd34806, %rd34798, 16;
	and.b64  	%rd34807, %rd34806, 255;
	xor.b64  	%rd34808, %rd34807, %rd34805;
	mul.lo.s64 	%rd34809, %rd34808, 1099511628211;
	shr.u64 	%rd34810, %rd34798, 24;
	and.b64  	%rd34811, %rd34810, 255;
	xor.b64  	%rd34812, %rd34811, %rd34809;
	mul.lo.s64 	%rd34813, %rd34812, 1099511628211;
	shr.u64 	%rd34814, %rd34798, 32;
	and.b64  	%rd34815, %rd34814, 255;
	xor.b64  	%rd34816, %rd34815, %rd34813;
	mul.lo.s64 	%rd34817, %rd34816, 1099511628211;
	shr.u64 	%rd34818, %rd34798, 40;
	and.b64  	%rd34819, %rd34818, 255;
	xor.b64  	%rd34820, %rd34819, %rd34817;
	mul.lo.s64 	%rd34821, %rd34820, 1099511628211;
	shr.u64 	%rd34822, %rd34798, 48;
	and.b64  	%rd34823, %rd34822, 255;
	xor.b64  	%rd34824, %rd34823, %rd34821;
	mul.lo.s64 	%rd34825, %rd34824, 1099511628211;
	shr.u64 	%rd34826, %rd34798, 56;
	xor.b64  	%rd34827, %rd34826, %rd34825;
	mul.lo.s64 	%rd53834, %rd34827, 1099511628211;
	add.s64 	%rd53835, %rd53835, 2;
	add.s64 	%rd53833, %rd53833, 2;
	setp.ne.s64 	%p1631, %rd53833, %rd568;
	@%p1631 bra 	$L__BB8_289;
$L__BB8_290:
	@%p1629 bra 	$L__BB8_292;
	shl.b64 	%rd34828, %rd53835, 3;
	add.s64 	%rd34829, %rd53693, %rd34828;
	ld.u64 	%rd34830, [%rd34829];
	and.b64  	%rd34831, %rd34830, 255;
	xor.b64  	%rd34832, %rd34831, %rd53834;
	mul.lo.s64 	%rd34833, %rd34832, 1099511628211;
	shr.u64 	%rd34834, %rd34830, 8;
	and.b64  	%rd34835, %rd34834, 255;
	xor.b64  	%rd34836, %rd34835, %rd34833;
	mul.lo.s64 	%rd34837, %rd34836, 1099511628211;
	shr.u64 	%rd34838, %rd34830, 16;
	and.b64  	%rd34839, %rd34838, 255;
	xor.b64  	%rd34840, %rd34839, %rd34837;
	mul.lo.s64 	%rd34841, %rd34840, 1099511628211;
	shr.u64 	%rd34842, %rd34830, 24;
	and.b64  	%rd34843, %rd34842, 255;
	xor.b64  	%rd34844, %rd34843, %rd34841;
	mul.lo.s64 	%rd34845, %rd34844, 1099511628211;
	shr.u64 	%rd34846, %rd34830, 32;
	and.b64  	%rd34847, %rd34846, 255;
	xor.b64  	%rd34848, %rd34847, %rd34845;
	mul.lo.s64 	%rd34849, %rd34848, 1099511628211;
	shr.u64 	%rd34850, %rd34830, 40;
	and.b64  	%rd34851, %rd34850, 255;
	xor.b64  	%rd34852, %rd34851, %rd34849;
	mul.lo.s64 	%rd34853, %rd34852, 1099511628211;
	shr.u64 	%rd34854, %rd34830, 48;
	and.b64  	%rd34855, %rd34854, 255;
	xor.b64  	%rd34856, %rd34855, %rd34853;
	mul.lo.s64 	%rd34857, %rd34856, 1099511628211;
	shr.u64 	%rd34858, %rd34830, 56;
	xor.b64  	%rd34859, %rd34858, %rd34857;
	mul.lo.s64 	%rd53834, %rd34859, 1099511628211;
$L__BB8_292:
	setp.eq.s64 	%p1633, %rd53827, %rd53834;
	@%p1633 bra 	$L__BB8_317;
	setp.lt.u64 	%p1634, %rd180, 7;
	mov.b64 	%rd53842, 0;
	mov.u64 	%rd53850, %rd53842;
	@%p1634 bra 	$L__BB8_296;
	and.b64  	%rd580, %rd2, -8;
	mov.b64 	%rd53842, 0;
	mov.u64 	%rd53840, %rd53842;
$L__BB8_295:
	.pragma "nounroll";
	shl.b64 	%rd34863, %rd53842, 3;
	add.s64 	%rd34864, %rd54822, %rd34863;
	ld.u64 	%rd34865, [%rd34864];
	mad.lo.s64 	%rd34866, %rd34865, 2654435761, %rd53850;
	shl.b64 	%rd34867, %rd34866, 13;
	add.s64 	%rd34868, %rd34867, %rd34866;
	shr.u64 	%rd34869, %rd34868, 7;
	xor.b64  	%rd34870, %rd34869, %rd34868;
	shl.b64 	%rd34871, %rd34870, 3;
	add.s64 	%rd34872, %rd34871, %rd34870;
	shr.u64 	%rd34873, %rd34872, 17;
	xor.b64  	%rd34874, %rd34873, %rd34872;
	shl.b64 	%rd34875, %rd34874, 5;
	add.s64 	%rd34876, %rd34875, %rd34874;
	ld.u64 	%rd34877, [%rd34864+8];
	mad.lo.s64 	%rd34878, %rd34877, 2654435761, %rd34876;
	shl.b64 	%rd34879, %rd34878, 13;
	add.s64 	%rd34880, %rd34879, %rd34878;
	shr.u64 	%rd34881, %rd34880, 7;
	xor.b64  	%rd34882, %rd34881, %rd34880;
	shl.b64 	%rd34883, %rd34882, 3;
	add.s64 	%rd34884, %rd34883, %rd34882;
	shr.u64 	%rd34885, %rd34884, 17;
	xor.b64  	%rd34886, %rd34885, %rd34884;
	shl.b64 	%rd34887, %rd34886, 5;
	add.s64 	%rd34888, %rd34887, %rd34886;
	ld.u64 	%rd34889, [%rd34864+16];
	mad.lo.s64 	%rd34890, %rd34889, 2654435761, %rd34888;
	shl.b64 	%rd34891, %rd34890, 13;
	add.s64 	%rd34892, %rd34891, %rd34890;
	shr.u64 	%rd34893, %rd34892, 7;
	xor.b64  	%rd34894, %rd34893, %rd34892;
	shl.b64 	%rd34895, %rd34894, 3;
	add.s64 	%rd34896, %rd34895, %rd34894;
	shr.u64 	%rd34897, %rd34896, 17;
	xor.b64  	%rd34898, %rd34897, %rd34896;
	shl.b64 	%rd34899, %rd34898, 5;
	add.s64 	%rd34900, %rd34899, %rd34898;
	ld.u64 	%rd34901, [%rd34864+24];
	mad.lo.s64 	%rd34902, %rd34901, 2654435761, %rd34900;
	shl.b64 	%rd34903, %rd34902, 13;
	add.s64 	%rd34904, %rd34903, %rd34902;
	shr.u64 	%rd34905, %rd34904, 7;
	xor.b64  	%rd34906, %rd34905, %rd34904;
	shl.b64 	%rd34907, %rd34906, 3;
	add.s64 	%rd34908, %rd34907, %rd34906;
	shr.u64 	%rd34909, %rd34908, 17;
	xor.b64  	%rd34910, %rd34909, %rd34908;
	shl.b64 	%rd34911, %rd34910, 5;
	add.s64 	%rd34912, %rd34911, %rd34910;
	ld.u64 	%rd34913, [%rd34864+32];
	mad.lo.s64 	%rd34914, %rd34913, 2654435761, %rd34912;
	shl.b64 	%rd34915, %rd34914, 13;
	add.s64 	%rd34916, %rd34915, %rd34914;
	shr.u64 	%rd34917, %rd34916, 7;
	xor.b64  	%rd34918, %rd34917, %rd34916;
	shl.b64 	%rd34919, %rd34918, 3;
	add.s64 	%rd34920, %rd34919, %rd34918;
	shr.u64 	%rd34921, %rd34920, 17;
	xor.b64  	%rd34922, %rd34921, %rd34920;
	shl.b64 	%rd34923, %rd34922, 5;
	add.s64 	%rd34924, %rd34923, %rd34922;
	ld.u64 	%rd34925, [%rd34864+40];
	mad.lo.s64 	%rd34926, %rd34925, 2654435761, %rd34924;
	shl.b64 	%rd34927, %rd34926, 13;
	add.s64 	%rd34928, %rd34927, %rd34926;
	shr.u64 	%rd34929, %rd34928, 7;
	xor.b64  	%rd34930, %rd34929, %rd34928;
	shl.b64 	%rd34931, %rd34930, 3;
	add.s64 	%rd34932, %rd34931, %rd34930;
	shr.u64 	%rd34933, %rd34932, 17;
	xor.b64  	%rd34934, %rd34933, %rd34932;
	shl.b64 	%rd34935, %rd34934, 5;
	add.s64 	%rd34936, %rd34935, %rd34934;
	ld.u64 	%rd34937, [%rd34864+48];
	mad.lo.s64 	%rd34938, %rd34937, 2654435761, %rd34936;
	shl.b64 	%rd34939, %rd34938, 13;
	add.s64 	%rd34940, %rd34939, %rd34938;
	shr.u64 	%rd34941, %rd34940, 7;
	xor.b64  	%rd34942, %rd34941, %rd34940;
	shl.b64 	%rd34943, %rd34942, 3;
	add.s64 	%rd34944, %rd34943, %rd34942;
	shr.u64 	%rd34945, %rd34944, 17;
	xor.b64  	%rd34946, %rd34945, %rd34944;
	shl.b64 	%rd34947, %rd34946, 5;
	add.s64 	%rd34948, %rd34947, %rd34946;
	ld.u64 	%rd34949, [%rd34864+56];
	mad.lo.s64 	%rd34950, %rd34949, 2654435761, %rd34948;
	shl.b64 	%rd34951, %rd34950, 13;
	add.s64 	%rd34952, %rd34951, %rd34950;
	shr.u64 	%rd34953, %rd34952, 7;
	xor.b64  	%rd34954, %rd34953, %rd34952;
	shl.b64 	%rd34955, %rd34954, 3;
	add.s64 	%rd34956, %rd34955, %rd34954;
	shr.u64 	%rd34957, %rd34956, 17;
	xor.b64  	%rd34958, %rd34957, %rd34956;
	shl.b64 	%rd34959, %rd34958, 5;
	add.s64 	%rd53850, %rd34959, %rd34958;
	add.s64 	%rd53842, %rd53842, 8;
	add.s64 	%rd53840, %rd53840, 8;
	setp.ne.s64 	%p1635, %rd53840, %rd580;
	@%p1635 bra 	$L__BB8_295;
$L__BB8_296:
	setp.eq.s64 	%p1636, %rd181, 0;
	@%p1636 bra 	$L__BB8_304;
	setp.lt.u64 	%p1637, %rd182, 3;
	@%p1637 bra 	$L__BB8_299;
	shl.b64 	%rd34961, %rd53842, 3;
	add.s64 	%rd34962, %rd54822, %rd34961;
	ld.u64 	%rd34963, [%rd34962];
	mad.lo.s64 	%rd34964, %rd34963, 2654435761, %rd53850;
	shl.b64 	%rd34965, %rd34964, 13;
	add.s64 	%rd34966, %rd34965, %rd34964;
	shr.u64 	%rd34967, %rd34966, 7;
	xor.b64  	%rd34968, %rd34967, %rd34966;
	shl.b64 	%rd34969, %rd34968, 3;
	add.s64 	%rd34970, %rd34969, %rd34968;
	shr.u64 	%rd34971, %rd34970, 17;
	xor.b64  	%rd34972, %rd34971, %rd34970;
	shl.b64 	%rd34973, %rd34972, 5;
	add.s64 	%rd34974, %rd34973, %rd34972;
	ld.u64 	%rd34975, [%rd34962+8];
	mad.lo.s64 	%rd34976, %rd34975, 2654435761, %rd34974;
	shl.b64 	%rd34977, %rd34976, 13;
	add.s64 	%rd34978, %rd34977, %rd34976;
	shr.u64 	%rd34979, %rd34978, 7;
	xor.b64  	%rd34980, %rd34979, %rd34978;
	shl.b64 	%rd34981, %rd34980, 3;
	add.s64 	%rd34982, %rd34981, %rd34980;
	shr.u64 	%rd34983, %rd34982, 17;
	xor.b64  	%rd34984, %rd34983, %rd34982;
	shl.b64 	%rd34985, %rd34984, 5;
	add.s64 	%rd34986, %rd34985, %rd34984;
	ld.u64 	%rd34987, [%rd34962+16];
	mad.lo.s64 	%rd34988, %rd34987, 2654435761, %rd34986;
	shl.b64 	%rd34989, %rd34988, 13;
	add.s64 	%rd34990, %rd34989, %rd34988;
	shr.u64 	%rd34991, %rd34990, 7;
	xor.b64  	%rd34992, %rd34991, %rd34990;
	shl.b64 	%rd34993, %rd34992, 3;
	add.s64 	%rd34994, %rd34993, %rd34992;
	shr.u64 	%rd34995, %rd34994, 17;
	xor.b64  	%rd34996, %rd34995, %rd34994;
	shl.b64 	%rd34997, %rd34996, 5;
	add.s64 	%rd34998, %rd34997, %rd34996;
	ld.u64 	%rd34999, [%rd34962+24];
	mad.lo.s64 	%rd35000, %rd34999, 2654435761, %rd34998;
	shl.b64 	%rd35001, %rd35000, 13;
	add.s64 	%rd35002, %rd35001, %rd35000;
	shr.u64 	%rd35003, %rd35002, 7;
	xor.b64  	%rd35004, %rd35003, %rd35002;
	shl.b64 	%rd35005, %rd35004, 3;
	add.s64 	%rd35006, %rd35005, %rd35004;
	shr.u64 	%rd35007, %rd35006, 17;
	xor.b64  	%rd35008, %rd35007, %rd35006;
	shl.b64 	%rd35009, %rd35008, 5;
	add.s64 	%rd53850, %rd35009, %rd35008;
	add.s64 	%rd53842, %rd53842, 4;
$L__BB8_299:
	setp.eq.s64 	%p1638, %rd183, 0;
	@%p1638 bra 	$L__BB8_304;
	setp.eq.s64 	%p1639, %rd184, 0;
	@%p1639 bra 	$L__BB8_302;
	shl.b64 	%rd35011, %rd53842, 3;
	add.s64 	%rd35012, %rd54822, %rd35011;
	ld.u64 	%rd35013, [%rd35012];
	mad.lo.s64 	%rd35014, %rd35013, 2654435761, %rd53850;
	shl.b64 	%rd35015, %rd35014, 13;
	add.s64 	%rd35016, %rd35015, %rd35014;
	shr.u64 	%rd35017, %rd35016, 7;
	xor.b64  	%rd35018, %rd35017, %rd35016;
	shl.b64 	%rd35019, %rd35018, 3;
	add.s64 	%rd35020, %rd35019, %rd35018;
	shr.u64 	%rd35021, %rd35020, 17;
	xor.b64  	%rd35022, %rd35021, %rd35020;
	shl.b64 	%rd35023, %rd35022, 5;
	add.s64 	%rd35024, %rd35023, %rd35022;
	ld.u64 	%rd35025, [%rd35012+8];
	mad.lo.s64 	%rd35026, %rd35025, 2654435761, %rd35024;
	shl.b64 	%rd35027, %rd35026, 13;
	add.s64 	%rd35028, %rd35027, %rd35026;
	shr.u64 	%rd35029, %rd35028, 7;
	xor.b64  	%rd35030, %rd35029, %rd35028;
	shl.b64 	%rd35031, %rd35030, 3;
	add.s64 	%rd35032, %rd35031, %rd35030;
	shr.u64 	%rd35033, %rd35032, 17;
	xor.b64  	%rd35034, %rd35033, %rd35032;
	shl.b64 	%rd35035, %rd35034, 5;
	add.s64 	%rd53850, %rd35035, %rd35034;
	add.s64 	%rd53842, %rd53842, 2;
$L__BB8_302:
	@%p1629 bra 	$L__BB8_304;
	shl.b64 	%rd35036, %rd53842, 3;
	add.s64 	%rd35037, %rd54822, %rd35036;
	ld.u64 	%rd35038, [%rd35037];
	mad.lo.s64 	%rd35039, %rd35038, 2654435761, %rd53850;
	shl.b64 	%rd35040, %rd35039, 13;
	add.s64 	%rd35041, %rd35040, %rd35039;
	shr.u64 	%rd35042, %rd35041, 7;
	xor.b64  	%rd35043, %rd35042, %rd35041;
	shl.b64 	%rd35044, %rd35043, 3;
	add.s64 	%rd35045, %rd35044, %rd35043;
	shr.u64 	%rd35046, %rd35045, 17;
	xor.b64  	%rd35047, %rd35046, %rd35045;
	shl.b64 	%rd35048, %rd35047, 5;
	add.s64 	%rd53850, %rd35048, %rd35047;
$L__BB8_304:
	mov.b64 	%rd53855, 0;
	mov.u64 	%rd53863, %rd53855;
	@%p1634 bra 	$L__BB8_307;
	and.b64  	%rd602, %rd2, -8;
	mov.b64 	%rd53855, 0;
	mov.u64 	%rd53853, %rd53855;
$L__BB8_306:
	.pragma "nounroll";
	shl.b64 	%rd35052, %rd53855, 3;
	add.s64 	%rd35053, %rd53693, %rd35052;
	ld.u64 	%rd35054, [%rd35053];
	mad.lo.s64 	%rd35055, %rd35054, 2654435761, %rd53863;
	shl.b64 	%rd35056, %rd35055, 13;
	add.s64 	%rd35057, %rd35056, %rd35055;
	shr.u64 	%rd35058, %rd35057, 7;
	xor.b64  	%rd35059, %rd35058, %rd35057;
	shl.b64 	%rd35060, %rd35059, 3;
	add.s64 	%rd35061, %rd35060, %rd35059;
	shr.u64 	%rd35062, %rd35061, 17;
	xor.b64  	%rd35063, %rd35062, %rd35061;
	shl.b64 	%rd35064, %rd35063, 5;
	add.s64 	%rd35065, %rd35064, %rd35063;
	ld.u64 	%rd35066, [%rd35053+8];
	mad.lo.s64 	%rd35067, %rd35066, 2654435761, %rd35065;
	shl.b64 	%rd35068, %rd35067, 13;
	add.s64 	%rd35069, %rd35068, %rd35067;
	shr.u64 	%rd35070, %rd35069, 7;
	xor.b64  	%rd35071, %rd35070, %rd35069;
	shl.b64 	%rd35072, %rd35071, 3;
	add.s64 	%rd35073, %rd35072, %rd35071;
	shr.u64 	%rd35074, %rd35073, 17;
	xor.b64  	%rd35075, %rd35074, %rd35073;
	shl.b64 	%rd35076, %rd35075, 5;
	add.s64 	%rd35077, %rd35076, %rd35075;
	ld.u64 	%rd35078, [%rd35053+16];
	mad.lo.s64 	%rd35079, %rd35078, 2654435761, %rd35077;
	shl.b64 	%rd35080, %rd35079, 13;
	add.s64 	%rd35081, %rd35080, %rd35079;
	shr.u64 	%rd35082, %rd35081, 7;
	xor.b64  	%rd35083, %rd35082, %rd35081;
	shl.b64 	%rd35084, %rd35083, 3;
	add.s64 	%rd35085, %rd35084, %rd35083;
	shr.u64 	%rd35086, %rd35085, 17;
	xor.b64  	%rd35087, %rd35086, %rd35085;
	shl.b64 	%rd35088, %rd35087, 5;
	add.s64 	%rd35089, %rd35088, %rd35087;
	ld.u64 	%rd35090, [%rd35053+24];
	mad.lo.s64 	%rd35091, %rd35090, 2654435761, %rd35089;
	shl.b64 	%rd35092, %rd35091, 13;
	add.s64 	%rd35093, %rd35092, %rd35091;
	shr.u64 	%rd35094, %rd35093, 7;
	xor.b64  	%rd35095, %rd35094, %rd35093;
	shl.b64 	%rd35096, %rd35095, 3;
	add.s64 	%rd35097, %rd35096, %rd35095;
	shr.u64 	%rd35098, %rd35097, 17;
	xor.b64  	%rd35099, %rd35098, %rd35097;
	shl.b64 	%rd35100, %rd35099, 5;
	add.s64 	%rd35101, %rd35100, %rd35099;
	ld.u64 	%rd35102, [%rd35053+32];
	mad.lo.s64 	%rd35103, %rd35102, 2654435761, %rd35101;
	shl.b64 	%rd35104, %rd35103, 13;
	add.s64 	%rd35105, %rd35104, %rd35103;
	shr.u64 	%rd35106, %rd35105, 7;
	xor.b64  	%rd35107, %rd35106, %rd35105;
	shl.b64 	%rd35108, %rd35107, 3;
	add.s64 	%rd35109, %rd35108, %rd35107;
	shr.u64 	%rd35110, %rd35109, 17;
	xor.b64  	%rd35111, %rd35110, %rd35109;
	shl.b64 	%rd35112, %rd35111, 5;
	add.s64 	%rd35113, %rd35112, %rd35111;
	ld.u64 	%rd35114, [%rd35053+40];
	mad.lo.s64 	%rd35115, %rd35114, 2654435761, %rd35113;
	shl.b64 	%rd35116, %rd35115, 13;
	add.s64 	%rd35117, %rd35116, %rd35115;
	shr.u64 	%rd35118, %rd35117, 7;
	xor.b64  	%rd35119, %rd35118, %rd35117;
	shl.b64 	%rd35120, %rd35119, 3;
	add.s64 	%rd35121, %rd35120, %rd35119;
	shr.u64 	%rd35122, %rd35121, 17;
	xor.b64  	%rd35123, %rd35122, %rd35121;
	shl.b64 	%rd35124, %rd35123, 5;
	add.s64 	%rd35125, %rd35124, %rd35123;
	ld.u64 	%rd35126, [%rd35053+48];
	mad.lo.s64 	%rd35127, %rd35126, 2654435761, %rd35125;
	shl.b64 	%rd35128, %rd35127, 13;
	add.s64 	%rd35129, %rd35128, %rd35127;
	shr.u64 	%rd35130, %rd35129, 7;
	xor.b64  	%rd35131, %rd35130, %rd35129;
	shl.b64 	%rd35132, %rd35131, 3;
	add.s64 	%rd35133, %rd35132, %rd35131;
	shr.u64 	%rd35134, %rd35133, 17;
	xor.b64  	%rd35135, %rd35134, %rd35133;
	shl.b64 	%rd35136, %rd35135, 5;
	add.s64 	%rd35137, %rd35136, %rd35135;
	ld.u64 	%rd35138, [%rd35053+56];
	mad.lo.s64 	%rd35139, %rd35138, 2654435761, %rd35137;
	shl.b64 	%rd35140, %rd35139, 13;
	add.s64 	%rd35141, %rd35140, %rd35139;
	shr.u64 	%rd35142, %rd35141, 7;
	xor.b64  	%rd35143, %rd35142, %rd35141;
	shl.b64 	%rd35144, %rd35143, 3;
	add.s64 	%rd35145, %rd35144, %rd35143;
	shr.u64 	%rd35146, %rd35145, 17;
	xor.b64  	%rd35147, %rd35146, %rd35145;
	shl.b64 	%rd35148, %rd35147, 5;
	add.s64 	%rd53863, %rd35148, %rd35147;
	add.s64 	%rd53855, %rd53855, 8;
	add.s64 	%rd53853, %rd53853, 8;
	setp.ne.s64 	%p1642, %rd53853, %rd602;
	@%p1642 bra 	$L__BB8_306;
$L__BB8_307:
	@%p1636 bra 	$L__BB8_315;
	setp.lt.u64 	%p1644, %rd182, 3;
	@%p1644 bra 	$L__BB8_310;
	shl.b64 	%rd35150, %rd53855, 3;
	add.s64 	%rd35151, %rd53693, %rd35150;
	ld.u64 	%rd35152, [%rd35151];
	mad.lo.s64 	%rd35153, %rd35152, 2654435761, %rd53863;
	shl.b64 	%rd35154, %rd35153, 13;
	add.s64 	%rd35155, %rd35154, %rd35153;
	shr.u64 	%rd35156, %rd35155, 7;
	xor.b64  	%rd35157, %rd35156, %rd35155;
	shl.b64 	%rd35158, %rd35157, 3;
	add.s64 	%rd35159, %rd35158, %rd35157;
	shr.u64 	%rd35160, %rd35159, 17;
	xor.b64  	%rd35161, %rd35160, %rd35159;
	shl.b64 	%rd35162, %rd35161, 5;
	add.s64 	%rd35163, %rd35162, %rd35161;
	ld.u64 	%rd35164, [%rd35151+8];
	mad.lo.s64 	%rd35165, %rd35164, 2654435761, %rd35163;
	shl.b64 	%rd35166, %rd35165, 13;
	add.s64 	%rd35167, %rd35166, %rd35165;
	shr.u64 	%rd35168, %rd35167, 7;
	xor.b64  	%rd35169, %rd35168, %rd35167;
	shl.b64 	%rd35170, %rd35169, 3;
	add.s64 	%rd35171, %rd35170, %rd35169;
	shr.u64 	%rd35172, %rd35171, 17;
	xor.b64  	%rd35173, %rd35172, %rd35171;
	shl.b64 	%rd35174, %rd35173, 5;
	add.s64 	%rd35175, %rd35174, %rd35173;
	ld.u64 	%rd35176, [%rd35151+16];
	mad.lo.s64 	%rd35177, %rd35176, 2654435761, %rd35175;
	shl.b64 	%rd35178, %rd35177, 13;
	add.s64 	%rd35179, %rd35178, %rd35177;
	shr.u64 	%rd35180, %rd35179, 7;
	xor.b64  	%rd35181, %rd35180, %rd35179;
	shl.b64 	%rd35182, %rd35181, 3;
	add.s64 	%rd35183, %rd35182, %rd35181;
	shr.u64 	%rd35184, %rd35183, 17;
	xor.b64  	%rd35185, %rd35184, %rd35183;
	shl.b64 	%rd35186, %rd35185, 5;
	add.s64 	%rd35187, %rd35186, %rd35185;
	ld.u64 	%rd35188, [%rd35151+24];
	mad.lo.s64 	%rd35189, %rd35188, 2654435761, %rd35187;
	shl.b64 	%rd35190, %rd35189, 13;
	add.s64 	%rd35191, %rd35190, %rd35189;
	shr.u64 	%rd35192, %rd35191, 7;
	xor.b64  	%rd35193, %rd35192, %rd35191;
	shl.b64 	%rd35194, %rd35193, 3;
	add.s64 	%rd35195, %rd35194, %rd35193;
	shr.u64 	%rd35196, %rd35195, 17;
	xor.b64  	%rd35197, %rd35196, %rd35195;
	shl.b64 	%rd35198, %rd35197, 5;
	add.s64 	%rd53863, %rd35198, %rd35197;
	add.s64 	%rd53855, %rd53855, 4;
$L__BB8_310:
	setp.eq.s64 	%p1645, %rd183, 0;
	@%p1645 bra 	$L__BB8_315;
	setp.eq.s64 	%p1646, %rd184, 0;
	@%p1646 bra 	$L__BB8_313;
	shl.b64 	%rd35200, %rd53855, 3;
	add.s64 	%rd35201, %rd53693, %rd35200;
	ld.u64 	%rd35202, [%rd35201];
	mad.lo.s64 	%rd35203, %rd35202, 2654435761, %rd53863;
	shl.b64 	%rd35204, %rd35203, 13;
	add.s64 	%rd35205, %rd35204, %rd35203;
	shr.u64 	%rd35206, %rd35205, 7;
	xor.b64  	%rd35207, %rd35206, %rd35205;
	shl.b64 	%rd35208, %rd35207, 3;
	add.s64 	%rd35209, %rd35208, %rd35207;
	shr.u64 	%rd35210, %rd35209, 17;
	xor.b64  	%rd35211, %rd35210, %rd35209;
	shl.b64 	%rd35212, %rd35211, 5;
	add.s64 	%rd35213, %rd35212, %rd35211;
	ld.u64 	%rd35214, [%rd35201+8];
	mad.lo.s64 	%rd35215, %rd35214, 2654435761, %rd35213;
	shl.b64 	%rd35216, %rd35215, 13;
	add.s64 	%rd35217, %rd35216, %rd35215;
	shr.u64 	%rd35218, %rd35217, 7;
	xor.b64  	%rd35219, %rd35218, %rd35217;
	shl.b64 	%rd35220, %rd35219, 3;
	add.s64 	%rd35221, %rd35220, %rd35219;
	shr.u64 	%rd35222, %rd35221, 17;
	xor.b64  	%rd35223, %rd35222, %rd35221;
	shl.b64 	%rd35224, %rd35223, 5;
	add.s64 	%rd53863, %rd35224, %rd35223;
	add.s64 	%rd53855, %rd53855, 2;
$L__BB8_313:
	@%p1629 bra 	$L__BB8_315;
	shl.b64 	%rd35225, %rd53855, 3;
	add.s64 	%rd35226, %rd53693, %rd35225;
	ld.u64 	%rd35227, [%rd35226];
	mad.lo.s64 	%rd35228, %rd35227, 2654435761, %rd53863;
	shl.b64 	%rd35229, %rd35228, 13;
	add.s64 	%rd35230, %rd35229, %rd35228;
	shr.u64 	%rd35231, %rd35230, 7;
	xor.b64  	%rd35232, %rd35231, %rd35230;
	shl.b64 	%rd35233, %rd35232, 3;
	add.s64 	%rd35234, %rd35233, %rd35232;
	shr.u64 	%rd35235, %rd35234, 17;
	xor.b64  	%rd35236, %rd35235, %rd35234;
	shl.b64 	%rd35237, %rd35236, 5;
	add.s64 	%rd53863, %rd35237, %rd35236;
$L__BB8_315:
	setp.lt.u64 	%p1648, %rd53850, %rd53863;
	mov.u64 	%rd53865, %rd54822;
	@%p1648 bra 	$L__BB8_316;
	bra.uni 	$L__BB8_321;
$L__BB8_316:
	mov.u64 	%rd53865, %rd53693;
	mov.u64 	%rd53693, %rd54822;
	bra.uni 	$L__BB8_321;
$L__BB8_317:
	setp.eq.s32 	%p1649, %r1, 0;
	mov.u64 	%rd53865, %rd54822;
	@%p1649 bra 	$L__BB8_321;
	mov.b64 	%rd53864, 0;
$L__BB8_319:
	shl.b64 	%rd35239, %rd53864, 3;
	add.s64 	%rd35240, %rd54822, %rd35239;
	ld.u64 	%rd625, [%rd35240];
	add.s64 	%rd35241, %rd53693, %rd35239;
	ld.u64 	%rd626, [%rd35241];
	setp.lt.u64 	%p1650, %rd625, %rd626;
	@%p1650 bra 	$L__BB8_316;
	setp.le.u64 	%p1651, %rd625, %rd626;
	add.s64 	%rd53864, %rd53864, 1;
	setp.lt.u64 	%p1652, %rd53864, %rd13;
	and.pred  	%p1653, %p1651, %p1652;
	mov.u64 	%rd53865, %rd54822;
	@%p1653 bra 	$L__BB8_319;
$L__BB8_321:
	setp.eq.s64 	%p1654, %rd180, 0;
	mov.b64 	%rd53870, -3750763034362895579;
	mov.b64 	%rd53871, 0;
	@%p1654 bra 	$L__BB8_324;
	and.b64  	%rd630, %rd2, -2;
	mov.b64 	%rd53870, -3750763034362895579;
	mov.b64 	%rd53871, 0;
	mov.u64 	%rd53869, %rd53871;
$L__BB8_323:
	shl.b64 	%rd35248, %rd53871, 3;
	add.s64 	%rd35249, %rd54812, %rd35248;
	ld.u64 	%rd35250, [%rd35249];
	and.b64  	%rd35251, %rd35250, 255;
	xor.b64  	%rd35252, %rd35251, %rd53870;
	mul.lo.s64 	%rd35253, %rd35252, 1099511628211;
	shr.u64 	%rd35254, %rd35250, 8;
	and.b64  	%rd35255, %rd35254, 255;
	xor.b64  	%rd35256, %rd35255, %rd35253;
	mul.lo.s64 	%rd35257, %rd35256, 1099511628211;
	shr.u64 	%rd35258, %rd35250, 16;
	and.b64  	%rd35259, %rd35258, 255;
	xor.b64  	%rd35260, %rd35259, %rd35257;
	mul.lo.s64 	%rd35261, %rd35260, 1099511628211;
	shr.u64 	%rd35262, %rd35250, 24;
	and.b64  	%rd35263, %rd35262, 255;
	xor.b64  	%rd35264, %rd35263, %rd35261;
	mul.lo.s64 	%rd35265, %rd35264, 1099511628211;
	shr.u64 	%rd35266, %rd35250, 32;
	and.b64  	%rd35267, %rd35266, 255;
	xor.b64  	%rd35268, %rd35267, %rd35265;
	mul.lo.s64 	%rd35269, %rd35268, 1099511628211;
	shr.u64 	%rd35270, %rd35250, 40;
	and.b64  	%rd35271, %rd35270, 255;
	xor.b64  	%rd35272, %rd35271, %rd35269;
	mul.lo.s64 	%rd35273, %rd35272, 1099511628211;
	shr.u64 	%rd35274, %rd35250, 48;
	and.b64  	%rd35275, %rd35274, 255;
	xor.b64  	%rd35276, %rd35275, %rd35273;
	mul.lo.s64 	%rd35277, %rd35276, 1099511628211;
	shr.u64 	%rd35278, %rd35250, 56;
	xor.b64  	%rd35279, %rd35278, %rd35277;
	mul.lo.s64 	%rd35280, %rd35279, 1099511628211;
	ld.u64 	%rd35281, [%rd35249+8];
	and.b64  	%rd35282, %rd35281, 255;
	xor.b64  	%rd35283, %rd35282, %rd35280;
	mul.lo.s64 	%rd35284, %rd35283, 1099511628211;
	shr.u64 	%rd35285, %rd35281, 8;
	and.b64  	%rd35286, %rd35285, 255;
	xor.b64  	%rd35287, %rd35286, %rd35284;
	mul.lo.s64 	%rd35288, %rd35287, 1099511628211;
	shr.u64 	%rd35289, %rd35281, 16;
	and.b64  	%rd35290, %rd35289, 255;
	xor.b64  	%rd35291, %rd35290, %rd35288;
	mul.lo.s64 	%rd35292, %rd35291, 1099511628211;
	shr.u64 	%rd35293, %rd35281, 24;
	and.b64  	%rd35294, %rd35293, 255;
	xor.b64  	%rd35295, %rd35294, %rd35292;
	mul.lo.s64 	%rd35296, %rd35295, 1099511628211;
	shr.u64 	%rd35297, %rd35281, 32;
	and.b64  	%rd35298, %rd35297, 255;
	xor.b64  	%rd35299, %rd35298, %rd35296;
	mul.lo.s64 	%rd35300, %rd35299, 1099511628211;
	shr.u64 	%rd35301, %rd35281, 40;
	and.b64  	%rd35302, %rd35301, 255;
	xor.b64  	%rd35303, %rd35302, %rd35300;
	mul.lo.s64 	%rd35304, %rd35303, 1099511628211;
	shr.u64 	%rd35305, %rd35281, 48;
	and.b64  	%rd35306, %rd35305, 255;
	xor.b64  	%rd35307, %rd35306, %rd35304;
	mul.lo.s64 	%rd35308, %rd35307, 1099511628211;
	shr.u64 	%rd35309, %rd35281, 56;
	xor.b64  	%rd35310, %rd35309, %rd35308;
	mul.lo.s64 	%rd53870, %rd35310, 1099511628211;
	add.s64 	%rd53871, %rd53871, 2;
	add.s64 	%rd53869, %rd53869, 2;
	setp.ne.s64 	%p1655, %rd53869, %rd630;
	@%p1655 bra 	$L__BB8_323;
$L__BB8_324:
	setp.eq.s64 	%p1656, %rd185, 0;
	@%p1656 bra 	$L__BB8_326;
	shl.b64 	%rd35311, %rd53871, 3;
	add.s64 	%rd35312, %rd54812, %rd35311;
	ld.u64 	%rd35313, [%rd35312];
	and.b64  	%rd35314, %rd35313, 255;
	xor.b64  	%rd35315, %rd35314, %rd53870;
	mul.lo.s64 	%rd35316, %rd35315, 1099511628211;
	shr.u64 	%rd35317, %rd35313, 8;
	and.b64  	%rd35318, %rd35317, 255;
	xor.b64  	%rd35319, %rd35318, %rd35316;
	mul.lo.s64 	%rd35320, %rd35319, 1099511628211;
	shr.u64 	%rd35321, %rd35313, 16;
	and.b64  	%rd35322, %rd35321, 255;
	xor.b64  	%rd35323, %rd35322, %rd35320;
	mul.lo.s64 	%rd35324, %rd35323, 1099511628211;
	shr.u64 	%rd35325, %rd35313, 24;
	and.b64  	%rd35326, %rd35325, 255;
	xor.b64  	%rd35327, %rd35326, %rd35324;
	mul.lo.s64 	%rd35328, %rd35327, 1099511628211;
	shr.u64 	%rd35329, %rd35313, 32;
	and.b64  	%rd35330, %rd35329, 255;
	xor.b64  	%rd35331, %rd35330, %rd35328;
	mul.lo.s64 	%rd35332, %rd35331, 1099511628211;
	shr.u64 	%rd35333, %rd35313, 40;
	and.b64  	%rd35334, %rd35333, 255;
	xor.b64  	%rd35335, %rd35334, %rd35332;
	mul.lo.s64 	%rd35336, %rd35335, 1099511628211;
	shr.u64 	%rd35337, %rd35313, 48;
	and.b64  	%rd35338, %rd35337, 255;
	xor.b64  	%rd35339, %rd35338, %rd35336;
	mul.lo.s64 	%rd35340, %rd35339, 1099511628211;
	shr.u64 	%rd35341, %rd35313, 56;
	xor.b64  	%rd35342, %rd35341, %rd35340;
	mul.lo.s64 	%rd53870, %rd35342, 1099511628211;
$L__BB8_326:
	mov.b64 	%rd53877, -3750763034362895579;
	mov.b64 	%rd53878, 0;
	@%p1654 bra 	$L__BB8_329;
	and.b64  	%rd642, %rd2, -2;
	mov.b64 	%rd53877, -3750763034362895579;
	mov.b64 	%rd53878, 0;
	mov.u64 	%rd53876, %rd53878;
$L__BB8_328:
	shl.b64 	%rd35348, %rd53878, 3;
	add.s64 	%rd35349, %rd53736, %rd35348;
	ld.u64 	%rd35350, [%rd35349];
	and.b64  	%rd35351, %rd35350, 255;
	xor.b64  	%rd35352, %rd35351, %rd53877;
	mul.lo.s64 	%rd35353, %rd35352, 1099511628211;
	shr.u64 	%rd35354, %rd35350, 8;
	and.b64  	%rd35355, %rd35354, 255;
	xor.b64  	%rd35356, %rd35355, %rd35353;
	mul.lo.s64 	%rd35357, %rd35356, 1099511628211;
	shr.u64 	%rd35358, %rd35350, 16;
	and.b64  	%rd35359, %rd35358, 255;
	xor.b64  	%rd35360, %rd35359, %rd35357;
	mul.lo.s64 	%rd35361, %rd35360, 1099511628211;
	shr.u64 	%rd35362, %rd35350, 24;
	and.b64  	%rd35363, %rd35362, 255;
	xor.b64  	%rd35364, %rd35363, %rd35361;
	mul.lo.s64 	%rd35365, %rd35364, 1099511628211;
	shr.u64 	%rd35366, %rd35350, 32;
	and.b64  	%rd35367, %rd35366, 255;
	xor.b64  	%rd35368, %rd35367, %rd35365;
	mul.lo.s64 	%rd35369, %rd35368, 1099511628211;
	shr.u64 	%rd35370, %rd35350, 40;
	and.b64  	%rd35371, %rd35370, 255;
	xor.b64  	%rd35372, %rd35371, %rd35369;
	mul.lo.s64 	%rd35373, %rd35372, 1099511628211;
	shr.u64 	%rd35374, %rd35350, 48;
	and.b64  	%rd35375, %rd35374, 255;
	xor.b64  	%rd35376, %rd35375, %rd35373;
	mul.lo.s64 	%rd35377, %rd35376, 1099511628211;
	shr.u64 	%rd35378, %rd35350, 56;
	xor.b64  	%rd35379, %rd35378, %rd35377;
	mul.lo.s64 	%rd35380, %rd35379, 1099511628211;
	ld.u64 	%rd35381, [%rd35349+8];
	and.b64  	%rd35382, %rd35381, 255;
	xor.b64  	%rd35383, %rd35382, %rd35380;
	mul.lo.s64 	%rd35384, %rd35383, 1099511628211;
	shr.u64 	%rd35385, %rd35381, 8;
	and.b64  	%rd35386, %rd35385, 255;
	xor.b64  	%rd35387, %rd35386, %rd35384;
	mul.lo.s64 	%rd35388, %rd35387, 1099511628211;
	shr.u64 	%rd35389, %rd35381, 16;
	and.b64  	%rd35390, %rd35389, 255;
	xor.b64  	%rd35391, %rd35390, %rd35388;
	mul.lo.s64 	%rd35392, %rd35391, 1099511628211;
	shr.u64 	%rd35393, %rd35381, 24;
	and.b64  	%rd35394, %rd35393, 255;
	xor.b64  	%rd35395, %rd35394, %rd35392;
	mul.lo.s64 	%rd35396, %rd35395, 1099511628211;
	shr.u64 	%rd35397, %rd35381, 32;
	and.b64  	%rd35398, %rd35397, 255;
	xor.b64  	%rd35399, %rd35398, %rd35396;
	mul.lo.s64 	%rd35400, %rd35399, 1099511628211;
	shr.u64 	%rd35401, %rd35381, 40;
	and.b64  	%rd35402, %rd35401, 255;
	xor.b64  	%rd35403, %rd35402, %rd35400;
	mul.lo.s64 	%rd35404, %rd35403, 1099511628211;
	shr.u64 	%rd35405, %rd35381, 48;
	and.b64  	%rd35406, %rd35405, 255;
	xor.b64  	%rd35407, %rd35406, %rd35404;
	mul.lo.s64 	%rd35408, %rd35407, 1099511628211;
	shr.u64 	%rd35409, %rd35381, 56;
	xor.b64  	%rd35410, %rd35409, %rd35408;
	mul.lo.s64 	%rd53877, %rd35410, 1099511628211;
	add.s64 	%rd53878, %rd53878, 2;
	add.s64 	%rd53876, %rd53876, 2;
	setp.ne.s64 	%p1658, %rd53876, %rd642;
	@%p1658 bra 	$L__BB8_328;
$L__BB8_329:
	@%p1656 bra 	$L__BB8_331;
	shl.b64 	%rd35411, %rd53878, 3;
	add.s64 	%rd35412, %rd53736, %rd35411;
	ld.u64 	%rd35413, [%rd35412];
	and.b64  	%rd35414, %rd35413, 255;
	xor.b64  	%rd35415, %rd35414, %rd53877;
	mul.lo.s64 	%rd35416, %rd35415, 1099511628211;
	shr.u64 	%rd35417, %rd35413, 8;
	and.b64  	%rd35418, %rd35417, 255;
	xor.b64  	%rd35419, %rd35418, %rd35416;
	mul.lo.s64 	%rd35420, %rd35419, 1099511628211;
	shr.u64 	%rd35421, %rd35413, 16;
	and.b64  	%rd35422, %rd35421, 255;
	xor.b64  	%rd35423, %rd35422, %rd35420;
	mul.lo.s64 	%rd35424, %rd35423, 1099511628211;
	shr.u64 	%rd35425, %rd35413, 24;
	and.b64  	%rd35426, %rd35425, 255;
	xor.b64  	%rd35427, %rd35426, %rd35424;
	mul.lo.s64 	%rd35428, %rd35427, 1099511628211;
	shr.u64 	%rd35429, %rd35413, 32;
	and.b64  	%rd35430, %rd35429, 255;
	xor.b64  	%rd35431, %rd35430, %rd35428;
	mul.lo.s64 	%rd35432, %rd35431, 1099511628211;
	shr.u64 	%rd35433, %rd35413, 40;
	and.b64  	%rd35434, %rd35433, 255;
	xor.b64  	%rd35435, %rd35434, %rd35432;
	mul.lo.s64 	%rd35436, %rd35435, 1099511628211;
	shr.u64 	%rd35437, %rd35413, 48;
	and.b64  	%rd35438, %rd35437, 255;
	xor.b64  	%rd35439, %rd35438, %rd35436;
	mul.lo.s64 	%rd35440, %rd35439, 1099511628211;
	shr.u64 	%rd35441, %rd35413, 56;
	xor.b64  	%rd35442, %rd35441, %rd35440;
	mul.lo.s64 	%rd53877, %rd35442, 1099511628211;
$L__BB8_331:
	setp.eq.s64 	%p1660, %rd53870, %rd53877;
	@%p1660 bra 	$L__BB8_356;
	setp.lt.u64 	%p1661, %rd180, 7;
	mov.b64 	%rd53885, 0;
	mov.u64 	%rd53893, %rd53885;
	@%p1661 bra 	$L__BB8_335;
	and.b64  	%rd654, %rd2, -8;
	mov.b64 	%rd53885, 0;
	mov.u64 	%rd53883, %rd53885;
$L__BB8_334:
	.pragma "nounroll";
	shl.b64 	%rd35446, %rd53885, 3;
	add.s64 	%rd35447, %rd54812, %rd35446;
	ld.u64 	%rd35448, [%rd35447];
	mad.lo.s64 	%rd35449, %rd35448, 2654435761, %rd53893;
	shl.b64 	%rd35450, %rd35449, 13;
	add.s64 	%rd35451, %rd35450, %rd35449;
	shr.u64 	%rd35452, %rd35451, 7;
	xor.b64  	%rd35453, %rd35452, %rd35451;
	shl.b64 	%rd35454, %rd35453, 3;
	add.s64 	%rd35455, %rd35454, %rd35453;
	shr.u64 	%rd35456, %rd35455, 17;
	xor.b64  	%rd35457, %rd35456, %rd35455;
	shl.b64 	%rd35458, %rd35457, 5;
	add.s64 	%rd35459, %rd35458, %rd35457;
	ld.u64 	%rd35460, [%rd35447+8];
	mad.lo.s64 	%rd35461, %rd35460, 2654435761, %rd35459;
	shl.b64 	%rd35462, %rd35461, 13;
	add.s64 	%rd35463, %rd35462, %rd35461;
	shr.u64 	%rd35464, %rd35463, 7;
	xor.b64  	%rd35465, %rd35464, %rd35463;
	shl.b64 	%rd35466, %rd35465, 3;
	add.s64 	%rd35467, %rd35466, %rd35465;
	shr.u64 	%rd35468, %rd35467, 17;
	xor.b64  	%rd35469, %rd35468, %rd35467;
	shl.b64 	%rd35470, %rd35469, 5;
	add.s64 	%rd35471, %rd35470, %rd35469;
	ld.u64 	%rd35472, [%rd35447+16];
	mad.lo.s64 	%rd35473, %rd35472, 2654435761, %rd35471;
	shl.b64 	%rd35474, %rd35473, 13;
	add.s64 	%rd35475, %rd35474, %rd35473;
	shr.u64 	%rd35476, %rd35475, 7;
	xor.b64  	%rd35477, %rd35476, %rd35475;
	shl.b64 	%rd35478, %rd35477, 3;
	add.s64 	%rd35479, %rd35478, %rd35477;
	shr.u64 	%rd35480, %rd35479, 17;
	xor.b64  	%rd35481, %rd35480, %rd35479;
	shl.b64 	%rd35482, %rd35481, 5;
	add.s64 	%rd35483, %rd35482, %rd35481;
	ld.u64 	%rd35484, [%rd35447+24];
	mad.lo.s64 	%rd35485, %rd35484, 2654435761, %rd35483;
	shl.b64 	%rd35486, %rd35485, 13;
	add.s64 	%rd35487, %rd35486, %rd35485;
	shr.u64 	%rd35488, %rd35487, 7;
	xor.b64  	%rd35489, %rd35488, %rd35487;
	shl.b64 	%rd35490, %rd35489, 3;
	add.s64 	%rd35491, %rd35490, %rd35489;
	shr.u64 	%rd35492, %rd35491, 17;
	xor.b64  	%rd35493, %rd35492, %rd35491;
	shl.b64 	%rd35494, %rd35493, 5;
	add.s64 	%rd35495, %rd35494, %rd35493;
	ld.u64 	%rd35496, [%rd35447+32];
	mad.lo.s64 	%rd35497, %rd35496, 2654435761, %rd35495;
	shl.b64 	%rd35498, %rd35497, 13;
	add.s64 	%rd35499, %rd35498, %rd35497;
	shr.u64 	%rd35500, %rd35499, 7;
	xor.b64  	%rd35501, %rd35500, %rd35499;
	shl.b64 	%rd35502, %rd35501, 3;
	add.s64 	%rd35503, %rd35502, %rd35501;
	shr.u64 	%rd35504, %rd35503, 17;
	xor.b64  	%rd35505, %rd35504, %rd35503;
	shl.b64 	%rd35506, %rd35505, 5;
	add.s64 	%rd35507, %rd35506, %rd35505;
	ld.u64 	%rd35508, [%rd35447+40];
	mad.lo.s64 	%rd35509, %rd35508, 2654435761, %rd35507;
	shl.b64 	%rd35510, %rd35509, 13;
	add.s64 	%rd35511, %rd35510, %rd35509;
	shr.u64 	%rd35512, %rd35511, 7;
	xor.b64  	%rd35513, %rd35512, %rd35511;
	shl.b64 	%rd35514, %rd35513, 3;
	add.s64 	%rd35515, %rd35514, %rd35513;
	shr.u64 	%rd35516, %rd35515, 17;
	xor.b64  	%rd35517, %rd35516, %rd35515;
	shl.b64 	%rd35518, %rd35517, 5;
	add.s64 	%rd35519, %rd35518, %rd35517;
	ld.u64 	%rd35520, [%rd35447+48];
	mad.lo.s64 	%rd35521, %rd35520, 2654435761, %rd35519;
	shl.b64 	%rd35522, %rd35521, 13;
	add.s64 	%rd35523, %rd35522, %rd35521;
	shr.u64 	%rd35524, %rd35523, 7;
	xor.b64  	%rd35525, %rd35524, %rd35523;
	shl.b64 	%rd35526, %rd35525, 3;
	add.s64 	%rd35527, %rd35526, %rd35525;
	shr.u64 	%rd35528, %rd35527, 17;
	xor.b64  	%rd35529, %rd35528, %rd35527;
	shl.b64 	%rd35530, %rd35529, 5;
	add.s64 	%rd35531, %rd35530, %rd35529;
	ld.u64 	%rd35532, [%rd35447+56];
	mad.lo.s64 	%rd35533, %rd35532, 2654435761, %rd35531;
	shl.b64 	%rd35534, %rd35533, 13;
	add.s64 	%rd35535, %rd35534, %rd35533;
	shr.u64 	%rd35536, %rd35535, 7;
	xor.b64  	%rd35537, %rd35536, %rd35535;
	shl.b64 	%rd35538, %rd35537, 3;
	add.s64 	%rd35539, %rd35538, %rd35537;
	shr.u64 	%rd35540, %rd35539, 17;
	xor.b64  	%rd35541, %rd35540, %rd35539;
	shl.b64 	%rd35542, %rd35541, 5;
	add.s64 	%rd53893, %rd35542, %rd35541;
	add.s64 	%rd53885, %rd53885, 8;
	add.s64 	%rd53883, %rd53883, 8;
	setp.ne.s64 	%p1662, %rd53883, %rd654;
	@%p1662 bra 	$L__BB8_334;
$L__BB8_335:
	setp.eq.s64 	%p1663, %rd181, 0;
	@%p1663 bra 	$L__BB8_343;
	setp.lt.u64 	%p1664, %rd182, 3;
	@%p1664 bra 	$L__BB8_338;
	shl.b64 	%rd35544, %rd53885, 3;
	add.s64 	%rd35545, %rd54812, %rd35544;
	ld.u64 	%rd35546, [%rd35545];
	mad.lo.s64 	%rd35547, %rd35546, 2654435761, %rd53893;
	shl.b64 	%rd35548, %rd35547, 13;
	add.s64 	%rd35549, %rd35548, %rd35547;
	shr.u64 	%rd35550, %rd35549, 7;
	xor.b64  	%rd35551, %rd35550, %rd35549;
	shl.b64 	%rd35552, %rd35551, 3;
	add.s64 	%rd35553, %rd35552, %rd35551;
	shr.u64 	%rd35554, %rd35553, 17;
	xor.b64  	%rd35555, %rd35554, %rd35553;
	shl.b64 	%rd35556, %rd35555, 5;
	add.s64 	%rd35557, %rd35556, %rd35555;
	ld.u64 	%rd35558, [%rd35545+8];
	mad.lo.s64 	%rd35559, %rd35558, 2654435761, %rd35557;
	shl.b64 	%rd35560, %rd35559, 13;
	add.s64 	%rd35561, %rd35560, %rd35559;
	shr.u64 	%rd35562, %rd35561, 7;
	xor.b64  	%rd35563, %rd35562, %rd35561;
	shl.b64 	%rd35564, %rd35563, 3;
	add.s64 	%rd35565, %rd35564, %rd35563;
	shr.u64 	%rd35566, %rd35565, 17;
	xor.b64  	%rd35567, %rd35566, %rd35565;
	shl.b64 	%rd35568, %rd35567, 5;
	add.s64 	%rd35569, %rd35568, %rd35567;
	ld.u64 	%rd35570, [%rd35545+16];
	mad.lo.s64 	%rd35571, %rd35570, 2654435761, %rd35569;
	shl.b64 	%rd35572, %rd35571, 13;
	add.s64 	%rd35573, %rd35572, %rd35571;
	shr.u64 	%rd35574, %rd35573, 7;
	xor.b64  	%rd35575, %rd35574, %rd35573;
	shl.b64 	%rd35576, %rd35575, 3;
	add.s64 	%rd35577, %rd35576, %rd35575;
	shr.u64 	%rd35578, %rd35577, 17;
	xor.b64  	%rd35579, %rd35578, %rd35577;
	shl.b64 	%rd35580, %rd35579, 5;
	add.s64 	%rd35581, %rd35580, %rd35579;
	ld.u64 	%rd35582, [%rd35545+24];
	mad.lo.s64 	%rd35583, %rd35582, 2654435761, %rd35581;
	shl.b64 	%rd35584, %rd35583, 13;
	add.s64 	%rd35585, %rd35584, %rd35583;
	shr.u64 	%rd35586, %rd35585, 7;
	xor.b64  	%rd35587, %rd35586, %rd35585;
	shl.b64 	%rd35588, %rd35587, 3;
	add.s64 	%rd35589, %rd35588, %rd35587;
	shr.u64 	%rd35590, %rd35589, 17;
	xor.b64  	%rd35591, %rd35590, %rd35589;
	shl.b64 	%rd35592, %rd35591, 5;
	add.s64 	%rd53893, %rd35592, %rd35591;
	add.s64 	%rd53885, %rd53885, 4;
$L__BB8_338:
	setp.eq.s64 	%p1665, %rd183, 0;
	@%p1665 bra 	$L__BB8_343;
	setp.eq.s64 	%p1666, %rd184, 0;
	@%p1666 bra 	$L__BB8_341;
	shl.b64 	%rd35594, %rd53885, 3;
	add.s64 	%rd35595, %rd54812, %rd35594;
	ld.u64 	%rd35596, [%rd35595];
	mad.lo.s64 	%rd35597, %rd35596, 2654435761, %rd53893;
	shl.b64 	%rd35598, %rd35597, 13;
	add.s64 	%rd35599, %rd35598, %rd35597;
	shr.u64 	%rd35600, %rd35599, 7;
	xor.b64  	%rd35601, %rd35600, %rd35599;
	shl.b64 	%rd35602, %rd35601, 3;
	add.s64 	%rd35603, %rd35602, %rd35601;
	shr.u64 	%rd35604, %rd35603, 17;
	xor.b64  	%rd35605, %rd35604, %rd35603;
	shl.b64 	%rd35606, %rd35605, 5;
	add.s64 	%rd35607, %rd35606, %rd35605;
	ld.u64 	%rd35608, [%rd35595+8];
	mad.lo.s64 	%rd35609, %rd35608, 2654435761, %rd35607;
	shl.b64 	%rd35610, %rd35609, 13;
	add.s64 	%rd35611, %rd35610, %rd35609;
	shr.u64 	%rd35612, %rd35611, 7;
	xor.b64  	%rd35613, %rd35612, %rd35611;
	shl.b64 	%rd35614, %rd35613, 3;
	add.s64 	%rd35615, %rd35614, %rd35613;
	shr.u64 	%rd35616, %rd35615, 17;
	xor.b64  	%rd35617, %rd35616, %rd35615;
	shl.b64 	%rd35618, %rd35617, 5;
	add.s64 	%rd53893, %rd35618, %rd35617;
	add.s64 	%rd53885, %rd53885, 2;
$L__BB8_341:
	@%p1656 bra 	$L__BB8_343;
	shl.b64 	%rd35619, %rd53885, 3;
	add.s64 	%rd35620, %rd54812, %rd35619;
	ld.u64 	%rd35621, [%rd35620];
	mad.lo.s64 	%rd35622, %rd35621, 2654435761, %rd53893;
	shl.b64 	%rd35623, %rd35622, 13;
	add.s64 	%rd35624, %rd35623, %rd35622;
	shr.u64 	%rd35625, %rd35624, 7;
	xor.b64  	%rd35626, %rd35625, %rd35624;
	shl.b64 	%rd35627, %rd35626, 3;
	add.s64 	%rd35628, %rd35627, %rd35626;
	shr.u64 	%rd35629, %rd35628, 17;
	xor.b64  	%rd35630, %rd35629, %rd35628;
	shl.b64 	%rd35631, %rd35630, 5;
	add.s64 	%rd53893, %rd35631, %rd35630;
$L__BB8_343:
	mov.b64 	%rd53898, 0;
	mov.u64 	%rd53906, %rd53898;
	@%p1661 bra 	$L__BB8_346;
	and.b64  	%rd676, %rd2, -8;
	mov.b64 	%rd53898, 0;
	mov.u64 	%rd53896, %rd53898;
$L__BB8_345:
	.pragma "nounroll";
	shl.b64 	%rd35635, %rd53898, 3;
	add.s64 	%rd35636, %rd53736, %rd35635;
	ld.u64 	%rd35637, [%rd35636];
	mad.lo.s64 	%rd35638, %rd35637, 2654435761, %rd53906;
	shl.b64 	%rd35639, %rd35638, 13;
	add.s64 	%rd35640, %rd35639, %rd35638;
	shr.u64 	%rd35641, %rd35640, 7;
	xor.b64  	%rd35642, %rd35641, %rd35640;
	shl.b64 	%rd35643, %rd35642, 3;
	add.s64 	%rd35644, %rd35643, %rd35642;
	shr.u64 	%rd35645, %rd35644, 17;
	xor.b64  	%rd35646, %rd35645, %rd35644;
	shl.b64 	%rd35647, %rd35646, 5;
	add.s64 	%rd35648, %rd35647, %rd35646;
	ld.u64 	%rd35649, [%rd35636+8];
	mad.lo.s64 	%rd35650, %rd35649, 2654435761, %rd35648;
	shl.b64 	%rd35651, %rd35650, 13;
	add.s64 	%rd35652, %rd35651, %rd35650;
	shr.u64 	%rd35653, %rd35652, 7;
	xor.b64  	%rd35654, %rd35653, %rd35652;
	shl.b64 	%rd35655, %rd35654, 3;
	add.s64 	%rd35656, %rd35655, %rd35654;
	shr.u64 	%rd35657, %rd35656, 17;
	xor.b64  	%rd35658, %rd35657, %rd35656;
	shl.b64 	%rd35659, %rd35658, 5;
	add.s64 	%rd35660, %rd35659, %rd35658;
	ld.u64 	%rd35661, [%rd35636+16];
	mad.lo.s64 	%rd35662, %rd35661, 2654435761, %rd35660;
	shl.b64 	%rd35663, %rd35662, 13;
	add.s64 	%rd35664, %rd35663, %rd35662;
	shr.u64 	%rd35665, %rd35664, 7;
	xor.b64  	%rd35666, %rd35665, %rd35664;
	shl.b64 	%rd35667, %rd35666, 3;
	add.s64 	%rd35668, %rd35667, %rd35666;
	shr.u64 	%rd35669, %rd35668, 17;
	xor.b64  	%rd35670, %rd35669, %rd35668;
	shl.b64 	%rd35671, %rd35670, 5;
	add.s64 	%rd35672, %rd35671, %rd35670;
	ld.u64 	%rd35673, [%rd35636+24];
	mad.lo.s64 	%rd35674, %rd35673, 2654435761, %rd35672;
	shl.b64 	%rd35675, %rd35674, 13;
	add.s64 	%rd35676, %rd35675, %rd35674;
	shr.u64 	%rd35677, %rd35676, 7;
	xor.b64  	%rd35678, %rd35677, %rd35676;
	shl.b64 	%rd35679, %rd35678, 3;
	add.s64 	%rd35680, %rd35679, %rd35678;
	shr.u64 	%rd35681, %rd35680, 17;
	xor.b64  	%rd35682, %rd35681, %rd35680;
	shl.b64 	%rd35683, %rd35682, 5;
	add.s64 	%rd35684, %rd35683, %rd35682;
	ld.u64 	%rd35685, [%rd35636+32];
	mad.lo.s64 	%rd35686, %rd35685, 2654435761, %rd35684;
	shl.b64 	%rd35687, %rd35686, 13;
	add.s64 	%rd35688, %rd35687, %rd35686;
	shr.u64 	%rd35689, %rd35688, 7;
	xor.b64  	%rd35690, %rd35689, %rd35688;
	shl.b64 	%rd35691, %rd35690, 3;
	add.s64 	%rd35692, %rd35691, %rd35690;
	shr.u64 	%rd35693, %rd35692, 17;
	xor.b64  	%rd35694, %rd35693, %rd35692;
	shl.b64 	%rd35695, %rd35694, 5;
	add.s64 	%rd35696, %rd35695, %rd35694;
	ld.u64 	%rd35697, [%rd35636+40];
	mad.lo.s64 	%rd35698, %rd35697, 2654435761, %rd35696;
	shl.b64 	%rd35699, %rd35698, 13;
	add.s64 	%rd35700, %rd35699, %rd35698;
	shr.u64 	%rd35701, %rd35700, 7;
	xor.b64  	%rd35702, %rd35701, %rd35700;
	shl.b64 	%rd35703, %rd35702, 3;
	add.s64 	%rd35704, %rd35703, %rd35702;
	shr.u64 	%rd35705, %rd35704, 17;
	xor.b64  	%rd35706, %rd35705, %rd35704;
	shl.b64 	%rd35707, %rd35706, 5;
	add.s64 	%rd35708, %rd35707, %rd35706;
	ld.u64 	%rd35709, [%rd35636+48];
	mad.lo.s64 	%rd35710, %rd35709, 2654435761, %rd35708;
	shl.b64 	%rd35711, %rd35710, 13;
	add.s64 	%rd35712, %rd35711, %rd35710;
	shr.u64 	%rd35713, %rd35712, 7;
	xor.b64  	%rd35714, %rd35713, %rd35712;
	shl.b64 	%rd35715, %rd35714, 3;
	add.s64 	%rd35716, %rd35715, %rd35714;
	shr.u64 	%rd35717, %rd35716, 17;
	xor.b64  	%rd35718, %rd35717, %rd35716;
	shl.b64 	%rd35719, %rd35718, 5;
	add.s64 	%rd35720, %rd35719, %rd35718;
	ld.u64 	%rd35721, [%rd35636+56];
	mad.lo.s64 	%rd35722, %rd35721, 2654435761, %rd35720;
	shl.b64 	%rd35723, %rd35722, 13;
	add.s64 	%rd35724, %rd35723, %rd35722;
	shr.u64 	%rd35725, %rd35724, 7;
	xor.b64  	%rd35726, %rd35725, %rd35724;
	shl.b64 	%rd35727, %rd35726, 3;
	add.s64 	%rd35728, %rd35727, %rd35726;
	shr.u64 	%rd35729, %rd35728, 17;
	xor.b64  	%rd35730, %rd35729, %rd35728;
	shl.b64 	%rd35731, %rd35730, 5;
	add.s64 	%rd53906, %rd35731, %rd35730;
	add.s64 	%rd53898, %rd53898, 8;
	add.s64 	%rd53896, %rd53896, 8;
	setp.ne.s64 	%p1669, %rd53896, %rd676;
	@%p1669 bra 	$L__BB8_345;
$L__BB8_346:
	@%p1663 bra 	$L__BB8_354;
	setp.lt.u64 	%p1671, %rd182, 3;
	@%p1671 bra 	$L__BB8_349;
	shl.b64 	%rd35733, %rd53898, 3;
	add.s64 	%rd35734, %rd53736, %rd35733;
	ld.u64 	%rd35735, [%rd35734];
	mad.lo.s64 	%rd35736, %rd35735, 2654435761, %rd53906;
	shl.b64 	%rd35737, %rd35736, 13;
	add.s64 	%rd35738, %rd35737, %rd35736;
	shr.u64 	%rd35739, %rd35738, 7;
	xor.b64  	%rd35740, %rd35739, %rd35738;
	shl.b64 	%rd35741, %rd35740, 3;
	add.s64 	%rd35742, %rd35741, %rd35740;
	shr.u64 	%rd35743, %rd35742, 17;
	xor.b64  	%rd35744, %rd35743, %rd35742;
	shl.b64 	%rd35745, %rd35744, 5;
	add.s64 	%rd35746, %rd35745, %rd35744;
	ld.u64 	%rd35747, [%rd35734+8];
	mad.lo.s64 	%rd35748, %rd35747, 2654435761, %rd35746;
	shl.b64 	%rd35749, %rd35748, 13;
	add.s64 	%rd35750, %rd35749, %rd35748;
	shr.u64 	%rd35751, %rd35750, 7;
	xor.b64  	%rd35752, %rd35751, %rd35750;
	shl.b64 	%rd35753, %rd35752, 3;
	add.s64 	%rd35754, %rd35753, %rd35752;
	shr.u64 	%rd35755, %rd35754, 17;
	xor.b64  	%rd35756, %rd35755, %rd35754;
	shl.b64 	%rd35757, %rd35756, 5;
	add.s64 	%rd35758, %rd35757, %rd35756;
	ld.u64 	%rd35759, [%rd35734+16];
	mad.lo.s64 	%rd35760, %rd35759, 2654435761, %rd35758;
	shl.b64 	%rd35761, %rd35760, 13;
	add.s64 	%rd35762, %rd35761, %rd35760;
	shr.u64 	%rd35763, %rd35762, 7;
	xor.b64  	%rd35764, %rd35763, %rd35762;
	shl.b64 	%rd35765, %rd35764, 3;
	add.s64 	%rd35766, %rd35765, %rd35764;
	shr.u64 	%rd35767, %rd35766, 17;
	xor.b64  	%rd35768, %rd35767, %rd35766;
	shl.b64 	%rd35769, %rd35768, 5;
	add.s64 	%rd35770, %rd35769, %rd35768;
	ld.u64 	%rd35771, [%rd35734+24];
	mad.lo.s64 	%rd35772, %rd35771, 2654435761, %rd35770;
	shl.b64 	%rd35773, %rd35772, 13;
	add.s64 	%rd35774, %rd35773, %rd35772;
	shr.u64 	%rd35775, %rd35774, 7;
	xor.b64  	%rd35776, %rd35775, %rd35774;
	shl.b64 	%rd35777, %rd35776, 3;
	add.s64 	%rd35778, %rd35777, %rd35776;
	shr.u64 	%rd35779, %rd35778, 17;
	xor.b64  	%rd35780, %rd35779, %rd35778;
	shl.b64 	%rd35781, %rd35780, 5;
	add.s64 	%rd53906, %rd35781, %rd35780;
	add.s64 	%rd53898, %rd53898, 4;
$L__BB8_349:
	setp.eq.s64 	%p1672, %rd183, 0;
	@%p1672 bra 	$L__BB8_354;
	setp.eq.s64 	%p1673, %rd184, 0;
	@%p1673 bra 	$L__BB8_352;
	shl.b64 	%rd35783, %rd53898, 3;
	add.s64 	%rd35784, %rd53736, %rd35783;
	ld.u64 	%rd35785, [%rd35784];
	mad.lo.s64 	%rd35786, %rd35785, 2654435761, %rd53906;
	shl.b64 	%rd35787, %rd35786, 13;
	add.s64 	%rd35788, %rd35787, %rd35786;
	shr.u64 	%rd35789, %rd35788, 7;
	xor.b64  	%rd35790, %rd35789, %rd35788;
	shl.b64 	%rd35791, %rd35790, 3;
	add.s64 	%rd35792, %rd35791, %rd35790;
	shr.u64 	%rd35793, %rd35792, 17;
	xor.b64  	%rd35794, %rd35793, %rd35792;
	shl.b64 	%rd35795, %rd35794, 5;
	add.s64 	%rd35796, %rd35795, %rd35794;
	ld.u64 	%rd35797, [%rd35784+8];
	mad.lo.s64 	%rd35798, %rd35797, 2654435761, %rd35796;
	shl.b64 	%rd35799, %rd35798, 13;
	add.s64 	%rd35800, %rd35799, %rd35798;
	shr.u64 	%rd35801, %rd35800, 7;
	xor.b64  	%rd35802, %rd35801, %rd35800;
	shl.b64 	%rd35803, %rd35802, 3;
	add.s64 	%rd35804, %rd35803, %rd35802;
	shr.u64 	%rd35805, %rd35804, 17;
	xor.b64  	%rd35806, %rd35805, %rd35804;
	shl.b64 	%rd35807, %rd35806, 5;
	add.s64 	%rd53906, %rd35807, %rd35806;
	add.s64 	%rd53898, %rd53898, 2;
$L__BB8_352:
	@%p1656 bra 	$L__BB8_354;
	shl.b64 	%rd35808, %rd53898, 3;
	add.s64 	%rd35809, %rd53736, %rd35808;
	ld.u64 	%rd35810, [%rd35809];
	mad.lo.s64 	%rd35811, %rd35810, 2654435761, %rd53906;
	shl.b64 	%rd35812, %rd35811, 13;
	add.s64 	%rd35813, %rd35812, %rd35811;
	shr.u64 	%rd35814, %rd35813, 7;
	xor.b64  	%rd35815, %rd35814, %rd35813;
	shl.b64 	%rd35816, %rd35815, 3;
	add.s64 	%rd35817, %rd35816, %rd35815;
	shr.u64 	%rd35818, %rd35817, 17;
	xor.b64  	%rd35819, %rd35818, %rd35817;
	shl.b64 	%rd35820, %rd35819, 5;
	add.s64 	%rd53906, %rd35820, %rd35819;
$L__BB8_354:
	setp.lt.u64 	%p1675, %rd53893, %rd53906;
	mov.u64 	%rd53908, %rd54812;
	@%p1675 bra 	$L__BB8_355;
	bra.uni 	$L__BB8_360;
$L__BB8_355:
	mov.u64 	%rd53908, %rd53736;
	mov.u64 	%rd53736, %rd54812;
	bra.uni 	$L__BB8_360;
$L__BB8_356:
	setp.eq.s32 	%p1676, %r1, 0;
	mov.u64 	%rd53908, %rd54812;
	@%p1676 bra 	$L__BB8_360;
	mov.b64 	%rd53907, 0;
$L__BB8_358:
	shl.b64 	%rd35822, %rd53907, 3;
	add.s64 	%rd35823, %rd54812, %rd35822;
	ld.u64 	%rd699, [%rd35823];
	add.s64 	%rd35824, %rd53736, %rd35822;
	ld.u64 	%rd700, [%rd35824];
	setp.lt.u64 	%p1677, %rd699, %rd700;
	@%p1677 bra 	$L__BB8_355;
	setp.le.u64 	%p1678, %rd699, %rd700;
	add.s64 	%rd53907, %rd53907, 1;
	setp.lt.u64 	%p1679, %rd53907, %rd13;
	and.pred  	%p1680, %p1678, %p1679;
	mov.u64 	%rd53908, %rd54812;
	@%p1680 bra 	$L__BB8_358;
$L__BB8_360:
	setp.eq.s64 	%p1681, %rd180, 0;
	mov.b64 	%rd53913, -3750763034362895579;
	mov.b64 	%rd53914, 0;
	@%p1681 bra 	$L__BB8_363;
	and.b64  	%rd704, %rd2, -2;
	mov.b64 	%rd53913, -3750763034362895579;
	mov.b64 	%rd53914, 0;
	mov.u64 	%rd53912, %rd53914;
$L__BB8_362:
	shl.b64 	%rd35831, %rd53914, 3;
	add.s64 	%rd35832, %rd53650, %rd35831;
	ld.u64 	%rd35833, [%rd35832];
	and.b64  	%rd35834, %rd35833, 255;
	xor.b64  	%rd35835, %rd35834, %rd53913;
	mul.lo.s64 	%rd35836, %rd35835, 1099511628211;
	shr.u64 	%rd35837, %rd35833, 8;
	and.b64  	%rd35838, %rd35837, 255;
	xor.b64  	%rd35839, %rd35838, %rd35836;
	mul.lo.s64 	%rd35840, %rd35839, 1099511628211;
	shr.u64 	%rd35841, %rd35833, 16;
	and.b64  	%rd35842, %rd35841, 255;
	xor.b64  	%rd35843, %rd35842, %rd35840;
	mul.lo.s64 	%rd35844, %rd35843, 1099511628211;
	shr.u64 	%rd35845, %rd35833, 24;
	and.b64  	%rd35846, %rd35845, 255;
	xor.b64  	%rd35847, %rd35846, %rd35844;
	mul.lo.s64 	%rd35848, %rd35847, 1099511628211;
	shr.u64 	%rd35849, %rd35833, 32;
	and.b64  	%rd35850, %rd35849, 255;
	xor.b64  	%rd35851, %rd35850, %rd35848;
	mul.lo.s64 	%rd35852, %rd35851, 1099511628211;
	shr.u64 	%rd35853, %rd35833, 40;
	and.b64  	%rd35854, %rd35853, 255;
	xor.b64  	%rd35855, %rd35854, %rd35852;
	mul.lo.s64 	%rd35856, %rd35855, 1099511628211;
	shr.u64 	%rd35857, %rd35833, 48;
	and.b64  	%rd35858, %rd35857, 255;
	xor.b64  	%rd35859, %rd35858, %rd35856;
	mul.lo.s64 	%rd35860, %rd35859, 1099511628211;
	shr.u64 	%rd35861, %rd35833, 56;
	xor.b64  	%rd35862, %rd35861, %rd35860;
	mul.lo.s64 	%rd35863, %rd35862, 1099511628211;
	ld.u64 	%rd35864, [%rd35832+8];
	and.b64  	%rd35865, %rd35864, 255;
	xor.b64  	%rd35866, %rd35865, %rd35863;
	mul.lo.s64 	%rd35867, %rd35866, 1099511628211;
	shr.u64 	%rd35868, %rd35864, 8;
	and.b64  	%rd35869, %rd35868, 255;
	xor.b64  	%rd35870, %rd35869, %rd35867;
	mul.lo.s64 	%rd35871, %rd35870, 1099511628211;
	shr.u64 	%rd35872, %rd35864, 16;
	and.b64  	%rd35873, %rd35872, 255;
	xor.b64  	%rd35874, %rd35873, %rd35871;
	mul.lo.s64 	%rd35875, %rd35874, 1099511628211;
	shr.u64 	%rd35876, %rd35864, 24;
	and.b64  	%rd35877, %rd35876, 255;
	xor.b64  	%rd35878, %rd35877, %rd35875;
	mul.lo.s64 	%rd35879, %rd35878, 1099511628211;
	shr.u64 	%rd35880, %rd35864, 32;
	and.b64  	%rd35881, %rd35880, 255;
	xor.b64  	%rd35882, %rd35881, %rd35879;
	mul.lo.s64 	%rd35883, %rd35882, 1099511628211;
	shr.u64 	%rd35884, %rd35864, 40;
	and.b64  	%rd35885, %rd35884, 255;
	xor.b64  	%rd35886, %rd35885, %rd35883;
	mul.lo.s64 	%rd35887, %rd35886, 1099511628211;
	shr.u64 	%rd35888, %rd35864, 48;
	and.b64  	%rd35889, %rd35888, 255;
	xor.b64  	%rd35890, %rd35889, %rd35887;
	mul.lo.s64 	%rd35891, %rd35890, 1099511628211;
	shr.u64 	%rd35892, %rd35864, 56;
	xor.b64  	%rd35893, %rd35892, %rd35891;
	mul.lo.s64 	%rd53913, %rd35893, 1099511628211;
	add.s64 	%rd53914, %rd53914, 2;
	add.s64 	%rd53912, %rd53912, 2;
	setp.ne.s64 	%p1682, %rd53912, %rd704;
	@%p1682 bra 	$L__BB8_362;
$L__BB8_363:
	setp.eq.s64 	%p1683, %rd185, 0;
	@%p1683 bra 	$L__BB8_365;
	shl.b64 	%rd35894, %rd53914, 3;
	add.s64 	%rd35895, %rd53650, %rd35894;
	ld.u64 	%rd35896, [%rd35895];
	and.b64  	%rd35897, %rd35896, 255;
	xor.b64  	%rd35898, %rd35897, %rd53913;
	mul.lo.s64 	%rd35899, %rd35898, 1099511628211;
	shr.u64 	%rd35900, %rd35896, 8;
	and.b64  	%rd35901, %rd35900, 255;
	xor.b64  	%rd35902, %rd35901, %rd35899;
	mul.lo.s64 	%rd35903, %rd35902, 1099511628211;
	shr.u64 	%rd35904, %rd35896, 16;
	and.b64  	%rd35905, %rd35904, 255;
	xor.b64  	%rd35906, %rd35905, %rd35903;
	mul.lo.s64 	%rd35907, %rd35906, 1099511628211;
	shr.u64 	%rd35908, %rd35896, 24;
	and.b64  	%rd35909, %rd35908, 255;
	xor.b64  	%rd35910, %rd35909, %rd35907;
	mul.lo.s64 	%rd35911, %rd35910, 1099511628211;
	shr.u64 	%rd35912, %rd35896, 32;
	and.b64  	%rd35913, %rd35912, 255;
	xor.b64  	%rd35914, %rd35913, %rd35911;
	mul.lo.s64 	%rd35915, %rd35914, 1099511628211;
	shr.u64 	%rd35916, %rd35896, 40;
	and.b64  	%rd35917, %rd35916, 255;
	xor.b64  	%rd35918, %rd35917, %rd35915;
	mul.lo.s64 	%rd35919, %rd35918, 1099511628211;
	shr.u64 	%rd35920, %rd35896, 48;
	and.b64  	%rd35921, %rd35920, 255;
	xor.b64  	%rd35922, %rd35921, %rd35919;
	mul.lo.s64 	%rd35923, %rd35922, 1099511628211;
	shr.u64 	%rd35924, %rd35896, 56;
	xor.b64  	%rd35925, %rd35924, %rd35923;
	mul.lo.s64 	%rd53913, %rd35925, 1099511628211;
$L__BB8_365:
	mov.b64 	%rd53920, -3750763034362895579;
	mov.b64 	%rd53921, 0;
	@%p1681 bra 	$L__BB8_368;
	and.b64  	%rd716, %rd2, -2;
	mov.b64 	%rd53920, -3750763034362895579;
	mov.b64 	%rd53921, 0;
	mov.u64 	%rd53919, %rd53921;
$L__BB8_367:
	shl.b64 	%rd35931, %rd53921, 3;
	add.s64 	%rd35932, %rd53651, %rd35931;
	ld.u64 	%rd35933, [%rd35932];
	and.b64  	%rd35934, %rd35933, 255;
	xor.b64  	%rd35935, %rd35934, %rd53920;
	mul.lo.s64 	%rd35936, %rd35935, 1099511628211;
	shr.u64 	%rd35937, %rd35933, 8;
	and.b64  	%rd35938, %rd35937, 255;
	xor.b64  	%rd35939, %rd35938, %rd35936;
	mul.lo.s64 	%rd35940, %rd35939, 1099511628211;
	shr.u64 	%rd35941, %rd35933, 16;
	and.b64  	%rd35942, %rd35941, 255;
	xor.b64  	%rd35943, %rd35942, %rd35940;
	mul.lo.s64 	%rd35944, %rd35943, 1099511628211;
	shr.u64 	%rd35945, %rd35933, 24;
	and.b64  	%rd35946, %rd35945, 255;
	xor.b64  	%rd35947, %rd35946, %rd35944;
	mul.lo.s64 	%rd35948, %rd35947, 1099511628211;
	shr.u64 	%rd35949, %rd35933, 32;
	and.b64  	%rd35950, %rd35949, 255;
	xor.b64  	%rd35951, %rd35950, %rd35948;
	mul.lo.s64 	%rd35952, %rd35951, 1099511628211;
	shr.u64 	%rd35953, %rd35933, 40;
	and.b64  	%rd35954, %rd35953, 255;
	xor.b64  	%rd35955, %rd35954, %rd35952;
	mul.lo.s64 	%rd35956, %rd35955, 1099511628211;
	shr.u64 	%rd35957, %rd35933, 48;
	and.b64  	%rd35958, %rd35957, 255;
	xor.b64  	%rd35959, %rd35958, %rd35956;
	mul.lo.s64 	%rd35960, %rd35959, 1099511628211;
	shr.u64 	%rd35961, %rd35933, 56;
	xor.b64  	%rd35962, %rd35961, %rd35960;
	mul.lo.s64 	%rd35963, %rd35962, 1099511628211;
	ld.u64 	%rd35964, [%rd35932+8];
	and.b64  	%rd35965, %rd35964, 255;
	xor.b64  	%rd35966, %rd35965, %rd35963;
	mul.lo.s64 	%rd35967, %rd35966, 1099511628211;
	shr.u64 	%rd35968, %rd35964, 8;
	and.b64  	%rd35969, %rd35968, 255;
	xor.b64  	%rd35970, %rd35969, %rd35967;
	mul.lo.s64 	%rd35971, %rd35970, 1099511628211;
	shr.u64 	%rd35972, %rd35964, 16;
	and.b64  	%rd35973, %rd35972, 255;
	xor.b64  	%rd35974, %rd35973, %rd35971;
	mul.lo.s64 	%rd35975, %rd35974, 1099511628211;
	shr.u64 	%rd35976, %rd35964, 24;
	and.b64  	%rd35977, %rd35976, 255;
	xor.b64  	%rd35978, %rd35977, %rd35975;
	mul.lo.s64 	%rd35979, %rd35978, 1099511628211;
	shr.u64 	%rd35980, %rd35964, 32;
	and.b64  	%rd35981, %rd35980, 255;
	xor.b64  	%rd35982, %rd35981, %rd35979;
	mul.lo.s64 	%rd35983, %rd35982, 1099511628211;
	shr.u64 	%rd35984, %rd35964, 40;
	and.b64  	%rd35985, %rd35984, 255;
	xor.b64  	%rd35986, %rd35985, %rd35983;
	mul.lo.s64 	%rd35987, %rd35986, 1099511628211;
	shr.u64 	%rd35988, %rd35964, 48;
	and.b64  	%rd35989, %rd35988, 255;
	xor.b64  	%rd35990, %rd35989, %rd35987;
	mul.lo.s64 	%rd35991, %rd35990, 1099511628211;
	shr.u64 	%rd35992, %rd35964, 56;
	xor.b64  	%rd35993, %rd35992, %rd35991;
	mul.lo.s64 	%rd53920, %rd35993, 1099511628211;
	add.s64 	%rd53921, %rd53921, 2;
	add.s64 	%rd53919, %rd53919, 2;
	setp.ne.s64 	%p1685, %rd53919, %rd716;
	@%p1685 bra 	$L__BB8_367;
$L__BB8_368:
	@%p1683 bra 	$L__BB8_370;
	shl.b64 	%rd35994, %rd53921, 3;
	add.s64 	%rd35995, %rd53651, %rd35994;
	ld.u64 	%rd35996, [%rd35995];
	and.b64  	%rd35997, %rd35996, 255;
	xor.b64  	%rd35998, %rd35997, %rd53920;
	mul.lo.s64 	%rd35999, %rd35998, 1099511628211;
	shr.u64 	%rd36000, %rd35996, 8;
	and.b64  	%rd36001, %rd36000, 255;
	xor.b64  	%rd36002, %rd36001, %rd35999;
	mul.lo.s64 	%rd36003, %rd36002, 1099511628211;
	shr.u64 	%rd36004, %rd35996, 16;
	and.b64  	%rd36005, %rd36004, 255;
	xor.b64  	%rd36006, %rd36005, %rd36003;
	mul.lo.s64 	%rd36007, %rd36006, 1099511628211;
	shr.u64 	%rd36008, %rd35996, 24;
	and.b64  	%rd36009, %rd36008, 255;
	xor.b64  	%rd36010, %rd36009, %rd36007;
	mul.lo.s64 	%rd36011, %rd36010, 1099511628211;
	shr.u64 	%rd36012, %rd35996, 32;
	and.b64  	%rd36013, %rd36012, 255;
	xor.b64  	%rd36014, %rd36013, %rd36011;
	mul.lo.s64 	%rd36015, %rd36014, 1099511628211;
	shr.u64 	%rd36016, %rd35996, 40;
	and.b64  	%rd36017, %rd36016, 255;
	xor.b64  	%rd36018, %rd36017, %rd36015;
	mul.lo.s64 	%rd36019, %rd36018, 1099511628211;
	shr.u64 	%rd36020, %rd35996, 48;
	and.b64  	%rd36021, %rd36020, 255;
	xor.b64  	%rd36022, %rd36021, %rd36019;
	mul.lo.s64 	%rd36023, %rd36022, 1099511628211;
	shr.u64 	%rd36024, %rd35996, 56;
	xor.b64  	%rd36025, %rd36024, %rd36023;
	mul.lo.s64 	%rd53920, %rd36025, 1099511628211;
$L__BB8_370:
	setp.eq.s64 	%p1687, %rd53913, %rd53920;
	@%p1687 bra 	$L__BB8_395;
	setp.lt.u64 	%p1688, %rd180, 7;
	mov.b64 	%rd53928, 0;
	mov.u64 	%rd53936, %rd53928;
	@%p1688 bra 	$L__BB8_374;
	and.b64  	%rd728, %rd2, -8;
	mov.b64 	%rd53928, 0;
	mov.u64 	%rd53926, %rd53928;
$L__BB8_373:
	.pragma "nounroll";
	shl.b64 	%rd36029, %rd53928, 3;
	add.s64 	%rd36030, %rd53650, %rd36029;
	ld.u64 	%rd36031, [%rd36030];
	mad.lo.s64 	%rd36032, %rd36031, 2654435761, %rd53936;
	shl.b64 	%rd36033, %rd36032, 13;
	add.s64 	%rd36034, %rd36033, %rd36032;
	shr.u64 	%rd36035, %rd36034, 7;
	xor.b64  	%rd36036, %rd36035, %rd36034;
	shl.b64 	%rd36037, %rd36036, 3;
	add.s64 	%rd36038, %rd36037, %rd36036;
	shr.u64 	%rd36039, %rd36038, 17;
	xor.b64  	%rd36040, %rd36039, %rd36038;
	shl.b64 	%rd36041, %rd36040, 5;
	add.s64 	%rd36042, %rd36041, %rd36040;
	ld.u64 	%rd36043, [%rd36030+8];
	mad.lo.s64 	%rd36044, %rd36043, 2654435761, %rd36042;
	shl.b64 	%rd36045, %rd36044, 13;
	add.s64 	%rd36046, %rd36045, %rd36044;
	shr.u64 	%rd36047, %rd36046, 7;
	xor.b64  	%rd36048, %rd36047, %rd36046;
	shl.b64 	%rd36049, %rd36048, 3;
	add.s64 	%rd36050, %rd36049, %rd36048;
	shr.u64 	%rd36051, %rd36050, 17;
	xor.b64  	%rd36052, %rd36051, %rd36050;
	shl.b64 	%rd36053, %rd36052, 5;
	add.s64 	%rd36054, %rd36053, %rd36052;
	ld.u64 	%rd36055, [%rd36030+16];
	mad.lo.s64 	%rd36056, %rd36055, 2654435761, %rd36054;
	shl.b64 	%rd36057, %rd36056, 13;
	add.s64 	%rd36058, %rd36057, %rd36056;
	shr.u64 	%rd36059, %rd36058, 7;
	xor.b64  	%rd36060, %rd36059, %rd36058;
	shl.b64 	%rd36061, %rd36060, 3;
	add.s64 	%rd36062, %rd36061, %rd36060;
	shr.u64 	%rd36063, %rd36062, 17;
	xor.b64  	%rd36064, %rd36063, %rd36062;
	shl.b64 	%rd36065, %rd36064, 5;
	add.s64 	%rd36066, %rd36065, %rd36064;
	ld.u64 	%rd36067, [%rd36030+24];
	mad.lo.s64 	%rd36068, %rd36067, 2654435761, %rd36066;
	shl.b64 	%rd36069, %rd36068, 13;
	add.s64 	%rd36070, %rd36069, %rd36068;
	shr.u64 	%rd36071, %rd36070, 7;
	xor.b64  	%rd36072, %rd36071, %rd36070;
	shl.b64 	%rd36073, %rd36072, 3;
	add.s64 	%rd36074, %rd36073, %rd36072;
	shr.u64 	%rd36075, %rd36074, 17;
	xor.b64  	%rd36076, %rd36075, %rd36074;
	shl.b64 	%rd36077, %rd36076, 5;
	add.s64 	%rd36078, %rd36077, %rd36076;
	ld.u64 	%rd36079, [%rd36030+32];
	mad.lo.s64 	%rd36080, %rd36079, 2654435761, %rd36078;
	shl.b64 	%rd36081, %rd36080, 13;
	add.s64 	%rd36082, %rd36081, %rd36080;
	shr.u64 	%rd36083, %rd36082, 7;
	xor.b64  	%rd36084, %rd36083, %rd36082;
	shl.b64 	%rd36085, %rd36084, 3;
	add.s64 	%rd36086, %rd36085, %rd36084;
	shr.u64 	%rd36087, %rd36086, 17;
	xor.b64  	%rd36088, %rd36087, %rd36086;
	shl.b64 	%rd36089, %rd36088, 5;
	add.s64 	%rd36090, %rd36089, %rd36088;
	ld.u64 	%rd36091, [%rd36030+40];
	mad.lo.s64 	%rd36092, %rd36091, 2654435761, %rd36090;
	shl.b64 	%rd36093, %rd36092, 13;
	add.s64 	%rd36094, %rd36093, %rd36092;
	shr.u64 	%rd36095, %rd36094, 7;
	xor.b64  	%rd36096, %rd36095, %rd36094;
	shl.b64 	%rd36097, %rd36096, 3;
	add.s64 	%rd36098, %rd36097, %rd36096;
	shr.u64 	%rd36099, %rd36098, 17;
	xor.b64  	%rd36100, %rd36099, %rd36098;
	shl.b64 	%rd36101, %rd36100, 5;
	add.s64 	%rd36102, %rd36101, %rd36100;
	ld.u64 	%rd36103, [%rd36030+48];
	mad.lo.s64 	%rd36104, %rd36103, 2654435761, %rd36102;
	shl.b64 	%rd36105, %rd36104, 13;
	add.s64 	%rd36106, %rd36105, %rd36104;
	shr.u64 	%rd36107, %rd36106, 7;
	xor.b64  	%rd36108, %rd36107, %rd36106;
	shl.b64 	%rd36109, %rd36108, 3;
	add.s64 	%rd36110, %rd36109, %rd36108;
	shr.u64 	%rd36111, %rd36110, 17;
	xor.b64  	%rd36112, %rd36111, %rd36110;
	shl.b64 	%rd36113, %rd36112, 5;
	add.s64 	%rd36114, %rd36113, %rd36112;
	ld.u64 	%rd36115, [%rd36030+56];
	mad.lo.s64 	%rd36116, %rd36115, 2654435761, %rd36114;
	shl.b64 	%rd36117, %rd36116, 13;
	add.s64 	%rd36118, %rd36117, %rd36116;
	shr.u64 	%rd36119, %rd36118, 7;
	xor.b64  	%rd36120, %rd36119, %rd36118;
	shl.b64 	%rd36121, %rd36120, 3;
	add.s64 	%rd36122, %rd36121, %rd36120;
	shr.u64 	%rd36123, %rd36122, 17;
	xor.b64  	%rd36124, %rd36123, %rd36122;
	shl.b64 	%rd36125, %rd36124, 5;
	add.s64 	%rd53936, %rd36125, %rd36124;
	add.s64 	%rd53928, %rd53928, 8;
	add.s64 	%rd53926, %rd53926, 8;
	setp.ne.s64 	%p1689, %rd53926, %rd728;
	@%p1689 bra 	$L__BB8_373;
$L__BB8_374:
	setp.eq.s64 	%p1690, %rd181, 0;
	@%p1690 bra 	$L__BB8_382;
	setp.lt.u64 	%p1691, %rd182, 3;
	@%p1691 bra 	$L__BB8_377;
	shl.b64 	%rd36127, %rd53928, 3;
	add.s64 	%rd36128, %rd53650, %rd36127;
	ld.u64 	%rd36129, [%rd36128];
	mad.lo.s64 	%rd36130, %rd36129, 2654435761, %rd53936;
	shl.b64 	%rd36131, %rd36130, 13;
	add.s64 	%rd36132, %rd36131, %rd36130;
	shr.u64 	%rd36133, %rd36132, 7;
	xor.b64  	%rd36134, %rd36133, %rd36132;
	shl.b64 	%rd36135, %rd36134, 3;
	add.s64 	%rd36136, %rd36135, %rd36134;
	shr.u64 	%rd36137, %rd36136, 17;
	xor.b64  	%rd36138, %rd36137, %rd36136;
	shl.b64 	%rd36139, %rd36138, 5;
	add.s64 	%rd36140, %rd36139, %rd36138;
	ld.u64 	%rd36141, [%rd36128+8];
	mad.lo.s64 	%rd36142, %rd36141, 2654435761, %rd36140;
	shl.b64 	%rd36143, %rd36142, 13;
	add.s64 	%rd36144, %rd36143, %rd36142;
	shr.u64 	%rd36145, %rd36144, 7;
	xor.b64  	%rd36146, %rd36145, %rd36144;
	shl.b64 	%rd36147, %rd36146, 3;
	add.s64 	%rd36148, %rd36147, %rd36146;
	shr.u64 	%rd36149, %rd36148, 17;
	xor.b64  	%rd36150, %rd36149, %rd36148;
	shl.b64 	%rd36151, %rd36150, 5;
	add.s64 	%rd36152, %rd36151, %rd36150;
	ld.u64 	%rd36153, [%rd36128+16];
	mad.lo.s64 	%rd36154, %rd36153, 2654435761, %rd36152;
	shl.b64 	%rd36155, %rd36154, 13;
	add.s64 	%rd36156, %rd36155, %rd36154;
	shr.u64 	%rd36157, %rd36156, 7;
	xor.b64  	%rd36158, %rd36157, %rd36156;
	shl.b64 	%rd36159, %rd36158, 3;
	add.s64 	%rd36160, %rd36159, %rd36158;
	shr.u64 	%rd36161, %rd36160, 17;
	xor.b64  	%rd36162, %rd36161, %rd36160;
	shl.b64 	%rd36163, %rd36162, 5;
	add.s64 	%rd36164, %rd36163, %rd36162;
	ld.u64 	%rd36165, [%rd36128+24];
	mad.lo.s64 	%rd36166, %rd36165, 2654435761, %rd36164;
	shl.b64 	%rd36167, %rd36166, 13;
	add.s64 	%rd36168, %rd36167, %rd36166;
	shr.u64 	%rd36169, %rd36168, 7;
	xor.b64  	%rd36170, %rd36169, %rd36168;
	shl.b64 	%rd36171, %rd36170, 3;
	add.s64 	%rd36172, %rd36171, %rd36170;
	shr.u64 	%rd36173, %rd36172, 17;
	xor.b64  	%rd36174, %rd36173, %rd36172;
	shl.b64 	%rd36175, %rd36174, 5;
	add.s64 	%rd53936, %rd36175, %rd36174;
	add.s64 	%rd53928, %rd53928, 4;
$L__BB8_377:
	setp.eq.s64 	%p1692, %rd183, 0;
	@%p1692 bra 	$L__BB8_382;
	setp.eq.s64 	%p1693, %rd184, 0;
	@%p1693 bra 	$L__BB8_380;
	shl.b64 	%rd36177, %rd53928, 3;
	add.s64 	%rd36178, %rd53650, %rd36177;
	ld.u64 	%rd36179, [%rd36178];
	mad.lo.s64 	%rd36180, %rd36179, 2654435761, %rd53936;
	shl.b64 	%rd36181, %rd36180, 13;
	add.s64 	%rd36182, %rd36181, %rd36180;
	shr.u64 	%rd36183, %rd36182, 7;
	xor.b64  	%rd36184, %rd36183, %rd36182;
	shl.b64 	%rd36185, %rd36184, 3;
	add.s64 	%rd36186, %rd36185, %rd36184;
	shr.u64 	%rd36187, %rd36186, 17;
	xor.b64  	%rd36188, %rd36187, %rd36186;
	shl.b64 	%rd36189, %rd36188, 5;
	add.s64 	%rd36190, %rd36189, %rd36188;
	ld.u64 	%rd36191, [%rd36178+8];
	mad.lo.s64 	%rd36192, %rd36191, 2654435761, %rd36190;
	shl.b64 	%rd36193, %rd36192, 13;
	add.s64 	%rd36194, %rd36193, %rd36192;
	shr.u64 	%rd36195, %rd36194, 7;
	xor.b64  	%rd36196, %rd36195, %rd36194;
	shl.b64 	%rd36197, %rd36196, 3;
	add.s64 	%rd36198, %rd36197, %rd36196;
	shr.u64 	%rd36199, %rd36198, 17;
	xor.b64  	%rd36200, %rd36199, %rd36198;
	shl.b64 	%rd36201, %rd36200, 5;
	add.s64 	%rd53936, %rd36201, %rd36200;
	add.s64 	%rd53928, %rd53928, 2;
$L__BB8_380:
	@%p1683 bra 	$L__BB8_382;
	shl.b64 	%rd36202, %rd53928, 3;
	add.s64 	%rd36203, %rd53650, %rd36202;
	ld.u64 	%rd36204, [%rd36203];
	mad.lo.s64 	%rd36205, %rd36204, 2654435761, %rd53936;
	shl.b64 	%rd36206, %rd36205, 13;
	add.s64 	%rd36207, %rd36206, %rd36205;
	shr.u64 	%rd36208, %rd36207, 7;
	xor.b64  	%rd36209, %rd36208, %rd36207;
	shl.b64 	%rd36210, %rd36209, 3;
	add.s64 	%rd36211, %rd36210, %rd36209;
	shr.u64 	%rd36212, %rd36211, 17;
	xor.b64  	%rd36213, %rd36212, %rd36211;
	shl.b64 	%rd36214, %rd36213, 5;
	add.s64 	%rd53936, %rd36214, %rd36213;
$L__BB8_382:
	mov.b64 	%rd53941, 0;
	mov.u64 	%rd53949, %rd53941;
	@%p1688 bra 	$L__BB8_385;
	and.b64  	%rd750, %rd2, -8;
	mov.b64 	%rd53941, 0;
	mov.u64 	%rd53939, %rd53941;
$L__BB8_384:
	.pragma "nounroll";
	shl.b64 	%rd36218, %rd53941, 3;
	add.s64 	%rd36219, %rd53651, %rd36218;
	ld.u64 	%rd36220, [%rd36219];
	mad.lo.s64 	%rd36221, %rd36220, 2654435761, %rd53949;
	shl.b64 	%rd36222, %rd36221, 13;
	add.s64 	%rd36223, %rd36222, %rd36221;
	shr.u64 	%rd36224, %rd36223, 7;
	xor.b64  	%rd36225, %rd36224, %rd36223;
	shl.b64 	%rd36226, %rd36225, 3;
	add.s64 	%rd36227, %rd36226, %rd36225;
	shr.u64 	%rd36228, %rd36227, 17;
	xor.b64  	%rd36229, %rd36228, %rd36227;
	shl.b64 	%rd36230, %rd36229, 5;
	add.s64 	%rd36231, %rd36230, %rd36229;
	ld.u64 	%rd36232, [%rd36219+8];
	mad.lo.s64 	%rd36233, %rd36232, 2654435761, %rd36231;
	shl.b64 	%rd36234, %rd36233, 13;
	add.s64 	%rd36235, %rd36234, %rd36233;
	shr.u64 	%rd36236, %rd36235, 7;
	xor.b64  	%rd36237, %rd36236, %rd36235;
	shl.b64 	%rd36238, %rd36237, 3;
	add.s64 	%rd36239, %rd36238, %rd36237;
	shr.u64 	%rd36240, %rd36239, 17;
	xor.b64  	%rd36241, %rd36240, %rd36239;
	shl.b64 	%rd36242, %rd36241, 5;
	add.s64 	%rd36243, %rd36242, %rd36241;
	ld.u64 	%rd36244, [%rd36219+16];
	mad.lo.s64 	%rd36245, %rd36244, 2654435761, %rd36243;
	shl.b64 	%rd36246, %rd36245, 13;
	add.s64 	%rd36247, %rd36246, %rd36245;
	shr.u64 	%rd36248, %rd36247, 7;
	xor.b64  	%rd36249, %rd36248, %rd36247;
	shl.b64 	%rd36250, %rd36249, 3;
	add.s64 	%rd36251, %rd36250, %rd36249;
	shr.u64 	%rd36252, %rd36251, 17;
	xor.b64  	%rd36253, %rd36252, %rd36251;
	shl.b64 	%rd36254, %rd36253, 5;
	add.s64 	%rd36255, %rd36254, %rd36253;
	ld.u64 	%rd36256, [%rd36219+24];
	mad.lo.s64 	%rd36257, %rd36256, 2654435761, %rd36255;
	shl.b64 	%rd36258, %rd36257, 13;
	add.s64 	%rd36259, %rd36258, %rd36257;
	shr.u64 	%rd36260, %rd36259, 7;
	xor.b64  	%rd36261, %rd36260, %rd36259;
	shl.b64 	%rd36262, %rd36261, 3;
	add.s64 	%rd36263, %rd36262, %rd36261;
	shr.u64 	%rd36264, %rd36263, 17;
	xor.b64  	%rd36265, %rd36264, %rd36263;
	shl.b64 	%rd36266, %rd36265, 5;
	add.s64 	%rd36267, %rd36266, %rd36265;
	ld.u64 	%rd36268, [%rd36219+32];
	mad.lo.s64 	%rd36269, %rd36268, 2654435761, %rd36267;
	shl.b64 	%rd36270, %rd36269, 13;
	add.s64 	%rd36271, %rd36270, %rd36269;
	shr.u64 	%rd36272, %rd36271, 7;
	xor.b64  	%rd36273, %rd36272, %rd36271;
	shl.b64 	%rd36274, %rd36273, 3;
	add.s64 	%rd36275, %rd36274, %rd36273;
	shr.u64 	%rd36276, %rd36275, 17;
	xor.b64  	%rd36277, %rd36276, %rd36275;
	shl.b64 	%rd36278, %rd36277, 5;
	add.s64 	%rd36279, %rd36278, %rd36277;
	ld.u64 	%rd36280, [%rd36219+40];
	mad.lo.s64 	%rd36281, %rd36280, 2654435761, %rd36279;
	shl.b64 	%rd36282, %rd36281, 13;
	add.s64 	%rd36283, %rd36282, %rd36281;
	shr.u64 	%rd36284, %rd36283, 7;
	xor.b64  	%rd36285, %rd36284, %rd36283;
	shl.b64 	%rd36286, %rd36285, 3;
	add.s64 	%rd36287, %rd36286, %rd36285;
	shr.u64 	%rd36288, %rd36287, 17;
	xor.b64  	%rd36289, %rd36288, %rd36287;
	shl.b64 	%rd36290, %rd36289, 5;
	add.s64 	%rd36291, %rd36290, %rd36289;
	ld.u64 	%rd36292, [%rd36219+48];
	mad.lo.s64 	%rd36293, %rd36292, 2654435761, %rd36291;
	shl.b64 	%rd36294, %rd36293, 13;
	add.s64 	%rd36295, %rd36294, %rd36293;
	shr.u64 	%rd36296, %rd36295, 7;
	xor.b64  	%rd36297, %rd36296, %rd36295;
	shl.b64 	%rd36298, %rd36297, 3;
	add.s64 	%rd36299, %rd36298, %rd36297;
	shr.u64 	%rd36300, %rd36299, 17;
	xor.b64  	%rd36301, %rd36300, %rd36299;
	shl.b64 	%rd36302, %rd36301, 5;
	add.s64 	%rd36303, %rd36302, %rd36301;
	ld.u64 	%rd36304, [%rd36219+56];
	mad.lo.s64 	%rd36305, %rd36304, 2654435761, %rd36303;
	shl.b64 	%rd36306, %rd36305, 13;
	add.s64 	%rd36307, %rd36306, %rd36305;
	shr.u64 	%rd36308, %rd36307, 7;
	xor.b64  	%rd36309, %rd36308, %rd36307;
	shl.b64 	%rd36310, %rd36309, 3;
	add.s64 	%rd36311, %rd36310, %rd36309;
	shr.u64 	%rd36312, %rd36311, 17;
	xor.b64  	%rd36313, %rd36312, %rd36311;
	shl.b64 	%rd36314, %rd36313, 5;
	add.s64 	%rd53949, %rd36314, %rd36313;
	add.s64 	%rd53941, %rd53941, 8;
	add.s64 	%rd53939, %rd53939, 8;
	setp.ne.s64 	%p1696, %rd53939, %rd750;
	@%p1696 bra 	$L__BB8_384;
$L__BB8_385:
	@%p1690 bra 	$L__BB8_393;
	setp.lt.u64 	%p1698, %rd182, 3;
	@%p1698 bra 	$L__BB8_388;
	shl.b64 	%rd36316, %rd53941, 3;
	add.s64 	%rd36317, %rd53651, %rd36316;
	ld.u64 	%rd36318, [%rd36317];
	mad.lo.s64 	%rd36319, %rd36318, 2654435761, %rd53949;
	shl.b64 	%rd36320, %rd36319, 13;
	add.s64 	%rd36321, %rd36320, %rd36319;
	shr.u64 	%rd36322, %rd36321, 7;
	xor.b64  	%rd36323, %rd36322, %rd36321;
	shl.b64 	%rd36324, %rd36323, 3;
	add.s64 	%rd36325, %rd36324, %rd36323;
	shr.u64 	%rd36326, %rd36325, 17;
	xor.b64  	%rd36327, %rd36326, %rd36325;
	shl.b64 	%rd36328, %rd36327, 5;
	add.s64 	%rd36329, %rd36328, %rd36327;
	ld.u64 	%rd36330, [%rd36317+8];
	mad.lo.s64 	%rd36331, %rd36330, 2654435761, %rd36329;
	shl.b64 	%rd36332, %rd36331, 13;
	add.s64 	%rd36333, %rd36332, %rd36331;
	shr.u64 	%rd36334, %rd36333, 7;
	xor.b64  	%rd36335, %rd36334, %rd36333;
	shl.b64 	%rd36336, %rd36335, 3;
	add.s64 	%rd36337, %rd36336, %rd36335;
	shr.u64 	%rd36338, %rd36337, 17;
	xor.b64  	%rd36339, %rd36338, %rd36337;
	shl.b64 	%rd36340, %rd36339, 5;
	add.s64 	%rd36341, %rd36340, %rd36339;
	ld.u64 	%rd36342, [%rd36317+16];
	mad.lo.s64 	%rd36343, %rd36342, 2654435761, %rd36341;
	shl.b64 	%rd36344, %rd36343, 13;
	add.s64 	%rd36345, %rd36344, %rd36343;
	shr.u64 	%rd36346, %rd36345, 7;
	xor.b64  	%rd36347, %rd36346, %rd36345;
	shl.b64 	%rd36348, %rd36347, 3;
	add.s64 	%rd36349, %rd36348, %rd36347;
	shr.u64 	%rd36350, %rd36349, 17;
	xor.b64  	%rd36351, %rd36350, %rd36349;
	shl.b64 	%rd36352, %rd36351, 5;
	add.s64 	%rd36353, %rd36352, %rd36351;
	ld.u64 	%rd36354, [%rd36317+24];
	mad.lo.s64 	%rd36355, %rd36354, 2654435761, %rd36353;
	shl.b64 	%rd36356, %rd36355, 13;
	add.s64 	%rd36357, %rd36356, %rd36355;
	shr.u64 	%rd36358, %rd36357, 7;
	xor.b64  	%rd36359, %rd36358, %rd36357;
	shl.b64 	%rd36360, %rd36359, 3;
	add.s64 	%rd36361, %rd36360, %rd36359;
	shr.u64 	%rd36362, %rd36361, 17;
	xor.b64  	%rd36363, %rd36362, %rd36361;
	shl.b64 	%rd36364, %rd36363, 5;
	add.s64 	%rd53949, %rd36364, %rd36363;
	add.s64 	%rd53941, %rd53941, 4;
$L__BB8_388:
	setp.eq.s64 	%p1699, %rd183, 0;
	@%p1699 bra 	$L__BB8_393;
	setp.eq.s64 	%p1700, %rd184, 0;
	@%p1700 bra 	$L__BB8_391;
	shl.b64 	%rd36366, %rd53941, 3;
	add.s64 	%rd36367, %rd53651, %rd36366;
	ld.u64 	%rd36368, [%rd36367];
	mad.lo.s64 	%rd36369, %rd36368, 2654435761, %rd53949;
	shl.b64 	%rd36370, %rd36369, 13;
	add.s64 	%rd36371, %rd36370, %rd36369;
	shr.u64 	%rd36372, %rd36371, 7;
	xor.b64  	%rd36373, %rd36372, %rd36371;
	shl.b64 	%rd36374, %rd36373, 3;
	add.s64 	%rd36375, %rd36374, %rd36373;
	shr.u64 	%rd36376, %rd36375, 17;
	xor.b64  	%rd36377, %rd36376, %rd36375;
	shl.b64 	%rd36378, %rd36377, 5;
	add.s64 	%rd36379, %rd36378, %rd36377;
	ld.u64 	%rd36380, [%rd36367+8];
	mad.lo.s64 	%rd36381, %rd36380, 2654435761, %rd36379;
	shl.b64 	%rd36382, %rd36381, 13;
	add.s64 	%rd36383, %rd36382, %rd36381;
	shr.u64 	%rd36384, %rd36383, 7;
	xor.b64  	%rd36385, %rd36384, %rd36383;
	shl.b64 	%rd36386, %rd36385, 3;
	add.s64 	%rd36387, %rd36386, %rd36385;
	shr.u64 	%rd36388, %rd36387, 17;
	xor.b64  	%rd36389, %rd36388, %rd36387;
	shl.b64 	%rd36390, %rd36389, 5;
	add.s64 	%rd53949, %rd36390, %rd36389;
	add.s64 	%rd53941, %rd53941, 2;
$L__BB8_391:
	@%p1683 bra 	$L__BB8_393;
	shl.b64 	%rd36391, %rd53941, 3;
	add.s64 	%rd36392, %rd53651, %rd36391;
	ld.u64 	%rd36393, [%rd36392];
	mad.lo.s64 	%rd36394, %rd36393, 2654435761, %rd53949;
	shl.b64 	%rd36395, %rd36394, 13;
	add.s64 	%rd36396, %rd36395, %rd36394;
	shr.u64 	%rd36397, %rd36396, 7;
	xor.b64  	%rd36398, %rd36397, %rd36396;
	shl.b64 	%rd36399, %rd36398, 3;
	add.s64 	%rd36400, %rd36399, %rd36398;
	shr.u64 	%rd36401, %rd36400, 17;
	xor.b64  	%rd36402, %rd36401, %rd36400;
	shl.b64 	%rd36403, %rd36402, 5;
	add.s64 	%rd53949, %rd36403, %rd36402;
$L__BB8_393:
	setp.lt.u64 	%p1702, %rd53936, %rd53949;
	mov.u64 	%rd53951, %rd53650;
	@%p1702 bra 	$L__BB8_394;
	bra.uni 	$L__BB8_399;
$L__BB8_394:
	mov.u64 	%rd53951, %rd53651;
	mov.u64 	%rd53651, %rd53650;
	bra.uni 	$L__BB8_399;
$L__BB8_395:
	setp.eq.s32 	%p1703, %r1, 0;
	mov.u64 	%rd53951, %rd53650;
	@%p1703 bra 	$L__BB8_399;
	mov.b64 	%rd53950, 0;
$L__BB8_397:
	shl.b64 	%rd36405, %rd53950, 3;
	add.s64 	%rd36406, %rd53650, %rd36405;
	ld.u64 	%rd773, [%rd36406];
	add.s64 	%rd36407, %rd53651, %rd36405;
	ld.u64 	%rd774, [%rd36407];
	setp.lt.u64 	%p1704, %rd773, %rd774;
	@%p1704 bra 	$L__BB8_394;
	setp.le.u64 	%p1705, %rd773, %rd774;
	add.s64 	%rd53950, %rd53950, 1;
	setp.lt.u64 	%p1706, %rd53950, %rd13;
	and.pred  	%p1707, %p1705, %p1706;
	mov.u64 	%rd53951, %rd53650;
	@%p1707 bra 	$L__BB8_397;
$L__BB8_399:
	setp.eq.s64 	%p1708, %rd180, 0;
	mov.b64 	%rd53956, -3750763034362895579;
	mov.b64 	%rd53957, 0;
	@%p1708 bra 	$L__BB8_402;
	and.b64  	%rd778, %rd2, -2;
	mov.b64 	%rd53956, -3750763034362895579;
	mov.b64 	%rd53957, 0;
	mov.u64 	%rd53955, %rd53957;
$L__BB8_401:
	shl.b64 	%rd36414, %rd53957, 3;
	add.s64 	%rd36415, %rd53693, %rd36414;
	ld.u64 	%rd36416, [%rd36415];
	and.b64  	%rd36417, %rd36416, 255;
	xor.b64  	%rd36418, %rd36417, %rd53956;
	mul.lo.s64 	%rd36419, %rd36418, 1099511628211;
	shr.u64 	%rd36420, %rd36416, 8;
	and.b64  	%rd36421, %rd36420, 255;
	xor.b64  	%rd36422, %rd36421, %rd36419;
	mul.lo.s64 	%rd36423, %rd36422, 1099511628211;
	shr.u64 	%rd36424, %rd36416, 16;
	and.b64  	%rd36425, %rd36424, 255;
	xor.b64  	%rd36426, %rd36425, %rd36423;
	mul.lo.s64 	%rd36427, %rd36426, 1099511628211;
	shr.u64 	%rd36428, %rd36416, 24;
	and.b64  	%rd36429, %rd36428, 255;
	xor.b64  	%rd36430, %rd36429, %rd36427;
	mul.lo.s64 	%rd36431, %rd36430, 1099511628211;
	shr.u64 	%rd36432, %rd36416, 32;
	and.b64  	%rd36433, %rd36432, 255;
	xor.b64  	%rd36434, %rd36433, %rd36431;
	mul.lo.s64 	%rd36435, %rd36434, 1099511628211;
	shr.u64 	%rd36436, %rd36416, 40;
	and.b64  	%rd36437, %rd36436, 255;
	xor.b64  	%rd36438, %rd36437, %rd36435;
	mul.lo.s64 	%rd36439, %rd36438, 1099511628211;
	shr.u64 	%rd36440, %rd36416, 48;
	and.b64  	%rd36441, %rd36440, 255;
	xor.b64  	%rd36442, %rd36441, %rd36439;
	mul.lo.s64 	%rd36443, %rd36442, 1099511628211;
	shr.u64 	%rd36444, %rd36416, 56;
	xor.b64  	%rd36445, %rd36444, %rd36443;
	mul.lo.s64 	%rd36446, %rd36445, 1099511628211;
	ld.u64 	%rd36447, [%rd36415+8];
	and.b64  	%rd36448, %rd36447, 255;
	xor.b64  	%rd36449, %rd36448, %rd36446;
	mul.lo.s64 	%rd36450, %rd36449, 1099511628211;
	shr.u64 	%rd36451, %rd36447, 8;
	and.b64  	%rd36452, %rd36451, 255;
	xor.b64  	%rd36453, %rd36452, %rd36450;
	mul.lo.s64 	%rd36454, %rd36453, 1099511628211;
	shr.u64 	%rd36455, %rd36447, 16;
	and.b64  	%rd36456, %rd36455, 255;
	xor.b64  	%rd36457, %rd36456, %rd36454;
	mul.lo.s64 	%rd36458, %rd36457, 1099511628211;
	shr.u64 	%rd36459, %rd36447, 24;
	and.b64  	%rd36460, %rd36459, 255;
	xor.b64  	%rd36461, %rd36460, %rd36458;
	mul.lo.s64 	%rd36462, %rd36461, 1099511628211;
	shr.u64 	%rd36463, %rd36447, 32;
	and.b64  	%rd36464, %rd36463, 255;
	xor.b64  	%rd36465, %rd36464, %rd36462;
	mul.lo.s64 	%rd36466, %rd36465, 1099511628211;
	shr.u64 	%rd36467, %rd36447, 40;
	and.b64  	%rd36468, %rd36467, 255;
	xor.b64  	%rd36469, %rd36468, %rd36466;
	mul.lo.s64 	%rd36470, %rd36469, 1099511628211;
	shr.u64 	%rd36471, %rd36447, 48;
	and.b64  	%rd36472, %rd36471, 255;
	xor.b64  	%rd36473, %rd36472, %rd36470;
	mul.lo.s64 	%rd36474, %rd36473, 1099511628211;
	shr.u64 	%rd36475, %rd36447, 56;
	xor.b64  	%rd36476, %rd36475, %rd36474;
	mul.lo.s64 	%rd53956, %rd36476, 1099511628211;
	add.s64 	%rd53957, %rd53957, 2;
	add.s64 	%rd53955, %rd53955, 2;
	setp.ne.s64 	%p1709, %rd53955, %rd778;
	@%p1709 bra 	$L__BB8_401;
$L__BB8_402:
	setp.eq.s64 	%p1710, %rd185, 0;
	@%p1710 bra 	$L__BB8_404;
	shl.b64 	%rd36477, %rd53957, 3;
	add.s64 	%rd36478, %rd53693, %rd36477;
	ld.u64 	%rd36479, [%rd36478];
	and.b64  	%rd36480, %rd36479, 255;
	xor.b64  	%rd36481, %rd36480, %rd53956;
	mul.lo.s64 	%rd36482, %rd36481, 1099511628211;
	shr.u64 	%rd36483, %rd36479, 8;
	and.b64  	%rd36484, %rd36483, 255;
	xor.b64  	%rd36485, %rd36484, %rd36482;
	mul.lo.s64 	%rd36486, %rd36485, 1099511628211;
	shr.u64 	%rd36487, %rd36479, 16;
	and.b64  	%rd36488, %rd36487, 255;
	xor.b64  	%rd36489, %rd36488, %rd36486;
	mul.lo.s64 	%rd36490, %rd36489, 1099511628211;
	shr.u64 	%rd36491, %rd36479, 24;
	and.b64  	%rd36492, %rd36491, 255;
	xor.b64  	%rd36493, %rd36492, %rd36490;
	mul.lo.s64 	%rd36494, %rd36493, 1099511628211;
	shr.u64 	%rd36495, %rd36479, 32;
	and.b64  	%rd36496, %rd36495, 255;
	xor.b64  	%rd36497, %rd36496, %rd36494;
	mul.lo.s64 	%rd36498, %rd36497, 1099511628211;
	shr.u64 	%rd36499, %rd36479, 40;
	and.b64  	%rd36500, %rd36499, 255;
	xor.b64  	%rd36501, %rd36500, %rd36498;
	mul.lo.s64 	%rd36502, %rd36501, 1099511628211;
	shr.u64 	%rd36503, %rd36479, 48;
	and.b64  	%rd36504, %rd36503, 255;
	xor.b64  	%rd36505, %rd36504, %rd36502;
	mul.lo.s64 	%rd36506, %rd36505, 1099511628211;
	shr.u64 	%rd36507, %rd36479, 56;
	xor.b64  	%rd36508, %rd36507, %rd36506;
	mul.lo.s64 	%rd53956, %rd36508, 1099511628211;
$L__BB8_404:
	mov.b64 	%rd53963, -3750763034362895579;
	mov.b64 	%rd53964, 0;
	@%p1708 bra 	$L__BB8_407;
	and.b64  	%rd790, %rd2, -2;
	mov.b64 	%rd53963, -3750763034362895579;
	mov.b64 	%rd53964, 0;
	mov.u64 	%rd53962, %rd53964;
$L__BB8_406:
	shl.b64 	%rd36514, %rd53964, 3;
	add.s64 	%rd36515, %rd53822, %rd36514;
	ld.u64 	%rd36516, [%rd36515];
	and.b64  	%rd36517, %rd36516, 255;
	xor.b64  	%rd36518, %rd36517, %rd53963;
	mul.lo.s64 	%rd36519, %rd36518, 1099511628211;
	shr.u64 	%rd36520, %rd36516, 8;
	and.b64  	%rd36521, %rd36520, 255;
	xor.b64  	%rd36522, %rd36521, %rd36519;
	mul.lo.s64 	%rd36523, %rd36522, 1099511628211;
	shr.u64 	%rd36524, %rd36516, 16;
	and.b64  	%rd36525, %rd36524, 255;
	xor.b64  	%rd36526, %rd36525, %rd36523;
	mul.lo.s64 	%rd36527, %rd36526, 1099511628211;
	shr.u64 	%rd36528, %rd36516, 24;
	and.b64  	%rd36529, %rd36528, 255;
	xor.b64  	%rd36530, %rd36529, %rd36527;
	mul.lo.s64 	%rd36531, %rd36530, 1099511628211;
	shr.u64 	%rd36532, %rd36516, 32;
	and.b64  	%rd36533, %rd36532, 255;
	xor.b64  	%rd36534, %rd36533, %rd36531;
	mul.lo.s64 	%rd36535, %rd36534, 1099511628211;
	shr.u64 	%rd36536, %rd36516, 40;
	and.b64  	%rd36537, %rd36536, 255;
	xor.b64  	%rd36538, %rd36537, %rd36535;
	mul.lo.s64 	%rd36539, %rd36538, 1099511628211;
	shr.u64 	%rd36540, %rd36516, 48;
	and.b64  	%rd36541, %rd36540, 255;
	xor.b64  	%rd36542, %rd36541, %rd36539;
	mul.lo.s64 	%rd36543, %rd36542, 1099511628211;
	shr.u64 	%rd36544, %rd36516, 56;
	xor.b64  	%rd36545, %rd36544, %rd36543;
	mul.lo.s64 	%rd36546, %rd36545, 1099511628211;
	ld.u64 	%rd36547, [%rd36515+8];
	and.b64  	%rd36548, %rd36547, 255;
	xor.b64  	%rd36549, %rd36548, %rd36546;
	mul.lo.s64 	%rd36550, %rd36549, 1099511628211;
	shr.u64 	%rd36551, %rd36547, 8;
	and.b64  	%rd36552, %rd36551, 255;
	xor.b64  	%rd36553, %rd36552, %rd36550;
	mul.lo.s64 	%rd36554, %rd36553, 1099511628211;
	shr.u64 	%rd36555, %rd36547, 16;
	and.b64  	%rd36556, %rd36555, 255;
	xor.b64  	%rd36557, %rd36556, %rd36554;
	mul.lo.s64 	%rd36558, %rd36557, 1099511628211;
	shr.u64 	%rd36559, %rd36547, 24;
	and.b64  	%rd36560, %rd36559, 255;
	xor.b64  	%rd36561, %rd36560, %rd36558;
	mul.lo.s64 	%rd36562, %rd36561, 1099511628211;
	shr.u64 	%rd36563, %rd36547, 32;
	and.b64  	%rd36564, %rd36563, 255;
	xor.b64  	%rd36565, %rd36564, %rd36562;
	mul.lo.s64 	%rd36566, %rd36565, 1099511628211;
	shr.u64 	%rd36567, %rd36547, 40;
	and.b64  	%rd36568, %rd36567, 255;
	xor.b64  	%rd36569, %rd36568, %rd36566;
	mul.lo.s64 	%rd36570, %rd36569, 1099511628211;
	shr.u64 	%rd36571, %rd36547, 48;
	and.b64  	%rd36572, %rd36571, 255;
	xor.b64  	%rd36573, %rd36572, %rd36570;
	mul.lo.s64 	%rd36574, %rd36573, 1099511628211;
	shr.u64 	%rd36575, %rd36547, 56;
	xor.b64  	%rd36576, %rd36575, %rd36574;
	mul.lo.s64 	%rd53963, %rd36576, 1099511628211;
	add.s64 	%rd53964, %rd53964, 2;
	add.s64 	%rd53962, %rd53962, 2;
	setp.ne.s64 	%p1712, %rd53962, %rd790;
	@%p1712 bra 	$L__BB8_406;
$L__BB8_407:
	@%p1710 bra 	$L__BB8_409;
	shl.b64 	%rd36577, %rd53964, 3;
	add.s64 	%rd36578, %rd53822, %rd36577;
	ld.u64 	%rd36579, [%rd36578];
	and.b64  	%rd36580, %rd36579, 255;
	xor.b64  	%rd36581, %rd36580, %rd53963;
	mul.lo.s64 	%rd36582, %rd36581, 1099511628211;
	shr.u64 	%rd36583, %rd36579, 8;
	and.b64  	%rd36584, %rd36583, 255;
	xor.b64  	%rd36585, %rd36584, %rd36582;
	mul.lo.s64 	%rd36586, %rd36585, 1099511628211;
	shr.u64 	%rd36587, %rd36579, 16;
	and.b64  	%rd36588, %rd36587, 255;
	xor.b64  	%rd36589, %rd36588, %rd36586;
	mul.lo.s64 	%rd36590, %rd36589, 1099511628211;
	shr.u64 	%rd36591, %rd36579, 24;
	and.b64  	%rd36592, %rd36591, 255;
	xor.b64  	%rd36593, %rd36592, %rd36590;
	mul.lo.s64 	%rd36594, %rd36593, 1099511628211;
	shr.u64 	%rd36595, %rd36579, 32;
	and.b64  	%rd36596, %rd36595, 255;
	xor.b64  	%rd36597, %rd36596, %rd36594;
	mul.lo.s64 	%rd36598, %rd36597, 1099511628211;
	shr.u64 	%rd36599, %rd36579, 40;
	and.b64  	%rd36600, %rd36599, 255;
	xor.b64  	%rd36601, %rd36600, %rd36598;
	mul.lo.s64 	%rd36602, %rd36601, 1099511628211;
	shr.u64 	%rd36603, %rd36579, 48;
	and.b64  	%rd36604, %rd36603, 255;
	xor.b64  	%rd36605, %rd36604, %rd36602;
	mul.lo.s64 	%rd36606, %rd36605, 1099511628211;
	shr.u64 	%rd36607, %rd36579, 56;
	xor.b64  	%rd36608, %rd36607, %rd36606;
	mul.lo.s64 	%rd53963, %rd36608, 1099511628211;
$L__BB8_409:
	setp.eq.s64 	%p1714, %rd53956, %rd53963;
	@%p1714 bra 	$L__BB8_434;
	setp.lt.u64 	%p1715, %rd180, 7;
	mov.b64 	%rd53971, 0;
	mov.u64 	%rd53979, %rd53971;
	@%p1715 bra 	$L__BB8_413;
	and.b64  	%rd802, %rd2, -8;
	mov.b64 	%rd53971, 0;
	mov.u64 	%rd53969, %rd53971;
$L__BB8_412:
	.pragma "nounroll";
	shl.b64 	%rd36612, %rd53971, 3;
	add.s64 	%rd36613, %rd53693, %rd36612;
	ld.u64 	%rd36614, [%rd36613];
	mad.lo.s64 	%rd36615, %rd36614, 2654435761, %rd53979;
	shl.b64 	%rd36616, %rd36615, 13;
	add.s64 	%rd36617, %rd36616, %rd36615;
	shr.u64 	%rd36618, %rd36617, 7;
	xor.b64  	%rd36619, %rd36618, %rd36617;
	shl.b64 	%rd36620, %rd36619, 3;
	add.s64 	%rd36621, %rd36620, %rd36619;
	shr.u64 	%rd36622, %rd36621, 17;
	xor.b64  	%rd36623, %rd36622, %rd36621;
	shl.b64 	%rd36624, %rd36623, 5;
	add.s64 	%rd36625, %rd36624, %rd36623;
	ld.u64 	%rd36626, [%rd36613+8];
	mad.lo.s64 	%rd36627, %rd36626, 2654435761, %rd36625;
	shl.b64 	%rd36628, %rd36627, 13;
	add.s64 	%rd36629, %rd36628, %rd36627;
	shr.u64 	%rd36630, %rd36629, 7;
	xor.b64  	%rd36631, %rd36630, %rd36629;
	shl.b64 	%rd36632, %rd36631, 3;
	add.s64 	%rd36633, %rd36632, %rd36631;
	shr.u64 	%rd36634, %rd36633, 17;
	xor.b64  	%rd36635, %rd36634, %rd36633;
	shl.b64 	%rd36636, %rd36635, 5;
	add.s64 	%rd36637, %rd36636, %rd36635;
	ld.u64 	%rd36638, [%rd36613+16];
	mad.lo.s64 	%rd36639, %rd36638, 2654435761, %rd36637;
	shl.b64 	%rd36640, %rd36639, 13;
	add.s64 	%rd36641, %rd36640, %rd36639;
	shr.u64 	%rd36642, %rd36641, 7;
	xor.b64  	%rd36643, %rd36642, %rd36641;
	shl.b64 	%rd36644, %rd36643, 3;
	add.s64 	%rd36645, %rd36644, %rd36643;
	shr.u64 	%rd36646, %rd36645, 17;
	xor.b64  	%rd36647, %rd36646, %rd36645;
	shl.b64 	%rd36648, %rd36647, 5;
	add.s64 	%rd36649, %rd36648, %rd36647;
	ld.u64 	%rd36650, [%rd36613+24];
	mad.lo.s64 	%rd36651, %rd36650, 2654435761, %rd36649;
	shl.b64 	%rd36652, %rd36651, 13;
	add.s64 	%rd36653, %rd36652, %rd36651;
	shr.u64 	%rd36654, %rd36653, 7;
	xor.b64  	%rd36655, %rd36654, %rd36653;
	shl.b64 	%rd36656, %rd36655, 3;
	add.s64 	%rd36657, %rd36656, %rd36655;
	shr.u64 	%rd36658, %rd36657, 17;
	xor.b64  	%rd36659, %rd36658, %rd36657;
	shl.b64 	%rd36660, %rd36659, 5;
	add.s64 	%rd36661, %rd36660, %rd36659;
	ld.u64 	%rd36662, [%rd36613+32];
	mad.lo.s64 	%rd36663, %rd36662, 2654435761, %rd36661;
	shl.b64 	%rd36664, %rd36663, 13;
	add.s64 	%rd36665, %rd36664, %rd36663;
	shr.u64 	%rd36666, %rd36665, 7;
	xor.b64  	%rd36667, %rd36666, %rd36665;
	shl.b64 	%rd36668, %rd36667, 3;
	add.s64 	%rd36669, %rd36668, %rd36667;
	shr.u64 	%rd36670, %rd36669, 17;
	xor.b64  	%rd36671, %rd36670, %rd36669;
	shl.b64 	%rd36672, %rd36671, 5;
	add.s64 	%rd36673, %rd36672, %rd36671;
	ld.u64 	%rd36674, [%rd36613+40];
	mad.lo.s64 	%rd36675, %rd36674, 2654435761, %rd36673;
	shl.b64 	%rd36676, %rd36675, 13;
	add.s64 	%rd36677, %rd36676, %rd36675;
	shr.u64 	%rd36678, %rd36677, 7;
	xor.b64  	%rd36679, %rd36678, %rd36677;
	shl.b64 	%rd36680, %rd36679, 3;
	add.s64 	%rd36681, %rd36680, %rd36679;
	shr.u64 	%rd36682, %rd36681, 17;
	xor.b64  	%rd36683, %rd36682, %rd36681;
	shl.b64 	%rd36684, %rd36683, 5;
	add.s64 	%rd36685, %rd36684, %rd36683;
	ld.u64 	%rd36686, [%rd36613+48];
	mad.lo.s64 	%rd36687, %rd36686, 2654435761, %rd36685;
	shl.b64 	%rd36688, %rd36687, 13;
	add.s64 	%rd36689, %rd36688, %rd36687;
	shr.u64 	%rd36690, %rd36689, 7;
	xor.b64  	%rd36691, %rd36690, %rd36689;
	shl.b64 	%rd36692, %rd36691, 3;
	add.s64 	%rd36693, %rd36692, %rd36691;
	shr.u64 	%rd36694, %rd36693, 17;
	xor.b64  	%rd36695, %rd36694, %rd36693;
	shl.b64 	%rd36696, %rd36695, 5;
	add.s64 	%rd36697, %rd36696, %rd36695;
	ld.u64 	%rd36698, [%rd36613+56];
	mad.lo.s64 	%rd36699, %rd36698, 2654435761, %rd36697;
	shl.b64 	%rd36700, %rd36699, 13;
	add.s64 	%rd36701, %rd36700, %rd36699;
	shr.u64 	%rd36702, %rd36701, 7;
	xor.b64  	%rd36703, %rd36702, %rd36701;
	shl.b64 	%rd36704, %rd36703, 3;
	add.s64 	%rd36705, %rd36704, %rd36703;
	shr.u64 	%rd36706, %rd36705, 17;
	xor.b64  	%rd36707, %rd36706, %rd36705;
	shl.b64 	%rd36708, %rd36707, 5;
	add.s64 	%rd53979, %rd36708, %rd36707;
	add.s64 	%rd53971, %rd53971, 8;
	add.s64 	%rd53969, %rd53969, 8;
	setp.ne.s64 	%p1716, %rd53969, %rd802;
	@%p1716 bra 	$L__BB8_412;
$L__BB8_413:
	setp.eq.s64 	%p1717, %rd181, 0;
	@%p1717 bra 	$L__BB8_421;
	setp.lt.u64 	%p1718, %rd181, 4;
	@%p1718 bra 	$L__BB8_416;
	shl.b64 	%rd36710, %rd53971, 3;
	add.s64 	%rd36711, %rd53693, %rd36710;
	ld.u64 	%rd36712, [%rd36711];
	mad.lo.s64 	%rd36713, %rd36712, 2654435761, %rd53979;
	shl.b64 	%rd36714, %rd36713, 13;
	add.s64 	%rd36715, %rd36714, %rd36713;
	shr.u64 	%rd36716, %rd36715, 7;
	xor.b64  	%rd36717, %rd36716, %rd36715;
	shl.b64 	%rd36718, %rd36717, 3;
	add.s64 	%rd36719, %rd36718, %rd36717;
	shr.u64 	%rd36720, %rd36719, 17;
	xor.b64  	%rd36721, %rd36720, %rd36719;
	shl.b64 	%rd36722, %rd36721, 5;
	add.s64 	%rd36723, %rd36722, %rd36721;
	ld.u64 	%rd36724, [%rd36711+8];
	mad.lo.s64 	%rd36725, %rd36724, 2654435761, %rd36723;
	shl.b64 	%rd36726, %rd36725, 13;
	add.s64 	%rd36727, %rd36726, %rd36725;
	shr.u64 	%rd36728, %rd36727, 7;
	xor.b64  	%rd36729, %rd36728, %rd36727;
	shl.b64 	%rd36730, %rd36729, 3;
	add.s64 	%rd36731, %rd36730, %rd36729;
	shr.u64 	%rd36732, %rd36731, 17;
	xor.b64  	%rd36733, %rd36732, %rd36731;
	shl.b64 	%rd36734, %rd36733, 5;
	add.s64 	%rd36735, %rd36734, %rd36733;
	ld.u64 	%rd36736, [%rd36711+16];
	mad.lo.s64 	%rd36737, %rd36736, 2654435761, %rd36735;
	shl.b64 	%rd36738, %rd36737, 13;
	add.s64 	%rd36739, %rd36738, %rd36737;
	shr.u64 	%rd36740, %rd36739, 7;
	xor.b64  	%rd36741, %rd36740, %rd36739;
	shl.b64 	%rd36742, %rd36741, 3;
	add.s64 	%rd36743, %rd36742, %rd36741;
	shr.u64 	%rd36744, %rd36743, 17;
	xor.b64  	%rd36745, %rd36744, %rd36743;
	shl.b64 	%rd36746, %rd36745, 5;
	add.s64 	%rd36747, %rd36746, %rd36745;
	ld.u64 	%rd36748, [%rd36711+24];
	mad.lo.s64 	%rd36749, %rd36748, 2654435761, %rd36747;
	shl.b64 	%rd36750, %rd36749, 13;
	add.s64 	%rd36751, %rd36750, %rd36749;
	shr.u64 	%rd36752, %rd36751, 7;
	xor.b64  	%rd36753, %rd36752, %rd36751;
	shl.b64 	%rd36754, %rd36753, 3;
	add.s64 	%rd36755, %rd36754, %rd36753;
	shr.u64 	%rd36756, %rd36755, 17;
	xor.b64  	%rd36757, %rd36756, %rd36755;
	shl.b64 	%rd36758, %rd36757, 5;
	add.s64 	%rd53979, %rd36758, %rd36757;
	add.s64 	%rd53971, %rd53971, 4;
$L__BB8_416:
	setp.eq.s64 	%p1719, %rd183, 0;
	@%p1719 bra 	$L__BB8_421;
	setp.eq.s64 	%p1720, %rd184, 0;
	@%p1720 bra 	$L__BB8_419;
	shl.b64 	%rd36760, %rd53971, 3;
	add.s64 	%rd36761, %rd53693, %rd36760;
	ld.u64 	%rd36762, [%rd36761];
	mad.lo.s64 	%rd36763, %rd36762, 2654435761, %rd53979;
	shl.b64 	%rd36764, %rd36763, 13;
	add.s64 	%rd36765, %rd36764, %rd36763;
	shr.u64 	%rd36766, %rd36765, 7;
	xor.b64  	%rd36767, %rd36766, %rd36765;
	shl.b64 	%rd36768, %rd36767, 3;
	add.s64 	%rd36769, %rd36768, %rd36767;
	shr.u64 	%rd36770, %rd36769, 17;
	xor.b64  	%rd36771, %rd36770, %rd36769;
	shl.b64 	%rd36772, %rd36771, 5;
	add.s64 	%rd36773, %rd36772, %rd36771;
	ld.u64 	%rd36774, [%rd36761+8];
	mad.lo.s64 	%rd36775, %rd36774, 2654435761, %rd36773;
	shl.b64 	%rd36776, %rd36775, 13;
	add.s64 	%rd36777, %rd36776, %rd36775;
	shr.u64 	%rd36778, %rd36777, 7;
	xor.b64  	%rd36779, %rd36778, %rd36777;
	shl.b64 	%rd36780, %rd36779, 3;
	add.s64 	%rd36781, %rd36780, %rd36779;
	shr.u64 	%rd36782, %rd36781, 17;
	xor.b64  	%rd36783, %rd36782, %rd36781;
	shl.b64 	%rd36784, %rd36783, 5;
	add.s64 	%rd53979, %rd36784, %rd36783;
	add.s64 	%rd53971, %rd53971, 2;
$L__BB8_419:
	@%p1710 bra 	$L__BB8_421;
	shl.b64 	%rd36785, %rd53971, 3;
	add.s64 	%rd36786, %rd53693, %rd36785;
	ld.u64 	%rd36787, [%rd36786];
	mad.lo.s64 	%rd36788, %rd36787, 2654435761, %rd53979;
	shl.b64 	%rd36789, %rd36788, 13;
	add.s64 	%rd36790, %rd36789, %rd36788;
	shr.u64 	%rd36791, %rd36790, 7;
	xor.b64  	%rd36792, %rd36791, %rd36790;
	shl.b64 	%rd36793, %rd36792, 3;
	add.s64 	%rd36794, %rd36793, %rd36792;
	shr.u64 	%rd36795, %rd36794, 17;
	xor.b64  	%rd36796, %rd36795, %rd36794;
	shl.b64 	%rd36797, %rd36796, 5;
	add.s64 	%rd53979, %rd36797, %rd36796;
$L__BB8_421:
	mov.b64 	%rd53984, 0;
	mov.u64 	%rd53992, %rd53984;
	@%p1715 bra 	$L__BB8_424;
	and.b64  	%rd824, %rd2, -8;
	mov.b64 	%rd53984, 0;
	mov.u64 	%rd53982, %rd53984;
$L__BB8_423:
	.pragma "nounroll";
	shl.b64 	%rd36801, %rd53984, 3;
	add.s64 	%rd36802, %rd53822, %rd36801;
	ld.u64 	%rd36803, [%rd36802];
	mad.lo.s64 	%rd36804, %rd36803, 2654435761, %rd53992;
	shl.b64 	%rd36805, %rd36804, 13;
	add.s64 	%rd36806, %rd36805, %rd36804;
	shr.u64 	%rd36807, %rd36806, 7;
	xor.b64  	%rd36808, %rd36807, %rd36806;
	shl.b64 	%rd36809, %rd36808, 3;
	add.s64 	%rd36810, %rd36809, %rd36808;
	shr.u64 	%rd36811, %rd36810, 17;
	xor.b64  	%rd36812, %rd36811, %rd36810;
	shl.b64 	%rd36813, %rd36812, 5;
	add.s64 	%rd36814, %rd36813, %rd36812;
	ld.u64 	%rd36815, [%rd36802+8];
	mad.lo.s64 	%rd36816, %rd36815, 2654435761, %rd36814;
	shl.b64 	%rd36817, %rd36816, 13;
	add.s64 	%rd36818, %rd36817, %rd36816;
	shr.u64 	%rd36819, %rd36818, 7;
	xor.b64  	%rd36820, %rd36819, %rd36818;
	shl.b64 	%rd36821, %rd36820, 3;
	add.s64 	%rd36822, %rd36821, %rd36820;
	shr.u64 	%rd36823, %rd36822, 17;
	xor.b64  	%rd36824, %rd36823, %rd36822;
	shl.b64 	%rd36825, %rd36824, 5;
	add.s64 	%rd36826, %rd36825, %rd36824;
	ld.u64 	%rd36827, [%rd36802+16];
	mad.lo.s64 	%rd36828, %rd36827, 2654435761, %rd36826;
	shl.b64 	%rd36829, %rd36828, 13;
	add.s64 	%rd36830, %rd36829, %rd36828;
	shr.u64 	%rd36831, %rd36830, 7;
	xor.b64  	%rd36832, %rd36831, %rd36830;
	shl.b64 	%rd36833, %rd36832, 3;
	add.s64 	%rd36834, %rd36833, %rd36832;
	shr.u64 	%rd36835, %rd36834, 17;
	xor.b64  	%rd36836, %rd36835, %rd36834;
	shl.b64 	%rd36837, %rd36836, 5;
	add.s64 	%rd36838, %rd36837, %rd36836;
	ld.u64 	%rd36839, [%rd36802+24];
	mad.lo.s64 	%rd36840, %rd36839, 2654435761, %rd36838;
	shl.b64 	%rd36841, %rd36840, 13;
	add.s64 	%rd36842, %rd36841, %rd36840;
	shr.u64 	%rd36843, %rd36842, 7;
	xor.b64  	%rd36844, %rd36843, %rd36842;
	shl.b64 	%rd36845, %rd36844, 3;
	add.s64 	%rd36846, %rd36845, %rd36844;
	shr.u64 	%rd36847, %rd36846, 17;
	xor.b64  	%rd36848, %rd36847, %rd36846;
	shl.b64 	%rd36849, %rd36848, 5;
	add.s64 	%rd36850, %rd36849, %rd36848;
	ld.u64 	%rd36851, [%rd36802+32];
	mad.lo.s64 	%rd36852, %rd36851, 2654435761, %rd36850;
	shl.b64 	%rd36853, %rd36852, 13;
	add.s64 	%rd36854, %rd36853, %rd36852;
	shr.u64 	%rd36855, %rd36854, 7;
	xor.b64  	%rd36856, %rd36855, %rd36854;
	shl.b64 	%rd36857, %rd36856, 3;
	add.s64 	%rd36858, %rd36857, %rd36856;
	shr.u64 	%rd36859, %rd36858, 17;
	xor.b64  	%rd36860, %rd36859, %rd36858;
	shl.b64 	%rd36861, %rd36860, 5;
	add.s64 	%rd36862, %rd36861, %rd36860;
	ld.u64 	%rd36863, [%rd36802+40];
	mad.lo.s64 	%rd36864, %rd36863, 2654435761, %rd36862;
	shl.b64 	%rd36865, %rd36864, 13;
	add.s64 	%rd36866, %rd36865, %rd36864;
	shr.u64 	%rd36867, %rd36866, 7;
	xor.b64  	%rd36868, %rd36867, %rd36866;
	shl.b64 	%rd36869, %rd36868, 3;
	add.s64 	%rd36870, %rd36869, %rd36868;
	shr.u64 	%rd36871, %rd36870, 17;
	xor.b64  	%rd36872, %rd36871, %rd36870;
	shl.b64 	%rd36873, %rd36872, 5;
	add.s64 	%rd36874, %rd36873, %rd36872;
	ld.u64 	%rd36875, [%rd36802+48];
	mad.lo.s64 	%rd36876, %rd36875, 2654435761, %rd36874;
	shl.b64 	%rd36877, %rd36876, 13;
	add.s64 	%rd36878, %rd36877, %rd36876;
	shr.u64 	%rd36879, %rd36878, 7;
	xor.b64  	%rd36880, %rd36879, %rd36878;
	shl.b64 	%rd36881, %rd36880, 3;
	add.s64 	%rd36882, %rd36881, %rd36880;
	shr.u64 	%rd36883, %rd36882, 17;
	xor.b64  	%rd36884, %rd36883, %rd36882;
	shl.b64 	%rd36885, %rd36884, 5;
	add.s64 	%rd36886, %rd36885, %rd36884;
	ld.u64 	%rd36887, [%rd36802+56];
	mad.lo.s64 	%rd36888, %rd36887, 2654435761, %rd36886;
	shl.b64 	%rd36889, %rd36888, 13;
	add.s64 	%rd36890, %rd36889, %rd36888;
	shr.u64 	%rd36891, %rd36890, 7;
	xor.b64  	%rd36892, %rd36891, %rd36890;
	shl.b64 	%rd36893, %rd36892, 3;
	add.s64 	%rd36894, %rd36893, %rd36892;
	shr.u64 	%rd36895, %rd36894, 17;
	xor.b64  	%rd36896, %rd36895, %rd36894;
	shl.b64 	%rd36897, %rd36896, 5;
	add.s64 	%rd53992, %rd36897, %rd36896;
	add.s64 	%rd53984, %rd53984, 8;
	add.s64 	%rd53982, %rd53982, 8;
	setp.ne.s64 	%p1723, %rd53982, %rd824;
	@%p1723 bra 	$L__BB8_423;
$L__BB8_424:
	@%p1717 bra 	$L__BB8_432;
	setp.lt.u64 	%p1725, %rd182, 3;
	@%p1725 bra 	$L__BB8_427;
	shl.b64 	%rd36899, %rd53984, 3;
	add.s64 	%rd36900, %rd53822, %rd36899;
	ld.u64 	%rd36901, [%rd36900];
	mad.lo.s64 	%rd36902, %rd36901, 2654435761, %rd53992;
	shl.b64 	%rd36903, %rd36902, 13;
	add.s64 	%rd36904, %rd36903, %rd36902;
	shr.u64 	%rd36905, %rd36904, 7;
	xor.b64  	%rd36906, %rd36905, %rd36904;
	shl.b64 	%rd36907, %rd36906, 3;
	add.s64 	%rd36908, %rd36907, %rd36906;
	shr.u64 	%rd36909, %rd36908, 17;
	xor.b64  	%rd36910, %rd36909, %rd36908;
	shl.b64 	%rd36911, %rd36910, 5;
	add.s64 	%rd36912, %rd36911, %rd36910;
	ld.u64 	%rd36913, [%rd36900+8];
	mad.lo.s64 	%rd36914, %rd36913, 2654435761, %rd36912;
	shl.b64 	%rd36915, %rd36914, 13;
	add.s64 	%rd36916, %rd36915, %rd36914;
	shr.u64 	%rd36917, %rd36916, 7;
	xor.b64  	%rd36918, %rd36917, %rd36916;
	shl.b64 	%rd36919, %rd36918, 3;
	add.s64 	%rd36920, %rd36919, %rd36918;
	shr.u64 	%rd36921, %rd36920, 17;
	xor.b64  	%rd36922, %rd36921, %rd36920;
	shl.b64 	%rd36923, %rd36922, 5;
	add.s64 	%rd36924, %rd36923, %rd36922;
	ld.u64 	%rd36925, [%rd36900+16];
	mad.lo.s64 	%rd36926, %rd36925, 2654435761, %rd36924;
	shl.b64 	%rd36927, %rd36926, 13;
	add.s64 	%rd36928, %rd36927, %rd36926;
	shr.u64 	%rd36929, %rd36928, 7;
	xor.b64  	%rd36930, %rd36929, %rd36928;
	shl.b64 	%rd36931, %rd36930, 3;
	add.s64 	%rd36932, %rd36931, %rd36930;
	shr.u64 	%rd36933, %rd36932, 17;
	xor.b64  	%rd36934, %rd36933, %rd36932;
	shl.b64 	%rd36935, %rd36934, 5;
	add.s64 	%rd36936, %rd36935, %rd36934;
	ld.u64 	%rd36937, [%rd36900+24];
	mad.lo.s64 	%rd36938, %rd36937, 2654435761, %rd36936;
	shl.b64 	%rd36939, %rd36938, 13;
	add.s64 	%rd36940, %rd36939, %rd36938;
	shr.u64 	%rd36941, %rd36940, 7;
	xor.b64  	%rd36942, %rd36941, %rd36940;
	shl.b64 	%rd36943, %rd36942, 3;
	add.s64 	%rd36944, %rd36943, %rd36942;
	shr.u64 	%rd36945, %rd36944, 17;
	xor.b64  	%rd36946, %rd36945, %rd36944;
	shl.b64 	%rd36947, %rd36946, 5;
	add.s64 	%rd53992, %rd36947, %rd36946;
	add.s64 	%rd53984, %rd53984, 4;
$L__BB8_427:
	setp.eq.s64 	%p1726, %rd183, 0;
	@%p1726 bra 	$L__BB8_432;
	setp.eq.s64 	%p1727, %rd184, 0;
	@%p1727 bra 	$L__BB8_430;
	shl.b64 	%rd36949, %rd53984, 3;
	add.s64 	%rd36950, %rd53822, %rd36949;
	ld.u64 	%rd36951, [%rd36950];
	mad.lo.s64 	%rd36952, %rd36951, 2654435761, %rd53992;
	shl.b64 	%rd36953, %rd36952, 13;
	add.s64 	%rd36954, %rd36953, %rd36952;
	shr.u64 	%rd36955, %rd36954, 7;
	xor.b64  	%rd36956, %rd36955, %rd36954;
	shl.b64 	%rd36957, %rd36956, 3;
	add.s64 	%rd36958, %rd36957, %rd36956;
	shr.u64 	%rd36959, %rd36958, 17;
	xor.b64  	%rd36960, %rd36959, %rd36958;
	shl.b64 	%rd36961, %rd36960, 5;
	add.s64 	%rd36962, %rd36961, %rd36960;
	ld.u64 	%rd36963, [%rd36950+8];
	mad.lo.s64 	%rd36964, %rd36963, 2654435761, %rd36962;
	shl.b64 	%rd36965, %rd36964, 13;
	add.s64 	%rd36966, %rd36965, %rd36964;
	shr.u64 	%rd36967, %rd36966, 7;
	xor.b64  	%rd36968, %rd36967, %rd36966;
	shl.b64 	%rd36969, %rd36968, 3;
	add.s64 	%rd36970, %rd36969, %rd36968;
	shr.u64 	%rd36971, %rd36970, 17;
	xor.b64  	%rd36972, %rd36971, %rd36970;
	shl.b64 	%rd36973, %rd36972, 5;
	add.s64 	%rd53992, %rd36973, %rd36972;
	add.s64 	%rd53984, %rd53984, 2;
$L__BB8_430:
	@%p1710 bra 	$L__BB8_432;
	shl.b64 	%rd36974, %rd53984, 3;
	add.s64 	%rd36975, %rd53822, %rd36974;
	ld.u64 	%rd36976, [%rd36975];
	mad.lo.s64 	%rd36977, %rd36976, 2654435761, %rd53992;
	shl.b64 	%rd36978, %rd36977, 13;
	add.s64 	%rd36979, %rd36978, %rd36977;
	shr.u64 	%rd36980, %rd36979, 7;
	xor.b64  	%rd36981, %rd36980, %rd36979;
	shl.b64 	%rd36982, %rd36981, 3;
	add.s64 	%rd36983, %rd36982, %rd36981;
	shr.u64 	%rd36984, %rd36983, 17;
	xor.b64  	%rd36985, %rd36984, %rd36983;
	shl.b64 	%rd36986, %rd36985, 5;
	add.s64 	%rd53992, %rd36986, %rd36985;
$L__BB8_432:
	setp.lt.u64 	%p1729, %rd53979, %rd53992;
	mov.u64 	%rd53994, %rd53693;
	@%p1729 bra 	$L__BB8_433;
	bra.uni 	$L__BB8_438;
$L__BB8_433:
	mov.u64 	%rd53994, %rd53822;
	mov.u64 	%rd53822, %rd53693;
	bra.uni 	$L__BB8_438;
$L__BB8_434:
	setp.eq.s32 	%p1730, %r1, 0;
	mov.u64 	%rd53994, %rd53693;
	@%p1730 bra 	$L__BB8_438;
	mov.b64 	%rd53993, 0;
$L__BB8_436:
	shl.b64 	%rd36988, %rd53993, 3;
	add.s64 	%rd36989, %rd53693, %rd36988;
	ld.u64 	%rd847, [%rd36989];
	add.s64 	%rd36990, %rd53822, %rd36988;
	ld.u64 	%rd848, [%rd36990];
	setp.lt.u64 	%p1731, %rd847, %rd848;
	@%p1731 bra 	$L__BB8_433;
	setp.le.u64 	%p1732, %rd847, %rd848;
	add.s64 	%rd53993, %rd53993, 1;
	setp.lt.u64 	%p1733, %rd53993, %rd13;
	and.pred  	%p1734, %p1732, %p1733;
	mov.u64 	%rd53994, %rd53693;
	@%p1734 bra 	$L__BB8_436;
$L__BB8_438:
	setp.eq.s64 	%p1735, %rd180, 0;
	mov.b64 	%rd53999, -3750763034362895579;
	mov.b64 	%rd54000, 0;
	@%p1735 bra 	$L__BB8_441;
	and.b64  	%rd852, %rd2, -2;
	mov.b64 	%rd53999, -3750763034362895579;
	mov.b64 	%rd54000, 0;
	mov.u64 	%rd53998, %rd54000;
$L__BB8_440:
	shl.b64 	%rd36997, %rd54000, 3;
	add.s64 	%rd36998, %rd53736, %rd36997;
	ld.u64 	%rd36999, [%rd36998];
	and.b64  	%rd37000, %rd36999, 255;
	xor.b64  	%rd37001, %rd37000, %rd53999;
	mul.lo.s64 	%rd37002, %rd37001, 1099511628211;
	shr.u64 	%rd37003, %rd36999, 8;
	and.b64  	%rd37004, %rd37003, 255;
	xor.b64  	%rd37005, %rd37004, %rd37002;
	mul.lo.s64 	%rd37006, %rd37005, 1099511628211;
	shr.u64 	%rd37007, %rd36999, 16;
	and.b64  	%rd37008, %rd37007, 255;
	xor.b64  	%rd37009, %rd37008, %rd37006;
	mul.lo.s64 	%rd37010, %rd37009, 1099511628211;
	shr.u64 	%rd37011, %rd36999, 24;
	and.b64  	%rd37012, %rd37011, 255;
	xor.b64  	%rd37013, %rd37012, %rd37010;
	mul.lo.s64 	%rd37014, %rd37013, 1099511628211;
	shr.u64 	%rd37015, %rd36999, 32;
	and.b64  	%rd37016, %rd37015, 255;
	xor.b64  	%rd37017, %rd37016, %rd37014;
	mul.lo.s64 	%rd37018, %rd37017, 1099511628211;
	shr.u64 	%rd37019, %rd36999, 40;
	and.b64  	%rd37020, %rd37019, 255;
	xor.b64  	%rd37021, %rd37020, %rd37018;
	mul.lo.s64 	%rd37022, %rd37021, 1099511628211;
	shr.u64 	%rd37023, %rd36999, 48;
	and.b64  	%rd37024, %rd37023, 255;
	xor.b64  	%rd37025, %rd37024, %rd37022;
	mul.lo.s64 	%rd37026, %rd37025, 1099511628211;
	shr.u64 	%rd37027, %rd36999, 56;
	xor.b64  	%rd37028, %rd37027, %rd37026;
	mul.lo.s64 	%rd37029, %rd37028, 1099511628211;
	ld.u64 	%rd37030, [%rd36998+8];
	and.b64  	%rd37031, %rd37030, 255;
	xor.b64  	%rd37032, %rd37031, %rd37029;
	mul.lo.s64 	%rd37033, %rd37032, 1099511628211;
	shr.u64 	%rd37034, %rd37030, 8;
	and.b64  	%rd37035, %rd37034, 255;
	xor.b64  	%rd37036, %rd37035, %rd37033;
	mul.lo.s64 	%rd37037, %rd37036, 1099511628211;
	shr.u64 	%rd37038, %rd37030, 16;
	and.b64  	%rd37039, %rd37038, 255;
	xor.b64  	%rd37040, %rd37039, %rd37037;
	mul.lo.s64 	%rd37041, %rd37040, 1099511628211;
	shr.u64 	%rd37042, %rd37030, 24;
	and.b64  	%rd37043, %rd37042, 255;
	xor.b64  	%rd37044, %rd37043, %rd37041;
	mul.lo.s64 	%rd37045, %rd37044, 1099511628211;
	shr.u64 	%rd37046, %rd37030, 32;
	and.b64  	%rd37047, %rd37046, 255;
	xor.b64  	%rd37048, %rd37047, %rd37045;
	mul.lo.s64 	%rd37049, %rd37048, 1099511628211;
	shr.u64 	%rd37050, %rd37030, 40;
	and.b64  	%rd37051, %rd37050, 255;
	xor.b64  	%rd37052, %rd37051, %rd37049;
	mul.lo.s64 	%rd37053, %rd37052, 1099511628211;
	shr.u64 	%rd37054, %rd37030, 48;
	and.b64  	%rd37055, %rd37054, 255;
	xor.b64  	%rd37056, %rd37055, %rd37053;
	mul.lo.s64 	%rd37057, %rd37056, 1099511628211;
	shr.u64 	%rd37058, %rd37030, 56;
	xor.b64  	%rd37059, %rd37058, %rd37057;
	mul.lo.s64 	%rd53999, %rd37059, 1099511628211;
	add.s64 	%rd54000, %rd54000, 2;
	add.s64 	%rd53998, %rd53998, 2;
	setp.ne.s64 	%p1736, %rd53998, %rd852;
	@%p1736 bra 	$L__BB8_440;
$L__BB8_441:
	setp.eq.s64 	%p1737, %rd185, 0;
	@%p1737 bra 	$L__BB8_443;
	shl.b64 	%rd37060, %rd54000, 3;
	add.s64 	%rd37061, %rd53736, %rd37060;
	ld.u64 	%rd37062, [%rd37061];
	and.b64  	%rd37063, %rd37062, 255;
	xor.b64  	%rd37064, %rd37063, %rd53999;
	mul.lo.s64 	%rd37065, %rd37064, 1099511628211;
	shr.u64 	%rd37066, %rd37062, 8;
	and.b64  	%rd37067, %rd37066, 255;
	xor.b64  	%rd37068, %rd37067, %rd37065;
	mul.lo.s64 	%rd37069, %rd37068, 1099511628211;
	shr.u64 	%rd37070, %rd37062, 16;
	and.b64  	%rd37071, %rd37070, 255;
	xor.b64  	%rd37072, %rd37071, %rd37069;
	mul.lo.s64 	%rd37073, %rd37072, 1099511628211;
	shr.u64 	%rd37074, %rd37062, 24;
	and.b64  	%rd37075, %rd37074, 255;
	xor.b64  	%rd37076, %rd37075, %rd37073;
	mul.lo.s64 	%rd37077, %rd37076, 1099511628211;
	shr.u64 	%rd37078, %rd37062, 32;
	and.b64  	%rd37079, %rd37078, 255;
	xor.b64  	%rd37080, %rd37079, %rd37077;
	mul.lo.s64 	%rd37081, %rd37080, 1099511628211;
	shr.u64 	%rd37082, %rd37062, 40;
	and.b64  	%rd37083, %rd37082, 255;
	xor.b64  	%rd37084, %rd37083, %rd37081;
	mul.lo.s64 	%rd37085, %rd37084, 1099511628211;
	shr.u64 	%rd37086, %rd37062, 48;
	and.b64  	%rd37087, %rd37086, 255;
	xor.b64  	%rd37088, %rd37087, %rd37085;
	mul.lo.s64 	%rd37089, %rd37088, 1099511628211;
	shr.u64 	%rd37090, %rd37062, 56;
	xor.b64  	%rd37091, %rd37090, %rd37089;
	mul.lo.s64 	%rd53999, %rd37091, 1099511628211;
$L__BB8_443:
	mov.b64 	%rd54006, -3750763034362895579;
	mov.b64 	%rd54007, 0;
	@%p1735 bra 	$L__BB8_446;
	and.b64  	%rd864, %rd2, -2;
	mov.b64 	%rd54006, -3750763034362895579;
	mov.b64 	%rd54007, 0;
	mov.u64 	%rd54005, %rd54007;
$L__BB8_445:
	shl.b64 	%rd37097, %rd54007, 3;
	add.s64 	%rd37098, %rd53865, %rd37097;
	ld.u64 	%rd37099, [%rd37098];
	and.b64  	%rd37100, %rd37099, 255;
	xor.b64  	%rd37101, %rd37100, %rd54006;
	mul.lo.s64 	%rd37102, %rd37101, 1099511628211;
	shr.u64 	%rd37103, %rd37099, 8;
	and.b64  	%rd37104, %rd37103, 255;
	xor.b64  	%rd37105, %rd37104, %rd37102;
	mul.lo.s64 	%rd37106, %rd37105, 1099511628211;
	shr.u64 	%rd37107, %rd37099, 16;
	and.b64  	%rd37108, %rd37107, 255;
	xor.b64  	%rd37109, %rd37108, %rd37106;
	mul.lo.s64 	%rd37110, %rd37109, 1099511628211;
	shr.u64 	%rd37111, %rd37099, 24;
	and.b64  	%rd37112, %rd37111, 255;
	xor.b64  	%rd37113, %rd37112, %rd37110;
	mul.lo.s64 	%rd37114, %rd37113, 1099511628211;
	shr.u64 	%rd37115, %rd37099, 32;
	and.b64  	%rd37116, %rd37115, 255;
	xor.b64  	%rd37117, %rd37116, %rd37114;
	mul.lo.s64 	%rd37118, %rd37117, 1099511628211;
	shr.u64 	%rd37119, %rd37099, 40;
	and.b64  	%rd37120, %rd37119, 255;
	xor.b64  	%rd37121, %rd37120, %rd37118;
	mul.lo.s64 	%rd37122, %rd37121, 1099511628211;
	shr.u64 	%rd37123, %rd37099, 48;
	and.b64  	%rd37124, %rd37123, 255;
	xor.b64  	%rd37125, %rd37124, %rd37122;
	mul.lo.s64 	%rd37126, %rd37125, 1099511628211;
	shr.u64 	%rd37127, %rd37099, 56;
	xor.b64  	%rd37128, %rd37127, %rd37126;
	mul.lo.s64 	%rd37129, %rd37128, 1099511628211;
	ld.u64 	%rd37130, [%rd37098+8];
	and.b64  	%rd37131, %rd37130, 255;
	xor.b64  	%rd37132, %rd37131, %rd37129;
	mul.lo.s64 	%rd37133, %rd37132, 1099511628211;
	shr.u64 	%rd37134, %rd37130, 8;
	and.b64  	%rd37135, %rd37134, 255;
	xor.b64  	%rd37136, %rd37135, %rd37133;
	mul.lo.s64 	%rd37137, %rd37136, 1099511628211;
	shr.u64 	%rd37138, %rd37130, 16;
	and.b64  	%rd37139, %rd37138, 255;
	xor.b64  	%rd37140, %rd37139, %rd37137;
	mul.lo.s64 	%rd37141, %rd37140, 1099511628211;
	shr.u64 	%rd37142, %rd37130, 24;
	and.b64  	%rd37143, %rd37142, 255;
	xor.b64  	%rd37144, %rd37143, %rd37141;
	mul.lo.s64 	%rd37145, %rd37144, 1099511628211;
	shr.u64 	%rd37146, %rd37130, 32;
	and.b64  	%rd37147, %rd37146, 255;
	xor.b64  	%rd37148, %rd37147, %rd37145;
	mul.lo.s64 	%rd37149, %rd37148, 1099511628211;
	shr.u64 	%rd37150, %rd37130, 40;
	and.b64  	%rd37151, %rd37150, 255;
	xor.b64  	%rd37152, %rd37151, %rd37149;
	mul.lo.s64 	%rd37153, %rd37152, 1099511628211;
	shr.u64 	%rd37154, %rd37130, 48;
	and.b64  	%rd37155, %rd37154, 255;
	xor.b64  	%rd37156, %rd37155, %rd37153;
	mul.lo.s64 	%rd37157, %rd37156, 1099511628211;
	shr.u64 	%rd37158, %rd37130, 56;
	xor.b64  	%rd37159, %rd37158, %rd37157;
	mul.lo.s64 	%rd54006, %rd37159, 1099511628211;
	add.s64 	%rd54007, %rd54007, 2;
	add.s64 	%rd54005, %rd54005, 2;
	setp.ne.s64 	%p1739, %rd54005, %rd864;
	@%p1739 bra 	$L__BB8_445;
$L__BB8_446:
	@%p1737 bra 	$L__BB8_448;
	shl.b64 	%rd37160, %rd54007, 3;
	add.s64 	%rd37161, %rd53865, %rd37160;
	ld.u64 	%rd37162, [%rd37161];
	and.b64  	%rd37163, %rd37162, 255;
	xor.b64  	%rd37164, %rd37163, %rd54006;
	mul.lo.s64 	%rd37165, %rd37164, 1099511628211;
	shr.u64 	%rd37166, %rd37162, 8;
	and.b64  	%rd37167, %rd37166, 255;
	xor.b64  	%rd37168, %rd37167, %rd37165;
	mul.lo.s64 	%rd37169, %rd37168, 1099511628211;
	shr.u64 	%rd37170, %rd37162, 16;
	and.b64  	%rd37171, %rd37170, 255;
	xor.b64  	%rd37172, %rd37171, %rd37169;
	mul.lo.s64 	%rd37173, %rd37172, 1099511628211;
	shr.u64 	%rd37174, %rd37162, 24;
	and.b64  	%rd37175, %rd37174, 255;
	xor.b64  	%rd37176, %rd37175, %rd37173;
	mul.lo.s64 	%rd37177, %rd37176, 1099511628211;
	shr.u64 	%rd37178, %rd37162, 32;
	and.b64  	%rd37179, %rd37178, 255;
	xor.b64  	%rd37180, %rd37179, %rd37177;
	mul.lo.s64 	%rd37181, %rd37180, 1099511628211;
	shr.u64 	%rd37182, %rd37162, 40;
	and.b64  	%rd37183, %rd37182, 255;
	xor.b64  	%rd37184, %rd37183, %rd37181;
	mul.lo.s64 	%rd37185, %rd37184, 1099511628211;
	shr.u64 	%rd37186, %rd37162, 48;
	and.b64  	%rd37187, %rd37186, 255;
	xor.b64  	%rd37188, %rd37187, %rd37185;
	mul.lo.s64 	%rd37189, %rd37188, 1099511628211;
	shr.u64 	%rd37190, %rd37162, 56;
	xor.b64  	%rd37191, %rd37190, %rd37189;
	mul.lo.s64 	%rd54006, %rd37191, 1099511628211;
$L__BB8_448:
	setp.eq.s64 	%p1741, %rd53999, %rd54006;
	@%p1741 bra 	$L__BB8_473;
	setp.lt.u64 	%p1742, %rd180, 7;
	mov.b64 	%rd54014, 0;
	mov.u64 	%rd54022, %rd54014;
	@%p1742 bra 	$L__BB8_452;
	and.b64  	%rd876, %rd2, -8;
	mov.b64 	%rd54014, 0;
	mov.u64 	%rd54012, %rd54014;
$L__BB8_451:
	.pragma "nounroll";
	shl.b64 	%rd37195, %rd54014, 3;
	add.s64 	%rd37196, %rd53736, %rd37195;
	ld.u64 	%rd37197, [%rd37196];
	mad.lo.s64 	%rd37198, %rd37197, 2654435761, %rd54022;
	shl.b64 	%rd37199, %rd37198, 13;
	add.s64 	%rd37200, %rd37199, %rd37198;
	shr.u64 	%rd37201, %rd37200, 7;
	xor.b64  	%rd37202, %rd37201, %rd37200;
	shl.b64 	%rd37203, %rd37202, 3;
	add.s64 	%rd37204, %rd37203, %rd37202;
	shr.u64 	%rd37205, %rd37204, 17;
	xor.b64  	%rd37206, %rd37205, %rd37204;
	shl.b64 	%rd37207, %rd37206, 5;
	add.s64 	%rd37208, %rd37207, %rd37206;
	ld.u64 	%rd37209, [%rd37196+8];
	mad.lo.s64 	%rd37210, %rd37209, 2654435761, %rd37208;
	shl.b64 	%rd37211, %rd37210, 13;
	add.s64 	%rd37212, %rd37211, %rd37210;
	shr.u64 	%rd37213, %rd37212, 7;
	xor.b64  	%rd37214, %rd37213, %rd37212;
	shl.b64 	%rd37215, %rd37214, 3;
	add.s64 	%rd37216, %rd37215, %rd37214;
	shr.u64 	%rd37217, %rd37216, 17;
	xor.b64  	%rd37218, %rd37217, %rd37216;
	shl.b64 	%rd37219, %rd37218, 5;
	add.s64 	%rd37220, %rd37219, %rd37218;
	ld.u64 	%rd37221, [%rd37196+16];
	mad.lo.s64 	%rd37222, %rd37221, 2654435761, %rd37220;
	shl.b64 	%rd37223, %rd37222, 13;
	add.s64 	%rd37224, %rd37223, %rd37222;
	shr.u64 	%rd37225, %rd37224, 7;
	xor.b64  	%rd37226, %rd37225, %rd37224;
	shl.b64 	%rd37227, %rd37226, 3;
	add.s64 	%rd37228, %rd37227, %rd37226;
	shr.u64 	%rd37229, %rd37228, 17;
	xor.b64  	%rd37230, %rd37229, %rd37228;
	shl.b64 	%rd37231, %rd37230, 5;
	add.s64 	%rd37232, %rd37231, %rd37230;
	ld.u64 	%rd37233, [%rd37196+24];
	mad.lo.s64 	%rd37234, %rd37233, 2654435761, %rd37232;
	shl.b64 	%rd37235, %rd37234, 13;
	add.s64 	%rd37236, %rd37235, %rd37234;
	shr.u64 	%rd37237, %rd37236, 7;
	xor.b64  	%rd37238, %rd37237, %rd37236;
	shl.b64 	%rd37239, %rd37238, 3;
	add.s64 	%rd37240, %rd37239, %rd37238;
	shr.u64 	%rd37241, %rd37240, 17;
	xor.b64  	%rd37242, %rd37241, %rd37240;
	shl.b64 	%rd37243, %rd37242, 5;
	add.s64 	%rd37244, %rd37243, %rd37242;
	ld.u64 	%rd37245, [%rd37196+32];
	mad.lo.s64 	%rd37246, %rd37245, 2654435761, %rd37244;
	shl.b64 	%rd37247, %rd37246, 13;
	add.s64 	%rd37248, %rd37247, %rd37246;
	shr.u64 	%rd37249, %rd37248, 7;
	xor.b64  	%rd37250, %rd37249, %rd37248;
	shl.b64 	%rd37251, %rd37250, 3;
	add.s64 	%rd37252, %rd37251, %rd37250;
	shr.u64 	%rd37253, %rd37252, 17;
	xor.b64  	%rd37254, %rd37253, %rd37252;
	shl.b64 	%rd37255, %rd37254, 5;
	add.s64 	%rd37256, %rd37255, %rd37254;
	ld.u64 	%rd37257, [%rd37196+40];
	mad.lo.s64 	%rd37258, %rd37257, 2654435761, %rd37256;
	shl.b64 	%rd37259, %rd37258, 13;
	add.s64 	%rd37260, %rd37259, %rd37258;
	shr.u64 	%rd37261, %rd37260, 7;
	xor.b64  	%rd37262, %rd37261, %rd37260;
	shl.b64 	%rd37263, %rd37262, 3;
	add.s64 	%rd37264, %rd37263, %rd37262;
	shr.u64 	%rd37265, %rd37264, 17;
	xor.b64  	%rd37266, %rd37265, %rd37264;
	shl.b64 	%rd37267, %rd37266, 5;
	add.s64 	%rd37268, %rd37267, %rd37266;
	ld.u64 	%rd37269, [%rd37196+48];
	mad.lo.s64 	%rd37270, %rd37269, 2654435761, %rd37268;
	shl.b64 	%rd37271, %rd37270, 13;
	add.s64 	%rd37272, %rd37271, %rd37270;
	shr.u64 	%rd37273, %rd37272, 7;
	xor.b64  	%rd37274, %rd37273, %rd37272;
	shl.b64 	%rd37275, %rd37274, 3;
	add.s64 	%rd37276, %rd37275, %rd37274;
	shr.u64 	%rd37277, %rd37276, 17;
	xor.b64  	%rd37278, %rd37277, %rd37276;
	shl.b64 	%rd37279, %rd37278, 5;
	add.s64 	%rd37280, %rd37279, %rd37278;
	ld.u64 	%rd37281, [%rd37196+56];
	mad.lo.s64 	%rd37282, %rd37281, 2654435761, %rd37280;
	shl.b64 	%rd37283, %rd37282, 13;
	add.s64 	%rd37284, %rd37283, %rd37282;
	shr.u64 	%rd37285, %rd37284, 7;
	xor.b64  	%rd37286, %rd37285, %rd37284;
	shl.b64 	%rd37287, %rd37286, 3;
	add.s64 	%rd37288, %rd37287, %rd37286;
	shr.u64 	%rd37289, %rd37288, 17;
	xor.b64  	%rd37290, %rd37289, %rd37288;
	shl.b64 	%rd37291, %rd37290, 5;
	add.s64 	%rd54022, %rd37291, %rd37290;
	add.s64 	%rd54014, %rd54014, 8;
	add.s64 	%rd54012, %rd54012, 8;
	setp.ne.s64 	%p1743, %rd54012, %rd876;
	@%p1743 bra 	$L__BB8_451;
$L__BB8_452:
	setp.eq.s64 	%p1744, %rd181, 0;
	@%p1744 bra 	$L__BB8_460;
	setp.lt.u64 	%p1745, %rd181, 4;
	@%p1745 bra 	$L__BB8_455;
	shl.b64 	%rd37293, %rd54014, 3;
	add.s64 	%rd37294, %rd53736, %rd37293;
	ld.u64 	%rd37295, [%rd37294];
	mad.lo.s64 	%rd37296, %rd37295, 2654435761, %rd54022;
	shl.b64 	%rd37297, %rd37296, 13;
	add.s64 	%rd37298, %rd37297, %rd37296;
	shr.u64 	%rd37299, %rd37298, 7;
	xor.b64  	%rd37300, %rd37299, %rd37298;
	shl.b64 	%rd37301, %rd37300, 3;
	add.s64 	%rd37302, %rd37301, %rd37300;
	shr.u64 	%rd37303, %rd37302, 17;
	xor.b64  	%rd37304, %rd37303, %rd37302;
	shl.b64 	%rd37305, %rd37304, 5;
	add.s64 	%rd37306, %rd37305, %rd37304;
	ld.u64 	%rd37307, [%rd37294+8];
	mad.lo.s64 	%rd37308, %rd37307, 2654435761, %rd37306;
	shl.b64 	%rd37309, %rd37308, 13;
	add.s64 	%rd37310, %rd37309, %rd37308;
	shr.u64 	%rd37311, %rd37310, 7;
	xor.b64  	%rd37312, %rd37311, %rd37310;
	shl.b64 	%rd37313, %rd37312, 3;
	add.s64 	%rd37314, %rd37313, %rd37312;
	shr.u64 	%rd37315, %rd37314, 17;
	xor.b64  	%rd37316, %rd37315, %rd37314;
	shl.b64 	%rd37317, %rd37316, 5;
	add.s64 	%rd37318, %rd37317, %rd37316;
	ld.u64 	%rd37319, [%rd37294+16];
	mad.lo.s64 	%rd37320, %rd37319, 2654435761, %rd37318;
	shl.b64 	%rd37321, %rd37320, 13;
	add.s64 	%rd37322, %rd37321, %rd37320;
	shr.u64 	%rd37323, %rd37322, 7;
	xor.b64  	%rd37324, %rd37323, %rd37322;
	shl.b64 	%rd37325, %rd37324, 3;
	add.s64 	%rd37326, %rd37325, %rd37324;
	shr.u64 	%rd37327, %rd37326, 17;
	xor.b64  	%rd37328, %rd37327, %rd37326;
	shl.b64 	%rd37329, %rd37328, 5;
	add.s64 	%rd37330, %rd37329, %rd37328;
	ld.u64 	%rd37331, [%rd37294+24];
	mad.lo.s64 	%rd37332, %rd37331, 2654435761, %rd37330;
	shl.b64 	%rd37333, %rd37332, 13;
	add.s64 	%rd37334, %rd37333, %rd37332;
	shr.u64 	%rd37335, %rd37334, 7;
	xor.b64  	%rd37336, %rd37335, %rd37334;
	shl.b64 	%rd37337, %rd37336, 3;
	add.s64 	%rd37338, %rd37337, %rd37336;
	shr.u64 	%rd37339, %rd37338, 17;
	xor.b64  	%rd37340, %rd37339, %rd37338;
	shl.b64 	%rd37341, %rd37340, 5;
	add.s64 	%rd54022, %rd37341, %rd37340;
	add.s64 	%rd54014, %rd54014, 4;
$L__BB8_455:
	setp.eq.s64 	%p1746, %rd183, 0;
	@%p1746 bra 	$L__BB8_460;
	setp.eq.s64 	%p1747, %rd184, 0;
	@%p1747 bra 	$L__BB8_458;
	shl.b64 	%rd37343, %rd54014, 3;
	add.s64 	%rd37344, %rd53736, %rd37343;
	ld.u64 	%rd37345, [%rd37344];
	mad.lo.s64 	%rd37346, %rd37345, 2654435761, %rd54022;
	shl.b64 	%rd37347, %rd37346, 13;
	add.s64 	%rd37348, %rd37347, %rd37346;
	shr.u64 	%rd37349, %rd37348, 7;
	xor.b64  	%rd37350, %rd37349, %rd37348;
	shl.b64 	%rd37351, %rd37350, 3;
	add.s64 	%rd37352, %rd37351, %rd37350;
	shr.u64 	%rd37353, %rd37352, 17;
	xor.b64  	%rd37354, %rd37353, %rd37352;
	shl.b64 	%rd37355, %rd37354, 5;
	add.s64 	%rd37356, %rd37355, %rd37354;
	ld.u64 	%rd37357, [%rd37344+8];
	mad.lo.s64 	%rd37358, %rd37357, 2654435761, %rd37356;
	shl.b64 	%rd37359, %rd37358, 13;
	add.s64 	%rd37360, %rd37359, %rd37358;
	shr.u64 	%rd37361, %rd37360, 7;
	xor.b64  	%rd37362, %rd37361, %rd37360;
	shl.b64 	%rd37363, %rd37362, 3;
	add.s64 	%rd37364, %rd37363, %rd37362;
	shr.u64 	%rd37365, %rd37364, 17;
	xor.b64  	%rd37366, %rd37365, %rd37364;
	shl.b64 	%rd37367, %rd37366, 5;
	add.s64 	%rd54022, %rd37367, %rd37366;
	add.s64 	%rd54014, %rd54014, 2;
$L__BB8_458:
	@%p1737 bra 	$L__BB8_460;
	shl.b64 	%rd37368, %rd54014, 3;
	add.s64 	%rd37369, %rd53736, %rd37368;
	ld.u64 	%rd37370, [%rd37369];
	mad.lo.s64 	%rd37371, %rd37370, 2654435761, %rd54022;
	shl.b64 	%rd37372, %rd37371, 13;
	add.s64 	%rd37373, %rd37372, %rd37371;
	shr.u64 	%rd37374, %rd37373, 7;
	xor.b64  	%rd37375, %rd37374, %rd37373;
	shl.b64 	%rd37376, %rd37375, 3;
	add.s64 	%rd37377, %rd37376, %rd37375;
	shr.u64 	%rd37378, %rd37377, 17;
	xor.b64  	%rd37379, %rd37378, %rd37377;
	shl.b64 	%rd37380, %rd37379, 5;
	add.s64 	%rd54022, %rd37380, %rd37379;
$L__BB8_460:
	mov.b64 	%rd54027, 0;
	mov.u64 	%rd54035, %rd54027;
	@%p1742 bra 	$L__BB8_463;
	and.b64  	%rd898, %rd2, -8;
	mov.b64 	%rd54027, 0;
	mov.u64 	%rd54025, %rd54027;
$L__BB8_462:
	.pragma "nounroll";
	shl.b64 	%rd37384, %rd54027, 3;
	add.s64 	%rd37385, %rd53865, %rd37384;
	ld.u64 	%rd37386, [%rd37385];
	mad.lo.s64 	%rd37387, %rd37386, 2654435761, %rd54035;
	shl.b64 	%rd37388, %rd37387, 13;
	add.s64 	%rd37389, %rd37388, %rd37387;
	shr.u64 	%rd37390, %rd37389, 7;
	xor.b64  	%rd37391, %rd37390, %rd37389;
	shl.b64 	%rd37392, %rd37391, 3;
	add.s64 	%rd37393, %rd37392, %rd37391;
	shr.u64 	%rd37394, %rd37393, 17;
	xor.b64  	%rd37395, %rd37394, %rd37393;
	shl.b64 	%rd37396, %rd37395, 5;
	add.s64 	%rd37397, %rd37396, %rd37395;
	ld.u64 	%rd37398, [%rd37385+8];
	mad.lo.s64 	%rd37399, %rd37398, 2654435761, %rd37397;
	shl.b64 	%rd37400, %rd37399, 13;
	add.s64 	%rd37401, %rd37400, %rd37399;
	shr.u64 	%rd37402, %rd37401, 7;
	xor.b64  	%rd37403, %rd37402, %rd37401;
	shl.b64 	%rd37404, %rd37403, 3;
	add.s64 	%rd37405, %rd37404, %rd37403;
	shr.u64 	%rd37406, %rd37405, 17;
	xor.b64  	%rd37407, %rd37406, %rd37405;
	shl.b64 	%rd37408, %rd37407, 5;
	add.s64 	%rd37409, %rd37408, %rd37407;
	ld.u64 	%rd37410, [%rd37385+16];
	mad.lo.s64 	%rd37411, %rd37410, 2654435761, %rd37409;
	shl.b64 	%rd37412, %rd37411, 13;
	add.s64 	%rd37413, %rd37412, %rd37411;
	shr.u64 	%rd37414, %rd37413, 7;
	xor.b64  	%rd37415, %rd37414, %rd37413;
	shl.b64 	%rd37416, %rd37415, 3;
	add.s64 	%rd37417, %rd37416, %rd37415;
	shr.u64 	%rd37418, %rd37417, 17;
	xor.b64  	%rd37419, %rd37418, %rd37417;
	shl.b64 	%rd37420, %rd37419, 5;
	add.s64 	%rd37421, %rd37420, %rd37419;
	ld.u64 	%rd37422, [%rd37385+24];
	mad.lo.s64 	%rd37423, %rd37422, 2654435761, %rd37421;
	shl.b64 	%rd37424, %rd37423, 13;
	add.s64 	%rd37425, %rd37424, %rd37423;
	shr.u64 	%rd37426, %rd37425, 7;
	xor.b64  	%rd37427, %rd37426, %rd37425;
	shl.b64 	%rd37428, %rd37427, 3;
	add.s64 	%rd37429, %rd37428, %rd37427;
	shr.u64 	%rd37430, %rd37429, 17;
	xor.b64  	%rd37431, %rd37430, %rd37429;
	shl.b64 	%rd37432, %rd37431, 5;
	add.s64 	%rd37433, %rd37432, %rd37431;
	ld.u64 	%rd37434, [%rd37385+32];
	mad.lo.s64 	%rd37435, %rd37434, 2654435761, %rd37433;
	shl.b64 	%rd37436, %rd37435, 13;
	add.s64 	%rd37437, %rd37436, %rd37435;
	shr.u64 	%rd37438, %rd37437, 7;
	xor.b64  	%rd37439, %rd37438, %rd37437;
	shl.b64 	%rd37440, %rd37439, 3;
	add.s64 	%rd37441, %rd37440, %rd37439;
	shr.u64 	%rd37442, %rd37441, 17;
	xor.b64  	%rd37443, %rd37442, %rd37441;
	shl.b64 	%rd37444, %rd37443, 5;
	add.s64 	%rd37445, %rd37444, %rd37443;
	ld.u64 	%rd37446, [%rd37385+40];
	mad.lo.s64 	%rd37447, %rd37446, 2654435761, %rd37445;
	shl.b64 	%rd37448, %rd37447, 13;
	add.s64 	%rd37449, %rd37448, %rd37447;
	shr.u64 	%rd37450, %rd37449, 7;
	xor.b64  	%rd37451, %rd37450, %rd37449;
	shl.b64 	%rd37452, %rd37451, 3;
	add.s64 	%rd37453, %rd37452, %rd37451;
	shr.u64 	%rd37454, %rd37453, 17;
	xor.b64  	%rd37455, %rd37454, %rd37453;
	shl.b64 	%rd37456, %rd37455, 5;
	add.s64 	%rd37457, %rd37456, %rd37455;
	ld.u64 	%rd37458, [%rd37385+48];
	mad.lo.s64 	%rd37459, %rd37458, 2654435761, %rd37457;
	shl.b64 	%rd37460, %rd37459, 13;
	add.s64 	%rd37461, %rd37460, %rd37459;
	shr.u64 	%rd37462, %rd37461, 7;
	xor.b64  	%rd37463, %rd37462, %rd37461;
	shl.b64 	%rd37464, %rd37463, 3;
	add.s64 	%rd37465, %rd37464, %rd37463;
	shr.u64 	%rd37466, %rd37465, 17;
	xor.b64  	%rd37467, %rd37466, %rd37465;
	shl.b64 	%rd37468, %rd37467, 5;
	add.s64 	%rd37469, %rd37468, %rd37467;
	ld.u64 	%rd37470, [%rd37385+56];
	mad.lo.s64 	%rd37471, %rd37470, 2654435761, %rd37469;
	shl.b64 	%rd37472, %rd37471, 13;
	add.s64 	%rd37473, %rd37472, %rd37471;
	shr.u64 	%rd37474, %rd37473, 7;
	xor.b64  	%rd37475, %rd37474, %rd37473;
	shl.b64 	%rd37476, %rd37475, 3;
	add.s64 	%rd37477, %rd37476, %rd37475;
	shr.u64 	%rd37478, %rd37477, 17;
	xor.b64  	%rd37479, %rd37478, %rd37477;
	shl.b64 	%rd37480, %rd37479, 5;
	add.s64 	%rd54035, %rd37480, %rd37479;
	add.s64 	%rd54027, %rd54027, 8;
	add.s64 	%rd54025, %rd54025, 8;
	setp.ne.s64 	%p1750, %rd54025, %rd898;
	@%p1750 bra 	$L__BB8_462;
$L__BB8_463:
	@%p1744 bra 	$L__BB8_471;
	setp.lt.u64 	%p1752, %rd182, 3;
	@%p1752 bra 	$L__BB8_466;
	shl.b64 	%rd37482, %rd54027, 3;
	add.s64 	%rd37483, %rd53865, %rd37482;
	ld.u64 	%rd37484, [%rd37483];
	mad.lo.s64 	%rd37485, %rd37484, 2654435761, %rd54035;
	shl.b64 	%rd37486, %rd37485, 13;
	add.s64 	%rd37487, %rd37486, %rd37485;
	shr.u64 	%rd37488, %rd37487, 7;
	xor.b64  	%rd37489, %rd37488, %rd37487;
	shl.b64 	%rd37490, %rd37489, 3;
	add.s64 	%rd37491, %rd37490, %rd37489;
	shr.u64 	%rd37492, %rd37491, 17;
	xor.b64  	%rd37493, %rd37492, %rd37491;
	shl.b64 	%rd37494, %rd37493, 5;
	add.s64 	%rd37495, %rd37494, %rd37493;
	ld.u64 	%rd37496, [%rd37483+8];
	mad.lo.s64 	%rd37497, %rd37496, 2654435761, %rd37495;
	shl.b64 	%rd37498, %rd37497, 13;
	add.s64 	%rd37499, %rd37498, %rd37497;
	shr.u64 	%rd37500, %rd37499, 7;
	xor.b64  	%rd37501, %rd37500, %rd37499;
	shl.b64 	%rd37502, %rd37501, 3;
	add.s64 	%rd37503, %rd37502, %rd37501;
	shr.u64 	%rd37504, %rd37503, 17;
	xor.b64  	%rd37505, %rd37504, %rd37503;
	shl.b64 	%rd37506, %rd37505, 5;
	add.s64 	%rd37507, %rd37506, %rd37505;
	ld.u64 	%rd37508, [%rd37483+16];
	mad.lo.s64 	%rd37509, %rd37508, 2654435761, %rd37507;
	shl.b64 	%rd37510, %rd37509, 13;
	add.s64 	%rd37511, %rd37510, %rd37509;
	shr.u64 	%rd37512, %rd37511, 7;
	xor.b64  	%rd37513, %rd37512, %rd37511;
	shl.b64 	%rd37514, %rd37513, 3;
	add.s64 	%rd37515, %rd37514, %rd37513;
	shr.u64 	%rd37516, %rd37515, 17;
	xor.b64  	%rd37517, %rd37516, %rd37515;
	shl.b64 	%rd37518, %rd37517, 5;
	add.s64 	%rd37519, %rd37518, %rd37517;
	ld.u64 	%rd37520, [%rd37483+24];
	mad.lo.s64 	%rd37521, %rd37520, 2654435761, %rd37519;
	shl.b64 	%rd37522, %rd37521, 13;
	add.s64 	%rd37523, %rd37522, %rd37521;
	shr.u64 	%rd37524, %rd37523, 7;
	xor.b64  	%rd37525, %rd37524, %rd37523;
	shl.b64 	%rd37526, %rd37525, 3;
	add.s64 	%rd37527, %rd37526, %rd37525;
	shr.u64 	%rd37528, %rd37527, 17;
	xor.b64  	%rd37529, %rd37528, %rd37527;
	shl.b64 	%rd37530, %rd37529, 5;
	add.s64 	%rd54035, %rd37530, %rd37529;
	add.s64 	%rd54027, %rd54027, 4;
$L__BB8_466:
	setp.eq.s64 	%p1753, %rd183, 0;
	@%p1753 bra 	$L__BB8_471;
	setp.eq.s64 	%p1754, %rd184, 0;
	@%p1754 bra 	$L__BB8_469;
	shl.b64 	%rd37532, %rd54027, 3;
	add.s64 	%rd37533, %rd53865, %rd37532;
	ld.u64 	%rd37534, [%rd37533];
	mad.lo.s64 	%rd37535, %rd37534, 2654435761, %rd54035;
	shl.b64 	%rd37536, %rd37535, 13;
	add.s64 	%rd37537, %rd37536, %rd37535;
	shr.u64 	%rd37538, %rd37537, 7;
	xor.b64  	%rd37539, %rd37538, %rd37537;
	shl.b64 	%rd37540, %rd37539, 3;
	add.s64 	%rd37541, %rd37540, %rd37539;
	shr.u64 	%rd37542, %rd37541, 17;
	xor.b64  	%rd37543, %rd37542, %rd37541;
	shl.b64 	%rd37544, %rd37543, 5;
	add.s64 	%rd37545, %rd37544, %rd37543;
	ld.u64 	%rd37546, [%rd37533+8];
	mad.lo.s64 	%rd37547, %rd37546, 2654435761, %rd37545;
	shl.b64 	%rd37548, %rd37547, 13;
	add.s64 	%rd37549, %rd37548, %rd37547;
	shr.u64 	%rd37550, %rd37549, 7;
	xor.b64  	%rd37551, %rd37550, %rd37549;
	shl.b64 	%rd37552, %rd37551, 3;
	add.s64 	%rd37553, %rd37552, %rd37551;
	shr.u64 	%rd37554, %rd37553, 17;
	xor.b64  	%rd37555, %rd37554, %rd37553;
	shl.b64 	%rd37556, %rd37555, 5;
	add.s64 	%rd54035, %rd37556, %rd37555;
	add.s64 	%rd54027, %rd54027, 2;
$L__BB8_469:
	@%p1737 bra 	$L__BB8_471;
	shl.b64 	%rd37557, %rd54027, 3;
	add.s64 	%rd37558, %rd53865, %rd37557;
	ld.u64 	%rd37559, [%rd37558];
	mad.lo.s64 	%rd37560, %rd37559, 2654435761, %rd54035;
	shl.b64 	%rd37561, %rd37560, 13;
	add.s64 	%rd37562, %rd37561, %rd37560;
	shr.u64 	%rd37563, %rd37562, 7;
	xor.b64  	%rd37564, %rd37563, %rd37562;
	shl.b64 	%rd37565, %rd37564, 3;
	add.s64 	%rd37566, %rd37565, %rd37564;
	shr.u64 	%rd37567, %rd37566, 17;
	xor.b64  	%rd37568, %rd37567, %rd37566;
	shl.b64 	%rd37569, %rd37568, 5;
	add.s64 	%rd54035, %rd37569, %rd37568;
$L__BB8_471:
	setp.lt.u64 	%p1756, %rd54022, %rd54035;
	mov.u64 	%rd54037, %rd53736;
	@%p1756 bra 	$L__BB8_472;
	bra.uni 	$L__BB8_477;
$L__BB8_472:
	mov.u64 	%rd54037, %rd53865;
	mov.u64 	%rd53865, %rd53736;
	bra.uni 	$L__BB8_477;
$L__BB8_473:
	setp.eq.s32 	%p1757, %r1, 0;
	mov.u64 	%rd54037, %rd53736;
	@%p1757 bra 	$L__BB8_477;
	mov.b64 	%rd54036, 0;
$L__BB8_475:
	shl.b64 	%rd37571, %rd54036, 3;
	add.s64 	%rd37572, %rd53736, %rd37571;
	ld.u64 	%rd921, [%rd37572];
	add.s64 	%rd37573, %rd53865, %rd37571;
	ld.u64 	%rd922, [%rd37573];
	setp.lt.u64 	%p1758, %rd921, %rd922;
	@%p1758 bra 	$L__BB8_472;
	setp.le.u64 	%p1759, %rd921, %rd922;
	add.s64 	%rd54036, %rd54036, 1;
	setp.lt.u64 	%p1760, %rd54036, %rd13;
	and.pred  	%p1761, %p1759, %p1760;
	mov.u64 	%rd54037, %rd53736;
	@%p1761 bra 	$L__BB8_475;
$L__BB8_477:
	setp.eq.s64 	%p1762, %rd180, 0;
	mov.b64 	%rd54042, -3750763034362895579;
	mov.b64 	%rd54043, 0;
	@%p1762 bra 	$L__BB8_480;
	and.b64  	%rd926, %rd2, -2;
	mov.b64 	%rd54042, -3750763034362895579;
	mov.b64 	%rd54043, 0;
	mov.u64 	%rd54041, %rd54043;
$L__BB8_479:
	shl.b64 	%rd37580, %rd54043, 3;
	add.s64 	%rd37581, %rd53779, %rd37580;
	ld.u64 	%rd37582, [%rd37581];
	and.b64  	%rd37583, %rd37582, 255;
	xor.b64  	%rd37584, %rd37583, %rd54042;
	mul.lo.s64 	%rd37585, %rd37584, 1099511628211;
	shr.u64 	%rd37586, %rd37582, 8;
	and.b64  	%rd37587, %rd37586, 255;
	xor.b64  	%rd37588, %rd37587, %rd37585;
	mul.lo.s64 	%rd37589, %rd37588, 1099511628211;
	shr.u64 	%rd37590, %rd37582, 16;
	and.b64  	%rd37591, %rd37590, 255;
	xor.b64  	%rd37592, %rd37591, %rd37589;
	mul.lo.s64 	%rd37593, %rd37592, 1099511628211;
	shr.u64 	%rd37594, %rd37582, 24;
	and.b64  	%rd37595, %rd37594, 255;
	xor.b64  	%rd37596, %rd37595, %rd37593;
	mul.lo.s64 	%rd37597, %rd37596, 1099511628211;
	shr.u64 	%rd37598, %rd37582, 32;
	and.b64  	%rd37599, %rd37598, 255;
	xor.b64  	%rd37600, %rd37599, %rd37597;
	mul.lo.s64 	%rd37601, %rd37600, 1099511628211;
	shr.u64 	%rd37602, %rd37582, 40;
	and.b64  	%rd37603, %rd37602, 255;
	xor.b64  	%rd37604, %rd37603, %rd37601;
	mul.lo.s64 	%rd37605, %rd37604, 1099511628211;
	shr.u64 	%rd37606, %rd37582, 48;
	and.b64  	%rd37607, %rd37606, 255;
	xor.b64  	%rd37608, %rd37607, %rd37605;
	mul.lo.s64 	%rd37609, %rd37608, 1099511628211;
	shr.u64 	%rd37610, %rd37582, 56;
	xor.b64  	%rd37611, %rd37610, %rd37609;
	mul.lo.s64 	%rd37612, %rd37611, 1099511628211;
	ld.u64 	%rd37613, [%rd37581+8];
	and.b64  	%rd37614, %rd37613, 255;
	xor.b64  	%rd37615, %rd37614, %rd37612;
	mul.lo.s64 	%rd37616, %rd37615, 1099511628211;
	shr.u64 	%rd37617, %rd37613, 8;
	and.b64  	%rd37618, %rd37617, 255;
	xor.b64  	%rd37619, %rd37618, %rd37616;
	mul.lo.s64 	%rd37620, %rd37619, 1099511628211;
	shr.u64 	%rd37621, %rd37613, 16;
	and.b64  	%rd37622, %rd37621, 255;
	xor.b64  	%rd37623, %rd37622, %rd37620;
	mul.lo.s64 	%rd37624, %rd37623, 1099511628211;
	shr.u64 	%rd37625, %rd37613, 24;
	and.b64  	%rd37626, %rd37625, 255;
	xor.b64  	%rd37627, %rd37626, %rd37624;
	mul.lo.s64 	%rd37628, %rd37627, 1099511628211;
	shr.u64 	%rd37629, %rd37613, 32;
	and.b64  	%rd37630, %rd37629, 255;
	xor.b64  	%rd37631, %rd37630, %rd37628;
	mul.lo.s64 	%rd37632, %rd37631, 1099511628211;
	shr.u64 	%rd37633, %rd37613, 40;
	and.b64  	%rd37634, %rd37633, 255;
	xor.b64  	%rd37635, %rd37634, %rd37632;
	mul.lo.s64 	%rd37636, %rd37635, 1099511628211;
	shr.u64 	%rd37637, %rd37613, 48;
	and.b64  	%rd37638, %rd37637, 255;
	xor.b64  	%rd37639, %rd37638, %rd37636;
	mul.lo.s64 	%rd37640, %rd37639, 1099511628211;
	shr.u64 	%rd37641, %rd37613, 56;
	xor.b64  	%rd37642, %rd37641, %rd37640;
	mul.lo.s64 	%rd54042, %rd37642, 1099511628211;
	add.s64 	%rd54043, %rd54043, 2;
	add.s64 	%rd54041, %rd54041, 2;
	setp.ne.s64 	%p1763, %rd54041, %rd926;
	@%p1763 bra 	$L__BB8_479;
$L__BB8_480:
	setp.eq.s64 	%p1764, %rd185, 0;
	@%p1764 bra 	$L__BB8_482;
	shl.b64 	%rd37643, %rd54043, 3;
	add.s64 	%rd37644, %rd53779, %rd37643;
	ld.u64 	%rd37645, [%rd37644];
	and.b64  	%rd37646, %rd37645, 255;
	xor.b64  	%rd37647, %rd37646, %rd54042;
	mul.lo.s64 	%rd37648, %rd37647, 1099511628211;
	shr.u64 	%rd37649, %rd37645, 8;
	and.b64  	%rd37650, %rd37649, 255;
	xor.b64  	%rd37651, %rd37650, %rd37648;
	mul.lo.s64 	%rd37652, %rd37651, 1099511628211;
	shr.u64 	%rd37653, %rd37645, 16;
	and.b64  	%rd37654, %rd37653, 255;
	xor.b64  	%rd37655, %rd37654, %rd37652;
	mul.lo.s64 	%rd37656, %rd37655, 1099511628211;
	shr.u64 	%rd37657, %rd37645, 24;
	and.b64  	%rd37658, %rd37657, 255;
	xor.b64  	%rd37659, %rd37658, %rd37656;
	mul.lo.s64 	%rd37660, %rd37659, 1099511628211;
	shr.u64 	%rd37661, %rd37645, 32;
	and.b64  	%rd37662, %rd37661, 255;
	xor.b64  	%rd37663, %rd37662, %rd37660;
	mul.lo.s64 	%rd37664, %rd37663, 1099511628211;
	shr.u64 	%rd37665, %rd37645, 40;
	and.b64  	%rd37666, %rd37665, 255;
	xor.b64  	%rd37667, %rd37666, %rd37664;
	mul.lo.s64 	%rd37668, %rd37667, 1099511628211;
	shr.u64 	%rd37669, %rd37645, 48;
	and.b64  	%rd37670, %rd37669, 255;
	xor.b64  	%rd37671, %rd37670, %rd37668;
	mul.lo.s64 	%rd37672, %rd37671, 1099511628211;
	shr.u64 	%rd37673, %rd37645, 56;
	xor.b64  	%rd37674, %rd37673, %rd37672;
	mul.lo.s64 	%rd54042, %rd37674, 1099511628211;
$L__BB8_482:
	mov.b64 	%rd54049, -3750763034362895579;
	mov.b64 	%rd54050, 0;
	@%p1762 bra 	$L__BB8_485;
	and.b64  	%rd938, %rd2, -2;
	mov.b64 	%rd54049, -3750763034362895579;
	mov.b64 	%rd54050, 0;
	mov.u64 	%rd54048, %rd54050;
$L__BB8_484:
	shl.b64 	%rd37680, %rd54050, 3;
	add.s64 	%rd37681, %rd53908, %rd37680;
	ld.u64 	%rd37682, [%rd37681];
	and.b64  	%rd37683, %rd37682, 255;
	xor.b64  	%rd37684, %rd37683, %rd54049;
	mul.lo.s64 	%rd37685, %rd37684, 1099511628211;
	shr.u64 	%rd37686, %rd37682, 8;
	and.b64  	%rd37687, %rd37686, 255;
	xor.b64  	%rd37688, %rd37687, %rd37685;
	mul.lo.s64 	%rd37689, %rd37688, 1099511628211;
	shr.u64 	%rd37690, %rd37682, 16;
	and.b64  	%rd37691, %rd37690, 255;
	xor.b64  	%rd37692, %rd37691, %rd37689;
	mul.lo.s64 	%rd37693, %rd37692, 1099511628211;
	shr.u64 	%rd37694, %rd37682, 24;
	and.b64  	%rd37695, %rd37694, 255;
	xor.b64  	%rd37696, %rd37695, %rd37693;
	mul.lo.s64 	%rd37697, %rd37696, 1099511628211;
	shr.u64 	%rd37698, %rd37682, 32;
	and.b64  	%rd37699, %rd37698, 255;
	xor.b64  	%rd37700, %rd37699, %rd37697;
	mul.lo.s64 	%rd37701, %rd37700, 1099511628211;
	shr.u64 	%rd37702, %rd37682, 40;
	and.b64  	%rd37703, %rd37702, 255;
	xor.b64  	%rd37704, %rd37703, %rd37701;
	mul.lo.s64 	%rd37705, %rd37704, 1099511628211;
	shr.u64 	%rd37706, %rd37682, 48;
	and.b64  	%rd37707, %rd37706, 255;
	xor.b64  	%rd37708, %rd37707, %rd37705;
	mul.lo.s64 	%rd37709, %rd37708, 1099511628211;
	shr.u64 	%rd37710, %rd37682, 56;
	xor.b64  	%rd37711, %rd37710, %rd37709;
	mul.lo.s64 	%rd37712, %rd37711, 1099511628211;
	ld.u64 	%rd37713, [%rd37681+8];
	and.b64  	%rd37714, %rd37713, 255;
	xor.b64  	%rd37715, %rd37714, %rd37712;
	mul.lo.s64 	%rd37716, %rd37715, 1099511628211;
	shr.u64 	%rd37717, %rd37713, 8;
	and.b64  	%rd37718, %rd37717, 255;
	xor.b64  	%rd37719, %rd37718, %rd37716;
	mul.lo.s64 	%rd37720, %rd37719, 1099511628211;
	shr.u64 	%rd37721, %rd37713, 16;
	and.b64  	%rd37722, %rd37721, 255;
	xor.b64  	%rd37723, %rd37722, %rd37720;
	mul.lo.s64 	%rd37724, %rd37723, 1099511628211;
	shr.u64 	%rd37725, %rd37713, 24;
	and.b64  	%rd37726, %rd37725, 255;
	xor.b64  	%rd37727, %rd37726, %rd37724;
	mul.lo.s64 	%rd37728, %rd37727, 1099511628211;
	shr.u64 	%rd37729, %rd37713, 32;
	and.b64  	%rd37730, %rd37729, 255;
	xor.b64  	%rd37731, %rd37730, %rd37728;
	mul.lo.s64 	%rd37732, %rd37731, 1099511628211;
	shr.u64 	%rd37733, %rd37713, 40;
	and.b64  	%rd37734, %rd37733, 255;
	xor.b64  	%rd37735, %rd37734, %rd37732;
	mul.lo.s64 	%rd37736, %rd37735, 1099511628211;
	shr.u64 	%rd37737, %rd37713, 48;
	and.b64  	%rd37738, %rd37737, 255;
	xor.b64  	%rd37739, %rd37738, %rd37736;
	mul.lo.s64 	%rd37740, %rd37739, 1099511628211;
	shr.u64 	%rd37741, %rd37713, 56;
	xor.b64  	%rd37742, %rd37741, %rd37740;
	mul.lo.s64 	%rd54049, %rd37742, 1099511628211;
	add.s64 	%rd54050, %rd54050, 2;
	add.s64 	%rd54048, %rd54048, 2;
	setp.ne.s64 	%p1766, %rd54048, %rd938;
	@%p1766 bra 	$L__BB8_484;
$L__BB8_485:
	@%p1764 bra 	$L__BB8_487;
	shl.b64 	%rd37743, %rd54050, 3;
	add.s64 	%rd37744, %rd53908, %rd37743;
	ld.u64 	%rd37745, [%rd37744];
	and.b64  	%rd37746, %rd37745, 255;
	xor.b64  	%rd37747, %rd37746, %rd54049;
	mul.lo.s64 	%rd37748, %rd37747, 1099511628211;
	shr.u64 	%rd37749, %rd37745, 8;
	and.b64  	%rd37750, %rd37749, 255;
	xor.b64  	%rd37751, %rd37750, %rd37748;
	mul.lo.s64 	%rd37752, %rd37751, 1099511628211;
	shr.u64 	%rd37753, %rd37745, 16;
	and.b64  	%rd37754, %rd37753, 255;
	xor.b64  	%rd37755, %rd37754, %rd37752;
	mul.lo.s64 	%rd37756, %rd37755, 1099511628211;
	shr.u64 	%rd37757, %rd37745, 24;
	and.b64  	%rd37758, %rd37757, 255;
	xor.b64  	%rd37759, %rd37758, %rd37756;
	mul.lo.s64 	%rd37760, %rd37759, 1099511628211;
	shr.u64 	%rd37761, %rd37745, 32;
	and.b64  	%rd37762, %rd37761, 255;
	xor.b64  	%rd37763, %rd37762, %rd37760;
	mul.lo.s64 	%rd37764, %rd37763, 1099511628211;
	shr.u64 	%rd37765, %rd37745, 40;
	and.b64  	%rd37766, %rd37765, 255;
	xor.b64  	%rd37767, %rd37766, %rd37764;
	mul.lo.s64 	%rd37768, %rd37767, 1099511628211;
	shr.u64 	%rd37769, %rd37745, 48;
	and.b64  	%rd37770, %rd37769, 255;
	xor.b64  	%rd37771, %rd37770, %rd37768;
	mul.lo.s64 	%rd37772, %rd37771, 1099511628211;
	shr.u64 	%rd37773, %rd37745, 56;
	xor.b64  	%rd37774, %rd37773, %rd37772;
	mul.lo.s64 	%rd54049, %rd37774, 1099511628211;
$L__BB8_487:
	setp.eq.s64 	%p1768, %rd54042, %rd54049;
	@%p1768 bra 	$L__BB8_512;
	setp.lt.u64 	%p1769, %rd180, 7;
	mov.b64 	%rd54057, 0;
	mov.u64 	%rd54065, %rd54057;
	@%p1769 bra 	$L__BB8_491;
	and.b64  	%rd950, %rd2, -8;
	mov.b64 	%rd54057, 0;
	mov.u64 	%rd54055, %rd54057;
$L__BB8_490:
	.pragma "nounroll";
	shl.b64 	%rd37778, %rd54057, 3;
	add.s64 	%rd37779, %rd53779, %rd37778;
	ld.u64 	%rd37780, [%rd37779];
	mad.lo.s64 	%rd37781, %rd37780, 2654435761, %rd54065;
	shl.b64 	%rd37782, %rd37781, 13;
	add.s64 	%rd37783, %rd37782, %rd37781;
	shr.u64 	%rd37784, %rd37783, 7;
	xor.b64  	%rd37785, %rd37784, %rd37783;
	shl.b64 	%rd37786, %rd37785, 3;
	add.s64 	%rd37787, %rd37786, %rd37785;
	shr.u64 	%rd37788, %rd37787, 17;
	xor.b64  	%rd37789, %rd37788, %rd37787;
	shl.b64 	%rd37790, %rd37789, 5;
	add.s64 	%rd37791, %rd37790, %rd37789;
	ld.u64 	%rd37792, [%rd37779+8];
	mad.lo.s64 	%rd37793, %rd37792, 2654435761, %rd37791;
	shl.b64 	%rd37794, %rd37793, 13;
	add.s64 	%rd37795, %rd37794, %rd37793;
	shr.u64 	%rd37796, %rd37795, 7;
	xor.b64  	%rd37797, %rd37796, %rd37795;
	shl.b64 	%rd37798, %rd37797, 3;
	add.s64 	%rd37799, %rd37798, %rd37797;
	shr.u64 	%rd37800, %rd37799, 17;
	xor.b64  	%rd37801, %rd37800, %rd37799;
	shl.b64 	%rd37802, %rd37801, 5;
	add.s64 	%rd37803, %rd37802, %rd37801;
	ld.u64 	%rd37804, [%rd37779+16];
	mad.lo.s64 	%rd37805, %rd37804, 2654435761, %rd37803;
	shl.b64 	%rd37806, %rd37805, 13;
	add.s64 	%rd37807, %rd37806, %rd37805;
	shr.u64 	%rd37808, %rd37807, 7;
	xor.b64  	%rd37809, %rd37808, %rd37807;
	shl.b64 	%rd37810, %rd37809, 3;
	add.s64 	%rd37811, %rd37810, %rd37809;
	shr.u64 	%rd37812, %rd37811, 17;
	xor.b64  	%rd37813, %rd37812, %rd37811;
	shl.b64 	%rd37814, %rd37813, 5;
	add.s64 	%rd37815, %rd37814, %rd37813;
	ld.u64 	%rd37816, [%rd37779+24];
	mad.lo.s64 	%rd37817, %rd37816, 2654435761, %rd37815;
	shl.b64 	%rd37818, %rd37817, 13;
	add.s64 	%rd37819, %rd37818, %rd37817;
	shr.u64 	%rd37820, %rd37819, 7;
	xor.b64  	%rd37821, %rd37820, %rd37819;
	shl.b64 	%rd37822, %rd37821, 3;
	add.s64 	%rd37823, %rd37822, %rd37821;
	shr.u64 	%rd37824, %rd37823, 17;
	xor.b64  	%rd37825, %rd37824, %rd37823;
	shl.b64 	%rd37826, %rd37825, 5;
	add.s64 	%rd37827, %rd37826, %rd37825;
	ld.u64 	%rd37828, [%rd37779+32];
	mad.lo.s64 	%rd37829, %rd37828, 2654435761, %rd37827;
	shl.b64 	%rd37830, %rd37829, 13;
	add.s64 	%rd37831, %rd37830, %rd37829;
	shr.u64 	%rd37832, %rd37831, 7;
	xor.b64  	%rd37833, %rd37832, %rd37831;
	shl.b64 	%rd37834, %rd37833, 3;
	add.s64 	%rd37835, %rd37834, %rd37833;
	shr.u64 	%rd37836, %rd37835, 17;
	xor.b64  	%rd37837, %rd37836, %rd37835;
	shl.b64 	%rd37838, %rd37837, 5;
	add.s64 	%rd37839, %rd37838, %rd37837;
	ld.u64 	%rd37840, [%rd37779+40];
	mad.lo.s64 	%rd37841, %rd37840, 2654435761, %rd37839;
	shl.b64 	%rd37842, %rd37841, 13;
	add.s64 	%rd37843, %rd37842, %rd37841;
	shr.u64 	%rd37844, %rd37843, 7;
	xor.b64  	%rd37845, %rd37844, %rd37843;
	shl.b64 	%rd37846, %rd37845, 3;
	add.s64 	%rd37847, %rd37846, %rd37845;
	shr.u64 	%rd37848, %rd37847, 17;
	xor.b64  	%rd37849, %rd37848, %rd37847;
	shl.b64 	%rd37850, %rd37849, 5;
	add.s64 	%rd37851, %rd37850, %rd37849;
	ld.u64 	%rd37852, [%rd37779+48];
	mad.lo.s64 	%rd37853, %rd37852, 2654435761, %rd37851;
	shl.b64 	%rd37854, %rd37853, 13;
	add.s64 	%rd37855, %rd37854, %rd37853;
	shr.u64 	%rd37856, %rd37855, 7;
	xor.b64  	%rd37857, %rd37856, %rd37855;
	shl.b64 	%rd37858, %rd37857, 3;
	add.s64 	%rd37859, %rd37858, %rd37857;
	shr.u64 	%rd37860, %rd37859, 17;
	xor.b64  	%rd37861, %rd37860, %rd37859;
	shl.b64 	%rd37862, %rd37861, 5;
	add.s64 	%rd37863, %rd37862, %rd37861;
	ld.u64 	%rd37864, [%rd37779+56];
	mad.lo.s64 	%rd37865, %rd37864, 2654435761, %rd37863;
	shl.b64 	%rd37866, %rd37865, 13;
	add.s64 	%rd37867, %rd37866, %rd37865;
	shr.u64 	%rd37868, %rd37867, 7;
	xor.b64  	%rd37869, %rd37868, %rd37867;
	shl.b64 	%rd37870, %rd37869, 3;
	add.s64 	%rd37871, %rd37870, %rd37869;
	shr.u64 	%rd37872, %rd37871, 17;
	xor.b64  	%rd37873, %rd37872, %rd37871;
	shl.b64 	%rd37874, %rd37873, 5;
	add.s64 	%rd54065, %rd37874, %rd37873;
	add.s64 	%rd54057, %rd54057, 8;
	add.s64 	%rd54055, %rd54055, 8;
	setp.ne.s64 	%p1770, %rd54055, %rd950;
	@%p1770 bra 	$L__BB8_490;
$L__BB8_491:
	setp.eq.s64 	%p1771, %rd181, 0;
	@%p1771 bra 	$L__BB8_499;
	setp.lt.u64 	%p1772, %rd181, 4;
	@%p1772 bra 	$L__BB8_494;
	shl.b64 	%rd37876, %rd54057, 3;
	add.s64 	%rd37877, %rd53779, %rd37876;
	ld.u64 	%rd37878, [%rd37877];
	mad.lo.s64 	%rd37879, %rd37878, 2654435761, %rd54065;
	shl.b64 	%rd37880, %rd37879, 13;
	add.s64 	%rd37881, %rd37880, %rd37879;
	shr.u64 	%rd37882, %rd37881, 7;
	xor.b64  	%rd37883, %rd37882, %rd37881;
	shl.b64 	%rd37884, %rd37883, 3;
	add.s64 	%rd37885, %rd37884, %rd37883;
	shr.u64 	%rd37886, %rd37885, 17;
	xor.b64  	%rd37887, %rd37886, %rd37885;
	shl.b64 	%rd37888, %rd37887, 5;
	add.s64 	%rd37889, %rd37888, %rd37887;
	ld.u64 	%rd37890, [%rd37877+8];
	mad.lo.s64 	%rd37891, %rd37890, 2654435761, %rd37889;
	shl.b64 	%rd37892, %rd37891, 13;
	add.s64 	%rd37893, %rd37892, %rd37891;
	shr.u64 	%rd37894, %rd37893, 7;
	xor.b64  	%rd37895, %rd37894, %rd37893;
	shl.b64 	%rd37896, %rd37895, 3;
	add.s64 	%rd37897, %rd37896, %rd37895;
	shr.u64 	%rd37898, %rd37897, 17;
	xor.b64  	%rd37899, %rd37898, %rd37897;
	shl.b64 	%rd37900, %rd37899, 5;
	add.s64 	%rd37901, %rd37900, %rd37899;
	ld.u64 	%rd37902, [%rd37877+16];
	mad.lo.s64 	%rd37903, %rd37902, 2654435761, %rd37901;
	shl.b64 	%rd37904, %rd37903, 13;
	add.s64 	%rd37905, %rd37904, %rd37903;
	shr.u64 	%rd37906, %rd37905, 7;
	xor.b64  	%rd37907, %rd37906, %rd37905;
	shl.b64 	%rd37908, %rd37907, 3;
	add.s64 	%rd37909, %rd37908, %rd37907;
	shr.u64 	%rd37910, %rd37909, 17;
	xor.b64  	%rd37911, %rd37910, %rd37909;
	shl.b64 	%rd37912, %rd37911, 5;
	add.s64 	%rd37913, %rd37912, %rd37911;
	ld.u64 	%rd37914, [%rd37877+24];
	mad.lo.s64 	%rd37915, %rd37914, 2654435761, %rd37913;
	shl.b64 	%rd37916, %rd37915, 13;
	add.s64 	%rd37917, %rd37916, %rd37915;
	shr.u64 	%rd37918, %rd37917, 7;
	xor.b64  	%rd37919, %rd37918, %rd37917;
	shl.b64 	%rd37920, %rd37919, 3;
	add.s64 	%rd37921, %rd37920, %rd37919;
	shr.u64 	%rd37922, %rd37921, 17;
	xor.b64  	%rd37923, %rd37922, %rd37921;
	shl.b64 	%rd37924, %rd37923, 5;
	add.s64 	%rd54065, %rd37924, %rd37923;
	add.s64 	%rd54057, %rd54057, 4;
$L__BB8_494:
	setp.eq.s64 	%p1773, %rd183, 0;
	@%p1773 bra 	$L__BB8_499;
	setp.eq.s64 	%p1774, %rd184, 0;
	@%p1774 bra 	$L__BB8_497;
	shl.b64 	%rd37926, %rd54057, 3;
	add.s64 	%rd37927, %rd53779, %rd37926;
	ld.u64 	%rd37928, [%rd37927];
	mad.lo.s64 	%rd37929, %rd37928, 2654435761, %rd54065;
	shl.b64 	%rd37930, %rd37929, 13;
	add.s64 	%rd37931, %rd37930, %rd37929;
	shr.u64 	%rd37932, %rd37931, 7;
	xor.b64  	%rd37933, %rd37932, %rd37931;
	shl.b64 	%rd37934, %rd37933, 3;
	add.s64 	%rd37935, %rd37934, %rd37933;
	shr.u64 	%rd37936, %rd37935, 17;
	xor.b64  	%rd37937, %rd37936, %rd37935;
	shl.b64 	%rd37938, %rd37937, 5;
	add.s64 	%rd37939, %rd37938, %rd37937;
	ld.u64 	%rd37940, [%rd37927+8];
	mad.lo.s64 	%rd37941, %rd37940, 2654435761, %rd37939;
	shl.b64 	%rd37942, %rd37941, 13;
	add.s64 	%rd37943, %rd37942, %rd37941;
	shr.u64 	%rd37944, %rd37943, 7;
	xor.b64  	%rd37945, %rd37944, %rd37943;
	shl.b64 	%rd37946, %rd37945, 3;
	add.s64 	%rd37947, %rd37946, %rd37945;
	shr.u64 	%rd37948, %rd37947, 17;
	xor.b64  	%rd37949, %rd37948, %rd37947;
	shl.b64 	%rd37950, %rd37949, 5;
	add.s64 	%rd54065, %rd37950, %rd37949;
	add.s64 	%rd54057, %rd54057, 2;
$L__BB8_497:
	@%p1764 bra 	$L__BB8_499;
	shl.b64 	%rd37951, %rd54057, 3;
	add.s64 	%rd37952, %rd53779, %rd37951;
	ld.u64 	%rd37953, [%rd37952];
	mad.lo.s64 	%rd37954, %rd37953, 2654435761, %rd54065;
	shl.b64 	%rd37955, %rd37954, 13;
	add.s64 	%rd37956, %rd37955, %rd37954;
	shr.u64 	%rd37957, %rd37956, 7;
	xor.b64  	%rd37958, %rd37957, %rd37956;
	shl.b64 	%rd37959, %rd37958, 3;
	add.s64 	%rd37960, %rd37959, %rd37958;
	shr.u64 	%rd37961, %rd37960, 17;
	xor.b64  	%rd37962, %rd37961, %rd37960;
	shl.b64 	%rd37963, %rd37962, 5;
	add.s64 	%rd54065, %rd37963, %rd37962;
$L__BB8_499:
	mov.b64 	%rd54070, 0;
	mov.u64 	%rd54078, %rd54070;
	@%p1769 bra 	$L__BB8_502;
	and.b64  	%rd972, %rd2, -8;
	mov.b64 	%rd54070, 0;
	mov.u64 	%rd54068, %rd54070;
$L__BB8_501:
	.pragma "nounroll";
	shl.b64 	%rd37967, %rd54070, 3;
	add.s64 	%rd37968, %rd53908, %rd37967;
	ld.u64 	%rd37969, [%rd37968];
	mad.lo.s64 	%rd37970, %rd37969, 2654435761, %rd54078;
	shl.b64 	%rd37971, %rd37970, 13;
	add.s64 	%rd37972, %rd37971, %rd37970;
	shr.u64 	%rd37973, %rd37972, 7;
	xor.b64  	%rd37974, %rd37973, %rd37972;
	shl.b64 	%rd37975, %rd37974, 3;
	add.s64 	%rd37976, %rd37975, %rd37974;
	shr.u64 	%rd37977, %rd37976, 17;
	xor.b64  	%rd37978, %rd37977, %rd37976;
	shl.b64 	%rd37979, %rd37978, 5;
	add.s64 	%rd37980, %rd37979, %rd37978;
	ld.u64 	%rd37981, [%rd37968+8];
	mad.lo.s64 	%rd37982, %rd37981, 2654435761, %rd37980;
	shl.b64 	%rd37983, %rd37982, 13;
	add.s64 	%rd37984, %rd37983, %rd37982;
	shr.u64 	%rd37985, %rd37984, 7;
	xor.b64  	%rd37986, %rd37985, %rd37984;
	shl.b64 	%rd37987, %rd37986, 3;
	add.s64 	%rd37988, %rd37987, %rd37986;
	shr.u64 	%rd37989, %rd37988, 17;
	xor.b64  	%rd37990, %rd37989, %rd37988;
	shl.b64 	%rd37991, %rd37990, 5;
	add.s64 	%rd37992, %rd37991, %rd37990;
	ld.u64 	%rd37993, [%rd37968+16];
	mad.lo.s64 	%rd37994, %rd37993, 2654435761, %rd37992;
	shl.b64 	%rd37995, %rd37994, 13;
	add.s64 	%rd37996, %rd37995, %rd37994;
	shr.u64 	%rd37997, %rd37996, 7;
	xor.b64  	%rd37998, %rd37997, %rd37996;
	shl.b64 	%rd37999, %rd37998, 3;
	add.s64 	%rd38000, %rd37999, %rd37998;
	shr.u64 	%rd38001, %rd38000, 17;
	xor.b64  	%rd38002, %rd38001, %rd38000;
	shl.b64 	%rd38003, %rd38002, 5;
	add.s64 	%rd38004, %rd38003, %rd38002;
	ld.u64 	%rd38005, [%rd37968+24];
	mad.lo.s64 	%rd38006, %rd38005, 2654435761, %rd38004;
	shl.b64 	%rd38007, %rd38006, 13;
	add.s64 	%rd38008, %rd38007, %rd38006;
	shr.u64 	%rd38009, %rd38008, 7;
	xor.b64  	%rd38010, %rd38009, %rd38008;
	shl.b64 	%rd38011, %rd38010, 3;
	add.s64 	%rd38012, %rd38011, %rd38010;
	shr.u64 	%rd38013, %rd38012, 17;
	xor.b64  	%rd38014, %rd38013, %rd38012;
	shl.b64 	%rd38015, %rd38014, 5;
	add.s64 	%rd38016, %rd38015, %rd38014;
	ld.u64 	%rd38017, [%rd37968+32];
	mad.lo.s64 	%rd38018, %rd38017, 2654435761, %rd38016;
	shl.b64 	%rd38019, %rd38018, 13;
	add.s64 	%rd38020, %rd38019, %rd38018;
	shr.u64 	%rd38021, %rd38020, 7;
	xor.b64  	%rd38022, %rd38021, %rd38020;
	shl.b64 	%rd38023, %rd38022, 3;
	add.s64 	%rd38024, %rd38023, %rd38022;
	shr.u64 	%rd38025, %rd38024, 17;
	xor.b64  	%rd38026, %rd38025, %rd38024;
	shl.b64 	%rd38027, %rd38026, 5;
	add.s64 	%rd38028, %rd38027, %rd38026;
	ld.u64 	%rd38029, [%rd37968+40];
	mad.lo.s64 	%rd38030, %rd38029, 2654435761, %rd38028;
	shl.b64 	%rd38031, %rd38030, 13;
	add.s64 	%rd38032, %rd38031, %rd38030;
	shr.u64 	%rd38033, %rd38032, 7;
	xor.b64  	%rd38034, %rd38033, %rd38032;
	shl.b64 	%rd38035, %rd38034, 3;
	add.s64 	%rd38036, %rd38035, %rd38034;
	shr.u64 	%rd38037, %rd38036, 17;
	xor.b64  	%rd38038, %rd38037, %rd38036;
	shl.b64 	%rd38039, %rd38038, 5;
	add.s64 	%rd38040, %rd38039, %rd38038;
	ld.u64 	%rd38041, [%rd37968+48];
	mad.lo.s64 	%rd38042, %rd38041, 2654435761, %rd38040;
	shl.b64 	%rd38043, %rd38042, 13;
	add.s64 	%rd38044, %rd38043, %rd38042;
	shr.u64 	%rd38045, %rd38044, 7;
	xor.b64  	%rd38046, %rd38045, %rd38044;
	shl.b64 	%rd38047, %rd38046, 3;
	add.s64 	%rd38048, %rd38047, %rd38046;
	shr.u64 	%rd38049, %rd38048, 17;
	xor.b64  	%rd38050, %rd38049, %rd38048;
	shl.b64 	%rd38051, %rd38050, 5;
	add.s64 	%rd38052, %rd38051, %rd38050;
	ld.u64 	%rd38053, [%rd37968+56];
	mad.lo.s64 	%rd38054, %rd38053, 2654435761, %rd38052;
	shl.b64 	%rd38055, %rd38054, 13;
	add.s64 	%rd38056, %rd38055, %rd38054;
	shr.u64 	%rd38057, %rd38056, 7;
	xor.b64  	%rd38058, %rd38057, %rd38056;
	shl.b64 	%rd38059, %rd38058, 3;
	add.s64 	%rd38060, %rd38059, %rd38058;
	shr.u64 	%rd38061, %rd38060, 17;
	xor.b64  	%rd38062, %rd38061, %rd38060;
	shl.b64 	%rd38063, %rd38062, 5;
	add.s64 	%rd54078, %rd38063, %rd38062;
	add.s64 	%rd54070, %rd54070, 8;
	add.s64 	%rd54068, %rd54068, 8;
	setp.ne.s64 	%p1777, %rd54068, %rd972;
	@%p1777 bra 	$L__BB8_501;
$L__BB8_502:
	@%p1771 bra 	$L__BB8_510;
	setp.lt.u64 	%p1779, %rd182, 3;
	@%p1779 bra 	$L__BB8_505;
	shl.b64 	%rd38065, %rd54070, 3;
	add.s64 	%rd38066, %rd53908, %rd38065;
	ld.u64 	%rd38067, [%rd38066];
	mad.lo.s64 	%rd38068, %rd38067, 2654435761, %rd54078;
	shl.b64 	%rd38069, %rd38068, 13;
	add.s64 	%rd38070, %rd38069, %rd38068;
	shr.u64 	%rd38071, %rd38070, 7;
	xor.b64  	%rd38072, %rd38071, %rd38070;
	shl.b64 	%rd38073, %rd38072, 3;
	add.s64 	%rd38074, %rd38073, %rd38072;
	shr.u64 	%rd38075, %rd38074, 17;
	xor.b64  	%rd38076, %rd38075, %rd38074;
	shl.b64 	%rd38077, %rd38076, 5;
	add.s64 	%rd38078, %rd38077, %rd38076;
	ld.u64 	%rd38079, [%rd38066+8];
	mad.lo.s64 	%rd38080, %rd38079, 2654435761, %rd38078;
	shl.b64 	%rd38081, %rd38080, 13;
	add.s64 	%rd38082, %rd38081, %rd38080;
	shr.u64 	%rd38083, %rd38082, 7;
	xor.b64  	%rd38084, %rd38083, %rd38082;
	shl.b64 	%rd38085, %rd38084, 3;
	add.s64 	%rd38086, %rd38085, %rd38084;
	shr.u64 	%rd38087, %rd38086, 17;
	xor.b64  	%rd38088, %rd38087, %rd38086;
	shl.b64 	%rd38089, %rd38088, 5;
	add.s64 	%rd38090, %rd38089, %rd38088;
	ld.u64 	%rd38091, [%rd38066+16];
	mad.lo.s64 	%rd38092, %rd38091, 2654435761, %rd38090;
	shl.b64 	%rd38093, %rd38092, 13;
	add.s64 	%rd38094, %rd38093, %rd38092;
	shr.u64 	%rd38095, %rd38094, 7;
	xor.b64  	%rd38096, %rd38095, %rd38094;
	shl.b64 	%rd38097, %rd38096, 3;
	add.s64 	%rd38098, %rd38097, %rd38096;
	shr.u64 	%rd38099, %rd38098, 17;
	xor.b64  	%rd38100, %rd38099, %rd38098;
	shl.b64 	%rd38101, %rd38100, 5;
	add.s64 	%rd38102, %rd38101, %rd38100;
	ld.u64 	%rd38103, [%rd38066+24];
	mad.lo.s64 	%rd38104, %rd38103, 2654435761, %rd38102;
	shl.b64 	%rd38105, %rd38104, 13;
	add.s64 	%rd38106, %rd38105, %rd38104;
	shr.u64 	%rd38107, %rd38106, 7;
	xor.b64  	%rd38108, %rd38107, %rd38106;
	shl.b64 	%rd38109, %rd38108, 3;
	add.s64 	%rd38110, %rd38109, %rd38108;
	shr.u64 	%rd38111, %rd38110, 17;
	xor.b64  	%rd38112, %rd38111, %rd38110;
	shl.b64 	%rd38113, %rd38112, 5;
	add.s64 	%rd54078, %rd38113, %rd38112;
	add.s64 	%rd54070, %rd54070, 4;
$L__BB8_505:
	setp.eq.s64 	%p1780, %rd183, 0;
	@%p1780 bra 	$L__BB8_510;
	setp.eq.s64 	%p1781, %rd184, 0;
	@%p1781 bra 	$L__BB8_508;
	shl.b64 	%rd38115, %rd54070, 3;
	add.s64 	%rd38116, %rd53908, %rd38115;
	ld.u64 	%rd38117, [%rd38116];
	mad.lo.s64 	%rd38118, %rd38117, 2654435761, %rd54078;
	shl.b64 	%rd38119, %rd38118, 13;
	add.s64 	%rd38120, %rd38119, %rd38118;
	shr.u64 	%rd38121, %rd38120, 7;
	xor.b64  	%rd38122, %rd38121, %rd38120;
	shl.b64 	%rd38123, %rd38122, 3;
	add.s64 	%rd38124, %rd38123, %rd38122;
	shr.u64 	%rd38125, %rd38124, 17;
	xor.b64  	%rd38126, %rd38125, %rd38124;
	shl.b64 	%rd38127, %rd38126, 5;
	add.s64 	%rd38128, %rd38127, %rd38126;
	ld.u64 	%rd38129, [%rd38116+8];
	mad.lo.s64 	%rd38130, %rd38129, 2654435761, %rd38128;
	shl.b64 	%rd38131, %rd38130, 13;
	add.s64 	%rd38132, %rd38131, %rd38130;
	shr.u64 	%rd38133, %rd38132, 7;
	xor.b64  	%rd38134, %rd38133, %rd38132;
	shl.b64 	%rd38135, %rd38134, 3;
	add.s64 	%rd38136, %rd38135, %rd38134;
	shr.u64 	%rd38137, %rd38136, 17;
	xor.b64  	%rd38138, %rd38137, %rd38136;
	shl.b64 	%rd38139, %rd38138, 5;
	add.s64 	%rd54078, %rd38139, %rd38138;
	add.s64 	%rd54070, %rd54070, 2;
$L__BB8_508:
	@%p1764 bra 	$L__BB8_510;
	shl.b64 	%rd38140, %rd54070, 3;
	add.s64 	%rd38141, %rd53908, %rd38140;
	ld.u64 	%rd38142, [%rd38141];
	mad.lo.s64 	%rd38143, %rd38142, 2654435761, %rd54078;
	shl.b64 	%rd38144, %rd38143, 13;
	add.s64 	%rd38145, %rd38144, %rd38143;
	shr.u64 	%rd38146, %rd38145, 7;
	xor.b64  	%rd38147, %rd38146, %rd38145;
	shl.b64 	%rd38148, %rd38147, 3;
	add.s64 	%rd38149, %rd38148, %rd38147;
	shr.u64 	%rd38150, %rd38149, 17;
	xor.b64  	%rd38151, %rd38150, %rd38149;
	shl.b64 	%rd38152, %rd38151, 5;
	add.s64 	%rd54078, %rd38152, %rd38151;
$L__BB8_510:
	setp.lt.u64 	%p1783, %rd54065, %rd54078;
	mov.u64 	%rd54080, %rd53779;
	@%p1783 bra 	$L__BB8_511;
	bra.uni 	$L__BB8_516;
$L__BB8_511:
	mov.u64 	%rd54080, %rd53908;
	mov.u64 	%rd53908, %rd53779;
	bra.uni 	$L__BB8_516;
$L__BB8_512:
	setp.eq.s32 	%p1784, %r1, 0;
	mov.u64 	%rd54080, %rd53779;
	@%p1784 bra 	$L__BB8_516;
	mov.b64 	%rd54079, 0;
$L__BB8_514:
	shl.b64 	%rd38154, %rd54079, 3;
	add.s64 	%rd38155, %rd53779, %rd38154;
	ld.u64 	%rd995, [%rd38155];
	add.s64 	%rd38156, %rd53908, %rd38154;
	ld.u64 	%rd996, [%rd38156];
	setp.lt.u64 	%p1785, %rd995, %rd996;
	@%p1785 bra 	$L__BB8_511;
	setp.le.u64 	%p1786, %rd995, %rd996;
	add.s64 	%rd54079, %rd54079, 1;
	setp.lt.u64 	%p1787, %rd54079, %rd13;
	and.pred  	%p1788, %p1786, %p1787;
	mov.u64 	%rd54080, %rd53779;
	@%p1788 bra 	$L__BB8_514;
$L__BB8_516:
	setp.eq.s64 	%p1789, %rd180, 0;
	mov.b64 	%rd54085, -3750763034362895579;
	mov.b64 	%rd54086, 0;
	@%p1789 bra 	$L__BB8_519;
	and.b64  	%rd1000, %rd2, -2;
	mov.b64 	%rd54085, -3750763034362895579;
	mov.b64 	%rd54086, 0;
	mov.u64 	%rd54084, %rd54086;
$L__BB8_518:
	shl.b64 	%rd38163, %rd54086, 3;
	add.s64 	%rd38164, %rd53822, %rd38163;
	ld.u64 	%rd38165, [%rd38164];
	and.b64  	%rd38166, %rd38165, 255;
	xor.b64  	%rd38167, %rd38166, %rd54085;
	mul.lo.s64 	%rd38168, %rd38167, 1099511628211;
	shr.u64 	%rd38169, %rd38165, 8;
	and.b64  	%rd38170, %rd38169, 255;
	xor.b64  	%rd38171, %rd38170, %rd38168;
	mul.lo.s64 	%rd38172, %rd38171, 1099511628211;
	shr.u64 	%rd38173, %rd38165, 16;
	and.b64  	%rd38174, %rd38173, 255;
	xor.b64  	%rd38175, %rd38174, %rd38172;
	mul.lo.s64 	%rd38176, %rd38175, 1099511628211;
	shr.u64 	%rd38177, %rd38165, 24;
	and.b64  	%rd38178, %rd38177, 255;
	xor.b64  	%rd38179, %rd38178, %rd38176;
	mul.lo.s64 	%rd38180, %rd38179, 1099511628211;
	shr.u64 	%rd38181, %rd38165, 32;
	and.b64  	%rd38182, %rd38181, 255;
	xor.b64  	%rd38183, %rd38182, %rd38180;
	mul.lo.s64 	%rd38184, %rd38183, 1099511628211;
	shr.u64 	%rd38185, %rd38165, 40;
	and.b64  	%rd38186, %rd38185, 255;
	xor.b64  	%rd38187, %rd38186, %rd38184;
	mul.lo.s64 	%rd38188, %rd38187, 1099511628211;
	shr.u64 	%rd38189, %rd38165, 48;
	and.b64  	%rd38190, %rd38189, 255;
	xor.b64  	%rd38191, %rd38190, %rd38188;
	mul.lo.s64 	%rd38192, %rd38191, 1099511628211;
	shr.u64 	%rd38193, %rd38165, 56;
	xor.b64  	%rd38194, %rd38193, %rd38192;
	mul.lo.s64 	%rd38195, %rd38194, 1099511628211;
	ld.u64 	%rd38196, [%rd38164+8];
	and.b64  	%rd38197, %rd38196, 255;
	xor.b64  	%rd38198, %rd38197, %rd38195;
	mul.lo.s64 	%rd38199, %rd38198, 1099511628211;
	shr.u64 	%rd38200, %rd38196, 8;
	and.b64  	%rd38201, %rd38200, 255;
	xor.b64  	%rd38202, %rd38201, %rd38199;
	mul.lo.s64 	%rd38203, %rd38202, 1099511628211;
	shr.u64 	%rd38204, %rd38196, 16;
	and.b64  	%rd38205, %rd38204, 255;
	xor.b64  	%rd38206, %rd38205, %rd38203;
	mul.lo.s64 	%rd38207, %rd38206, 1099511628211;
	shr.u64 	%rd38208, %rd38196, 24;
	and.b64  	%rd38209, %rd38208, 255;
	xor.b64  	%rd38210, %rd38209, %rd38207;
	mul.lo.s64 	%rd38211, %rd38210, 1099511628211;
	shr.u64 	%rd38212, %rd38196, 32;
	and.b64  	%rd38213, %rd38212, 255;
	xor.b64  	%rd38214, %rd38213, %rd38211;
	mul.lo.s64 	%rd38215, %rd38214, 1099511628211;
	shr.u64 	%rd38216, %rd38196, 40;
	and.b64  	%rd38217, %rd38216, 255;
	xor.b64  	%rd38218, %rd38217, %rd38215;
	mul.lo.s64 	%rd38219, %rd38218, 1099511628211;
	shr.u64 	%rd38220, %rd38196, 48;
	and.b64  	%rd38221, %rd38220, 255;
	xor.b64  	%rd38222, %rd38221, %rd38219;
	mul.lo.s64 	%rd38223, %rd38222, 1099511628211;
	shr.u64 	%rd38224, %rd38196, 56;
	xor.b64  	%rd38225, %rd38224, %rd38223;
	mul.lo.s64 	%rd54085, %rd38225, 1099511628211;
	add.s64 	%rd54086, %rd54086, 2;
	add.s64 	%rd54084, %rd54084, 2;
	setp.ne.s64 	%p1790, %rd54084, %rd1000;
	@%p1790 bra 	$L__BB8_518;
$L__BB8_519:
	setp.eq.s64 	%p1791, %rd185, 0;
	@%p1791 bra 	$L__BB8_521;
	shl.b64 	%rd38226, %rd54086, 3;
	add.s64 	%rd38227, %rd53822, %rd38226;
	ld.u64 	%rd38228, [%rd38227];
	and.b64  	%rd38229, %rd38228, 255;
	xor.b64  	%rd38230, %rd38229, %rd54085;
	mul.lo.s64 	%rd38231, %rd38230, 1099511628211;
	shr.u64 	%rd38232, %rd38228, 8;
	and.b64  	%rd38233, %rd38232, 255;
	xor.b64  	%rd38234, %rd38233, %rd38231;
	mul.lo.s64 	%rd38235, %rd38234, 1099511628211;
	shr.u64 	%rd38236, %rd38228, 16;
	and.b64  	%rd38237, %rd38236, 255;
	xor.b64  	%rd38238, %rd38237, %rd38235;
	mul.lo.s64 	%rd38239, %rd38238, 1099511628211;
	shr.u64 	%rd38240, %rd38228, 24;
	and.b64  	%rd38241, %rd38240, 255;
	xor.b64  	%rd38242, %rd38241, %rd38239;
	mul.lo.s64 	%rd38243, %rd38242, 1099511628211;
	shr.u64 	%rd38244, %rd38228, 32;
	and.b64  	%rd38245, %rd38244, 255;
	xor.b64  	%rd38246, %rd38245, %rd38243;
	mul.lo.s64 	%rd38247, %rd38246, 1099511628211;
	shr.u64 	%rd38248, %rd38228, 40;
	and.b64  	%rd38249, %rd38248, 255;
	xor.b64  	%rd38250, %rd38249, %rd38247;
	mul.lo.s64 	%rd38251, %rd38250, 1099511628211;
	shr.u64 	%rd38252, %rd38228, 48;
	and.b64  	%rd38253, %rd38252, 255;
	xor.b64  	%rd38254, %rd38253, %rd38251;
	mul.lo.s64 	%rd38255, %rd38254, 1099511628211;
	shr.u64 	%rd38256, %rd38228, 56;
	xor.b64  	%rd38257, %rd38256, %rd38255;
	mul.lo.s64 	%rd54085, %rd38257, 1099511628211;
$L__BB8_521:
	mov.b64 	%rd54092, -3750763034362895579;
	mov.b64 	%rd54093, 0;
	@%p1789 bra 	$L__BB8_524;
	and.b64  	%rd1012, %rd2, -2;
	mov.b64 	%rd54092, -3750763034362895579;
	mov.b64 	%rd54093, 0;
	mov.u64 	%rd54091, %rd54093;
$L__BB8_523:
	shl.b64 	%rd38263, %rd54093, 3;
	add.s64 	%rd38264, %rd53951, %rd38263;
	ld.u64 	%rd38265, [%rd38264];
	and.b64  	%rd38266, %rd38265, 255;
	xor.b64  	%rd38267, %rd38266, %rd54092;
	mul.lo.s64 	%rd38268, %rd38267, 1099511628211;
	shr.u64 	%rd38269, %rd38265, 8;
	and.b64  	%rd38270, %rd38269, 255;
	xor.b64  	%rd38271, %rd38270, %rd38268;
	mul.lo.s64 	%rd38272, %rd38271, 1099511628211;
	shr.u64 	%rd38273, %rd38265, 16;
	and.b64  	%rd38274, %rd38273, 255;
	xor.b64  	%rd38275, %rd38274, %rd38272;
	mul.lo.s64 	%rd38276, %rd38275, 1099511628211;
	shr.u64 	%rd38277, %rd38265, 24;
	and.b64  	%rd38278, %rd38277, 255;
	xor.b64  	%rd38279, %rd38278, %rd38276;
	mul.lo.s64 	%rd38280, %rd38279, 1099511628211;
	shr.u64 	%rd38281, %rd38265, 32;
	and.b64  	%rd38282, %rd38281, 255;
	xor.b64  	%rd38283, %rd38282, %rd38280;
	mul.lo.s64 	%rd38284, %rd38283, 1099511628211;
	shr.u64 	%rd38285, %rd38265, 40;
	and.b64  	%rd38286, %rd38285, 255;
	xor.b64  	%rd38287, %rd38286, %rd38284;
	mul.lo.s64 	%rd38288, %rd38287, 1099511628211;
	shr.u64 	%rd38289, %rd38265, 48;
	and.b64  	%rd38290, %rd38289, 255;
	xor.b64  	%rd38291, %rd38290, %rd38288;
	mul.lo.s64 	%rd38292, %rd38291, 1099511628211;
	shr.u64 	%rd38293, %rd38265, 56;
	xor.b64  	%rd38294, %rd38293, %rd38292;
	mul.lo.s64 	%rd38295, %rd38294, 1099511628211;
	ld.u64 	%rd38296, [%rd38264+8];
	and.b64  	%rd38297, %rd38296, 255;
	xor.b64  	%rd38298, %rd38297, %rd38295;
	mul.lo.s64 	%rd38299, %rd38298, 1099511628211;
	shr.u64 	%rd38300, %rd38296, 8;
	and.b64  	%rd38301, %rd38300, 255;
	xor.b64  	%rd38302, %rd38301, %rd38299;
	mul.lo.s64 	%rd38303, %rd38302, 1099511628211;
	shr.u64 	%rd38304, %rd38296, 16;
	and.b64  	%rd38305, %rd38304, 255;
	xor.b64  	%rd38306, %rd38305, %rd38303;
	mul.lo.s64 	%rd38307, %rd38306, 1099511628211;
	shr.u64 	%rd38308, %rd38296, 24;
	and.b64  	%rd38309, %rd38308, 255;
	xor.b64  	%rd38310, %rd38309, %rd38307;
	mul.lo.s64 	%rd38311, %rd38310, 1099511628211;
	shr.u64 	%rd38312, %rd38296, 32;
	and.b64  	%rd38313, %rd38312, 255;
	xor.b64  	%rd38314, %rd38313, %rd38311;
	mul.lo.s64 	%rd38315, %rd38314, 1099511628211;
	shr.u64 	%rd38316, %rd38296, 40;
	and.b64  	%rd38317, %rd38316, 255;
	xor.b64  	%rd38318, %rd38317, %rd38315;
	mul.lo.s64 	%rd38319, %rd38318, 1099511628211;
	shr.u64 	%rd38320, %rd38296, 48;
	and.b64  	%rd38321, %rd38320, 255;
	xor.b64  	%rd38322, %rd38321, %rd38319;
	mul.lo.s64 	%rd38323, %rd38322, 1099511628211;
	shr.u64 	%rd38324, %rd38296, 56;
	xor.b64  	%rd38325, %rd38324, %rd38323;
	mul.lo.s64 	%rd54092, %rd38325, 1099511628211;
	add.s64 	%rd54093, %rd54093, 2;
	add.s64 	%rd54091, %rd54091, 2;
	setp.ne.s64 	%p1793, %rd54091, %rd1012;
	@%p1793 bra 	$L__BB8_523;
$L__BB8_524:
	@%p1791 bra 	$L__BB8_526;
	shl.b64 	%rd38326, %rd54093, 3;
	add.s64 	%rd38327, %rd53951, %rd38326;
	ld.u64 	%rd38328, [%rd38327];
	and.b64  	%rd38329, %rd38328, 255;
	xor.b64  	%rd38330, %rd38329, %rd54092;
	mul.lo.s64 	%rd38331, %rd38330, 1099511628211;
	shr.u64 	%rd38332, %rd38328, 8;
	and.b64  	%rd38333, %rd38332, 255;
	xor.b64  	%rd38334, %rd38333, %rd38331;
	mul.lo.s64 	%rd38335, %rd38334, 1099511628211;
	shr.u64 	%rd38336, %rd38328, 16;
	and.b64  	%rd38337, %rd38336, 255;
	xor.b64  	%rd38338, %rd38337, %rd38335;
	mul.lo.s64 	%rd38339, %rd38338, 1099511628211;
	shr.u64 	%rd38340, %rd38328, 24;
	and.b64  	%rd38341, %rd38340, 255;
	xor.b64  	%rd38342, %rd38341, %rd38339;
	mul.lo.s64 	%rd38343, %rd38342, 1099511628211;
	shr.u64 	%rd38344, %rd38328, 32;
	and.b64  	%rd38345, %rd38344, 255;
	xor.b64  	%rd38346, %rd38345, %rd38343;
	mul.lo.s64 	%rd38347, %rd38346, 1099511628211;
	shr.u64 	%rd38348, %rd38328, 40;
	and.b64  	%rd38349, %rd38348, 255;
	xor.b64  	%rd38350, %rd38349, %rd38347;
	mul.lo.s64 	%rd38351, %rd38350, 1099511628211;
	shr.u64 	%rd38352, %rd38328, 48;
	and.b64  	%rd38353, %rd38352, 255;
	xor.b64  	%rd38354, %rd38353, %rd38351;
	mul.lo.s64 	%rd38355, %rd38354, 1099511628211;
	shr.u64 	%rd38356, %rd38328, 56;
	xor.b64  	%rd38357, %rd38356, %rd38355;
	mul.lo.s64 	%rd54092, %rd38357, 1099511628211;
$L__BB8_526:
	setp.eq.s64 	%p1795, %rd54085, %rd54092;
	@%p1795 bra 	$L__BB8_551;
	setp.lt.u64 	%p1796, %rd180, 7;
	mov.b64 	%rd54100, 0;
	mov.u64 	%rd54108, %rd54100;
	@%p1796 bra 	$L__BB8_530;
	and.b64  	%rd1024, %rd2, -8;
	mov.b64 	%rd54100, 0;
	mov.u64 	%rd54098, %rd54100;
$L__BB8_529:
	.pragma "nounroll";
	shl.b64 	%rd38361, %rd54100, 3;
	add.s64 	%rd38362, %rd53822, %rd38361;
	ld.u64 	%rd38363, [%rd38362];
	mad.lo.s64 	%rd38364, %rd38363, 2654435761, %rd54108;
	shl.b64 	%rd38365, %rd38364, 13;
	add.s64 	%rd38366, %rd38365, %rd38364;
	shr.u64 	%rd38367, %rd38366, 7;
	xor.b64  	%rd38368, %rd38367, %rd38366;
	shl.b64 	%rd38369, %rd38368, 3;
	add.s64 	%rd38370, %rd38369, %rd38368;
	shr.u64 	%rd38371, %rd38370, 17;
	xor.b64  	%rd38372, %rd38371, %rd38370;
	shl.b64 	%rd38373, %rd38372, 5;
	add.s64 	%rd38374, %rd38373, %rd38372;
	ld.u64 	%rd38375, [%rd38362+8];
	mad.lo.s64 	%rd38376, %rd38375, 2654435761, %rd38374;
	shl.b64 	%rd38377, %rd38376, 13;
	add.s64 	%rd38378, %rd38377, %rd38376;
	shr.u64 	%rd38379, %rd38378, 7;
	xor.b64  	%rd38380, %rd38379, %rd38378;
	shl.b64 	%rd38381, %rd38380, 3;
	add.s64 	%rd38382, %rd38381, %rd38380;
	shr.u64 	%rd38383, %rd38382, 17;
	xor.b64  	%rd38384, %rd38383, %rd38382;
	shl.b64 	%rd38385, %rd38384, 5;
	add.s64 	%rd38386, %rd38385, %rd38384;
	ld.u64 	%rd38387, [%rd38362+16];
	mad.lo.s64 	%rd38388, %rd38387, 2654435761, %rd38386;
	shl.b64 	%rd38389, %rd38388, 13;
	add.s64 	%rd38390, %rd38389, %rd38388;
	shr.u64 	%rd38391, %rd38390, 7;
	xor.b64  	%rd38392, %rd38391, %rd38390;
	shl.b64 	%rd38393, %rd38392, 3;
	add.s64 	%rd38394, %rd38393, %rd38392;
	shr.u64 	%rd38395, %rd38394, 17;
	xor.b64  	%rd38396, %rd38395, %rd38394;
	shl.b64 	%rd38397, %rd38396, 5;
	add.s64 	%rd38398, %rd38397, %rd38396;
	ld.u64 	%rd38399, [%rd38362+24];
	mad.lo.s64 	%rd38400, %rd38399, 2654435761, %rd38398;
	shl.b64 	%rd38401, %rd38400, 13;
	add.s64 	%rd38402, %rd38401, %rd38400;
	shr.u64 	%rd38403, %rd38402, 7;
	xor.b64  	%rd38404, %rd38403, %rd38402;
	shl.b64 	%rd38405, %rd38404, 3;
	add.s64 	%rd38406, %rd38405, %rd38404;
	shr.u64 	%rd38407, %rd38406, 17;
	xor.b64  	%rd38408, %rd38407, %rd38406;
	shl.b64 	%rd38409, %rd38408, 5;
	add.s64 	%rd38410, %rd38409, %rd38408;
	ld.u64 	%rd38411, [%rd38362+32];
	mad.lo.s64 	%rd38412, %rd38411, 2654435761, %rd38410;
	shl.b64 	%rd38413, %rd38412, 13;
	add.s64 	%rd38414, %rd38413, %rd38412;
	shr.u64 	%rd38415, %rd38414, 7;
	xor.b64  	%rd38416, %rd38415, %rd38414;
	shl.b64 	%rd38417, %rd38416, 3;
	add.s64 	%rd38418, %rd38417, %rd38416;
	shr.u64 	%rd38419, %rd38418, 17;
	xor.b64  	%rd38420, %rd38419, %rd38418;
	shl.b64 	%rd38421, %rd38420, 5;
	add.s64 	%rd38422, %rd38421, %rd38420;
	ld.u64 	%rd38423, [%rd38362+40];
	mad.lo.s64 	%rd38424, %rd38423, 2654435761, %rd38422;
	shl.b64 	%rd38425, %rd38424, 13;
	add.s64 	%rd38426, %rd38425, %rd38424;
	shr.u64 	%rd38427, %rd38426, 7;
	xor.b64  	%rd38428, %rd38427, %rd38426;
	shl.b64 	%rd38429, %rd38428, 3;
	add.s64 	%rd38430, %rd38429, %rd38428;
	shr.u64 	%rd38431, %rd38430, 17;
	xor.b64  	%rd38432, %rd38431, %rd38430;
	shl.b64 	%rd38433, %rd38432, 5;
	add.s64 	%rd38434, %rd38433, %rd38432;
	ld.u64 	%rd38435, [%rd38362+48];
	mad.lo.s64 	%rd38436, %rd38435, 2654435761, %rd38434;
	shl.b64 	%rd38437, %rd38436, 13;
	add.s64 	%rd38438, %rd38437, %rd38436;
	shr.u64 	%rd38439, %rd38438, 7;
	xor.b64  	%rd38440, %rd38439, %rd38438;
	shl.b64 	%rd38441, %rd38440, 3;
	add.s64 	%rd38442, %rd38441, %rd38440;
	shr.u64 	%rd38443, %rd38442, 17;
	xor.b64  	%rd38444, %rd38443, %rd38442;
	shl.b64 	%rd38445, %rd38444, 5;
	add.s64 	%rd38446, %rd38445, %rd38444;
	ld.u64 	%rd38447, [%rd38362+56];
	mad.lo.s64 	%rd38448, %rd38447, 2654435761, %rd38446;
	shl.b64 	%rd38449, %rd38448, 13;
	add.s64 	%rd38450, %rd38449, %rd38448;
	shr.u64 	%rd38451, %rd38450, 7;
	xor.b64  	%rd38452, %rd38451, %rd38450;
	shl.b64 	%rd38453, %rd38452, 3;
	add.s64 	%rd38454, %rd38453, %rd38452;
	shr.u64 	%rd38455, %rd38454, 17;
	xor.b64  	%rd38456, %rd38455, %rd38454;
	shl.b64 	%rd38457, %rd38456, 5;
	add.s64 	%rd54108, %rd38457, %rd38456;
	add.s64 	%rd54100, %rd54100, 8;
	add.s64 	%rd54098, %rd54098, 8;
	setp.ne.s64 	%p1797, %rd54098, %rd1024;
	@%p1797 bra 	$L__BB8_529;
$L__BB8_530:
	setp.eq.s64 	%p1798, %rd181, 0;
	@%p1798 bra 	$L__BB8_538;
	setp.lt.u64 	%p1799, %rd181, 4;
	@%p1799 bra 	$L__BB8_533;
	shl.b64 	%rd38459, %rd54100, 3;
	add.s64 	%rd38460, %rd53822, %rd38459;
	ld.u64 	%rd38461, [%rd38460];
	mad.lo.s64 	%rd38462, %rd38461, 2654435761, %rd54108;
	shl.b64 	%rd38463, %rd38462, 13;
	add.s64 	%rd38464, %rd38463, %rd38462;
	shr.u64 	%rd38465, %rd38464, 7;
	xor.b64  	%rd38466, %rd38465, %rd38464;
	shl.b64 	%rd38467, %rd38466, 3;
	add.s64 	%rd38468, %rd38467, %rd38466;
	shr.u64 	%rd38469, %rd38468, 17;
	xor.b64  	%rd38470, %rd38469, %rd38468;
	shl.b64 	%rd38471, %rd38470, 5;
	add.s64 	%rd38472, %rd38471, %rd38470;
	ld.u64 	%rd38473, [%rd38460+8];
	mad.lo.s64 	%rd38474, %rd38473, 2654435761, %rd38472;
	shl.b64 	%rd38475, %rd38474, 13;
	add.s64 	%rd38476, %rd38475, %rd38474;
	shr.u64 	%rd38477, %rd38476, 7;
	xor.b64  	%rd38478, %rd38477, %rd38476;
	shl.b64 	%rd38479, %rd38478, 3;
	add.s64 	%rd38480, %rd38479, %rd38478;
	shr.u64 	%rd38481, %rd38480, 17;
	xor.b64  	%rd38482, %rd38481, %rd38480;
	shl.b64 	%rd38483, %rd38482, 5;
	add.s64 	%rd38484, %rd38483, %rd38482;
	ld.u64 	%rd38485, [%rd38460+16];
	mad.lo.s64 	%rd38486, %rd38485, 2654435761, %rd38484;
	shl.b64 	%rd38487, %rd38486, 13;
	add.s64 	%rd38488, %rd38487, %rd38486;
	shr.u64 	%rd38489, %rd38488, 7;
	xor.b64  	%rd38490, %rd38489, %rd38488;
	shl.b64 	%rd38491, %rd38490, 3;
	add.s64 	%rd38492, %rd38491, %rd38490;
	shr.u64 	%rd38493, %rd38492, 17;
	xor.b64  	%rd38494, %rd38493, %rd38492;
	shl.b64 	%rd38495, %rd38494, 5;
	add.s64 	%rd38496, %rd38495, %rd38494;
	ld.u64 	%rd38497, [%rd38460+24];
	mad.lo.s64 	%rd38498, %rd38497, 2654435761, %rd38496;
	shl.b64 	%rd38499, %rd38498, 13;
	add.s64 	%rd38500, %rd38499, %rd38498;
	shr.u64 	%rd38501, %rd38500, 7;
	xor.b64  	%rd38502, %rd38501, %rd38500;
	shl.b64 	%rd38503, %rd38502, 3;
	add.s64 	%rd38504, %rd38503, %rd38502;
	shr.u64 	%rd38505, %rd38504, 17;
	xor.b64  	%rd38506, %rd38505, %rd38504;
	shl.b64 	%rd38507, %rd38506, 5;
	add.s64 	%rd54108, %rd38507, %rd38506;
	add.s64 	%rd54100, %rd54100, 4;
$L__BB8_533:
	setp.eq.s64 	%p1800, %rd183, 0;
	@%p1800 bra 	$L__BB8_538;
	setp.eq.s64 	%p1801, %rd184, 0;
	@%p1801 bra 	$L__BB8_536;
	shl.b64 	%rd38509, %rd54100, 3;
	add.s64 	%rd38510, %rd53822, %rd38509;
	ld.u64 	%rd38511, [%rd38510];
	mad.lo.s64 	%rd38512, %rd38511, 2654435761, %rd54108;
	shl.b64 	%rd38513, %rd38512, 13;
	add.s64 	%rd38514, %rd38513, %rd38512;
	shr.u64 	%rd38515, %rd38514, 7;
	xor.b64  	%rd38516, %rd38515, %rd38514;
	shl.b64 	%rd38517, %rd38516, 3;
	add.s64 	%rd38518, %rd38517, %rd38516;
	shr.u64 	%rd38519, %rd38518, 17;
	xor.b64  	%rd38520, %rd38519, %rd38518;
	shl.b64 	%rd38521, %rd38520, 5;
	add.s64 	%rd38522, %rd38521, %rd38520;
	ld.u64 	%rd38523, [%rd38510+8];
	mad.lo.s64 	%rd38524, %rd38523, 2654435761, %rd38522;
	shl.b64 	%rd38525, %rd38524, 13;
	add.s64 	%rd38526, %rd38525, %rd38524;
	shr.u64 	%rd38527, %rd38526, 7;
	xor.b64  	%rd38528, %rd38527, %rd38526;
	shl.b64 	%rd38529, %rd38528, 3;
	add.s64 	%rd38530, %rd38529, %rd38528;
	shr.u64 	%rd38531, %rd38530, 17;
	xor.b64  	%rd38532, %rd38531, %rd38530;
	shl.b64 	%rd38533, %rd38532, 5;
	add.s64 	%rd54108, %rd38533, %rd38532;
	add.s64 	%rd54100, %rd54100, 2;
$L__BB8_536:
	@%p1791 bra 	$L__BB8_538;
	shl.b64 	%rd38534, %rd54100, 3;
	add.s64 	%rd38535, %rd53822, %rd38534;
	ld.u64 	%rd38536, [%rd38535];
	mad.lo.s64 	%rd38537, %rd38536, 2654435761, %rd54108;
	shl.b64 	%rd38538, %rd38537, 13;
	add.s64 	%rd38539, %rd38538, %rd38537;
	shr.u64 	%rd38540, %rd38539, 7;
	xor.b64  	%rd38541, %rd38540, %rd38539;
	shl.b64 	%rd38542, %rd38541, 3;
	add.s64 	%rd38543, %rd38542, %rd38541;
	shr.u64 	%rd38544, %rd38543, 17;
	xor.b64  	%rd38545, %rd38544, %rd38543;
	shl.b64 	%rd38546, %rd38545, 5;
	add.s64 	%rd54108, %rd38546, %rd38545;
$L__BB8_538:
	mov.b64 	%rd54113, 0;
	mov.u64 	%rd54121, %rd54113;
	@%p1796 bra 	$L__BB8_541;
	and.b64  	%rd1046, %rd2, -8;
	mov.b64 	%rd54113, 0;
	mov.u64 	%rd54111, %rd54113;
$L__BB8_540:
	.pragma "nounroll";
	shl.b64 	%rd38550, %rd54113, 3;
	add.s64 	%rd38551, %rd53951, %rd38550;
	ld.u64 	%rd38552, [%rd38551];
	mad.lo.s64 	%rd38553, %rd38552, 2654435761, %rd54121;
	shl.b64 	%rd38554, %rd38553, 13;
	add.s64 	%rd38555, %rd38554, %rd38553;
	shr.u64 	%rd38556, %rd38555, 7;
	xor.b64  	%rd38557, %rd38556, %rd38555;
	shl.b64 	%rd38558, %rd38557, 3;
	add.s64 	%rd38559, %rd38558, %rd38557;
	shr.u64 	%rd38560, %rd38559, 17;
	xor.b64  	%rd38561, %rd38560, %rd38559;
	shl.b64 	%rd38562, %rd38561, 5;
	add.s64 	%rd38563, %rd38562, %rd38561;
	ld.u64 	%rd38564, [%rd38551+8];
	mad.lo.s64 	%rd38565, %rd38564, 2654435761, %rd38563;
	shl.b64 	%rd38566, %rd38565, 13;
	add.s64 	%rd38567, %rd38566, %rd38565;
	shr.u64 	%rd38568, %rd38567, 7;
	xor.b64  	%rd38569, %rd38568, %rd38567;
	shl.b64 	%rd38570, %rd38569, 3;
	add.s64 	%rd38571, %rd38570, %rd38569;
	shr.u64 	%rd38572, %rd38571, 17;
	xor.b64  	%rd38573, %rd38572, %rd38571;
	shl.b64 	%rd38574, %rd38573, 5;
	add.s64 	%rd38575, %rd38574, %rd38573;
	ld.u64 	%rd38576, [%rd38551+16];
	mad.lo.s64 	%rd38577, %rd38576, 2654435761, %rd38575;
	shl.b64 	%rd38578, %rd38577, 13;
	add.s64 	%rd38579, %rd38578, %rd38577;
	shr.u64 	%rd38580, %rd38579, 7;
	xor.b64  	%rd38581, %rd38580, %rd38579;
	shl.b64 	%rd38582, %rd38581, 3;
	add.s64 	%rd38583, %rd38582, %rd38581;
	shr.u64 	%rd38584, %rd38583, 17;
	xor.b64  	%rd38585, %rd38584, %rd38583;
	shl.b64 	%rd38586, %rd38585, 5;
	add.s64 	%rd38587, %rd38586, %rd38585;
	ld.u64 	%rd38588, [%rd38551+24];
	mad.lo.s64 	%rd38589, %rd38588, 2654435761, %rd38587;
	shl.b64 	%rd38590, %rd38589, 13;
	add.s64 	%rd38591, %rd38590, %rd38589;
	shr.u64 	%rd38592, %rd38591, 7;
	xor.b64  	%rd38593, %rd38592, %rd38591;
	shl.b64 	%rd38594, %rd38593, 3;
	add.s64 	%rd38595, %rd38594, %rd38593;
	shr.u64 	%rd38596, %rd38595, 17;
	xor.b64  	%rd38597, %rd38596, %rd38595;
	shl.b64 	%rd38598, %rd38597, 5;
	add.s64 	%rd38599, %rd38598, %rd38597;
	ld.u64 	%rd38600, [%rd38551+32];
	mad.lo.s64 	%rd38601, %rd38600, 2654435761, %rd38599;
	shl.b64 	%rd38602, %rd38601, 13;
	add.s64 	%rd38603, %rd38602, %rd38601;
	shr.u64 	%rd38604, %rd38603, 7;
	xor.b64  	%rd38605, %rd38604, %rd38603;
	shl.b64 	%rd38606, %rd38605, 3;
	add.s64 	%rd38607, %rd38606, %rd38605;
	shr.u64 	%rd38608, %rd38607, 17;
	xor.b64  	%rd38609, %rd38608, %rd38607;
	shl.b64 	%rd38610, %rd38609, 5;
	add.s64 	%rd38611, %rd38610, %rd38609;
	ld.u64 	%rd38612, [%rd38551+40];
	mad.lo.s64 	%rd38613, %rd38612, 2654435761, %rd38611;
	shl.b64 	%rd38614, %rd38613, 13;
	add.s64 	%rd38615, %rd38614, %rd38613;
	shr.u64 	%rd38616, %rd38615, 7;
	xor.b64  	%rd38617, %rd38616, %rd38615;
	shl.b64 	%rd38618, %rd38617, 3;
	add.s64 	%rd38619, %rd38618, %rd38617;
	shr.u64 	%rd38620, %rd38619, 17;
	xor.b64  	%rd38621, %rd38620, %rd38619;
	shl.b64 	%rd38622, %rd38621, 5;
	add.s64 	%rd38623, %rd38622, %rd38621;
	ld.u64 	%rd38624, [%rd38551+48];
	mad.lo.s64 	%rd38625, %rd38624, 2654435761, %rd38623;
	shl.b64 	%rd38626, %rd38625, 13;
	add.s64 	%rd38627, %rd38626, %rd38625;
	shr.u64 	%rd38628, %rd38627, 7;
	xor.b64  	%rd38629, %rd38628, %rd38627;
	shl.b64 	%rd38630, %rd38629, 3;
	add.s64 	%rd38631, %rd38630, %rd38629;
	shr.u64 	%rd38632, %rd38631, 17;
	xor.b64  	%rd38633, %rd38632, %rd38631;
	shl.b64 	%rd38634, %rd38633, 5;
	add.s64 	%rd38635, %rd38634, %rd38633;
	ld.u64 	%rd38636, [%rd38551+56];
	mad.lo.s64 	%rd38637, %rd38636, 2654435761, %rd38635;
	shl.b64 	%rd38638, %rd38637, 13;
	add.s64 	%rd38639, %rd38638, %rd38637;
	shr.u64 	%rd38640, %rd38639, 7;
	xor.b64  	%rd38641, %rd38640, %rd38639;
	shl.b64 	%rd38642, %rd38641, 3;
	add.s64 	%rd38643, %rd38642, %rd38641;
	shr.u64 	%rd38644, %rd38643, 17;
	xor.b64  	%rd38645, %rd38644, %rd38643;
	shl.b64 	%rd38646, %rd38645, 5;
	add.s64 	%rd54121, %rd38646, %rd38645;
	add.s64 	%rd54113, %rd54113, 8;
	add.s64 	%rd54111, %rd54111, 8;
	setp.ne.s64 	%p1804, %rd54111, %rd1046;
	@%p1804 bra 	$L__BB8_540;
$L__BB8_541:
	@%p1798 bra 	$L__BB8_549;
	setp.lt.u64 	%p1806, %rd182, 3;
	@%p1806 bra 	$L__BB8_544;
	shl.b64 	%rd38648, %rd54113, 3;
	add.s64 	%rd38649, %rd53951, %rd38648;
	ld.u64 	%rd38650, [%rd38649];
	mad.lo.s64 	%rd38651, %rd38650, 2654435761, %rd54121;
	shl.b64 	%rd38652, %rd38651, 13;
	add.s64 	%rd38653, %rd38652, %rd38651;
	shr.u64 	%rd38654, %rd38653, 7;
	xor.b64  	%rd38655, %rd38654, %rd38653;
	shl.b64 	%rd38656, %rd38655, 3;
	add.s64 	%rd38657, %rd38656, %rd38655;
	shr.u64 	%rd38658, %rd38657, 17;
	xor.b64  	%rd38659, %rd38658, %rd38657;
	shl.b64 	%rd38660, %rd38659, 5;
	add.s64 	%rd38661, %rd38660, %rd38659;
	ld.u64 	%rd38662, [%rd38649+8];
	mad.lo.s64 	%rd38663, %rd38662, 2654435761, %rd38661;
	shl.b64 	%rd38664, %rd38663, 13;
	add.s64 	%rd38665, %rd38664, %rd38663;
	shr.u64 	%rd38666, %rd38665, 7;
	xor.b64  	%rd38667, %rd38666, %rd38665;
	shl.b64 	%rd38668, %rd38667, 3;
	add.s64 	%rd38669, %rd38668, %rd38667;
	shr.u64 	%rd38670, %rd38669, 17;
	xor.b64  	%rd38671, %rd38670, %rd38669;
	shl.b64 	%rd38672, %rd38671, 5;
	add.s64 	%rd38673, %rd38672, %rd38671;
	ld.u64 	%rd38674, [%rd38649+16];
	mad.lo.s64 	%rd38675, %rd38674, 2654435761, %rd38673;
	shl.b64 	%rd38676, %rd38675, 13;
	add.s64 	%rd38677, %rd38676, %rd38675;
	shr.u64 	%rd38678, %rd38677, 7;
	xor.b64  	%rd38679, %rd38678, %rd38677;
	shl.b64 	%rd38680, %rd38679, 3;
	add.s64 	%rd38681, %rd38680, %rd38679;
	shr.u64 	%rd38682, %rd38681, 17;
	xor.b64  	%rd38683, %rd38682, %rd38681;
	shl.b64 	%rd38684, %rd38683, 5;
	add.s64 	%rd38685, %rd38684, %rd38683;
	ld.u64 	%rd38686, [%rd38649+24];
	mad.lo.s64 	%rd38687, %rd38686, 2654435761, %rd38685;
	shl.b64 	%rd38688, %rd38687, 13;
	add.s64 	%rd38689, %rd38688, %rd38687;
	shr.u64 	%rd38690, %rd38689, 7;
	xor.b64  	%rd38691, %rd38690, %rd38689;
	shl.b64 	%rd38692, %rd38691, 3;
	add.s64 	%rd38693, %rd38692, %rd38691;
	shr.u64 	%rd38694, %rd38693, 17;
	xor.b64  	%rd38695, %rd38694, %rd38693;
	shl.b64 	%rd38696, %rd38695, 5;
	add.s64 	%rd54121, %rd38696, %rd38695;
	add.s64 	%rd54113, %rd54113, 4;
$L__BB8_544:
	setp.eq.s64 	%p1807, %rd183, 0;
	@%p1807 bra 	$L__BB8_549;
	setp.eq.s64 	%p1808, %rd184, 0;
	@%p1808 bra 	$L__BB8_547;
	shl.b64 	%rd38698, %rd54113, 3;
	add.s64 	%rd38699, %rd53951, %rd38698;
	ld.u64 	%rd38700, [%rd38699];
	mad.lo.s64 	%rd38701, %rd38700, 2654435761, %rd54121;
	shl.b64 	%rd38702, %rd38701, 13;
	add.s64 	%rd38703, %rd38702, %rd38701;
	shr.u64 	%rd38704, %rd38703, 7;
	xor.b64  	%rd38705, %rd38704, %rd38703;
	shl.b64 	%rd38706, %rd38705, 3;
	add.s64 	%rd38707, %rd38706, %rd38705;
	shr.u64 	%rd38708, %rd38707, 17;
	xor.b64  	%rd38709, %rd38708, %rd38707;
	shl.b64 	%rd38710, %rd38709, 5;
	add.s64 	%rd38711, %rd38710, %rd38709;
	ld.u64 	%rd38712, [%rd38699+8];
	mad.lo.s64 	%rd38713, %rd38712, 2654435761, %rd38711;
	shl.b64 	%rd38714, %rd38713, 13;
	add.s64 	%rd38715, %rd38714, %rd38713;
	shr.u64 	%rd38716, %rd38715, 7;
	xor.b64  	%rd38717, %rd38716, %rd38715;
	shl.b64 	%rd38718, %rd38717, 3;
	add.s64 	%rd38719, %rd38718, %rd38717;
	shr.u64 	%rd38720, %rd38719, 17;
	xor.b64  	%rd38721, %rd38720, %rd38719;
	shl.b64 	%rd38722, %rd38721, 5;
	add.s64 	%rd54121, %rd38722, %rd38721;
	add.s64 	%rd54113, %rd54113, 2;
$L__BB8_547:
	@%p1791 bra 	$L__BB8_549;
	shl.b64 	%rd38723, %rd54113, 3;
	add.s64 	%rd38724, %rd53951, %rd38723;
	ld.u64 	%rd38725, [%rd38724];
	mad.lo.s64 	%rd38726, %rd38725, 2654435761, %rd54121;
	shl.b64 	%rd38727, %rd38726, 13;
	add.s64 	%rd38728, %rd38727, %rd38726;
	shr.u64 	%rd38729, %rd38728, 7;
	xor.b64  	%rd38730, %rd38729, %rd38728;
	shl.b64 	%rd38731, %rd38730, 3;
	add.s64 	%rd38732, %rd38731, %rd38730;
	shr.u64 	%rd38733, %rd38732, 17;
	xor.b64  	%rd38734, %rd38733, %rd38732;
	shl.b64 	%rd38735, %rd38734, 5;
	add.s64 	%rd54121, %rd38735, %rd38734;
$L__BB8_549:
	setp.lt.u64 	%p1810, %rd54108, %rd54121;
	mov.u64 	%rd54123, %rd53822;
	@%p1810 bra 	$L__BB8_550;
	bra.uni 	$L__BB8_555;
$L__BB8_550:
	mov.u64 	%rd54123, %rd53951;
	mov.u64 	%rd53951, %rd53822;
	bra.uni 	$L__BB8_555;
$L__BB8_551:
	setp.eq.s32 	%p1811, %r1, 0;
	mov.u64 	%rd54123, %rd53822;
	@%p1811 bra 	$L__BB8_555;
	mov.b64 	%rd54122, 0;
$L__BB8_553:
	shl.b64 	%rd38737, %rd54122, 3;
	add.s64 	%rd38738, %rd53822, %rd38737;
	ld.u64 	%rd1069, [%rd38738];
	add.s64 	%rd38739, %rd53951, %rd38737;
	ld.u64 	%rd1070, [%rd38739];
	setp.lt.u64 	%p1812, %rd1069, %rd1070;
	@%p1812 bra 	$L__BB8_550;
	setp.le.u64 	%p1813, %rd1069, %rd1070;
	add.s64 	%rd54122, %rd54122, 1;
	setp.lt.u64 	%p1814, %rd54122, %rd13;
	and.pred  	%p1815, %p1813, %p1814;
	mov.u64 	%rd54123, %rd53822;
	@%p1815 bra 	$L__BB8_553;
$L__BB8_555:
	setp.eq.s64 	%p1816, %rd180, 0;
	mov.b64 	%rd54128, -3750763034362895579;
	mov.b64 	%rd54129, 0;
	@%p1816 bra 	$L__BB8_558;
	and.b64  	%rd1074, %rd2, -2;
	mov.b64 	%rd54128, -3750763034362895579;
	mov.b64 	%rd54129, 0;
	mov.u64 	%rd54127, %rd54129;
$L__BB8_557:
	shl.b64 	%rd38746, %rd54129, 3;
	add.s64 	%rd38747, %rd53865, %rd38746;
	ld.u64 	%rd38748, [%rd38747];
	and.b64  	%rd38749, %rd38748, 255;
	xor.b64  	%rd38750, %rd38749, %rd54128;
	mul.lo.s64 	%rd38751, %rd38750, 1099511628211;
	shr.u64 	%rd38752, %rd38748, 8;
	and.b64  	%rd38753, %rd38752, 255;
	xor.b64  	%rd38754, %rd38753, %rd38751;
	mul.lo.s64 	%rd38755, %rd38754, 1099511628211;
	shr.u64 	%rd38756, %rd38748, 16;
	and.b64  	%rd38757, %rd38756, 255;
	xor.b64  	%rd38758, %rd38757, %rd38755;
	mul.lo.s64 	%rd38759, %rd38758, 1099511628211;
	shr.u64 	%rd38760, %rd38748, 24;
	and.b64  	%rd38761, %rd38760, 255;
	xor.b64  	%rd38762, %rd38761, %rd38759;
	mul.lo.s64 	%rd38763, %rd38762, 1099511628211;
	shr.u64 	%rd38764, %rd38748, 32;
	and.b64  	%rd38765, %rd38764, 255;
	xor.b64  	%rd38766, %rd38765, %rd38763;
	mul.lo.s64 	%rd38767, %rd38766, 1099511628211;
	shr.u64 	%rd38768, %rd38748, 40;
	and.b64  	%rd38769, %rd38768, 255;
	xor.b64  	%rd38770, %rd38769, %rd38767;
	mul.lo.s64 	%rd38771, %rd38770, 1099511628211;
	shr.u64 	%rd38772, %rd38748, 48;
	and.b64  	%rd38773, %rd38772, 255;
	xor.b64  	%rd38774, %rd38773, %rd38771;
	mul.lo.s64 	%rd38775, %rd38774, 1099511628211;
	shr.u64 	%rd38776, %rd38748, 56;
	xor.b64  	%rd38777, %rd38776, %rd38775;
	mul.lo.s64 	%rd38778, %rd38777, 1099511628211;
	ld.u64 	%rd38779, [%rd38747+8];
	and.b64  	%rd38780, %rd38779, 255;
	xor.b64  	%rd38781, %rd38780, %rd38778;
	mul.lo.s64 	%rd38782, %rd38781, 1099511628211;
	shr.u64 	%rd38783, %rd38779, 8;
	and.b64  	%rd38784, %rd38783, 255;
	xor.b64  	%rd38785, %rd38784, %rd38782;
	mul.lo.s64 	%rd38786, %rd38785, 1099511628211;
	shr.u64 	%rd38787, %rd38779, 16;
	and.b64  	%rd38788, %rd38787, 255;
	xor.b64  	%rd38789, %rd38788, %rd38786;
	mul.lo.s64 	%rd38790, %rd38789, 1099511628211;
	shr.u64 	%rd38791, %rd38779, 24;
	and.b64  	%rd38792, %rd38791, 255;
	xor.b64  	%rd38793, %rd38792, %rd38790;
	mul.lo.s64 	%rd38794, %rd38793, 1099511628211;
	shr.u64 	%rd38795, %rd38779, 32;
	and.b64  	%rd38796, %rd38795, 255;
	xor.b64  	%rd38797, %rd38796, %rd38794;
	mul.lo.s64 	%rd38798, %rd38797, 1099511628211;
	shr.u64 	%rd38799, %rd38779, 40;
	and.b64  	%rd38800, %rd38799, 255;
	xor.b64  	%rd38801, %rd38800, %rd38798;
	mul.lo.s64 	%rd38802, %rd38801, 1099511628211;
	shr.u64 	%rd38803, %rd38779, 48;
	and.b64  	%rd38804, %rd38803, 255;
	xor.b64  	%rd38805, %rd38804, %rd38802;
	mul.lo.s64 	%rd38806, %rd38805, 1099511628211;
	shr.u64 	%rd38807, %rd38779, 56;
	xor.b64  	%rd38808, %rd38807, %rd38806;
	mul.lo.s64 	%rd54128, %rd38808, 1099511628211;
	add.s64 	%rd54129, %rd54129, 2;
	add.s64 	%rd54127, %rd54127, 2;
	setp.ne.s64 	%p1817, %rd54127, %rd1074;
	@%p1817 bra 	$L__BB8_557;
$L__BB8_558:
	setp.eq.s64 	%p1818, %rd185, 0;
	@%p1818 bra 	$L__BB8_560;
	shl.b64 	%rd38809, %rd54129, 3;
	add.s64 	%rd38810, %rd53865, %rd38809;
	ld.u64 	%rd38811, [%rd38810];
	and.b64  	%rd38812, %rd38811, 255;
	xor.b64  	%rd38813, %rd38812, %rd54128;
	mul.lo.s64 	%rd38814, %rd38813, 1099511628211;
	shr.u64 	%rd38815, %rd38811, 8;
	and.b64  	%rd38816, %rd38815, 255;
	xor.b64  	%rd38817, %rd38816, %rd38814;
	mul.lo.s64 	%rd38818, %rd38817, 1099511628211;
	shr.u64 	%rd38819, %rd38811, 16;
	and.b64  	%rd38820, %rd38819, 255;
	xor.b64  	%rd38821, %rd38820, %rd38818;
	mul.lo.s64 	%rd38822, %rd38821, 1099511628211;
	shr.u64 	%rd38823, %rd38811, 24;
	and.b64  	%rd38824, %rd38823, 255;
	xor.b64  	%rd38825, %rd38824, %rd38822;
	mul.lo.s64 	%rd38826, %rd38825, 1099511628211;
	shr.u64 	%rd38827, %rd38811, 32;
	and.b64  	%rd38828, %rd38827, 255;
	xor.b64  	%rd38829, %rd38828, %rd38826;
	mul.lo.s64 	%rd38830, %rd38829, 1099511628211;
	shr.u64 	%rd38831, %rd38811, 40;
	and.b64  	%rd38832, %rd38831, 255;
	xor.b64  	%rd38833, %rd38832, %rd38830;
	mul.lo.s64 	%rd38834, %rd38833, 1099511628211;
	shr.u64 	%rd38835, %rd38811, 48;
	and.b64  	%rd38836, %rd38835, 255;
	xor.b64  	%rd38837, %rd38836, %rd38834;
	mul.lo.s64 	%rd38838, %rd38837, 1099511628211;
	shr.u64 	%rd38839, %rd38811, 56;
	xor.b64  	%rd38840, %rd38839, %rd38838;
	mul.lo.s64 	%rd54128, %rd38840, 1099511628211;
$L__BB8_560:
	mov.b64 	%rd54135, -3750763034362895579;
	mov.b64 	%rd54136, 0;
	@%p1816 bra 	$L__BB8_563;
	and.b64  	%rd1086, %rd2, -2;
	mov.b64 	%rd54135, -3750763034362895579;
	mov.b64 	%rd54136, 0;
	mov.u64 	%rd54134, %rd54136;
$L__BB8_562:
	shl.b64 	%rd38846, %rd54136, 3;
	add.s64 	%rd38847, %rd53994, %rd38846;
	ld.u64 	%rd38848, [%rd38847];
	and.b64  	%rd38849, %rd38848, 255;
	xor.b64  	%rd38850, %rd38849, %rd54135;
	mul.lo.s64 	%rd38851, %rd38850, 1099511628211;
	shr.u64 	%rd38852, %rd38848, 8;
	and.b64  	%rd38853, %rd38852, 255;
	xor.b64  	%rd38854, %rd38853, %rd38851;
	mul.lo.s64 	%rd38855, %rd38854, 1099511628211;
	shr.u64 	%rd38856, %rd38848, 16;
	and.b64  	%rd38857, %rd38856, 255;
	xor.b64  	%rd38858, %rd38857, %rd38855;
	mul.lo.s64 	%rd38859, %rd38858, 1099511628211;
	shr.u64 	%rd38860, %rd38848, 24;
	and.b64  	%rd38861, %rd38860, 255;
	xor.b64  	%rd38862, %rd38861, %rd38859;
	mul.lo.s64 	%rd38863, %rd38862, 1099511628211;
	shr.u64 	%rd38864, %rd38848, 32;
	and.b64  	%rd38865, %rd38864, 255;
	xor.b64  	%rd38866, %rd38865, %rd38863;
	mul.lo.s64 	%rd38867, %rd38866, 1099511628211;
	shr.u64 	%rd38868, %rd38848, 40;
	and.b64  	%rd38869, %rd38868, 255;
	xor.b64  	%rd38870, %rd38869, %rd38867;
	mul.lo.s64 	%rd38871, %rd38870, 1099511628211;
	shr.u64 	%rd38872, %rd38848, 48;
	and.b64  	%rd38873, %rd38872, 255;
	xor.b64  	%rd38874, %rd38873, %rd38871;
	mul.lo.s64 	%rd38875, %rd38874, 1099511628211;
	shr.u64 	%rd38876, %rd38848, 56;
	xor.b64  	%rd38877, %rd38876, %rd38875;
	mul.lo.s64 	%rd38878, %rd38877, 1099511628211;
	ld.u64 	%rd38879, [%rd38847+8];
	and.b64  	%rd38880, %rd38879, 255;
	xor.b64  	%rd38881, %rd38880, %rd38878;
	mul.lo.s64 	%rd38882, %rd38881, 1099511628211;
	shr.u64 	%rd38883, %rd38879, 8;
	and.b64  	%rd38884, %rd38883, 255;
	xor.b64  	%rd38885, %rd38884, %rd38882;
	mul.lo.s64 	%rd38886, %rd38885, 1099511628211;
	shr.u64 	%rd38887, %rd38879, 16;
	and.b64  	%rd38888, %rd38887, 255;
	xor.b64  	%rd38889, %rd38888, %rd38886;
	mul.lo.s64 	%rd38890, %rd38889, 1099511628211;
	shr.u64 	%rd38891, %rd38879, 24;
	and.b64  	%rd38892, %rd38891, 255;
	xor.b64  	%rd38893, %rd38892, %rd38890;
	mul.lo.s64 	%rd38894, %rd38893, 1099511628211;
	shr.u64 	%rd38895, %rd38879, 32;
	and.b64  	%rd38896, %rd38895, 255;
	xor.b64  	%rd38897, %rd38896, %rd38894;
	mul.lo.s64 	%rd38898, %rd38897, 1099511628211;
	shr.u64 	%rd38899, %rd38879, 40;
	and.b64  	%rd38900, %rd38899, 255;
	xor.b64  	%rd38901, %rd38900, %rd38898;
	mul.lo.s64 	%rd38902, %rd38901, 1099511628211;
	shr.u64 	%rd38903, %rd38879, 48;
	and.b64  	%rd38904, %rd38903, 255;
	xor.b64  	%rd38905, %rd38904, %rd38902;
	mul.lo.s64 	%rd38906, %rd38905, 1099511628211;
	shr.u64 	%rd38907, %rd38879, 56;
	xor.b64  	%rd38908, %rd38907, %rd38906;
	mul.lo.s64 	%rd54135, %rd38908, 1099511628211;
	add.s64 	%rd54136, %rd54136, 2;
	add.s64 	%rd54134, %rd54134, 2;
	setp.ne.s64 	%p1820, %rd54134, %rd1086;
	@%p1820 bra 	$L__BB8_562;
$L__BB8_563:
	@%p1818 bra 	$L__BB8_565;
	shl.b64 	%rd38909, %rd54136, 3;
	add.s64 	%rd38910, %rd53994, %rd38909;
	ld.u64 	%rd38911, [%rd38910];
	and.b64  	%rd38912, %rd38911, 255;
	xor.b64  	%rd38913, %rd38912, %rd54135;
	mul.lo.s64 	%rd38914, %rd38913, 1099511628211;
	shr.u64 	%rd38915, %rd38911, 8;
	and.b64  	%rd38916, %rd38915, 255;
	xor.b64  	%rd38917, %rd38916, %rd38914;
	mul.lo.s64 	%rd38918, %rd38917, 1099511628211;
	shr.u64 	%rd38919, %rd38911, 16;
	and.b64  	%rd38920, %rd38919, 255;
	xor.b64  	%rd38921, %rd38920, %rd38918;
	mul.lo.s64 	%rd38922, %rd38921, 1099511628211;
	shr.u64 	%rd38923, %rd38911, 24;
	and.b64  	%rd38924, %rd38923, 255;
	xor.b64  	%rd38925, %rd38924, %rd38922;
	mul.lo.s64 	%rd38926, %rd38925, 1099511628211;
	shr.u64 	%rd38927, %rd38911, 32;
	and.b64  	%rd38928, %rd38927, 255;
	xor.b64  	%rd38929, %rd38928, %rd38926;
	mul.lo.s64 	%rd38930, %rd38929, 1099511628211;
	shr.u64 	%rd38931, %rd38911, 40;
	and.b64  	%rd38932, %rd38931, 255;
	xor.b64  	%rd38933, %rd38932, %rd38930;
	mul.lo.s64 	%rd38934, %rd38933, 1099511628211;
	shr.u64 	%rd38935, %rd38911, 48;
	and.b64  	%rd38936, %rd38935, 255;
	xor.b64  	%rd38937, %rd38936, %rd38934;
	mul.lo.s64 	%rd38938, %rd38937, 1099511628211;
	shr.u64 	%rd38939, %rd38911, 56;
	xor.b64  	%rd38940, %rd38939, %rd38938;
	mul.lo.s64 	%rd54135, %rd38940, 1099511628211;
$L__BB8_565:
	setp.eq.s64 	%p1822, %rd54128, %rd54135;
	@%p1822 bra 	$L__BB8_590;
	setp.lt.u64 	%p1823, %rd180, 7;
	mov.b64 	%rd54143, 0;
	mov.u64 	%rd54151, %rd54143;
	@%p1823 bra 	$L__BB8_569;
	and.b64  	%rd1098, %rd2, -8;
	mov.b64 	%rd54143, 0;
	mov.u64 	%rd54141, %rd54143;
$L__BB8_568:
	.pragma "nounroll";
	shl.b64 	%rd38944, %rd54143, 3;
	add.s64 	%rd38945, %rd53865, %rd38944;
	ld.u64 	%rd38946, [%rd38945];
	mad.lo.s64 	%rd38947, %rd38946, 2654435761, %rd54151;
	shl.b64 	%rd38948, %rd38947, 13;
	add.s64 	%rd38949, %rd38948, %rd38947;
	shr.u64 	%rd38950, %rd38949, 7;
	xor.b64  	%rd38951, %rd38950, %rd38949;
	shl.b64 	%rd38952, %rd38951, 3;
	add.s64 	%rd38953, %rd38952, %rd38951;
	shr.u64 	%rd38954, %rd38953, 17;
	xor.b64  	%rd38955, %rd38954, %rd38953;
	shl.b64 	%rd38956, %rd38955, 5;
	add.s64 	%rd38957, %rd38956, %rd38955;
	ld.u64 	%rd38958, [%rd38945+8];
	mad.lo.s64 	%rd38959, %rd38958, 2654435761, %rd38957;
	shl.b64 	%rd38960, %rd38959, 13;
	add.s64 	%rd38961, %rd38960, %rd38959;
	shr.u64 	%rd38962, %rd38961, 7;
	xor.b64  	%rd38963, %rd38962, %rd38961;
	shl.b64 	%rd38964, %rd38963, 3;
	add.s64 	%rd38965, %rd38964, %rd38963;
	shr.u64 	%rd38966, %rd38965, 17;
	xor.b64  	%rd38967, %rd38966, %rd38965;
	shl.b64 	%rd38968, %rd38967, 5;
	add.s64 	%rd38969, %rd38968, %rd38967;
	ld.u64 	%rd38970, [%rd38945+16];
	mad.lo.s64 	%rd38971, %rd38970, 2654435761, %rd38969;
	shl.b64 	%rd38972, %rd38971, 13;
	add.s64 	%rd38973, %rd38972, %rd38971;
	shr.u64 	%rd38974, %rd38973, 7;
	xor.b64  	%rd38975, %rd38974, %rd38973;
	shl.b64 	%rd38976, %rd38975, 3;
	add.s64 	%rd38977, %rd38976, %rd38975;
	shr.u64 	%rd38978, %rd38977, 17;
	xor.b64  	%rd38979, %rd38978, %rd38977;
	shl.b64 	%rd38980, %rd38979, 5;
	add.s64 	%rd38981, %rd38980, %rd38979;
	ld.u64 	%rd38982, [%rd38945+24];
	mad.lo.s64 	%rd38983, %rd38982, 2654435761, %rd38981;
	shl.b64 	%rd38984, %rd38983, 13;
	add.s64 	%rd38985, %rd38984, %rd38983;
	shr.u64 	%rd38986, %rd38985, 7;
	xor.b64  	%rd38987, %rd38986, %rd38985;
	shl.b64 	%rd38988, %rd38987, 3;
	add.s64 	%rd38989, %rd38988, %rd38987;
	shr.u64 	%rd38990, %rd38989, 17;
	xor.b64  	%rd38991, %rd38990, %rd38989;
	shl.b64 	%rd38992, %rd38991, 5;
	add.s64 	%rd38993, %rd38992, %rd38991;
	ld.u64 	%rd38994, [%rd38945+32];
	mad.lo.s64 	%rd38995, %rd38994, 2654435761, %rd38993;
	shl.b64 	%rd38996, %rd38995, 13;
	add.s64 	%rd38997, %rd38996, %rd38995;
	shr.u64 	%rd38998, %rd38997, 7;
	xor.b64  	%rd38999, %rd38998, %rd38997;
	shl.b64 	%rd39000, %rd38999, 3;
	add.s64 	%rd39001, %rd39000, %rd38999;
	shr.u64 	%rd39002, %rd39001, 17;
	xor.b64  	%rd39003, %rd39002, %rd39001;
	shl.b64 	%rd39004, %rd39003, 5;
	add.s64 	%rd39005, %rd39004, %rd39003;
	ld.u64 	%rd39006, [%rd38945+40];
	mad.lo.s64 	%rd39007, %rd39006, 2654435761, %rd39005;
	shl.b64 	%rd39008, %rd39007, 13;
	add.s64 	%rd39009, %rd39008, %rd39007;
	shr.u64 	%rd39010, %rd39009, 7;
	xor.b64  	%rd39011, %rd39010, %rd39009;
	shl.b64 	%rd39012, %rd39011, 3;
	add.s64 	%rd39013, %rd39012, %rd39011;
	shr.u64 	%rd39014, %rd39013, 17;
	xor.b64  	%rd39015, %rd39014, %rd39013;
	shl.b64 	%rd39016, %rd39015, 5;
	add.s64 	%rd39017, %rd39016, %rd39015;
	ld.u64 	%rd39018, [%rd38945+48];
	mad.lo.s64 	%rd39019, %rd39018, 2654435761, %rd39017;
	shl.b64 	%rd39020, %rd39019, 13;
	add.s64 	%rd39021, %rd39020, %rd39019;
	shr.u64 	%rd39022, %rd39021, 7;
	xor.b64  	%rd39023, %rd39022, %rd39021;
	shl.b64 	%rd39024, %rd39023, 3;
	add.s64 	%rd39025, %rd39024, %rd39023;
	shr.u64 	%rd39026, %rd39025, 17;
	xor.b64  	%rd39027, %rd39026, %rd39025;
	shl.b64 	%rd39028, %rd39027, 5;
	add.s64 	%rd39029, %rd39028, %rd39027;
	ld.u64 	%rd39030, [%rd38945+56];
	mad.lo.s64 	%rd39031, %rd39030, 2654435761, %rd39029;
	shl.b64 	%rd39032, %rd39031, 13;
	add.s64 	%rd39033, %rd39032, %rd39031;
	shr.u64 	%rd39034, %rd39033, 7;
	xor.b64  	%rd39035, %rd39034, %rd39033;
	shl.b64 	%rd39036, %rd39035, 3;
	add.s64 	%rd39037, %rd39036, %rd39035;
	shr.u64 	%rd39038, %rd39037, 17;
	xor.b64  	%rd39039, %rd39038, %rd39037;
	shl.b64 	%rd39040, %rd39039, 5;
	add.s64 	%rd54151, %rd39040, %rd39039;
	add.s64 	%rd54143, %rd54143, 8;
	add.s64 	%rd54141, %rd54141, 8;
	setp.ne.s64 	%p1824, %rd54141, %rd1098;
	@%p1824 bra 	$L__BB8_568;
$L__BB8_569:
	setp.eq.s64 	%p1825, %rd181, 0;
	@%p1825 bra 	$L__BB8_577;
	setp.lt.u64 	%p1826, %rd181, 4;
	@%p1826 bra 	$L__BB8_572;
	shl.b64 	%rd39042, %rd54143, 3;
	add.s64 	%rd39043, %rd53865, %rd39042;
	ld.u64 	%rd39044, [%rd39043];
	mad.lo.s64 	%rd39045, %rd39044, 2654435761, %rd54151;
	shl.b64 	%rd39046, %rd39045, 13;
	add.s64 	%rd39047, %rd39046, %rd39045;
	shr.u64 	%rd39048, %rd39047, 7;
	xor.b64  	%rd39049, %rd39048, %rd39047;
	shl.b64 	%rd39050, %rd39049, 3;
	add.s64 	%rd39051, %rd39050, %rd39049;
	shr.u64 	%rd39052, %rd39051, 17;
	xor.b64  	%rd39053, %rd39052, %rd39051;
	shl.b64 	%rd39054, %rd39053, 5;
	add.s64 	%rd39055, %rd39054, %rd39053;
	ld.u64 	%rd39056, [%rd39043+8];
	mad.lo.s64 	%rd39057, %rd39056, 2654435761, %rd39055;
	shl.b64 	%rd39058, %rd39057, 13;
	add.s64 	%rd39059, %rd39058, %rd39057;
	shr.u64 	%rd39060, %rd39059, 7;
	xor.b64  	%rd39061, %rd39060, %rd39059;
	shl.b64 	%rd39062, %rd39061, 3;
	add.s64 	%rd39063, %rd39062, %rd39061;
	shr.u64 	%rd39064, %rd39063, 17;
	xor.b64  	%rd39065, %rd39064, %rd39063;
	shl.b64 	%rd39066, %rd39065, 5;
	add.s64 	%rd39067, %rd39066, %rd39065;
	ld.u64 	%rd39068, [%rd39043+16];
	mad.lo.s64 	%rd39069, %rd39068, 2654435761, %rd39067;
	shl.b64 	%rd39070, %rd39069, 13;
	add.s64 	%rd39071, %rd39070, %rd39069;
	shr.u64 	%rd39072, %rd39071, 7;
	xor.b64  	%rd39073, %rd39072, %rd39071;
	shl.b64 	%rd39074, %rd39073, 3;
	add.s64 	%rd39075, %rd39074, %rd39073;
	shr.u64 	%rd39076, %rd39075, 17;
	xor.b64  	%rd39077, %rd39076, %rd39075;
	shl.b64 	%rd39078, %rd39077, 5;
	add.s64 	%rd39079, %rd39078, %rd39077;
	ld.u64 	%rd39080, [%rd39043+24];
	mad.lo.s64 	%rd39081, %rd39080, 2654435761, %rd39079;
	shl.b64 	%rd39082, %rd39081, 13;
	add.s64 	%rd39083, %rd39082, %rd39081;
	shr.u64 	%rd39084, %rd39083, 7;
	xor.b64  	%rd39085, %rd39084, %rd39083;
	shl.b64 	%rd39086, %rd39085, 3;
	add.s64 	%rd39087, %rd39086, %rd39085;
	shr.u64 	%rd39088, %rd39087, 17;
	xor.b64  	%rd39089, %rd39088, %rd39087;
	shl.b64 	%rd39090, %rd39089, 5;
	add.s64 	%rd54151, %rd39090, %rd39089;
	add.s64 	%rd54143, %rd54143, 4;
$L__BB8_572:
	setp.eq.s64 	%p1827, %rd183, 0;
	@%p1827 bra 	$L__BB8_577;
	setp.eq.s64 	%p1828, %rd184, 0;
	@%p1828 bra 	$L__BB8_575;
	shl.b64 	%rd39092, %rd54143, 3;
	add.s64 	%rd39093, %rd53865, %rd39092;
	ld.u64 	%rd39094, [%rd39093];
	mad.lo.s64 	%rd39095, %rd39094, 2654435761, %rd54151;
	shl.b64 	%rd39096, %rd39095, 13;
	add.s64 	%rd39097, %rd39096, %rd39095;
	shr.u64 	%rd39098, %rd39097, 7;
	xor.b64  	%rd39099, %rd39098, %rd39097;
	shl.b64 	%rd39100, %rd39099, 3;
	add.s64 	%rd39101, %rd39100, %rd39099;
	shr.u64 	%rd39102, %rd39101, 17;
	xor.b64  	%rd39103, %rd39102, %rd39101;
	shl.b64 	%rd39104, %rd39103, 5;
	add.s64 	%rd39105, %rd39104, %rd39103;
	ld.u64 	%rd39106, [%rd39093+8];
	mad.lo.s64 	%rd39107, %rd39106, 2654435761, %rd39105;
	shl.b64 	%rd39108, %rd39107, 13;
	add.s64 	%rd39109, %rd39108, %rd39107;
	shr.u64 	%rd39110, %rd39109, 7;
	xor.b64  	%rd39111, %rd39110, %rd39109;
	shl.b64 	%rd39112, %rd39111, 3;
	add.s64 	%rd39113, %rd39112, %rd39111;
	shr.u64 	%rd39114, %rd39113, 17;
	xor.b64  	%rd39115, %rd39114, %rd39113;
	shl.b64 	%rd39116, %rd39115, 5;
	add.s64 	%rd54151, %rd39116, %rd39115;
	add.s64 	%rd54143, %rd54143, 2;
$L__BB8_575:
	@%p1818 bra 	$L__BB8_577;
	shl.b64 	%rd39117, %rd54143, 3;
	add.s64 	%rd39118, %rd53865, %rd39117;
	ld.u64 	%rd39119, [%rd39118];
	mad.lo.s64 	%rd39120, %rd39119, 2654435761, %rd54151;
	shl.b64 	%rd39121, %rd39120, 13;
	add.s64 	%rd39122, %rd39121, %rd39120;
	shr.u64 	%rd39123, %rd39122, 7;
	xor.b64  	%rd39124, %rd39123, %rd39122;
	shl.b64 	%rd39125, %rd39124, 3;
	add.s64 	%rd39126, %rd39125, %rd39124;
	shr.u64 	%rd39127, %rd39126, 17;
	xor.b64  	%rd39128, %rd39127, %rd39126;
	shl.b64 	%rd39129, %rd39128, 5;
	add.s64 	%rd54151, %rd39129, %rd39128;
$L__BB8_577:
	mov.b64 	%rd54156, 0;
	mov.u64 	%rd54164, %rd54156;
	@%p1823 bra 	$L__BB8_580;
	and.b64  	%rd1120, %rd2, -8;
	mov.b64 	%rd54156, 0;
	mov.u64 	%rd54154, %rd54156;
$L__BB8_579:
	.pragma "nounroll";
	shl.b64 	%rd39133, %rd54156, 3;
	add.s64 	%rd39134, %rd53994, %rd39133;
	ld.u64 	%rd39135, [%rd39134];
	mad.lo.s64 	%rd39136, %rd39135, 2654435761, %rd54164;
	shl.b64 	%rd39137, %rd39136, 13;
	add.s64 	%rd39138, %rd39137, %rd39136;
	shr.u64 	%rd39139, %rd39138, 7;
	xor.b64  	%rd39140, %rd39139, %rd39138;
	shl.b64 	%rd39141, %rd39140, 3;
	add.s64 	%rd39142, %rd39141, %rd39140;
	shr.u64 	%rd39143, %rd39142, 17;
	xor.b64  	%rd39144, %rd39143, %rd39142;
	shl.b64 	%rd39145, %rd39144, 5;
	add.s64 	%rd39146, %rd39145, %rd39144;
	ld.u64 	%rd39147, [%rd39134+8];
	mad.lo.s64 	%rd39148, %rd39147, 2654435761, %rd39146;
	shl.b64 	%rd39149, %rd39148, 13;
	add.s64 	%rd39150, %rd39149, %rd39148;
	shr.u64 	%rd39151, %rd39150, 7;
	xor.b64  	%rd39152, %rd39151, %rd39150;
	shl.b64 	%rd39153, %rd39152, 3;
	add.s64 	%rd39154, %rd39153, %rd39152;
	shr.u64 	%rd39155, %rd39154, 17;
	xor.b64  	%rd39156, %rd39155, %rd39154;
	shl.b64 	%rd39157, %rd39156, 5;
	add.s64 	%rd39158, %rd39157, %rd39156;
	ld.u64 	%rd39159, [%rd39134+16];
	mad.lo.s64 	%rd39160, %rd39159, 2654435761, %rd39158;
	shl.b64 	%rd39161, %rd39160, 13;
	add.s64 	%rd39162, %rd39161, %rd39160;
	shr.u64 	%rd39163, %rd39162, 7;
	xor.b64  	%rd39164, %rd39163, %rd39162;
	shl.b64 	%rd39165, %rd39164, 3;
	add.s64 	%rd39166, %rd39165, %rd39164;
	shr.u64 	%rd39167, %rd39166, 17;
	xor.b64  	%rd39168, %rd39167, %rd39166;
	shl.b64 	%rd39169, %rd39168, 5;
	add.s64 	%rd39170, %rd39169, %rd39168;
	ld.u64 	%rd39171, [%rd39134+24];
	mad.lo.s64 	%rd39172, %rd39171, 2654435761, %rd39170;
	shl.b64 	%rd39173, %rd39172, 13;
	add.s64 	%rd39174, %rd39173, %rd39172;
	shr.u64 	%rd39175, %rd39174, 7;
	xor.b64  	%rd39176, %rd39175, %rd39174;
	shl.b64 	%rd39177, %rd39176, 3;
	add.s64 	%rd39178, %rd39177, %rd39176;
	shr.u64 	%rd39179, %rd39178, 17;
	xor.b64  	%rd39180, %rd39179, %rd39178;
	shl.b64 	%rd39181, %rd39180, 5;
	add.s64 	%rd39182, %rd39181, %rd39180;
	ld.u64 	%rd39183, [%rd39134+32];
	mad.lo.s64 	%rd39184, %rd39183, 2654435761, %rd39182;
	shl.b64 	%rd39185, %rd39184, 13;
	add.s64 	%rd39186, %rd39185, %rd39184;
	shr.u64 	%rd39187, %rd39186, 7;
	xor.b64  	%rd39188, %rd39187, %rd39186;
	shl.b64 	%rd39189, %rd39188, 3;
	add.s64 	%rd39190, %rd39189, %rd39188;
	shr.u64 	%rd39191, %rd39190, 17;
	xor.b64  	%rd39192, %rd39191, %rd39190;
	shl.b64 	%rd39193, %rd39192, 5;
	add.s64 	%rd39194, %rd39193, %rd39192;
	ld.u64 	%rd39195, [%rd39134+40];
	mad.lo.s64 	%rd39196, %rd39195, 2654435761, %rd39194;
	shl.b64 	%rd39197, %rd39196, 13;
	add.s64 	%rd39198, %rd39197, %rd39196;
	shr.u64 	%rd39199, %rd39198, 7;
	xor.b64  	%rd39200, %rd39199, %rd39198;
	shl.b64 	%rd39201, %rd39200, 3;
	add.s64 	%rd39202, %rd39201, %rd39200;
	shr.u64 	%rd39203, %rd39202, 17;
	xor.b64  	%rd39204, %rd39203, %rd39202;
	shl.b64 	%rd39205, %rd39204, 5;
	add.s64 	%rd39206, %rd39205, %rd39204;
	ld.u64 	%rd39207, [%rd39134+48];
	mad.lo.s64 	%rd39208, %rd39207, 2654435761, %rd39206;
	shl.b64 	%rd39209, %rd39208, 13;
	add.s64 	%rd39210, %rd39209, %rd39208;
	shr.u64 	%rd39211, %rd39210, 7;
	xor.b64  	%rd39212, %rd39211, %rd39210;
	shl.b64 	%rd39213, %rd39212, 3;
	add.s64 	%rd39214, %rd39213, %rd39212;
	shr.u64 	%rd39215, %rd39214, 17;
	xor.b64  	%rd39216, %rd39215, %rd39214;
	shl.b64 	%rd39217, %rd39216, 5;
	add.s64 	%rd39218, %rd39217, %rd39216;
	ld.u64 	%rd39219, [%rd39134+56];
	mad.lo.s64 	%rd39220, %rd39219, 2654435761, %rd39218;
	shl.b64 	%rd39221, %rd39220, 13;
	add.s64 	%rd39222, %rd39221, %rd39220;
	shr.u64 	%rd39223, %rd39222, 7;
	xor.b64  	%rd39224, %rd39223, %rd39222;
	shl.b64 	%rd39225, %rd39224, 3;
	add.s64 	%rd39226, %rd39225, %rd39224;
	shr.u64 	%rd39227, %rd39226, 17;
	xor.b64  	%rd39228, %rd39227, %rd39226;
	shl.b64 	%rd39229, %rd39228, 5;
	add.s64 	%rd54164, %rd39229, %rd39228;
	add.s64 	%rd54156, %rd54156, 8;
	add.s64 	%rd54154, %rd54154, 8;
	setp.ne.s64 	%p1831, %rd54154, %rd1120;
	@%p1831 bra 	$L__BB8_579;
$L__BB8_580:
	@%p1825 bra 	$L__BB8_588;
	setp.lt.u64 	%p1833, %rd182, 3;
	@%p1833 bra 	$L__BB8_583;
	shl.b64 	%rd39231, %rd54156, 3;
	add.s64 	%rd39232, %rd53994, %rd39231;
	ld.u64 	%rd39233, [%rd39232];
	mad.lo.s64 	%rd39234, %rd39233, 2654435761, %rd54164;
	shl.b64 	%rd39235, %rd39234, 13;
	add.s64 	%rd39236, %rd39235, %rd39234;
	shr.u64 	%rd39237, %rd39236, 7;
	xor.b64  	%rd39238, %rd39237, %rd39236;
	shl.b64 	%rd39239, %rd39238, 3;
	add.s64 	%rd39240, %rd39239, %rd39238;
	shr.u64 	%rd39241, %rd39240, 17;
	xor.b64  	%rd39242, %rd39241, %rd39240;
	shl.b64 	%rd39243, %rd39242, 5;
	add.s64 	%rd39244, %rd39243, %rd39242;
	ld.u64 	%rd39245, [%rd39232+8];
	mad.lo.s64 	%rd39246, %rd39245, 2654435761, %rd39244;
	shl.b64 	%rd39247, %rd39246, 13;
	add.s64 	%rd39248, %rd39247, %rd39246;
	shr.u64 	%rd39249, %rd39248, 7;
	xor.b64  	%rd39250, %rd39249, %rd39248;
	shl.b64 	%rd39251, %rd39250, 3;
	add.s64 	%rd39252, %rd39251, %rd39250;
	shr.u64 	%rd39253, %rd39252, 17;
	xor.b64  	%rd39254, %rd39253, %rd39252;
	shl.b64 	%rd39255, %rd39254, 5;
	add.s64 	%rd39256, %rd39255, %rd39254;
	ld.u64 	%rd39257, [%rd39232+16];
	mad.lo.s64 	%rd39258, %rd39257, 2654435761, %rd39256;
	shl.b64 	%rd39259, %rd39258, 13;
	add.s64 	%rd39260, %rd39259, %rd39258;
	shr.u64 	%rd39261, %rd39260, 7;
	xor.b64  	%rd39262, %rd39261, %rd39260;
	shl.b64 	%rd39263, %rd39262, 3;
	add.s64 	%rd39264, %rd39263, %rd39262;
	shr.u64 	%rd39265, %rd39264, 17;
	xor.b64  	%rd39266, %rd39265, %rd39264;
	shl.b64 	%rd39267, %rd39266, 5;
	add.s64 	%rd39268, %rd39267, %rd39266;
	ld.u64 	%rd39269, [%rd39232+24];
	mad.lo.s64 	%rd39270, %rd39269, 2654435761, %rd39268;
	shl.b64 	%rd39271, %rd39270, 13;
	add.s64 	%rd39272, %rd39271, %rd39270;
	shr.u64 	%rd39273, %rd39272, 7;
	xor.b64  	%rd39274, %rd39273, %rd39272;
	shl.b64 	%rd39275, %rd39274, 3;
	add.s64 	%rd39276, %rd39275, %rd39274;
	shr.u64 	%rd39277, %rd39276, 17;
	xor.b64  	%rd39278, %rd39277, %rd39276;
	shl.b64 	%rd39279, %rd39278, 5;
	add.s64 	%rd54164, %rd39279, %rd39278;
	add.s64 	%rd54156, %rd54156, 4;
$L__BB8_583:
	setp.eq.s64 	%p1834, %rd183, 0;
	@%p1834 bra 	$L__BB8_588;
	setp.eq.s64 	%p1835, %rd184, 0;
	@%p1835 bra 	$L__BB8_586;
	shl.b64 	%rd39281, %rd54156, 3;
	add.s64 	%rd39282, %rd53994, %rd39281;
	ld.u64 	%rd39283, [%rd39282];
	mad.lo.s64 	%rd39284, %rd39283, 2654435761, %rd54164;
	shl.b64 	%rd39285, %rd39284, 13;
	add.s64 	%rd39286, %rd39285, %rd39284;
	shr.u64 	%rd39287, %rd39286, 7;
	xor.b64  	%rd39288, %rd39287, %rd39286;
	shl.b64 	%rd39289, %rd39288, 3;
	add.s64 	%rd39290, %rd39289, %rd39288;
	shr.u64 	%rd39291, %rd39290, 17;
	xor.b64  	%rd39292, %rd39291, %rd39290;
	shl.b64 	%rd39293, %rd39292, 5;
	add.s64 	%rd39294, %rd39293, %rd39292;
	ld.u64 	%rd39295, [%rd39282+8];
	mad.lo.s64 	%rd39296, %rd39295, 2654435761, %rd39294;
	shl.b64 	%rd39297, %rd39296, 13;
	add.s64 	%rd39298, %rd39297, %rd39296;
	shr.u64 	%rd39299, %rd39298, 7;
	xor.b64  	%rd39300, %rd39299, %rd39298;
	shl.b64 	%rd39301, %rd39300, 3;
	add.s64 	%rd39302, %rd39301, %rd39300;
	shr.u64 	%rd39303, %rd39302, 17;
	xor.b64  	%rd39304, %rd39303, %rd39302;
	shl.b64 	%rd39305, %rd39304, 5;
	add.s64 	%rd54164, %rd39305, %rd39304;
	add.s64 	%rd54156, %rd54156, 2;
$L__BB8_586:
	@%p1818 bra 	$L__BB8_588;
	shl.b64 	%rd39306, %rd54156, 3;
	add.s64 	%rd39307, %rd53994, %rd39306;
	ld.u64 	%rd39308, [%rd39307];
	mad.lo.s64 	%rd39309, %rd39308, 2654435761, %rd54164;
	shl.b64 	%rd39310, %rd39309, 13;
	add.s64 	%rd39311, %rd39310, %rd39309;
	shr.u64 	%rd39312, %rd39311, 7;
	xor.b64  	%rd39313, %rd39312, %rd39311;
	shl.b64 	%rd39314, %rd39313, 3;
	add.s64 	%rd39315, %rd39314, %rd39313;
	shr.u64 	%rd39316, %rd39315, 17;
	xor.b64  	%rd39317, %rd39316, %rd39315;
	shl.b64 	%rd39318, %rd39317, 5;
	add.s64 	%rd54164, %rd39318, %rd39317;
$L__BB8_588:
	setp.lt.u64 	%p1837, %rd54151, %rd54164;
	mov.u64 	%rd54166, %rd53865;
	@%p1837 bra 	$L__BB8_589;
	bra.uni 	$L__BB8_594;
$L__BB8_589:
	mov.u64 	%rd54166, %rd53994;
	mov.u64 	%rd53994, %rd53865;
	bra.uni 	$L__BB8_594;
$L__BB8_590:
	setp.eq.s32 	%p1838, %r1, 0;
	mov.u64 	%rd54166, %rd53865;
	@%p1838 bra 	$L__BB8_594;
	mov.b64 	%rd54165, 0;
$L__BB8_592:
	shl.b64 	%rd39320, %rd54165, 3;
	add.s64 	%rd39321, %rd53865, %rd39320;
	ld.u64 	%rd1143, [%rd39321];
	add.s64 	%rd39322, %rd53994, %rd39320;
	ld.u64 	%rd1144, [%rd39322];
	setp.lt.u64 	%p1839, %rd1143, %rd1144;
	@%p1839 bra 	$L__BB8_589;
	setp.le.u64 	%p1840, %rd1143, %rd1144;
	add.s64 	%rd54165, %rd54165, 1;
	setp.lt.u64 	%p1841, %rd54165, %rd13;
	and.pred  	%p1842, %p1840, %p1841;
	mov.u64 	%rd54166, %rd53865;
	@%p1842 bra 	$L__BB8_592;
$L__BB8_594:
	setp.eq.s64 	%p1843, %rd180, 0;
	mov.b64 	%rd54171, -3750763034362895579;
	mov.b64 	%rd54172, 0;
	@%p1843 bra 	$L__BB8_597;
	and.b64  	%rd1148, %rd2, -2;
	mov.b64 	%rd54171, -3750763034362895579;
	mov.b64 	%rd54172, 0;
	mov.u64 	%rd54170, %rd54172;
$L__BB8_596:
	shl.b64 	%rd39329, %rd54172, 3;
	add.s64 	%rd39330, %rd53908, %rd39329;
	ld.u64 	%rd39331, [%rd39330];
	and.b64  	%rd39332, %rd39331, 255;
	xor.b64  	%rd39333, %rd39332, %rd54171;
	mul.lo.s64 	%rd39334, %rd39333, 1099511628211;
	shr.u64 	%rd39335, %rd39331, 8;
	and.b64  	%rd39336, %rd39335, 255;
	xor.b64  	%rd39337, %rd39336, %rd39334;
	mul.lo.s64 	%rd39338, %rd39337, 1099511628211;
	shr.u64 	%rd39339, %rd39331, 16;
	and.b64  	%rd39340, %rd39339, 255;
	xor.b64  	%rd39341, %rd39340, %rd39338;
	mul.lo.s64 	%rd39342, %rd39341, 1099511628211;
	shr.u64 	%rd39343, %rd39331, 24;
	and.b64  	%rd39344, %rd39343, 255;
	xor.b64  	%rd39345, %rd39344, %rd39342;
	mul.lo.s64 	%rd39346, %rd39345, 1099511628211;
	shr.u64 	%rd39347, %rd39331, 32;
	and.b64  	%rd39348, %rd39347, 255;
	xor.b64  	%rd39349, %rd39348, %rd39346;
	mul.lo.s64 	%rd39350, %rd39349, 1099511628211;
	shr.u64 	%rd39351, %rd39331, 40;
	and.b64  	%rd39352, %rd39351, 255;
	xor.b64  	%rd39353, %rd39352, %rd39350;
	mul.lo.s64 	%rd39354, %rd39353, 1099511628211;
	shr.u64 	%rd39355, %rd39331, 48;
	and.b64  	%rd39356, %rd39355, 255;
	xor.b64  	%rd39357, %rd39356, %rd39354;
	mul.lo.s64 	%rd39358, %rd39357, 1099511628211;
	shr.u64 	%rd39359, %rd39331, 56;
	xor.b64  	%rd39360, %rd39359, %rd39358;
	mul.lo.s64 	%rd39361, %rd39360, 1099511628211;
	ld.u64 	%rd39362, [%rd39330+8];
	and.b64  	%rd39363, %rd39362, 255;
	xor.b64  	%rd39364, %rd39363, %rd39361;
	mul.lo.s64 	%rd39365, %rd39364, 1099511628211;
	shr.u64 	%rd39366, %rd39362, 8;
	and.b64  	%rd39367, %rd39366, 255;
	xor.b64  	%rd39368, %rd39367, %rd39365;
	mul.lo.s64 	%rd39369, %rd39368, 1099511628211;
	shr.u64 	%rd39370, %rd39362, 16;
	and.b64  	%rd39371, %rd39370, 255;
	xor.b64  	%rd39372, %rd39371, %rd39369;
	mul.lo.s64 	%rd39373, %rd39372, 1099511628211;
	shr.u64 	%rd39374, %rd39362, 24;
	and.b64  	%rd39375, %rd39374, 255;
	xor.b64  	%rd39376, %rd39375, %rd39373;
	mul.lo.s64 	%rd39377, %rd39376, 1099511628211;
	shr.u64 	%rd39378, %rd39362, 32;
	and.b64  	%rd39379, %rd39378, 255;
	xor.b64  	%rd39380, %rd39379, %rd39377;
	mul.lo.s64 	%rd39381, %rd39380, 1099511628211;
	shr.u64 	%rd39382, %rd39362, 40;
	and.b64  	%rd39383, %rd39382, 255;
	xor.b64  	%rd39384, %rd39383, %rd39381;
	mul.lo.s64 	%rd39385, %rd39384, 1099511628211;
	shr.u64 	%rd39386, %rd39362, 48;
	and.b64  	%rd39387, %rd39386, 255;
	xor.b64  	%rd39388, %rd39387, %rd39385;
	mul.lo.s64 	%rd39389, %rd39388, 1099511628211;
	shr.u64 	%rd39390, %rd39362, 56;
	xor.b64  	%rd39391, %rd39390, %rd39389;
	mul.lo.s64 	%rd54171, %rd39391, 1099511628211;
	add.s64 	%rd54172, %rd54172, 2;
	add.s64 	%rd54170, %rd54170, 2;
	setp.ne.s64 	%p1844, %rd54170, %rd1148;
	@%p1844 bra 	$L__BB8_596;
$L__BB8_597:
	setp.eq.s64 	%p1845, %rd185, 0;
	@%p1845 bra 	$L__BB8_599;
	shl.b64 	%rd39392, %rd54172, 3;
	add.s64 	%rd39393, %rd53908, %rd39392;
	ld.u64 	%rd39394, [%rd39393];
	and.b64  	%rd39395, %rd39394, 255;
	xor.b64  	%rd39396, %rd39395, %rd54171;
	mul.lo.s64 	%rd39397, %rd39396, 1099511628211;
	shr.u64 	%rd39398, %rd39394, 8;
	and.b64  	%rd39399, %rd39398, 255;
	xor.b64  	%rd39400, %rd39399, %rd39397;
	mul.lo.s64 	%rd39401, %rd39400, 1099511628211;
	shr.u64 	%rd39402, %rd39394, 16;
	and.b64  	%rd39403, %rd39402, 255;
	xor.b64  	%rd39404, %rd39403, %rd39401;
	mul.lo.s64 	%rd39405, %rd39404, 1099511628211;
	shr.u64 	%rd39406, %rd39394, 24;
	and.b64  	%rd39407, %rd39406, 255;
	xor.b64  	%rd39408, %rd39407, %rd39405;
	mul.lo.s64 	%rd39409, %rd39408, 1099511628211;
	shr.u64 	%rd39410, %rd39394, 32;
	and.b64  	%rd39411, %rd39410, 255;
	xor.b64  	%rd39412, %rd39411, %rd39409;
	mul.lo.s64 	%rd39413, %rd39412, 1099511628211;
	shr.u64 	%rd39414, %rd39394, 40;
	and.b64  	%rd39415, %rd39414, 255;
	xor.b64  	%rd39416, %rd39415, %rd39413;
	mul.lo.s64 	%rd39417, %rd39416, 1099511628211;
	shr.u64 	%rd39418, %rd39394, 48;
	and.b64  	%rd39419, %rd39418, 255;
	xor.b64  	%rd39420, %rd39419, %rd39417;
	mul.lo.s64 	%rd39421, %rd39420, 1099511628211;
	shr.u64 	%rd39422, %rd39394, 56;
	xor.b64  	%rd39423, %rd39422, %rd39421;
	mul.lo.s64 	%rd54171, %rd39423, 1099511628211;
$L__BB8_599:
	mov.b64 	%rd54178, -3750763034362895579;
	mov.b64 	%rd54179, 0;
	@%p1843 bra 	$L__BB8_602;
	and.b64  	%rd1160, %rd2, -2;
	mov.b64 	%rd54178, -3750763034362895579;
	mov.b64 	%rd54179, 0;
	mov.u64 	%rd54177, %rd54179;
$L__BB8_601:
	shl.b64 	%rd39429, %rd54179, 3;
	add.s64 	%rd39430, %rd54037, %rd39429;
	ld.u64 	%rd39431, [%rd39430];
	and.b64  	%rd39432, %rd39431, 255;
	xor.b64  	%rd39433, %rd39432, %rd54178;
	mul.lo.s64 	%rd39434, %rd39433, 1099511628211;
	shr.u64 	%rd39435, %rd39431, 8;
	and.b64  	%rd39436, %rd39435, 255;
	xor.b64  	%rd39437, %rd39436, %rd39434;
	mul.lo.s64 	%rd39438, %rd39437, 1099511628211;
	shr.u64 	%rd39439, %rd39431, 16;
	and.b64  	%rd39440, %rd39439, 255;
	xor.b64  	%rd39441, %rd39440, %rd39438;
	mul.lo.s64 	%rd39442, %rd39441, 1099511628211;
	shr.u64 	%rd39443, %rd39431, 24;
	and.b64  	%rd39444, %rd39443, 255;
	xor.b64  	%rd39445, %rd39444, %rd39442;
	mul.lo.s64 	%rd39446, %rd39445, 1099511628211;
	shr.u64 	%rd39447, %rd39431, 32;
	and.b64  	%rd39448, %rd39447, 255;
	xor.b64  	%rd39449, %rd39448, %rd39446;
	mul.lo.s64 	%rd39450, %rd39449, 1099511628211;
	shr.u64 	%rd39451, %rd39431, 40;
	and.b64  	%rd39452, %rd39451, 255;
	xor.b64  	%rd39453, %rd39452, %rd39450;
	mul.lo.s64 	%rd39454, %rd39453, 1099511628211;
	shr.u64 	%rd39455, %rd39431, 48;
	and.b64  	%rd39456, %rd39455, 255;
	xor.b64  	%rd39457, %rd39456, %rd39454;
	mul.lo.s64 	%rd39458, %rd39457, 1099511628211;
	shr.u64 	%rd39459, %rd39431, 56;
	xor.b64  	%rd39460, %rd39459, %rd39458;
	mul.lo.s64 	%rd39461, %rd39460, 1099511628211;
	ld.u64 	%rd39462, [%rd39430+8];
	and.b64  	%rd39463, %rd39462, 255;
	xor.b64  	%rd39464, %rd39463, %rd39461;
	mul.lo.s64 	%rd39465, %rd39464, 1099511628211;
	shr.u64 	%rd39466, %rd39462, 8;
	and.b64  	%rd39467, %rd39466, 255;
	xor.b64  	%rd39468, %rd39467, %rd39465;
	mul.lo.s64 	%rd39469, %rd39468, 1099511628211;
	shr.u64 	%rd39470, %rd39462, 16;
	and.b64  	%rd39471, %rd39470, 255;
	xor.b64  	%rd39472, %rd39471, %rd39469;
	mul.lo.s64 	%rd39473, %rd39472, 1099511628211;
	shr.u64 	%rd39474, %rd39462, 24;
	and.b64  	%rd39475, %rd39474, 255;
	xor.b64  	%rd39476, %rd39475, %rd39473;
	mul.lo.s64 	%rd39477, %rd39476, 1099511628211;
	shr.u64 	%rd39478, %rd39462, 32;
	and.b64  	%rd39479, %rd39478, 255;
	xor.b64  	%rd39480, %rd39479, %rd39477;
	mul.lo.s64 	%rd39481, %rd39480, 1099511628211;
	shr.u64 	%rd39482, %rd39462, 40;
	and.b64  	%rd39483, %rd39482, 255;
	xor.b64  	%rd39484, %rd39483, %rd39481;
	mul.lo.s64 	%rd39485, %rd39484, 1099511628211;
	shr.u64 	%rd39486, %rd39462, 48;
	and.b64  	%rd39487, %rd39486, 255;
	xor.b64  	%rd39488, %rd39487, %rd39485;
	mul.lo.s64 	%rd39489, %rd39488, 1099511628211;
	shr.u64 	%rd39490, %rd39462, 56;
	xor.b64  	%rd39491, %rd39490, %rd39489;
	mul.lo.s64 	%rd54178, %rd39491, 1099511628211;
	add.s64 	%rd54179, %rd54179, 2;
	add.s64 	%rd54177, %rd54177, 2;
	setp.ne.s64 	%p1847, %rd54177, %rd1160;
	@%p1847 bra 	$L__BB8_601;
$L__BB8_602:
	@%p1845 bra 	$L__BB8_604;
	shl.b64 	%rd39492, %rd54179, 3;
	add.s64 	%rd39493, %rd54037, %rd39492;
	ld.u64 	%rd39494, [%rd39493];
	and.b64  	%rd39495, %rd39494, 255;
	xor.b64  	%rd39496, %rd39495, %rd54178;
	mul.lo.s64 	%rd39497, %rd39496, 1099511628211;
	shr.u64 	%rd39498, %rd39494, 8;
	and.b64  	%rd39499, %rd39498, 255;
	xor.b64  	%rd39500, %rd39499, %rd39497;
	mul.lo.s64 	%rd39501, %rd39500, 1099511628211;
	shr.u64 	%rd39502, %rd39494, 16;
	and.b64  	%rd39503, %rd39502, 255;
	xor.b64  	%rd39504, %rd39503, %rd39501;
	mul.lo.s64 	%rd39505, %rd39504, 1099511628211;
	shr.u64 	%rd39506, %rd39494, 24;
	and.b64  	%rd39507, %rd39506, 255;
	xor.b64  	%rd39508, %rd39507, %rd39505;
	mul.lo.s64 	%rd39509, %rd39508, 1099511628211;
	shr.u64 	%rd39510, %rd39494, 32;
	and.b64  	%rd39511, %rd39510, 255;
	xor.b64  	%rd39512, %rd39511, %rd39509;
	mul.lo.s64 	%rd39513, %rd39512, 1099511628211;
	shr.u64 	%rd39514, %rd39494, 40;
	and.b64  	%rd39515, %rd39514, 255;
	xor.b64  	%rd39516, %rd39515, %rd39513;
	mul.lo.s64 	%rd39517, %rd39516, 1099511628211;
	shr.u64 	%rd39518, %rd39494, 48;
	and.b64  	%rd39519, %rd39518, 255;
	xor.b64  	%rd39520, %rd39519, %rd39517;
	mul.lo.s64 	%rd39521, %rd39520, 1099511628211;
	shr.u64 	%rd39522, %rd39494, 56;
	xor.b64  	%rd39523, %rd39522, %rd39521;
	mul.lo.s64 	%rd54178, %rd39523, 1099511628211;
$L__BB8_604:
	setp.eq.s64 	%p1849, %rd54171, %rd54178;
	@%p1849 bra 	$L__BB8_629;
	setp.lt.u64 	%p1850, %rd180, 7;
	mov.b64 	%rd54186, 0;
	mov.u64 	%rd54194, %rd54186;
	@%p1850 bra 	$L__BB8_608;
	and.b64  	%rd1172, %rd2, -8;
	mov.b64 	%rd54186, 0;
	mov.u64 	%rd54184, %rd54186;
$L__BB8_607:
	.pragma "nounroll";
	shl.b64 	%rd39527, %rd54186, 3;
	add.s64 	%rd39528, %rd53908, %rd39527;
	ld.u64 	%rd39529, [%rd39528];
	mad.lo.s64 	%rd39530, %rd39529, 2654435761, %rd54194;
	shl.b64 	%rd39531, %rd39530, 13;
	add.s64 	%rd39532, %rd39531, %rd39530;
	shr.u64 	%rd39533, %rd39532, 7;
	xor.b64  	%rd39534, %rd39533, %rd39532;
	shl.b64 	%rd39535, %rd39534, 3;
	add.s64 	%rd39536, %rd39535, %rd39534;
	shr.u64 	%rd39537, %rd39536, 17;
	xor.b64  	%rd39538, %rd39537, %rd39536;
	shl.b64 	%rd39539, %rd39538, 5;
	add.s64 	%rd39540, %rd39539, %rd39538;
	ld.u64 	%rd39541, [%rd39528+8];
	mad.lo.s64 	%rd39542, %rd39541, 2654435761, %rd39540;
	shl.b64 	%rd39543, %rd39542, 13;
	add.s64 	%rd39544, %rd39543, %rd39542;
	shr.u64 	%rd39545, %rd39544, 7;
	xor.b64  	%rd39546, %rd39545, %rd39544;
	shl.b64 	%rd39547, %rd39546, 3;
	add.s64 	%rd39548, %rd39547, %rd39546;
	shr.u64 	%rd39549, %rd39548, 17;
	xor.b64  	%rd39550, %rd39549, %rd39548;
	shl.b64 	%rd39551, %rd39550, 5;
	add.s64 	%rd39552, %rd39551, %rd39550;
	ld.u64 	%rd39553, [%rd39528+16];
	mad.lo.s64 	%rd39554, %rd39553, 2654435761, %rd39552;
	shl.b64 	%rd39555, %rd39554, 13;
	add.s64 	%rd39556, %rd39555, %rd39554;
	shr.u64 	%rd39557, %rd39556, 7;
	xor.b64  	%rd39558, %rd39557, %rd39556;
	shl.b64 	%rd39559, %rd39558, 3;
	add.s64 	%rd39560, %rd39559, %rd39558;
	shr.u64 	%rd39561, %rd39560, 17;
	xor.b64  	%rd39562, %rd39561, %rd39560;
	shl.b64 	%rd39563, %rd39562, 5;
	add.s64 	%rd39564, %rd39563, %rd39562;
	ld.u64 	%rd39565, [%rd39528+24];
	mad.lo.s64 	%rd39566, %rd39565, 2654435761, %rd39564;
	shl.b64 	%rd39567, %rd39566, 13;
	add.s64 	%rd39568, %rd39567, %rd39566;
	shr.u64 	%rd39569, %rd39568, 7;
	xor.b64  	%rd39570, %rd39569, %rd39568;
	shl.b64 	%rd39571, %rd39570, 3;
	add.s64 	%rd39572, %rd39571, %rd39570;
	shr.u64 	%rd39573, %rd39572, 17;
	xor.b64  	%rd39574, %rd39573, %rd39572;
	shl.b64 	%rd39575, %rd39574, 5;
	add.s64 	%rd39576, %rd39575, %rd39574;
	ld.u64 	%rd39577, [%rd39528+32];
	mad.lo.s64 	%rd39578, %rd39577, 2654435761, %rd39576;
	shl.b64 	%rd39579, %rd39578, 13;
	add.s64 	%rd39580, %rd39579, %rd39578;
	shr.u64 	%rd39581, %rd39580, 7;
	xor.b64  	%rd39582, %rd39581, %rd39580;
	shl.b64 	%rd39583, %rd39582, 3;
	add.s64 	%rd39584, %rd39583, %rd39582;
	shr.u64 	%rd39585, %rd39584, 17;
	xor.b64  	%rd39586, %rd39585, %rd39584;
	shl.b64 	%rd39587, %rd39586, 5;
	add.s64 	%rd39588, %rd39587, %rd39586;
	ld.u64 	%rd39589, [%rd39528+40];
	mad.lo.s64 	%rd39590, %rd39589, 2654435761, %rd39588;
	shl.b64 	%rd39591, %rd39590, 13;
	add.s64 	%rd39592, %rd39591, %rd39590;
	shr.u64 	%rd39593, %rd39592, 7;
	xor.b64  	%rd39594, %rd39593, %rd39592;
	shl.b64 	%rd39595, %rd39594, 3;
	add.s64 	%rd39596, %rd39595, %rd39594;
	shr.u64 	%rd39597, %rd39596, 17;
	xor.b64  	%rd39598, %rd39597, %rd39596;
	shl.b64 	%rd39599, %rd39598, 5;
	add.s64 	%rd39600, %rd39599, %rd39598;
	ld.u64 	%rd39601, [%rd39528+48];
	mad.lo.s64 	%rd39602, %rd39601, 2654435761, %rd39600;
	shl.b64 	%rd39603, %rd39602, 13;
	add.s64 	%rd39604, %rd39603, %rd39602;
	shr.u64 	%rd39605, %rd39604, 7;
	xor.b64  	%rd39606, %rd39605, %rd39604;
	shl.b64 	%rd39607, %rd39606, 3;
	add.s64 	%rd39608, %rd39607, %rd39606;
	shr.u64 	%rd39609, %rd39608, 17;
	xor.b64  	%rd39610, %rd39609, %rd39608;
	shl.b64 	%rd39611, %rd39610, 5;
	add.s64 	%rd39612, %rd39611, %rd39610;
	ld.u64 	%rd39613, [%rd39528+56];
	mad.lo.s64 	%rd39614, %rd39613, 2654435761, %rd39612;
	shl.b64 	%rd39615, %rd39614, 13;
	add.s64 	%rd39616, %rd39615, %rd39614;
	shr.u64 	%rd39617, %rd39616, 7;
	xor.b64  	%rd39618, %rd39617, %rd39616;
	shl.b64 	%rd39619, %rd39618, 3;
	add.s64 	%rd39620, %rd39619, %rd39618;
	shr.u64 	%rd39621, %rd39620, 17;
	xor.b64  	%rd39622, %rd39621, %rd39620;
	shl.b64 	%rd39623, %rd39622, 5;
	add.s64 	%rd54194, %rd39623, %rd39622;
	add.s64 	%rd54186, %rd54186, 8;
	add.s64 	%rd54184, %rd54184, 8;
	setp.ne.s64 	%p1851, %rd54184, %rd1172;
	@%p1851 bra 	$L__BB8_607;
$L__BB8_608:
	setp.eq.s64 	%p1852, %rd181, 0;
	@%p1852 bra 	$L__BB8_616;
	setp.lt.u64 	%p1853, %rd181, 4;
	@%p1853 bra 	$L__BB8_611;
	shl.b64 	%rd39625, %rd54186, 3;
	add.s64 	%rd39626, %rd53908, %rd39625;
	ld.u64 	%rd39627, [%rd39626];
	mad.lo.s64 	%rd39628, %rd39627, 2654435761, %rd54194;
	shl.b64 	%rd39629, %rd39628, 13;
	add.s64 	%rd39630, %rd39629, %rd39628;
	shr.u64 	%rd39631, %rd39630, 7;
	xor.b64  	%rd39632, %rd39631, %rd39630;
	shl.b64 	%rd39633, %rd39632, 3;
	add.s64 	%rd39634, %rd39633, %rd39632;
	shr.u64 	%rd39635, %rd39634, 17;
	xor.b64  	%rd39636, %rd39635, %rd39634;
	shl.b64 	%rd39637, %rd39636, 5;
	add.s64 	%rd39638, %rd39637, %rd39636;
	ld.u64 	%rd39639, [%rd39626+8];
	mad.lo.s64 	%rd39640, %rd39639, 2654435761, %rd39638;
	shl.b64 	%rd39641, %rd39640, 13;
	add.s64 	%rd39642, %rd39641, %rd39640;
	shr.u64 	%rd39643, %rd39642, 7;
	xor.b64  	%rd39644, %rd39643, %rd39642;
	shl.b64 	%rd39645, %rd39644, 3;
	add.s64 	%rd39646, %rd39645, %rd39644;
	shr.u64 	%rd39647, %rd39646, 17;
	xor.b64  	%rd39648, %rd39647, %rd39646;
	shl.b64 	%rd39649, %rd39648, 5;
	add.s64 	%rd39650, %rd39649, %rd39648;
	ld.u64 	%rd39651, [%rd39626+16];
	mad.lo.s64 	%rd39652, %rd39651, 2654435761, %rd39650;
	shl.b64 	%rd39653, %rd39652, 13;
	add.s64 	%rd39654, %rd39653, %rd39652;
	shr.u64 	%rd39655, %rd39654, 7;
	xor.b64  	%rd39656, %rd39655, %rd39654;
	shl.b64 	%rd39657, %rd39656, 3;
	add.s64 	%rd39658, %rd39657, %rd39656;
	shr.u64 	%rd39659, %rd39658, 17;
	xor.b64  	%rd39660, %rd39659, %rd39658;
	shl.b64 	%rd39661, %rd39660, 5;
	add.s64 	%rd39662, %rd39661, %rd39660;
	ld.u64 	%rd39663, [%rd39626+24];
	mad.lo.s64 	%rd39664, %rd39663, 2654435761, %rd39662;
	shl.b64 	%rd39665, %rd39664, 13;
	add.s64 	%rd39666, %rd39665, %rd39664;
	shr.u64 	%rd39667, %rd39666, 7;
	xor.b64  	%rd39668, %rd39667, %rd39666;
	shl.b64 	%rd39669, %rd39668, 3;
	add.s64 	%rd39670, %rd39669, %rd39668;
	shr.u64 	%rd39671, %rd39670, 17;
	xor.b64  	%rd39672, %rd39671, %rd39670;
	shl.b64 	%rd39673, %rd39672, 5;
	add.s64 	%rd54194, %rd39673, %rd39672;
	add.s64 	%rd54186, %rd54186, 4;
$L__BB8_611:
	setp.eq.s64 	%p1854, %rd183, 0;
	@%p1854 bra 	$L__BB8_616;
	setp.eq.s64 	%p1855, %rd184, 0;
	@%p1855 bra 	$L__BB8_614;
	shl.b64 	%rd39675, %rd54186, 3;
	add.s64 	%rd39676, %rd53908, %rd39675;
	ld.u64 	%rd39677, [%rd39676];
	mad.lo.s64 	%rd39678, %rd39677, 2654435761, %rd54194;
	shl.b64 	%rd39679, %rd39678, 13;
	add.s64 	%rd39680, %rd39679, %rd39678;
	shr.u64 	%rd39681, %rd39680, 7;
	xor.b64  	%rd39682, %rd39681, %rd39680;
	shl.b64 	%rd39683, %rd39682, 3;
	add.s64 	%rd39684, %rd39683, %rd39682;
	shr.u64 	%rd39685, %rd39684, 17;
	xor.b64  	%rd39686, %rd39685, %rd39684;
	shl.b64 	%rd39687, %rd39686, 5;
	add.s64 	%rd39688, %rd39687, %rd39686;
	ld.u64 	%rd39689, [%rd39676+8];
	mad.lo.s64 	%rd39690, %rd39689, 2654435761, %rd39688;
	shl.b64 	%rd39691, %rd39690, 13;
	add.s64 	%rd39692, %rd39691, %rd39690;
	shr.u64 	%rd39693, %rd39692, 7;
	xor.b64  	%rd39694, %rd39693, %rd39692;
	shl.b64 	%rd39695, %rd39694, 3;
	add.s64 	%rd39696, %rd39695, %rd39694;
	shr.u64 	%rd39697, %rd39696, 17;
	xor.b64  	%rd39698, %rd39697, %rd39696;
	shl.b64 	%rd39699, %rd39698, 5;
	add.s64 	%rd54194, %rd39699, %rd39698;
	add.s64 	%rd54186, %rd54186, 2;
$L__BB8_614:
	@%p1845 bra 	$L__BB8_616;
	shl.b64 	%rd39700, %rd54186, 3;
	add.s64 	%rd39701, %rd53908, %rd39700;
	ld.u64 	%rd39702, [%rd39701];
	mad.lo.s64 	%rd39703, %rd39702, 2654435761, %rd54194;
	shl.b64 	%rd39704, %rd39703, 13;
	add.s64 	%rd39705, %rd39704, %rd39703;
	shr.u64 	%rd39706, %rd39705, 7;
	xor.b64  	%rd39707, %rd39706, %rd39705;
	shl.b64 	%rd39708, %rd39707, 3;
	add.s64 	%rd39709, %rd39708, %rd39707;
	shr.u64 	%rd39710, %rd39709, 17;
	xor.b64  	%rd39711, %rd39710, %rd39709;
	shl.b64 	%rd39712, %rd39711, 5;
	add.s64 	%rd54194, %rd39712, %rd39711;
$L__BB8_616:
	mov.b64 	%rd54199, 0;
	mov.u64 	%rd54207, %rd54199;
	@%p1850 bra 	$L__BB8_619;
	and.b64  	%rd1194, %rd2, -8;
	mov.b64 	%rd54199, 0;
	mov.u64 	%rd54197, %rd54199;
$L__BB8_618:
	.pragma "nounroll";
	shl.b64 	%rd39716, %rd54199, 3;
	add.s64 	%rd39717, %rd54037, %rd39716;
	ld.u64 	%rd39718, [%rd39717];
	mad.lo.s64 	%rd39719, %rd39718, 2654435761, %rd54207;
	shl.b64 	%rd39720, %rd39719, 13;
	add.s64 	%rd39721, %rd39720, %rd39719;
	shr.u64 	%rd39722, %rd39721, 7;
	xor.b64  	%rd39723, %rd39722, %rd39721;
	shl.b64 	%rd39724, %rd39723, 3;
	add.s64 	%rd39725, %rd39724, %rd39723;
	shr.u64 	%rd39726, %rd39725, 17;
	xor.b64  	%rd39727, %rd39726, %rd39725;
	shl.b64 	%rd39728, %rd39727, 5;
	add.s64 	%rd39729, %rd39728, %rd39727;
	ld.u64 	%rd39730, [%rd39717+8];
	mad.lo.s64 	%rd39731, %rd39730, 2654435761, %rd39729;
	shl.b64 	%rd39732, %rd39731, 13;
	add.s64 	%rd39733, %rd39732, %rd39731;
	shr.u64 	%rd39734, %rd39733, 7;
	xor.b64  	%rd39735, %rd39734, %rd39733;
	shl.b64 	%rd39736, %rd39735, 3;
	add.s64 	%rd39737, %rd39736, %rd39735;
	shr.u64 	%rd39738, %rd39737, 17;
	xor.b64  	%rd39739, %rd39738, %rd39737;
	shl.b64 	%rd39740, %rd39739, 5;
	add.s64 	%rd39741, %rd39740, %rd39739;
	ld.u64 	%rd39742, [%rd39717+16];
	mad.lo.s64 	%rd39743, %rd39742, 2654435761, %rd39741;
	shl.b64 	%rd39744, %rd39743, 13;
	add.s64 	%rd39745, %rd39744, %rd39743;
	shr.u64 	%rd39746, %rd39745, 7;
	xor.b64  	%rd39747, %rd39746, %rd39745;
	shl.b64 	%rd39748, %rd39747, 3;
	add.s64 	%rd39749, %rd39748, %rd39747;
	shr.u64 	%rd39750, %rd39749, 17;
	xor.b64  	%rd39751, %rd39750, %rd39749;
	shl.b64 	%rd39752, %rd39751, 5;
	add.s64 	%rd39753, %rd39752, %rd39751;
	ld.u64 	%rd39754, [%rd39717+24];
	mad.lo.s64 	%rd39755, %rd39754, 2654435761, %rd39753;
	shl.b64 	%rd39756, %rd39755, 13;
	add.s64 	%rd39757, %rd39756, %rd39755;
	shr.u64 	%rd39758, %rd39757, 7;
	xor.b64  	%rd39759, %rd39758, %rd39757;
	shl.b64 	%rd39760, %rd39759, 3;
	add.s64 	%rd39761, %rd39760, %rd39759;
	shr.u64 	%rd39762, %rd39761, 17;
	xor.b64  	%rd39763, %rd39762, %rd39761;
	shl.b64 	%rd39764, %rd39763, 5;
	add.s64 	%rd39765, %rd39764, %rd39763;
	ld.u64 	%rd39766, [%rd39717+32];
	mad.lo.s64 	%rd39767, %rd39766, 2654435761, %rd39765;
	shl.b64 	%rd39768, %rd39767, 13;
	add.s64 	%rd39769, %rd39768, %rd39767;
	shr.u64 	%rd39770, %rd39769, 7;
	xor.b64  	%rd39771, %rd39770, %rd39769;
	shl.b64 	%rd39772, %rd39771, 3;
	add.s64 	%rd39773, %rd39772, %rd39771;
	shr.u64 	%rd39774, %rd39773, 17;
	xor.b64  	%rd39775, %rd39774, %rd39773;
	shl.b64 	%rd39776, %rd39775, 5;
	add.s64 	%rd39777, %rd39776, %rd39775;
	ld.u64 	%rd39778, [%rd39717+40];
	mad.lo.s64 	%rd39779, %rd39778, 2654435761, %rd39777;
	shl.b64 	%rd39780, %rd39779, 13;
	add.s64 	%rd39781, %rd39780, %rd39779;
	shr.u64 	%rd39782, %rd39781, 7;
	xor.b64  	%rd39783, %rd39782, %rd39781;
	shl.b64 	%rd39784, %rd39783, 3;
	add.s64 	%rd39785, %rd39784, %rd39783;
	shr.u64 	%rd39786, %rd39785, 17;
	xor.b64  	%rd39787, %rd39786, %rd39785;
	shl.b64 	%rd39788, %rd39787, 5;
	add.s64 	%rd39789, %rd39788, %rd39787;
	ld.u64 	%rd39790, [%rd39717+48];
	mad.lo.s64 	%rd39791, %rd39790, 2654435761, %rd39789;
	shl.b64 	%rd39792, %rd39791, 13;
	add.s64 	%rd39793, %rd39792, %rd39791;
	shr.u64 	%rd39794, %rd39793, 7;
	xor.b64  	%rd39795, %rd39794, %rd39793;
	shl.b64 	%rd39796, %rd39795, 3;
	add.s64 	%rd39797, %rd39796, %rd39795;
	shr.u64 	%rd39798, %rd39797, 17;
	xor.b64  	%rd39799, %rd39798, %rd39797;
	shl.b64 	%rd39800, %rd39799, 5;
	add.s64 	%rd39801, %rd39800, %rd39799;
	ld.u64 	%rd39802, [%rd39717+56];
	mad.lo.s64 	%rd39803, %rd39802, 2654435761, %rd39801;
	shl.b64 	%rd39804, %rd39803, 13;
	add.s64 	%rd39805, %rd39804, %rd39803;
	shr.u64 	%rd39806, %rd39805, 7;
	xor.b64  	%rd39807, %rd39806, %rd39805;
	shl.b64 	%rd39808, %rd39807, 3;
	add.s64 	%rd39809, %rd39808, %rd39807;
	shr.u64 	%rd39810, %rd39809, 17;
	xor.b64  	%rd39811, %rd39810, %rd39809;
	shl.b64 	%rd39812, %rd39811, 5;
	add.s64 	%rd54207, %rd39812, %rd39811;
	add.s64 	%rd54199, %rd54199, 8;
	add.s64 	%rd54197, %rd54197, 8;
	setp.ne.s64 	%p1858, %rd54197, %rd1194;
	@%p1858 bra 	$L__BB8_618;
$L__BB8_619:
	@%p1852 bra 	$L__BB8_627;
	setp.lt.u64 	%p1860, %rd182, 3;
	@%p1860 bra 	$L__BB8_622;
	shl.b64 	%rd39814, %rd54199, 3;
	add.s64 	%rd39815, %rd54037, %rd39814;
	ld.u64 	%rd39816, [%rd39815];
	mad.lo.s64 	%rd39817, %rd39816, 2654435761, %rd54207;
	shl.b64 	%rd39818, %rd39817, 13;
	add.s64 	%rd39819, %rd39818, %rd39817;
	shr.u64 	%rd39820, %rd39819, 7;
	xor.b64  	%rd39821, %rd39820, %rd39819;
	shl.b64 	%rd39822, %rd39821, 3;
	add.s64 	%rd39823, %rd39822, %rd39821;
	shr.u64 	%rd39824, %rd39823, 17;
	xor.b64  	%rd39825, %rd39824, %rd39823;
	shl.b64 	%rd39826, %rd39825, 5;
	add.s64 	%rd39827, %rd39826, %rd39825;
	ld.u64 	%rd39828, [%rd39815+8];
	mad.lo.s64 	%rd39829, %rd39828, 2654435761, %rd39827;
	shl.b64 	%rd39830, %rd39829, 13;
	add.s64 	%rd39831, %rd39830, %rd39829;
	shr.u64 	%rd39832, %rd39831, 7;
	xor.b64  	%rd39833, %rd39832, %rd39831;
	shl.b64 	%rd39834, %rd39833, 3;
	add.s64 	%rd39835, %rd39834, %rd39833;
	shr.u64 	%rd39836, %rd39835, 17;
	xor.b64  	%rd39837, %rd39836, %rd39835;
	shl.b64 	%rd39838, %rd39837, 5;
	add.s64 	%rd39839, %rd39838, %rd39837;
	ld.u64 	%rd39840, [%rd39815+16];
	mad.lo.s64 	%rd39841, %rd39840, 2654435761, %rd39839;
	shl.b64 	%rd39842, %rd39841, 13;
	add.s64 	%rd39843, %rd39842, %rd39841;
	shr.u64 	%rd39844, %rd39843, 7;
	xor.b64  	%rd39845, %rd39844, %rd39843;
	shl.b64 	%rd39846, %rd39845, 3;
	add.s64 	%rd39847, %rd39846, %rd39845;
	shr.u64 	%rd39848, %rd39847, 17;
	xor.b64  	%rd39849, %rd39848, %rd39847;
	shl.b64 	%rd39850, %rd39849, 5;
	add.s64 	%rd39851, %rd39850, %rd39849;
	ld.u64 	%rd39852, [%rd39815+24];
	mad.lo.s64 	%rd39853, %rd39852, 2654435761, %rd39851;
	shl.b64 	%rd39854, %rd39853, 13;
	add.s64 	%rd39855, %rd39854, %rd39853;
	shr.u64 	%rd39856, %rd39855, 7;
	xor.b64  	%rd39857, %rd39856, %rd39855;
	shl.b64 	%rd39858, %rd39857, 3;
	add.s64 	%rd39859, %rd39858, %rd39857;
	shr.u64 	%rd39860, %rd39859, 17;
	xor.b64  	%rd39861, %rd39860, %rd39859;
	shl.b64 	%rd39862, %rd39861, 5;
	add.s64 	%rd54207, %rd39862, %rd39861;
	add.s64 	%rd54199, %rd54199, 4;
$L__BB8_622:
	setp.eq.s64 	%p1861, %rd183, 0;
	@%p1861 bra 	$L__BB8_627;
	setp.eq.s64 	%p1862, %rd184, 0;
	@%p1862 bra 	$L__BB8_625;
	shl.b64 	%rd39864, %rd54199, 3;
	add.s64 	%rd39865, %rd54037, %rd39864;
	ld.u64 	%rd39866, [%rd39865];
	mad.lo.s64 	%rd39867, %rd39866, 2654435761, %rd54207;
	shl.b64 	%rd39868, %rd39867, 13;
	add.s64 	%rd39869, %rd39868, %rd39867;
	shr.u64 	%rd39870, %rd39869, 7;
	xor.b64  	%rd39871, %rd39870, %rd39869;
	shl.b64 	%rd39872, %rd39871, 3;
	add.s64 	%rd39873, %rd39872, %rd39871;
	shr.u64 	%rd39874, %rd39873, 17;
	xor.b64  	%rd39875, %rd39874, %rd39873;
	shl.b64 	%rd39876, %rd39875, 5;
	add.s64 	%rd39877, %rd39876, %rd39875;
	ld.u64 	%rd39878, [%rd39865+8];
	mad.lo.s64 	%rd39879, %rd39878, 2654435761, %rd39877;
	shl.b64 	%rd39880, %rd39879, 13;
	add.s64 	%rd39881, %rd39880, %rd39879;
	shr.u64 	%rd39882, %rd39881, 7;
	xor.b64  	%rd39883, %rd39882, %rd39881;
	shl.b64 	%rd39884, %rd39883, 3;
	add.s64 	%rd39885, %rd39884, %rd39883;
	shr.u64 	%rd39886, %rd39885, 17;
	xor.b64  	%rd39887, %rd39886, %rd39885;
	shl.b64 	%rd39888, %rd39887, 5;
	add.s64 	%rd54207, %rd39888, %rd39887;
	add.s64 	%rd54199, %rd54199, 2;
$L__BB8_625:
	@%p1845 bra 	$L__BB8_627;
	shl.b64 	%rd39889, %rd54199, 3;
	add.s64 	%rd39890, %rd54037, %rd39889;
	ld.u64 	%rd39891, [%rd39890];
	mad.lo.s64 	%rd39892, %rd39891, 2654435761, %rd54207;
	shl.b64 	%rd39893, %rd39892, 13;
	add.s64 	%rd39894, %rd39893, %rd39892;
	shr.u64 	%rd39895, %rd39894, 7;
	xor.b64  	%rd39896, %rd39895, %rd39894;
	shl.b64 	%rd39897, %rd39896, 3;
	add.s64 	%rd39898, %rd39897, %rd39896;
	shr.u64 	%rd39899, %rd39898, 17;
	xor.b64  	%rd39900, %rd39899, %rd39898;
	shl.b64 	%rd39901, %rd39900, 5;
	add.s64 	%rd54207, %rd39901, %rd39900;
$L__BB8_627:
	setp.lt.u64 	%p1864, %rd54194, %rd54207;
	mov.u64 	%rd54209, %rd53908;
	@%p1864 bra 	$L__BB8_628;
	bra.uni 	$L__BB8_633;
$L__BB8_628:
	mov.u64 	%rd54209, %rd54037;
	mov.u64 	%rd54037, %rd53908;
	bra.uni 	$L__BB8_633;
$L__BB8_629:
	setp.eq.s32 	%p1865, %r1, 0;
	mov.u64 	%rd54209, %rd53908;
	@%p1865 bra 	$L__BB8_633;
	mov.b64 	%rd54208, 0;
$L__BB8_631:
	shl.b64 	%rd39903, %rd54208, 3;
	add.s64 	%rd39904, %rd53908, %rd39903;
	ld.u64 	%rd1217, [%rd39904];
	add.s64 	%rd39905, %rd54037, %rd39903;
	ld.u64 	%rd1218, [%rd39905];
	setp.lt.u64 	%p1866, %rd1217, %rd1218;
	@%p1866 bra 	$L__BB8_628;
	setp.le.u64 	%p1867, %rd1217, %rd1218;
	add.s64 	%rd54208, %rd54208, 1;
	setp.lt.u64 	%p1868, %rd54208, %rd13;
	and.pred  	%p1869, %p1867, %p1868;
	mov.u64 	%rd54209, %rd53908;
	@%p1869 bra 	$L__BB8_631;
$L__BB8_633:
	setp.eq.s64 	%p1870, %rd180, 0;
	mov.b64 	%rd54214, -3750763034362895579;
	mov.b64 	%rd54215, 0;
	@%p1870 bra 	$L__BB8_636;
	and.b64  	%rd1222, %rd2, -2;
	mov.b64 	%rd54214, -3750763034362895579;
	mov.b64 	%rd54215, 0;
	mov.u64 	%rd54213, %rd54215;
$L__BB8_635:
	shl.b64 	%rd39912, %rd54215, 3;
	add.s64 	%rd39913, %rd53951, %rd39912;
	ld.u64 	%rd39914, [%rd39913];
	and.b64  	%rd39915, %rd39914, 255;
	xor.b64  	%rd39916, %rd39915, %rd54214;
	mul.lo.s64 	%rd39917, %rd39916, 1099511628211;
	shr.u64 	%rd39918, %rd39914, 8;
	and.b64  	%rd39919, %rd39918, 255;
	xor.b64  	%rd39920, %rd39919, %rd39917;
	mul.lo.s64 	%rd39921, %rd39920, 1099511628211;
	shr.u64 	%rd39922, %rd39914, 16;
	and.b64  	%rd39923, %rd39922, 255;
	xor.b64  	%rd39924, %rd39923, %rd39921;
	mul.lo.s64 	%rd39925, %rd39924, 1099511628211;
	shr.u64 	%rd39926, %rd39914, 24;
	and.b64  	%rd39927, %rd39926, 255;
	xor.b64  	%rd39928, %rd39927, %rd39925;
	mul.lo.s64 	%rd39929, %rd39928, 1099511628211;
	shr.u64 	%rd39930, %rd39914, 32;
	and.b64  	%rd39931, %rd39930, 255;
	xor.b64  	%rd39932, %rd39931, %rd39929;
	mul.lo.s64 	%rd39933, %rd39932, 1099511628211;
	shr.u64 	%rd39934, %rd39914, 40;
	and.b64  	%rd39935, %rd39934, 255;
	xor.b64  	%rd39936, %rd39935, %rd39933;
	mul.lo.s64 	%rd39937, %rd39936, 1099511628211;
	shr.u64 	%rd39938, %rd39914, 48;
	and.b64  	%rd39939, %rd39938, 255;
	xor.b64  	%rd39940, %rd39939, %rd39937;
	mul.lo.s64 	%rd39941, %rd39940, 1099511628211;
	shr.u64 	%rd39942, %rd39914, 56;
	xor.b64  	%rd39943, %rd39942, %rd39941;
	mul.lo.s64 	%rd39944, %rd39943, 1099511628211;
	ld.u64 	%rd39945, [%rd39913+8];
	and.b64  	%rd39946, %rd39945, 255;
	xor.b64  	%rd39947, %rd39946, %rd39944;
	mul.lo.s64 	%rd39948, %rd39947, 1099511628211;
	shr.u64 	%rd39949, %rd39945, 8;
	and.b64  	%rd39950, %rd39949, 255;
	xor.b64  	%rd39951, %rd39950, %rd39948;
	mul.lo.s64 	%rd39952, %rd39951, 1099511628211;
	shr.u64 	%rd39953, %rd39945, 16;
	and.b64  	%rd39954, %rd39953, 255;
	xor.b64  	%rd39955, %rd39954, %rd39952;
	mul.lo.s64 	%rd39956, %rd39955, 1099511628211;
	shr.u64 	%rd39957, %rd39945, 24;
	and.b64  	%rd39958, %rd39957, 255;
	xor.b64  	%rd39959, %rd39958, %rd39956;
	mul.lo.s64 	%rd39960, %rd39959, 1099511628211;
	shr.u64 	%rd39961, %rd39945, 32;
	and.b64  	%rd39962, %rd39961, 255;
	xor.b64  	%rd39963, %rd39962, %rd39960;
	mul.lo.s64 	%rd39964, %rd39963, 1099511628211;
	shr.u64 	%rd39965, %rd39945, 40;
	and.b64  	%rd39966, %rd39965, 255;
	xor.b64  	%rd39967, %rd39966, %rd39964;
	mul.lo.s64 	%rd39968, %rd39967, 1099511628211;
	shr.u64 	%rd39969, %rd39945, 48;
	and.b64  	%rd39970, %rd39969, 255;
	xor.b64  	%rd39971, %rd39970, %rd39968;
	mul.lo.s64 	%rd39972, %rd39971, 1099511628211;
	shr.u64 	%rd39973, %rd39945, 56;
	xor.b64  	%rd39974, %rd39973, %rd39972;
	mul.lo.s64 	%rd54214, %rd39974, 1099511628211;
	add.s64 	%rd54215, %rd54215, 2;
	add.s64 	%rd54213, %rd54213, 2;
	setp.ne.s64 	%p1871, %rd54213, %rd1222;
	@%p1871 bra 	$L__BB8_635;
$L__BB8_636:
	setp.eq.s64 	%p1872, %rd185, 0;
	@%p1872 bra 	$L__BB8_638;
	shl.b64 	%rd39975, %rd54215, 3;
	add.s64 	%rd39976, %rd53951, %rd39975;
	ld.u64 	%rd39977, [%rd39976];
	and.b64  	%rd39978, %rd39977, 255;
	xor.b64  	%rd39979, %rd39978, %rd54214;
	mul.lo.s64 	%rd39980, %rd39979, 1099511628211;
	shr.u64 	%rd39981, %rd39977, 8;
	and.b64  	%rd39982, %rd39981, 255;
	xor.b64  	%rd39983, %rd39982, %rd39980;
	mul.lo.s64 	%rd39984, %rd39983, 1099511628211;
	shr.u64 	%rd39985, %rd39977, 16;
	and.b64  	%rd39986, %rd39985, 255;
	xor.b64  	%rd39987, %rd39986, %rd39984;
	mul.lo.s64 	%rd39988, %rd39987, 1099511628211;
	shr.u64 	%rd39989, %rd39977, 24;
	and.b64  	%rd39990, %rd39989, 255;
	xor.b64  	%rd39991, %rd39990, %rd39988;
	mul.lo.s64 	%rd39992, %rd39991, 1099511628211;
	shr.u64 	%rd39993, %rd39977, 32;
	and.b64  	%rd39994, %rd39993, 255;
	xor.b64  	%rd39995, %rd39994, %rd39992;
	mul.lo.s64 	%rd39996, %rd39995, 1099511628211;
	shr.u64 	%rd39997, %rd39977, 40;
	and.b64  	%rd39998, %rd39997, 255;
	xor.b64  	%rd39999, %rd39998, %rd39996;
	mul.lo.s64 	%rd40000, %rd39999, 1099511628211;
	shr.u64 	%rd40001, %rd39977, 48;
	and.b64  	%rd40002, %rd40001, 255;
	xor.b64  	%rd40003, %rd40002, %rd40000;
	mul.lo.s64 	%rd40004, %rd40003, 1099511628211;
	shr.u64 	%rd40005, %rd39977, 56;
	xor.b64  	%rd40006, %rd40005, %rd40004;
	mul.lo.s64 	%rd54214, %rd40006, 1099511628211;
$L__BB8_638:
	mov.b64 	%rd54221, -3750763034362895579;
	mov.b64 	%rd54222, 0;
	@%p1870 bra 	$L__BB8_641;
	and.b64  	%rd1234, %rd2, -2;
	mov.b64 	%rd54221, -3750763034362895579;
	mov.b64 	%rd54222, 0;
	mov.u64 	%rd54220, %rd54222;
$L__BB8_640:
	shl.b64 	%rd40012, %rd54222, 3;
	add.s64 	%rd40013, %rd53651, %rd40012;
	ld.u64 	%rd40014, [%rd40013];
	and.b64  	%rd40015, %rd40014, 255;
	xor.b64  	%rd40016, %rd40015, %rd54221;
	mul.lo.s64 	%rd40017, %rd40016, 1099511628211;
	shr.u64 	%rd40018, %rd40014, 8;
	and.b64  	%rd40019, %rd40018, 255;
	xor.b64  	%rd40020, %rd40019, %rd40017;
	mul.lo.s64 	%rd40021, %rd40020, 1099511628211;
	shr.u64 	%rd40022, %rd40014, 16;
	and.b64  	%rd40023, %rd40022, 255;
	xor.b64  	%rd40024, %rd40023, %rd40021;
	mul.lo.s64 	%rd40025, %rd40024, 1099511628211;
	shr.u64 	%rd40026, %rd40014, 24;
	and.b64  	%rd40027, %rd40026, 255;
	xor.b64  	%rd40028, %rd40027, %rd40025;
	mul.lo.s64 	%rd40029, %rd40028, 1099511628211;
	shr.u64 	%rd40030, %rd40014, 32;
	and.b64  	%rd40031, %rd40030, 255;
	xor.b64  	%rd40032, %rd40031, %rd40029;
	mul.lo.s64 	%rd40033, %rd40032, 1099511628211;
	shr.u64 	%rd40034, %rd40014, 40;
	and.b64  	%rd40035, %rd40034, 255;
	xor.b64  	%rd40036, %rd40035, %rd40033;
	mul.lo.s64 	%rd40037, %rd40036, 1099511628211;
	shr.u64 	%rd40038, %rd40014, 48;
	and.b64  	%rd40039, %rd40038, 255;
	xor.b64  	%rd40040, %rd40039, %rd40037;
	mul.lo.s64 	%rd40041, %rd40040, 1099511628211;
	shr.u64 	%rd40042, %rd40014, 56;
	xor.b64  	%rd40043, %rd40042, %rd40041;
	mul.lo.s64 	%rd40044, %rd40043, 1099511628211;
	ld.u64 	%rd40045, [%rd40013+8];
	and.b64  	%rd40046, %rd40045, 255;
	xor.b64  	%rd40047, %rd40046, %rd40044;
	mul.lo.s64 	%rd40048, %rd40047, 1099511628211;
	shr.u64 	%rd40049, %rd40045, 8;
	and.b64  	%rd40050, %rd40049, 255;
	xor.b64  	%rd40051, %rd40050, %rd40048;
	mul.lo.s64 	%rd40052, %rd40051, 1099511628211;
	shr.u64 	%rd40053, %rd40045, 16;
	and.b64  	%rd40054, %rd40053, 255;
	xor.b64  	%rd40055, %rd40054, %rd40052;
	mul.lo.s64 	%rd40056, %rd40055, 1099511628211;
	shr.u64 	%rd40057, %rd40045, 24;
	and.b64  	%rd40058, %rd40057, 255;
	xor.b64  	%rd40059, %rd40058, %rd40056;
	mul.lo.s64 	%rd40060, %rd40059, 1099511628211;
	shr.u64 	%rd40061, %rd40045, 32;
	and.b64  	%rd40062, %rd40061, 255;
	xor.b64  	%rd40063, %rd40062, %rd40060;
	mul.lo.s64 	%rd40064, %rd40063, 1099511628211;
	shr.u64 	%rd40065, %rd40045, 40;
	and.b64  	%rd40066, %rd40065, 255;
	xor.b64  	%rd40067, %rd40066, %rd40064;
	mul.lo.s64 	%rd40068, %rd40067, 1099511628211;
	shr.u64 	%rd40069, %rd40045, 48;
	and.b64  	%rd40070, %rd40069, 255;
	xor.b64  	%rd40071, %rd40070, %rd40068;
	mul.lo.s64 	%rd40072, %rd40071, 1099511628211;
	shr.u64 	%rd40073, %rd40045, 56;
	xor.b64  	%rd40074, %rd40073, %rd40072;
	mul.lo.s64 	%rd54221, %rd40074, 1099511628211;
	add.s64 	%rd54222, %rd54222, 2;
	add.s64 	%rd54220, %rd54220, 2;
	setp.ne.s64 	%p1874, %rd54220, %rd1234;
	@%p1874 bra 	$L__BB8_640;
$L__BB8_641:
	@%p1872 bra 	$L__BB8_643;
	shl.b64 	%rd40075, %rd54222, 3;
	add.s64 	%rd40076, %rd53651, %rd40075;
	ld.u64 	%rd40077, [%rd40076];
	and.b64  	%rd40078, %rd40077, 255;
	xor.b64  	%rd40079, %rd40078, %rd54221;
	mul.lo.s64 	%rd40080, %rd40079, 1099511628211;
	shr.u64 	%rd40081, %rd40077, 8;
	and.b64  	%rd40082, %rd40081, 255;
	xor.b64  	%rd40083, %rd40082, %rd40080;
	mul.lo.s64 	%rd40084, %rd40083, 1099511628211;
	shr.u64 	%rd40085, %rd40077, 16;
	and.b64  	%rd40086, %rd40085, 255;
	xor.b64  	%rd40087, %rd40086, %rd40084;
	mul.lo.s64 	%rd40088, %rd40087, 1099511628211;
	shr.u64 	%rd40089, %rd40077, 24;
	and.b64  	%rd40090, %rd40089, 255;
	xor.b64  	%rd40091, %rd40090, %rd40088;
	mul.lo.s64 	%rd40092, %rd40091, 1099511628211;
	shr.u64 	%rd40093, %rd40077, 32;
	and.b64  	%rd40094, %rd40093, 255;
	xor.b64  	%rd40095, %rd40094, %rd40092;
	mul.lo.s64 	%rd40096, %rd40095, 1099511628211;
	shr.u64 	%rd40097, %rd40077, 40;
	and.b64  	%rd40098, %rd40097, 255;
	xor.b64  	%rd40099, %rd40098, %rd40096;
	mul.lo.s64 	%rd40100, %rd40099, 1099511628211;
	shr.u64 	%rd40101, %rd40077, 48;
	and.b64  	%rd40102, %rd40101, 255;
	xor.b64  	%rd40103, %rd40102, %rd40100;
	mul.lo.s64 	%rd40104, %rd40103, 1099511628211;
	shr.u64 	%rd40105, %rd40077, 56;
	xor.b64  	%rd40106, %rd40105, %rd40104;
	mul.lo.s64 	%rd54221, %rd40106, 1099511628211;
$L__BB8_643:
	setp.eq.s64 	%p1876, %rd54214, %rd54221;
	@%p1876 bra 	$L__BB8_668;
	setp.lt.u64 	%p1877, %rd180, 7;
	mov.b64 	%rd54229, 0;
	mov.u64 	%rd54237, %rd54229;
	@%p1877 bra 	$L__BB8_647;
	and.b64  	%rd1246, %rd2, -8;
	mov.b64 	%rd54229, 0;
	mov.u64 	%rd54227, %rd54229;
$L__BB8_646:
	.pragma "nounroll";
	shl.b64 	%rd40110, %rd54229, 3;
	add.s64 	%rd40111, %rd53951, %rd40110;
	ld.u64 	%rd40112, [%rd40111];
	mad.lo.s64 	%rd40113, %rd40112, 2654435761, %rd54237;
	shl.b64 	%rd40114, %rd40113, 13;
	add.s64 	%rd40115, %rd40114, %rd40113;
	shr.u64 	%rd40116, %rd40115, 7;
	xor.b64  	%rd40117, %rd40116, %rd40115;
	shl.b64 	%rd40118, %rd40117, 3;
	add.s64 	%rd40119, %rd40118, %rd40117;
	shr.u64 	%rd40120, %rd40119, 17;
	xor.b64  	%rd40121, %rd40120, %rd40119;
	shl.b64 	%rd40122, %rd40121, 5;
	add.s64 	%rd40123, %rd40122, %rd40121;
	ld.u64 	%rd40124, [%rd40111+8];
	mad.lo.s64 	%rd40125, %rd40124, 2654435761, %rd40123;
	shl.b64 	%rd40126, %rd40125, 13;
	add.s64 	%rd40127, %rd40126, %rd40125;
	shr.u64 	%rd40128, %rd40127, 7;
	xor.b64  	%rd40129, %rd40128, %rd40127;
	shl.b64 	%rd40130, %rd40129, 3;
	add.s64 	%rd40131, %rd40130, %rd40129;
	shr.u64 	%rd40132, %rd40131, 17;
	xor.b64  	%rd40133, %rd40132, %rd40131;
	shl.b64 	%rd40134, %rd40133, 5;
	add.s64 	%rd40135, %rd40134, %rd40133;
	ld.u64 	%rd40136, [%rd40111+16];
	mad.lo.s64 	%rd40137, %rd40136, 2654435761, %rd40135;
	shl.b64 	%rd40138, %rd40137, 13;
	add.s64 	%rd40139, %rd40138, %rd40137;
	shr.u64 	%rd40140, %rd40139, 7;
	xor.b64  	%rd40141, %rd40140, %rd40139;
	shl.b64 	%rd40142, %rd40141, 3;
	add.s64 	%rd40143, %rd40142, %rd40141;
	shr.u64 	%rd40144, %rd40143, 17;
	xor.b64  	%rd40145, %rd40144, %rd40143;
	shl.b64 	%rd40146, %rd40145, 5;
	add.s64 	%rd40147, %rd40146, %rd40145;
	ld.u64 	%rd40148, [%rd40111+24];
	mad.lo.s64 	%rd40149, %rd40148, 2654435761, %rd40147;
	shl.b64 	%rd40150, %rd40149, 13;
	add.s64 	%rd40151, %rd40150, %rd40149;
	shr.u64 	%rd40152, %rd40151, 7;
	xor.b64  	%rd40153, %rd40152, %rd40151;
	shl.b64 	%rd40154, %rd40153, 3;
	add.s64 	%rd40155, %rd40154, %rd40153;
	shr.u64 	%rd40156, %rd40155, 17;
	xor.b64  	%rd40157, %rd40156, %rd40155;
	shl.b64 	%rd40158, %rd40157, 5;
	add.s64 	%rd40159, %rd40158, %rd40157;
	ld.u64 	%rd40160, [%rd40111+32];
	mad.lo.s64 	%rd40161, %rd40160, 2654435761, %rd40159;
	shl.b64 	%rd40162, %rd40161, 13;
	add.s64 	%rd40163, %rd40162, %rd40161;
	shr.u64 	%rd40164, %rd40163, 7;
	xor.b64  	%rd40165, %rd40164, %rd40163;
	shl.b64 	%rd40166, %rd40165, 3;
	add.s64 	%rd40167, %rd40166, %rd40165;
	shr.u64 	%rd40168, %rd40167, 17;
	xor.b64  	%rd40169, %rd40168, %rd40167;
	shl.b64 	%rd40170, %rd40169, 5;
	add.s64 	%rd40171, %rd40170, %rd40169;
	ld.u64 	%rd40172, [%rd40111+40];
	mad.lo.s64 	%rd40173, %rd40172, 2654435761, %rd40171;
	shl.b64 	%rd40174, %rd40173, 13;
	add.s64 	%rd40175, %rd40174, %rd40173;
	shr.u64 	%rd40176, %rd40175, 7;
	xor.b64  	%rd40177, %rd40176, %rd40175;
	shl.b64 	%rd40178, %rd40177, 3;
	add.s64 	%rd40179, %rd40178, %rd40177;
	shr.u64 	%rd40180, %rd40179, 17;
	xor.b64  	%rd40181, %rd40180, %rd40179;
	shl.b64 	%rd40182, %rd40181, 5;
	add.s64 	%rd40183, %rd40182, %rd40181;
	ld.u64 	%rd40184, [%rd40111+48];
	mad.lo.s64 	%rd40185, %rd40184, 2654435761, %rd40183;
	shl.b64 	%rd40186, %rd40185, 13;
	add.s64 	%rd40187, %rd40186, %rd40185;
	shr.u64 	%rd40188, %rd40187, 7;
	xor.b64  	%rd40189, %rd40188, %rd40187;
	shl.b64 	%rd40190, %rd40189, 3;
	add.s64 	%rd40191, %rd40190, %rd40189;
	shr.u64 	%rd40192, %rd40191, 17;
	xor.b64  	%rd40193, %rd40192, %rd40191;
	shl.b64 	%rd40194, %rd40193, 5;
	add.s64 	%rd40195, %rd40194, %rd40193;
	ld.u64 	%rd40196, [%rd40111+56];
	mad.lo.s64 	%rd40197, %rd40196, 2654435761, %rd40195;
	shl.b64 	%rd40198, %rd40197, 13;
	add.s64 	%rd40199, %rd40198, %rd40197;
	shr.u64 	%rd40200, %rd40199, 7;
	xor.b64  	%rd40201, %rd40200, %rd40199;
	shl.b64 	%rd40202, %rd40201, 3;
	add.s64 	%rd40203, %rd40202, %rd40201;
	shr.u64 	%rd40204, %rd40203, 17;
	xor.b64  	%rd40205, %rd40204, %rd40203;
	shl.b64 	%rd40206, %rd40205, 5;
	add.s64 	%rd54237, %rd40206, %rd40205;
	add.s64 	%rd54229, %rd54229, 8;
	add.s64 	%rd54227, %rd54227, 8;
	setp.ne.s64 	%p1878, %rd54227, %rd1246;
	@%p1878 bra 	$L__BB8_646;
$L__BB8_647:
	setp.eq.s64 	%p1879, %rd181, 0;
	@%p1879 bra 	$L__BB8_655;
	setp.lt.u64 	%p1880, %rd181, 4;
	@%p1880 bra 	$L__BB8_650;
	shl.b64 	%rd40208, %rd54229, 3;
	add.s64 	%rd40209, %rd53951, %rd40208;
	ld.u64 	%rd40210, [%rd40209];
	mad.lo.s64 	%rd40211, %rd40210, 2654435761, %rd54237;
	shl.b64 	%rd40212, %rd40211, 13;
	add.s64 	%rd40213, %rd40212, %rd40211;
	shr.u64 	%rd40214, %rd40213, 7;
	xor.b64  	%rd40215, %rd40214, %rd40213;
	shl.b64 	%rd40216, %rd40215, 3;
	add.s64 	%rd40217, %rd40216, %rd40215;
	shr.u64 	%rd40218, %rd40217, 17;
	xor.b64  	%rd40219, %rd40218, %rd40217;
	shl.b64 	%rd40220, %rd40219, 5;
	add.s64 	%rd40221, %rd40220, %rd40219;
	ld.u64 	%rd40222, [%rd40209+8];
	mad.lo.s64 	%rd40223, %rd40222, 2654435761, %rd40221;
	shl.b64 	%rd40224, %rd40223, 13;
	add.s64 	%rd40225, %rd40224, %rd40223;
	shr.u64 	%rd40226, %rd40225, 7;
	xor.b64  	%rd40227, %rd40226, %rd40225;
	shl.b64 	%rd40228, %rd40227, 3;
	add.s64 	%rd40229, %rd40228, %rd40227;
	shr.u64 	%rd40230, %rd40229, 17;
	xor.b64  	%rd40231, %rd40230, %rd40229;
	shl.b64 	%rd40232, %rd40231, 5;
	add.s64 	%rd40233, %rd40232, %rd40231;
	ld.u64 	%rd40234, [%rd40209+16];
	mad.lo.s64 	%rd40235, %rd40234, 2654435761, %rd40233;
	shl.b64 	%rd40236, %rd40235, 13;
	add.s64 	%rd40237, %rd40236, %rd40235;
	shr.u64 	%rd40238, %rd40237, 7;
	xor.b64  	%rd40239, %rd40238, %rd40237;
	shl.b64 	%rd40240, %rd40239, 3;
	add.s64 	%rd40241, %rd40240, %rd40239;
	shr.u64 	%rd40242, %rd40241, 17;
	xor.b64  	%rd40243, %rd40242, %rd40241;
	shl.b64 	%rd40244, %rd40243, 5;
	add.s64 	%rd40245, %rd40244, %rd40243;
	ld.u64 	%rd40246, [%rd40209+24];
	mad.lo.s64 	%rd40247, %rd40246, 2654435761, %rd40245;
	shl.b64 	%rd40248, %rd40247, 13;
	add.s64 	%rd40249, %rd40248, %rd40247;
	shr.u64 	%rd40250, %rd40249, 7;
	xor.b64  	%rd40251, %rd40250, %rd40249;
	shl.b64 	%rd40252, %rd40251, 3;
	add.s64 	%rd40253, %rd40252, %rd40251;
	shr.u64 	%rd40254, %rd40253, 17;
	xor.b64  	%rd40255, %rd40254, %rd40253;
	shl.b64 	%rd40256, %rd40255, 5;
	add.s64 	%rd54237, %rd40256, %rd40255;
	add.s64 	%rd54229, %rd54229, 4;
$L__BB8_650:
	setp.eq.s64 	%p1881, %rd183, 0;
	@%p1881 bra 	$L__BB8_655;
	setp.eq.s64 	%p1882, %rd184, 0;
	@%p1882 bra 	$L__BB8_653;
	shl.b64 	%rd40258, %rd54229, 3;
	add.s64 	%rd40259, %rd53951, %rd40258;
	ld.u64 	%rd40260, [%rd40259];
	mad.lo.s64 	%rd40261, %rd40260, 2654435761, %rd54237;
	shl.b64 	%rd40262, %rd40261, 13;
	add.s64 	%rd40263, %rd40262, %rd40261;
	shr.u64 	%rd40264, %rd40263, 7;
	xor.b64  	%rd40265, %rd40264, %rd40263;
	shl.b64 	%rd40266, %rd40265, 3;
	add.s64 	%rd40267, %rd40266, %rd40265;
	shr.u64 	%rd40268, %rd40267, 17;
	xor.b64  	%rd40269, %rd40268, %rd40267;
	shl.b64 	%rd40270, %rd40269, 5;
	add.s64 	%rd40271, %rd40270, %rd40269;
	ld.u64 	%rd40272, [%rd40259+8];
	mad.lo.s64 	%rd40273, %rd40272, 2654435761, %rd40271;
	shl.b64 	%rd40274, %rd40273, 13;
	add.s64 	%rd40275, %rd40274, %rd40273;
	shr.u64 	%rd40276, %rd40275, 7;
	xor.b64  	%rd40277, %rd40276, %rd40275;
	shl.b64 	%rd40278, %rd40277, 3;
	add.s64 	%rd40279, %rd40278, %rd40277;
	shr.u64 	%rd40280, %rd40279, 17;
	xor.b64  	%rd40281, %rd40280, %rd40279;
	shl.b64 	%rd40282, %rd40281, 5;
	add.s64 	%rd54237, %rd40282, %rd40281;
	add.s64 	%rd54229, %rd54229, 2;
$L__BB8_653:
	@%p1872 bra 	$L__BB8_655;
	shl.b64 	%rd40283, %rd54229, 3;
	add.s64 	%rd40284, %rd53951, %rd40283;
	ld.u64 	%rd40285, [%rd40284];
	mad.lo.s64 	%rd40286, %rd40285, 2654435761, %rd54237;
	shl.b64 	%rd40287, %rd40286, 13;
	add.s64 	%rd40288, %rd40287, %rd40286;
	shr.u64 	%rd40289, %rd40288, 7;
	xor.b64  	%rd40290, %rd40289, %rd40288;
	shl.b64 	%rd40291, %rd40290, 3;
	add.s64 	%rd40292, %rd40291, %rd40290;
	shr.u64 	%rd40293, %rd40292, 17;
	xor.b64  	%rd40294, %rd40293, %rd40292;
	shl.b64 	%rd40295, %rd40294, 5;
	add.s64 	%rd54237, %rd40295, %rd40294;
$L__BB8_655:
	mov.b64 	%rd54242, 0;
	mov.u64 	%rd54250, %rd54242;
	@%p1877 bra 	$L__BB8_658;
	and.b64  	%rd1268, %rd2, -8;
	mov.b64 	%rd54242, 0;
	mov.u64 	%rd54240, %rd54242;
$L__BB8_657:
	.pragma "nounroll";
	shl.b64 	%rd40299, %rd54242, 3;
	add.s64 	%rd40300, %rd53651, %rd40299;
	ld.u64 	%rd40301, [%rd40300];
	mad.lo.s64 	%rd40302, %rd40301, 2654435761, %rd54250;
	shl.b64 	%rd40303, %rd40302, 13;
	add.s64 	%rd40304, %rd40303, %rd40302;
	shr.u64 	%rd40305, %rd40304, 7;
	xor.b64  	%rd40306, %rd40305, %rd40304;
	shl.b64 	%rd40307, %rd40306, 3;
	add.s64 	%rd40308, %rd40307, %rd40306;
	shr.u64 	%rd40309, %rd40308, 17;
	xor.b64  	%rd40310, %rd40309, %rd40308;
	shl.b64 	%rd40311, %rd40310, 5;
	add.s64 	%rd40312, %rd40311, %rd40310;
	ld.u64 	%rd40313, [%rd40300+8];
	mad.lo.s64 	%rd40314, %rd40313, 2654435761, %rd40312;
	shl.b64 	%rd40315, %rd40314, 13;
	add.s64 	%rd40316, %rd40315, %rd40314;
	shr.u64 	%rd40317, %rd40316, 7;
	xor.b64  	%rd40318, %rd40317, %rd40316;
	shl.b64 	%rd40319, %rd40318, 3;
	add.s64 	%rd40320, %rd40319, %rd40318;
	shr.u64 	%rd40321, %rd40320, 17;
	xor.b64  	%rd40322, %rd40321, %rd40320;
	shl.b64 	%rd40323, %rd40322, 5;
	add.s64 	%rd40324, %rd40323, %rd40322;
	ld.u64 	%rd40325, [%rd40300+16];
	mad.lo.s64 	%rd40326, %rd40325, 2654435761, %rd40324;
	shl.b64 	%rd40327, %rd40326, 13;
	add.s64 	%rd40328, %rd40327, %rd40326;
	shr.u64 	%rd40329, %rd40328, 7;
	xor.b64  	%rd40330, %rd40329, %rd40328;
	shl.b64 	%rd40331, %rd40330, 3;
	add.s64 	%rd40332, %rd40331, %rd40330;
	shr.u64 	%rd40333, %rd40332, 17;
	xor.b64  	%rd40334, %rd40333, %rd40332;
	shl.b64 	%rd40335, %rd40334, 5;
	add.s64 	%rd40336, %rd40335, %rd40334;
	ld.u64 	%rd40337, [%rd40300+24];
	mad.lo.s64 	%rd40338, %rd40337, 2654435761, %rd40336;
	shl.b64 	%rd40339, %rd40338, 13;
	add.s64 	%rd40340, %rd40339, %rd40338;
	shr.u64 	%rd40341, %rd40340, 7;
	xor.b64  	%rd40342, %rd40341, %rd40340;
	shl.b64 	%rd40343, %rd40342, 3;
	add.s64 	%rd40344, %rd40343, %rd40342;
	shr.u64 	%rd40345, %rd40344, 17;
	xor.b64  	%rd40346, %rd40345, %rd40344;
	shl.b64 	%rd40347, %rd40346, 5;
	add.s64 	%rd40348, %rd40347, %rd40346;
	ld.u64 	%rd40349, [%rd40300+32];
	mad.lo.s64 	%rd40350, %rd40349, 2654435761, %rd40348;
	shl.b64 	%rd40351, %rd40350, 13;
	add.s64 	%rd40352, %rd40351, %rd40350;
	shr.u64 	%rd40353, %rd40352, 7;
	xor.b64  	%rd40354, %rd40353, %rd40352;
	shl.b64 	%rd40355, %rd40354, 3;
	add.s64 	%rd40356, %rd40355, %rd40354;
	shr.u64 	%rd40357, %rd40356, 17;
	xor.b64  	%rd40358, %rd40357, %rd40356;
	shl.b64 	%rd40359, %rd40358, 5;
	add.s64 	%rd40360, %rd40359, %rd40358;
	ld.u64 	%rd40361, [%rd40300+40];
	mad.lo.s64 	%rd40362, %rd40361, 2654435761, %rd40360;
	shl.b64 	%rd40363, %rd40362, 13;
	add.s64 	%rd40364, %rd40363, %rd40362;
	shr.u64 	%rd40365, %rd40364, 7;
	xor.b64  	%rd40366, %rd40365, %rd40364;
	shl.b64 	%rd40367, %rd40366, 3;
	add.s64 	%rd40368, %rd40367, %rd40366;
	shr.u64 	%rd40369, %rd40368, 17;
	xor.b64  	%rd40370, %rd40369, %rd40368;
	shl.b64 	%rd40371, %rd40370, 5;
	add.s64 	%rd40372, %rd40371, %rd40370;
	ld.u64 	%rd40373, [%rd40300+48];
	mad.lo.s64 	%rd40374, %rd40373, 2654435761, %rd40372;
	shl.b64 	%rd40375, %rd40374, 13;
	add.s64 	%rd40376, %rd40375, %rd40374;
	shr.u64 	%rd40377, %rd40376, 7;
	xor.b64  	%rd40378, %rd40377, %rd40376;
	shl.b64 	%rd40379, %rd40378, 3;
	add.s64 	%rd40380, %rd40379, %rd40378;
	shr.u64 	%rd40381, %rd40380, 17;
	xor.b64  	%rd40382, %rd40381, %rd40380;
	shl.b64 	%rd40383, %rd40382, 5;
	add.s64 	%rd40384, %rd40383, %rd40382;
	ld.u64 	%rd40385, [%rd40300+56];
	mad.lo.s64 	%rd40386, %rd40385, 2654435761, %rd40384;
	shl.b64 	%rd40387, %rd40386, 13;
	add.s64 	%rd40388, %rd40387, %rd40386;
	shr.u64 	%rd40389, %rd40388, 7;
	xor.b64  	%rd40390, %rd40389, %rd40388;
	shl.b64 	%rd40391, %rd40390, 3;
	add.s64 	%rd40392, %rd40391, %rd40390;
	shr.u64 	%rd40393, %rd40392, 17;
	xor.b64  	%rd40394, %rd40393, %rd40392;
	shl.b64 	%rd40395, %rd40394, 5;
	add.s64 	%rd54250, %rd40395, %rd40394;
	add.s64 	%rd54242, %rd54242, 8;
	add.s64 	%rd54240, %rd54240, 8;
	setp.ne.s64 	%p1885, %rd54240, %rd1268;
	@%p1885 bra 	$L__BB8_657;
$L__BB8_658:
	@%p1879 bra 	$L__BB8_666;
	setp.lt.u64 	%p1887, %rd182, 3;
	@%p1887 bra 	$L__BB8_661;
	shl.b64 	%rd40397, %rd54242, 3;
	add.s64 	%rd40398, %rd53651, %rd40397;
	ld.u64 	%rd40399, [%rd40398];
	mad.lo.s64 	%rd40400, %rd40399, 2654435761, %rd54250;
	shl.b64 	%rd40401, %rd40400, 13;
	add.s64 	%rd40402, %rd40401, %rd40400;
	shr.u64 	%rd40403, %rd40402, 7;
	xor.b64  	%rd40404, %rd40403, %rd40402;
	shl.b64 	%rd40405, %rd40404, 3;
	add.s64 	%rd40406, %rd40405, %rd40404;
	shr.u64 	%rd40407, %rd40406, 17;
	xor.b64  	%rd40408, %rd40407, %rd40406;
	shl.b64 	%rd40409, %rd40408, 5;
	add.s64 	%rd40410, %rd40409, %rd40408;
	ld.u64 	%rd40411, [%rd40398+8];
	mad.lo.s64 	%rd40412, %rd40411, 2654435761, %rd40410;
	shl.b64 	%rd40413, %rd40412, 13;
	add.s64 	%rd40414, %rd40413, %rd40412;
	shr.u64 	%rd40415, %rd40414, 7;
	xor.b64  	%rd40416, %rd40415, %rd40414;
	shl.b64 	%rd40417, %rd40416, 3;
	add.s64 	%rd40418, %rd40417, %rd40416;
	shr.u64 	%rd40419, %rd40418, 17;
	xor.b64  	%rd40420, %rd40419, %rd40418;
	shl.b64 	%rd40421, %rd40420, 5;
	add.s64 	%rd40422, %rd40421, %rd40420;
	ld.u64 	%rd40423, [%rd40398+16];
	mad.lo.s64 	%rd40424, %rd40423, 2654435761, %rd40422;
	shl.b64 	%rd40425, %rd40424, 13;
	add.s64 	%rd40426, %rd40425, %rd40424;
	shr.u64 	%rd40427, %rd40426, 7;
	xor.b64  	%rd40428, %rd40427, %rd40426;
	shl.b64 	%rd40429, %rd40428, 3;
	add.s64 	%rd40430, %rd40429, %rd40428;
	shr.u64 	%rd40431, %rd40430, 17;
	xor.b64  	%rd40432, %rd40431, %rd40430;
	shl.b64 	%rd40433, %rd40432, 5;
	add.s64 	%rd40434, %rd40433, %rd40432;
	ld.u64 	%rd40435, [%rd40398+24];
	mad.lo.s64 	%rd40436, %rd40435, 2654435761, %rd40434;
	shl.b64 	%rd40437, %rd40436, 13;
	add.s64 	%rd40438, %rd40437, %rd40436;
	shr.u64 	%rd40439, %rd40438, 7;
	xor.b64  	%rd40440, %rd40439, %rd40438;
	shl.b64 	%rd40441, %rd40440, 3;
	add.s64 	%rd40442, %rd40441, %rd40440;
	shr.u64 	%rd40443, %rd40442, 17;
	xor.b64  	%rd40444, %rd40443, %rd40442;
	shl.b64 	%rd40445, %rd40444, 5;
	add.s64 	%rd54250, %rd40445, %rd40444;
	add.s64 	%rd54242, %rd54242, 4;
$L__BB8_661:
	setp.eq.s64 	%p1888, %rd183, 0;
	@%p1888 bra 	$L__BB8_666;
	setp.eq.s64 	%p1889, %rd184, 0;
	@%p1889 bra 	$L__BB8_664;
	shl.b64 	%rd40447, %rd54242, 3;
	add.s64 	%rd40448, %rd53651, %rd40447;
	ld.u64 	%rd40449, [%rd40448];
	mad.lo.s64 	%rd40450, %rd40449, 2654435761, %rd54250;
	shl.b64 	%rd40451, %rd40450, 13;
	add.s64 	%rd40452, %rd40451, %rd40450;
	shr.u64 	%rd40453, %rd40452, 7;
	xor.b64  	%rd40454, %rd40453, %rd40452;
	shl.b64 	%rd40455, %rd40454, 3;
	add.s64 	%rd40456, %rd40455, %rd40454;
	shr.u64 	%rd40457, %rd40456, 17;
	xor.b64  	%rd40458, %rd40457, %rd40456;
	shl.b64 	%rd40459, %rd40458, 5;
	add.s64 	%rd40460, %rd40459, %rd40458;
	ld.u64 	%rd40461, [%rd40448+8];
	mad.lo.s64 	%rd40462, %rd40461, 2654435761, %rd40460;
	shl.b64 	%rd40463, %rd40462, 13;
	add.s64 	%rd40464, %rd40463, %rd40462;
	shr.u64 	%rd40465, %rd40464, 7;
	xor.b64  	%rd40466, %rd40465, %rd40464;
	shl.b64 	%rd40467, %rd40466, 3;
	add.s64 	%rd40468, %rd40467, %rd40466;
	shr.u64 	%rd40469, %rd40468, 17;
	xor.b64  	%rd40470, %rd40469, %rd40468;
	shl.b64 	%rd40471, %rd40470, 5;
	add.s64 	%rd54250, %rd40471, %rd40470;
	add.s64 	%rd54242, %rd54242, 2;
$L__BB8_664:
	@%p1872 bra 	$L__BB8_666;
	shl.b64 	%rd40472, %rd54242, 3;
	add.s64 	%rd40473, %rd53651, %rd40472;
	ld.u64 	%rd40474, [%rd40473];
	mad.lo.s64 	%rd40475, %rd40474, 2654435761, %rd54250;
	shl.b64 	%rd40476, %rd40475, 13;
	add.s64 	%rd40477, %rd40476, %rd40475;
	shr.u64 	%rd40478, %rd40477, 7;
	xor.b64  	%rd40479, %rd40478, %rd40477;
	shl.b64 	%rd40480, %rd40479, 3;
	add.s64 	%rd40481, %rd40480, %rd40479;
	shr.u64 	%rd40482, %rd40481, 17;
	xor.b64  	%rd40483, %rd40482, %rd40481;
	shl.b64 	%rd40484, %rd40483, 5;
	add.s64 	%rd54250, %rd40484, %rd40483;
$L__BB8_666:
	setp.lt.u64 	%p1891, %rd54237, %rd54250;
	mov.u64 	%rd54252, %rd53951;
	@%p1891 bra 	$L__BB8_667;
	bra.uni 	$L__BB8_672;
$L__BB8_667:
	mov.u64 	%rd54252, %rd53651;
	mov.u64 	%rd53651, %rd53951;
	bra.uni 	$L__BB8_672;
$L__BB8_668:
	setp.eq.s32 	%p1892, %r1, 0;
	mov.u64 	%rd54252, %rd53951;
	@%p1892 bra 	$L__BB8_672;
	mov.b64 	%rd54251, 0;
$L__BB8_670:
	shl.b64 	%rd40486, %rd54251, 3;
	add.s64 	%rd40487, %rd53951, %rd40486;
	ld.u64 	%rd1291, [%rd40487];
	add.s64 	%rd40488, %rd53651, %rd40486;
	ld.u64 	%rd1292, [%rd40488];
	setp.lt.u64 	%p1893, %rd1291, %rd1292;
	@%p1893 bra 	$L__BB8_667;
	setp.le.u64 	%p1894, %rd1291, %rd1292;
	add.s64 	%rd54251, %rd54251, 1;
	setp.lt.u64 	%p1895, %rd54251, %rd13;
	and.pred  	%p1896, %p1894, %p1895;
	mov.u64 	%rd54252, %rd53951;
	@%p1896 bra 	$L__BB8_670;
$L__BB8_672:
	setp.eq.s64 	%p1897, %rd180, 0;
	mov.b64 	%rd54257, -3750763034362895579;
	mov.b64 	%rd54258, 0;
	@%p1897 bra 	$L__BB8_675;
	and.b64  	%rd1296, %rd2, -2;
	mov.b64 	%rd54257, -3750763034362895579;
	mov.b64 	%rd54258, 0;
	mov.u64 	%rd54256, %rd54258;
$L__BB8_674:
	shl.b64 	%rd40495, %rd54258, 3;
	add.s64 	%rd40496, %rd53994, %rd40495;
	ld.u64 	%rd40497, [%rd40496];
	and.b64  	%rd40498, %rd40497, 255;
	xor.b64  	%rd40499, %rd40498, %rd54257;
	mul.lo.s64 	%rd40500, %rd40499, 1099511628211;
	shr.u64 	%rd40501, %rd40497, 8;
	and.b64  	%rd40502, %rd40501, 255;
	xor.b64  	%rd40503, %rd40502, %rd40500;
	mul.lo.s64 	%rd40504, %rd40503, 1099511628211;
	shr.u64 	%rd40505, %rd40497, 16;
	and.b64  	%rd40506, %rd40505, 255;
	xor.b64  	%rd40507, %rd40506, %rd40504;
	mul.lo.s64 	%rd40508, %rd40507, 1099511628211;
	shr.u64 	%rd40509, %rd40497, 24;
	and.b64  	%rd40510, %rd40509, 255;
	xor.b64  	%rd40511, %rd40510, %rd40508;
	mul.lo.s64 	%rd40512, %rd40511, 1099511628211;
	shr.u64 	%rd40513, %rd40497, 32;
	and.b64  	%rd40514, %rd40513, 255;
	xor.b64  	%rd40515, %rd40514, %rd40512;
	mul.lo.s64 	%rd40516, %rd40515, 1099511628211;
	shr.u64 	%rd40517, %rd40497, 40;
	and.b64  	%rd40518, %rd40517, 255;
	xor.b64  	%rd40519, %rd40518, %rd40516;
	mul.lo.s64 	%rd40520, %rd40519, 1099511628211;
	shr.u64 	%rd40521, %rd40497, 48;
	and.b64  	%rd40522, %rd40521, 255;
	xor.b64  	%rd40523, %rd40522, %rd40520;
	mul.lo.s64 	%rd40524, %rd40523, 1099511628211;
	shr.u64 	%rd40525, %rd40497, 56;
	xor.b64  	%rd40526, %rd40525, %rd40524;
	mul.lo.s64 	%rd40527, %rd40526, 1099511628211;
	ld.u64 	%rd40528, [%rd40496+8];
	and.b64  	%rd40529, %rd40528, 255;
	xor.b64  	%rd40530, %rd40529, %rd40527;
	mul.lo.s64 	%rd40531, %rd40530, 1099511628211;
	shr.u64 	%rd40532, %rd40528, 8;
	and.b64  	%rd40533, %rd40532, 255;
	xor.b64  	%rd40534, %rd40533, %rd40531;
	mul.lo.s64 	%rd40535, %rd40534, 1099511628211;
	shr.u64 	%rd40536, %rd40528, 16;
	and.b64  	%rd40537, %rd40536, 255;
	xor.b64  	%rd40538, %rd40537, %rd40535;
	mul.lo.s64 	%rd40539, %rd40538, 1099511628211;
	shr.u64 	%rd40540, %rd40528, 24;
	and.b64  	%rd40541, %rd40540, 255;
	xor.b64  	%rd40542, %rd40541, %rd40539;
	mul.lo.s64 	%rd40543, %rd40542, 1099511628211;
	shr.u64 	%rd40544, %rd40528, 32;
	and.b64  	%rd40545, %rd40544, 255;
	xor.b64  	%rd40546, %rd40545, %rd40543;
	mul.lo.s64 	%rd40547, %rd40546, 1099511628211;
	shr.u64 	%rd40548, %rd40528, 40;
	and.b64  	%rd40549, %rd40548, 255;
	xor.b64  	%rd40550, %rd40549, %rd40547;
	mul.lo.s64 	%rd40551, %rd40550, 1099511628211;
	shr.u64 	%rd40552, %rd40528, 48;
	and.b64  	%rd40553, %rd40552, 255;
	xor.b64  	%rd40554, %rd40553, %rd40551;
	mul.lo.s64 	%rd40555, %rd40554, 1099511628211;
	shr.u64 	%rd40556, %rd40528, 56;
	xor.b64  	%rd40557, %rd40556, %rd40555;
	mul.lo.s64 	%rd54257, %rd40557, 1099511628211;
	add.s64 	%rd54258, %rd54258, 2;
	add.s64 	%rd54256, %rd54256, 2;
	setp.ne.s64 	%p1898, %rd54256, %rd1296;
	@%p1898 bra 	$L__BB8_674;
$L__BB8_675:
	setp.eq.s64 	%p1899, %rd185, 0;
	@%p1899 bra 	$L__BB8_677;
	shl.b64 	%rd40558, %rd54258, 3;
	add.s64 	%rd40559, %rd53994, %rd40558;
	ld.u64 	%rd40560, [%rd40559];
	and.b64  	%rd40561, %rd40560, 255;
	xor.b64  	%rd40562, %rd40561, %rd54257;
	mul.lo.s64 	%rd40563, %rd40562, 1099511628211;
	shr.u64 	%rd40564, %rd40560, 8;
	and.b64  	%rd40565, %rd40564, 255;
	xor.b64  	%rd40566, %rd40565, %rd40563;
	mul.lo.s64 	%rd40567, %rd40566, 1099511628211;
	shr.u64 	%rd40568, %rd40560, 16;
	and.b64  	%rd40569, %rd40568, 255;
	xor.b64  	%rd40570, %rd40569, %rd40567;
	mul.lo.s64 	%rd40571, %rd40570, 1099511628211;
	shr.u64 	%rd40572, %rd40560, 24;
	and.b64  	%rd40573, %rd40572, 255;
	xor.b64  	%rd40574, %rd40573, %rd40571;
	mul.lo.s64 	%rd40575, %rd40574, 1099511628211;
	shr.u64 	%rd40576, %rd40560, 32;
	and.b64  	%rd40577, %rd40576, 255;
	xor.b64  	%rd40578, %rd40577, %rd40575;
	mul.lo.s64 	%rd40579, %rd40578, 1099511628211;
	shr.u64 	%rd40580, %rd40560, 40;
	and.b64  	%rd40581, %rd40580, 255;
	xor.b64  	%rd40582, %rd40581, %rd40579;
	mul.lo.s64 	%rd40583, %rd40582, 1099511628211;
	shr.u64 	%rd40584, %rd40560, 48;
	and.b64  	%rd40585, %rd40584, 255;
	xor.b64  	%rd40586, %rd40585, %rd40583;
	mul.lo.s64 	%rd40587, %rd40586, 1099511628211;
	shr.u64 	%rd40588, %rd40560, 56;
	xor.b64  	%rd40589, %rd40588, %rd40587;
	mul.lo.s64 	%rd54257, %rd40589, 1099511628211;
$L__BB8_677:
	mov.b64 	%rd54264, -3750763034362895579;
	mov.b64 	%rd54265, 0;
	@%p1897 bra 	$L__BB8_680;
	and.b64  	%rd1308, %rd2, -2;
	mov.b64 	%rd54264, -3750763034362895579;
	mov.b64 	%rd54265, 0;
	mov.u64 	%rd54263, %rd54265;
$L__BB8_679:
	shl.b64 	%rd40595, %rd54265, 3;
	add.s64 	%rd40596, %rd54123, %rd40595;
	ld.u64 	%rd40597, [%rd40596];
	and.b64  	%rd40598, %rd40597, 255;
	xor.b64  	%rd40599, %rd40598, %rd54264;
	mul.lo.s64 	%rd40600, %rd40599, 1099511628211;
	shr.u64 	%rd40601, %rd40597, 8;
	and.b64  	%rd40602, %rd40601, 255;
	xor.b64  	%rd40603, %rd40602, %rd40600;
	mul.lo.s64 	%rd40604, %rd40603, 1099511628211;
	shr.u64 	%rd40605, %rd40597, 16;
	and.b64  	%rd40606, %rd40605, 255;
	xor.b64  	%rd40607, %rd40606, %rd40604;
	mul.lo.s64 	%rd40608, %rd40607, 1099511628211;
	shr.u64 	%rd40609, %rd40597, 24;
	and.b64  	%rd40610, %rd40609, 255;
	xor.b64  	%rd40611, %rd40610, %rd40608;
	mul.lo.s64 	%rd40612, %rd40611, 1099511628211;
	shr.u64 	%rd40613, %rd40597, 32;
	and.b64  	%rd40614, %rd40613, 255;
	xor.b64  	%rd40615, %rd40614, %rd40612;
	mul.lo.s64 	%rd40616, %rd40615, 1099511628211;
	shr.u64 	%rd40617, %rd40597, 40;
	and.b64  	%rd40618, %rd40617, 255;
	xor.b64  	%rd40619, %rd40618, %rd40616;
	mul.lo.s64 	%rd40620, %rd40619, 1099511628211;
	shr.u64 	%rd40621, %rd40597, 48;
	and.b64  	%rd40622, %rd40621, 255;
	xor.b64  	%rd40623, %rd40622, %rd40620;
	mul.lo.s64 	%rd40624, %rd40623, 1099511628211;
	shr.u64 	%rd40625, %rd40597, 56;
	xor.b64  	%rd40626, %rd40625, %rd40624;
	mul.lo.s64 	%rd40627, %rd40626, 1099511628211;
	ld.u64 	%rd40628, [%rd40596+8];
	and.b64  	%rd40629, %rd40628, 255;
	xor.b64  	%rd40630, %rd40629, %rd40627;
	mul.lo.s64 	%rd40631, %rd40630, 1099511628211;
	shr.u64 	%rd40632, %rd40628, 8;
	and.b64  	%rd40633, %rd40632, 255;
	xor.b64  	%rd40634, %rd40633, %rd40631;
	mul.lo.s64 	%rd40635, %rd40634, 1099511628211;
	shr.u64 	%rd40636, %rd40628, 16;
	and.b64  	%rd40637, %rd40636, 255;
	xor.b64  	%rd40638, %rd40637, %rd40635;
	mul.lo.s64 	%rd40639, %rd40638, 1099511628211;
	shr.u64 	%rd40640, %rd40628, 24;
	and.b64  	%rd40641, %rd40640, 255;
	xor.b64  	%rd40642, %rd40641, %rd40639;
	mul.lo.s64 	%rd40643, %rd40642, 1099511628211;
	shr.u64 	%rd40644, %rd40628, 32;
	and.b64  	%rd40645, %rd40644, 255;
	xor.b64  	%rd40646, %rd40645, %rd40643;
	mul.lo.s64 	%rd40647, %rd40646, 1099511628211;
	shr.u64 	%rd40648, %rd40628, 40;
	and.b64  	%rd40649, %rd40648, 255;
	xor.b64  	%rd40650, %rd40649, %rd40647;
	mul.lo.s64 	%rd40651, %rd40650, 1099511628211;
	shr.u64 	%rd40652, %rd40628, 48;
	and.b64  	%rd40653, %rd40652, 255;
	xor.b64  	%rd40654, %rd40653, %rd40651;
	mul.lo.s64 	%rd40655, %rd40654, 1099511628211;
	shr.u64 	%rd40656, %rd40628, 56;
	xor.b64  	%rd40657, %rd40656, %rd40655;
	mul.lo.s64 	%rd54264, %rd40657, 1099511628211;
	add.s64 	%rd54265, %rd54265, 2;
	add.s64 	%rd54263, %rd54263, 2;
	setp.ne.s64 	%p1901, %rd54263, %rd1308;
	@%p1901 bra 	$L__BB8_679;
$L__BB8_680:
	@%p1899 bra 	$L__BB8_682;
	shl.b64 	%rd40658, %rd54265, 3;
	add.s64 	%rd40659, %rd54123, %rd40658;
	ld.u64 	%rd40660, [%rd40659];
	and.b64  	%rd40661, %rd40660, 255;
	xor.b64  	%rd40662, %rd40661, %rd54264;
	mul.lo.s64 	%rd40663, %rd40662, 1099511628211;
	shr.u64 	%rd40664, %rd40660, 8;
	and.b64  	%rd40665, %rd40664, 255;
	xor.b64  	%rd40666, %rd40665, %rd40663;
	mul.lo.s64 	%rd40667, %rd40666, 1099511628211;
	shr.u64 	%rd40668, %rd40660, 16;
	and.b64  	%rd40669, %rd40668, 255;
	xor.b64  	%rd40670, %rd40669, %rd40667;
	mul.lo.s64 	%rd40671, %rd40670, 1099511628211;
	shr.u64 	%rd40672, %rd40660, 24;
	and.b64  	%rd40673, %rd40672, 255;
	xor.b64  	%rd40674, %rd40673, %rd40671;
	mul.lo.s64 	%rd40675, %rd40674, 1099511628211;
	shr.u64 	%rd40676, %rd40660, 32;
	and.b64  	%rd40677, %rd40676, 255;
	xor.b64  	%rd40678, %rd40677, %rd40675;
	mul.lo.s64 	%rd40679, %rd40678, 1099511628211;
	shr.u64 	%rd40680, %rd40660, 40;
	and.b64  	%rd40681, %rd40680, 255;
	xor.b64  	%rd40682, %rd40681, %rd40679;
	mul.lo.s64 	%rd40683, %rd40682, 1099511628211;
	shr.u64 	%rd40684, %rd40660, 48;
	and.b64  	%rd40685, %rd40684, 255;
	xor.b64  	%rd40686, %rd40685, %rd40683;
	mul.lo.s64 	%rd40687, %rd40686, 1099511628211;
	shr.u64 	%rd40688, %rd40660, 56;
	xor.b64  	%rd40689, %rd40688, %rd40687;
	mul.lo.s64 	%rd54264, %rd40689, 1099511628211;
$L__BB8_682:
	setp.eq.s64 	%p1903, %rd54257, %rd54264;
	@%p1903 bra 	$L__BB8_707;
	setp.lt.u64 	%p1904, %rd180, 7;
	mov.b64 	%rd54272, 0;
	mov.u64 	%rd54280, %rd54272;
	@%p1904 bra 	$L__BB8_686;
	and.b64  	%rd1320, %rd2, -8;
	mov.b64 	%rd54272, 0;
	mov.u64 	%rd54270, %rd54272;
$L__BB8_685:
	.pragma "nounroll";
	shl.b64 	%rd40693, %rd54272, 3;
	add.s64 	%rd40694, %rd53994, %rd40693;
	ld.u64 	%rd40695, [%rd40694];
	mad.lo.s64 	%rd40696, %rd40695, 2654435761, %rd54280;
	shl.b64 	%rd40697, %rd40696, 13;
	add.s64 	%rd40698, %rd40697, %rd40696;
	shr.u64 	%rd40699, %rd40698, 7;
	xor.b64  	%rd40700, %rd40699, %rd40698;
	shl.b64 	%rd40701, %rd40700, 3;
	add.s64 	%rd40702, %rd40701, %rd40700;
	shr.u64 	%rd40703, %rd40702, 17;
	xor.b64  	%rd40704, %rd40703, %rd40702;
	shl.b64 	%rd40705, %rd40704, 5;
	add.s64 	%rd40706, %rd40705, %rd40704;
	ld.u64 	%rd40707, [%rd40694+8];
	mad.lo.s64 	%rd40708, %rd40707, 2654435761, %rd40706;
	shl.b64 	%rd40709, %rd40708, 13;
	add.s64 	%rd40710, %rd40709, %rd40708;
	shr.u64 	%rd40711, %rd40710, 7;
	xor.b64  	%rd40712, %rd40711, %rd40710;
	shl.b64 	%rd40713, %rd40712, 3;
	add.s64 	%rd40714, %rd40713, %rd40712;
	shr.u64 	%rd40715, %rd40714, 17;
	xor.b64  	%rd40716, %rd40715, %rd40714;
	shl.b64 	%rd40717, %rd40716, 5;
	add.s64 	%rd40718, %rd40717, %rd40716;
	ld.u64 	%rd40719, [%rd40694+16];
	mad.lo.s64 	%rd40720, %rd40719, 2654435761, %rd40718;
	shl.b64 	%rd40721, %rd40720, 13;
	add.s64 	%rd40722, %rd40721, %rd40720;
	shr.u64 	%rd40723, %rd40722, 7;
	xor.b64  	%rd40724, %rd40723, %rd40722;
	shl.b64 	%rd40725, %rd40724, 3;
	add.s64 	%rd40726, %rd40725, %rd40724;
	shr.u64 	%rd40727, %rd40726, 17;
	xor.b64  	%rd40728, %rd40727, %rd40726;
	shl.b64 	%rd40729, %rd40728, 5;
	add.s64 	%rd40730, %rd40729, %rd40728;
	ld.u64 	%rd40731, [%rd40694+24];
	mad.lo.s64 	%rd40732, %rd40731, 2654435761, %rd40730;
	shl.b64 	%rd40733, %rd40732, 13;
	add.s64 	%rd40734, %rd40733, %rd40732;
	shr.u64 	%rd40735, %rd40734, 7;
	xor.b64  	%rd40736, %rd40735, %rd40734;
	shl.b64 	%rd40737, %rd40736, 3;
	add.s64 	%rd40738, %rd40737, %rd40736;
	shr.u64 	%rd40739, %rd40738, 17;
	xor.b64  	%rd40740, %rd40739, %rd40738;
	shl.b64 	%rd40741, %rd40740, 5;
	add.s64 	%rd40742, %rd40741, %rd40740;
	ld.u64 	%rd40743, [%rd40694+32];
	mad.lo.s64 	%rd40744, %rd40743, 2654435761, %rd40742;
	shl.b64 	%rd40745, %rd40744, 13;
	add.s64 	%rd40746, %rd40745, %rd40744;
	shr.u64 	%rd40747, %rd40746, 7;
	xor.b64  	%rd40748, %rd40747, %rd40746;
	shl.b64 	%rd40749, %rd40748, 3;
	add.s64 	%rd40750, %rd40749, %rd40748;
	shr.u64 	%rd40751, %rd40750, 17;
	xor.b64  	%rd40752, %rd40751, %rd40750;
	shl.b64 	%rd40753, %rd40752, 5;
	add.s64 	%rd40754, %rd40753, %rd40752;
	ld.u64 	%rd40755, [%rd40694+40];
	mad.lo.s64 	%rd40756, %rd40755, 2654435761, %rd40754;
	shl.b64 	%rd40757, %rd40756, 13;
	add.s64 	%rd40758, %rd40757, %rd40756;
	shr.u64 	%rd40759, %rd40758, 7;
	xor.b64  	%rd40760, %rd40759, %rd40758;
	shl.b64 	%rd40761, %rd40760, 3;
	add.s64 	%rd40762, %rd40761, %rd40760;
	shr.u64 	%rd40763, %rd40762, 17;
	xor.b64  	%rd40764, %rd40763, %rd40762;
	shl.b64 	%rd40765, %rd40764, 5;
	add.s64 	%rd40766, %rd40765, %rd40764;
	ld.u64 	%rd40767, [%rd40694+48];
	mad.lo.s64 	%rd40768, %rd40767, 2654435761, %rd40766;
	shl.b64 	%rd40769, %rd40768, 13;
	add.s64 	%rd40770, %rd40769, %rd40768;
	shr.u64 	%rd40771, %rd40770, 7;
	xor.b64  	%rd40772, %rd40771, %rd40770;
	shl.b64 	%rd40773, %rd40772, 3;
	add.s64 	%rd40774, %rd40773, %rd40772;
	shr.u64 	%rd40775, %rd40774, 17;
	xor.b64  	%rd40776, %rd40775, %rd40774;
	shl.b64 	%rd40777, %rd40776, 5;
	add.s64 	%rd40778, %rd40777, %rd40776;
	ld.u64 	%rd40779, [%rd40694+56];
	mad.lo.s64 	%rd40780, %rd40779, 2654435761, %rd40778;
	shl.b64 	%rd40781, %rd40780, 13;
	add.s64 	%rd40782, %rd40781, %rd40780;
	shr.u64 	%rd40783, %rd40782, 7;
	xor.b64  	%rd40784, %rd40783, %rd40782;
	shl.b64 	%rd40785, %rd40784, 3;
	add.s64 	%rd40786, %rd40785, %rd40784;
	shr.u64 	%rd40787, %rd40786, 17;
	xor.b64  	%rd40788, %rd40787, %rd40786;
	shl.b64 	%rd40789, %rd40788, 5;
	add.s64 	%rd54280, %rd40789, %rd40788;
	add.s64 	%rd54272, %rd54272, 8;
	add.s64 	%rd54270, %rd54270, 8;
	setp.ne.s64 	%p1905, %rd54270, %rd1320;
	@%p1905 bra 	$L__BB8_685;
$L__BB8_686:
	setp.eq.s64 	%p1906, %rd181, 0;
	@%p1906 bra 	$L__BB8_694;
	setp.lt.u64 	%p1907, %rd181, 4;
	@%p1907 bra 	$L__BB8_689;
	shl.b64 	%rd40791, %rd54272, 3;
	add.s64 	%rd40792, %rd53994, %rd40791;
	ld.u64 	%rd40793, [%rd40792];
	mad.lo.s64 	%rd40794, %rd40793, 2654435761, %rd54280;
	shl.b64 	%rd40795, %rd40794, 13;
	add.s64 	%rd40796, %rd40795, %rd40794;
	shr.u64 	%rd40797, %rd40796, 7;
	xor.b64  	%rd40798, %rd40797, %rd40796;
	shl.b64 	%rd40799, %rd40798, 3;
	add.s64 	%rd40800, %rd40799, %rd40798;
	shr.u64 	%rd40801, %rd40800, 17;
	xor.b64  	%rd40802, %rd40801, %rd40800;
	shl.b64 	%rd40803, %rd40802, 5;
	add.s64 	%rd40804, %rd40803, %rd40802;
	ld.u64 	%rd40805, [%rd40792+8];
	mad.lo.s64 	%rd40806, %rd40805, 2654435761, %rd40804;
	shl.b64 	%rd40807, %rd40806, 13;
	add.s64 	%rd40808, %rd40807, %rd40806;
	shr.u64 	%rd40809, %rd40808, 7;
	xor.b64  	%rd40810, %rd40809, %rd40808;
	shl.b64 	%rd40811, %rd40810, 3;
	add.s64 	%rd40812, %rd40811, %rd40810;
	shr.u64 	%rd40813, %rd40812, 17;
	xor.b64  	%rd40814, %rd40813, %rd40812;
	shl.b64 	%rd40815, %rd40814, 5;
	add.s64 	%rd40816, %rd40815, %rd40814;
	ld.u64 	%rd40817, [%rd40792+16];
	mad.lo.s64 	%rd40818, %rd40817, 2654435761, %rd40816;
	shl.b64 	%rd40819, %rd40818, 13;
	add.s64 	%rd40820, %rd40819, %rd40818;
	shr.u64 	%rd40821, %rd40820, 7;
	xor.b64  	%rd40822, %rd40821, %rd40820;
	shl.b64 	%rd40823, %rd40822, 3;
	add.s64 	%rd40824, %rd40823, %rd40822;
	shr.u64 	%rd40825, %rd40824, 17;
	xor.b64  	%rd40826, %rd40825, %rd40824;
	shl.b64 	%rd40827, %rd40826, 5;
	add.s64 	%rd40828, %rd40827, %rd40826;
	ld.u64 	%rd40829, [%rd40792+24];
	mad.lo.s64 	%rd40830, %rd40829, 2654435761, %rd40828;
	shl.b64 	%rd40831, %rd40830, 13;
	add.s64 	%rd40832, %rd40831, %rd40830;
	shr.u64 	%rd40833, %rd40832, 7;
	xor.b64  	%rd40834, %rd40833, %rd40832;
	shl.b64 	%rd40835, %rd40834, 3;
	add.s64 	%rd40836, %rd40835, %rd40834;
	shr.u64 	%rd40837, %rd40836, 17;
	xor.b64  	%rd40838, %rd40837, %rd40836;
	shl.b64 	%rd40839, %rd40838, 5;
	add.s64 	%rd54280, %rd40839, %rd40838;
	add.s64 	%rd54272, %rd54272, 4;
$L__BB8_689:
	setp.eq.s64 	%p1908, %rd183, 0;
	@%p1908 bra 	$L__BB8_694;
	setp.eq.s64 	%p1909, %rd184, 0;
	@%p1909 bra 	$L__BB8_692;
	shl.b64 	%rd40841, %rd54272, 3;
	add.s64 	%rd40842, %rd53994, %rd40841;
	ld.u64 	%rd40843, [%rd40842];
	mad.lo.s64 	%rd40844, %rd40843, 2654435761, %rd54280;
	shl.b64 	%rd40845, %rd40844, 13;
	add.s64 	%rd40846, %rd40845, %rd40844;
	shr.u64 	%rd40847, %rd40846, 7;
	xor.b64  	%rd40848, %rd40847, %rd40846;
	shl.b64 	%rd40849, %rd40848, 3;
	add.s64 	%rd40850, %rd40849, %rd40848;
	shr.u64 	%rd40851, %rd40850, 17;
	xor.b64  	%rd40852, %rd40851, %rd40850;
	shl.b64 	%rd40853, %rd40852, 5;
	add.s64 	%rd40854, %rd40853, %rd40852;
	ld.u64 	%rd40855, [%rd40842+8];
	mad.lo.s64 	%rd40856, %rd40855, 2654435761, %rd40854;
	shl.b64 	%rd40857, %rd40856, 13;
	add.s64 	%rd40858, %rd40857, %rd40856;
	shr.u64 	%rd40859, %rd40858, 7;
	xor.b64  	%rd40860, %rd40859, %rd40858;
	shl.b64 	%rd40861, %rd40860, 3;
	add.s64 	%rd40862, %rd40861, %rd40860;
	shr.u64 	%rd40863, %rd40862, 17;
	xor.b64  	%rd40864, %rd40863, %rd40862;
	shl.b64 	%rd40865, %rd40864, 5;
	add.s64 	%rd54280, %rd40865, %rd40864;
	add.s64 	%rd54272, %rd54272, 2;
$L__BB8_692:
	@%p1899 bra 	$L__BB8_694;
	shl.b64 	%rd40866, %rd54272, 3;
	add.s64 	%rd40867, %rd53994, %rd40866;
	ld.u64 	%rd40868, [%rd40867];
	mad.lo.s64 	%rd40869, %rd40868, 2654435761, %rd54280;
	shl.b64 	%rd40870, %rd40869, 13;
	add.s64 	%rd40871, %rd40870, %rd40869;
	shr.u64 	%rd40872, %rd40871, 7;
	xor.b64  	%rd40873, %rd40872, %rd40871;
	shl.b64 	%rd40874, %rd40873, 3;
	add.s64 	%rd40875, %rd40874, %rd40873;
	shr.u64 	%rd40876, %rd40875, 17;
	xor.b64  	%rd40877, %rd40876, %rd40875;
	shl.b64 	%rd40878, %rd40877, 5;
	add.s64 	%rd54280, %rd40878, %rd40877;
$L__BB8_694:
	mov.b64 	%rd54285, 0;
	mov.u64 	%rd54293, %rd54285;
	@%p1904 bra 	$L__BB8_697;
	and.b64  	%rd1342, %rd2, -8;
	mov.b64 	%rd54285, 0;
	mov.u64 	%rd54283, %rd54285;
$L__BB8_696:
	.pragma "nounroll";
	shl.b64 	%rd40882, %rd54285, 3;
	add.s64 	%rd40883, %rd54123, %rd40882;
	ld.u64 	%rd40884, [%rd40883];
	mad.lo.s64 	%rd40885, %rd40884, 2654435761, %rd54293;
	shl.b64 	%rd40886, %rd40885, 13;
	add.s64 	%rd40887, %rd40886, %rd40885;
	shr.u64 	%rd40888, %rd40887, 7;
	xor.b64  	%rd40889, %rd40888, %rd40887;
	shl.b64 	%rd40890, %rd40889, 3;
	add.s64 	%rd40891, %rd40890, %rd40889;
	shr.u64 	%rd40892, %rd40891, 17;
	xor.b64  	%rd40893, %rd40892, %rd40891;
	shl.b64 	%rd40894, %rd40893, 5;
	add.s64 	%rd40895, %rd40894, %rd40893;
	ld.u64 	%rd40896, [%rd40883+8];
	mad.lo.s64 	%rd40897, %rd40896, 2654435761, %rd40895;
	shl.b64 	%rd40898, %rd40897, 13;
	add.s64 	%rd40899, %rd40898, %rd40897;
	shr.u64 	%rd40900, %rd40899, 7;
	xor.b64  	%rd40901, %rd40900, %rd40899;
	shl.b64 	%rd40902, %rd40901, 3;
	add.s64 	%rd40903, %rd40902, %rd40901;
	shr.u64 	%rd40904, %rd40903, 17;
	xor.b64  	%rd40905, %rd40904, %rd40903;
	shl.b64 	%rd40906, %rd40905, 5;
	add.s64 	%rd40907, %rd40906, %rd40905;
	ld.u64 	%rd40908, [%rd40883+16];
	mad.lo.s64 	%rd40909, %rd40908, 2654435761, %rd40907;
	shl.b64 	%rd40910, %rd40909, 13;
	add.s64 	%rd40911, %rd40910, %rd40909;
	shr.u64 	%rd40912, %rd40911, 7;
	xor.b64  	%rd40913, %rd40912, %rd40911;
	shl.b64 	%rd40914, %rd40913, 3;
	add.s64 	%rd40915, %rd40914, %rd40913;
	shr.u64 	%rd40916, %rd40915, 17;
	xor.b64  	%rd40917, %rd40916, %rd40915;
	shl.b64 	%rd40918, %rd40917, 5;
	add.s64 	%rd40919, %rd40918, %rd40917;
	ld.u64 	%rd40920, [%rd40883+24];
	mad.lo.s64 	%rd40921, %rd40920, 2654435761, %rd40919;
	shl.b64 	%rd40922, %rd40921, 13;
	add.s64 	%rd40923, %rd40922, %rd40921;
	shr.u64 	%rd40924, %rd40923, 7;
	xor.b64  	%rd40925, %rd40924, %rd40923;
	shl.b64 	%rd40926, %rd40925, 3;
	add.s64 	%rd40927, %rd40926, %rd40925;
	shr.u64 	%rd40928, %rd40927, 17;
	xor.b64  	%rd40929, %rd40928, %rd40927;
	shl.b64 	%rd40930, %rd40929, 5;
	add.s64 	%rd40931, %rd40930, %rd40929;
	ld.u64 	%rd40932, [%rd40883+32];
	mad.lo.s64 	%rd40933, %rd40932, 2654435761, %rd40931;
	shl.b64 	%rd40934, %rd40933, 13;
	add.s64 	%rd40935, %rd40934, %rd40933;
	shr.u64 	%rd40936, %rd40935, 7;
	xor.b64  	%rd40937, %rd40936, %rd40935;
	shl.b64 	%rd40938, %rd40937, 3;
	add.s64 	%rd40939, %rd40938, %rd40937;
	shr.u64 	%rd40940, %rd40939, 17;
	xor.b64  	%rd40941, %rd40940, %rd40939;
	shl.b64 	%rd40942, %rd40941, 5;
	add.s64 	%rd40943, %rd40942, %rd40941;
	ld.u64 	%rd40944, [%rd40883+40];
	mad.lo.s64 	%rd40945, %rd40944, 2654435761, %rd40943;
	shl.b64 	%rd40946, %rd40945, 13;
	add.s64 	%rd40947, %rd40946, %rd40945;
	shr.u64 	%rd40948, %rd40947, 7;
	xor.b64  	%rd40949, %rd40948, %rd40947;
	shl.b64 	%rd40950, %rd40949, 3;
	add.s64 	%rd40951, %rd40950, %rd40949;
	shr.u64 	%rd40952, %rd40951, 17;
	xor.b64  	%rd40953, %rd40952, %rd40951;
	shl.b64 	%rd40954, %rd40953, 5;
	add.s64 	%rd40955, %rd40954, %rd40953;
	ld.u64 	%rd40956, [%rd40883+48];
	mad.lo.s64 	%rd40957, %rd40956, 2654435761, %rd40955;
	shl.b64 	%rd40958, %rd40957, 13;
	add.s64 	%rd40959, %rd40958, %rd40957;
	shr.u64 	%rd40960, %rd40959, 7;
	xor.b64  	%rd40961, %rd40960, %rd40959;
	shl.b64 	%rd40962, %rd40961, 3;
	add.s64 	%rd40963, %rd40962, %rd40961;
	shr.u64 	%rd40964, %rd40963, 17;
	xor.b64  	%rd40965, %rd40964, %rd40963;
	shl.b64 	%rd40966, %rd40965, 5;
	add.s64 	%rd40967, %rd40966, %rd40965;
	ld.u64 	%rd40968, [%rd40883+56];
	mad.lo.s64 	%rd40969, %rd40968, 2654435761, %rd40967;
	shl.b64 	%rd40970, %rd40969, 13;
	add.s64 	%rd40971, %rd40970, %rd40969;
	shr.u64 	%rd40972, %rd40971, 7;
	xor.b64  	%rd40973, %rd40972, %rd40971;
	shl.b64 	%rd40974, %rd40973, 3;
	add.s64 	%rd40975, %rd40974, %rd40973;
	shr.u64 	%rd40976, %rd40975, 17;
	xor.b64  	%rd40977, %rd40976, %rd40975;
	shl.b64 	%rd40978, %rd40977, 5;
	add.s64 	%rd54293, %rd40978, %rd40977;
	add.s64 	%rd54285, %rd54285, 8;
	add.s64 	%rd54283, %rd54283, 8;
	setp.ne.s64 	%p1912, %rd54283, %rd1342;
	@%p1912 bra 	$L__BB8_696;
$L__BB8_697:
	@%p1906 bra 	$L__BB8_705;
	setp.lt.u64 	%p1914, %rd182, 3;
	@%p1914 bra 	$L__BB8_700;
	shl.b64 	%rd40980, %rd54285, 3;
	add.s64 	%rd40981, %rd54123, %rd40980;
	ld.u64 	%rd40982, [%rd40981];
	mad.lo.s64 	%rd40983, %rd40982, 2654435761, %rd54293;
	shl.b64 	%rd40984, %rd40983, 13;
	add.s64 	%rd40985, %rd40984, %rd40983;
	shr.u64 	%rd40986, %rd40985, 7;
	xor.b64  	%rd40987, %rd40986, %rd40985;
	shl.b64 	%rd40988, %rd40987, 3;
	add.s64 	%rd40989, %rd40988, %rd40987;
	shr.u64 	%rd40990, %rd40989, 17;
	xor.b64  	%rd40991, %rd40990, %rd40989;
	shl.b64 	%rd40992, %rd40991, 5;
	add.s64 	%rd40993, %rd40992, %rd40991;
	ld.u64 	%rd40994, [%rd40981+8];
	mad.lo.s64 	%rd40995, %rd40994, 2654435761, %rd40993;
	shl.b64 	%rd40996, %rd40995, 13;
	add.s64 	%rd40997, %rd40996, %rd40995;
	shr.u64 	%rd40998, %rd40997, 7;
	xor.b64  	%rd40999, %rd40998, %rd40997;
	shl.b64 	%rd41000, %rd40999, 3;
	add.s64 	%rd41001, %rd41000, %rd40999;
	shr.u64 	%rd41002, %rd41001, 17;
	xor.b64  	%rd41003, %rd41002, %rd41001;
	shl.b64 	%rd41004, %rd41003, 5;
	add.s64 	%rd41005, %rd41004, %rd41003;
	ld.u64 	%rd41006, [%rd40981+16];
	mad.lo.s64 	%rd41007, %rd41006, 2654435761, %rd41005;
	shl.b64 	%rd41008, %rd41007, 13;
	add.s64 	%rd41009, %rd41008, %rd41007;
	shr.u64 	%rd41010, %rd41009, 7;
	xor.b64  	%rd41011, %rd41010, %rd41009;
	shl.b64 	%rd41012, %rd41011, 3;
	add.s64 	%rd41013, %rd41012, %rd41011;
	shr.u64 	%rd41014, %rd41013, 17;
	xor.b64  	%rd41015, %rd41014, %rd41013;
	shl.b64 	%rd41016, %rd41015, 5;
	add.s64 	%rd41017, %rd41016, %rd41015;
	ld.u64 	%rd41018, [%rd40981+24];
	mad.lo.s64 	%rd41019, %rd41018, 2654435761, %rd41017;
	shl.b64 	%rd41020, %rd41019, 13;
	add.s64 	%rd41021, %rd41020, %rd41019;
	shr.u64 	%rd41022, %rd41021, 7;
	xor.b64  	%rd41023, %rd41022, %rd41021;
	shl.b64 	%rd41024, %rd41023, 3;
	add.s64 	%rd41025, %rd41024, %rd41023;
	shr.u64 	%rd41026, %rd41025, 17;
	xor.b64  	%rd41027, %rd41026, %rd41025;
	shl.b64 	%rd41028, %rd41027, 5;
	add.s64 	%rd54293, %rd41028, %rd41027;
	add.s64 	%rd54285, %rd54285, 4;
$L__BB8_700:
	setp.eq.s64 	%p1915, %rd183, 0;
	@%p1915 bra 	$L__BB8_705;
	setp.eq.s64 	%p1916, %rd184, 0;
	@%p1916 bra 	$L__BB8_703;
	shl.b64 	%rd41030, %rd54285, 3;
	add.s64 	%rd41031, %rd54123, %rd41030;
	ld.u64 	%rd41032, [%rd41031];
	mad.lo.s64 	%rd41033, %rd41032, 2654435761, %rd54293;
	shl.b64 	%rd41034, %rd41033, 13;
	add.s64 	%rd41035, %rd41034, %rd41033;
	shr.u64 	%rd41036, %rd41035, 7;
	xor.b64  	%rd41037, %rd41036, %rd41035;
	shl.b64 	%rd41038, %rd41037, 3;
	add.s64 	%rd41039, %rd41038, %rd41037;
	shr.u64 	%rd41040, %rd41039, 17;
	xor.b64  	%rd41041, %rd41040, %rd41039;
	shl.b64 	%rd41042, %rd41041, 5;
	add.s64 	%rd41043, %rd41042, %rd41041;
	ld.u64 	%rd41044, [%rd41031+8];
	mad.lo.s64 	%rd41045, %rd41044, 2654435761, %rd41043;
	shl.b64 	%rd41046, %rd41045, 13;
	add.s64 	%rd41047, %rd41046, %rd41045;
	shr.u64 	%rd41048, %rd41047, 7;
	xor.b64  	%rd41049, %rd41048, %rd41047;
	shl.b64 	%rd41050, %rd41049, 3;
	add.s64 	%rd41051, %rd41050, %rd41049;
	shr.u64 	%rd41052, %rd41051, 17;
	xor.b64  	%rd41053, %rd41052, %rd41051;
	shl.b64 	%rd41054, %rd41053, 5;
	add.s64 	%rd54293, %rd41054, %rd41053;
	add.s64 	%rd54285, %rd54285, 2;
$L__BB8_703:
	@%p1899 bra 	$L__BB8_705;
	shl.b64 	%rd41055, %rd54285, 3;
	add.s64 	%rd41056, %rd54123, %rd41055;
	ld.u64 	%rd41057, [%rd41056];
	mad.lo.s64 	%rd41058, %rd41057, 2654435761, %rd54293;
	shl.b64 	%rd41059, %rd41058, 13;
	add.s64 	%rd41060, %rd41059, %rd41058;
	shr.u64 	%rd41061, %rd41060, 7;
	xor.b64  	%rd41062, %rd41061, %rd41060;
	shl.b64 	%rd41063, %rd41062, 3;
	add.s64 	%rd41064, %rd41063, %rd41062;
	shr.u64 	%rd41065, %rd41064, 17;
	xor.b64  	%rd41066, %rd41065, %rd41064;
	shl.b64 	%rd41067, %rd41066, 5;
	add.s64 	%rd54293, %rd41067, %rd41066;
$L__BB8_705:
	setp.lt.u64 	%p1918, %rd54280, %rd54293;
	mov.u64 	%rd54295, %rd53994;
	@%p1918 bra 	$L__BB8_706;
	bra.uni 	$L__BB8_711;
$L__BB8_706:
	mov.u64 	%rd54295, %rd54123;
	mov.u64 	%rd54123, %rd53994;
	bra.uni 	$L__BB8_711;
$L__BB8_707:
	setp.eq.s32 	%p1919, %r1, 0;
	mov.u64 	%rd54295, %rd53994;
	@%p1919 bra 	$L__BB8_711;
	mov.b64 	%rd54294, 0;
$L__BB8_709:
	shl.b64 	%rd41069, %rd54294, 3;
	add.s64 	%rd41070, %rd53994, %rd41069;
	ld.u64 	%rd1365, [%rd41070];
	add.s64 	%rd41071, %rd54123, %rd41069;
	ld.u64 	%rd1366, [%rd41071];
	setp.lt.u64 	%p1920, %rd1365, %rd1366;
	@%p1920 bra 	$L__BB8_706;
	setp.le.u64 	%p1921, %rd1365, %rd1366;
	add.s64 	%rd54294, %rd54294, 1;
	setp.lt.u64 	%p1922, %rd54294, %rd13;
	and.pred  	%p1923, %p1921, %p1922;
	mov.u64 	%rd54295, %rd53994;
	@%p1923 bra 	$L__BB8_709;
$L__BB8_711:
	setp.eq.s64 	%p1924, %rd180, 0;
	mov.b64 	%rd54300, -3750763034362895579;
	mov.b64 	%rd54301, 0;
	@%p1924 bra 	$L__BB8_714;
	and.b64  	%rd1370, %rd2, -2;
	mov.b64 	%rd54300, -3750763034362895579;
	mov.b64 	%rd54301, 0;
	mov.u64 	%rd54299, %rd54301;
$L__BB8_713:
	shl.b64 	%rd41078, %rd54301, 3;
	add.s64 	%rd41079, %rd54037, %rd41078;
	ld.u64 	%rd41080, [%rd41079];
	and.b64  	%rd41081, %rd41080, 255;
	xor.b64  	%rd41082, %rd41081, %rd54300;
	mul.lo.s64 	%rd41083, %rd41082, 1099511628211;
	shr.u64 	%rd41084, %rd41080, 8;
	and.b64  	%rd41085, %rd41084, 255;
	xor.b64  	%rd41086, %rd41085, %rd41083;
	mul.lo.s64 	%rd41087, %rd41086, 1099511628211;
	shr.u64 	%rd41088, %rd41080, 16;
	and.b64  	%rd41089, %rd41088, 255;
	xor.b64  	%rd41090, %rd41089, %rd41087;
	mul.lo.s64 	%rd41091, %rd41090, 1099511628211;
	shr.u64 	%rd41092, %rd41080, 24;
	and.b64  	%rd41093, %rd41092, 255;
	xor.b64  	%rd41094, %rd41093, %rd41091;
	mul.lo.s64 	%rd41095, %rd41094, 1099511628211;
	shr.u64 	%rd41096, %rd41080, 32;
	and.b64  	%rd41097, %rd41096, 255;
	xor.b64  	%rd41098, %rd41097, %rd41095;
	mul.lo.s64 	%rd41099, %rd41098, 1099511628211;
	shr.u64 	%rd41100, %rd41080, 40;
	and.b64  	%rd41101, %rd41100, 255;
	xor.b64  	%rd41102, %rd41101, %rd41099;
	mul.lo.s64 	%rd41103, %rd41102, 1099511628211;
	shr.u64 	%rd41104, %rd41080, 48;
	and.b64  	%rd41105, %rd41104, 255;
	xor.b64  	%rd41106, %rd41105, %rd41103;
	mul.lo.s64 	%rd41107, %rd41106, 1099511628211;
	shr.u64 	%rd41108, %rd41080, 56;
	xor.b64  	%rd41109, %rd41108, %rd41107;
	mul.lo.s64 	%rd41110, %rd41109, 1099511628211;
	ld.u64 	%rd41111, [%rd41079+8];
	and.b64  	%rd41112, %rd41111, 255;
	xor.b64  	%rd41113, %rd41112, %rd41110;
	mul.lo.s64 	%rd41114, %rd41113, 1099511628211;
	shr.u64 	%rd41115, %rd41111, 8;
	and.b64  	%rd41116, %rd41115, 255;
	xor.b64  	%rd41117, %rd41116, %rd41114;
	mul.lo.s64 	%rd41118, %rd41117, 1099511628211;
	shr.u64 	%rd41119, %rd41111, 16;
	and.b64  	%rd41120, %rd41119, 255;
	xor.b64  	%rd41121, %rd41120, %rd41118;
	mul.lo.s64 	%rd41122, %rd41121, 1099511628211;
	shr.u64 	%rd41123, %rd41111, 24;
	and.b64  	%rd41124, %rd41123, 255;
	xor.b64  	%rd41125, %rd41124, %rd41122;
	mul.lo.s64 	%rd41126, %rd41125, 1099511628211;
	shr.u64 	%rd41127, %rd41111, 32;
	and.b64  	%rd41128, %rd41127, 255;
	xor.b64  	%rd41129, %rd41128, %rd41126;
	mul.lo.s64 	%rd41130, %rd41129, 1099511628211;
	shr.u64 	%rd41131, %rd41111, 40;
	and.b64  	%rd41132, %rd41131, 255;
	xor.b64  	%rd41133, %rd41132, %rd41130;
	mul.lo.s64 	%rd41134, %rd41133, 1099511628211;
	shr.u64 	%rd41135, %rd41111, 48;
	and.b64  	%rd41136, %rd41135, 255;
	xor.b64  	%rd41137, %rd41136, %rd41134;
	mul.lo.s64 	%rd41138, %rd41137, 1099511628211;
	shr.u64 	%rd41139, %rd41111, 56;
	xor.b64  	%rd41140, %rd41139, %rd41138;
	mul.lo.s64 	%rd54300, %rd41140, 1099511628211;
	add.s64 	%rd54301, %rd54301, 2;
	add.s64 	%rd54299, %rd54299, 2;
	setp.ne.s64 	%p1925, %rd54299, %rd1370;
	@%p1925 bra 	$L__BB8_713;
$L__BB8_714:
	setp.eq.s64 	%p1926, %rd185, 0;
	@%p1926 bra 	$L__BB8_716;
	shl.b64 	%rd41141, %rd54301, 3;
	add.s64 	%rd41142, %rd54037, %rd41141;
	ld.u64 	%rd41143, [%rd41142];
	and.b64  	%rd41144, %rd41143, 255;
	xor.b64  	%rd41145, %rd41144, %rd54300;
	mul.lo.s64 	%rd41146, %rd41145, 1099511628211;
	shr.u64 	%rd41147, %rd41143, 8;
	and.b64  	%rd41148, %rd41147, 255;
	xor.b64  	%rd41149, %rd41148, %rd41146;
	mul.lo.s64 	%rd41150, %rd41149, 1099511628211;
	shr.u64 	%rd41151, %rd41143, 16;
	and.b64  	%rd41152, %rd41151, 255;
	xor.b64  	%rd41153, %rd41152, %rd41150;
	mul.lo.s64 	%rd41154, %rd41153, 1099511628211;
	shr.u64 	%rd41155, %rd41143, 24;
	and.b64  	%rd41156, %rd41155, 255;
	xor.b64  	%rd41157, %rd41156, %rd41154;
	mul.lo.s64 	%rd41158, %rd41157, 1099511628211;
	shr.u64 	%rd41159, %rd41143, 32;
	and.b64  	%rd41160, %rd41159, 255;
	xor.b64  	%rd41161, %rd41160, %rd41158;
	mul.lo.s64 	%rd41162, %rd41161, 1099511628211;
	shr.u64 	%rd41163, %rd41143, 40;
	and.b64  	%rd41164, %rd41163, 255;
	xor.b64  	%rd41165, %rd41164, %rd41162;
	mul.lo.s64 	%rd41166, %rd41165, 1099511628211;
	shr.u64 	%rd41167, %rd41143, 48;
	and.b64  	%rd41168, %rd41167, 255;
	xor.b64  	%rd41169, %rd41168, %rd41166;
	mul.lo.s64 	%rd41170, %rd41169, 1099511628211;
	shr.u64 	%rd41171, %rd41143, 56;
	xor.b64  	%rd41172, %rd41171, %rd41170;
	mul.lo.s64 	%rd54300, %rd41172, 1099511628211;
$L__BB8_716:
	mov.b64 	%rd54307, -3750763034362895579;
	mov.b64 	%rd54308, 0;
	@%p1924 bra 	$L__BB8_719;
	and.b64  	%rd1382, %rd2, -2;
	mov.b64 	%rd54307, -3750763034362895579;
	mov.b64 	%rd54308, 0;
	mov.u64 	%rd54306, %rd54308;
$L__BB8_718:
	shl.b64 	%rd41178, %rd54308, 3;
	add.s64 	%rd41179, %rd54166, %rd41178;
	ld.u64 	%rd41180, [%rd41179];
	and.b64  	%rd41181, %rd41180, 255;
	xor.b64  	%rd41182, %rd41181, %rd54307;
	mul.lo.s64 	%rd41183, %rd41182, 1099511628211;
	shr.u64 	%rd41184, %rd41180, 8;
	and.b64  	%rd41185, %rd41184, 255;
	xor.b64  	%rd41186, %rd41185, %rd41183;
	mul.lo.s64 	%rd41187, %rd41186, 1099511628211;
	shr.u64 	%rd41188, %rd41180, 16;
	and.b64  	%rd41189, %rd41188, 255;
	xor.b64  	%rd41190, %rd41189, %rd41187;
	mul.lo.s64 	%rd41191, %rd41190, 1099511628211;
	shr.u64 	%rd41192, %rd41180, 24;
	and.b64  	%rd41193, %rd41192, 255;
	xor.b64  	%rd41194, %rd41193, %rd41191;
	mul.lo.s64 	%rd41195, %rd41194, 1099511628211;
	shr.u64 	%rd41196, %rd41180, 32;
	and.b64  	%rd41197, %rd41196, 255;
	xor.b64  	%rd41198, %rd41197, %rd41195;
	mul.lo.s64 	%rd41199, %rd41198, 1099511628211;
	shr.u64 	%rd41200, %rd41180, 40;
	and.b64  	%rd41201, %rd41200, 255;
	xor.b64  	%rd41202, %rd41201, %rd41199;
	mul.lo.s64 	%rd41203, %rd41202, 1099511628211;
	shr.u64 	%rd41204, %rd41180, 48;
	and.b64  	%rd41205, %rd41204, 255;
	xor.b64  	%rd41206, %rd41205, %rd41203;
	mul.lo.s64 	%rd41207, %rd41206, 1099511628211;
	shr.u64 	%rd41208, %rd41180, 56;
	xor.b64  	%rd41209, %rd41208, %rd41207;
	mul.lo.s64 	%rd41210, %rd41209, 1099511628211;
	ld.u64 	%rd41211, [%rd41179+8];
	and.b64  	%rd41212, %rd41211, 255;
	xor.b64  	%rd41213, %rd41212, %rd41210;
	mul.lo.s64 	%rd41214, %rd41213, 1099511628211;
	shr.u64 	%rd41215, %rd41211, 8;
	and.b64  	%rd41216, %rd41215, 255;
	xor.b64  	%rd41217, %rd41216, %rd41214;
	mul.lo.s64 	%rd41218, %rd41217, 1099511628211;
	shr.u64 	%rd41219, %rd41211, 16;
	and.b64  	%rd41220, %rd41219, 255;
	xor.b64  	%rd41221, %rd41220, %rd41218;
	mul.lo.s64 	%rd41222, %rd41221, 1099511628211;
	shr.u64 	%rd41223, %rd41211, 24;
	and.b64  	%rd41224, %rd41223, 255;
	xor.b64  	%rd41225, %rd41224, %rd41222;
	mul.lo.s64 	%rd41226, %rd41225, 1099511628211;
	shr.u64 	%rd41227, %rd41211, 32;
	and.b64  	%rd41228, %rd41227, 255;
	xor.b64  	%rd41229, %rd41228, %rd41226;
	mul.lo.s64 	%rd41230, %rd41229, 1099511628211;
	shr.u64 	%rd41231, %rd41211, 40;
	and.b64  	%rd41232, %rd41231, 255;
	xor.b64  	%rd41233, %rd41232, %rd41230;
	mul.lo.s64 	%rd41234, %rd41233, 1099511628211;
	shr.u64 	%rd41235, %rd41211, 48;
	and.b64  	%rd41236, %rd41235, 255;
	xor.b64  	%rd41237, %rd41236, %rd41234;
	mul.lo.s64 	%rd41238, %rd41237, 1099511628211;
	shr.u64 	%rd41239, %rd41211, 56;
	xor.b64  	%rd41240, %rd41239, %rd41238;
	mul.lo.s64 	%rd54307, %rd41240, 1099511628211;
	add.s64 	%rd54308, %rd54308, 2;
	add.s64 	%rd54306, %rd54306, 2;
	setp.ne.s64 	%p1928, %rd54306, %rd1382;
	@%p1928 bra 	$L__BB8_718;
$L__BB8_719:
	@%p1926 bra 	$L__BB8_721;
	shl.b64 	%rd41241, %rd54308, 3;
	add.s64 	%rd41242, %rd54166, %rd41241;
	ld.u64 	%rd41243, [%rd41242];
	and.b64  	%rd41244, %rd41243, 255;
	xor.b64  	%rd41245, %rd41244, %rd54307;
	mul.lo.s64 	%rd41246, %rd41245, 1099511628211;
	shr.u64 	%rd41247, %rd41243, 8;
	and.b64  	%rd41248, %rd41247, 255;
	xor.b64  	%rd41249, %rd41248, %rd41246;
	mul.lo.s64 	%rd41250, %rd41249, 1099511628211;
	shr.u64 	%rd41251, %rd41243, 16;
	and.b64  	%rd41252, %rd41251, 255;
	xor.b64  	%rd41253, %rd41252, %rd41250;
	mul.lo.s64 	%rd41254, %rd41253, 1099511628211;
	shr.u64 	%rd41255, %rd41243, 24;
	and.b64  	%rd41256, %rd41255, 255;
	xor.b64  	%rd41257, %rd41256, %rd41254;
	mul.lo.s64 	%rd41258, %rd41257, 1099511628211;
	shr.u64 	%rd41259, %rd41243, 32;
	and.b64  	%rd41260, %rd41259, 255;
	xor.b64  	%rd41261, %rd41260, %rd41258;
	mul.lo.s64 	%rd41262, %rd41261, 1099511628211;
	shr.u64 	%rd41263, %rd41243, 40;
	and.b64  	%rd41264, %rd41263, 255;
	xor.b64  	%rd41265, %rd41264, %rd41262;
	mul.lo.s64 	%rd41266, %rd41265, 1099511628211;
	shr.u64 	%rd41267, %rd41243, 48;
	and.b64  	%rd41268, %rd41267, 255;
	xor.b64  	%rd41269, %rd41268, %rd41266;
	mul.lo.s64 	%rd41270, %rd41269, 1099511628211;
	shr.u64 	%rd41271, %rd41243, 56;
	xor.b64  	%rd41272, %rd41271, %rd41270;
	mul.lo.s64 	%rd54307, %rd41272, 1099511628211;
$L__BB8_721:
	setp.eq.s64 	%p1930, %rd54300, %rd54307;
	@%p1930 bra 	$L__BB8_746;
	setp.lt.u64 	%p1931, %rd180, 7;
	mov.b64 	%rd54315, 0;
	mov.u64 	%rd54323, %rd54315;
	@%p1931 bra 	$L__BB8_725;
	and.b64  	%rd1394, %rd2, -8;
	mov.b64 	%rd54315, 0;
	mov.u64 	%rd54313, %rd54315;
$L__BB8_724:
	.pragma "nounroll";
	shl.b64 	%rd41276, %rd54315, 3;
	add.s64 	%rd41277, %rd54037, %rd41276;
	ld.u64 	%rd41278, [%rd41277];
	mad.lo.s64 	%rd41279, %rd41278, 2654435761, %rd54323;
	shl.b64 	%rd41280, %rd41279, 13;
	add.s64 	%rd41281, %rd41280, %rd41279;
	shr.u64 	%rd41282, %rd41281, 7;
	xor.b64  	%rd41283, %rd41282, %rd41281;
	shl.b64 	%rd41284, %rd41283, 3;
	add.s64 	%rd41285, %rd41284, %rd41283;
	shr.u64 	%rd41286, %rd41285, 17;
	xor.b64  	%rd41287, %rd41286, %rd41285;
	shl.b64 	%rd41288, %rd41287, 5;
	add.s64 	%rd41289, %rd41288, %rd41287;
	ld.u64 	%rd41290, [%rd41277+8];
	mad.lo.s64 	%rd41291, %rd41290, 2654435761, %rd41289;
	shl.b64 	%rd41292, %rd41291, 13;
	add.s64 	%rd41293, %rd41292, %rd41291;
	shr.u64 	%rd41294, %rd41293, 7;
	xor.b64  	%rd41295, %rd41294, %rd41293;
	shl.b64 	%rd41296, %rd41295, 3;
	add.s64 	%rd41297, %rd41296, %rd41295;
	shr.u64 	%rd41298, %rd41297, 17;
	xor.b64  	%rd41299, %rd41298, %rd41297;
	shl.b64 	%rd41300, %rd41299, 5;
	add.s64 	%rd41301, %rd41300, %rd41299;
	ld.u64 	%rd41302, [%rd41277+16];
	mad.lo.s64 	%rd41303, %rd41302, 2654435761, %rd41301;
	shl.b64 	%rd41304, %rd41303, 13;
	add.s64 	%rd41305, %rd41304, %rd41303;
	shr.u64 	%rd41306, %rd41305, 7;
	xor.b64  	%rd41307, %rd41306, %rd41305;
	shl.b64 	%rd41308, %rd41307, 3;
	add.s64 	%rd41309, %rd41308, %rd41307;
	shr.u64 	%rd41310, %rd41309, 17;
	xor.b64  	%rd41311, %rd41310, %rd41309;
	shl.b64 	%rd41312, %rd41311, 5;
	add.s64 	%rd41313, %rd41312, %rd41311;
	ld.u64 	%rd41314, [%rd41277+24];
	mad.lo.s64 	%rd41315, %rd41314, 2654435761, %rd41313;
	shl.b64 	%rd41316, %rd41315, 13;
	add.s64 	%rd41317, %rd41316, %rd41315;
	shr.u64 	%rd41318, %rd41317, 7;
	xor.b64  	%rd41319, %rd41318, %rd41317;
	shl.b64 	%rd41320, %rd41319, 3;
	add.s64 	%rd41321, %rd41320, %rd41319;
	shr.u64 	%rd41322, %rd41321, 17;
	xor.b64  	%rd41323, %rd41322, %rd41321;
	shl.b64 	%rd41324, %rd41323, 5;
	add.s64 	%rd41325, %rd41324, %rd41323;
	ld.u64 	%rd41326, [%rd41277+32];
	mad.lo.s64 	%rd41327, %rd41326, 2654435761, %rd41325;
	shl.b64 	%rd41328, %rd41327, 13;
	add.s64 	%rd41329, %rd41328, %rd41327;
	shr.u64 	%rd41330, %rd41329, 7;
	xor.b64  	%rd41331, %rd41330, %rd41329;
	shl.b64 	%rd41332, %rd41331, 3;
	add.s64 	%rd41333, %rd41332, %rd41331;
	shr.u64 	%rd41334, %rd41333, 17;
	xor.b64  	%rd41335, %rd41334, %rd41333;
	shl.b64 	%rd41336, %rd41335, 5;
	add.s64 	%rd41337, %rd41336, %rd41335;
	ld.u64 	%rd41338, [%rd41277+40];
	mad.lo.s64 	%rd41339, %rd41338, 2654435761, %rd41337;
	shl.b64 	%rd41340, %rd41339, 13;
	add.s64 	%rd41341, %rd41340, %rd41339;
	shr.u64 	%rd41342, %rd41341, 7;
	xor.b64  	%rd41343, %rd41342, %rd41341;
	shl.b64 	%rd41344, %rd41343, 3;
	add.s64 	%rd41345, %rd41344, %rd41343;
	shr.u64 	%rd41346, %rd41345, 17;
	xor.b64  	%rd41347, %rd41346, %rd41345;
	shl.b64 	%rd41348, %rd41347, 5;
	add.s64 	%rd41349, %rd41348, %rd41347;
	ld.u64 	%rd41350, [%rd41277+48];
	mad.lo.s64 	%rd41351, %rd41350, 2654435761, %rd41349;
	shl.b64 	%rd41352, %rd41351, 13;
	add.s64 	%rd41353, %rd41352, %rd41351;
	shr.u64 	%rd41354, %rd41353, 7;
	xor.b64  	%rd41355, %rd41354, %rd41353;
	shl.b64 	%rd41356, %rd41355, 3;
	add.s64 	%rd41357, %rd41356, %rd41355;
	shr.u64 	%rd41358, %rd41357, 17;
	xor.b64  	%rd41359, %rd41358, %rd41357;
	shl.b64 	%rd41360, %rd41359, 5;
	add.s64 	%rd41361, %rd41360, %rd41359;
	ld.u64 	%rd41362, [%rd41277+56];
	mad.lo.s64 	%rd41363, %rd41362, 2654435761, %rd41361;
	shl.b64 	%rd41364, %rd41363, 13;
	add.s64 	%rd41365, %rd41364, %rd41363;
	shr.u64 	%rd41366, %rd41365, 7;
	xor.b64  	%rd41367, %rd41366, %rd41365;
	shl.b64 	%rd41368, %rd41367, 3;
	add.s64 	%rd41369, %rd41368, %rd41367;
	shr.u64 	%rd41370, %rd41369, 17;
	xor.b64  	%rd41371, %rd41370, %rd41369;
	shl.b64 	%rd41372, %rd41371, 5;
	add.s64 	%rd54323, %rd41372, %rd41371;
	add.s64 	%rd54315, %rd54315, 8;
	add.s64 	%rd54313, %rd54313, 8;
	setp.ne.s64 	%p1932, %rd54313, %rd1394;
	@%p1932 bra 	$L__BB8_724;
$L__BB8_725:
	setp.eq.s64 	%p1933, %rd181, 0;
	@%p1933 bra 	$L__BB8_733;
	setp.lt.u64 	%p1934, %rd181, 4;
	@%p1934 bra 	$L__BB8_728;
	shl.b64 	%rd41374, %rd54315, 3;
	add.s64 	%rd41375, %rd54037, %rd41374;
	ld.u64 	%rd41376, [%rd41375];
	mad.lo.s64 	%rd41377, %rd41376, 2654435761, %rd54323;
	shl.b64 	%rd41378, %rd41377, 13;
	add.s64 	%rd41379, %rd41378, %rd41377;
	shr.u64 	%rd41380, %rd41379, 7;
	xor.b64  	%rd41381, %rd41380, %rd41379;
	shl.b64 	%rd41382, %rd41381, 3;
	add.s64 	%rd41383, %rd41382, %rd41381;
	shr.u64 	%rd41384, %rd41383, 17;
	xor.b64  	%rd41385, %rd41384, %rd41383;
	shl.b64 	%rd41386, %rd41385, 5;
	add.s64 	%rd41387, %rd41386, %rd41385;
	ld.u64 	%rd41388, [%rd41375+8];
	mad.lo.s64 	%rd41389, %rd41388, 2654435761, %rd41387;
	shl.b64 	%rd41390, %rd41389, 13;
	add.s64 	%rd41391, %rd41390, %rd41389;
	shr.u64 	%rd41392, %rd41391, 7;
	xor.b64  	%rd41393, %rd41392, %rd41391;
	shl.b64 	%rd41394, %rd41393, 3;
	add.s64 	%rd41395, %rd41394, %rd41393;
	shr.u64 	%rd41396, %rd41395, 17;
	xor.b64  	%rd41397, %rd41396, %rd41395;
	shl.b64 	%rd41398, %rd41397, 5;
	add.s64 	%rd41399, %rd41398, %rd41397;
	ld.u64 	%rd41400, [%rd41375+16];
	mad.lo.s64 	%rd41401, %rd41400, 2654435761, %rd41399;
	shl.b64 	%rd41402, %rd41401, 13;
	add.s64 	%rd41403, %rd41402, %rd41401;
	shr.u64 	%rd41404, %rd41403, 7;
	xor.b64  	%rd41405, %rd41404, %rd41403;
	shl.b64 	%rd41406, %rd41405, 3;
	add.s64 	%rd41407, %rd41406, %rd41405;
	shr.u64 	%rd41408, %rd41407, 17;
	xor.b64  	%rd41409, %rd41408, %rd41407;
	shl.b64 	%rd41410, %rd41409, 5;
	add.s64 	%rd41411, %rd41410, %rd41409;
	ld.u64 	%rd41412, [%rd41375+24];
	mad.lo.s64 	%rd41413, %rd41412, 2654435761, %rd41411;
	shl.b64 	%rd41414, %rd41413, 13;
	add.s64 	%rd41415, %rd41414, %rd41413;
	shr.u64 	%rd41416, %rd41415, 7;
	xor.b64  	%rd41417, %rd41416, %rd41415;
	shl.b64 	%rd41418, %rd41417, 3;
	add.s64 	%rd41419, %rd41418, %rd41417;
	shr.u64 	%rd41420, %rd41419, 17;
	xor.b64  	%rd41421, %rd41420, %rd41419;
	shl.b64 	%rd41422, %rd41421, 5;
	add.s64 	%rd54323, %rd41422, %rd41421;
	add.s64 	%rd54315, %rd54315, 4;
$L__BB8_728:
	setp.eq.s64 	%p1935, %rd183, 0;
	@%p1935 bra 	$L__BB8_733;
	setp.eq.s64 	%p1936, %rd184, 0;
	@%p1936 bra 	$L__BB8_731;
	shl.b64 	%rd41424, %rd54315, 3;
	add.s64 	%rd41425, %rd54037, %rd41424;
	ld.u64 	%rd41426, [%rd41425];
	mad.lo.s64 	%rd41427, %rd41426, 2654435761, %rd54323;
	shl.b64 	%rd41428, %rd41427, 13;
	add.s64 	%rd41429, %rd41428, %rd41427;
	shr.u64 	%rd41430, %rd41429, 7;
	xor.b64  	%rd41431, %rd41430, %rd41429;
	shl.b64 	%rd41432, %rd41431, 3;
	add.s64 	%rd41433, %rd41432, %rd41431;
	shr.u64 	%rd41434, %rd41433, 17;
	xor.b64  	%rd41435, %rd41434, %rd41433;
	shl.b64 	%rd41436, %rd41435, 5;
	add.s64 	%rd41437, %rd41436, %rd41435;
	ld.u64 	%rd41438, [%rd41425+8];
	mad.lo.s64 	%rd41439, %rd41438, 2654435761, %rd41437;
	shl.b64 	%rd41440, %rd41439, 13;
	add.s64 	%rd41441, %rd41440, %rd41439;
	shr.u64 	%rd41442, %rd41441, 7;
	xor.b64  	%rd41443, %rd41442, %rd41441;
	shl.b64 	%rd41444, %rd41443, 3;
	add.s64 	%rd41445, %rd41444, %rd41443;
	shr.u64 	%rd41446, %rd41445, 17;
	xor.b64  	%rd41447, %rd41446, %rd41445;
	shl.b64 	%rd41448, %rd41447, 5;
	add.s64 	%rd54323, %rd41448, %rd41447;
	add.s64 	%rd54315, %rd54315, 2;
$L__BB8_731:
	@%p1926 bra 	$L__BB8_733;
	shl.b64 	%rd41449, %rd54315, 3;
	add.s64 	%rd41450, %rd54037, %rd41449;
	ld.u64 	%rd41451, [%rd41450];
	mad.lo.s64 	%rd41452, %rd41451, 2654435761, %rd54323;
	shl.b64 	%rd41453, %rd41452, 13;
	add.s64 	%rd41454, %rd41453, %rd41452;
	shr.u64 	%rd41455, %rd41454, 7;
	xor.b64  	%rd41456, %rd41455, %rd41454;
	shl.b64 	%rd41457, %rd41456, 3;
	add.s64 	%rd41458, %rd41457, %rd41456;
	shr.u64 	%rd41459, %rd41458, 17;
	xor.b64  	%rd41460, %rd41459, %rd41458;
	shl.b64 	%rd41461, %rd41460, 5;
	add.s64 	%rd54323, %rd41461, %rd41460;
$L__BB8_733:
	mov.b64 	%rd54328, 0;
	mov.u64 	%rd54336, %rd54328;
	@%p1931 bra 	$L__BB8_736;
	and.b64  	%rd1416, %rd2, -8;
	mov.b64 	%rd54328, 0;
	mov.u64 	%rd54326, %rd54328;
$L__BB8_735:
	.pragma "nounroll";
	shl.b64 	%rd41465, %rd54328, 3;
	add.s64 	%rd41466, %rd54166, %rd41465;
	ld.u64 	%rd41467, [%rd41466];
	mad.lo.s64 	%rd41468, %rd41467, 2654435761, %rd54336;
	shl.b64 	%rd41469, %rd41468, 13;
	add.s64 	%rd41470, %rd41469, %rd41468;
	shr.u64 	%rd41471, %rd41470, 7;
	xor.b64  	%rd41472, %rd41471, %rd41470;
	shl.b64 	%rd41473, %rd41472, 3;
	add.s64 	%rd41474, %rd41473, %rd41472;
	shr.u64 	%rd41475, %rd41474, 17;
	xor.b64  	%rd41476, %rd41475, %rd41474;
	shl.b64 	%rd41477, %rd41476, 5;
	add.s64 	%rd41478, %rd41477, %rd41476;
	ld.u64 	%rd41479, [%rd41466+8];
	mad.lo.s64 	%rd41480, %rd41479, 2654435761, %rd41478;
	shl.b64 	%rd41481, %rd41480, 13;
	add.s64 	%rd41482, %rd41481, %rd41480;
	shr.u64 	%rd41483, %rd41482, 7;
	xor.b64  	%rd41484, %rd41483, %rd41482;
	shl.b64 	%rd41485, %rd41484, 3;
	add.s64 	%rd41486, %rd41485, %rd41484;
	shr.u64 	%rd41487, %rd41486, 17;
	xor.b64  	%rd41488, %rd41487, %rd41486;
	shl.b64 	%rd41489, %rd41488, 5;
	add.s64 	%rd41490, %rd41489, %rd41488;
	ld.u64 	%rd41491, [%rd41466+16];
	mad.lo.s64 	%rd41492, %rd41491, 2654435761, %rd41490;
	shl.b64 	%rd41493, %rd41492, 13;
	add.s64 	%rd41494, %rd41493, %rd41492;
	shr.u64 	%rd41495, %rd41494, 7;
	xor.b64  	%rd41496, %rd41495, %rd41494;
	shl.b64 	%rd41497, %rd41496, 3;
	add.s64 	%rd41498, %rd41497, %rd41496;
	shr.u64 	%rd41499, %rd41498, 17;
	xor.b64  	%rd41500, %rd41499, %rd41498;
	shl.b64 	%rd41501, %rd41500, 5;
	add.s64 	%rd41502, %rd41501, %rd41500;
	ld.u64 	%rd41503, [%rd41466+24];
	mad.lo.s64 	%rd41504, %rd41503, 2654435761, %rd41502;
	shl.b64 	%rd41505, %rd41504, 13;
	add.s64 	%rd41506, %rd41505, %rd41504;
	shr.u64 	%rd41507, %rd41506, 7;
	xor.b64  	%rd41508, %rd41507, %rd41506;
	shl.b64 	%rd41509, %rd41508, 3;
	add.s64 	%rd41510, %rd41509, %rd41508;
	shr.u64 	%rd41511, %rd41510, 17;
	xor.b64  	%rd41512, %rd41511, %rd41510;
	shl.b64 	%rd41513, %rd41512, 5;
	add.s64 	%rd41514, %rd41513, %rd41512;
	ld.u64 	%rd41515, [%rd41466+32];
	mad.lo.s64 	%rd41516, %rd41515, 2654435761, %rd41514;
	shl.b64 	%rd41517, %rd41516, 13;
	add.s64 	%rd41518, %rd41517, %rd41516;
	shr.u64 	%rd41519, %rd41518, 7;
	xor.b64  	%rd41520, %rd41519, %rd41518;
	shl.b64 	%rd41521, %rd41520, 3;
	add.s64 	%rd41522, %rd41521, %rd41520;
	shr.u64 	%rd41523, %rd41522, 17;
	xor.b64  	%rd41524, %rd41523, %rd41522;
	shl.b64 	%rd41525, %rd41524, 5;
	add.s64 	%rd41526, %rd41525, %rd41524;
	ld.u64 	%rd41527, [%rd41466+40];
	mad.lo.s64 	%rd41528, %rd41527, 2654435761, %rd41526;
	shl.b64 	%rd41529, %rd41528, 13;
	add.s64 	%rd41530, %rd41529, %rd41528;
	shr.u64 	%rd41531, %rd41530, 7;
	xor.b64  	%rd41532, %rd41531, %rd41530;
	shl.b64 	%rd41533, %rd41532, 3;
	add.s64 	%rd41534, %rd41533, %rd41532;
	shr.u64 	%rd41535, %rd41534, 17;
	xor.b64  	%rd41536, %rd41535, %rd41534;
	shl.b64 	%rd41537, %rd41536, 5;
	add.s64 	%rd41538, %rd41537, %rd41536;
	ld.u64 	%rd41539, [%rd41466+48];
	mad.lo.s64 	%rd41540, %rd41539, 2654435761, %rd41538;
	shl.b64 	%rd41541, %rd41540, 13;
	add.s64 	%rd41542, %rd41541, %rd41540;
	shr.u64 	%rd41543, %rd41542, 7;
	xor.b64  	%rd41544, %rd41543, %rd41542;
	shl.b64 	%rd41545, %rd41544, 3;
	add.s64 	%rd41546, %rd41545, %rd41544;
	shr.u64 	%rd41547, %rd41546, 17;
	xor.b64  	%rd41548, %rd41547, %rd41546;
	shl.b64 	%rd41549, %rd41548, 5;
	add.s64 	%rd41550, %rd41549, %rd41548;
	ld.u64 	%rd41551, [%rd41466+56];
	mad.lo.s64 	%rd41552, %rd41551, 2654435761, %rd41550;
	shl.b64 	%rd41553, %rd41552, 13;
	add.s64 	%rd41554, %rd41553, %rd41552;
	shr.u64 	%rd41555, %rd41554, 7;
	xor.b64  	%rd41556, %rd41555, %rd41554;
	shl.b64 	%rd41557, %rd41556, 3;
	add.s64 	%rd41558, %rd41557, %rd41556;
	shr.u64 	%rd41559, %rd41558, 17;
	xor.b64  	%rd41560, %rd41559, %rd41558;
	shl.b64 	%rd41561, %rd41560, 5;
	add.s64 	%rd54336, %rd41561, %rd41560;
	add.s64 	%rd54328, %rd54328, 8;
	add.s64 	%rd54326, %rd54326, 8;
	setp.ne.s64 	%p1939, %rd54326, %rd1416;
	@%p1939 bra 	$L__BB8_735;
$L__BB8_736:
	@%p1933 bra 	$L__BB8_744;
	setp.lt.u64 	%p1941, %rd182, 3;
	@%p1941 bra 	$L__BB8_739;
	shl.b64 	%rd41563, %rd54328, 3;
	add.s64 	%rd41564, %rd54166, %rd41563;
	ld.u64 	%rd41565, [%rd41564];
	mad.lo.s64 	%rd41566, %rd41565, 2654435761, %rd54336;
	shl.b64 	%rd41567, %rd41566, 13;
	add.s64 	%rd41568, %rd41567, %rd41566;
	shr.u64 	%rd41569, %rd41568, 7;
	xor.b64  	%rd41570, %rd41569, %rd41568;
	shl.b64 	%rd41571, %rd41570, 3;
	add.s64 	%rd41572, %rd41571, %rd41570;
	shr.u64 	%rd41573, %rd41572, 17;
	xor.b64  	%rd41574, %rd41573, %rd41572;
	shl.b64 	%rd41575, %rd41574, 5;
	add.s64 	%rd41576, %rd41575, %rd41574;
	ld.u64 	%rd41577, [%rd41564+8];
	mad.lo.s64 	%rd41578, %rd41577, 2654435761, %rd41576;
	shl.b64 	%rd41579, %rd41578, 13;
	add.s64 	%rd41580, %rd41579, %rd41578;
	shr.u64 	%rd41581, %rd41580, 7;
	xor.b64  	%rd41582, %rd41581, %rd41580;
	shl.b64 	%rd41583, %rd41582, 3;
	add.s64 	%rd41584, %rd41583, %rd41582;
	shr.u64 	%rd41585, %rd41584, 17;
	xor.b64  	%rd41586, %rd41585, %rd41584;
	shl.b64 	%rd41587, %rd41586, 5;
	add.s64 	%rd41588, %rd41587, %rd41586;
	ld.u64 	%rd41589, [%rd41564+16];
	mad.lo.s64 	%rd41590, %rd41589, 2654435761, %rd41588;
	shl.b64 	%rd41591, %rd41590, 13;
	add.s64 	%rd41592, %rd41591, %rd41590;
	shr.u64 	%rd41593, %rd41592, 7;
	xor.b64  	%rd41594, %rd41593, %rd41592;
	shl.b64 	%rd41595, %rd41594, 3;
	add.s64 	%rd41596, %rd41595, %rd41594;
	shr.u64 	%rd41597, %rd41596, 17;
	xor.b64  	%rd41598, %rd41597, %rd41596;
	shl.b64 	%rd41599, %rd41598, 5;
	add.s64 	%rd41600, %rd41599, %rd41598;
	ld.u64 	%rd41601, [%rd41564+24];
	mad.lo.s64 	%rd41602, %rd41601, 2654435761, %rd41600;
	shl.b64 	%rd41603, %rd41602, 13;
	add.s64 	%rd41604, %rd41603, %rd41602;
	shr.u64 	%rd41605, %rd41604, 7;
	xor.b64  	%rd41606, %rd41605, %rd41604;
	shl.b64 	%rd41607, %rd41606, 3;
	add.s64 	%rd41608, %rd41607, %rd41606;
	shr.u64 	%rd41609, %rd41608, 17;
	xor.b64  	%rd41610, %rd41609, %rd41608;
	shl.b64 	%rd41611, %rd41610, 5;
	add.s64 	%rd54336, %rd41611, %rd41610;
	add.s64 	%rd54328, %rd54328, 4;
$L__BB8_739:
	setp.eq.s64 	%p1942, %rd183, 0;
	@%p1942 bra 	$L__BB8_744;
	setp.eq.s64 	%p1943, %rd184, 0;
	@%p1943 bra 	$L__BB8_742;
	shl.b64 	%rd41613, %rd54328, 3;
	add.s64 	%rd41614, %rd54166, %rd41613;
	ld.u64 	%rd41615, [%rd41614];
	mad.lo.s64 	%rd41616, %rd41615, 2654435761, %rd54336;
	shl.b64 	%rd41617, %rd41616, 13;
	add.s64 	%rd41618, %rd41617, %rd41616;
	shr.u64 	%rd41619, %rd41618, 7;
	xor.b64  	%rd41620, %rd41619, %rd41618;
	shl.b64 	%rd41621, %rd41620, 3;
	add.s64 	%rd41622, %rd41621, %rd41620;
	shr.u64 	%rd41623, %rd41622, 17;
	xor.b64  	%rd41624, %rd41623, %rd41622;
	shl.b64 	%rd41625, %rd41624, 5;
	add.s64 	%rd41626, %rd41625, %rd41624;
	ld.u64 	%rd41627, [%rd41614+8];
	mad.lo.s64 	%rd41628, %rd41627, 2654435761, %rd41626;
	shl.b64 	%rd41629, %rd41628, 13;
	add.s64 	%rd41630, %rd41629, %rd41628;
	shr.u64 	%rd41631, %rd41630, 7;
	xor.b64  	%rd41632, %rd41631, %rd41630;
	shl.b64 	%rd41633, %rd41632, 3;
	add.s64 	%rd41634, %rd41633, %rd41632;
	shr.u64 	%rd41635, %rd41634, 17;
	xor.b64  	%rd41636, %rd41635, %rd41634;
	shl.b64 	%rd41637, %rd41636, 5;
	add.s64 	%rd54336, %rd41637, %rd41636;
	add.s64 	%rd54328, %rd54328, 2;
$L__BB8_742:
	@%p1926 bra 	$L__BB8_744;
	shl.b64 	%rd41638, %rd54328, 3;
	add.s64 	%rd41639, %rd54166, %rd41638;
	ld.u64 	%rd41640, [%rd41639];
	mad.lo.s64 	%rd41641, %rd41640, 2654435761, %rd54336;
	shl.b64 	%rd41642, %rd41641, 13;
	add.s64 	%rd41643, %rd41642, %rd41641;
	shr.u64 	%rd41644, %rd41643, 7;
	xor.b64  	%rd41645, %rd41644, %rd41643;
	shl.b64 	%rd41646, %rd41645, 3;
	add.s64 	%rd41647, %rd41646, %rd41645;
	shr.u64 	%rd41648, %rd41647, 17;
	xor.b64  	%rd41649, %rd41648, %rd41647;
	shl.b64 	%rd41650, %rd41649, 5;
	add.s64 	%rd54336, %rd41650, %rd41649;
$L__BB8_744:
	setp.lt.u64 	%p1945, %rd54323, %rd54336;
	mov.u64 	%rd54338, %rd54037;
	@%p1945 bra 	$L__BB8_745;
	bra.uni 	$L__BB8_750;
$L__BB8_745:
	mov.u64 	%rd54338, %rd54166;
	mov.u64 	%rd54166, %rd54037;
	bra.uni 	$L__BB8_750;
$L__BB8_746:
	setp.eq.s32 	%p1946, %r1, 0;
	mov.u64 	%rd54338, %rd54037;
	@%p1946 bra 	$L__BB8_750;
	mov.b64 	%rd54337, 0;
$L__BB8_748:
	shl.b64 	%rd41652, %rd54337, 3;
	add.s64 	%rd41653, %rd54037, %rd41652;
	ld.u64 	%rd1439, [%rd41653];
	add.s64 	%rd41654, %rd54166, %rd41652;
	ld.u64 	%rd1440, [%rd41654];
	setp.lt.u64 	%p1947, %rd1439, %rd1440;
	@%p1947 bra 	$L__BB8_745;
	setp.le.u64 	%p1948, %rd1439, %rd1440;
	add.s64 	%rd54337, %rd54337, 1;
	setp.lt.u64 	%p1949, %rd54337, %rd13;
	and.pred  	%p1950, %p1948, %p1949;
	mov.u64 	%rd54338, %rd54037;
	@%p1950 bra 	$L__BB8_748;
$L__BB8_750:
	setp.eq.s64 	%p1951, %rd180, 0;
	mov.b64 	%rd54343, -3750763034362895579;
	mov.b64 	%rd54344, 0;
	@%p1951 bra 	$L__BB8_753;
	and.b64  	%rd1444, %rd2, -2;
	mov.b64 	%rd54343, -3750763034362895579;
	mov.b64 	%rd54344, 0;
	mov.u64 	%rd54342, %rd54344;
$L__BB8_752:
	shl.b64 	%rd41661, %rd54344, 3;
	add.s64 	%rd41662, %rd54080, %rd41661;
	ld.u64 	%rd41663, [%rd41662];
	and.b64  	%rd41664, %rd41663, 255;
	xor.b64  	%rd41665, %rd41664, %rd54343;
	mul.lo.s64 	%rd41666, %rd41665, 1099511628211;
	shr.u64 	%rd41667, %rd41663, 8;
	and.b64  	%rd41668, %rd41667, 255;
	xor.b64  	%rd41669, %rd41668, %rd41666;
	mul.lo.s64 	%rd41670, %rd41669, 1099511628211;
	shr.u64 	%rd41671, %rd41663, 16;
	and.b64  	%rd41672, %rd41671, 255;
	xor.b64  	%rd41673, %rd41672, %rd41670;
	mul.lo.s64 	%rd41674, %rd41673, 1099511628211;
	shr.u64 	%rd41675, %rd41663, 24;
	and.b64  	%rd41676, %rd41675, 255;
	xor.b64  	%rd41677, %rd41676, %rd41674;
	mul.lo.s64 	%rd41678, %rd41677, 1099511628211;
	shr.u64 	%rd41679, %rd41663, 32;
	and.b64  	%rd41680, %rd41679, 255;
	xor.b64  	%rd41681, %rd41680, %rd41678;
	mul.lo.s64 	%rd41682, %rd41681, 1099511628211;
	shr.u64 	%rd41683, %rd41663, 40;
	and.b64  	%rd41684, %rd41683, 255;
	xor.b64  	%rd41685, %rd41684, %rd41682;
	mul.lo.s64 	%rd41686, %rd41685, 1099511628211;
	shr.u64 	%rd41687, %rd41663, 48;
	and.b64  	%rd41688, %rd41687, 255;
	xor.b64  	%rd41689, %rd41688, %rd41686;
	mul.lo.s64 	%rd41690, %rd41689, 1099511628211;
	shr.u64 	%rd41691, %rd41663, 56;
	xor.b64  	%rd41692, %rd41691, %rd41690;
	mul.lo.s64 	%rd41693, %rd41692, 1099511628211;
	ld.u64 	%rd41694, [%rd41662+8];
	and.b64  	%rd41695, %rd41694, 255;
	xor.b64  	%rd41696, %rd41695, %rd41693;
	mul.lo.s64 	%rd41697, %rd41696, 1099511628211;
	shr.u64 	%rd41698, %rd41694, 8;
	and.b64  	%rd41699, %rd41698, 255;
	xor.b64  	%rd41700, %rd41699, %rd41697;
	mul.lo.s64 	%rd41701, %rd41700, 1099511628211;
	shr.u64 	%rd41702, %rd41694, 16;
	and.b64  	%rd41703, %rd41702, 255;
	xor.b64  	%rd41704, %rd41703, %rd41701;
	mul.lo.s64 	%rd41705, %rd41704, 1099511628211;
	shr.u64 	%rd41706, %rd41694, 24;
	and.b64  	%rd41707, %rd41706, 255;
	xor.b64  	%rd41708, %rd41707, %rd41705;
	mul.lo.s64 	%rd41709, %rd41708, 1099511628211;
	shr.u64 	%rd41710, %rd41694, 32;
	and.b64  	%rd41711, %rd41710, 255;
	xor.b64  	%rd41712, %rd41711, %rd41709;
	mul.lo.s64 	%rd41713, %rd41712, 1099511628211;
	shr.u64 	%rd41714, %rd41694, 40;
	and.b64  	%rd41715, %rd41714, 255;
	xor.b64  	%rd41716, %rd41715, %rd41713;
	mul.lo.s64 	%rd41717, %rd41716, 1099511628211;
	shr.u64 	%rd41718, %rd41694, 48;
	and.b64  	%rd41719, %rd41718, 255;
	xor.b64  	%rd41720, %rd41719, %rd41717;
	mul.lo.s64 	%rd41721, %rd41720, 1099511628211;
	shr.u64 	%rd41722, %rd41694, 56;
	xor.b64  	%rd41723, %rd41722, %rd41721;
	mul.lo.s64 	%rd54343, %rd41723, 1099511628211;
	add.s64 	%rd54344, %rd54344, 2;
	add.s64 	%rd54342, %rd54342, 2;
	setp.ne.s64 	%p1952, %rd54342, %rd1444;
	@%p1952 bra 	$L__BB8_752;
$L__BB8_753:
	setp.eq.s64 	%p1953, %rd185, 0;
	@%p1953 bra 	$L__BB8_755;
	shl.b64 	%rd41724, %rd54344, 3;
	add.s64 	%rd41725, %rd54080, %rd41724;
	ld.u64 	%rd41726, [%rd41725];
	and.b64  	%rd41727, %rd41726, 255;
	xor.b64  	%rd41728, %rd41727, %rd54343;
	mul.lo.s64 	%rd41729, %rd41728, 1099511628211;
	shr.u64 	%rd41730, %rd41726, 8;
	and.b64  	%rd41731, %rd41730, 255;
	xor.b64  	%rd41732, %rd41731, %rd41729;
	mul.lo.s64 	%rd41733, %rd41732, 1099511628211;
	shr.u64 	%rd41734, %rd41726, 16;
	and.b64  	%rd41735, %rd41734, 255;
	xor.b64  	%rd41736, %rd41735, %rd41733;
	mul.lo.s64 	%rd41737, %rd41736, 1099511628211;
	shr.u64 	%rd41738, %rd41726, 24;
	and.b64  	%rd41739, %rd41738, 255;
	xor.b64  	%rd41740, %rd41739, %rd41737;
	mul.lo.s64 	%rd41741, %rd41740, 1099511628211;
	shr.u64 	%rd41742, %rd41726, 32;
	and.b64  	%rd41743, %rd41742, 255;
	xor.b64  	%rd41744, %rd41743, %rd41741;
	mul.lo.s64 	%rd41745, %rd41744, 1099511628211;
	shr.u64 	%rd41746, %rd41726, 40;
	and.b64  	%rd41747, %rd41746, 255;
	xor.b64  	%rd41748, %rd41747, %rd41745;
	mul.lo.s64 	%rd41749, %rd41748, 1099511628211;
	shr.u64 	%rd41750, %rd41726, 48;
	and.b64  	%rd41751, %rd41750, 255;
	xor.b64  	%rd41752, %rd41751, %rd41749;
	mul.lo.s64 	%rd41753, %rd41752, 1099511628211;
	shr.u64 	%rd41754, %rd41726, 56;
	xor.b64  	%rd41755, %rd41754, %rd41753;
	mul.lo.s64 	%rd54343, %rd41755, 1099511628211;
$L__BB8_755:
	mov.b64 	%rd54350, -3750763034362895579;
	mov.b64 	%rd54351, 0;
	@%p1951 bra 	$L__BB8_758;
	and.b64  	%rd1456, %rd2, -2;
	mov.b64 	%rd54350, -3750763034362895579;
	mov.b64 	%rd54351, 0;
	mov.u64 	%rd54349, %rd54351;
$L__BB8_757:
	shl.b64 	%rd41761, %rd54351, 3;
	add.s64 	%rd41762, %rd54209, %rd41761;
	ld.u64 	%rd41763, [%rd41762];
	and.b64  	%rd41764, %rd41763, 255;
	xor.b64  	%rd41765, %rd41764, %rd54350;
	mul.lo.s64 	%rd41766, %rd41765, 1099511628211;
	shr.u64 	%rd41767, %rd41763, 8;
	and.b64  	%rd41768, %rd41767, 255;
	xor.b64  	%rd41769, %rd41768, %rd41766;
	mul.lo.s64 	%rd41770, %rd41769, 1099511628211;
	shr.u64 	%rd41771, %rd41763, 16;
	and.b64  	%rd41772, %rd41771, 255;
	xor.b64  	%rd41773, %rd41772, %rd41770;
	mul.lo.s64 	%rd41774, %rd41773, 1099511628211;
	shr.u64 	%rd41775, %rd41763, 24;
	and.b64  	%rd41776, %rd41775, 255;
	xor.b64  	%rd41777, %rd41776, %rd41774;
	mul.lo.s64 	%rd41778, %rd41777, 1099511628211;
	shr.u64 	%rd41779, %rd41763, 32;
	and.b64  	%rd41780, %rd41779, 255;
	xor.b64  	%rd41781, %rd41780, %rd41778;
	mul.lo.s64 	%rd41782, %rd41781, 1099511628211;
	shr.u64 	%rd41783, %rd41763, 40;
	and.b64  	%rd41784, %rd41783, 255;
	xor.b64  	%rd41785, %rd41784, %rd41782;
	mul.lo.s64 	%rd41786, %rd41785, 1099511628211;
	shr.u64 	%rd41787, %rd41763, 48;
	and.b64  	%rd41788, %rd41787, 255;
	xor.b64  	%rd41789, %rd41788, %rd41786;
	mul.lo.s64 	%rd41790, %rd41789, 1099511628211;
	shr.u64 	%rd41791, %rd41763, 56;
	xor.b64  	%rd41792, %rd41791, %rd41790;
	mul.lo.s64 	%rd41793, %rd41792, 1099511628211;
	ld.u64 	%rd41794, [%rd41762+8];
	and.b64  	%rd41795, %rd41794, 255;
	xor.b64  	%rd41796, %rd41795, %rd41793;
	mul.lo.s64 	%rd41797, %rd41796, 1099511628211;
	shr.u64 	%rd41798, %rd41794, 8;
	and.b64  	%rd41799, %rd41798, 255;
	xor.b64  	%rd41800, %rd41799, %rd41797;
	mul.lo.s64 	%rd41801, %rd41800, 1099511628211;
	shr.u64 	%rd41802, %rd41794, 16;
	and.b64  	%rd41803, %rd41802, 255;
	xor.b64  	%rd41804, %rd41803, %rd41801;
	mul.lo.s64 	%rd41805, %rd41804, 1099511628211;
	shr.u64 	%rd41806, %rd41794, 24;
	and.b64  	%rd41807, %rd41806, 255;
	xor.b64  	%rd41808, %rd41807, %rd41805;
	mul.lo.s64 	%rd41809, %rd41808, 1099511628211;
	shr.u64 	%rd41810, %rd41794, 32;
	and.b64  	%rd41811, %rd41810, 255;
	xor.b64  	%rd41812, %rd41811, %rd41809;
	mul.lo.s64 	%rd41813, %rd41812, 1099511628211;
	shr.u64 	%rd41814, %rd41794, 40;
	and.b64  	%rd41815, %rd41814, 255;
	xor.b64  	%rd41816, %rd41815, %rd41813;
	mul.lo.s64 	%rd41817, %rd41816, 1099511628211;
	shr.u64 	%rd41818, %rd41794, 48;
	and.b64  	%rd41819, %rd41818, 255;
	xor.b64  	%rd41820, %rd41819, %rd41817;
	mul.lo.s64 	%rd41821, %rd41820, 1099511628211;
	shr.u64 	%rd41822, %rd41794, 56;
	xor.b64  	%rd41823, %rd41822, %rd41821;
	mul.lo.s64 	%rd54350, %rd41823, 1099511628211;
	add.s64 	%rd54351, %rd54351, 2;
	add.s64 	%rd54349, %rd54349, 2;
	setp.ne.s64 	%p1955, %rd54349, %rd1456;
	@%p1955 bra 	$L__BB8_757;
$L__BB8_758:
	@%p1953 bra 	$L__BB8_760;
	shl.b64 	%rd41824, %rd54351, 3;
	add.s64 	%rd41825, %rd54209, %rd41824;
	ld.u64 	%rd41826, [%rd41825];
	and.b64  	%rd41827, %rd41826, 255;
	xor.b64  	%rd41828, %rd41827, %rd54350;
	mul.lo.s64 	%rd41829, %rd41828, 1099511628211;
	shr.u64 	%rd41830, %rd41826, 8;
	and.b64  	%rd41831, %rd41830, 255;
	xor.b64  	%rd41832, %rd41831, %rd41829;
	mul.lo.s64 	%rd41833, %rd41832, 1099511628211;
	shr.u64 	%rd41834, %rd41826, 16;
	and.b64  	%rd41835, %rd41834, 255;
	xor.b64  	%rd41836, %rd41835, %rd41833;
	mul.lo.s64 	%rd41837, %rd41836, 1099511628211;
	shr.u64 	%rd41838, %rd41826, 24;
	and.b64  	%rd41839, %rd41838, 255;
	xor.b64  	%rd41840, %rd41839, %rd41837;
	mul.lo.s64 	%rd41841, %rd41840, 1099511628211;
	shr.u64 	%rd41842, %rd41826, 32;
	and.b64  	%rd41843, %rd41842, 255;
	xor.b64  	%rd41844, %rd41843, %rd41841;
	mul.lo.s64 	%rd41845, %rd41844, 1099511628211;
	shr.u64 	%rd41846, %rd41826, 40;
	and.b64  	%rd41847, %rd41846, 255;
	xor.b64  	%rd41848, %rd41847, %rd41845;
	mul.lo.s64 	%rd41849, %rd41848, 1099511628211;
	shr.u64 	%rd41850, %rd41826, 48;
	and.b64  	%rd41851, %rd41850, 255;
	xor.b64  	%rd41852, %rd41851, %rd41849;
	mul.lo.s64 	%rd41853, %rd41852, 1099511628211;
	shr.u64 	%rd41854, %rd41826, 56;
	xor.b64  	%rd41855, %rd41854, %rd41853;
	mul.lo.s64 	%rd54350, %rd41855, 1099511628211;
$L__BB8_760:
	setp.eq.s64 	%p1957, %rd54343, %rd54350;
	@%p1957 bra 	$L__BB8_785;
	setp.lt.u64 	%p1958, %rd180, 7;
	mov.b64 	%rd54358, 0;
	mov.u64 	%rd54366, %rd54358;
	@%p1958 bra 	$L__BB8_764;
	and.b64  	%rd1468, %rd2, -8;
	mov.b64 	%rd54358, 0;
	mov.u64 	%rd54356, %rd54358;
$L__BB8_763:
	.pragma "nounroll";
	shl.b64 	%rd41859, %rd54358, 3;
	add.s64 	%rd41860, %rd54080, %rd41859;
	ld.u64 	%rd41861, [%rd41860];
	mad.lo.s64 	%rd41862, %rd41861, 2654435761, %rd54366;
	shl.b64 	%rd41863, %rd41862, 13;
	add.s64 	%rd41864, %rd41863, %rd41862;
	shr.u64 	%rd41865, %rd41864, 7;
	xor.b64  	%rd41866, %rd41865, %rd41864;
	shl.b64 	%rd41867, %rd41866, 3;
	add.s64 	%rd41868, %rd41867, %rd41866;
	shr.u64 	%rd41869, %rd41868, 17;
	xor.b64  	%rd41870, %rd41869, %rd41868;
	shl.b64 	%rd41871, %rd41870, 5;
	add.s64 	%rd41872, %rd41871, %rd41870;
	ld.u64 	%rd41873, [%rd41860+8];
	mad.lo.s64 	%rd41874, %rd41873, 2654435761, %rd41872;
	shl.b64 	%rd41875, %rd41874, 13;
	add.s64 	%rd41876, %rd41875, %rd41874;
	shr.u64 	%rd41877, %rd41876, 7;
	xor.b64  	%rd41878, %rd41877, %rd41876;
	shl.b64 	%rd41879, %rd41878, 3;
	add.s64 	%rd41880, %rd41879, %rd41878;
	shr.u64 	%rd41881, %rd41880, 17;
	xor.b64  	%rd41882, %rd41881, %rd41880;
	shl.b64 	%rd41883, %rd41882, 5;
	add.s64 	%rd41884, %rd41883, %rd41882;
	ld.u64 	%rd41885, [%rd41860+16];
	mad.lo.s64 	%rd41886, %rd41885, 2654435761, %rd41884;
	shl.b64 	%rd41887, %rd41886, 13;
	add.s64 	%rd41888, %rd41887, %rd41886;
	shr.u64 	%rd41889, %rd41888, 7;
	xor.b64  	%rd41890, %rd41889, %rd41888;
	shl.b64 	%rd41891, %rd41890, 3;
	add.s64 	%rd41892, %rd41891, %rd41890;
	shr.u64 	%rd41893, %rd41892, 17;
	xor.b64  	%rd41894, %rd41893, %rd41892;
	shl.b64 	%rd41895, %rd41894, 5;
	add.s64 	%rd41896, %rd41895, %rd41894;
	ld.u64 	%rd41897, [%rd41860+24];
	mad.lo.s64 	%rd41898, %rd41897, 2654435761, %rd41896;
	shl.b64 	%rd41899, %rd41898, 13;
	add.s64 	%rd41900, %rd41899, %rd41898;
	shr.u64 	%rd41901, %rd41900, 7;
	xor.b64  	%rd41902, %rd41901, %rd41900;
	shl.b64 	%rd41903, %rd41902, 3;
	add.s64 	%rd41904, %rd41903, %rd41902;
	shr.u64 	%rd41905, %rd41904, 17;
	xor.b64  	%rd41906, %rd41905, %rd41904;
	shl.b64 	%rd41907, %rd41906, 5;
	add.s64 	%rd41908, %rd41907, %rd41906;
	ld.u64 	%rd41909, [%rd41860+32];
	mad.lo.s64 	%rd41910, %rd41909, 2654435761, %rd41908;
	shl.b64 	%rd41911, %rd41910, 13;
	add.s64 	%rd41912, %rd41911, %rd41910;
	shr.u64 	%rd41913, %rd41912, 7;
	xor.b64  	%rd41914, %rd41913, %rd41912;
	shl.b64 	%rd41915, %rd41914, 3;
	add.s64 	%rd41916, %rd41915, %rd41914;
	shr.u64 	%rd41917, %rd41916, 17;
	xor.b64  	%rd41918, %rd41917, %rd41916;
	shl.b64 	%rd41919, %rd41918, 5;
	add.s64 	%rd41920, %rd41919, %rd41918;
	ld.u64 	%rd41921, [%rd41860+40];
	mad.lo.s64 	%rd41922, %rd41921, 2654435761, %rd41920;
	shl.b64 	%rd41923, %rd41922, 13;
	add.s64 	%rd41924, %rd41923, %rd41922;
	shr.u64 	%rd41925, %rd41924, 7;
	xor.b64  	%rd41926, %rd41925, %rd41924;
	shl.b64 	%rd41927, %rd41926, 3;
	add.s64 	%rd41928, %rd41927, %rd41926;
	shr.u64 	%rd41929, %rd41928, 17;
	xor.b64  	%rd41930, %rd41929, %rd41928;
	shl.b64 	%rd41931, %rd41930, 5;
	add.s64 	%rd41932, %rd41931, %rd41930;
	ld.u64 	%rd41933, [%rd41860+48];
	mad.lo.s64 	%rd41934, %rd41933, 2654435761, %rd41932;
	shl.b64 	%rd41935, %rd41934, 13;
	add.s64 	%rd41936, %rd41935, %rd41934;
	shr.u64 	%rd41937, %rd41936, 7;
	xor.b64  	%rd41938, %rd41937, %rd41936;
	shl.b64 	%rd41939, %rd41938, 3;
	add.s64 	%rd41940, %rd41939, %rd41938;
	shr.u64 	%rd41941, %rd41940, 17;
	xor.b64  	%rd41942, %rd41941, %rd41940;
	shl.b64 	%rd41943, %rd41942, 5;
	add.s64 	%rd41944, %rd41943, %rd41942;
	ld.u64 	%rd41945, [%rd41860+56];
	mad.lo.s64 	%rd41946, %rd41945, 2654435761, %rd41944;
	shl.b64 	%rd41947, %rd41946, 13;
	add.s64 	%rd41948, %rd41947, %rd41946;
	shr.u64 	%rd41949, %rd41948, 7;
	xor.b64  	%rd41950, %rd41949, %rd41948;
	shl.b64 	%rd41951, %rd41950, 3;
	add.s64 	%rd41952, %rd41951, %rd41950;
	shr.u64 	%rd41953, %rd41952, 17;
	xor.b64  	%rd41954, %rd41953, %rd41952;
	shl.b64 	%rd41955, %rd41954, 5;
	add.s64 	%rd54366, %rd41955, %rd41954;
	add.s64 	%rd54358, %rd54358, 8;
	add.s64 	%rd54356, %rd54356, 8;
	setp.ne.s64 	%p1959, %rd54356, %rd1468;
	@%p1959 bra 	$L__BB8_763;
$L__BB8_764:
	setp.eq.s64 	%p1960, %rd181, 0;
	@%p1960 bra 	$L__BB8_772;
	setp.lt.u64 	%p1961, %rd181, 4;
	@%p1961 bra 	$L__BB8_767;
	shl.b64 	%rd41957, %rd54358, 3;
	add.s64 	%rd41958, %rd54080, %rd41957;
	ld.u64 	%rd41959, [%rd41958];
	mad.lo.s64 	%rd41960, %rd41959, 2654435761, %rd54366;
	shl.b64 	%rd41961, %rd41960, 13;
	add.s64 	%rd41962, %rd41961, %rd41960;
	shr.u64 	%rd41963, %rd41962, 7;
	xor.b64  	%rd41964, %rd41963, %rd41962;
	shl.b64 	%rd41965, %rd41964, 3;
	add.s64 	%rd41966, %rd41965, %rd41964;
	shr.u64 	%rd41967, %rd41966, 17;
	xor.b64  	%rd41968, %rd41967, %rd41966;
	shl.b64 	%rd41969, %rd41968, 5;
	add.s64 	%rd41970, %rd41969, %rd41968;
	ld.u64 	%rd41971, [%rd41958+8];
	mad.lo.s64 	%rd41972, %rd41971, 2654435761, %rd41970;
	shl.b64 	%rd41973, %rd41972, 13;
	add.s64 	%rd41974, %rd41973, %rd41972;
	shr.u64 	%rd41975, %rd41974, 7;
	xor.b64  	%rd41976, %rd41975, %rd41974;
	shl.b64 	%rd41977, %rd41976, 3;
	add.s64 	%rd41978, %rd41977, %rd41976;
	shr.u64 	%rd41979, %rd41978, 17;
	xor.b64  	%rd41980, %rd41979, %rd41978;
	shl.b64 	%rd41981, %rd41980, 5;
	add.s64 	%rd41982, %rd41981, %rd41980;
	ld.u64 	%rd41983, [%rd41958+16];
	mad.lo.s64 	%rd41984, %rd41983, 2654435761, %rd41982;
	shl.b64 	%rd41985, %rd41984, 13;
	add.s64 	%rd41986, %rd41985, %rd41984;
	shr.u64 	%rd41987, %rd41986, 7;
	xor.b64  	%rd41988, %rd41987, %rd41986;
	shl.b64 	%rd41989, %rd41988, 3;
	add.s64 	%rd41990, %rd41989, %rd41988;
	shr.u64 	%rd41991, %rd41990, 17;
	xor.b64  	%rd41992, %rd41991, %rd41990;
	shl.b64 	%rd41993, %rd41992, 5;
	add.s64 	%rd41994, %rd41993, %rd41992;
	ld.u64 	%rd41995, [%rd41958+24];
	mad.lo.s64 	%rd41996, %rd41995, 2654435761, %rd41994;
	shl.b64 	%rd41997, %rd41996, 13;
	add.s64 	%rd41998, %rd41997, %rd41996;
	shr.u64 	%rd41999, %rd41998, 7;
	xor.b64  	%rd42000, %rd41999, %rd41998;
	shl.b64 	%rd42001, %rd42000, 3;
	add.s64 	%rd42002, %rd42001, %rd42000;
	shr.u64 	%rd42003, %rd42002, 17;
	xor.b64  	%rd42004, %rd42003, %rd42002;
	shl.b64 	%rd42005, %rd42004, 5;
	add.s64 	%rd54366, %rd42005, %rd42004;
	add.s64 	%rd54358, %rd54358, 4;
$L__BB8_767:
	setp.eq.s64 	%p1962, %rd183, 0;
	@%p1962 bra 	$L__BB8_772;
	setp.eq.s64 	%p1963, %rd184, 0;
	@%p1963 bra 	$L__BB8_770;
	shl.b64 	%rd42007, %rd54358, 3;
	add.s64 	%rd42008, %rd54080, %rd42007;
	ld.u64 	%rd42009, [%rd42008];
	mad.lo.s64 	%rd42010, %rd42009, 2654435761, %rd54366;
	shl.b64 	%rd42011, %rd42010, 13;
	add.s64 	%rd42012, %rd42011, %rd42010;
	shr.u64 	%rd42013, %rd42012, 7;
	xor.b64  	%rd42014, %rd42013, %rd42012;
	shl.b64 	%rd42015, %rd42014, 3;
	add.s64 	%rd42016, %rd42015, %rd42014;
	shr.u64 	%rd42017, %rd42016, 17;
	xor.b64  	%rd42018, %rd42017, %rd42016;
	shl.b64 	%rd42019, %rd42018, 5;
	add.s64 	%rd42020, %rd42019, %rd42018;
	ld.u64 	%rd42021, [%rd42008+8];
	mad.lo.s64 	%rd42022, %rd42021, 2654435761, %rd42020;
	shl.b64 	%rd42023, %rd42022, 13;
	add.s64 	%rd42024, %rd42023, %rd42022;
	shr.u64 	%rd42025, %rd42024, 7;
	xor.b64  	%rd42026, %rd42025, %rd42024;
	shl.b64 	%rd42027, %rd42026, 3;
	add.s64 	%rd42028, %rd42027, %rd42026;
	shr.u64 	%rd42029, %rd42028, 17;
	xor.b64  	%rd42030, %rd42029, %rd42028;
	shl.b64 	%rd42031, %rd42030, 5;
	add.s64 	%rd54366, %rd42031, %rd42030;
	add.s64 	%rd54358, %rd54358, 2;
$L__BB8_770:
	@%p1953 bra 	$L__BB8_772;
	shl.b64 	%rd42032, %rd54358, 3;
	add.s64 	%rd42033, %rd54080, %rd42032;
	ld.u64 	%rd42034, [%rd42033];
	mad.lo.s64 	%rd42035, %rd42034, 2654435761, %rd54366;
	shl.b64 	%rd42036, %rd42035, 13;
	add.s64 	%rd42037, %rd42036, %rd42035;
	shr.u64 	%rd42038, %rd42037, 7;
	xor.b64  	%rd42039, %rd42038, %rd42037;
	shl.b64 	%rd42040, %rd42039, 3;
	add.s64 	%rd42041, %rd42040, %rd42039;
	shr.u64 	%rd42042, %rd42041, 17;
	xor.b64  	%rd42043, %rd42042, %rd42041;
	shl.b64 	%rd42044, %rd42043, 5;
	add.s64 	%rd54366, %rd42044, %rd42043;
$L__BB8_772:
	mov.b64 	%rd54371, 0;
	mov.u64 	%rd54379, %rd54371;
	@%p1958 bra 	$L__BB8_775;
	and.b64  	%rd1490, %rd2, -8;
	mov.b64 	%rd54371, 0;
	mov.u64 	%rd54369, %rd54371;
$L__BB8_774:
	.pragma "nounroll";
	shl.b64 	%rd42048, %rd54371, 3;
	add.s64 	%rd42049, %rd54209, %rd42048;
	ld.u64 	%rd42050, [%rd42049];
	mad.lo.s64 	%rd42051, %rd42050, 2654435761, %rd54379;
	shl.b64 	%rd42052, %rd42051, 13;
	add.s64 	%rd42053, %rd42052, %rd42051;
	shr.u64 	%rd42054, %rd42053, 7;
	xor.b64  	%rd42055, %rd42054, %rd42053;
	shl.b64 	%rd42056, %rd42055, 3;
	add.s64 	%rd42057, %rd42056, %rd42055;
	shr.u64 	%rd42058, %rd42057, 17;
	xor.b64  	%rd42059, %rd42058, %rd42057;
	shl.b64 	%rd42060, %rd42059, 5;
	add.s64 	%rd42061, %rd42060, %rd42059;
	ld.u64 	%rd42062, [%rd42049+8];
	mad.lo.s64 	%rd42063, %rd42062, 2654435761, %rd42061;
	shl.b64 	%rd42064, %rd42063, 13;
	add.s64 	%rd42065, %rd42064, %rd42063;
	shr.u64 	%rd42066, %rd42065, 7;
	xor.b64  	%rd42067, %rd42066, %rd42065;
	shl.b64 	%rd42068, %rd42067, 3;
	add.s64 	%rd42069, %rd42068, %rd42067;
	shr.u64 	%rd42070, %rd42069, 17;
	xor.b64  	%rd42071, %rd42070, %rd42069;
	shl.b64 	%rd42072, %rd42071, 5;
	add.s64 	%rd42073, %rd42072, %rd42071;
	ld.u64 	%rd42074, [%rd42049+16];
	mad.lo.s64 	%rd42075, %rd42074, 2654435761, %rd42073;
	shl.b64 	%rd42076, %rd42075, 13;
	add.s64 	%rd42077, %rd42076, %rd42075;
	shr.u64 	%rd42078, %rd42077, 7;
	xor.b64  	%rd42079, %rd42078, %rd42077;
	shl.b64 	%rd42080, %rd42079, 3;
	add.s64 	%rd42081, %rd42080, %rd42079;
	shr.u64 	%rd42082, %rd42081, 17;
	xor.b64  	%rd42083, %rd42082, %rd42081;
	shl.b64 	%rd42084, %rd42083, 5;
	add.s64 	%rd42085, %rd42084, %rd42083;
	ld.u64 	%rd42086, [%rd42049+24];
	mad.lo.s64 	%rd42087, %rd42086, 2654435761, %rd42085;
	shl.b64 	%rd42088, %rd42087, 13;
	add.s64 	%rd42089, %rd42088, %rd42087;
	shr.u64 	%rd42090, %rd42089, 7;
	xor.b64  	%rd42091, %rd42090, %rd42089;
	shl.b64 	%rd42092, %rd42091, 3;
	add.s64 	%rd42093, %rd42092, %rd42091;
	shr.u64 	%rd42094, %rd42093, 17;
	xor.b64  	%rd42095, %rd42094, %rd42093;
	shl.b64 	%rd42096, %rd42095, 5;
	add.s64 	%rd42097, %rd42096, %rd42095;
	ld.u64 	%rd42098, [%rd42049+32];
	mad.lo.s64 	%rd42099, %rd42098, 2654435761, %rd42097;
	shl.b64 	%rd42100, %rd42099, 13;
	add.s64 	%rd42101, %rd42100, %rd42099;
	shr.u64 	%rd42102, %rd42101, 7;
	xor.b64  	%rd42103, %rd42102, %rd42101;
	shl.b64 	%rd42104, %rd42103, 3;
	add.s64 	%rd42105, %rd42104, %rd42103;
	shr.u64 	%rd42106, %rd42105, 17;
	xor.b64  	%rd42107, %rd42106, %rd42105;
	shl.b64 	%rd42108, %rd42107, 5;
	add.s64 	%rd42109, %rd42108, %rd42107;
	ld.u64 	%rd42110, [%rd42049+40];
	mad.lo.s64 	%rd42111, %rd42110, 2654435761, %rd42109;
	shl.b64 	%rd42112, %rd42111, 13;
	add.s64 	%rd42113, %rd42112, %rd42111;
	shr.u64 	%rd42114, %rd42113, 7;
	xor.b64  	%rd42115, %rd42114, %rd42113;
	shl.b64 	%rd42116, %rd42115, 3;
	add.s64 	%rd42117, %rd42116, %rd42115;
	shr.u64 	%rd42118, %rd42117, 17;
	xor.b64  	%rd42119, %rd42118, %rd42117;
	shl.b64 	%rd42120, %rd42119, 5;
	add.s64 	%rd42121, %rd42120, %rd42119;
	ld.u64 	%rd42122, [%rd42049+48];
	mad.lo.s64 	%rd42123, %rd42122, 2654435761, %rd42121;
	shl.b64 	%rd42124, %rd42123, 13;
	add.s64 	%rd42125, %rd42124, %rd42123;
	shr.u64 	%rd42126, %rd42125, 7;
	xor.b64  	%rd42127, %rd42126, %rd42125;
	shl.b64 	%rd42128, %rd42127, 3;
	add.s64 	%rd42129, %rd42128, %rd42127;
	shr.u64 	%rd42130, %rd42129, 17;
	xor.b64  	%rd42131, %rd42130, %rd42129;
	shl.b64 	%rd42132, %rd42131, 5;
	add.s64 	%rd42133, %rd42132, %rd42131;
	ld.u64 	%rd42134, [%rd42049+56];
	mad.lo.s64 	%rd42135, %rd42134, 2654435761, %rd42133;
	shl.b64 	%rd42136, %rd42135, 13;
	add.s64 	%rd42137, %rd42136, %rd42135;
	shr.u64 	%rd42138, %rd42137, 7;
	xor.b64  	%rd42139, %rd42138, %rd42137;
	shl.b64 	%rd42140, %rd42139, 3;
	add.s64 	%rd42141, %rd42140, %rd42139;
	shr.u64 	%rd42142, %rd42141, 17;
	xor.b64  	%rd42143, %rd42142, %rd42141;
	shl.b64 	%rd42144, %rd42143, 5;
	add.s64 	%rd54379, %rd42144, %rd42143;
	add.s64 	%rd54371, %rd54371, 8;
	add.s64 	%rd54369, %rd54369, 8;
	setp.ne.s64 	%p1966, %rd54369, %rd1490;
	@%p1966 bra 	$L__BB8_774;
$L__BB8_775:
	@%p1960 bra 	$L__BB8_783;
	setp.lt.u64 	%p1968, %rd182, 3;
	@%p1968 bra 	$L__BB8_778;
	shl.b64 	%rd42146, %rd54371, 3;
	add.s64 	%rd42147, %rd54209, %rd42146;
	ld.u64 	%rd42148, [%rd42147];
	mad.lo.s64 	%rd42149, %rd42148, 2654435761, %rd54379;
	shl.b64 	%rd42150, %rd42149, 13;
	add.s64 	%rd42151, %rd42150, %rd42149;
	shr.u64 	%rd42152, %rd42151, 7;
	xor.b64  	%rd42153, %rd42152, %rd42151;
	shl.b64 	%rd42154, %rd42153, 3;
	add.s64 	%rd42155, %rd42154, %rd42153;
	shr.u64 	%rd42156, %rd42155, 17;
	xor.b64  	%rd42157, %rd42156, %rd42155;
	shl.b64 	%rd42158, %rd42157, 5;
	add.s64 	%rd42159, %rd42158, %rd42157;
	ld.u64 	%rd42160, [%rd42147+8];
	mad.lo.s64 	%rd42161, %rd42160, 2654435761, %rd42159;
	shl.b64 	%rd42162, %rd42161, 13;
	add.s64 	%rd42163, %rd42162, %rd42161;
	shr.u64 	%rd42164, %rd42163, 7;
	xor.b64  	%rd42165, %rd42164, %rd42163;
	shl.b64 	%rd42166, %rd42165, 3;
	add.s64 	%rd42167, %rd42166, %rd42165;
	shr.u64 	%rd42168, %rd42167, 17;
	xor.b64  	%rd42169, %rd42168, %rd42167;
	shl.b64 	%rd42170, %rd42169, 5;
	add.s64 	%rd42171, %rd42170, %rd42169;
	ld.u64 	%rd42172, [%rd42147+16];
	mad.lo.s64 	%rd42173, %rd42172, 2654435761, %rd42171;
	shl.b64 	%rd42174, %rd42173, 13;
	add.s64 	%rd42175, %rd42174, %rd42173;
	shr.u64 	%rd42176, %rd42175, 7;
	xor.b64  	%rd42177, %rd42176, %rd42175;
	shl.b64 	%rd42178, %rd42177, 3;
	add.s64 	%rd42179, %rd42178, %rd42177;
	shr.u64 	%rd42180, %rd42179, 17;
	xor.b64  	%rd42181, %rd42180, %rd42179;
	shl.b64 	%rd42182, %rd42181, 5;
	add.s64 	%rd42183, %rd42182, %rd42181;
	ld.u64 	%rd42184, [%rd42147+24];
	mad.lo.s64 	%rd42185, %rd42184, 2654435761, %rd42183;
	shl.b64 	%rd42186, %rd42185, 13;
	add.s64 	%rd42187, %rd42186, %rd42185;
	shr.u64 	%rd42188, %rd42187, 7;
	xor.b64  	%rd42189, %rd42188, %rd42187;
	shl.b64 	%rd42190, %rd42189, 3;
	add.s64 	%rd42191, %rd42190, %rd42189;
	shr.u64 	%rd42192, %rd42191, 17;
	xor.b64  	%rd42193, %rd42192, %rd42191;
	shl.b64 	%rd42194, %rd42193, 5;
	add.s64 	%rd54379, %rd42194, %rd42193;
	add.s64 	%rd54371, %rd54371, 4;
$L__BB8_778:
	setp.eq.s64 	%p1969, %rd183, 0;
	@%p1969 bra 	$L__BB8_783;
	setp.eq.s64 	%p1970, %rd184, 0;
	@%p1970 bra 	$L__BB8_781;
	shl.b64 	%rd42196, %rd54371, 3;
	add.s64 	%rd42197, %rd54209, %rd42196;
	ld.u64 	%rd42198, [%rd42197];
	mad.lo.s64 	%rd42199, %rd42198, 2654435761, %rd54379;
	shl.b64 	%rd42200, %rd42199, 13;
	add.s64 	%rd42201, %rd42200, %rd42199;
	shr.u64 	%rd42202, %rd42201, 7;
	xor.b64  	%rd42203, %rd42202, %rd42201;
	shl.b64 	%rd42204, %rd42203, 3;
	add.s64 	%rd42205, %rd42204, %rd42203;
	shr.u64 	%rd42206, %rd42205, 17;
	xor.b64  	%rd42207, %rd42206, %rd42205;
	shl.b64 	%rd42208, %rd42207, 5;
	add.s64 	%rd42209, %rd42208, %rd42207;
	ld.u64 	%rd42210, [%rd42197+8];
	mad.lo.s64 	%rd42211, %rd42210, 2654435761, %rd42209;
	shl.b64 	%rd42212, %rd42211, 13;
	add.s64 	%rd42213, %rd42212, %rd42211;
	shr.u64 	%rd42214, %rd42213, 7;
	xor.b64  	%rd42215, %rd42214, %rd42213;
	shl.b64 	%rd42216, %rd42215, 3;
	add.s64 	%rd42217, %rd42216, %rd42215;
	shr.u64 	%rd42218, %rd42217, 17;
	xor.b64  	%rd42219, %rd42218, %rd42217;
	shl.b64 	%rd42220, %rd42219, 5;
	add.s64 	%rd54379, %rd42220, %rd42219;
	add.s64 	%rd54371, %rd54371, 2;
$L__BB8_781:
	@%p1953 bra 	$L__BB8_783;
	shl.b64 	%rd42221, %rd54371, 3;
	add.s64 	%rd42222, %rd54209, %rd42221;
	ld.u64 	%rd42223, [%rd42222];
	mad.lo.s64 	%rd42224, %rd42223, 2654435761, %rd54379;
	shl.b64 	%rd42225, %rd42224, 13;
	add.s64 	%rd42226, %rd42225, %rd42224;
	shr.u64 	%rd42227, %rd42226, 7;
	xor.b64  	%rd42228, %rd42227, %rd42226;
	shl.b64 	%rd42229, %rd42228, 3;
	add.s64 	%rd42230, %rd42229, %rd42228;
	shr.u64 	%rd42231, %rd42230, 17;
	xor.b64  	%rd42232, %rd42231, %rd42230;
	shl.b64 	%rd42233, %rd42232, 5;
	add.s64 	%rd54379, %rd42233, %rd42232;
$L__BB8_783:
	setp.lt.u64 	%p1972, %rd54366, %rd54379;
	mov.u64 	%rd54381, %rd54080;
	@%p1972 bra 	$L__BB8_784;
	bra.uni 	$L__BB8_789;
$L__BB8_784:
	mov.u64 	%rd54381, %rd54209;
	mov.u64 	%rd54209, %rd54080;
	bra.uni 	$L__BB8_789;
$L__BB8_785:
	setp.eq.s32 	%p1973, %r1, 0;
	mov.u64 	%rd54381, %rd54080;
	@%p1973 bra 	$L__BB8_789;
	mov.b64 	%rd54380, 0;
$L__BB8_787:
	shl.b64 	%rd42235, %rd54380, 3;
	add.s64 	%rd42236, %rd54080, %rd42235;
	ld.u64 	%rd1513, [%rd42236];
	add.s64 	%rd42237, %rd54209, %rd42235;
	ld.u64 	%rd1514, [%rd42237];
	setp.lt.u64 	%p1974, %rd1513, %rd1514;
	@%p1974 bra 	$L__BB8_784;
	setp.le.u64 	%p1975, %rd1513, %rd1514;
	add.s64 	%rd54380, %rd54380, 1;
	setp.lt.u64 	%p1976, %rd54380, %rd13;
	and.pred  	%p1977, %p1975, %p1976;
	mov.u64 	%rd54381, %rd54080;
	@%p1977 bra 	$L__BB8_787;
$L__BB8_789:
	setp.eq.s64 	%p1978, %rd180, 0;
	mov.b64 	%rd54386, -3750763034362895579;
	mov.b64 	%rd54387, 0;
	@%p1978 bra 	$L__BB8_792;
	and.b64  	%rd1518, %rd2, -2;
	mov.b64 	%rd54386, -3750763034362895579;
	mov.b64 	%rd54387, 0;
	mov.u64 	%rd54385, %rd54387;
$L__BB8_791:
	shl.b64 	%rd42244, %rd54387, 3;
	add.s64 	%rd42245, %rd54123, %rd42244;
	ld.u64 	%rd42246, [%rd42245];
	and.b64  	%rd42247, %rd42246, 255;
	xor.b64  	%rd42248, %rd42247, %rd54386;
	mul.lo.s64 	%rd42249, %rd42248, 1099511628211;
	shr.u64 	%rd42250, %rd42246, 8;
	and.b64  	%rd42251, %rd42250, 255;
	xor.b64  	%rd42252, %rd42251, %rd42249;
	mul.lo.s64 	%rd42253, %rd42252, 1099511628211;
	shr.u64 	%rd42254, %rd42246, 16;
	and.b64  	%rd42255, %rd42254, 255;
	xor.b64  	%rd42256, %rd42255, %rd42253;
	mul.lo.s64 	%rd42257, %rd42256, 1099511628211;
	shr.u64 	%rd42258, %rd42246, 24;
	and.b64  	%rd42259, %rd42258, 255;
	xor.b64  	%rd42260, %rd42259, %rd42257;
	mul.lo.s64 	%rd42261, %rd42260, 1099511628211;
	shr.u64 	%rd42262, %rd42246, 32;
	and.b64  	%rd42263, %rd42262, 255;
	xor.b64  	%rd42264, %rd42263, %rd42261;
	mul.lo.s64 	%rd42265, %rd42264, 1099511628211;
	shr.u64 	%rd42266, %rd42246, 40;
	and.b64  	%rd42267, %rd42266, 255;
	xor.b64  	%rd42268, %rd42267, %rd42265;
	mul.lo.s64 	%rd42269, %rd42268, 1099511628211;
	shr.u64 	%rd42270, %rd42246, 48;
	and.b64  	%rd42271, %rd42270, 255;
	xor.b64  	%rd42272, %rd42271, %rd42269;
	mul.lo.s64 	%rd42273, %rd42272, 1099511628211;
	shr.u64 	%rd42274, %rd42246, 56;
	xor.b64  	%rd42275, %rd42274, %rd42273;
	mul.lo.s64 	%rd42276, %rd42275, 1099511628211;
	ld.u64 	%rd42277, [%rd42245+8];
	and.b64  	%rd42278, %rd42277, 255;
	xor.b64  	%rd42279, %rd42278, %rd42276;
	mul.lo.s64 	%rd42280, %rd42279, 1099511628211;
	shr.u64 	%rd42281, %rd42277, 8;
	and.b64  	%rd42282, %rd42281, 255;
	xor.b64  	%rd42283, %rd42282, %rd42280;
	mul.lo.s64 	%rd42284, %rd42283, 1099511628211;
	shr.u64 	%rd42285, %rd42277, 16;
	and.b64  	%rd42286, %rd42285, 255;
	xor.b64  	%rd42287, %rd42286, %rd42284;
	mul.lo.s64 	%rd42288, %rd42287, 1099511628211;
	shr.u64 	%rd42289, %rd42277, 24;
	and.b64  	%rd42290, %rd42289, 255;
	xor.b64  	%rd42291, %rd42290, %rd42288;
	mul.lo.s64 	%rd42292, %rd42291, 1099511628211;
	shr.u64 	%rd42293, %rd42277, 32;
	and.b64  	%rd42294, %rd42293, 255;
	xor.b64  	%rd42295, %rd42294, %rd42292;
	mul.lo.s64 	%rd42296, %rd42295, 1099511628211;
	shr.u64 	%rd42297, %rd42277, 40;
	and.b64  	%rd42298, %rd42297, 255;
	xor.b64  	%rd42299, %rd42298, %rd42296;
	mul.lo.s64 	%rd42300, %rd42299, 1099511628211;
	shr.u64 	%rd42301, %rd42277, 48;
	and.b64  	%rd42302, %rd42301, 255;
	xor.b64  	%rd42303, %rd42302, %rd42300;
	mul.lo.s64 	%rd42304, %rd42303, 1099511628211;
	shr.u64 	%rd42305, %rd42277, 56;
	xor.b64  	%rd42306, %rd42305, %rd42304;
	mul.lo.s64 	%rd54386, %rd42306, 1099511628211;
	add.s64 	%rd54387, %rd54387, 2;
	add.s64 	%rd54385, %rd54385, 2;
	setp.ne.s64 	%p1979, %rd54385, %rd1518;
	@%p1979 bra 	$L__BB8_791;
$L__BB8_792:
	setp.eq.s64 	%p1980, %rd185, 0;
	@%p1980 bra 	$L__BB8_794;
	shl.b64 	%rd42307, %rd54387, 3;
	add.s64 	%rd42308, %rd54123, %rd42307;
	ld.u64 	%rd42309, [%rd42308];
	and.b64  	%rd42310, %rd42309, 255;
	xor.b64  	%rd42311, %rd42310, %rd54386;
	mul.lo.s64 	%rd42312, %rd42311, 1099511628211;
	shr.u64 	%rd42313, %rd42309, 8;
	and.b64  	%rd42314, %rd42313, 255;
	xor.b64  	%rd42315, %rd42314, %rd42312;
	mul.lo.s64 	%rd42316, %rd42315, 1099511628211;
	shr.u64 	%rd42317, %rd42309, 16;
	and.b64  	%rd42318, %rd42317, 255;
	xor.b64  	%rd42319, %rd42318, %rd42316;
	mul.lo.s64 	%rd42320, %rd42319, 1099511628211;
	shr.u64 	%rd42321, %rd42309, 24;
	and.b64  	%rd42322, %rd42321, 255;
	xor.b64  	%rd42323, %rd42322, %rd42320;
	mul.lo.s64 	%rd42324, %rd42323, 1099511628211;
	shr.u64 	%rd42325, %rd42309, 32;
	and.b64  	%rd42326, %rd42325, 255;
	xor.b64  	%rd42327, %rd42326, %rd42324;
	mul.lo.s64 	%rd42328, %rd42327, 1099511628211;
	shr.u64 	%rd42329, %rd42309, 40;
	and.b64  	%rd42330, %rd42329, 255;
	xor.b64  	%rd42331, %rd42330, %rd42328;
	mul.lo.s64 	%rd42332, %rd42331, 1099511628211;
	shr.u64 	%rd42333, %rd42309, 48;
	and.b64  	%rd42334, %rd42333, 255;
	xor.b64  	%rd42335, %rd42334, %rd42332;
	mul.lo.s64 	%rd42336, %rd42335, 1099511628211;
	shr.u64 	%rd42337, %rd42309, 56;
	xor.b64  	%rd42338, %rd42337, %rd42336;
	mul.lo.s64 	%rd54386, %rd42338, 1099511628211;
$L__BB8_794:
	mov.b64 	%rd54393, -3750763034362895579;
	mov.b64 	%rd54394, 0;
	@%p1978 bra 	$L__BB8_797;
	and.b64  	%rd1530, %rd2, -2;
	mov.b64 	%rd54393, -3750763034362895579;
	mov.b64 	%rd54394, 0;
	mov.u64 	%rd54392, %rd54394;
$L__BB8_796:
	shl.b64 	%rd42344, %rd54394, 3;
	add.s64 	%rd42345, %rd54252, %rd42344;
	ld.u64 	%rd42346, [%rd42345];
	and.b64  	%rd42347, %rd42346, 255;
	xor.b64  	%rd42348, %rd42347, %rd54393;
	mul.lo.s64 	%rd42349, %rd42348, 1099511628211;
	shr.u64 	%rd42350, %rd42346, 8;
	and.b64  	%rd42351, %rd42350, 255;
	xor.b64  	%rd42352, %rd42351, %rd42349;
	mul.lo.s64 	%rd42353, %rd42352, 1099511628211;
	shr.u64 	%rd42354, %rd42346, 16;
	and.b64  	%rd42355, %rd42354, 255;
	xor.b64  	%rd42356, %rd42355, %rd42353;
	mul.lo.s64 	%rd42357, %rd42356, 1099511628211;
	shr.u64 	%rd42358, %rd42346, 24;
	and.b64  	%rd42359, %rd42358, 255;
	xor.b64  	%rd42360, %rd42359, %rd42357;
	mul.lo.s64 	%rd42361, %rd42360, 1099511628211;
	shr.u64 	%rd42362, %rd42346, 32;
	and.b64  	%rd42363, %rd42362, 255;
	xor.b64  	%rd42364, %rd42363, %rd42361;
	mul.lo.s64 	%rd42365, %rd42364, 1099511628211;
	shr.u64 	%rd42366, %rd42346, 40;
	and.b64  	%rd42367, %rd42366, 255;
	xor.b64  	%rd42368, %rd42367, %rd42365;
	mul.lo.s64 	%rd42369, %rd42368, 1099511628211;
	shr.u64 	%rd42370, %rd42346, 48;
	and.b64  	%rd42371, %rd42370, 255;
	xor.b64  	%rd42372, %rd42371, %rd42369;
	mul.lo.s64 	%rd42373, %rd42372, 1099511628211;
	shr.u64 	%rd42374, %rd42346, 56;
	xor.b64  	%rd42375, %rd42374, %rd42373;
	mul.lo.s64 	%rd42376, %rd42375, 1099511628211;
	ld.u64 	%rd42377, [%rd42345+8];
	and.b64  	%rd42378, %rd42377, 255;
	xor.b64  	%rd42379, %rd42378, %rd42376;
	mul.lo.s64 	%rd42380, %rd42379, 1099511628211;
	shr.u64 	%rd42381, %rd42377, 8;
	and.b64  	%rd42382, %rd42381, 255;
	xor.b64  	%rd42383, %rd42382, %rd42380;
	mul.lo.s64 	%rd42384, %rd42383, 1099511628211;
	shr.u64 	%rd42385, %rd42377, 16;
	and.b64  	%rd42386, %rd42385, 255;
	xor.b64  	%rd42387, %rd42386, %rd42384;
	mul.lo.s64 	%rd42388, %rd42387, 1099511628211;
	shr.u64 	%rd42389, %rd42377, 24;
	and.b64  	%rd42390, %rd42389, 255;
	xor.b64  	%rd42391, %rd42390, %rd42388;
	mul.lo.s64 	%rd42392, %rd42391, 1099511628211;
	shr.u64 	%rd42393, %rd42377, 32;
	and.b64  	%rd42394, %rd42393, 255;
	xor.b64  	%rd42395, %rd42394, %rd42392;
	mul.lo.s64 	%rd42396, %rd42395, 1099511628211;
	shr.u64 	%rd42397, %rd42377, 40;
	and.b64  	%rd42398, %rd42397, 255;
	xor.b64  	%rd42399, %rd42398, %rd42396;
	mul.lo.s64 	%rd42400, %rd42399, 1099511628211;
	shr.u64 	%rd42401, %rd42377, 48;
	and.b64  	%rd42402, %rd42401, 255;
	xor.b64  	%rd42403, %rd42402, %rd42400;
	mul.lo.s64 	%rd42404, %rd42403, 1099511628211;
	shr.u64 	%rd42405, %rd42377, 56;
	xor.b64  	%rd42406, %rd42405, %rd42404;
	mul.lo.s64 	%rd54393, %rd42406, 1099511628211;
	add.s64 	%rd54394, %rd54394, 2;
	add.s64 	%rd54392, %rd54392, 2;
	setp.ne.s64 	%p1982, %rd54392, %rd1530;
	@%p1982 bra 	$L__BB8_796;
$L__BB8_797:
	@%p1980 bra 	$L__BB8_799;
	shl.b64 	%rd42407, %rd54394, 3;
	add.s64 	%rd42408, %rd54252, %rd42407;
	ld.u64 	%rd42409, [%rd42408];
	and.b64  	%rd42410, %rd42409, 255;
	xor.b64  	%rd42411, %rd42410, %rd54393;
	mul.lo.s64 	%rd42412, %rd42411, 1099511628211;
	shr.u64 	%rd42413, %rd42409, 8;
	and.b64  	%rd42414, %rd42413, 255;
	xor.b64  	%rd42415, %rd42414, %rd42412;
	mul.lo.s64 	%rd42416, %rd42415, 1099511628211;
	shr.u64 	%rd42417, %rd42409, 16;
	and.b64  	%rd42418, %rd42417, 255;
	xor.b64  	%rd42419, %rd42418, %rd42416;
	mul.lo.s64 	%rd42420, %rd42419, 1099511628211;
	shr.u64 	%rd42421, %rd42409, 24;
	and.b64  	%rd42422, %rd42421, 255;
	xor.b64  	%rd42423, %rd42422, %rd42420;
	mul.lo.s64 	%rd42424, %rd42423, 1099511628211;
	shr.u64 	%rd42425, %rd42409, 32;
	and.b64  	%rd42426, %rd42425, 255;
	xor.b64  	%rd42427, %rd42426, %rd42424;
	mul.lo.s64 	%rd42428, %rd42427, 1099511628211;
	shr.u64 	%rd42429, %rd42409, 40;
	and.b64  	%rd42430, %rd42429, 255;
	xor.b64  	%rd42431, %rd42430, %rd42428;
	mul.lo.s64 	%rd42432, %rd42431, 1099511628211;
	shr.u64 	%rd42433, %rd42409, 48;
	and.b64  	%rd42434, %rd42433, 255;
	xor.b64  	%rd42435, %rd42434, %rd42432;
	mul.lo.s64 	%rd42436, %rd42435, 1099511628211;
	shr.u64 	%rd42437, %rd42409, 56;
	xor.b64  	%rd42438, %rd42437, %rd42436;
	mul.lo.s64 	%rd54393, %rd42438, 1099511628211;
$L__BB8_799:
	setp.eq.s64 	%p1984, %rd54386, %rd54393;
	@%p1984 bra 	$L__BB8_824;
	setp.lt.u64 	%p1985, %rd180, 7;
	mov.b64 	%rd54401, 0;
	mov.u64 	%rd54409, %rd54401;
	@%p1985 bra 	$L__BB8_803;
	and.b64  	%rd1542, %rd2, -8;
	mov.b64 	%rd54401, 0;
	mov.u64 	%rd54399, %rd54401;
$L__BB8_802:
	.pragma "nounroll";
	shl.b64 	%rd42442, %rd54401, 3;
	add.s64 	%rd42443, %rd54123, %rd42442;
	ld.u64 	%rd42444, [%rd42443];
	mad.lo.s64 	%rd42445, %rd42444, 2654435761, %rd54409;
	shl.b64 	%rd42446, %rd42445, 13;
	add.s64 	%rd42447, %rd42446, %rd42445;
	shr.u64 	%rd42448, %rd42447, 7;
	xor.b64  	%rd42449, %rd42448, %rd42447;
	shl.b64 	%rd42450, %rd42449, 3;
	add.s64 	%rd42451, %rd42450, %rd42449;
	shr.u64 	%rd42452, %rd42451, 17;
	xor.b64  	%rd42453, %rd42452, %rd42451;
	shl.b64 	%rd42454, %rd42453, 5;
	add.s64 	%rd42455, %rd42454, %rd42453;
	ld.u64 	%rd42456, [%rd42443+8];
	mad.lo.s64 	%rd42457, %rd42456, 2654435761, %rd42455;
	shl.b64 	%rd42458, %rd42457, 13;
	add.s64 	%rd42459, %rd42458, %rd42457;
	shr.u64 	%rd42460, %rd42459, 7;
	xor.b64  	%rd42461, %rd42460, %rd42459;
	shl.b64 	%rd42462, %rd42461, 3;
	add.s64 	%rd42463, %rd42462, %rd42461;
	shr.u64 	%rd42464, %rd42463, 17;
	xor.b64  	%rd42465, %rd42464, %rd42463;
	shl.b64 	%rd42466, %rd42465, 5;
	add.s64 	%rd42467, %rd42466, %rd42465;
	ld.u64 	%rd42468, [%rd42443+16];
	mad.lo.s64 	%rd42469, %rd42468, 2654435761, %rd42467;
	shl.b64 	%rd42470, %rd42469, 13;
	add.s64 	%rd42471, %rd42470, %rd42469;
	shr.u64 	%rd42472, %rd42471, 7;
	xor.b64  	%rd42473, %rd42472, %rd42471;
	shl.b64 	%rd42474, %rd42473, 3;
	add.s64 	%rd42475, %rd42474, %rd42473;
	shr.u64 	%rd42476, %rd42475, 17;
	xor.b64  	%rd42477, %rd42476, %rd42475;
	shl.b64 	%rd42478, %rd42477, 5;
	add.s64 	%rd42479, %rd42478, %rd42477;
	ld.u64 	%rd42480, [%rd42443+24];
	mad.lo.s64 	%rd42481, %rd42480, 2654435761, %rd42479;
	shl.b64 	%rd42482, %rd42481, 13;
	add.s64 	%rd42483, %rd42482, %rd42481;
	shr.u64 	%rd42484, %rd42483, 7;
	xor.b64  	%rd42485, %rd42484, %rd42483;
	shl.b64 	%rd42486, %rd42485, 3;
	add.s64 	%rd42487, %rd42486, %rd42485;
	shr.u64 	%rd42488, %rd42487, 17;
	xor.b64  	%rd42489, %rd42488, %rd42487;
	shl.b64 	%rd42490, %rd42489, 5;
	add.s64 	%rd42491, %rd42490, %rd42489;
	ld.u64 	%rd42492, [%rd42443+32];
	mad.lo.s64 	%rd42493, %rd42492, 2654435761, %rd42491;
	shl.b64 	%rd42494, %rd42493, 13;
	add.s64 	%rd42495, %rd42494, %rd42493;
	shr.u64 	%rd42496, %rd42495, 7;
	xor.b64  	%rd42497, %rd42496, %rd42495;
	shl.b64 	%rd42498, %rd42497, 3;
	add.s64 	%rd42499, %rd42498, %rd42497;
	shr.u64 	%rd42500, %rd42499, 17;
	xor.b64  	%rd42501, %rd42500, %rd42499;
	shl.b64 	%rd42502, %rd42501, 5;
	add.s64 	%rd42503, %rd42502, %rd42501;
	ld.u64 	%rd42504, [%rd42443+40];
	mad.lo.s64 	%rd42505, %rd42504, 2654435761, %rd42503;
	shl.b64 	%rd42506, %rd42505, 13;
	add.s64 	%rd42507, %rd42506, %rd42505;
	shr.u64 	%rd42508, %rd42507, 7;
	xor.b64  	%rd42509, %rd42508, %rd42507;
	shl.b64 	%rd42510, %rd42509, 3;
	add.s64 	%rd42511, %rd42510, %rd42509;
	shr.u64 	%rd42512, %rd42511, 17;
	xor.b64  	%rd42513, %rd42512, %rd42511;
	shl.b64 	%rd42514, %rd42513, 5;
	add.s64 	%rd42515, %rd42514, %rd42513;
	ld.u64 	%rd42516, [%rd42443+48];
	mad.lo.s64 	%rd42517, %rd42516, 2654435761, %rd42515;
	shl.b64 	%rd42518, %rd42517, 13;
	add.s64 	%rd42519, %rd42518, %rd42517;
	shr.u64 	%rd42520, %rd42519, 7;
	xor.b64  	%rd42521, %rd42520, %rd42519;
	shl.b64 	%rd42522, %rd42521, 3;
	add.s64 	%rd42523, %rd42522, %rd42521;
	shr.u64 	%rd42524, %rd42523, 17;
	xor.b64  	%rd42525, %rd42524, %rd42523;
	shl.b64 	%rd42526, %rd42525, 5;
	add.s64 	%rd42527, %rd42526, %rd42525;
	ld.u64 	%rd42528, [%rd42443+56];
	mad.lo.s64 	%rd42529, %rd42528, 2654435761, %rd42527;
	shl.b64 	%rd42530, %rd42529, 13;
	add.s64 	%rd42531, %rd42530, %rd42529;
	shr.u64 	%rd42532, %rd42531, 7;
	xor.b64  	%rd42533, %rd42532, %rd42531;
	shl.b64 	%rd42534, %rd42533, 3;
	add.s64 	%rd42535, %rd42534, %rd42533;
	shr.u64 	%rd42536, %rd42535, 17;
	xor.b64  	%rd42537, %rd42536, %rd42535;
	shl.b64 	%rd42538, %rd42537, 5;
	add.s64 	%rd54409, %rd42538, %rd42537;
	add.s64 	%rd54401, %rd54401, 8;
	add.s64 	%rd54399, %rd54399, 8;
	setp.ne.s64 	%p1986, %rd54399, %rd1542;
	@%p1986 bra 	$L__BB8_802;
$L__BB8_803:
	setp.eq.s64 	%p1987, %rd181, 0;
	@%p1987 bra 	$L__BB8_811;
	setp.lt.u64 	%p1988, %rd181, 4;
	@%p1988 bra 	$L__BB8_806;
	shl.b64 	%rd42540, %rd54401, 3;
	add.s64 	%rd42541, %rd54123, %rd42540;
	ld.u64 	%rd42542, [%rd42541];
	mad.lo.s64 	%rd42543, %rd42542, 2654435761, %rd54409;
	shl.b64 	%rd42544, %rd42543, 13;
	add.s64 	%rd42545, %rd42544, %rd42543;
	shr.u64 	%rd42546, %rd42545, 7;
	xor.b64  	%rd42547, %rd42546, %rd42545;
	shl.b64 	%rd42548, %rd42547, 3;
	add.s64 	%rd42549, %rd42548, %rd42547;
	shr.u64 	%rd42550, %rd42549, 17;
	xor.b64  	%rd42551, %rd42550, %rd42549;
	shl.b64 	%rd42552, %rd42551, 5;
	add.s64 	%rd42553, %rd42552, %rd42551;
	ld.u64 	%rd42554, [%rd42541+8];
	mad.lo.s64 	%rd42555, %rd42554, 2654435761, %rd42553;
	shl.b64 	%rd42556, %rd42555, 13;
	add.s64 	%rd42557, %rd42556, %rd42555;
	shr.u64 	%rd42558, %rd42557, 7;
	xor.b64  	%rd42559, %rd42558, %rd42557;
	shl.b64 	%rd42560, %rd42559, 3;
	add.s64 	%rd42561, %rd42560, %rd42559;
	shr.u64 	%rd42562, %rd42561, 17;
	xor.b64  	%rd42563, %rd42562, %rd42561;
	shl.b64 	%rd42564, %rd42563, 5;
	add.s64 	%rd42565, %rd42564, %rd42563;
	ld.u64 	%rd42566, [%rd42541+16];
	mad.lo.s64 	%rd42567, %rd42566, 2654435761, %rd42565;
	shl.b64 	%rd42568, %rd42567, 13;
	add.s64 	%rd42569, %rd42568, %rd42567;
	shr.u64 	%rd42570, %rd42569, 7;
	xor.b64  	%rd42571, %rd42570, %rd42569;
	shl.b64 	%rd42572, %rd42571, 3;
	add.s64 	%rd42573, %rd42572, %rd42571;
	shr.u64 	%rd42574, %rd42573, 17;
	xor.b64  	%rd42575, %rd42574, %rd42573;
	shl.b64 	%rd42576, %rd42575, 5;
	add.s64 	%rd42577, %rd42576, %rd42575;
	ld.u64 	%rd42578, [%rd42541+24];
	mad.lo.s64 	%rd42579, %rd42578, 2654435761, %rd42577;
	shl.b64 	%rd42580, %rd42579, 13;
	add.s64 	%rd42581, %rd42580, %rd42579;
	shr.u64 	%rd42582, %rd42581, 7;
	xor.b64  	%rd42583, %rd42582, %rd42581;
	shl.b64 	%rd42584, %rd42583, 3;
	add.s64 	%rd42585, %rd42584, %rd42583;
	shr.u64 	%rd42586, %rd42585, 17;
	xor.b64  	%rd42587, %rd42586, %rd42585;
	shl.b64 	%rd42588, %rd42587, 5;
	add.s64 	%rd54409, %rd42588, %rd42587;
	add.s64 	%rd54401, %rd54401, 4;
$L__BB8_806:
	setp.eq.s64 	%p1989, %rd183, 0;
	@%p1989 bra 	$L__BB8_811;
	setp.eq.s64 	%p1990, %rd184, 0;
	@%p1990 bra 	$L__BB8_809;
	shl.b64 	%rd42590, %rd54401, 3;
	add.s64 	%rd42591, %rd54123, %rd42590;
	ld.u64 	%rd42592, [%rd42591];
	mad.lo.s64 	%rd42593, %rd42592, 2654435761, %rd54409;
	shl.b64 	%rd42594, %rd42593, 13;
	add.s64 	%rd42595, %rd42594, %rd42593;
	shr.u64 	%rd42596, %rd42595, 7;
	xor.b64  	%rd42597, %rd42596, %rd42595;
	shl.b64 	%rd42598, %rd42597, 3;
	add.s64 	%rd42599, %rd42598, %rd42597;
	shr.u64 	%rd42600, %rd42599, 17;
	xor.b64  	%rd42601, %rd42600, %rd42599;
	shl.b64 	%rd42602, %rd42601, 5;
	add.s64 	%rd42603, %rd42602, %rd42601;
	ld.u64 	%rd42604, [%rd42591+8];
	mad.lo.s64 	%rd42605, %rd42604, 2654435761, %rd42603;
	shl.b64 	%rd42606, %rd42605, 13;
	add.s64 	%rd42607, %rd42606, %rd42605;
	shr.u64 	%rd42608, %rd42607, 7;
	xor.b64  	%rd42609, %rd42608, %rd42607;
	shl.b64 	%rd42610, %rd42609, 3;
	add.s64 	%rd42611, %rd42610, %rd42609;
	shr.u64 	%rd42612, %rd42611, 17;
	xor.b64  	%rd42613, %rd42612, %rd42611;
	shl.b64 	%rd42614, %rd42613, 5;
	add.s64 	%rd54409, %rd42614, %rd42613;
	add.s64 	%rd54401, %rd54401, 2;
$L__BB8_809:
	@%p1980 bra 	$L__BB8_811;
	shl.b64 	%rd42615, %rd54401, 3;
	add.s64 	%rd42616, %rd54123, %rd42615;
	ld.u64 	%rd42617, [%rd42616];
	mad.lo.s64 	%rd42618, %rd42617, 2654435761, %rd54409;
	shl.b64 	%rd42619, %rd42618, 13;
	add.s64 	%rd42620, %rd42619, %rd42618;
	shr.u64 	%rd42621, %rd42620, 7;
	xor.b64  	%rd42622, %rd42621, %rd42620;
	shl.b64 	%rd42623, %rd42622, 3;
	add.s64 	%rd42624, %rd42623, %rd42622;
	shr.u64 	%rd42625, %rd42624, 17;
	xor.b64  	%rd42626, %rd42625, %rd42624;
	shl.b64 	%rd42627, %rd42626, 5;
	add.s64 	%rd54409, %rd42627, %rd42626;
$L__BB8_811:
	mov.b64 	%rd54414, 0;
	mov.u64 	%rd54422, %rd54414;
	@%p1985 bra 	$L__BB8_814;
	and.b64  	%rd1564, %rd2, -8;
	mov.b64 	%rd54414, 0;
	mov.u64 	%rd54412, %rd54414;
$L__BB8_813:
	.pragma "nounroll";
	shl.b64 	%rd42631, %rd54414, 3;
	add.s64 	%rd42632, %rd54252, %rd42631;
	ld.u64 	%rd42633, [%rd42632];
	mad.lo.s64 	%rd42634, %rd42633, 2654435761, %rd54422;
	shl.b64 	%rd42635, %rd42634, 13;
	add.s64 	%rd42636, %rd42635, %rd42634;
	shr.u64 	%rd42637, %rd42636, 7;
	xor.b64  	%rd42638, %rd42637, %rd42636;
	shl.b64 	%rd42639, %rd42638, 3;
	add.s64 	%rd42640, %rd42639, %rd42638;
	shr.u64 	%rd42641, %rd42640, 17;
	xor.b64  	%rd42642, %rd42641, %rd42640;
	shl.b64 	%rd42643, %rd42642, 5;
	add.s64 	%rd42644, %rd42643, %rd42642;
	ld.u64 	%rd42645, [%rd42632+8];
	mad.lo.s64 	%rd42646, %rd42645, 2654435761, %rd42644;
	shl.b64 	%rd42647, %rd42646, 13;
	add.s64 	%rd42648, %rd42647, %rd42646;
	shr.u64 	%rd42649, %rd42648, 7;
	xor.b64  	%rd42650, %rd42649, %rd42648;
	shl.b64 	%rd42651, %rd42650, 3;
	add.s64 	%rd42652, %rd42651, %rd42650;
	shr.u64 	%rd42653, %rd42652, 17;
	xor.b64  	%rd42654, %rd42653, %rd42652;
	shl.b64 	%rd42655, %rd42654, 5;
	add.s64 	%rd42656, %rd42655, %rd42654;
	ld.u64 	%rd42657, [%rd42632+16];
	mad.lo.s64 	%rd42658, %rd42657, 2654435761, %rd42656;
	shl.b64 	%rd42659, %rd42658, 13;
	add.s64 	%rd42660, %rd42659, %rd42658;
	shr.u64 	%rd42661, %rd42660, 7;
	xor.b64  	%rd42662, %rd42661, %rd42660;
	shl.b64 	%rd42663, %rd42662, 3;
	add.s64 	%rd42664, %rd42663, %rd42662;
	shr.u64 	%rd42665, %rd42664, 17;
	xor.b64  	%rd42666, %rd42665, %rd42664;
	shl.b64 	%rd42667, %rd42666, 5;
	add.s64 	%rd42668, %rd42667, %rd42666;
	ld.u64 	%rd42669, [%rd42632+24];
	mad.lo.s64 	%rd42670, %rd42669, 2654435761, %rd42668;
	shl.b64 	%rd42671, %rd42670, 13;
	add.s64 	%rd42672, %rd42671, %rd42670;
	shr.u64 	%rd42673, %rd42672, 7;
	xor.b64  	%rd42674, %rd42673, %rd42672;
	shl.b64 	%rd42675, %rd42674, 3;
	add.s64 	%rd42676, %rd42675, %rd42674;
	shr.u64 	%rd42677, %rd42676, 17;
	xor.b64  	%rd42678, %rd42677, %rd42676;
	shl.b64 	%rd42679, %rd42678, 5;
	add.s64 	%rd42680, %rd42679, %rd42678;
	ld.u64 	%rd42681, [%rd42632+32];
	mad.lo.s64 	%rd42682, %rd42681, 2654435761, %rd42680;
	shl.b64 	%rd42683, %rd42682, 13;
	add.s64 	%rd42684, %rd42683, %rd42682;
	shr.u64 	%rd42685, %rd42684, 7;
	xor.b64  	%rd42686, %rd42685, %rd42684;
	shl.b64 	%rd42687, %rd42686, 3;
	add.s64 	%rd42688, %rd42687, %rd42686;
	shr.u64 	%rd42689, %rd42688, 17;
	xor.b64  	%rd42690, %rd42689, %rd42688;
	shl.b64 	%rd42691, %rd42690, 5;
	add.s64 	%rd42692, %rd42691, %rd42690;
	ld.u64 	%rd42693, [%rd42632+40];
	mad.lo.s64 	%rd42694, %rd42693, 2654435761, %rd42692;
	shl.b64 	%rd42695, %rd42694, 13;
	add.s64 	%rd42696, %rd42695, %rd42694;
	shr.u64 	%rd42697, %rd42696, 7;
	xor.b64  	%rd42698, %rd42697, %rd42696;
	shl.b64 	%rd42699, %rd42698, 3;
	add.s64 	%rd42700, %rd42699, %rd42698;
	shr.u64 	%rd42701, %rd42700, 17;
	xor.b64  	%rd42702, %rd42701, %rd42700;
	shl.b64 	%rd42703, %rd42702, 5;
	add.s64 	%rd42704, %rd42703, %rd42702;
	ld.u64 	%rd42705, [%rd42632+48];
	mad.lo.s64 	%rd42706, %rd42705, 2654435761, %rd42704;
	shl.b64 	%rd42707, %rd42706, 13;
	add.s64 	%rd42708, %rd42707, %rd42706;
	shr.u64 	%rd42709, %rd42708, 7;
	xor.b64  	%rd42710, %rd42709, %rd42708;
	shl.b64 	%rd42711, %rd42710, 3;
	add.s64 	%rd42712, %rd42711, %rd42710;
	shr.u64 	%rd42713, %rd42712, 17;
	xor.b64  	%rd42714, %rd42713, %rd42712;
	shl.b64 	%rd42715, %rd42714, 5;
	add.s64 	%rd42716, %rd42715, %rd42714;
	ld.u64 	%rd42717, [%rd42632+56];
	mad.lo.s64 	%rd42718, %rd42717, 2654435761, %rd42716;
	shl.b64 	%rd42719, %rd42718, 13;
	add.s64 	%rd42720, %rd42719, %rd42718;
	shr.u64 	%rd42721, %rd42720, 7;
	xor.b64  	%rd42722, %rd42721, %rd42720;
	shl.b64 	%rd42723, %rd42722, 3;
	add.s64 	%rd42724, %rd42723, %rd42722;
	shr.u64 	%rd42725, %rd42724, 17;
	xor.b64  	%rd42726, %rd42725, %rd42724;
	shl.b64 	%rd42727, %rd42726, 5;
	add.s64 	%rd54422, %rd42727, %rd42726;
	add.s64 	%rd54414, %rd54414, 8;
	add.s64 	%rd54412, %rd54412, 8;
	setp.ne.s64 	%p1993, %rd54412, %rd1564;
	@%p1993 bra 	$L__BB8_813;
$L__BB8_814:
	@%p1987 bra 	$L__BB8_822;
	setp.lt.u64 	%p1995, %rd182, 3;
	@%p1995 bra 	$L__BB8_817;
	shl.b64 	%rd42729, %rd54414, 3;
	add.s64 	%rd42730, %rd54252, %rd42729;
	ld.u64 	%rd42731, [%rd42730];
	mad.lo.s64 	%rd42732, %rd42731, 2654435761, %rd54422;
	shl.b64 	%rd42733, %rd42732, 13;
	add.s64 	%rd42734, %rd42733, %rd42732;
	shr.u64 	%rd42735, %rd42734, 7;
	xor.b64  	%rd42736, %rd42735, %rd42734;
	shl.b64 	%rd42737, %rd42736, 3;
	add.s64 	%rd42738, %rd42737, %rd42736;
	shr.u64 	%rd42739, %rd42738, 17;
	xor.b64  	%rd42740, %rd42739, %rd42738;
	shl.b64 	%rd42741, %rd42740, 5;
	add.s64 	%rd42742, %rd42741, %rd42740;
	ld.u64 	%rd42743, [%rd42730+8];
	mad.lo.s64 	%rd42744, %rd42743, 2654435761, %rd42742;
	shl.b64 	%rd42745, %rd42744, 13;
	add.s64 	%rd42746, %rd42745, %rd42744;
	shr.u64 	%rd42747, %rd42746, 7;
	xor.b64  	%rd42748, %rd42747, %rd42746;
	shl.b64 	%rd42749, %rd42748, 3;
	add.s64 	%rd42750, %rd42749, %rd42748;
	shr.u64 	%rd42751, %rd42750, 17;
	xor.b64  	%rd42752, %rd42751, %rd42750;
	shl.b64 	%rd42753, %rd42752, 5;
	add.s64 	%rd42754, %rd42753, %rd42752;
	ld.u64 	%rd42755, [%rd42730+16];
	mad.lo.s64 	%rd42756, %rd42755, 2654435761, %rd42754;
	shl.b64 	%rd42757, %rd42756, 13;
	add.s64 	%rd42758, %rd42757, %rd42756;
	shr.u64 	%rd42759, %rd42758, 7;
	xor.b64  	%rd42760, %rd42759, %rd42758;
	shl.b64 	%rd42761, %rd42760, 3;
	add.s64 	%rd42762, %rd42761, %rd42760;
	shr.u64 	%rd42763, %rd42762, 17;
	xor.b64  	%rd42764, %rd42763, %rd42762;
	shl.b64 	%rd42765, %rd42764, 5;
	add.s64 	%rd42766, %rd42765, %rd42764;
	ld.u64 	%rd42767, [%rd42730+24];
	mad.lo.s64 	%rd42768, %rd42767, 2654435761, %rd42766;
	shl.b64 	%rd42769, %rd42768, 13;
	add.s64 	%rd42770, %rd42769, %rd42768;
	shr.u64 	%rd42771, %rd42770, 7;
	xor.b64  	%rd42772, %rd42771, %rd42770;
	shl.b64 	%rd42773, %rd42772, 3;
	add.s64 	%rd42774, %rd42773, %rd42772;
	shr.u64 	%rd42775, %rd42774, 17;
	xor.b64  	%rd42776, %rd42775, %rd42774;
	shl.b64 	%rd42777, %rd42776, 5;
	add.s64 	%rd54422, %rd42777, %rd42776;
	add.s64 	%rd54414, %rd54414, 4;
$L__BB8_817:
	setp.eq.s64 	%p1996, %rd183, 0;
	@%p1996 bra 	$L__BB8_822;
	setp.eq.s64 	%p1997, %rd184, 0;
	@%p1997 bra 	$L__BB8_820;
	shl.b64 	%rd42779, %rd54414, 3;
	add.s64 	%rd42780, %rd54252, %rd42779;
	ld.u64 	%rd42781, [%rd42780];
	mad.lo.s64 	%rd42782, %rd42781, 2654435761, %rd54422;
	shl.b64 	%rd42783, %rd42782, 13;
	add.s64 	%rd42784, %rd42783, %rd42782;
	shr.u64 	%rd42785, %rd42784, 7;
	xor.b64  	%rd42786, %rd42785, %rd42784;
	shl.b64 	%rd42787, %rd42786, 3;
	add.s64 	%rd42788, %rd42787, %rd42786;
	shr.u64 	%rd42789, %rd42788, 17;
	xor.b64  	%rd42790, %rd42789, %rd42788;
	shl.b64 	%rd42791, %rd42790, 5;
	add.s64 	%rd42792, %rd42791, %rd42790;
	ld.u64 	%rd42793, [%rd42780+8];
	mad.lo.s64 	%rd42794, %rd42793, 2654435761, %rd42792;
	shl.b64 	%rd42795, %rd42794, 13;
	add.s64 	%rd42796, %rd42795, %rd42794;
	shr.u64 	%rd42797, %rd42796, 7;
	xor.b64  	%rd42798, %rd42797, %rd42796;
	shl.b64 	%rd42799, %rd42798, 3;
	add.s64 	%rd42800, %rd42799, %rd42798;
	shr.u64 	%rd42801, %rd42800, 17;
	xor.b64  	%rd42802, %rd42801, %rd42800;
	shl.b64 	%rd42803, %rd42802, 5;
	add.s64 	%rd54422, %rd42803, %rd42802;
	add.s64 	%rd54414, %rd54414, 2;
$L__BB8_820:
	@%p1980 bra 	$L__BB8_822;
	shl.b64 	%rd42804, %rd54414, 3;
	add.s64 	%rd42805, %rd54252, %rd42804;
	ld.u64 	%rd42806, [%rd42805];
	mad.lo.s64 	%rd42807, %rd42806, 2654435761, %rd54422;
	shl.b64 	%rd42808, %rd42807, 13;
	add.s64 	%rd42809, %rd42808, %rd42807;
	shr.u64 	%rd42810, %rd42809, 7;
	xor.b64  	%rd42811, %rd42810, %rd42809;
	shl.b64 	%rd42812, %rd42811, 3;
	add.s64 	%rd42813, %rd42812, %rd42811;
	shr.u64 	%rd42814, %rd42813, 17;
	xor.b64  	%rd42815, %rd42814, %rd42813;
	shl.b64 	%rd42816, %rd42815, 5;
	add.s64 	%rd54422, %rd42816, %rd42815;
$L__BB8_822:
	setp.lt.u64 	%p1999, %rd54409, %rd54422;
	mov.u64 	%rd54424, %rd54123;
	@%p1999 bra 	$L__BB8_823;
	bra.uni 	$L__BB8_828;
$L__BB8_823:
	mov.u64 	%rd54424, %rd54252;
	mov.u64 	%rd54252, %rd54123;
	bra.uni 	$L__BB8_828;
$L__BB8_824:
	setp.eq.s32 	%p2000, %r1, 0;
	mov.u64 	%rd54424, %rd54123;
	@%p2000 bra 	$L__BB8_828;
	mov.b64 	%rd54423, 0;
$L__BB8_826:
	shl.b64 	%rd42818, %rd54423, 3;
	add.s64 	%rd42819, %rd54123, %rd42818;
	ld.u64 	%rd1587, [%rd42819];
	add.s64 	%rd42820, %rd54252, %rd42818;
	ld.u64 	%rd1588, [%rd42820];
	setp.lt.u64 	%p2001, %rd1587, %rd1588;
	@%p2001 bra 	$L__BB8_823;
	setp.le.u64 	%p2002, %rd1587, %rd1588;
	add.s64 	%rd54423, %rd54423, 1;
	setp.lt.u64 	%p2003, %rd54423, %rd13;
	and.pred  	%p2004, %p2002, %p2003;
	mov.u64 	%rd54424, %rd54123;
	@%p2004 bra 	$L__BB8_826;
$L__BB8_828:
	setp.eq.s64 	%p2005, %rd180, 0;
	mov.b64 	%rd54429, -3750763034362895579;
	mov.b64 	%rd54430, 0;
	@%p2005 bra 	$L__BB8_831;
	and.b64  	%rd1592, %rd2, -2;
	mov.b64 	%rd54429, -3750763034362895579;
	mov.b64 	%rd54430, 0;
	mov.u64 	%rd54428, %rd54430;
$L__BB8_830:
	shl.b64 	%rd42827, %rd54430, 3;
	add.s64 	%rd42828, %rd54166, %rd42827;
	ld.u64 	%rd42829, [%rd42828];
	and.b64  	%rd42830, %rd42829, 255;
	xor.b64  	%rd42831, %rd42830, %rd54429;
	mul.lo.s64 	%rd42832, %rd42831, 1099511628211;
	shr.u64 	%rd42833, %rd42829, 8;
	and.b64  	%rd42834, %rd42833, 255;
	xor.b64  	%rd42835, %rd42834, %rd42832;
	mul.lo.s64 	%rd42836, %rd42835, 1099511628211;
	shr.u64 	%rd42837, %rd42829, 16;
	and.b64  	%rd42838, %rd42837, 255;
	xor.b64  	%rd42839, %rd42838, %rd42836;
	mul.lo.s64 	%rd42840, %rd42839, 1099511628211;
	shr.u64 	%rd42841, %rd42829, 24;
	and.b64  	%rd42842, %rd42841, 255;
	xor.b64  	%rd42843, %rd42842, %rd42840;
	mul.lo.s64 	%rd42844, %rd42843, 1099511628211;
	shr.u64 	%rd42845, %rd42829, 32;
	and.b64  	%rd42846, %rd42845, 255;
	xor.b64  	%rd42847, %rd42846, %rd42844;
	mul.lo.s64 	%rd42848, %rd42847, 1099511628211;
	shr.u64 	%rd42849, %rd42829, 40;
	and.b64  	%rd42850, %rd42849, 255;
	xor.b64  	%rd42851, %rd42850, %rd42848;
	mul.lo.s64 	%rd42852, %rd42851, 1099511628211;
	shr.u64 	%rd42853, %rd42829, 48;
	and.b64  	%rd42854, %rd42853, 255;
	xor.b64  	%rd42855, %rd42854, %rd42852;
	mul.lo.s64 	%rd42856, %rd42855, 1099511628211;
	shr.u64 	%rd42857, %rd42829, 56;
	xor.b64  	%rd42858, %rd42857, %rd42856;
	mul.lo.s64 	%rd42859, %rd42858, 1099511628211;
	ld.u64 	%rd42860, [%rd42828+8];
	and.b64  	%rd42861, %rd42860, 255;
	xor.b64  	%rd42862, %rd42861, %rd42859;
	mul.lo.s64 	%rd42863, %rd42862, 1099511628211;
	shr.u64 	%rd42864, %rd42860, 8;
	and.b64  	%rd42865, %rd42864, 255;
	xor.b64  	%rd42866, %rd42865, %rd42863;
	mul.lo.s64 	%rd42867, %rd42866, 1099511628211;
	shr.u64 	%rd42868, %rd42860, 16;
	and.b64  	%rd42869, %rd42868, 255;
	xor.b64  	%rd42870, %rd42869, %rd42867;
	mul.lo.s64 	%rd42871, %rd42870, 1099511628211;
	shr.u64 	%rd42872, %rd42860, 24;
	and.b64  	%rd42873, %rd42872, 255;
	xor.b64  	%rd42874, %rd42873, %rd42871;
	mul.lo.s64 	%rd42875, %rd42874, 1099511628211;
	shr.u64 	%rd42876, %rd42860, 32;
	and.b64  	%rd42877, %rd42876, 255;
	xor.b64  	%rd42878, %rd42877, %rd42875;
	mul.lo.s64 	%rd42879, %rd42878, 1099511628211;
	shr.u64 	%rd42880, %rd42860, 40;
	and.b64  	%rd42881, %rd42880, 255;
	xor.b64  	%rd42882, %rd42881, %rd42879;
	mul.lo.s64 	%rd42883, %rd42882, 1099511628211;
	shr.u64 	%rd42884, %rd42860, 48;
	and.b64  	%rd42885, %rd42884, 255;
	xor.b64  	%rd42886, %rd42885, %rd42883;
	mul.lo.s64 	%rd42887, %rd42886, 1099511628211;
	shr.u64 	%rd42888, %rd42860, 56;
	xor.b64  	%rd42889, %rd42888, %rd42887;
	mul.lo.s64 	%rd54429, %rd42889, 1099511628211;
	add.s64 	%rd54430, %rd54430, 2;
	add.s64 	%rd54428, %rd54428, 2;
	setp.ne.s64 	%p2006, %rd54428, %rd1592;
	@%p2006 bra 	$L__BB8_830;
$L__BB8_831:
	setp.eq.s64 	%p2007, %rd185, 0;
	@%p2007 bra 	$L__BB8_833;
	shl.b64 	%rd42890, %rd54430, 3;
	add.s64 	%rd42891, %rd54166, %rd42890;
	ld.u64 	%rd42892, [%rd42891];
	and.b64  	%rd42893, %rd42892, 255;
	xor.b64  	%rd42894, %rd42893, %rd54429;
	mul.lo.s64 	%rd42895, %rd42894, 1099511628211;
	shr.u64 	%rd42896, %rd42892, 8;
	and.b64  	%rd42897, %rd42896, 255;
	xor.b64  	%rd42898, %rd42897, %rd42895;
	mul.lo.s64 	%rd42899, %rd42898, 1099511628211;
	shr.u64 	%rd42900, %rd42892, 16;
	and.b64  	%rd42901, %rd42900, 255;
	xor.b64  	%rd42902, %rd42901, %rd42899;
	mul.lo.s64 	%rd42903, %rd42902, 1099511628211;
	shr.u64 	%rd42904, %rd42892, 24;
	and.b64  	%rd42905, %rd42904, 255;
	xor.b64  	%rd42906, %rd42905, %rd42903;
	mul.lo.s64 	%rd42907, %rd42906, 1099511628211;
	shr.u64 	%rd42908, %rd42892, 32;
	and.b64  	%rd42909, %rd42908, 255;
	xor.b64  	%rd42910, %rd42909, %rd42907;
	mul.lo.s64 	%rd42911, %rd42910, 1099511628211;
	shr.u64 	%rd42912, %rd42892, 40;
	and.b64  	%rd42913, %rd42912, 255;
	xor.b64  	%rd42914, %rd42913, %rd42911;
	mul.lo.s64 	%rd42915, %rd42914, 1099511628211;
	shr.u64 	%rd42916, %rd42892, 48;
	and.b64  	%rd42917, %rd42916, 255;
	xor.b64  	%rd42918, %rd42917, %rd42915;
	mul.lo.s64 	%rd42919, %rd42918, 1099511628211;
	shr.u64 	%rd42920, %rd42892, 56;
	xor.b64  	%rd42921, %rd42920, %rd42919;
	mul.lo.s64 	%rd54429, %rd42921, 1099511628211;
$L__BB8_833:
	mov.b64 	%rd54436, -3750763034362895579;
	mov.b64 	%rd54437, 0;
	@%p2005 bra 	$L__BB8_836;
	and.b64  	%rd1604, %rd2, -2;
	mov.b64 	%rd54436, -3750763034362895579;
	mov.b64 	%rd54437, 0;
	mov.u64 	%rd54435, %rd54437;
$L__BB8_835:
	shl.b64 	%rd42927, %rd54437, 3;
	add.s64 	%rd42928, %rd54295, %rd42927;
	ld.u64 	%rd42929, [%rd42928];
	and.b64  	%rd42930, %rd42929, 255;
	xor.b64  	%rd42931, %rd42930, %rd54436;
	mul.lo.s64 	%rd42932, %rd42931, 1099511628211;
	shr.u64 	%rd42933, %rd42929, 8;
	and.b64  	%rd42934, %rd42933, 255;
	xor.b64  	%rd42935, %rd42934, %rd42932;
	mul.lo.s64 	%rd42936, %rd42935, 1099511628211;
	shr.u64 	%rd42937, %rd42929, 16;
	and.b64  	%rd42938, %rd42937, 255;
	xor.b64  	%rd42939, %rd42938, %rd42936;
	mul.lo.s64 	%rd42940, %rd42939, 1099511628211;
	shr.u64 	%rd42941, %rd42929, 24;
	and.b64  	%rd42942, %rd42941, 255;
	xor.b64  	%rd42943, %rd42942, %rd42940;
	mul.lo.s64 	%rd42944, %rd42943, 1099511628211;
	shr.u64 	%rd42945, %rd42929, 32;
	and.b64  	%rd42946, %rd42945, 255;
	xor.b64  	%rd42947, %rd42946, %rd42944;
	mul.lo.s64 	%rd42948, %rd42947, 1099511628211;
	shr.u64 	%rd42949, %rd42929, 40;
	and.b64  	%rd42950, %rd42949, 255;
	xor.b64  	%rd42951, %rd42950, %rd42948;
	mul.lo.s64 	%rd42952, %rd42951, 1099511628211;
	shr.u64 	%rd42953, %rd42929, 48;
	and.b64  	%rd42954, %rd42953, 255;
	xor.b64  	%rd42955, %rd42954, %rd42952;
	mul.lo.s64 	%rd42956, %rd42955, 1099511628211;
	shr.u64 	%rd42957, %rd42929, 56;
	xor.b64  	%rd42958, %rd42957, %rd42956;
	mul.lo.s64 	%rd42959, %rd42958, 1099511628211;
	ld.u64 	%rd42960, [%rd42928+8];
	and.b64  	%rd42961, %rd42960, 255;
	xor.b64  	%rd42962, %rd42961, %rd42959;
	mul.lo.s64 	%rd42963, %rd42962, 1099511628211;
	shr.u64 	%rd42964, %rd42960, 8;
	and.b64  	%rd42965, %rd42964, 255;
	xor.b64  	%rd42966, %rd42965, %rd42963;
	mul.lo.s64 	%rd42967, %rd42966, 1099511628211;
	shr.u64 	%rd42968, %rd42960, 16;
	and.b64  	%rd42969, %rd42968, 255;
	xor.b64  	%rd42970, %rd42969, %rd42967;
	mul.lo.s64 	%rd42971, %rd42970, 1099511628211;
	shr.u64 	%rd42972, %rd42960, 24;
	and.b64  	%rd42973, %rd42972, 255;
	xor.b64  	%rd42974, %rd42973, %rd42971;
	mul.lo.s64 	%rd42975, %rd42974, 1099511628211;
	shr.u64 	%rd42976, %rd42960, 32;
	and.b64  	%rd42977, %rd42976, 255;
	xor.b64  	%rd42978, %rd42977, %rd42975;
	mul.lo.s64 	%rd42979, %rd42978, 1099511628211;
	shr.u64 	%rd42980, %rd42960, 40;
	and.b64  	%rd42981, %rd42980, 255;
	xor.b64  	%rd42982, %rd42981, %rd42979;
	mul.lo.s64 	%rd42983, %rd42982, 1099511628211;
	shr.u64 	%rd42984, %rd42960, 48;
	and.b64  	%rd42985, %rd42984, 255;
	xor.b64  	%rd42986, %rd42985, %rd42983;
	mul.lo.s64 	%rd42987, %rd42986, 1099511628211;
	shr.u64 	%rd42988, %rd42960, 56;
	xor.b64  	%rd42989, %rd42988, %rd42987;
	mul.lo.s64 	%rd54436, %rd42989, 1099511628211;
	add.s64 	%rd54437, %rd54437, 2;
	add.s64 	%rd54435, %rd54435, 2;
	setp.ne.s64 	%p2009, %rd54435, %rd1604;
	@%p2009 bra 	$L__BB8_835;
$L__BB8_836:
	@%p2007 bra 	$L__BB8_838;
	shl.b64 	%rd42990, %rd54437, 3;
	add.s64 	%rd42991, %rd54295, %rd42990;
	ld.u64 	%rd42992, [%rd42991];
	and.b64  	%rd42993, %rd42992, 255;
	xor.b64  	%rd42994, %rd42993, %rd54436;
	mul.lo.s64 	%rd42995, %rd42994, 1099511628211;
	shr.u64 	%rd42996, %rd42992, 8;
	and.b64  	%rd42997, %rd42996, 255;
	xor.b64  	%rd42998, %rd42997, %rd42995;
	mul.lo.s64 	%rd42999, %rd42998, 1099511628211;
	shr.u64 	%rd43000, %rd42992, 16;
	and.b64  	%rd43001, %rd43000, 255;
	xor.b64  	%rd43002, %rd43001, %rd42999;
	mul.lo.s64 	%rd43003, %rd43002, 1099511628211;
	shr.u64 	%rd43004, %rd42992, 24;
	and.b64  	%rd43005, %rd43004, 255;
	xor.b64  	%rd43006, %rd43005, %rd43003;
	mul.lo.s64 	%rd43007, %rd43006, 1099511628211;
	shr.u64 	%rd43008, %rd42992, 32;
	and.b64  	%rd43009, %rd43008, 255;
	xor.b64  	%rd43010, %rd43009, %rd43007;
	mul.lo.s64 	%rd43011, %rd43010, 1099511628211;
	shr.u64 	%rd43012, %rd42992, 40;
	and.b64  	%rd43013, %rd43012, 255;
	xor.b64  	%rd43014, %rd43013, %rd43011;
	mul.lo.s64 	%rd43015, %rd43014, 1099511628211;
	shr.u64 	%rd43016, %rd42992, 48;
	and.b64  	%rd43017, %rd43016, 255;
	xor.b64  	%rd43018, %rd43017, %rd43015;
	mul.lo.s64 	%rd43019, %rd43018, 1099511628211;
	shr.u64 	%rd43020, %rd42992, 56;
	xor.b64  	%rd43021, %rd43020, %rd43019;
	mul.lo.s64 	%rd54436, %rd43021, 1099511628211;
$L__BB8_838:
	setp.eq.s64 	%p2011, %rd54429, %rd54436;
	@%p2011 bra 	$L__BB8_863;
	setp.lt.u64 	%p2012, %rd180, 7;
	mov.b64 	%rd54444, 0;
	mov.u64 	%rd54452, %rd54444;
	@%p2012 bra 	$L__BB8_842;
	and.b64  	%rd1616, %rd2, -8;
	mov.b64 	%rd54444, 0;
	mov.u64 	%rd54442, %rd54444;
$L__BB8_841:
	.pragma "nounroll";
	shl.b64 	%rd43025, %rd54444, 3;
	add.s64 	%rd43026, %rd54166, %rd43025;
	ld.u64 	%rd43027, [%rd43026];
	mad.lo.s64 	%rd43028, %rd43027, 2654435761, %rd54452;
	shl.b64 	%rd43029, %rd43028, 13;
	add.s64 	%rd43030, %rd43029, %rd43028;
	shr.u64 	%rd43031, %rd43030, 7;
	xor.b64  	%rd43032, %rd43031, %rd43030;
	shl.b64 	%rd43033, %rd43032, 3;
	add.s64 	%rd43034, %rd43033, %rd43032;
	shr.u64 	%rd43035, %rd43034, 17;
	xor.b64  	%rd43036, %rd43035, %rd43034;
	shl.b64 	%rd43037, %rd43036, 5;
	add.s64 	%rd43038, %rd43037, %rd43036;
	ld.u64 	%rd43039, [%rd43026+8];
	mad.lo.s64 	%rd43040, %rd43039, 2654435761, %rd43038;
	shl.b64 	%rd43041, %rd43040, 13;
	add.s64 	%rd43042, %rd43041, %rd43040;
	shr.u64 	%rd43043, %rd43042, 7;
	xor.b64  	%rd43044, %rd43043, %rd43042;
	shl.b64 	%rd43045, %rd43044, 3;
	add.s64 	%rd43046, %rd43045, %rd43044;
	shr.u64 	%rd43047, %rd43046, 17;
	xor.b64  	%rd43048, %rd43047, %rd43046;
	shl.b64 	%rd43049, %rd43048, 5;
	add.s64 	%rd43050, %rd43049, %rd43048;
	ld.u64 	%rd43051, [%rd43026+16];
	mad.lo.s64 	%rd43052, %rd43051, 2654435761, %rd43050;
	shl.b64 	%rd43053, %rd43052, 13;
	add.s64 	%rd43054, %rd43053, %rd43052;
	shr.u64 	%rd43055, %rd43054, 7;
	xor.b64  	%rd43056, %rd43055, %rd43054;
	shl.b64 	%rd43057, %rd43056, 3;
	add.s64 	%rd43058, %rd43057, %rd43056;
	shr.u64 	%rd43059, %rd43058, 17;
	xor.b64  	%rd43060, %rd43059, %rd43058;
	shl.b64 	%rd43061, %rd43060, 5;
	add.s64 	%rd43062, %rd43061, %rd43060;
	ld.u64 	%rd43063, [%rd43026+24];
	mad.lo.s64 	%rd43064, %rd43063, 2654435761, %rd43062;
	shl.b64 	%rd43065, %rd43064, 13;
	add.s64 	%rd43066, %rd43065, %rd43064;
	shr.u64 	%rd43067, %rd43066, 7;
	xor.b64  	%rd43068, %rd43067, %rd43066;
	shl.b64 	%rd43069, %rd43068, 3;
	add.s64 	%rd43070, %rd43069, %rd43068;
	shr.u64 	%rd43071, %rd43070, 17;
	xor.b64  	%rd43072, %rd43071, %rd43070;
	shl.b64 	%rd43073, %rd43072, 5;
	add.s64 	%rd43074, %rd43073, %rd43072;
	ld.u64 	%rd43075, [%rd43026+32];
	mad.lo.s64 	%rd43076, %rd43075, 2654435761, %rd43074;
	shl.b64 	%rd43077, %rd43076, 13;
	add.s64 	%rd43078, %rd43077, %rd43076;
	shr.u64 	%rd43079, %rd43078, 7;
	xor.b64  	%rd43080, %rd43079, %rd43078;
	shl.b64 	%rd43081, %rd43080, 3;
	add.s64 	%rd43082, %rd43081, %rd43080;
	shr.u64 	%rd43083, %rd43082, 17;
	xor.b64  	%rd43084, %rd43083, %rd43082;
	shl.b64 	%rd43085, %rd43084, 5;
	add.s64 	%rd43086, %rd43085, %rd43084;
	ld.u64 	%rd43087, [%rd43026+40];
	mad.lo.s64 	%rd43088, %rd43087, 2654435761, %rd43086;
	shl.b64 	%rd43089, %rd43088, 13;
	add.s64 	%rd43090, %rd43089, %rd43088;
	shr.u64 	%rd43091, %rd43090, 7;
	xor.b64  	%rd43092, %rd43091, %rd43090;
	shl.b64 	%rd43093, %rd43092, 3;
	add.s64 	%rd43094, %rd43093, %rd43092;
	shr.u64 	%rd43095, %rd43094, 17;
	xor.b64  	%rd43096, %rd43095, %rd43094;
	shl.b64 	%rd43097, %rd43096, 5;
	add.s64 	%rd43098, %rd43097, %rd43096;
	ld.u64 	%rd43099, [%rd43026+48];
	mad.lo.s64 	%rd43100, %rd43099, 2654435761, %rd43098;
	shl.b64 	%rd43101, %rd43100, 13;
	add.s64 	%rd43102, %rd43101, %rd43100;
	shr.u64 	%rd43103, %rd43102, 7;
	xor.b64  	%rd43104, %rd43103, %rd43102;
	shl.b64 	%rd43105, %rd43104, 3;
	add.s64 	%rd43106, %rd43105, %rd43104;
	shr.u64 	%rd43107, %rd43106, 17;
	xor.b64  	%rd43108, %rd43107, %rd43106;
	shl.b64 	%rd43109, %rd43108, 5;
	add.s64 	%rd43110, %rd43109, %rd43108;
	ld.u64 	%rd43111, [%rd43026+56];
	mad.lo.s64 	%rd43112, %rd43111, 2654435761, %rd43110;
	shl.b64 	%rd43113, %rd43112, 13;
	add.s64 	%rd43114, %rd43113, %rd43112;
	shr.u64 	%rd43115, %rd43114, 7;
	xor.b64  	%rd43116, %rd43115, %rd43114;
	shl.b64 	%rd43117, %rd43116, 3;
	add.s64 	%rd43118, %rd43117, %rd43116;
	shr.u64 	%rd43119, %rd43118, 17;
	xor.b64  	%rd43120, %rd43119, %rd43118;
	shl.b64 	%rd43121, %rd43120, 5;
	add.s64 	%rd54452, %rd43121, %rd43120;
	add.s64 	%rd54444, %rd54444, 8;
	add.s64 	%rd54442, %rd54442, 8;
	setp.ne.s64 	%p2013, %rd54442, %rd1616;
	@%p2013 bra 	$L__BB8_841;
$L__BB8_842:
	setp.eq.s64 	%p2014, %rd181, 0;
	@%p2014 bra 	$L__BB8_850;
	setp.lt.u64 	%p2015, %rd181, 4;
	@%p2015 bra 	$L__BB8_845;
	shl.b64 	%rd43123, %rd54444, 3;
	add.s64 	%rd43124, %rd54166, %rd43123;
	ld.u64 	%rd43125, [%rd43124];
	mad.lo.s64 	%rd43126, %rd43125, 2654435761, %rd54452;
	shl.b64 	%rd43127, %rd43126, 13;
	add.s64 	%rd43128, %rd43127, %rd43126;
	shr.u64 	%rd43129, %rd43128, 7;
	xor.b64  	%rd43130, %rd43129, %rd43128;
	shl.b64 	%rd43131, %rd43130, 3;
	add.s64 	%rd43132, %rd43131, %rd43130;
	shr.u64 	%rd43133, %rd43132, 17;
	xor.b64  	%rd43134, %rd43133, %rd43132;
	shl.b64 	%rd43135, %rd43134, 5;
	add.s64 	%rd43136, %rd43135, %rd43134;
	ld.u64 	%rd43137, [%rd43124+8];
	mad.lo.s64 	%rd43138, %rd43137, 2654435761, %rd43136;
	shl.b64 	%rd43139, %rd43138, 13;
	add.s64 	%rd43140, %rd43139, %rd43138;
	shr.u64 	%rd43141, %rd43140, 7;
	xor.b64  	%rd43142, %rd43141, %rd43140;
	shl.b64 	%rd43143, %rd43142, 3;
	add.s64 	%rd43144, %rd43143, %rd43142;
	shr.u64 	%rd43145, %rd43144, 17;
	xor.b64  	%rd43146, %rd43145, %rd43144;
	shl.b64 	%rd43147, %rd43146, 5;
	add.s64 	%rd43148, %rd43147, %rd43146;
	ld.u64 	%rd43149, [%rd43124+16];
	mad.lo.s64 	%rd43150, %rd43149, 2654435761, %rd43148;
	shl.b64 	%rd43151, %rd43150, 13;
	add.s64 	%rd43152, %rd43151, %rd43150;
	shr.u64 	%rd43153, %rd43152, 7;
	xor.b64  	%rd43154, %rd43153, %rd43152;
	shl.b64 	%rd43155, %rd43154, 3;
	add.s64 	%rd43156, %rd43155, %rd43154;
	shr.u64 	%rd43157, %rd43156, 17;
	xor.b64  	%rd43158, %rd43157, %rd43156;
	shl.b64 	%rd43159, %rd43158, 5;
	add.s64 	%rd43160, %rd43159, %rd43158;
	ld.u64 	%rd43161, [%rd43124+24];
	mad.lo.s64 	%rd43162, %rd43161, 2654435761, %rd43160;
	shl.b64 	%rd43163, %rd43162, 13;
	add.s64 	%rd43164, %rd43163, %rd43162;
	shr.u64 	%rd43165, %rd43164, 7;
	xor.b64  	%rd43166, %rd43165, %rd43164;
	shl.b64 	%rd43167, %rd43166, 3;
	add.s64 	%rd43168, %rd43167, %rd43166;
	shr.u64 	%rd43169, %rd43168, 17;
	xor.b64  	%rd43170, %rd43169, %rd43168;
	shl.b64 	%rd43171, %rd43170, 5;
	add.s64 	%rd54452, %rd43171, %rd43170;
	add.s64 	%rd54444, %rd54444, 4;
$L__BB8_845:
	setp.eq.s64 	%p2016, %rd183, 0;
	@%p2016 bra 	$L__BB8_850;
	setp.eq.s64 	%p2017, %rd184, 0;
	@%p2017 bra 	$L__BB8_848;
	shl.b64 	%rd43173, %rd54444, 3;
	add.s64 	%rd43174, %rd54166, %rd43173;
	ld.u64 	%rd43175, [%rd43174];
	mad.lo.s64 	%rd43176, %rd43175, 2654435761, %rd54452;
	shl.b64 	%rd43177, %rd43176, 13;
	add.s64 	%rd43178, %rd43177, %rd43176;
	shr.u64 	%rd43179, %rd43178, 7;
	xor.b64  	%rd43180, %rd43179, %rd43178;
	shl.b64 	%rd43181, %rd43180, 3;
	add.s64 	%rd43182, %rd43181, %rd43180;
	shr.u64 	%rd43183, %rd43182, 17;
	xor.b64  	%rd43184, %rd43183, %rd43182;
	shl.b64 	%rd43185, %rd43184, 5;
	add.s64 	%rd43186, %rd43185, %rd43184;
	ld.u64 	%rd43187, [%rd43174+8];
	mad.lo.s64 	%rd43188, %rd43187, 2654435761, %rd43186;
	shl.b64 	%rd43189, %rd43188, 13;
	add.s64 	%rd43190, %rd43189, %rd43188;
	shr.u64 	%rd43191, %rd43190, 7;
	xor.b64  	%rd43192, %rd43191, %rd43190;
	shl.b64 	%rd43193, %rd43192, 3;
	add.s64 	%rd43194, %rd43193, %rd43192;
	shr.u64 	%rd43195, %rd43194, 17;
	xor.b64  	%rd43196, %rd43195, %rd43194;
	shl.b64 	%rd43197, %rd43196, 5;
	add.s64 	%rd54452, %rd43197, %rd43196;
	add.s64 	%rd54444, %rd54444, 2;
$L__BB8_848:
	@%p2007 bra 	$L__BB8_850;
	shl.b64 	%rd43198, %rd54444, 3;
	add.s64 	%rd43199, %rd54166, %rd43198;
	ld.u64 	%rd43200, [%rd43199];
	mad.lo.s64 	%rd43201, %rd43200, 2654435761, %rd54452;
	shl.b64 	%rd43202, %rd43201, 13;
	add.s64 	%rd43203, %rd43202, %rd43201;
	shr.u64 	%rd43204, %rd43203, 7;
	xor.b64  	%rd43205, %rd43204, %rd43203;
	shl.b64 	%rd43206, %rd43205, 3;
	add.s64 	%rd43207, %rd43206, %rd43205;
	shr.u64 	%rd43208, %rd43207, 17;
	xor.b64  	%rd43209, %rd43208, %rd43207;
	shl.b64 	%rd43210, %rd43209, 5;
	add.s64 	%rd54452, %rd43210, %rd43209;
$L__BB8_850:
	mov.b64 	%rd54457, 0;
	mov.u64 	%rd54465, %rd54457;
	@%p2012 bra 	$L__BB8_853;
	and.b64  	%rd1638, %rd2, -8;
	mov.b64 	%rd54457, 0;
	mov.u64 	%rd54455, %rd54457;
$L__BB8_852:
	.pragma "nounroll";
	shl.b64 	%rd43214, %rd54457, 3;
	add.s64 	%rd43215, %rd54295, %rd43214;
	ld.u64 	%rd43216, [%rd43215];
	mad.lo.s64 	%rd43217, %rd43216, 2654435761, %rd54465;
	shl.b64 	%rd43218, %rd43217, 13;
	add.s64 	%rd43219, %rd43218, %rd43217;
	shr.u64 	%rd43220, %rd43219, 7;
	xor.b64  	%rd43221, %rd43220, %rd43219;
	shl.b64 	%rd43222, %rd43221, 3;
	add.s64 	%rd43223, %rd43222, %rd43221;
	shr.u64 	%rd43224, %rd43223, 17;
	xor.b64  	%rd43225, %rd43224, %rd43223;
	shl.b64 	%rd43226, %rd43225, 5;
	add.s64 	%rd43227, %rd43226, %rd43225;
	ld.u64 	%rd43228, [%rd43215+8];
	mad.lo.s64 	%rd43229, %rd43228, 2654435761, %rd43227;
	shl.b64 	%rd43230, %rd43229, 13;
	add.s64 	%rd43231, %rd43230, %rd43229;
	shr.u64 	%rd43232, %rd43231, 7;
	xor.b64  	%rd43233, %rd43232, %rd43231;
	shl.b64 	%rd43234, %rd43233, 3;
	add.s64 	%rd43235, %rd43234, %rd43233;
	shr.u64 	%rd43236, %rd43235, 17;
	xor.b64  	%rd43237, %rd43236, %rd43235;
	shl.b64 	%rd43238, %rd43237, 5;
	add.s64 	%rd43239, %rd43238, %rd43237;
	ld.u64 	%rd43240, [%rd43215+16];
	mad.lo.s64 	%rd43241, %rd43240, 2654435761, %rd43239;
	shl.b64 	%rd43242, %rd43241, 13;
	add.s64 	%rd43243, %rd43242, %rd43241;
	shr.u64 	%rd43244, %rd43243, 7;
	xor.b64  	%rd43245, %rd43244, %rd43243;
	shl.b64 	%rd43246, %rd43245, 3;
	add.s64 	%rd43247, %rd43246, %rd43245;
	shr.u64 	%rd43248, %rd43247, 17;
	xor.b64  	%rd43249, %rd43248, %rd43247;
	shl.b64 	%rd43250, %rd43249, 5;
	add.s64 	%rd43251, %rd43250, %rd43249;
	ld.u64 	%rd43252, [%rd43215+24];
	mad.lo.s64 	%rd43253, %rd43252, 2654435761, %rd43251;
	shl.b64 	%rd43254, %rd43253, 13;
	add.s64 	%rd43255, %rd43254, %rd43253;
	shr.u64 	%rd43256, %rd43255, 7;
	xor.b64  	%rd43257, %rd43256, %rd43255;
	shl.b64 	%rd43258, %rd43257, 3;
	add.s64 	%rd43259, %rd43258, %rd43257;
	shr.u64 	%rd43260, %rd43259, 17;
	xor.b64  	%rd43261, %rd43260, %rd43259;
	shl.b64 	%rd43262, %rd43261, 5;
	add.s64 	%rd43263, %rd43262, %rd43261;
	ld.u64 	%rd43264, [%rd43215+32];
	mad.lo.s64 	%rd43265, %rd43264, 2654435761, %rd43263;
	shl.b64 	%rd43266, %rd43265, 13;
	add.s64 	%rd43267, %rd43266, %rd43265;
	shr.u64 	%rd43268, %rd43267, 7;
	xor.b64  	%rd43269, %rd43268, %rd43267;
	shl.b64 	%rd43270, %rd43269, 3;
	add.s64 	%rd43271, %rd43270, %rd43269;
	shr.u64 	%rd43272, %rd43271, 17;
	xor.b64  	%rd43273, %rd43272, %rd43271;
	shl.b64 	%rd43274, %rd43273, 5;
	add.s64 	%rd43275, %rd43274, %rd43273;
	ld.u64 	%rd43276, [%rd43215+40];
	mad.lo.s64 	%rd43277, %rd43276, 2654435761, %rd43275;
	shl.b64 	%rd43278, %rd43277, 13;
	add.s64 	%rd43279, %rd43278, %rd43277;
	shr.u64 	%rd43280, %rd43279, 7;
	xor.b64  	%rd43281, %rd43280, %rd43279;
	shl.b64 	%rd43282, %rd43281, 3;
	add.s64 	%rd43283, %rd43282, %rd43281;
	shr.u64 	%rd43284, %rd43283, 17;
	xor.b64  	%rd43285, %rd43284, %rd43283;
	shl.b64 	%rd43286, %rd43285, 5;
	add.s64 	%rd43287, %rd43286, %rd43285;
	ld.u64 	%rd43288, [%rd43215+48];
	mad.lo.s64 	%rd43289, %rd43288, 2654435761, %rd43287;
	shl.b64 	%rd43290, %rd43289, 13;
	add.s64 	%rd43291, %rd43290, %rd43289;
	shr.u64 	%rd43292, %rd43291, 7;
	xor.b64  	%rd43293, %rd43292, %rd43291;
	shl.b64 	%rd43294, %rd43293, 3;
	add.s64 	%rd43295, %rd43294, %rd43293;
	shr.u64 	%rd43296, %rd43295, 17;
	xor.b64  	%rd43297, %rd43296, %rd43295;
	shl.b64 	%rd43298, %rd43297, 5;
	add.s64 	%rd43299, %rd43298, %rd43297;
	ld.u64 	%rd43300, [%rd43215+56];
	mad.lo.s64 	%rd43301, %rd43300, 2654435761, %rd43299;
	shl.b64 	%rd43302, %rd43301, 13;
	add.s64 	%rd43303, %rd43302, %rd43301;
	shr.u64 	%rd43304, %rd43303, 7;
	xor.b64  	%rd43305, %rd43304, %rd43303;
	shl.b64 	%rd43306, %rd43305, 3;
	add.s64 	%rd43307, %rd43306, %rd43305;
	shr.u64 	%rd43308, %rd43307, 17;
	xor.b64  	%rd43309, %rd43308, %rd43307;
	shl.b64 	%rd43310, %rd43309, 5;
	add.s64 	%rd54465, %rd43310, %rd43309;
	add.s64 	%rd54457, %rd54457, 8;
	add.s64 	%rd54455, %rd54455, 8;
	setp.ne.s64 	%p2020, %rd54455, %rd1638;
	@%p2020 bra 	$L__BB8_852;
$L__BB8_853:
	@%p2014 bra 	$L__BB8_861;
	setp.lt.u64 	%p2022, %rd182, 3;
	@%p2022 bra 	$L__BB8_856;
	shl.b64 	%rd43312, %rd54457, 3;
	add.s64 	%rd43313, %rd54295, %rd43312;
	ld.u64 	%rd43314, [%rd43313];
	mad.lo.s64 	%rd43315, %rd43314, 2654435761, %rd54465;
	shl.b64 	%rd43316, %rd43315, 13;
	add.s64 	%rd43317, %rd43316, %rd43315;
	shr.u64 	%rd43318, %rd43317, 7;
	xor.b64  	%rd43319, %rd43318, %rd43317;
	shl.b64 	%rd43320, %rd43319, 3;
	add.s64 	%rd43321, %rd43320, %rd43319;
	shr.u64 	%rd43322, %rd43321, 17;
	xor.b64  	%rd43323, %rd43322, %rd43321;
	shl.b64 	%rd43324, %rd43323, 5;
	add.s64 	%rd43325, %rd43324, %rd43323;
	ld.u64 	%rd43326, [%rd43313+8];
	mad.lo.s64 	%rd43327, %rd43326, 2654435761, %rd43325;
	shl.b64 	%rd43328, %rd43327, 13;
	add.s64 	%rd43329, %rd43328, %rd43327;
	shr.u64 	%rd43330, %rd43329, 7;
	xor.b64  	%rd43331, %rd43330, %rd43329;
	shl.b64 	%rd43332, %rd43331, 3;
	add.s64 	%rd43333, %rd43332, %rd43331;
	shr.u64 	%rd43334, %rd43333, 17;
	xor.b64  	%rd43335, %rd43334, %rd43333;
	shl.b64 	%rd43336, %rd43335, 5;
	add.s64 	%rd43337, %rd43336, %rd43335;
	ld.u64 	%rd43338, [%rd43313+16];
	mad.lo.s64 	%rd43339, %rd43338, 2654435761, %rd43337;
	shl.b64 	%rd43340, %rd43339, 13;
	add.s64 	%rd43341, %rd43340, %rd43339;
	shr.u64 	%rd43342, %rd43341, 7;
	xor.b64  	%rd43343, %rd43342, %rd43341;
	shl.b64 	%rd43344, %rd43343, 3;
	add.s64 	%rd43345, %rd43344, %rd43343;
	shr.u64 	%rd43346, %rd43345, 17;
	xor.b64  	%rd43347, %rd43346, %rd43345;
	shl.b64 	%rd43348, %rd43347, 5;
	add.s64 	%rd43349, %rd43348, %rd43347;
	ld.u64 	%rd43350, [%rd43313+24];
	mad.lo.s64 	%rd43351, %rd43350, 2654435761, %rd43349;
	shl.b64 	%rd43352, %rd43351, 13;
	add.s64 	%rd43353, %rd43352, %rd43351;
	shr.u64 	%rd43354, %rd43353, 7;
	xor.b64  	%rd43355, %rd43354, %rd43353;
	shl.b64 	%rd43356, %rd43355, 3;
	add.s64 	%rd43357, %rd43356, %rd43355;
	shr.u64 	%rd43358, %rd43357, 17;
	xor.b64  	%rd43359, %rd43358, %rd43357;
	shl.b64 	%rd43360, %rd43359, 5;
	add.s64 	%rd54465, %rd43360, %rd43359;
	add.s64 	%rd54457, %rd54457, 4;
$L__BB8_856:
	setp.eq.s64 	%p2023, %rd183, 0;
	@%p2023 bra 	$L__BB8_861;
	setp.eq.s64 	%p2024, %rd184, 0;
	@%p2024 bra 	$L__BB8_859;
	shl.b64 	%rd43362, %rd54457, 3;
	add.s64 	%rd43363, %rd54295, %rd43362;
	ld.u64 	%rd43364, [%rd43363];
	mad.lo.s64 	%rd43365, %rd43364, 2654435761, %rd54465;
	shl.b64 	%rd43366, %rd43365, 13;
	add.s64 	%rd43367, %rd43366, %rd43365;
	shr.u64 	%rd43368, %rd43367, 7;
	xor.b64  	%rd43369, %rd43368, %rd43367;
	shl.b64 	%rd43370, %rd43369, 3;
	add.s64 	%rd43371, %rd43370, %rd43369;
	shr.u64 	%rd43372, %rd43371, 17;
	xor.b64  	%rd43373, %rd43372, %rd43371;
	shl.b64 	%rd43374, %rd43373, 5;
	add.s64 	%rd43375, %rd43374, %rd43373;
	ld.u64 	%rd43376, [%rd43363+8];
	mad.lo.s64 	%rd43377, %rd43376, 2654435761, %rd43375;
	shl.b64 	%rd43378, %rd43377, 13;
	add.s64 	%rd43379, %rd43378, %rd43377;
	shr.u64 	%rd43380, %rd43379, 7;
	xor.b64  	%rd43381, %rd43380, %rd43379;
	shl.b64 	%rd43382, %rd43381, 3;
	add.s64 	%rd43383, %rd43382, %rd43381;
	shr.u64 	%rd43384, %rd43383, 17;
	xor.b64  	%rd43385, %rd43384, %rd43383;
	shl.b64 	%rd43386, %rd43385, 5;
	add.s64 	%rd54465, %rd43386, %rd43385;
	add.s64 	%rd54457, %rd54457, 2;
$L__BB8_859:
	@%p2007 bra 	$L__BB8_861;
	shl.b64 	%rd43387, %rd54457, 3;
	add.s64 	%rd43388, %rd54295, %rd43387;
	ld.u64 	%rd43389, [%rd43388];
	mad.lo.s64 	%rd43390, %rd43389, 2654435761, %rd54465;
	shl.b64 	%rd43391, %rd43390, 13;
	add.s64 	%rd43392, %rd43391, %rd43390;
	shr.u64 	%rd43393, %rd43392, 7;
	xor.b64  	%rd43394, %rd43393, %rd43392;
	shl.b64 	%rd43395, %rd43394, 3;
	add.s64 	%rd43396, %rd43395, %rd43394;
	shr.u64 	%rd43397, %rd43396, 17;
	xor.b64  	%rd43398, %rd43397, %rd43396;
	shl.b64 	%rd43399, %rd43398, 5;
	add.s64 	%rd54465, %rd43399, %rd43398;
$L__BB8_861:
	setp.lt.u64 	%p2026, %rd54452, %rd54465;
	mov.u64 	%rd54467, %rd54166;
	@%p2026 bra 	$L__BB8_862;
	bra.uni 	$L__BB8_867;
$L__BB8_862:
	mov.u64 	%rd54467, %rd54295;
	mov.u64 	%rd54295, %rd54166;
	bra.uni 	$L__BB8_867;
$L__BB8_863:
	setp.eq.s32 	%p2027, %r1, 0;
	mov.u64 	%rd54467, %rd54166;
	@%p2027 bra 	$L__BB8_867;
	mov.b64 	%rd54466, 0;
$L__BB8_865:
	shl.b64 	%rd43401, %rd54466, 3;
	add.s64 	%rd43402, %rd54166, %rd43401;
	ld.u64 	%rd1661, [%rd43402];
	add.s64 	%rd43403, %rd54295, %rd43401;
	ld.u64 	%rd1662, [%rd43403];
	setp.lt.u64 	%p2028, %rd1661, %rd1662;
	@%p2028 bra 	$L__BB8_862;
	setp.le.u64 	%p2029, %rd1661, %rd1662;
	add.s64 	%rd54466, %rd54466, 1;
	setp.lt.u64 	%p2030, %rd54466, %rd13;
	and.pred  	%p2031, %p2029, %p2030;
	mov.u64 	%rd54467, %rd54166;
	@%p2031 bra 	$L__BB8_865;
$L__BB8_867:
	setp.eq.s64 	%p2032, %rd180, 0;
	mov.b64 	%rd54472, -3750763034362895579;
	mov.b64 	%rd54473, 0;
	@%p2032 bra 	$L__BB8_870;
	and.b64  	%rd1666, %rd2, -2;
	mov.b64 	%rd54472, -3750763034362895579;
	mov.b64 	%rd54473, 0;
	mov.u64 	%rd54471, %rd54473;
$L__BB8_869:
	shl.b64 	%rd43410, %rd54473, 3;
	add.s64 	%rd43411, %rd54209, %rd43410;
	ld.u64 	%rd43412, [%rd43411];
	and.b64  	%rd43413, %rd43412, 255;
	xor.b64  	%rd43414, %rd43413, %rd54472;
	mul.lo.s64 	%rd43415, %rd43414, 1099511628211;
	shr.u64 	%rd43416, %rd43412, 8;
	and.b64  	%rd43417, %rd43416, 255;
	xor.b64  	%rd43418, %rd43417, %rd43415;
	mul.lo.s64 	%rd43419, %rd43418, 1099511628211;
	shr.u64 	%rd43420, %rd43412, 16;
	and.b64  	%rd43421, %rd43420, 255;
	xor.b64  	%rd43422, %rd43421, %rd43419;
	mul.lo.s64 	%rd43423, %rd43422, 1099511628211;
	shr.u64 	%rd43424, %rd43412, 24;
	and.b64  	%rd43425, %rd43424, 255;
	xor.b64  	%rd43426, %rd43425, %rd43423;
	mul.lo.s64 	%rd43427, %rd43426, 1099511628211;
	shr.u64 	%rd43428, %rd43412, 32;
	and.b64  	%rd43429, %rd43428, 255;
	xor.b64  	%rd43430, %rd43429, %rd43427;
	mul.lo.s64 	%rd43431, %rd43430, 1099511628211;
	shr.u64 	%rd43432, %rd43412, 40;
	and.b64  	%rd43433, %rd43432, 255;
	xor.b64  	%rd43434, %rd43433, %rd43431;
	mul.lo.s64 	%rd43435, %rd43434, 1099511628211;
	shr.u64 	%rd43436, %rd43412, 48;
	and.b64  	%rd43437, %rd43436, 255;
	xor.b64  	%rd43438, %rd43437, %rd43435;
	mul.lo.s64 	%rd43439, %rd43438, 1099511628211;
	shr.u64 	%rd43440, %rd43412, 56;
	xor.b64  	%rd43441, %rd43440, %rd43439;
	mul.lo.s64 	%rd43442, %rd43441, 1099511628211;
	ld.u64 	%rd43443, [%rd43411+8];
	and.b64  	%rd43444, %rd43443, 255;
	xor.b64  	%rd43445, %rd43444, %rd43442;
	mul.lo.s64 	%rd43446, %rd43445, 1099511628211;
	shr.u64 	%rd43447, %rd43443, 8;
	and.b64  	%rd43448, %rd43447, 255;
	xor.b64  	%rd43449, %rd43448, %rd43446;
	mul.lo.s64 	%rd43450, %rd43449, 1099511628211;
	shr.u64 	%rd43451, %rd43443, 16;
	and.b64  	%rd43452, %rd43451, 255;
	xor.b64  	%rd43453, %rd43452, %rd43450;
	mul.lo.s64 	%rd43454, %rd43453, 1099511628211;
	shr.u64 	%rd43455, %rd43443, 24;
	and.b64  	%rd43456, %rd43455, 255;
	xor.b64  	%rd43457, %rd43456, %rd43454;
	mul.lo.s64 	%rd43458, %rd43457, 1099511628211;
	shr.u64 	%rd43459, %rd43443, 32;
	and.b64  	%rd43460, %rd43459, 255;
	xor.b64  	%rd43461, %rd43460, %rd43458;
	mul.lo.s64 	%rd43462, %rd43461, 1099511628211;
	shr.u64 	%rd43463, %rd43443, 40;
	and.b64  	%rd43464, %rd43463, 255;
	xor.b64  	%rd43465, %rd43464, %rd43462;
	mul.lo.s64 	%rd43466, %rd43465, 1099511628211;
	shr.u64 	%rd43467, %rd43443, 48;
	and.b64  	%rd43468, %rd43467, 255;
	xor.b64  	%rd43469, %rd43468, %rd43466;
	mul.lo.s64 	%rd43470, %rd43469, 1099511628211;
	shr.u64 	%rd43471, %rd43443, 56;
	xor.b64  	%rd43472, %rd43471, %rd43470;
	mul.lo.s64 	%rd54472, %rd43472, 1099511628211;
	add.s64 	%rd54473, %rd54473, 2;
	add.s64 	%rd54471, %rd54471, 2;
	setp.ne.s64 	%p2033, %rd54471, %rd1666;
	@%p2033 bra 	$L__BB8_869;
$L__BB8_870:
	setp.eq.s64 	%p2034, %rd185, 0;
	@%p2034 bra 	$L__BB8_872;
	shl.b64 	%rd43473, %rd54473, 3;
	add.s64 	%rd43474, %rd54209, %rd43473;
	ld.u64 	%rd43475, [%rd43474];
	and.b64  	%rd43476, %rd43475, 255;
	xor.b64  	%rd43477, %rd43476, %rd54472;
	mul.lo.s64 	%rd43478, %rd43477, 1099511628211;
	shr.u64 	%rd43479, %rd43475, 8;
	and.b64  	%rd43480, %rd43479, 255;
	xor.b64  	%rd43481, %rd43480, %rd43478;
	mul.lo.s64 	%rd43482, %rd43481, 1099511628211;
	shr.u64 	%rd43483, %rd43475, 16;
	and.b64  	%rd43484, %rd43483, 255;
	xor.b64  	%rd43485, %rd43484, %rd43482;
	mul.lo.s64 	%rd43486, %rd43485, 1099511628211;
	shr.u64 	%rd43487, %rd43475, 24;
	and.b64  	%rd43488, %rd43487, 255;
	xor.b64  	%rd43489, %rd43488, %rd43486;
	mul.lo.s64 	%rd43490, %rd43489, 1099511628211;
	shr.u64 	%rd43491, %rd43475, 32;
	and.b64  	%rd43492, %rd43491, 255;
	xor.b64  	%rd43493, %rd43492, %rd43490;
	mul.lo.s64 	%rd43494, %rd43493, 1099511628211;
	shr.u64 	%rd43495, %rd43475, 40;
	and.b64  	%rd43496, %rd43495, 255;
	xor.b64  	%rd43497, %rd43496, %rd43494;
	mul.lo.s64 	%rd43498, %rd43497, 1099511628211;
	shr.u64 	%rd43499, %rd43475, 48;
	and.b64  	%rd43500, %rd43499, 255;
	xor.b64  	%rd43501, %rd43500, %rd43498;
	mul.lo.s64 	%rd43502, %rd43501, 1099511628211;
	shr.u64 	%rd43503, %rd43475, 56;
	xor.b64  	%rd43504, %rd43503, %rd43502;
	mul.lo.s64 	%rd54472, %rd43504, 1099511628211;
$L__BB8_872:
	mov.b64 	%rd54479, -3750763034362895579;
	mov.b64 	%rd54480, 0;
	@%p2032 bra 	$L__BB8_875;
	and.b64  	%rd1678, %rd2, -2;
	mov.b64 	%rd54479, -3750763034362895579;
	mov.b64 	%rd54480, 0;
	mov.u64 	%rd54478, %rd54480;
$L__BB8_874:
	shl.b64 	%rd43510, %rd54480, 3;
	add.s64 	%rd43511, %rd54338, %rd43510;
	ld.u64 	%rd43512, [%rd43511];
	and.b64  	%rd43513, %rd43512, 255;
	xor.b64  	%rd43514, %rd43513, %rd54479;
	mul.lo.s64 	%rd43515, %rd43514, 1099511628211;
	shr.u64 	%rd43516, %rd43512, 8;
	and.b64  	%rd43517, %rd43516, 255;
	xor.b64  	%rd43518, %rd43517, %rd43515;
	mul.lo.s64 	%rd43519, %rd43518, 1099511628211;
	shr.u64 	%rd43520, %rd43512, 16;
	and.b64  	%rd43521, %rd43520, 255;
	xor.b64  	%rd43522, %rd43521, %rd43519;
	mul.lo.s64 	%rd43523, %rd43522, 1099511628211;
	shr.u64 	%rd43524, %rd43512, 24;
	and.b64  	%rd43525, %rd43524, 255;
	xor.b64  	%rd43526, %rd43525, %rd43523;
	mul.lo.s64 	%rd43527, %rd43526, 1099511628211;
	shr.u64 	%rd43528, %rd43512, 32;
	and.b64  	%rd43529, %rd43528, 255;
	xor.b64  	%rd43530, %rd43529, %rd43527;
	mul.lo.s64 	%rd43531, %rd43530, 1099511628211;
	shr.u64 	%rd43532, %rd43512, 40;
	and.b64  	%rd43533, %rd43532, 255;
	xor.b64  	%rd43534, %rd43533, %rd43531;
	mul.lo.s64 	%rd43535, %rd43534, 1099511628211;
	shr.u64 	%rd43536, %rd43512, 48;
	and.b64  	%rd43537, %rd43536, 255;
	xor.b64  	%rd43538, %rd43537, %rd43535;
	mul.lo.s64 	%rd43539, %rd43538, 1099511628211;
	shr.u64 	%rd43540, %rd43512, 56;
	xor.b64  	%rd43541, %rd43540, %rd43539;
	mul.lo.s64 	%rd43542, %rd43541, 1099511628211;
	ld.u64 	%rd43543, [%rd43511+8];
	and.b64  	%rd43544, %rd43543, 255;
	xor.b64  	%rd43545, %rd43544, %rd43542;
	mul.lo.s64 	%rd43546, %rd43545, 1099511628211;
	shr.u64 	%rd43547, %rd43543, 8;
	and.b64  	%rd43548, %rd43547, 255;
	xor.b64  	%rd43549, %rd43548, %rd43546;
	mul.lo.s64 	%rd43550, %rd43549, 1099511628211;
	shr.u64 	%rd43551, %rd43543, 16;
	and.b64  	%rd43552, %rd43551, 255;
	xor.b64  	%rd43553, %rd43552, %rd43550;
	mul.lo.s64 	%rd43554, %rd43553, 1099511628211;
	shr.u64 	%rd43555, %rd43543, 24;
	and.b64  	%rd43556, %rd43555, 255;
	xor.b64  	%rd43557, %rd43556, %rd43554;
	mul.lo.s64 	%rd43558, %rd43557, 1099511628211;
	shr.u64 	%rd43559, %rd43543, 32;
	and.b64  	%rd43560, %rd43559, 255;
	xor.b64  	%rd43561, %rd43560, %rd43558;
	mul.lo.s64 	%rd43562, %rd43561, 1099511628211;
	shr.u64 	%rd43563, %rd43543, 40;
	and.b64  	%rd43564, %rd43563, 255;
	xor.b64  	%rd43565, %rd43564, %rd43562;
	mul.lo.s64 	%rd43566, %rd43565, 1099511628211;
	shr.u64 	%rd43567, %rd43543, 48;
	and.b64  	%rd43568, %rd43567, 255;
	xor.b64  	%rd43569, %rd43568, %rd43566;
	mul.lo.s64 	%rd43570, %rd43569, 1099511628211;
	shr.u64 	%rd43571, %rd43543, 56;
	xor.b64  	%rd43572, %rd43571, %rd43570;
	mul.lo.s64 	%rd54479, %rd43572, 1099511628211;
	add.s64 	%rd54480, %rd54480, 2;
	add.s64 	%rd54478, %rd54478, 2;
	setp.ne.s64 	%p2036, %rd54478, %rd1678;
	@%p2036 bra 	$L__BB8_874;
$L__BB8_875:
	@%p2034 bra 	$L__BB8_877;
	shl.b64 	%rd43573, %rd54480, 3;
	add.s64 	%rd43574, %rd54338, %rd43573;
	ld.u64 	%rd43575, [%rd43574];
	and.b64  	%rd43576, %rd43575, 255;
	xor.b64  	%rd43577, %rd43576, %rd54479;
	mul.lo.s64 	%rd43578, %rd43577, 1099511628211;
	shr.u64 	%rd43579, %rd43575, 8;
	and.b64  	%rd43580, %rd43579, 255;
	xor.b64  	%rd43581, %rd43580, %rd43578;
	mul.lo.s64 	%rd43582, %rd43581, 1099511628211;
	shr.u64 	%rd43583, %rd43575, 16;
	and.b64  	%rd43584, %rd43583, 255;
	xor.b64  	%rd43585, %rd43584, %rd43582;
	mul.lo.s64 	%rd43586, %rd43585, 1099511628211;
	shr.u64 	%rd43587, %rd43575, 24;
	and.b64  	%rd43588, %rd43587, 255;
	xor.b64  	%rd43589, %rd43588, %rd43586;
	mul.lo.s64 	%rd43590, %rd43589, 1099511628211;
	shr.u64 	%rd43591, %rd43575, 32;
	and.b64  	%rd43592, %rd43591, 255;
	xor.b64  	%rd43593, %rd43592, %rd43590;
	mul.lo.s64 	%rd43594, %rd43593, 1099511628211;
	shr.u64 	%rd43595, %rd43575, 40;
	and.b64  	%rd43596, %rd43595, 255;
	xor.b64  	%rd43597, %rd43596, %rd43594;
	mul.lo.s64 	%rd43598, %rd43597, 1099511628211;
	shr.u64 	%rd43599, %rd43575, 48;
	and.b64  	%rd43600, %rd43599, 255;
	xor.b64  	%rd43601, %rd43600, %rd43598;
	mul.lo.s64 	%rd43602, %rd43601, 1099511628211;
	shr.u64 	%rd43603, %rd43575, 56;
	xor.b64  	%rd43604, %rd43603, %rd43602;
	mul.lo.s64 	%rd54479, %rd43604, 1099511628211;
$L__BB8_877:
	setp.eq.s64 	%p2038, %rd54472, %rd54479;
	@%p2038 bra 	$L__BB8_902;
	setp.lt.u64 	%p2039, %rd180, 7;
	mov.b64 	%rd54487, 0;
	mov.u64 	%rd54495, %rd54487;
	@%p2039 bra 	$L__BB8_881;
	and.b64  	%rd1690, %rd2, -8;
	mov.b64 	%rd54487, 0;
	mov.u64 	%rd54485, %rd54487;
$L__BB8_880:
	.pragma "nounroll";
	shl.b64 	%rd43608, %rd54487, 3;
	add.s64 	%rd43609, %rd54209, %rd43608;
	ld.u64 	%rd43610, [%rd43609];
	mad.lo.s64 	%rd43611, %rd43610, 2654435761, %rd54495;
	shl.b64 	%rd43612, %rd43611, 13;
	add.s64 	%rd43613, %rd43612, %rd43611;
	shr.u64 	%rd43614, %rd43613, 7;
	xor.b64  	%rd43615, %rd43614, %rd43613;
	shl.b64 	%rd43616, %rd43615, 3;
	add.s64 	%rd43617, %rd43616, %rd43615;
	shr.u64 	%rd43618, %rd43617, 17;
	xor.b64  	%rd43619, %rd43618, %rd43617;
	shl.b64 	%rd43620, %rd43619, 5;
	add.s64 	%rd43621, %rd43620, %rd43619;
	ld.u64 	%rd43622, [%rd43609+8];
	mad.lo.s64 	%rd43623, %rd43622, 2654435761, %rd43621;
	shl.b64 	%rd43624, %rd43623, 13;
	add.s64 	%rd43625, %rd43624, %rd43623;
	shr.u64 	%rd43626, %rd43625, 7;
	xor.b64  	%rd43627, %rd43626, %rd43625;
	shl.b64 	%rd43628, %rd43627, 3;
	add.s64 	%rd43629, %rd43628, %rd43627;
	shr.u64 	%rd43630, %rd43629, 17;
	xor.b64  	%rd43631, %rd43630, %rd43629;
	shl.b64 	%rd43632, %rd43631, 5;
	add.s64 	%rd43633, %rd43632, %rd43631;
	ld.u64 	%rd43634, [%rd43609+16];
	mad.lo.s64 	%rd43635, %rd43634, 2654435761, %rd43633;
	shl.b64 	%rd43636, %rd43635, 13;
	add.s64 	%rd43637, %rd43636, %rd43635;
	shr.u64 	%rd43638, %rd43637, 7;
	xor.b64  	%rd43639, %rd43638, %rd43637;
	shl.b64 	%rd43640, %rd43639, 3;
	add.s64 	%rd43641, %rd43640, %rd43639;
	shr.u64 	%rd43642, %rd43641, 17;
	xor.b64  	%rd43643, %rd43642, %rd43641;
	shl.b64 	%rd43644, %rd43643, 5;
	add.s64 	%rd43645, %rd43644, %rd43643;
	ld.u64 	%rd43646, [%rd43609+24];
	mad.lo.s64 	%rd43647, %rd43646, 2654435761, %rd43645;
	shl.b64 	%rd43648, %rd43647, 13;
	add.s64 	%rd43649, %rd43648, %rd43647;
	shr.u64 	%rd43650, %rd43649, 7;
	xor.b64  	%rd43651, %rd43650, %rd43649;
	shl.b64 	%rd43652, %rd43651, 3;
	add.s64 	%rd43653, %rd43652, %rd43651;
	shr.u64 	%rd43654, %rd43653, 17;
	xor.b64  	%rd43655, %rd43654, %rd43653;
	shl.b64 	%rd43656, %rd43655, 5;
	add.s64 	%rd43657, %rd43656, %rd43655;
	ld.u64 	%rd43658, [%rd43609+32];
	mad.lo.s64 	%rd43659, %rd43658, 2654435761, %rd43657;
	shl.b64 	%rd43660, %rd43659, 13;
	add.s64 	%rd43661, %rd43660, %rd43659;
	shr.u64 	%rd43662, %rd43661, 7;
	xor.b64  	%rd43663, %rd43662, %rd43661;
	shl.b64 	%rd43664, %rd43663, 3;
	add.s64 	%rd43665, %rd43664, %rd43663;
	shr.u64 	%rd43666, %rd43665, 17;
	xor.b64  	%rd43667, %rd43666, %rd43665;
	shl.b64 	%rd43668, %rd43667, 5;
	add.s64 	%rd43669, %rd43668, %rd43667;
	ld.u64 	%rd43670, [%rd43609+40];
	mad.lo.s64 	%rd43671, %rd43670, 2654435761, %rd43669;
	shl.b64 	%rd43672, %rd43671, 13;
	add.s64 	%rd43673, %rd43672, %rd43671;
	shr.u64 	%rd43674, %rd43673, 7;
	xor.b64  	%rd43675, %rd43674, %rd43673;
	shl.b64 	%rd43676, %rd43675, 3;
	add.s64 	%rd43677, %rd43676, %rd43675;
	shr.u64 	%rd43678, %rd43677, 17;
	xor.b64  	%rd43679, %rd43678, %rd43677;
	shl.b64 	%rd43680, %rd43679, 5;
	add.s64 	%rd43681, %rd43680, %rd43679;
	ld.u64 	%rd43682, [%rd43609+48];
	mad.lo.s64 	%rd43683, %rd43682, 2654435761, %rd43681;
	shl.b64 	%rd43684, %rd43683, 13;
	add.s64 	%rd43685, %rd43684, %rd43683;
	shr.u64 	%rd43686, %rd43685, 7;
	xor.b64  	%rd43687, %rd43686, %rd43685;
	shl.b64 	%rd43688, %rd43687, 3;
	add.s64 	%rd43689, %rd43688, %rd43687;
	shr.u64 	%rd43690, %rd43689, 17;
	xor.b64  	%rd43691, %rd43690, %rd43689;
	shl.b64 	%rd43692, %rd43691, 5;
	add.s64 	%rd43693, %rd43692, %rd43691;
	ld.u64 	%rd43694, [%rd43609+56];
	mad.lo.s64 	%rd43695, %rd43694, 2654435761, %rd43693;
	shl.b64 	%rd43696, %rd43695, 13;
	add.s64 	%rd43697, %rd43696, %rd43695;
	shr.u64 	%rd43698, %rd43697, 7;
	xor.b64  	%rd43699, %rd43698, %rd43697;
	shl.b64 	%rd43700, %rd43699, 3;
	add.s64 	%rd43701, %rd43700, %rd43699;
	shr.u64 	%rd43702, %rd43701, 17;
	xor.b64  	%rd43703, %rd43702, %rd43701;
	shl.b64 	%rd43704, %rd43703, 5;
	add.s64 	%rd54495, %rd43704, %rd43703;
	add.s64 	%rd54487, %rd54487, 8;
	add.s64 	%rd54485, %rd54485, 8;
	setp.ne.s64 	%p2040, %rd54485, %rd1690;
	@%p2040 bra 	$L__BB8_880;
$L__BB8_881:
	setp.eq.s64 	%p2041, %rd181, 0;
	@%p2041 bra 	$L__BB8_889;
	setp.lt.u64 	%p2042, %rd181, 4;
	@%p2042 bra 	$L__BB8_884;
	shl.b64 	%rd43706, %rd54487, 3;
	add.s64 	%rd43707, %rd54209, %rd43706;
	ld.u64 	%rd43708, [%rd43707];
	mad.lo.s64 	%rd43709, %rd43708, 2654435761, %rd54495;
	shl.b64 	%rd43710, %rd43709, 13;
	add.s64 	%rd43711, %rd43710, %rd43709;
	shr.u64 	%rd43712, %rd43711, 7;
	xor.b64  	%rd43713, %rd43712, %rd43711;
	shl.b64 	%rd43714, %rd43713, 3;
	add.s64 	%rd43715, %rd43714, %rd43713;
	shr.u64 	%rd43716, %rd43715, 17;
	xor.b64  	%rd43717, %rd43716, %rd43715;
	shl.b64 	%rd43718, %rd43717, 5;
	add.s64 	%rd43719, %rd43718, %rd43717;
	ld.u64 	%rd43720, [%rd43707+8];
	mad.lo.s64 	%rd43721, %rd43720, 2654435761, %rd43719;
	shl.b64 	%rd43722, %rd43721, 13;
	add.s64 	%rd43723, %rd43722, %rd43721;
	shr.u64 	%rd43724, %rd43723, 7;
	xor.b64  	%rd43725, %rd43724, %rd43723;
	shl.b64 	%rd43726, %rd43725, 3;
	add.s64 	%rd43727, %rd43726, %rd43725;
	shr.u64 	%rd43728, %rd43727, 17;
	xor.b64  	%rd43729, %rd43728, %rd43727;
	shl.b64 	%rd43730, %rd43729, 5;
	add.s64 	%rd43731, %rd43730, %rd43729;
	ld.u64 	%rd43732, [%rd43707+16];
	mad.lo.s64 	%rd43733, %rd43732, 2654435761, %rd43731;
	shl.b64 	%rd43734, %rd43733, 13;
	add.s64 	%rd43735, %rd43734, %rd43733;
	shr.u64 	%rd43736, %rd43735, 7;
	xor.b64  	%rd43737, %rd43736, %rd43735;
	shl.b64 	%rd43738, %rd43737, 3;
	add.s64 	%rd43739, %rd43738, %rd43737;
	shr.u64 	%rd43740, %rd43739, 17;
	xor.b64  	%rd43741, %rd43740, %rd43739;
	shl.b64 	%rd43742, %rd43741, 5;
	add.s64 	%rd43743, %rd43742, %rd43741;
	ld.u64 	%rd43744, [%rd43707+24];
	mad.lo.s64 	%rd43745, %rd43744, 2654435761, %rd43743;
	shl.b64 	%rd43746, %rd43745, 13;
	add.s64 	%rd43747, %rd43746, %rd43745;
	shr.u64 	%rd43748, %rd43747, 7;
	xor.b64  	%rd43749, %rd43748, %rd43747;
	shl.b64 	%rd43750, %rd43749, 3;
	add.s64 	%rd43751, %rd43750, %rd43749;
	shr.u64 	%rd43752, %rd43751, 17;
	xor.b64  	%rd43753, %rd43752, %rd43751;
	shl.b64 	%rd43754, %rd43753, 5;
	add.s64 	%rd54495, %rd43754, %rd43753;
	add.s64 	%rd54487, %rd54487, 4;
$L__BB8_884:
	setp.eq.s64 	%p2043, %rd183, 0;
	@%p2043 bra 	$L__BB8_889;
	setp.eq.s64 	%p2044, %rd184, 0;
	@%p2044 bra 	$L__BB8_887;
	shl.b64 	%rd43756, %rd54487, 3;
	add.s64 	%rd43757, %rd54209, %rd43756;
	ld.u64 	%rd43758, [%rd43757];
	mad.lo.s64 	%rd43759, %rd43758, 2654435761, %rd54495;
	shl.b64 	%rd43760, %rd43759, 13;
	add.s64 	%rd43761, %rd43760, %rd43759;
	shr.u64 	%rd43762, %rd43761, 7;
	xor.b64  	%rd43763, %rd43762, %rd43761;
	shl.b64 	%rd43764, %rd43763, 3;
	add.s64 	%rd43765, %rd43764, %rd43763;
	shr.u64 	%rd43766, %rd43765, 17;
	xor.b64  	%rd43767, %rd43766, %rd43765;
	shl.b64 	%rd43768, %rd43767, 5;
	add.s64 	%rd43769, %rd43768, %rd43767;
	ld.u64 	%rd43770, [%rd43757+8];
	mad.lo.s64 	%rd43771, %rd43770, 2654435761, %rd43769;
	shl.b64 	%rd43772, %rd43771, 13;
	add.s64 	%rd43773, %rd43772, %rd43771;
	shr.u64 	%rd43774, %rd43773, 7;
	xor.b64  	%rd43775, %rd43774, %rd43773;
	shl.b64 	%rd43776, %rd43775, 3;
	add.s64 	%rd43777, %rd43776, %rd43775;
	shr.u64 	%rd43778, %rd43777, 17;
	xor.b64  	%rd43779, %rd43778, %rd43777;
	shl.b64 	%rd43780, %rd43779, 5;
	add.s64 	%rd54495, %rd43780, %rd43779;
	add.s64 	%rd54487, %rd54487, 2;
$L__BB8_887:
	@%p2034 bra 	$L__BB8_889;
	shl.b64 	%rd43781, %rd54487, 3;
	add.s64 	%rd43782, %rd54209, %rd43781;
	ld.u64 	%rd43783, [%rd43782];
	mad.lo.s64 	%rd43784, %rd43783, 2654435761, %rd54495;
	shl.b64 	%rd43785, %rd43784, 13;
	add.s64 	%rd43786, %rd43785, %rd43784;
	shr.u64 	%rd43787, %rd43786, 7;
	xor.b64  	%rd43788, %rd43787, %rd43786;
	shl.b64 	%rd43789, %rd43788, 3;
	add.s64 	%rd43790, %rd43789, %rd43788;
	shr.u64 	%rd43791, %rd43790, 17;
	xor.b64  	%rd43792, %rd43791, %rd43790;
	shl.b64 	%rd43793, %rd43792, 5;
	add.s64 	%rd54495, %rd43793, %rd43792;
$L__BB8_889:
	mov.b64 	%rd54500, 0;
	mov.u64 	%rd54508, %rd54500;
	@%p2039 bra 	$L__BB8_892;
	and.b64  	%rd1712, %rd2, -8;
	mov.b64 	%rd54500, 0;
	mov.u64 	%rd54498, %rd54500;
$L__BB8_891:
	.pragma "nounroll";
	shl.b64 	%rd43797, %rd54500, 3;
	add.s64 	%rd43798, %rd54338, %rd43797;
	ld.u64 	%rd43799, [%rd43798];
	mad.lo.s64 	%rd43800, %rd43799, 2654435761, %rd54508;
	shl.b64 	%rd43801, %rd43800, 13;
	add.s64 	%rd43802, %rd43801, %rd43800;
	shr.u64 	%rd43803, %rd43802, 7;
	xor.b64  	%rd43804, %rd43803, %rd43802;
	shl.b64 	%rd43805, %rd43804, 3;
	add.s64 	%rd43806, %rd43805, %rd43804;
	shr.u64 	%rd43807, %rd43806, 17;
	xor.b64  	%rd43808, %rd43807, %rd43806;
	shl.b64 	%rd43809, %rd43808, 5;
	add.s64 	%rd43810, %rd43809, %rd43808;
	ld.u64 	%rd43811, [%rd43798+8];
	mad.lo.s64 	%rd43812, %rd43811, 2654435761, %rd43810;
	shl.b64 	%rd43813, %rd43812, 13;
	add.s64 	%rd43814, %rd43813, %rd43812;
	shr.u64 	%rd43815, %rd43814, 7;
	xor.b64  	%rd43816, %rd43815, %rd43814;
	shl.b64 	%rd43817, %rd43816, 3;
	add.s64 	%rd43818, %rd43817, %rd43816;
	shr.u64 	%rd43819, %rd43818, 17;
	xor.b64  	%rd43820, %rd43819, %rd43818;
	shl.b64 	%rd43821, %rd43820, 5;
	add.s64 	%rd43822, %rd43821, %rd43820;
	ld.u64 	%rd43823, [%rd43798+16];
	mad.lo.s64 	%rd43824, %rd43823, 2654435761, %rd43822;
	shl.b64 	%rd43825, %rd43824, 13;
	add.s64 	%rd43826, %rd43825, %rd43824;
	shr.u64 	%rd43827, %rd43826, 7;
	xor.b64  	%rd43828, %rd43827, %rd43826;
	shl.b64 	%rd43829, %rd43828, 3;
	add.s64 	%rd43830, %rd43829, %rd43828;
	shr.u64 	%rd43831, %rd43830, 17;
	xor.b64  	%rd43832, %rd43831, %rd43830;
	shl.b64 	%rd43833, %rd43832, 5;
	add.s64 	%rd43834, %rd43833, %rd43832;
	ld.u64 	%rd43835, [%rd43798+24];
	mad.lo.s64 	%rd43836, %rd43835, 2654435761, %rd43834;
	shl.b64 	%rd43837, %rd43836, 13;
	add.s64 	%rd43838, %rd43837, %rd43836;
	shr.u64 	%rd43839, %rd43838, 7;
	xor.b64  	%rd43840, %rd43839, %rd43838;
	shl.b64 	%rd43841, %rd43840, 3;
	add.s64 	%rd43842, %rd43841, %rd43840;
	shr.u64 	%rd43843, %rd43842, 17;
	xor.b64  	%rd43844, %rd43843, %rd43842;
	shl.b64 	%rd43845, %rd43844, 5;
	add.s64 	%rd43846, %rd43845, %rd43844;
	ld.u64 	%rd43847, [%rd43798+32];
	mad.lo.s64 	%rd43848, %rd43847, 2654435761, %rd43846;
	shl.b64 	%rd43849, %rd43848, 13;
	add.s64 	%rd43850, %rd43849, %rd43848;
	shr.u64 	%rd43851, %rd43850, 7;
	xor.b64  	%rd43852, %rd43851, %rd43850;
	shl.b64 	%rd43853, %rd43852, 3;
	add.s64 	%rd43854, %rd43853, %rd43852;
	shr.u64 	%rd43855, %rd43854, 17;
	xor.b64  	%rd43856, %rd43855, %rd43854;
	shl.b64 	%rd43857, %rd43856, 5;
	add.s64 	%rd43858, %rd43857, %rd43856;
	ld.u64 	%rd43859, [%rd43798+40];
	mad.lo.s64 	%rd43860, %rd43859, 2654435761, %rd43858;
	shl.b64 	%rd43861, %rd43860, 13;
	add.s64 	%rd43862, %rd43861, %rd43860;
	shr.u64 	%rd43863, %rd43862, 7;
	xor.b64  	%rd43864, %rd43863, %rd43862;
	shl.b64 	%rd43865, %rd43864, 3;
	add.s64 	%rd43866, %rd43865, %rd43864;
	shr.u64 	%rd43867, %rd43866, 17;
	xor.b64  	%rd43868, %rd43867, %rd43866;
	shl.b64 	%rd43869, %rd43868, 5;
	add.s64 	%rd43870, %rd43869, %rd43868;
	ld.u64 	%rd43871, [%rd43798+48];
	mad.lo.s64 	%rd43872, %rd43871, 2654435761, %rd43870;
	shl.b64 	%rd43873, %rd43872, 13;
	add.s64 	%rd43874, %rd43873, %rd43872;
	shr.u64 	%rd43875, %rd43874, 7;
	xor.b64  	%rd43876, %rd43875, %rd43874;
	shl.b64 	%rd43877, %rd43876, 3;
	add.s64 	%rd43878, %rd43877, %rd43876;
	shr.u64 	%rd43879, %rd43878, 17;
	xor.b64  	%rd43880, %rd43879, %rd43878;
	shl.b64 	%rd43881, %rd43880, 5;
	add.s64 	%rd43882, %rd43881, %rd43880;
	ld.u64 	%rd43883, [%rd43798+56];
	mad.lo.s64 	%rd43884, %rd43883, 2654435761, %rd43882;
	shl.b64 	%rd43885, %rd43884, 13;
	add.s64 	%rd43886, %rd43885, %rd43884;
	shr.u64 	%rd43887, %rd43886, 7;
	xor.b64  	%rd43888, %rd43887, %rd43886;
	shl.b64 	%rd43889, %rd43888, 3;
	add.s64 	%rd43890, %rd43889, %rd43888;
	shr.u64 	%rd43891, %rd43890, 17;
	xor.b64  	%rd43892, %rd43891, %rd43890;
	shl.b64 	%rd43893, %rd43892, 5;
	add.s64 	%rd54508, %rd43893, %rd43892;
	add.s64 	%rd54500, %rd54500, 8;
	add.s64 	%rd54498, %rd54498, 8;
	setp.ne.s64 	%p2047, %rd54498, %rd1712;
	@%p2047 bra 	$L__BB8_891;
$L__BB8_892:
	@%p2041 bra 	$L__BB8_900;
	setp.lt.u64 	%p2049, %rd182, 3;
	@%p2049 bra 	$L__BB8_895;
	shl.b64 	%rd43895, %rd54500, 3;
	add.s64 	%rd43896, %rd54338, %rd43895;
	ld.u64 	%rd43897, [%rd43896];
	mad.lo.s64 	%rd43898, %rd43897, 2654435761, %rd54508;
	shl.b64 	%rd43899, %rd43898, 13;
	add.s64 	%rd43900, %rd43899, %rd43898;
	shr.u64 	%rd43901, %rd43900, 7;
	xor.b64  	%rd43902, %rd43901, %rd43900;
	shl.b64 	%rd43903, %rd43902, 3;
	add.s64 	%rd43904, %rd43903, %rd43902;
	shr.u64 	%rd43905, %rd43904, 17;
	xor.b64  	%rd43906, %rd43905, %rd43904;
	shl.b64 	%rd43907, %rd43906, 5;
	add.s64 	%rd43908, %rd43907, %rd43906;
	ld.u64 	%rd43909, [%rd43896+8];
	mad.lo.s64 	%rd43910, %rd43909, 2654435761, %rd43908;
	shl.b64 	%rd43911, %rd43910, 13;
	add.s64 	%rd43912, %rd43911, %rd43910;
	shr.u64 	%rd43913, %rd43912, 7;
	xor.b64  	%rd43914, %rd43913, %rd43912;
	shl.b64 	%rd43915, %rd43914, 3;
	add.s64 	%rd43916, %rd43915, %rd43914;
	shr.u64 	%rd43917, %rd43916, 17;
	xor.b64  	%rd43918, %rd43917, %rd43916;
	shl.b64 	%rd43919, %rd43918, 5;
	add.s64 	%rd43920, %rd43919, %rd43918;
	ld.u64 	%rd43921, [%rd43896+16];
	mad.lo.s64 	%rd43922, %rd43921, 2654435761, %rd43920;
	shl.b64 	%rd43923, %rd43922, 13;
	add.s64 	%rd43924, %rd43923, %rd43922;
	shr.u64 	%rd43925, %rd43924, 7;
	xor.b64  	%rd43926, %rd43925, %rd43924;
	shl.b64 	%rd43927, %rd43926, 3;
	add.s64 	%rd43928, %rd43927, %rd43926;
	shr.u64 	%rd43929, %rd43928, 17;
	xor.b64  	%rd43930, %rd43929, %rd43928;
	shl.b64 	%rd43931, %rd43930, 5;
	add.s64 	%rd43932, %rd43931, %rd43930;
	ld.u64 	%rd43933, [%rd43896+24];
	mad.lo.s64 	%rd43934, %rd43933, 2654435761, %rd43932;
	shl.b64 	%rd43935, %rd43934, 13;
	add.s64 	%rd43936, %rd43935, %rd43934;
	shr.u64 	%rd43937, %rd43936, 7;
	xor.b64  	%rd43938, %rd43937, %rd43936;
	shl.b64 	%rd43939, %rd43938, 3;
	add.s64 	%rd43940, %rd43939, %rd43938;
	shr.u64 	%rd43941, %rd43940, 17;
	xor.b64  	%rd43942, %rd43941, %rd43940;
	shl.b64 	%rd43943, %rd43942, 5;
	add.s64 	%rd54508, %rd43943, %rd43942;
	add.s64 	%rd54500, %rd54500, 4;
$L__BB8_895:
	setp.eq.s64 	%p2050, %rd183, 0;
	@%p2050 bra 	$L__BB8_900;
	setp.eq.s64 	%p2051, %rd184, 0;
	@%p2051 bra 	$L__BB8_898;
	shl.b64 	%rd43945, %rd54500, 3;
	add.s64 	%rd43946, %rd54338, %rd43945;
	ld.u64 	%rd43947, [%rd43946];
	mad.lo.s64 	%rd43948, %rd43947, 2654435761, %rd54508;
	shl.b64 	%rd43949, %rd43948, 13;
	add.s64 	%rd43950, %rd43949, %rd43948;
	shr.u64 	%rd43951, %rd43950, 7;
	xor.b64  	%rd43952, %rd43951, %rd43950;
	shl.b64 	%rd43953, %rd43952, 3;
	add.s64 	%rd43954, %rd43953, %rd43952;
	shr.u64 	%rd43955, %rd43954, 17;
	xor.b64  	%rd43956, %rd43955, %rd43954;
	shl.b64 	%rd43957, %rd43956, 5;
	add.s64 	%rd43958, %rd43957, %rd43956;
	ld.u64 	%rd43959, [%rd43946+8];
	mad.lo.s64 	%rd43960, %rd43959, 2654435761, %rd43958;
	shl.b64 	%rd43961, %rd43960, 13;
	add.s64 	%rd43962, %rd43961, %rd43960;
	shr.u64 	%rd43963, %rd43962, 7;
	xor.b64  	%rd43964, %rd43963, %rd43962;
	shl.b64 	%rd43965, %rd43964, 3;
	add.s64 	%rd43966, %rd43965, %rd43964;
	shr.u64 	%rd43967, %rd43966, 17;
	xor.b64  	%rd43968, %rd43967, %rd43966;
	shl.b64 	%rd43969, %rd43968, 5;
	add.s64 	%rd54508, %rd43969, %rd43968;
	add.s64 	%rd54500, %rd54500, 2;
$L__BB8_898:
	@%p2034 bra 	$L__BB8_900;
	shl.b64 	%rd43970, %rd54500, 3;
	add.s64 	%rd43971, %rd54338, %rd43970;
	ld.u64 	%rd43972, [%rd43971];
	mad.lo.s64 	%rd43973, %rd43972, 2654435761, %rd54508;
	shl.b64 	%rd43974, %rd43973, 13;
	add.s64 	%rd43975, %rd43974, %rd43973;
	shr.u64 	%rd43976, %rd43975, 7;
	xor.b64  	%rd43977, %rd43976, %rd43975;
	shl.b64 	%rd43978, %rd43977, 3;
	add.s64 	%rd43979, %rd43978, %rd43977;
	shr.u64 	%rd43980, %rd43979, 17;
	xor.b64  	%rd43981, %rd43980, %rd43979;
	shl.b64 	%rd43982, %rd43981, 5;
	add.s64 	%rd54508, %rd43982, %rd43981;
$L__BB8_900:
	setp.lt.u64 	%p2053, %rd54495, %rd54508;
	mov.u64 	%rd54510, %rd54209;
	@%p2053 bra 	$L__BB8_901;
	bra.uni 	$L__BB8_906;
$L__BB8_901:
	mov.u64 	%rd54510, %rd54338;
	mov.u64 	%rd54338, %rd54209;
	bra.uni 	$L__BB8_906;
$L__BB8_902:
	setp.eq.s32 	%p2054, %r1, 0;
	mov.u64 	%rd54510, %rd54209;
	@%p2054 bra 	$L__BB8_906;
	mov.b64 	%rd54509, 0;
$L__BB8_904:
	shl.b64 	%rd43984, %rd54509, 3;
	add.s64 	%rd43985, %rd54209, %rd43984;
	ld.u64 	%rd1735, [%rd43985];
	add.s64 	%rd43986, %rd54338, %rd43984;
	ld.u64 	%rd1736, [%rd43986];
	setp.lt.u64 	%p2055, %rd1735, %rd1736;
	@%p2055 bra 	$L__BB8_901;
	setp.le.u64 	%p2056, %rd1735, %rd1736;
	add.s64 	%rd54509, %rd54509, 1;
	setp.lt.u64 	%p2057, %rd54509, %rd13;
	and.pred  	%p2058, %p2056, %p2057;
	mov.u64 	%rd54510, %rd54209;
	@%p2058 bra 	$L__BB8_904;
$L__BB8_906:
	setp.eq.s64 	%p2059, %rd180, 0;
	mov.b64 	%rd54515, -3750763034362895579;
	mov.b64 	%rd54516, 0;
	@%p2059 bra 	$L__BB8_909;
	and.b64  	%rd1740, %rd2, -2;
	mov.b64 	%rd54515, -3750763034362895579;
	mov.b64 	%rd54516, 0;
	mov.u64 	%rd54514, %rd54516;
$L__BB8_908:
	shl.b64 	%rd43993, %rd54516, 3;
	add.s64 	%rd43994, %rd54252, %rd43993;
	ld.u64 	%rd43995, [%rd43994];
	and.b64  	%rd43996, %rd43995, 255;
	xor.b64  	%rd43997, %rd43996, %rd54515;
	mul.lo.s64 	%rd43998, %rd43997, 1099511628211;
	shr.u64 	%rd43999, %rd43995, 8;
	and.b64  	%rd44000, %rd43999, 255;
	xor.b64  	%rd44001, %rd44000, %rd43998;
	mul.lo.s64 	%rd44002, %rd44001, 1099511628211;
	shr.u64 	%rd44003, %rd43995, 16;
	and.b64  	%rd44004, %rd44003, 255;
	xor.b64  	%rd44005, %rd44004, %rd44002;
	mul.lo.s64 	%rd44006, %rd44005, 1099511628211;
	shr.u64 	%rd44007, %rd43995, 24;
	and.b64  	%rd44008, %rd44007, 255;
	xor.b64  	%rd44009, %rd44008, %rd44006;
	mul.lo.s64 	%rd44010, %rd44009, 1099511628211;
	shr.u64 	%rd44011, %rd43995, 32;
	and.b64  	%rd44012, %rd44011, 255;
	xor.b64  	%rd44013, %rd44012, %rd44010;
	mul.lo.s64 	%rd44014, %rd44013, 1099511628211;
	shr.u64 	%rd44015, %rd43995, 40;
	and.b64  	%rd44016, %rd44015, 255;
	xor.b64  	%rd44017, %rd44016, %rd44014;
	mul.lo.s64 	%rd44018, %rd44017, 1099511628211;
	shr.u64 	%rd44019, %rd43995, 48;
	and.b64  	%rd44020, %rd44019, 255;
	xor.b64  	%rd44021, %rd44020, %rd44018;
	mul.lo.s64 	%rd44022, %rd44021, 1099511628211;
	shr.u64 	%rd44023, %rd43995, 56;
	xor.b64  	%rd44024, %rd44023, %rd44022;
	mul.lo.s64 	%rd44025, %rd44024, 1099511628211;
	ld.u64 	%rd44026, [%rd43994+8];
	and.b64  	%rd44027, %rd44026, 255;
	xor.b64  	%rd44028, %rd44027, %rd44025;
	mul.lo.s64 	%rd44029, %rd44028, 1099511628211;
	shr.u64 	%rd44030, %rd44026, 8;
	and.b64  	%rd44031, %rd44030, 255;
	xor.b64  	%rd44032, %rd44031, %rd44029;
	mul.lo.s64 	%rd44033, %rd44032, 1099511628211;
	shr.u64 	%rd44034, %rd44026, 16;
	and.b64  	%rd44035, %rd44034, 255;
	xor.b64  	%rd44036, %rd44035, %rd44033;
	mul.lo.s64 	%rd44037, %rd44036, 1099511628211;
	shr.u64 	%rd44038, %rd44026, 24;
	and.b64  	%rd44039, %rd44038, 255;
	xor.b64  	%rd44040, %rd44039, %rd44037;
	mul.lo.s64 	%rd44041, %rd44040, 1099511628211;
	shr.u64 	%rd44042, %rd44026, 32;
	and.b64  	%rd44043, %rd44042, 255;
	xor.b64  	%rd44044, %rd44043, %rd44041;
	mul.lo.s64 	%rd44045, %rd44044, 1099511628211;
	shr.u64 	%rd44046, %rd44026, 40;
	and.b64  	%rd44047, %rd44046, 255;
	xor.b64  	%rd44048, %rd44047, %rd44045;
	mul.lo.s64 	%rd44049, %rd44048, 1099511628211;
	shr.u64 	%rd44050, %rd44026, 48;
	and.b64  	%rd44051, %rd44050, 255;
	xor.b64  	%rd44052, %rd44051, %rd44049;
	mul.lo.s64 	%rd44053, %rd44052, 1099511628211;
	shr.u64 	%rd44054, %rd44026, 56;
	xor.b64  	%rd44055, %rd44054, %rd44053;
	mul.lo.s64 	%rd54515, %rd44055, 1099511628211;
	add.s64 	%rd54516, %rd54516, 2;
	add.s64 	%rd54514, %rd54514, 2;
	setp.ne.s64 	%p2060, %rd54514, %rd1740;
	@%p2060 bra 	$L__BB8_908;
$L__BB8_909:
	setp.eq.s64 	%p2061, %rd185, 0;
	@%p2061 bra 	$L__BB8_911;
	shl.b64 	%rd44056, %rd54516, 3;
	add.s64 	%rd44057, %rd54252, %rd44056;
	ld.u64 	%rd44058, [%rd44057];
	and.b64  	%rd44059, %rd44058, 255;
	xor.b64  	%rd44060, %rd44059, %rd54515;
	mul.lo.s64 	%rd44061, %rd44060, 1099511628211;
	shr.u64 	%rd44062, %rd44058, 8;
	and.b64  	%rd44063, %rd44062, 255;
	xor.b64  	%rd44064, %rd44063, %rd44061;
	mul.lo.s64 	%rd44065, %rd44064, 1099511628211;
	shr.u64 	%rd44066, %rd44058, 16;
	and.b64  	%rd44067, %rd44066, 255;
	xor.b64  	%rd44068, %rd44067, %rd44065;
	mul.lo.s64 	%rd44069, %rd44068, 1099511628211;
	shr.u64 	%rd44070, %rd44058, 24;
	and.b64  	%rd44071, %rd44070, 255;
	xor.b64  	%rd44072, %rd44071, %rd44069;
	mul.lo.s64 	%rd44073, %rd44072, 1099511628211;
	shr.u64 	%rd44074, %rd44058, 32;
	and.b64  	%rd44075, %rd44074, 255;
	xor.b64  	%rd44076, %rd44075, %rd44073;
	mul.lo.s64 	%rd44077, %rd44076, 1099511628211;
	shr.u64 	%rd44078, %rd44058, 40;
	and.b64  	%rd44079, %rd44078, 255;
	xor.b64  	%rd44080, %rd44079, %rd44077;
	mul.lo.s64 	%rd44081, %rd44080, 1099511628211;
	shr.u64 	%rd44082, %rd44058, 48;
	and.b64  	%rd44083, %rd44082, 255;
	xor.b64  	%rd44084, %rd44083, %rd44081;
	mul.lo.s64 	%rd44085, %rd44084, 1099511628211;
	shr.u64 	%rd44086, %rd44058, 56;
	xor.b64  	%rd44087, %rd44086, %rd44085;
	mul.lo.s64 	%rd54515, %rd44087, 1099511628211;
$L__BB8_911:
	mov.b64 	%rd54522, -3750763034362895579;
	mov.b64 	%rd54523, 0;
	@%p2059 bra 	$L__BB8_914;
	and.b64  	%rd1752, %rd2, -2;
	mov.b64 	%rd54522, -3750763034362895579;
	mov.b64 	%rd54523, 0;
	mov.u64 	%rd54521, %rd54523;
$L__BB8_913:
	shl.b64 	%rd44093, %rd54523, 3;
	add.s64 	%rd44094, %rd53651, %rd44093;
	ld.u64 	%rd44095, [%rd44094];
	and.b64  	%rd44096, %rd44095, 255;
	xor.b64  	%rd44097, %rd44096, %rd54522;
	mul.lo.s64 	%rd44098, %rd44097, 1099511628211;
	shr.u64 	%rd44099, %rd44095, 8;
	and.b64  	%rd44100, %rd44099, 255;
	xor.b64  	%rd44101, %rd44100, %rd44098;
	mul.lo.s64 	%rd44102, %rd44101, 1099511628211;
	shr.u64 	%rd44103, %rd44095, 16;
	and.b64  	%rd44104, %rd44103, 255;
	xor.b64  	%rd44105, %rd44104, %rd44102;
	mul.lo.s64 	%rd44106, %rd44105, 1099511628211;
	shr.u64 	%rd44107, %rd44095, 24;
	and.b64  	%rd44108, %rd44107, 255;
	xor.b64  	%rd44109, %rd44108, %rd44106;
	mul.lo.s64 	%rd44110, %rd44109, 1099511628211;
	shr.u64 	%rd44111, %rd44095, 32;
	and.b64  	%rd44112, %rd44111, 255;
	xor.b64  	%rd44113, %rd44112, %rd44110;
	mul.lo.s64 	%rd44114, %rd44113, 1099511628211;
	shr.u64 	%rd44115, %rd44095, 40;
	and.b64  	%rd44116, %rd44115, 255;
	xor.b64  	%rd44117, %rd44116, %rd44114;
	mul.lo.s64 	%rd44118, %rd44117, 1099511628211;
	shr.u64 	%rd44119, %rd44095, 48;
	and.b64  	%rd44120, %rd44119, 255;
	xor.b64  	%rd44121, %rd44120, %rd44118;
	mul.lo.s64 	%rd44122, %rd44121, 1099511628211;
	shr.u64 	%rd44123, %rd44095, 56;
	xor.b64  	%rd44124, %rd44123, %rd44122;
	mul.lo.s64 	%rd44125, %rd44124, 1099511628211;
	ld.u64 	%rd44126, [%rd44094+8];
	and.b64  	%rd44127, %rd44126, 255;
	xor.b64  	%rd44128, %rd44127, %rd44125;
	mul.lo.s64 	%rd44129, %rd44128, 1099511628211;
	shr.u64 	%rd44130, %rd44126, 8;
	and.b64  	%rd44131, %rd44130, 255;
	xor.b64  	%rd44132, %rd44131, %rd44129;
	mul.lo.s64 	%rd44133, %rd44132, 1099511628211;
	shr.u64 	%rd44134, %rd44126, 16;
	and.b64  	%rd44135, %rd44134, 255;
	xor.b64  	%rd44136, %rd44135, %rd44133;
	mul.lo.s64 	%rd44137, %rd44136, 1099511628211;
	shr.u64 	%rd44138, %rd44126, 24;
	and.b64  	%rd44139, %rd44138, 255;
	xor.b64  	%rd44140, %rd44139, %rd44137;
	mul.lo.s64 	%rd44141, %rd44140, 1099511628211;
	shr.u64 	%rd44142, %rd44126, 32;
	and.b64  	%rd44143, %rd44142, 255;
	xor.b64  	%rd44144, %rd44143, %rd44141;
	mul.lo.s64 	%rd44145, %rd44144, 1099511628211;
	shr.u64 	%rd44146, %rd44126, 40;
	and.b64  	%rd44147, %rd44146, 255;
	xor.b64  	%rd44148, %rd44147, %rd44145;
	mul.lo.s64 	%rd44149, %rd44148, 1099511628211;
	shr.u64 	%rd44150, %rd44126, 48;
	and.b64  	%rd44151, %rd44150, 255;
	xor.b64  	%rd44152, %rd44151, %rd44149;
	mul.lo.s64 	%rd44153, %rd44152, 1099511628211;
	shr.u64 	%rd44154, %rd44126, 56;
	xor.b64  	%rd44155, %rd44154, %rd44153;
	mul.lo.s64 	%rd54522, %rd44155, 1099511628211;
	add.s64 	%rd54523, %rd54523, 2;
	add.s64 	%rd54521, %rd54521, 2;
	setp.ne.s64 	%p2063, %rd54521, %rd1752;
	@%p2063 bra 	$L__BB8_913;
$L__BB8_914:
	@%p2061 bra 	$L__BB8_916;
	shl.b64 	%rd44156, %rd54523, 3;
	add.s64 	%rd44157, %rd53651, %rd44156;
	ld.u64 	%rd44158, [%rd44157];
	and.b64  	%rd44159, %rd44158, 255;
	xor.b64  	%rd44160, %rd44159, %rd54522;
	mul.lo.s64 	%rd44161, %rd44160, 1099511628211;
	shr.u64 	%rd44162, %rd44158, 8;
	and.b64  	%rd44163, %rd44162, 255;
	xor.b64  	%rd44164, %rd44163, %rd44161;
	mul.lo.s64 	%rd44165, %rd44164, 1099511628211;
	shr.u64 	%rd44166, %rd44158, 16;
	and.b64  	%rd44167, %rd44166, 255;
	xor.b64  	%rd44168, %rd44167, %rd44165;
	mul.lo.s64 	%rd44169, %rd44168, 1099511628211;
	shr.u64 	%rd44170, %rd44158, 24;
	and.b64  	%rd44171, %rd44170, 255;
	xor.b64  	%rd44172, %rd44171, %rd44169;
	mul.lo.s64 	%rd44173, %rd44172, 1099511628211;
	shr.u64 	%rd44174, %rd44158, 32;
	and.b64  	%rd44175, %rd44174, 255;
	xor.b64  	%rd44176, %rd44175, %rd44173;
	mul.lo.s64 	%rd44177, %rd44176, 1099511628211;
	shr.u64 	%rd44178, %rd44158, 40;
	and.b64  	%rd44179, %rd44178, 255;
	xor.b64  	%rd44180, %rd44179, %rd44177;
	mul.lo.s64 	%rd44181, %rd44180, 1099511628211;
	shr.u64 	%rd44182, %rd44158, 48;
	and.b64  	%rd44183, %rd44182, 255;
	xor.b64  	%rd44184, %rd44183, %rd44181;
	mul.lo.s64 	%rd44185, %rd44184, 1099511628211;
	shr.u64 	%rd44186, %rd44158, 56;
	xor.b64  	%rd44187, %rd44186, %rd44185;
	mul.lo.s64 	%rd54522, %rd44187, 1099511628211;
$L__BB8_916:
	setp.eq.s64 	%p2065, %rd54515, %rd54522;
	@%p2065 bra 	$L__BB8_941;
	setp.lt.u64 	%p2066, %rd180, 7;
	mov.b64 	%rd54530, 0;
	mov.u64 	%rd54538, %rd54530;
	@%p2066 bra 	$L__BB8_920;
	and.b64  	%rd1764, %rd2, -8;
	mov.b64 	%rd54530, 0;
	mov.u64 	%rd54528, %rd54530;
$L__BB8_919:
	.pragma "nounroll";
	shl.b64 	%rd44191, %rd54530, 3;
	add.s64 	%rd44192, %rd54252, %rd44191;
	ld.u64 	%rd44193, [%rd44192];
	mad.lo.s64 	%rd44194, %rd44193, 2654435761, %rd54538;
	shl.b64 	%rd44195, %rd44194, 13;
	add.s64 	%rd44196, %rd44195, %rd44194;
	shr.u64 	%rd44197, %rd44196, 7;
	xor.b64  	%rd44198, %rd44197, %rd44196;
	shl.b64 	%rd44199, %rd44198, 3;
	add.s64 	%rd44200, %rd44199, %rd44198;
	shr.u64 	%rd44201, %rd44200, 17;
	xor.b64  	%rd44202, %rd44201, %rd44200;
	shl.b64 	%rd44203, %rd44202, 5;
	add.s64 	%rd44204, %rd44203, %rd44202;
	ld.u64 	%rd44205, [%rd44192+8];
	mad.lo.s64 	%rd44206, %rd44205, 2654435761, %rd44204;
	shl.b64 	%rd44207, %rd44206, 13;
	add.s64 	%rd44208, %rd44207, %rd44206;
	shr.u64 	%rd44209, %rd44208, 7;
	xor.b64  	%rd44210, %rd44209, %rd44208;
	shl.b64 	%rd44211, %rd44210, 3;
	add.s64 	%rd44212, %rd44211, %rd44210;
	shr.u64 	%rd44213, %rd44212, 17;
	xor.b64  	%rd44214, %rd44213, %rd44212;
	shl.b64 	%rd44215, %rd44214, 5;
	add.s64 	%rd44216, %rd44215, %rd44214;
	ld.u64 	%rd44217, [%rd44192+16];
	mad.lo.s64 	%rd44218, %rd44217, 2654435761, %rd44216;
	shl.b64 	%rd44219, %rd44218, 13;
	add.s64 	%rd44220, %rd44219, %rd44218;
	shr.u64 	%rd44221, %rd44220, 7;
	xor.b64  	%rd44222, %rd44221, %rd44220;
	shl.b64 	%rd44223, %rd44222, 3;
	add.s64 	%rd44224, %rd44223, %rd44222;
	shr.u64 	%rd44225, %rd44224, 17;
	xor.b64  	%rd44226, %rd44225, %rd44224;
	shl.b64 	%rd44227, %rd44226, 5;
	add.s64 	%rd44228, %rd44227, %rd44226;
	ld.u64 	%rd44229, [%rd44192+24];
	mad.lo.s64 	%rd44230, %rd44229, 2654435761, %rd44228;
	shl.b64 	%rd44231, %rd44230, 13;
	add.s64 	%rd44232, %rd44231, %rd44230;
	shr.u64 	%rd44233, %rd44232, 7;
	xor.b64  	%rd44234, %rd44233, %rd44232;
	shl.b64 	%rd44235, %rd44234, 3;
	add.s64 	%rd44236, %rd44235, %rd44234;
	shr.u64 	%rd44237, %rd44236, 17;
	xor.b64  	%rd44238, %rd44237, %rd44236;
	shl.b64 	%rd44239, %rd44238, 5;
	add.s64 	%rd44240, %rd44239, %rd44238;
	ld.u64 	%rd44241, [%rd44192+32];
	mad.lo.s64 	%rd44242, %rd44241, 2654435761, %rd44240;
	shl.b64 	%rd44243, %rd44242, 13;
	add.s64 	%rd44244, %rd44243, %rd44242;
	shr.u64 	%rd44245, %rd44244, 7;
	xor.b64  	%rd44246, %rd44245, %rd44244;
	shl.b64 	%rd44247, %rd44246, 3;
	add.s64 	%rd44248, %rd44247, %rd44246;
	shr.u64 	%rd44249, %rd44248, 17;
	xor.b64  	%rd44250, %rd44249, %rd44248;
	shl.b64 	%rd44251, %rd44250, 5;
	add.s64 	%rd44252, %rd44251, %rd44250;
	ld.u64 	%rd44253, [%rd44192+40];
	mad.lo.s64 	%rd44254, %rd44253, 2654435761, %rd44252;
	shl.b64 	%rd44255, %rd44254, 13;
	add.s64 	%rd44256, %rd44255, %rd44254;
	shr.u64 	%rd44257, %rd44256, 7;
	xor.b64  	%rd44258, %rd44257, %rd44256;
	shl.b64 	%rd44259, %rd44258, 3;
	add.s64 	%rd44260, %rd44259, %rd44258;
	shr.u64 	%rd44261, %rd44260, 17;
	xor.b64  	%rd44262, %rd44261, %rd44260;
	shl.b64 	%rd44263, %rd44262, 5;
	add.s64 	%rd44264, %rd44263, %rd44262;
	ld.u64 	%rd44265, [%rd44192+48];
	mad.lo.s64 	%rd44266, %rd44265, 2654435761, %rd44264;
	shl.b64 	%rd44267, %rd44266, 13;
	add.s64 	%rd44268, %rd44267, %rd44266;
	shr.u64 	%rd44269, %rd44268, 7;
	xor.b64  	%rd44270, %rd44269, %rd44268;
	shl.b64 	%rd44271, %rd44270, 3;
	add.s64 	%rd44272, %rd44271, %rd44270;
	shr.u64 	%rd44273, %rd44272, 17;
	xor.b64  	%rd44274, %rd44273, %rd44272;
	shl.b64 	%rd44275, %rd44274, 5;
	add.s64 	%rd44276, %rd44275, %rd44274;
	ld.u64 	%rd44277, [%rd44192+56];
	mad.lo.s64 	%rd44278, %rd44277, 2654435761, %rd44276;
	shl.b64 	%rd44279, %rd44278, 13;
	add.s64 	%rd44280, %rd44279, %rd44278;
	shr.u64 	%rd44281, %rd44280, 7;
	xor.b64  	%rd44282, %rd44281, %rd44280;
	shl.b64 	%rd44283, %rd44282, 3;
	add.s64 	%rd44284, %rd44283, %rd44282;
	shr.u64 	%rd44285, %rd44284, 17;
	xor.b64  	%rd44286, %rd44285, %rd44284;
	shl.b64 	%rd44287, %rd44286, 5;
	add.s64 	%rd54538, %rd44287, %rd44286;
	add.s64 	%rd54530, %rd54530, 8;
	add.s64 	%rd54528, %rd54528, 8;
	setp.ne.s64 	%p2067, %rd54528, %rd1764;
	@%p2067 bra 	$L__BB8_919;
$L__BB8_920:
	setp.eq.s64 	%p2068, %rd181, 0;
	@%p2068 bra 	$L__BB8_928;
	setp.lt.u64 	%p2069, %rd181, 4;
	@%p2069 bra 	$L__BB8_923;
	shl.b64 	%rd44289, %rd54530, 3;
	add.s64 	%rd44290, %rd54252, %rd44289;
	ld.u64 	%rd44291, [%rd44290];
	mad.lo.s64 	%rd44292, %rd44291, 2654435761, %rd54538;
	shl.b64 	%rd44293, %rd44292, 13;
	add.s64 	%rd44294, %rd44293, %rd44292;
	shr.u64 	%rd44295, %rd44294, 7;
	xor.b64  	%rd44296, %rd44295, %rd44294;
	shl.b64 	%rd44297, %rd44296, 3;
	add.s64 	%rd44298, %rd44297, %rd44296;
	shr.u64 	%rd44299, %rd44298, 17;
	xor.b64  	%rd44300, %rd44299, %rd44298;
	shl.b64 	%rd44301, %rd44300, 5;
	add.s64 	%rd44302, %rd44301, %rd44300;
	ld.u64 	%rd44303, [%rd44290+8];
	mad.lo.s64 	%rd44304, %rd44303, 2654435761, %rd44302;
	shl.b64 	%rd44305, %rd44304, 13;
	add.s64 	%rd44306, %rd44305, %rd44304;
	shr.u64 	%rd44307, %rd44306, 7;
	xor.b64  	%rd44308, %rd44307, %rd44306;
	shl.b64 	%rd44309, %rd44308, 3;
	add.s64 	%rd44310, %rd44309, %rd44308;
	shr.u64 	%rd44311, %rd44310, 17;
	xor.b64  	%rd44312, %rd44311, %rd44310;
	shl.b64 	%rd44313, %rd44312, 5;
	add.s64 	%rd44314, %rd44313, %rd44312;
	ld.u64 	%rd44315, [%rd44290+16];
	mad.lo.s64 	%rd44316, %rd44315, 2654435761, %rd44314;
	shl.b64 	%rd44317, %rd44316, 13;
	add.s64 	%rd44318, %rd44317, %rd44316;
	shr.u64 	%rd44319, %rd44318, 7;
	xor.b64  	%rd44320, %rd44319, %rd44318;
	shl.b64 	%rd44321, %rd44320, 3;
	add.s64 	%rd44322, %rd44321, %rd44320;
	shr.u64 	%rd44323, %rd44322, 17;
	xor.b64  	%rd44324, %rd44323, %rd44322;
	shl.b64 	%rd44325, %rd44324, 5;
	add.s64 	%rd44326, %rd44325, %rd44324;
	ld.u64 	%rd44327, [%rd44290+24];
	mad.lo.s64 	%rd44328, %rd44327, 2654435761, %rd44326;
	shl.b64 	%rd44329, %rd44328, 13;
	add.s64 	%rd44330, %rd44329, %rd44328;
	shr.u64 	%rd44331, %rd44330, 7;
	xor.b64  	%rd44332, %rd44331, %rd44330;
	shl.b64 	%rd44333, %rd44332, 3;
	add.s64 	%rd44334, %rd44333, %rd44332;
	shr.u64 	%rd44335, %rd44334, 17;
	xor.b64  	%rd44336, %rd44335, %rd44334;
	shl.b64 	%rd44337, %rd44336, 5;
	add.s64 	%rd54538, %rd44337, %rd44336;
	add.s64 	%rd54530, %rd54530, 4;
$L__BB8_923:
	setp.eq.s64 	%p2070, %rd183, 0;
	@%p2070 bra 	$L__BB8_928;
	setp.eq.s64 	%p2071, %rd184, 0;
	@%p2071 bra 	$L__BB8_926;
	shl.b64 	%rd44339, %rd54530, 3;
	add.s64 	%rd44340, %rd54252, %rd44339;
	ld.u64 	%rd44341, [%rd44340];
	mad.lo.s64 	%rd44342, %rd44341, 2654435761, %rd54538;
	shl.b64 	%rd44343, %rd44342, 13;
	add.s64 	%rd44344, %rd44343, %rd44342;
	shr.u64 	%rd44345, %rd44344, 7;
	xor.b64  	%rd44346, %rd44345, %rd44344;
	shl.b64 	%rd44347, %rd44346, 3;
	add.s64 	%rd44348, %rd44347, %rd44346;
	shr.u64 	%rd44349, %rd44348, 17;
	xor.b64  	%rd44350, %rd44349, %rd44348;
	shl.b64 	%rd44351, %rd44350, 5;
	add.s64 	%rd44352, %rd44351, %rd44350;
	ld.u64 	%rd44353, [%rd44340+8];
	mad.lo.s64 	%rd44354, %rd44353, 2654435761, %rd44352;
	shl.b64 	%rd44355, %rd44354, 13;
	add.s64 	%rd44356, %rd44355, %rd44354;
	shr.u64 	%rd44357, %rd44356, 7;
	xor.b64  	%rd44358, %rd44357, %rd44356;
	shl.b64 	%rd44359, %rd44358, 3;
	add.s64 	%rd44360, %rd44359, %rd44358;
	shr.u64 	%rd44361, %rd44360, 17;
	xor.b64  	%rd44362, %rd44361, %rd44360;
	shl.b64 	%rd44363, %rd44362, 5;
	add.s64 	%rd54538, %rd44363, %rd44362;
	add.s64 	%rd54530, %rd54530, 2;
$L__BB8_926:
	@%p2061 bra 	$L__BB8_928;
	shl.b64 	%rd44364, %rd54530, 3;
	add.s64 	%rd44365, %rd54252, %rd44364;
	ld.u64 	%rd44366, [%rd44365];
	mad.lo.s64 	%rd44367, %rd44366, 2654435761, %rd54538;
	shl.b64 	%rd44368, %rd44367, 13;
	add.s64 	%rd44369, %rd44368, %rd44367;
	shr.u64 	%rd44370, %rd44369, 7;
	xor.b64  	%rd44371, %rd44370, %rd44369;
	shl.b64 	%rd44372, %rd44371, 3;
	add.s64 	%rd44373, %rd44372, %rd44371;
	shr.u64 	%rd44374, %rd44373, 17;
	xor.b64  	%rd44375, %rd44374, %rd44373;
	shl.b64 	%rd44376, %rd44375, 5;
	add.s64 	%rd54538, %rd44376, %rd44375;
$L__BB8_928:
	mov.b64 	%rd54543, 0;
	mov.u64 	%rd54551, %rd54543;
	@%p2066 bra 	$L__BB8_931;
	and.b64  	%rd1786, %rd2, -8;
	mov.b64 	%rd54543, 0;
	mov.u64 	%rd54541, %rd54543;
$L__BB8_930:
	.pragma "nounroll";
	shl.b64 	%rd44380, %rd54543, 3;
	add.s64 	%rd44381, %rd53651, %rd44380;
	ld.u64 	%rd44382, [%rd44381];
	mad.lo.s64 	%rd44383, %rd44382, 2654435761, %rd54551;
	shl.b64 	%rd44384, %rd44383, 13;
	add.s64 	%rd44385, %rd44384, %rd44383;
	shr.u64 	%rd44386, %rd44385, 7;
	xor.b64  	%rd44387, %rd44386, %rd44385;
	shl.b64 	%rd44388, %rd44387, 3;
	add.s64 	%rd44389, %rd44388, %rd44387;
	shr.u64 	%rd44390, %rd44389, 17;
	xor.b64  	%rd44391, %rd44390, %rd44389;
	shl.b64 	%rd44392, %rd44391, 5;
	add.s64 	%rd44393, %rd44392, %rd44391;
	ld.u64 	%rd44394, [%rd44381+8];
	mad.lo.s64 	%rd44395, %rd44394, 2654435761, %rd44393;
	shl.b64 	%rd44396, %rd44395, 13;
	add.s64 	%rd44397, %rd44396, %rd44395;
	shr.u64 	%rd44398, %rd44397, 7;
	xor.b64  	%rd44399, %rd44398, %rd44397;
	shl.b64 	%rd44400, %rd44399, 3;
	add.s64 	%rd44401, %rd44400, %rd44399;
	shr.u64 	%rd44402, %rd44401, 17;
	xor.b64  	%rd44403, %rd44402, %rd44401;
	shl.b64 	%rd44404, %rd44403, 5;
	add.s64 	%rd44405, %rd44404, %rd44403;
	ld.u64 	%rd44406, [%rd44381+16];
	mad.lo.s64 	%rd44407, %rd44406, 2654435761, %rd44405;
	shl.b64 	%rd44408, %rd44407, 13;
	add.s64 	%rd44409, %rd44408, %rd44407;
	shr.u64 	%rd44410, %rd44409, 7;
	xor.b64  	%rd44411, %rd44410, %rd44409;
	shl.b64 	%rd44412, %rd44411, 3;
	add.s64 	%rd44413, %rd44412, %rd44411;
	shr.u64 	%rd44414, %rd44413, 17;
	xor.b64  	%rd44415, %rd44414, %rd44413;
	shl.b64 	%rd44416, %rd44415, 5;
	add.s64 	%rd44417, %rd44416, %rd44415;
	ld.u64 	%rd44418, [%rd44381+24];
	mad.lo.s64 	%rd44419, %rd44418, 2654435761, %rd44417;
	shl.b64 	%rd44420, %rd44419, 13;
	add.s64 	%rd44421, %rd44420, %rd44419;
	shr.u64 	%rd44422, %rd44421, 7;
	xor.b64  	%rd44423, %rd44422, %rd44421;
	shl.b64 	%rd44424, %rd44423, 3;
	add.s64 	%rd44425, %rd44424, %rd44423;
	shr.u64 	%rd44426, %rd44425, 17;
	xor.b64  	%rd44427, %rd44426, %rd44425;
	shl.b64 	%rd44428, %rd44427, 5;
	add.s64 	%rd44429, %rd44428, %rd44427;
	ld.u64 	%rd44430, [%rd44381+32];
	mad.lo.s64 	%rd44431, %rd44430, 2654435761, %rd44429;
	shl.b64 	%rd44432, %rd44431, 13;
	add.s64 	%rd44433, %rd44432, %rd44431;
	shr.u64 	%rd44434, %rd44433, 7;
	xor.b64  	%rd44435, %rd44434, %rd44433;
	shl.b64 	%rd44436, %rd44435, 3;
	add.s64 	%rd44437, %rd44436, %rd44435;
	shr.u64 	%rd44438, %rd44437, 17;
	xor.b64  	%rd44439, %rd44438, %rd44437;
	shl.b64 	%rd44440, %rd44439, 5;
	add.s64 	%rd44441, %rd44440, %rd44439;
	ld.u64 	%rd44442, [%rd44381+40];
	mad.lo.s64 	%rd44443, %rd44442, 2654435761, %rd44441;
	shl.b64 	%rd44444, %rd44443, 13;
	add.s64 	%rd44445, %rd44444, %rd44443;
	shr.u64 	%rd44446, %rd44445, 7;
	xor.b64  	%rd44447, %rd44446, %rd44445;
	shl.b64 	%rd44448, %rd44447, 3;
	add.s64 	%rd44449, %rd44448, %rd44447;
	shr.u64 	%rd44450, %rd44449, 17;
	xor.b64  	%rd44451, %rd44450, %rd44449;
	shl.b64 	%rd44452, %rd44451, 5;
	add.s64 	%rd44453, %rd44452, %rd44451;
	ld.u64 	%rd44454, [%rd44381+48];
	mad.lo.s64 	%rd44455, %rd44454, 2654435761, %rd44453;
	shl.b64 	%rd44456, %rd44455, 13;
	add.s64 	%rd44457, %rd44456, %rd44455;
	shr.u64 	%rd44458, %rd44457, 7;
	xor.b64  	%rd44459, %rd44458, %rd44457;
	shl.b64 	%rd44460, %rd44459, 3;
	add.s64 	%rd44461, %rd44460, %rd44459;
	shr.u64 	%rd44462, %rd44461, 17;
	xor.b64  	%rd44463, %rd44462, %rd44461;
	shl.b64 	%rd44464, %rd44463, 5;
	add.s64 	%rd44465, %rd44464, %rd44463;
	ld.u64 	%rd44466, [%rd44381+56];
	mad.lo.s64 	%rd44467, %rd44466, 2654435761, %rd44465;
	shl.b64 	%rd44468, %rd44467, 13;
	add.s64 	%rd44469, %rd44468, %rd44467;
	shr.u64 	%rd44470, %rd44469, 7;
	xor.b64  	%rd44471, %rd44470, %rd44469;
	shl.b64 	%rd44472, %rd44471, 3;
	add.s64 	%rd44473, %rd44472, %rd44471;
	shr.u64 	%rd44474, %rd44473, 17;
	xor.b64  	%rd44475, %rd44474, %rd44473;
	shl.b64 	%rd44476, %rd44475, 5;
	add.s64 	%rd54551, %rd44476, %rd44475;
	add.s64 	%rd54543, %rd54543, 8;
	add.s64 	%rd54541, %rd54541, 8;
	setp.ne.s64 	%p2074, %rd54541, %rd1786;
	@%p2074 bra 	$L__BB8_930;
$L__BB8_931:
	@%p2068 bra 	$L__BB8_939;
	setp.lt.u64 	%p2076, %rd182, 3;
	@%p2076 bra 	$L__BB8_934;
	shl.b64 	%rd44478, %rd54543, 3;
	add.s64 	%rd44479, %rd53651, %rd44478;
	ld.u64 	%rd44480, [%rd44479];
	mad.lo.s64 	%rd44481, %rd44480, 2654435761, %rd54551;
	shl.b64 	%rd44482, %rd44481, 13;
	add.s64 	%rd44483, %rd44482, %rd44481;
	shr.u64 	%rd44484, %rd44483, 7;
	xor.b64  	%rd44485, %rd44484, %rd44483;
	shl.b64 	%rd44486, %rd44485, 3;
	add.s64 	%rd44487, %rd44486, %rd44485;
	shr.u64 	%rd44488, %rd44487, 17;
	xor.b64  	%rd44489, %rd44488, %rd44487;
	shl.b64 	%rd44490, %rd44489, 5;
	add.s64 	%rd44491, %rd44490, %rd44489;
	ld.u64 	%rd44492, [%rd44479+8];
	mad.lo.s64 	%rd44493, %rd44492, 2654435761, %rd44491;
	shl.b64 	%rd44494, %rd44493, 13;
	add.s64 	%rd44495, %rd44494, %rd44493;
	shr.u64 	%rd44496, %rd44495, 7;
	xor.b64  	%rd44497, %rd44496, %rd44495;
	shl.b64 	%rd44498, %rd44497, 3;
	add.s64 	%rd44499, %rd44498, %rd44497;
	shr.u64 	%rd44500, %rd44499, 17;
	xor.b64  	%rd44501, %rd44500, %rd44499;
	shl.b64 	%rd44502, %rd44501, 5;
	add.s64 	%rd44503, %rd44502, %rd44501;
	ld.u64 	%rd44504, [%rd44479+16];
	mad.lo.s64 	%rd44505, %rd44504, 2654435761, %rd44503;
	shl.b64 	%rd44506, %rd44505, 13;
	add.s64 	%rd44507, %rd44506, %rd44505;
	shr.u64 	%rd44508, %rd44507, 7;
	xor.b64  	%rd44509, %rd44508, %rd44507;
	shl.b64 	%rd44510, %rd44509, 3;
	add.s64 	%rd44511, %rd44510, %rd44509;
	shr.u64 	%rd44512, %rd44511, 17;
	xor.b64  	%rd44513, %rd44512, %rd44511;
	shl.b64 	%rd44514, %rd44513, 5;
	add.s64 	%rd44515, %rd44514, %rd44513;
	ld.u64 	%rd44516, [%rd44479+24];
	mad.lo.s64 	%rd44517, %rd44516, 2654435761, %rd44515;
	shl.b64 	%rd44518, %rd44517, 13;
	add.s64 	%rd44519, %rd44518, %rd44517;
	shr.u64 	%rd44520, %rd44519, 7;
	xor.b64  	%rd44521, %rd44520, %rd44519;
	shl.b64 	%rd44522, %rd44521, 3;
	add.s64 	%rd44523, %rd44522, %rd44521;
	shr.u64 	%rd44524, %rd44523, 17;
	xor.b64  	%rd44525, %rd44524, %rd44523;
	shl.b64 	%rd44526, %rd44525, 5;
	add.s64 	%rd54551, %rd44526, %rd44525;
	add.s64 	%rd54543, %rd54543, 4;
$L__BB8_934:
	setp.eq.s64 	%p2077, %rd183, 0;
	@%p2077 bra 	$L__BB8_939;
	setp.eq.s64 	%p2078, %rd184, 0;
	@%p2078 bra 	$L__BB8_937;
	shl.b64 	%rd44528, %rd54543, 3;
	add.s64 	%rd44529, %rd53651, %rd44528;
	ld.u64 	%rd44530, [%rd44529];
	mad.lo.s64 	%rd44531, %rd44530, 2654435761, %rd54551;
	shl.b64 	%rd44532, %rd44531, 13;
	add.s64 	%rd44533, %rd44532, %rd44531;
	shr.u64 	%rd44534, %rd44533, 7;
	xor.b64  	%rd44535, %rd44534, %rd44533;
	shl.b64 	%rd44536, %rd44535, 3;
	add.s64 	%rd44537, %rd44536, %rd44535;
	shr.u64 	%rd44538, %rd44537, 17;
	xor.b64  	%rd44539, %rd44538, %rd44537;
	shl.b64 	%rd44540, %rd44539, 5;
	add.s64 	%rd44541, %rd44540, %rd44539;
	ld.u64 	%rd44542, [%rd44529+8];
	mad.lo.s64 	%rd44543, %rd44542, 2654435761, %rd44541;
	shl.b64 	%rd44544, %rd44543, 13;
	add.s64 	%rd44545, %rd44544, %rd44543;
	shr.u64 	%rd44546, %rd44545, 7;
	xor.b64  	%rd44547, %rd44546, %rd44545;
	shl.b64 	%rd44548, %rd44547, 3;
	add.s64 	%rd44549, %rd44548, %rd44547;
	shr.u64 	%rd44550, %rd44549, 17;
	xor.b64  	%rd44551, %rd44550, %rd44549;
	shl.b64 	%rd44552, %rd44551, 5;
	add.s64 	%rd54551, %rd44552, %rd44551;
	add.s64 	%rd54543, %rd54543, 2;
$L__BB8_937:
	@%p2061 bra 	$L__BB8_939;
	shl.b64 	%rd44553, %rd54543, 3;
	add.s64 	%rd44554, %rd53651, %rd44553;
	ld.u64 	%rd44555, [%rd44554];
	mad.lo.s64 	%rd44556, %rd44555, 2654435761, %rd54551;
	shl.b64 	%rd44557, %rd44556, 13;
	add.s64 	%rd44558, %rd44557, %rd44556;
	shr.u64 	%rd44559, %rd44558, 7;
	xor.b64  	%rd44560, %rd44559, %rd44558;
	shl.b64 	%rd44561, %rd44560, 3;
	add.s64 	%rd44562, %rd44561, %rd44560;
	shr.u64 	%rd44563, %rd44562, 17;
	xor.b64  	%rd44564, %rd44563, %rd44562;
	shl.b64 	%rd44565, %rd44564, 5;
	add.s64 	%rd54551, %rd44565, %rd44564;
$L__BB8_939:
	setp.lt.u64 	%p2080, %rd54538, %rd54551;
	mov.u64 	%rd54825, %rd54252;
	@%p2080 bra 	$L__BB8_940;
	bra.uni 	$L__BB8_945;
$L__BB8_940:
	mov.u64 	%rd54825, %rd53651;
	mov.u64 	%rd53651, %rd54252;
	bra.uni 	$L__BB8_945;
$L__BB8_941:
	setp.eq.s32 	%p2081, %r1, 0;
	mov.u64 	%rd54825, %rd54252;
	@%p2081 bra 	$L__BB8_945;
	mov.b64 	%rd54552, 0;
$L__BB8_943:
	shl.b64 	%rd44567, %rd54552, 3;
	add.s64 	%rd44568, %rd54252, %rd44567;
	ld.u64 	%rd1809, [%rd44568];
	add.s64 	%rd44569, %rd53651, %rd44567;
	ld.u64 	%rd1810, [%rd44569];
	setp.lt.u64 	%p2082, %rd1809, %rd1810;
	@%p2082 bra 	$L__BB8_940;
	setp.le.u64 	%p2083, %rd1809, %rd1810;
	add.s64 	%rd54552, %rd54552, 1;
	setp.lt.u64 	%p2084, %rd54552, %rd13;
	and.pred  	%p2085, %p2083, %p2084;
	mov.u64 	%rd54825, %rd54252;
	@%p2085 bra 	$L__BB8_943;
$L__BB8_945:
	setp.eq.s64 	%p2086, %rd180, 0;
	mov.b64 	%rd54558, -3750763034362895579;
	mov.b64 	%rd54559, 0;
	@%p2086 bra 	$L__BB8_948;
	and.b64  	%rd1814, %rd2, -2;
	mov.b64 	%rd54558, -3750763034362895579;
	mov.b64 	%rd54559, 0;
	mov.u64 	%rd54557, %rd54559;
$L__BB8_947:
	shl.b64 	%rd44576, %rd54559, 3;
	add.s64 	%rd44577, %rd54295, %rd44576;
	ld.u64 	%rd44578, [%rd44577];
	and.b64  	%rd44579, %rd44578, 255;
	xor.b64  	%rd44580, %rd44579, %rd54558;
	mul.lo.s64 	%rd44581, %rd44580, 1099511628211;
	shr.u64 	%rd44582, %rd44578, 8;
	and.b64  	%rd44583, %rd44582, 255;
	xor.b64  	%rd44584, %rd44583, %rd44581;
	mul.lo.s64 	%rd44585, %rd44584, 1099511628211;
	shr.u64 	%rd44586, %rd44578, 16;
	and.b64  	%rd44587, %rd44586, 255;
	xor.b64  	%rd44588, %rd44587, %rd44585;
	mul.lo.s64 	%rd44589, %rd44588, 1099511628211;
	shr.u64 	%rd44590, %rd44578, 24;
	and.b64  	%rd44591, %rd44590, 255;
	xor.b64  	%rd44592, %rd44591, %rd44589;
	mul.lo.s64 	%rd44593, %rd44592, 1099511628211;
	shr.u64 	%rd44594, %rd44578, 32;
	and.b64  	%rd44595, %rd44594, 255;
	xor.b64  	%rd44596, %rd44595, %rd44593;
	mul.lo.s64 	%rd44597, %rd44596, 1099511628211;
	shr.u64 	%rd44598, %rd44578, 40;
	and.b64  	%rd44599, %rd44598, 255;
	xor.b64  	%rd44600, %rd44599, %rd44597;
	mul.lo.s64 	%rd44601, %rd44600, 1099511628211;
	shr.u64 	%rd44602, %rd44578, 48;
	and.b64  	%rd44603, %rd44602, 255;
	xor.b64  	%rd44604, %rd44603, %rd44601;
	mul.lo.s64 	%rd44605, %rd44604, 1099511628211;
	shr.u64 	%rd44606, %rd44578, 56;
	xor.b64  	%rd44607, %rd44606, %rd44605;
	mul.lo.s64 	%rd44608, %rd44607, 1099511628211;
	ld.u64 	%rd44609, [%rd44577+8];
	and.b64  	%rd44610, %rd44609, 255;
	xor.b64  	%rd44611, %rd44610, %rd44608;
	mul.lo.s64 	%rd44612, %rd44611, 1099511628211;
	shr.u64 	%rd44613, %rd44609, 8;
	and.b64  	%rd44614, %rd44613, 255;
	xor.b64  	%rd44615, %rd44614, %rd44612;
	mul.lo.s64 	%rd44616, %rd44615, 1099511628211;
	shr.u64 	%rd44617, %rd44609, 16;
	and.b64  	%rd44618, %rd44617, 255;
	xor.b64  	%rd44619, %rd44618, %rd44616;
	mul.lo.s64 	%rd44620, %rd44619, 1099511628211;
	shr.u64 	%rd44621, %rd44609, 24;
	and.b64  	%rd44622, %rd44621, 255;
	xor.b64  	%rd44623, %rd44622, %rd44620;
	mul.lo.s64 	%rd44624, %rd44623, 1099511628211;
	shr.u64 	%rd44625, %rd44609, 32;
	and.b64  	%rd44626, %rd44625, 255;
	xor.b64  	%rd44627, %rd44626, %rd44624;
	mul.lo.s64 	%rd44628, %rd44627, 1099511628211;
	shr.u64 	%rd44629, %rd44609, 40;
	and.b64  	%rd44630, %rd44629, 255;
	xor.b64  	%rd44631, %rd44630, %rd44628;
	mul.lo.s64 	%rd44632, %rd44631, 1099511628211;
	shr.u64 	%rd44633, %rd44609, 48;
	and.b64  	%rd44634, %rd44633, 255;
	xor.b64  	%rd44635, %rd44634, %rd44632;
	mul.lo.s64 	%rd44636, %rd44635, 1099511628211;
	shr.u64 	%rd44637, %rd44609, 56;
	xor.b64  	%rd44638, %rd44637, %rd44636;
	mul.lo.s64 	%rd54558, %rd44638, 1099511628211;
	add.s64 	%rd54559, %rd54559, 2;
	add.s64 	%rd54557, %rd54557, 2;
	setp.ne.s64 	%p2087, %rd54557, %rd1814;
	@%p2087 bra 	$L__BB8_947;
$L__BB8_948:
	setp.eq.s64 	%p2088, %rd185, 0;
	@%p2088 bra 	$L__BB8_950;
	shl.b64 	%rd44639, %rd54559, 3;
	add.s64 	%rd44640, %rd54295, %rd44639;
	ld.u64 	%rd44641, [%rd44640];
	and.b64  	%rd44642, %rd44641, 255;
	xor.b64  	%rd44643, %rd44642, %rd54558;
	mul.lo.s64 	%rd44644, %rd44643, 1099511628211;
	shr.u64 	%rd44645, %rd44641, 8;
	and.b64  	%rd44646, %rd44645, 255;
	xor.b64  	%rd44647, %rd44646, %rd44644;
	mul.lo.s64 	%rd44648, %rd44647, 1099511628211;
	shr.u64 	%rd44649, %rd44641, 16;
	and.b64  	%rd44650, %rd44649, 255;
	xor.b64  	%rd44651, %rd44650, %rd44648;
	mul.lo.s64 	%rd44652, %rd44651, 1099511628211;
	shr.u64 	%rd44653, %rd44641, 24;
	and.b64  	%rd44654, %rd44653, 255;
	xor.b64  	%rd44655, %rd44654, %rd44652;
	mul.lo.s64 	%rd44656, %rd44655, 1099511628211;
	shr.u64 	%rd44657, %rd44641, 32;
	and.b64  	%rd44658, %rd44657, 255;
	xor.b64  	%rd44659, %rd44658, %rd44656;
	mul.lo.s64 	%rd44660, %rd44659, 1099511628211;
	shr.u64 	%rd44661, %rd44641, 40;
	and.b64  	%rd44662, %rd44661, 255;
	xor.b64  	%rd44663, %rd44662, %rd44660;
	mul.lo.s64 	%rd44664, %rd44663, 1099511628211;
	shr.u64 	%rd44665, %rd44641, 48;
	and.b64  	%rd44666, %rd44665, 255;
	xor.b64  	%rd44667, %rd44666, %rd44664;
	mul.lo.s64 	%rd44668, %rd44667, 1099511628211;
	shr.u64 	%rd44669, %rd44641, 56;
	xor.b64  	%rd44670, %rd44669, %rd44668;
	mul.lo.s64 	%rd54558, %rd44670, 1099511628211;
$L__BB8_950:
	mov.b64 	%rd54565, -3750763034362895579;
	mov.b64 	%rd54566, 0;
	@%p2086 bra 	$L__BB8_953;
	and.b64  	%rd1826, %rd2, -2;
	mov.b64 	%rd54565, -3750763034362895579;
	mov.b64 	%rd54566, 0;
	mov.u64 	%rd54564, %rd54566;
$L__BB8_952:
	shl.b64 	%rd44676, %rd54566, 3;
	add.s64 	%rd44677, %rd54424, %rd44676;
	ld.u64 	%rd44678, [%rd44677];
	and.b64  	%rd44679, %rd44678, 255;
	xor.b64  	%rd44680, %rd44679, %rd54565;
	mul.lo.s64 	%rd44681, %rd44680, 1099511628211;
	shr.u64 	%rd44682, %rd44678, 8;
	and.b64  	%rd44683, %rd44682, 255;
	xor.b64  	%rd44684, %rd44683, %rd44681;
	mul.lo.s64 	%rd44685, %rd44684, 1099511628211;
	shr.u64 	%rd44686, %rd44678, 16;
	and.b64  	%rd44687, %rd44686, 255;
	xor.b64  	%rd44688, %rd44687, %rd44685;
	mul.lo.s64 	%rd44689, %rd44688, 1099511628211;
	shr.u64 	%rd44690, %rd44678, 24;
	and.b64  	%rd44691, %rd44690, 255;
	xor.b64  	%rd44692, %rd44691, %rd44689;
	mul.lo.s64 	%rd44693, %rd44692, 1099511628211;
	shr.u64 	%rd44694, %rd44678, 32;
	and.b64  	%rd44695, %rd44694, 255;
	xor.b64  	%rd44696, %rd44695, %rd44693;
	mul.lo.s64 	%rd44697, %rd44696, 1099511628211;
	shr.u64 	%rd44698, %rd44678, 40;
	and.b64  	%rd44699, %rd44698, 255;
	xor.b64  	%rd44700, %rd44699, %rd44697;
	mul.lo.s64 	%rd44701, %rd44700, 1099511628211;
	shr.u64 	%rd44702, %rd44678, 48;
	and.b64  	%rd44703, %rd44702, 255;
	xor.b64  	%rd44704, %rd44703, %rd44701;
	mul.lo.s64 	%rd44705, %rd44704, 1099511628211;
	shr.u64 	%rd44706, %rd44678, 56;
	xor.b64  	%rd44707, %rd44706, %rd44705;
	mul.lo.s64 	%rd44708, %rd44707, 1099511628211;
	ld.u64 	%rd44709, [%rd44677+8];
	and.b64  	%rd44710, %rd44709, 255;
	xor.b64  	%rd44711, %rd44710, %rd44708;
	mul.lo.s64 	%rd44712, %rd44711, 1099511628211;
	shr.u64 	%rd44713, %rd44709, 8;
	and.b64  	%rd44714, %rd44713, 255;
	xor.b64  	%rd44715, %rd44714, %rd44712;
	mul.lo.s64 	%rd44716, %rd44715, 1099511628211;
	shr.u64 	%rd44717, %rd44709, 16;
	and.b64  	%rd44718, %rd44717, 255;
	xor.b64  	%rd44719, %rd44718, %rd44716;
	mul.lo.s64 	%rd44720, %rd44719, 1099511628211;
	shr.u64 	%rd44721, %rd44709, 24;
	and.b64  	%rd44722, %rd44721, 255;
	xor.b64  	%rd44723, %rd44722, %rd44720;
	mul.lo.s64 	%rd44724, %rd44723, 1099511628211;
	shr.u64 	%rd44725, %rd44709, 32;
	and.b64  	%rd44726, %rd44725, 255;
	xor.b64  	%rd44727, %rd44726, %rd44724;
	mul.lo.s64 	%rd44728, %rd44727, 1099511628211;
	shr.u64 	%rd44729, %rd44709, 40;
	and.b64  	%rd44730, %rd44729, 255;
	xor.b64  	%rd44731, %rd44730, %rd44728;
	mul.lo.s64 	%rd44732, %rd44731, 1099511628211;
	shr.u64 	%rd44733, %rd44709, 48;
	and.b64  	%rd44734, %rd44733, 255;
	xor.b64  	%rd44735, %rd44734, %rd44732;
	mul.lo.s64 	%rd44736, %rd44735, 1099511628211;
	shr.u64 	%rd44737, %rd44709, 56;
	xor.b64  	%rd44738, %rd44737, %rd44736;
	mul.lo.s64 	%rd54565, %rd44738, 1099511628211;
	add.s64 	%rd54566, %rd54566, 2;
	add.s64 	%rd54564, %rd54564, 2;
	setp.ne.s64 	%p2090, %rd54564, %rd1826;
	@%p2090 bra 	$L__BB8_952;
$L__BB8_953:
	@%p2088 bra 	$L__BB8_955;
	shl.b64 	%rd44739, %rd54566, 3;
	add.s64 	%rd44740, %rd54424, %rd44739;
	ld.u64 	%rd44741, [%rd44740];
	and.b64  	%rd44742, %rd44741, 255;
	xor.b64  	%rd44743, %rd44742, %rd54565;
	mul.lo.s64 	%rd44744, %rd44743, 1099511628211;
	shr.u64 	%rd44745, %rd44741, 8;
	and.b64  	%rd44746, %rd44745, 255;
	xor.b64  	%rd44747, %rd44746, %rd44744;
	mul.lo.s64 	%rd44748, %rd44747, 1099511628211;
	shr.u64 	%rd44749, %rd44741, 16;
	and.b64  	%rd44750, %rd44749, 255;
	xor.b64  	%rd44751, %rd44750, %rd44748;
	mul.lo.s64 	%rd44752, %rd44751, 1099511628211;
	shr.u64 	%rd44753, %rd44741, 24;
	and.b64  	%rd44754, %rd44753, 255;
	xor.b64  	%rd44755, %rd44754, %rd44752;
	mul.lo.s64 	%rd44756, %rd44755, 1099511628211;
	shr.u64 	%rd44757, %rd44741, 32;
	and.b64  	%rd44758, %rd44757, 255;
	xor.b64  	%rd44759, %rd44758, %rd44756;
	mul.lo.s64 	%rd44760, %rd44759, 1099511628211;
	shr.u64 	%rd44761, %rd44741, 40;
	and.b64  	%rd44762, %rd44761, 255;
	xor.b64  	%rd44763, %rd44762, %rd44760;
	mul.lo.s64 	%rd44764, %rd44763, 1099511628211;
	shr.u64 	%rd44765, %rd44741, 48;
	and.b64  	%rd44766, %rd44765, 255;
	xor.b64  	%rd44767, %rd44766, %rd44764;
	mul.lo.s64 	%rd44768, %rd44767, 1099511628211;
	shr.u64 	%rd44769, %rd44741, 56;
	xor.b64  	%rd44770, %rd44769, %rd44768;
	mul.lo.s64 	%rd54565, %rd44770, 1099511628211;
$L__BB8_955:
	setp.eq.s64 	%p2092, %rd54558, %rd54565;
	@%p2092 bra 	$L__BB8_980;
	setp.lt.u64 	%p2093, %rd180, 7;
	mov.b64 	%rd54573, 0;
	mov.u64 	%rd54581, %rd54573;
	@%p2093 bra 	$L__BB8_959;
	and.b64  	%rd1838, %rd2, -8;
	mov.b64 	%rd54573, 0;
	mov.u64 	%rd54571, %rd54573;
$L__BB8_958:
	.pragma "nounroll";
	shl.b64 	%rd44774, %rd54573, 3;
	add.s64 	%rd44775, %rd54295, %rd44774;
	ld.u64 	%rd44776, [%rd44775];
	mad.lo.s64 	%rd44777, %rd44776, 2654435761, %rd54581;
	shl.b64 	%rd44778, %rd44777, 13;
	add.s64 	%rd44779, %rd44778, %rd44777;
	shr.u64 	%rd44780, %rd44779, 7;
	xor.b64  	%rd44781, %rd44780, %rd44779;
	shl.b64 	%rd44782, %rd44781, 3;
	add.s64 	%rd44783, %rd44782, %rd44781;
	shr.u64 	%rd44784, %rd44783, 17;
	xor.b64  	%rd44785, %rd44784, %rd44783;
	shl.b64 	%rd44786, %rd44785, 5;
	add.s64 	%rd44787, %rd44786, %rd44785;
	ld.u64 	%rd44788, [%rd44775+8];
	mad.lo.s64 	%rd44789, %rd44788, 2654435761, %rd44787;
	shl.b64 	%rd44790, %rd44789, 13;
	add.s64 	%rd44791, %rd44790, %rd44789;
	shr.u64 	%rd44792, %rd44791, 7;
	xor.b64  	%rd44793, %rd44792, %rd44791;
	shl.b64 	%rd44794, %rd44793, 3;
	add.s64 	%rd44795, %rd44794, %rd44793;
	shr.u64 	%rd44796, %rd44795, 17;
	xor.b64  	%rd44797, %rd44796, %rd44795;
	shl.b64 	%rd44798, %rd44797, 5;
	add.s64 	%rd44799, %rd44798, %rd44797;
	ld.u64 	%rd44800, [%rd44775+16];
	mad.lo.s64 	%rd44801, %rd44800, 2654435761, %rd44799;
	shl.b64 	%rd44802, %rd44801, 13;
	add.s64 	%rd44803, %rd44802, %rd44801;
	shr.u64 	%rd44804, %rd44803, 7;
	xor.b64  	%rd44805, %rd44804, %rd44803;
	shl.b64 	%rd44806, %rd44805, 3;
	add.s64 	%rd44807, %rd44806, %rd44805;
	shr.u64 	%rd44808, %rd44807, 17;
	xor.b64  	%rd44809, %rd44808, %rd44807;
	shl.b64 	%rd44810, %rd44809, 5;
	add.s64 	%rd44811, %rd44810, %rd44809;
	ld.u64 	%rd44812, [%rd44775+24];
	mad.lo.s64 	%rd44813, %rd44812, 2654435761, %rd44811;
	shl.b64 	%rd44814, %rd44813, 13;
	add.s64 	%rd44815, %rd44814, %rd44813;
	shr.u64 	%rd44816, %rd44815, 7;
	xor.b64  	%rd44817, %rd44816, %rd44815;
	shl.b64 	%rd44818, %rd44817, 3;
	add.s64 	%rd44819, %rd44818, %rd44817;
	shr.u64 	%rd44820, %rd44819, 17;
	xor.b64  	%rd44821, %rd44820, %rd44819;
	shl.b64 	%rd44822, %rd44821, 5;
	add.s64 	%rd44823, %rd44822, %rd44821;
	ld.u64 	%rd44824, [%rd44775+32];
	mad.lo.s64 	%rd44825, %rd44824, 2654435761, %rd44823;
	shl.b64 	%rd44826, %rd44825, 13;
	add.s64 	%rd44827, %rd44826, %rd44825;
	shr.u64 	%rd44828, %rd44827, 7;
	xor.b64  	%rd44829, %rd44828, %rd44827;
	shl.b64 	%rd44830, %rd44829, 3;
	add.s64 	%rd44831, %rd44830, %rd44829;
	shr.u64 	%rd44832, %rd44831, 17;
	xor.b64  	%rd44833, %rd44832, %rd44831;
	shl.b64 	%rd44834, %rd44833, 5;
	add.s64 	%rd44835, %rd44834, %rd44833;
	ld.u64 	%rd44836, [%rd44775+40];
	mad.lo.s64 	%rd44837, %rd44836, 2654435761, %rd44835;
	shl.b64 	%rd44838, %rd44837, 13;
	add.s64 	%rd44839, %rd44838, %rd44837;
	shr.u64 	%rd44840, %rd44839, 7;
	xor.b64  	%rd44841, %rd44840, %rd44839;
	shl.b64 	%rd44842, %rd44841, 3;
	add.s64 	%rd44843, %rd44842, %rd44841;
	shr.u64 	%rd44844, %rd44843, 17;
	xor.b64  	%rd44845, %rd44844, %rd44843;
	shl.b64 	%rd44846, %rd44845, 5;
	add.s64 	%rd44847, %rd44846, %rd44845;
	ld.u64 	%rd44848, [%rd44775+48];
	mad.lo.s64 	%rd44849, %rd44848, 2654435761, %rd44847;
	shl.b64 	%rd44850, %rd44849, 13;
	add.s64 	%rd44851, %rd44850, %rd44849;
	shr.u64 	%rd44852, %rd44851, 7;
	xor.b64  	%rd44853, %rd44852, %rd44851;
	shl.b64 	%rd44854, %rd44853, 3;
	add.s64 	%rd44855, %rd44854, %rd44853;
	shr.u64 	%rd44856, %rd44855, 17;
	xor.b64  	%rd44857, %rd44856, %rd44855;
	shl.b64 	%rd44858, %rd44857, 5;
	add.s64 	%rd44859, %rd44858, %rd44857;
	ld.u64 	%rd44860, [%rd44775+56];
	mad.lo.s64 	%rd44861, %rd44860, 2654435761, %rd44859;
	shl.b64 	%rd44862, %rd44861, 13;
	add.s64 	%rd44863, %rd44862, %rd44861;
	shr.u64 	%rd44864, %rd44863, 7;
	xor.b64  	%rd44865, %rd44864, %rd44863;
	shl.b64 	%rd44866, %rd44865, 3;
	add.s64 	%rd44867, %rd44866, %rd44865;
	shr.u64 	%rd44868, %rd44867, 17;
	xor.b64  	%rd44869, %rd44868, %rd44867;
	shl.b64 	%rd44870, %rd44869, 5;
	add.s64 	%rd54581, %rd44870, %rd44869;
	add.s64 	%rd54573, %rd54573, 8;
	add.s64 	%rd54571, %rd54571, 8;
	setp.ne.s64 	%p2094, %rd54571, %rd1838;
	@%p2094 bra 	$L__BB8_958;
$L__BB8_959:
	setp.eq.s64 	%p2095, %rd181, 0;
	@%p2095 bra 	$L__BB8_967;
	setp.lt.u64 	%p2096, %rd181, 4;
	@%p2096 bra 	$L__BB8_962;
	shl.b64 	%rd44872, %rd54573, 3;
	add.s64 	%rd44873, %rd54295, %rd44872;
	ld.u64 	%rd44874, [%rd44873];
	mad.lo.s64 	%rd44875, %rd44874, 2654435761, %rd54581;
	shl.b64 	%rd44876, %rd44875, 13;
	add.s64 	%rd44877, %rd44876, %rd44875;
	shr.u64 	%rd44878, %rd44877, 7;
	xor.b64  	%rd44879, %rd44878, %rd44877;
	shl.b64 	%rd44880, %rd44879, 3;
	add.s64 	%rd44881, %rd44880, %rd44879;
	shr.u64 	%rd44882, %rd44881, 17;
	xor.b64  	%rd44883, %rd44882, %rd44881;
	shl.b64 	%rd44884, %rd44883, 5;
	add.s64 	%rd44885, %rd44884, %rd44883;
	ld.u64 	%rd44886, [%rd44873+8];
	mad.lo.s64 	%rd44887, %rd44886, 2654435761, %rd44885;
	shl.b64 	%rd44888, %rd44887, 13;
	add.s64 	%rd44889, %rd44888, %rd44887;
	shr.u64 	%rd44890, %rd44889, 7;
	xor.b64  	%rd44891, %rd44890, %rd44889;
	shl.b64 	%rd44892, %rd44891, 3;
	add.s64 	%rd44893, %rd44892, %rd44891;
	shr.u64 	%rd44894, %rd44893, 17;
	xor.b64  	%rd44895, %rd44894, %rd44893;
	shl.b64 	%rd44896, %rd44895, 5;
	add.s64 	%rd44897, %rd44896, %rd44895;
	ld.u64 	%rd44898, [%rd44873+16];
	mad.lo.s64 	%rd44899, %rd44898, 2654435761, %rd44897;
	shl.b64 	%rd44900, %rd44899, 13;
	add.s64 	%rd44901, %rd44900, %rd44899;
	shr.u64 	%rd44902, %rd44901, 7;
	xor.b64  	%rd44903, %rd44902, %rd44901;
	shl.b64 	%rd44904, %rd44903, 3;
	add.s64 	%rd44905, %rd44904, %rd44903;
	shr.u64 	%rd44906, %rd44905, 17;
	xor.b64  	%rd44907, %rd44906, %rd44905;
	shl.b64 	%rd44908, %rd44907, 5;
	add.s64 	%rd44909, %rd44908, %rd44907;
	ld.u64 	%rd44910, [%rd44873+24];
	mad.lo.s64 	%rd44911, %rd44910, 2654435761, %rd44909;
	shl.b64 	%rd44912, %rd44911, 13;
	add.s64 	%rd44913, %rd44912, %rd44911;
	shr.u64 	%rd44914, %rd44913, 7;
	xor.b64  	%rd44915, %rd44914, %rd44913;
	shl.b64 	%rd44916, %rd44915, 3;
	add.s64 	%rd44917, %rd44916, %rd44915;
	shr.u64 	%rd44918, %rd44917, 17;
	xor.b64  	%rd44919, %rd44918, %rd44917;
	shl.b64 	%rd44920, %rd44919, 5;
	add.s64 	%rd54581, %rd44920, %rd44919;
	add.s64 	%rd54573, %rd54573, 4;
$L__BB8_962:
	setp.eq.s64 	%p2097, %rd183, 0;
	@%p2097 bra 	$L__BB8_967;
	setp.eq.s64 	%p2098, %rd184, 0;
	@%p2098 bra 	$L__BB8_965;
	shl.b64 	%rd44922, %rd54573, 3;
	add.s64 	%rd44923, %rd54295, %rd44922;
	ld.u64 	%rd44924, [%rd44923];
	mad.lo.s64 	%rd44925, %rd44924, 2654435761, %rd54581;
	shl.b64 	%rd44926, %rd44925, 13;
	add.s64 	%rd44927, %rd44926, %rd44925;
	shr.u64 	%rd44928, %rd44927, 7;
	xor.b64  	%rd44929, %rd44928, %rd44927;
	shl.b64 	%rd44930, %rd44929, 3;
	add.s64 	%rd44931, %rd44930, %rd44929;
	shr.u64 	%rd44932, %rd44931, 17;
	xor.b64  	%rd44933, %rd44932, %rd44931;
	shl.b64 	%rd44934, %rd44933, 5;
	add.s64 	%rd44935, %rd44934, %rd44933;
	ld.u64 	%rd44936, [%rd44923+8];
	mad.lo.s64 	%rd44937, %rd44936, 2654435761, %rd44935;
	shl.b64 	%rd44938, %rd44937, 13;
	add.s64 	%rd44939, %rd44938, %rd44937;
	shr.u64 	%rd44940, %rd44939, 7;
	xor.b64  	%rd44941, %rd44940, %rd44939;
	shl.b64 	%rd44942, %rd44941, 3;
	add.s64 	%rd44943, %rd44942, %rd44941;
	shr.u64 	%rd44944, %rd44943, 17;
	xor.b64  	%rd44945, %rd44944, %rd44943;
	shl.b64 	%rd44946, %rd44945, 5;
	add.s64 	%rd54581, %rd44946, %rd44945;
	add.s64 	%rd54573, %rd54573, 2;
$L__BB8_965:
	@%p2088 bra 	$L__BB8_967;
	shl.b64 	%rd44947, %rd54573, 3;
	add.s64 	%rd44948, %rd54295, %rd44947;
	ld.u64 	%rd44949, [%rd44948];
	mad.lo.s64 	%rd44950, %rd44949, 2654435761, %rd54581;
	shl.b64 	%rd44951, %rd44950, 13;
	add.s64 	%rd44952, %rd44951, %rd44950;
	shr.u64 	%rd44953, %rd44952, 7;
	xor.b64  	%rd44954, %rd44953, %rd44952;
	shl.b64 	%rd44955, %rd44954, 3;
	add.s64 	%rd44956, %rd44955, %rd44954;
	shr.u64 	%rd44957, %rd44956, 17;
	xor.b64  	%rd44958, %rd44957, %rd44956;
	shl.b64 	%rd44959, %rd44958, 5;
	add.s64 	%rd54581, %rd44959, %rd44958;
$L__BB8_967:
	mov.b64 	%rd54586, 0;
	mov.u64 	%rd54594, %rd54586;
	@%p2093 bra 	$L__BB8_970;
	and.b64  	%rd1860, %rd2, -8;
	mov.b64 	%rd54586, 0;
	mov.u64 	%rd54584, %rd54586;
$L__BB8_969:
	.pragma "nounroll";
	shl.b64 	%rd44963, %rd54586, 3;
	add.s64 	%rd44964, %rd54424, %rd44963;
	ld.u64 	%rd44965, [%rd44964];
	mad.lo.s64 	%rd44966, %rd44965, 2654435761, %rd54594;
	shl.b64 	%rd44967, %rd44966, 13;
	add.s64 	%rd44968, %rd44967, %rd44966;
	shr.u64 	%rd44969, %rd44968, 7;
	xor.b64  	%rd44970, %rd44969, %rd44968;
	shl.b64 	%rd44971, %rd44970, 3;
	add.s64 	%rd44972, %rd44971, %rd44970;
	shr.u64 	%rd44973, %rd44972, 17;
	xor.b64  	%rd44974, %rd44973, %rd44972;
	shl.b64 	%rd44975, %rd44974, 5;
	add.s64 	%rd44976, %rd44975, %rd44974;
	ld.u64 	%rd44977, [%rd44964+8];
	mad.lo.s64 	%rd44978, %rd44977, 2654435761, %rd44976;
	shl.b64 	%rd44979, %rd44978, 13;
	add.s64 	%rd44980, %rd44979, %rd44978;
	shr.u64 	%rd44981, %rd44980, 7;
	xor.b64  	%rd44982, %rd44981, %rd44980;
	shl.b64 	%rd44983, %rd44982, 3;
	add.s64 	%rd44984, %rd44983, %rd44982;
	shr.u64 	%rd44985, %rd44984, 17;
	xor.b64  	%rd44986, %rd44985, %rd44984;
	shl.b64 	%rd44987, %rd44986, 5;
	add.s64 	%rd44988, %rd44987, %rd44986;
	ld.u64 	%rd44989, [%rd44964+16];
	mad.lo.s64 	%rd44990, %rd44989, 2654435761, %rd44988;
	shl.b64 	%rd44991, %rd44990, 13;
	add.s64 	%rd44992, %rd44991, %rd44990;
	shr.u64 	%rd44993, %rd44992, 7;
	xor.b64  	%rd44994, %rd44993, %rd44992;
	shl.b64 	%rd44995, %rd44994, 3;
	add.s64 	%rd44996, %rd44995, %rd44994;
	shr.u64 	%rd44997, %rd44996, 17;
	xor.b64  	%rd44998, %rd44997, %rd44996;
	shl.b64 	%rd44999, %rd44998, 5;
	add.s64 	%rd45000, %rd44999, %rd44998;
	ld.u64 	%rd45001, [%rd44964+24];
	mad.lo.s64 	%rd45002, %rd45001, 2654435761, %rd45000;
	shl.b64 	%rd45003, %rd45002, 13;
	add.s64 	%rd45004, %rd45003, %rd45002;
	shr.u64 	%rd45005, %rd45004, 7;
	xor.b64  	%rd45006, %rd45005, %rd45004;
	shl.b64 	%rd45007, %rd45006, 3;
	add.s64 	%rd45008, %rd45007, %rd45006;
	shr.u64 	%rd45009, %rd45008, 17;
	xor.b64  	%rd45010, %rd45009, %rd45008;
	shl.b64 	%rd45011, %rd45010, 5;
	add.s64 	%rd45012, %rd45011, %rd45010;
	ld.u64 	%rd45013, [%rd44964+32];
	mad.lo.s64 	%rd45014, %rd45013, 2654435761, %rd45012;
	shl.b64 	%rd45015, %rd45014, 13;
	add.s64 	%rd45016, %rd45015, %rd45014;
	shr.u64 	%rd45017, %rd45016, 7;
	xor.b64  	%rd45018, %rd45017, %rd45016;
	shl.b64 	%rd45019, %rd45018, 3;
	add.s64 	%rd45020, %rd45019, %rd45018;
	shr.u64 	%rd45021, %rd45020, 17;
	xor.b64  	%rd45022, %rd45021, %rd45020;
	shl.b64 	%rd45023, %rd45022, 5;
	add.s64 	%rd45024, %rd45023, %rd45022;
	ld.u64 	%rd45025, [%rd44964+40];
	mad.lo.s64 	%rd45026, %rd45025, 2654435761, %rd45024;
	shl.b64 	%rd45027, %rd45026, 13;
	add.s64 	%rd45028, %rd45027, %rd45026;
	shr.u64 	%rd45029, %rd45028, 7;
	xor.b64  	%rd45030, %rd45029, %rd45028;
	shl.b64 	%rd45031, %rd45030, 3;
	add.s64 	%rd45032, %rd45031, %rd45030;
	shr.u64 	%rd45033, %rd45032, 17;
	xor.b64  	%rd45034, %rd45033, %rd45032;
	shl.b64 	%rd45035, %rd45034, 5;
	add.s64 	%rd45036, %rd45035, %rd45034;
	ld.u64 	%rd45037, [%rd44964+48];
	mad.lo.s64 	%rd45038, %rd45037, 2654435761, %rd45036;
	shl.b64 	%rd45039, %rd45038, 13;
	add.s64 	%rd45040, %rd45039, %rd45038;
	shr.u64 	%rd45041, %rd45040, 7;
	xor.b64  	%rd45042, %rd45041, %rd45040;
	shl.b64 	%rd45043, %rd45042, 3;
	add.s64 	%rd45044, %rd45043, %rd45042;
	shr.u64 	%rd45045, %rd45044, 17;
	xor.b64  	%rd45046, %rd45045, %rd45044;
	shl.b64 	%rd45047, %rd45046, 5;
	add.s64 	%rd45048, %rd45047, %rd45046;
	ld.u64 	%rd45049, [%rd44964+56];
	mad.lo.s64 	%rd45050, %rd45049, 2654435761, %rd45048;
	shl.b64 	%rd45051, %rd45050, 13;
	add.s64 	%rd45052, %rd45051, %rd45050;
	shr.u64 	%rd45053, %rd45052, 7;
	xor.b64  	%rd45054, %rd45053, %rd45052;
	shl.b64 	%rd45055, %rd45054, 3;
	add.s64 	%rd45056, %rd45055, %rd45054;
	shr.u64 	%rd45057, %rd45056, 17;
	xor.b64  	%rd45058, %rd45057, %rd45056;
	shl.b64 	%rd45059, %rd45058, 5;
	add.s64 	%rd54594, %rd45059, %rd45058;
	add.s64 	%rd54586, %rd54586, 8;
	add.s64 	%rd54584, %rd54584, 8;
	setp.ne.s64 	%p2101, %rd54584, %rd1860;
	@%p2101 bra 	$L__BB8_969;
$L__BB8_970:
	@%p2095 bra 	$L__BB8_978;
	setp.lt.u64 	%p2103, %rd182, 3;
	@%p2103 bra 	$L__BB8_973;
	shl.b64 	%rd45061, %rd54586, 3;
	add.s64 	%rd45062, %rd54424, %rd45061;
	ld.u64 	%rd45063, [%rd45062];
	mad.lo.s64 	%rd45064, %rd45063, 2654435761, %rd54594;
	shl.b64 	%rd45065, %rd45064, 13;
	add.s64 	%rd45066, %rd45065, %rd45064;
	shr.u64 	%rd45067, %rd45066, 7;
	xor.b64  	%rd45068, %rd45067, %rd45066;
	shl.b64 	%rd45069, %rd45068, 3;
	add.s64 	%rd45070, %rd45069, %rd45068;
	shr.u64 	%rd45071, %rd45070, 17;
	xor.b64  	%rd45072, %rd45071, %rd45070;
	shl.b64 	%rd45073, %rd45072, 5;
	add.s64 	%rd45074, %rd45073, %rd45072;
	ld.u64 	%rd45075, [%rd45062+8];
	mad.lo.s64 	%rd45076, %rd45075, 2654435761, %rd45074;
	shl.b64 	%rd45077, %rd45076, 13;
	add.s64 	%rd45078, %rd45077, %rd45076;
	shr.u64 	%rd45079, %rd45078, 7;
	xor.b64  	%rd45080, %rd45079, %rd45078;
	shl.b64 	%rd45081, %rd45080, 3;
	add.s64 	%rd45082, %rd45081, %rd45080;
	shr.u64 	%rd45083, %rd45082, 17;
	xor.b64  	%rd45084, %rd45083, %rd45082;
	shl.b64 	%rd45085, %rd45084, 5;
	add.s64 	%rd45086, %rd45085, %rd45084;
	ld.u64 	%rd45087, [%rd45062+16];
	mad.lo.s64 	%rd45088, %rd45087, 2654435761, %rd45086;
	shl.b64 	%rd45089, %rd45088, 13;
	add.s64 	%rd45090, %rd45089, %rd45088;
	shr.u64 	%rd45091, %rd45090, 7;
	xor.b64  	%rd45092, %rd45091, %rd45090;
	shl.b64 	%rd45093, %rd45092, 3;
	add.s64 	%rd45094, %rd45093, %rd45092;
	shr.u64 	%rd45095, %rd45094, 17;
	xor.b64  	%rd45096, %rd45095, %rd45094;
	shl.b64 	%rd45097, %rd45096, 5;
	add.s64 	%rd45098, %rd45097, %rd45096;
	ld.u64 	%rd45099, [%rd45062+24];
	mad.lo.s64 	%rd45100, %rd45099, 2654435761, %rd45098;
	shl.b64 	%rd45101, %rd45100, 13;
	add.s64 	%rd45102, %rd45101, %rd45100;
	shr.u64 	%rd45103, %rd45102, 7;
	xor.b64  	%rd45104, %rd45103, %rd45102;
	shl.b64 	%rd45105, %rd45104, 3;
	add.s64 	%rd45106, %rd45105, %rd45104;
	shr.u64 	%rd45107, %rd45106, 17;
	xor.b64  	%rd45108, %rd45107, %rd45106;
	shl.b64 	%rd45109, %rd45108, 5;
	add.s64 	%rd54594, %rd45109, %rd45108;
	add.s64 	%rd54586, %rd54586, 4;
$L__BB8_973:
	setp.eq.s64 	%p2104, %rd183, 0;
	@%p2104 bra 	$L__BB8_978;
	setp.eq.s64 	%p2105, %rd184, 0;
	@%p2105 bra 	$L__BB8_976;
	shl.b64 	%rd45111, %rd54586, 3;
	add.s64 	%rd45112, %rd54424, %rd45111;
	ld.u64 	%rd45113, [%rd45112];
	mad.lo.s64 	%rd45114, %rd45113, 2654435761, %rd54594;
	shl.b64 	%rd45115, %rd45114, 13;
	add.s64 	%rd45116, %rd45115, %rd45114;
	shr.u64 	%rd45117, %rd45116, 7;
	xor.b64  	%rd45118, %rd45117, %rd45116;
	shl.b64 	%rd45119, %rd45118, 3;
	add.s64 	%rd45120, %rd45119, %rd45118;
	shr.u64 	%rd45121, %rd45120, 17;
	xor.b64  	%rd45122, %rd45121, %rd45120;
	shl.b64 	%rd45123, %rd45122, 5;
	add.s64 	%rd45124, %rd45123, %rd45122;
	ld.u64 	%rd45125, [%rd45112+8];
	mad.lo.s64 	%rd45126, %rd45125, 2654435761, %rd45124;
	shl.b64 	%rd45127, %rd45126, 13;
	add.s64 	%rd45128, %rd45127, %rd45126;
	shr.u64 	%rd45129, %rd45128, 7;
	xor.b64  	%rd45130, %rd45129, %rd45128;
	shl.b64 	%rd45131, %rd45130, 3;
	add.s64 	%rd45132, %rd45131, %rd45130;
	shr.u64 	%rd45133, %rd45132, 17;
	xor.b64  	%rd45134, %rd45133, %rd45132;
	shl.b64 	%rd45135, %rd45134, 5;
	add.s64 	%rd54594, %rd45135, %rd45134;
	add.s64 	%rd54586, %rd54586, 2;
$L__BB8_976:
	@%p2088 bra 	$L__BB8_978;
	shl.b64 	%rd45136, %rd54586, 3;
	add.s64 	%rd45137, %rd54424, %rd45136;
	ld.u64 	%rd45138, [%rd45137];
	mad.lo.s64 	%rd45139, %rd45138, 2654435761, %rd54594;
	shl.b64 	%rd45140, %rd45139, 13;
	add.s64 	%rd45141, %rd45140, %rd45139;
	shr.u64 	%rd45142, %rd45141, 7;
	xor.b64  	%rd45143, %rd45142, %rd45141;
	shl.b64 	%rd45144, %rd45143, 3;
	add.s64 	%rd45145, %rd45144, %rd45143;
	shr.u64 	%rd45146, %rd45145, 17;
	xor.b64  	%rd45147, %rd45146, %rd45145;
	shl.b64 	%rd45148, %rd45147, 5;
	add.s64 	%rd54594, %rd45148, %rd45147;
$L__BB8_978:
	setp.lt.u64 	%p2107, %rd54581, %rd54594;
	mov.u64 	%rd54823, %rd54295;
	@%p2107 bra 	$L__BB8_979;
	bra.uni 	$L__BB8_984;
$L__BB8_979:
	mov.u64 	%rd54823, %rd54424;
	mov.u64 	%rd54424, %rd54295;
	bra.uni 	$L__BB8_984;
$L__BB8_980:
	setp.eq.s32 	%p2108, %r1, 0;
	mov.u64 	%rd54823, %rd54295;
	@%p2108 bra 	$L__BB8_984;
	mov.b64 	%rd54595, 0;
$L__BB8_982:
	shl.b64 	%rd45150, %rd54595, 3;
	add.s64 	%rd45151, %rd54295, %rd45150;
	ld.u64 	%rd1883, [%rd45151];
	add.s64 	%rd45152, %rd54424, %rd45150;
	ld.u64 	%rd1884, [%rd45152];
	setp.lt.u64 	%p2109, %rd1883, %rd1884;
	@%p2109 bra 	$L__BB8_979;
	setp.le.u64 	%p2110, %rd1883, %rd1884;
	add.s64 	%rd54595, %rd54595, 1;
	setp.lt.u64 	%p2111, %rd54595, %rd13;
	and.pred  	%p2112, %p2110, %p2111;
	mov.u64 	%rd54823, %rd54295;
	@%p2112 bra 	$L__BB8_982;
$L__BB8_984:
	setp.eq.s64 	%p2113, %rd180, 0;
	mov.b64 	%rd54601, -3750763034362895579;
	mov.b64 	%rd54602, 0;
	@%p2113 bra 	$L__BB8_987;
	and.b64  	%rd1888, %rd2, -2;
	mov.b64 	%rd54601, -3750763034362895579;
	mov.b64 	%rd54602, 0;
	mov.u64 	%rd54600, %rd54602;
$L__BB8_986:
	shl.b64 	%rd45159, %rd54602, 3;
	add.s64 	%rd45160, %rd54338, %rd45159;
	ld.u64 	%rd45161, [%rd45160];
	and.b64  	%rd45162, %rd45161, 255;
	xor.b64  	%rd45163, %rd45162, %rd54601;
	mul.lo.s64 	%rd45164, %rd45163, 1099511628211;
	shr.u64 	%rd45165, %rd45161, 8;
	and.b64  	%rd45166, %rd45165, 255;
	xor.b64  	%rd45167, %rd45166, %rd45164;
	mul.lo.s64 	%rd45168, %rd45167, 1099511628211;
	shr.u64 	%rd45169, %rd45161, 16;
	and.b64  	%rd45170, %rd45169, 255;
	xor.b64  	%rd45171, %rd45170, %rd45168;
	mul.lo.s64 	%rd45172, %rd45171, 1099511628211;
	shr.u64 	%rd45173, %rd45161, 24;
	and.b64  	%rd45174, %rd45173, 255;
	xor.b64  	%rd45175, %rd45174, %rd45172;
	mul.lo.s64 	%rd45176, %rd45175, 1099511628211;
	shr.u64 	%rd45177, %rd45161, 32;
	and.b64  	%rd45178, %rd45177, 255;
	xor.b64  	%rd45179, %rd45178, %rd45176;
	mul.lo.s64 	%rd45180, %rd45179, 1099511628211;
	shr.u64 	%rd45181, %rd45161, 40;
	and.b64  	%rd45182, %rd45181, 255;
	xor.b64  	%rd45183, %rd45182, %rd45180;
	mul.lo.s64 	%rd45184, %rd45183, 1099511628211;
	shr.u64 	%rd45185, %rd45161, 48;
	and.b64  	%rd45186, %rd45185, 255;
	xor.b64  	%rd45187, %rd45186, %rd45184;
	mul.lo.s64 	%rd45188, %rd45187, 1099511628211;
	shr.u64 	%rd45189, %rd45161, 56;
	xor.b64  	%rd45190, %rd45189, %rd45188;
	mul.lo.s64 	%rd45191, %rd45190, 1099511628211;
	ld.u64 	%rd45192, [%rd45160+8];
	and.b64  	%rd45193, %rd45192, 255;
	xor.b64  	%rd45194, %rd45193, %rd45191;
	mul.lo.s64 	%rd45195, %rd45194, 1099511628211;
	shr.u64 	%rd45196, %rd45192, 8;
	and.b64  	%rd45197, %rd45196, 255;
	xor.b64  	%rd45198, %rd45197, %rd45195;
	mul.lo.s64 	%rd45199, %rd45198, 1099511628211;
	shr.u64 	%rd45200, %rd45192, 16;
	and.b64  	%rd45201, %rd45200, 255;
	xor.b64  	%rd45202, %rd45201, %rd45199;
	mul.lo.s64 	%rd45203, %rd45202, 1099511628211;
	shr.u64 	%rd45204, %rd45192, 24;
	and.b64  	%rd45205, %rd45204, 255;
	xor.b64  	%rd45206, %rd45205, %rd45203;
	mul.lo.s64 	%rd45207, %rd45206, 1099511628211;
	shr.u64 	%rd45208, %rd45192, 32;
	and.b64  	%rd45209, %rd45208, 255;
	xor.b64  	%rd45210, %rd45209, %rd45207;
	mul.lo.s64 	%rd45211, %rd45210, 1099511628211;
	shr.u64 	%rd45212, %rd45192, 40;
	and.b64  	%rd45213, %rd45212, 255;
	xor.b64  	%rd45214, %rd45213, %rd45211;
	mul.lo.s64 	%rd45215, %rd45214, 1099511628211;
	shr.u64 	%rd45216, %rd45192, 48;
	and.b64  	%rd45217, %rd45216, 255;
	xor.b64  	%rd45218, %rd45217, %rd45215;
	mul.lo.s64 	%rd45219, %rd45218, 1099511628211;
	shr.u64 	%rd45220, %rd45192, 56;
	xor.b64  	%rd45221, %rd45220, %rd45219;
	mul.lo.s64 	%rd54601, %rd45221, 1099511628211;
	add.s64 	%rd54602, %rd54602, 2;
	add.s64 	%rd54600, %rd54600, 2;
	setp.ne.s64 	%p2114, %rd54600, %rd1888;
	@%p2114 bra 	$L__BB8_986;
$L__BB8_987:
	setp.eq.s64 	%p2115, %rd185, 0;
	@%p2115 bra 	$L__BB8_989;
	shl.b64 	%rd45222, %rd54602, 3;
	add.s64 	%rd45223, %rd54338, %rd45222;
	ld.u64 	%rd45224, [%rd45223];
	and.b64  	%rd45225, %rd45224, 255;
	xor.b64  	%rd45226, %rd45225, %rd54601;
	mul.lo.s64 	%rd45227, %rd45226, 1099511628211;
	shr.u64 	%rd45228, %rd45224, 8;
	and.b64  	%rd45229, %rd45228, 255;
	xor.b64  	%rd45230, %rd45229, %rd45227;
	mul.lo.s64 	%rd45231, %rd45230, 1099511628211;
	shr.u64 	%rd45232, %rd45224, 16;
	and.b64  	%rd45233, %rd45232, 255;
	xor.b64  	%rd45234, %rd45233, %rd45231;
	mul.lo.s64 	%rd45235, %rd45234, 1099511628211;
	shr.u64 	%rd45236, %rd45224, 24;
	and.b64  	%rd45237, %rd45236, 255;
	xor.b64  	%rd45238, %rd45237, %rd45235;
	mul.lo.s64 	%rd45239, %rd45238, 1099511628211;
	shr.u64 	%rd45240, %rd45224, 32;
	and.b64  	%rd45241, %rd45240, 255;
	xor.b64  	%rd45242, %rd45241, %rd45239;
	mul.lo.s64 	%rd45243, %rd45242, 1099511628211;
	shr.u64 	%rd45244, %rd45224, 40;
	and.b64  	%rd45245, %rd45244, 255;
	xor.b64  	%rd45246, %rd45245, %rd45243;
	mul.lo.s64 	%rd45247, %rd45246, 1099511628211;
	shr.u64 	%rd45248, %rd45224, 48;
	and.b64  	%rd45249, %rd45248, 255;
	xor.b64  	%rd45250, %rd45249, %rd45247;
	mul.lo.s64 	%rd45251, %rd45250, 1099511628211;
	shr.u64 	%rd45252, %rd45224, 56;
	xor.b64  	%rd45253, %rd45252, %rd45251;
	mul.lo.s64 	%rd54601, %rd45253, 1099511628211;
$L__BB8_989:
	mov.b64 	%rd54608, -3750763034362895579;
	mov.b64 	%rd54609, 0;
	@%p2113 bra 	$L__BB8_992;
	and.b64  	%rd1900, %rd2, -2;
	mov.b64 	%rd54608, -3750763034362895579;
	mov.b64 	%rd54609, 0;
	mov.u64 	%rd54607, %rd54609;
$L__BB8_991:
	shl.b64 	%rd45259, %rd54609, 3;
	add.s64 	%rd45260, %rd54467, %rd45259;
	ld.u64 	%rd45261, [%rd45260];
	and.b64  	%rd45262, %rd45261, 255;
	xor.b64  	%rd45263, %rd45262, %rd54608;
	mul.lo.s64 	%rd45264, %rd45263, 1099511628211;
	shr.u64 	%rd45265, %rd45261, 8;
	and.b64  	%rd45266, %rd45265, 255;
	xor.b64  	%rd45267, %rd45266, %rd45264;
	mul.lo.s64 	%rd45268, %rd45267, 1099511628211;
	shr.u64 	%rd45269, %rd45261, 16;
	and.b64  	%rd45270, %rd45269, 255;
	xor.b64  	%rd45271, %rd45270, %rd45268;
	mul.lo.s64 	%rd45272, %rd45271, 1099511628211;
	shr.u64 	%rd45273, %rd45261, 24;
	and.b64  	%rd45274, %rd45273, 255;
	xor.b64  	%rd45275, %rd45274, %rd45272;
	mul.lo.s64 	%rd45276, %rd45275, 1099511628211;
	shr.u64 	%rd45277, %rd45261, 32;
	and.b64  	%rd45278, %rd45277, 255;
	xor.b64  	%rd45279, %rd45278, %rd45276;
	mul.lo.s64 	%rd45280, %rd45279, 1099511628211;
	shr.u64 	%rd45281, %rd45261, 40;
	and.b64  	%rd45282, %rd45281, 255;
	xor.b64  	%rd45283, %rd45282, %rd45280;
	mul.lo.s64 	%rd45284, %rd45283, 1099511628211;
	shr.u64 	%rd45285, %rd45261, 48;
	and.b64  	%rd45286, %rd45285, 255;
	xor.b64  	%rd45287, %rd45286, %rd45284;
	mul.lo.s64 	%rd45288, %rd45287, 1099511628211;
	shr.u64 	%rd45289, %rd45261, 56;
	xor.b64  	%rd45290, %rd45289, %rd45288;
	mul.lo.s64 	%rd45291, %rd45290, 1099511628211;
	ld.u64 	%rd45292, [%rd45260+8];
	and.b64  	%rd45293, %rd45292, 255;
	xor.b64  	%rd45294, %rd45293, %rd45291;
	mul.lo.s64 	%rd45295, %rd45294, 1099511628211;
	shr.u64 	%rd45296, %rd45292, 8;
	and.b64  	%rd45297, %rd45296, 255;
	xor.b64  	%rd45298, %rd45297, %rd45295;
	mul.lo.s64 	%rd45299, %rd45298, 1099511628211;
	shr.u64 	%rd45300, %rd45292, 16;
	and.b64  	%rd45301, %rd45300, 255;
	xor.b64  	%rd45302, %rd45301, %rd45299;
	mul.lo.s64 	%rd45303, %rd45302, 1099511628211;
	shr.u64 	%rd45304, %rd45292, 24;
	and.b64  	%rd45305, %rd45304, 255;
	xor.b64  	%rd45306, %rd45305, %rd45303;
	mul.lo.s64 	%rd45307, %rd45306, 1099511628211;
	shr.u64 	%rd45308, %rd45292, 32;
	and.b64  	%rd45309, %rd45308, 255;
	xor.b64  	%rd45310, %rd45309, %rd45307;
	mul.lo.s64 	%rd45311, %rd45310, 1099511628211;
	shr.u64 	%rd45312, %rd45292, 40;
	and.b64  	%rd45313, %rd45312, 255;
	xor.b64  	%rd45314, %rd45313, %rd45311;
	mul.lo.s64 	%rd45315, %rd45314, 1099511628211;
	shr.u64 	%rd45316, %rd45292, 48;
	and.b64  	%rd45317, %rd45316, 255;
	xor.b64  	%rd45318, %rd45317, %rd45315;
	mul.lo.s64 	%rd45319, %rd45318, 1099511628211;
	shr.u64 	%rd45320, %rd45292, 56;
	xor.b64  	%rd45321, %rd45320, %rd45319;
	mul.lo.s64 	%rd54608, %rd45321, 1099511628211;
	add.s64 	%rd54609, %rd54609, 2;
	add.s64 	%rd54607, %rd54607, 2;
	setp.ne.s64 	%p2117, %rd54607, %rd1900;
	@%p2117 bra 	$L__BB8_991;
$L__BB8_992:
	@%p2115 bra 	$L__BB8_994;
	shl.b64 	%rd45322, %rd54609, 3;
	add.s64 	%rd45323, %rd54467, %rd45322;
	ld.u64 	%rd45324, [%rd45323];
	and.b64  	%rd45325, %rd45324, 255;
	xor.b64  	%rd45326, %rd45325, %rd54608;
	mul.lo.s64 	%rd45327, %rd45326, 1099511628211;
	shr.u64 	%rd45328, %rd45324, 8;
	and.b64  	%rd45329, %rd45328, 255;
	xor.b64  	%rd45330, %rd45329, %rd45327;
	mul.lo.s64 	%rd45331, %rd45330, 1099511628211;
	shr.u64 	%rd45332, %rd45324, 16;
	and.b64  	%rd45333, %rd45332, 255;
	xor.b64  	%rd45334, %rd45333, %rd45331;
	mul.lo.s64 	%rd45335, %rd45334, 1099511628211;
	shr.u64 	%rd45336, %rd45324, 24;
	and.b64  	%rd45337, %rd45336, 255;
	xor.b64  	%rd45338, %rd45337, %rd45335;
	mul.lo.s64 	%rd45339, %rd45338, 1099511628211;
	shr.u64 	%rd45340, %rd45324, 32;
	and.b64  	%rd45341, %rd45340, 255;
	xor.b64  	%rd45342, %rd45341, %rd45339;
	mul.lo.s64 	%rd45343, %rd45342, 1099511628211;
	shr.u64 	%rd45344, %rd45324, 40;
	and.b64  	%rd45345, %rd45344, 255;
	xor.b64  	%rd45346, %rd45345, %rd45343;
	mul.lo.s64 	%rd45347, %rd45346, 1099511628211;
	shr.u64 	%rd45348, %rd45324, 48;
	and.b64  	%rd45349, %rd45348, 255;
	xor.b64  	%rd45350, %rd45349, %rd45347;
	mul.lo.s64 	%rd45351, %rd45350, 1099511628211;
	shr.u64 	%rd45352, %rd45324, 56;
	xor.b64  	%rd45353, %rd45352, %rd45351;
	mul.lo.s64 	%rd54608, %rd45353, 1099511628211;
$L__BB8_994:
	setp.eq.s64 	%p2119, %rd54601, %rd54608;
	@%p2119 bra 	$L__BB8_1019;
	setp.lt.u64 	%p2120, %rd180, 7;
	mov.b64 	%rd54616, 0;
	mov.u64 	%rd54624, %rd54616;
	@%p2120 bra 	$L__BB8_998;
	and.b64  	%rd1912, %rd2, -8;
	mov.b64 	%rd54616, 0;
	mov.u64 	%rd54614, %rd54616;
$L__BB8_997:
	.pragma "nounroll";
	shl.b64 	%rd45357, %rd54616, 3;
	add.s64 	%rd45358, %rd54338, %rd45357;
	ld.u64 	%rd45359, [%rd45358];
	mad.lo.s64 	%rd45360, %rd45359, 2654435761, %rd54624;
	shl.b64 	%rd45361, %rd45360, 13;
	add.s64 	%rd45362, %rd45361, %rd45360;
	shr.u64 	%rd45363, %rd45362, 7;
	xor.b64  	%rd45364, %rd45363, %rd45362;
	shl.b64 	%rd45365, %rd45364, 3;
	add.s64 	%rd45366, %rd45365, %rd45364;
	shr.u64 	%rd45367, %rd45366, 17;
	xor.b64  	%rd45368, %rd45367, %rd45366;
	shl.b64 	%rd45369, %rd45368, 5;
	add.s64 	%rd45370, %rd45369, %rd45368;
	ld.u64 	%rd45371, [%rd45358+8];
	mad.lo.s64 	%rd45372, %rd45371, 2654435761, %rd45370;
	shl.b64 	%rd45373, %rd45372, 13;
	add.s64 	%rd45374, %rd45373, %rd45372;
	shr.u64 	%rd45375, %rd45374, 7;
	xor.b64  	%rd45376, %rd45375, %rd45374;
	shl.b64 	%rd45377, %rd45376, 3;
	add.s64 	%rd45378, %rd45377, %rd45376;
	shr.u64 	%rd45379, %rd45378, 17;
	xor.b64  	%rd45380, %rd45379, %rd45378;
	shl.b64 	%rd45381, %rd45380, 5;
	add.s64 	%rd45382, %rd45381, %rd45380;
	ld.u64 	%rd45383, [%rd45358+16];
	mad.lo.s64 	%rd45384, %rd45383, 2654435761, %rd45382;
	shl.b64 	%rd45385, %rd45384, 13;
	add.s64 	%rd45386, %rd45385, %rd45384;
	shr.u64 	%rd45387, %rd45386, 7;
	xor.b64  	%rd45388, %rd45387, %rd45386;
	shl.b64 	%rd45389, %rd45388, 3;
	add.s64 	%rd45390, %rd45389, %rd45388;
	shr.u64 	%rd45391, %rd45390, 17;
	xor.b64  	%rd45392, %rd45391, %rd45390;
	shl.b64 	%rd45393, %rd45392, 5;
	add.s64 	%rd45394, %rd45393, %rd45392;
	ld.u64 	%rd45395, [%rd45358+24];
	mad.lo.s64 	%rd45396, %rd45395, 2654435761, %rd45394;
	shl.b64 	%rd45397, %rd45396, 13;
	add.s64 	%rd45398, %rd45397, %rd45396;
	shr.u64 	%rd45399, %rd45398, 7;
	xor.b64  	%rd45400, %rd45399, %rd45398;
	shl.b64 	%rd45401, %rd45400, 3;
	add.s64 	%rd45402, %rd45401, %rd45400;
	shr.u64 	%rd45403, %rd45402, 17;
	xor.b64  	%rd45404, %rd45403, %rd45402;
	shl.b64 	%rd45405, %rd45404, 5;
	add.s64 	%rd45406, %rd45405, %rd45404;
	ld.u64 	%rd45407, [%rd45358+32];
	mad.lo.s64 	%rd45408, %rd45407, 2654435761, %rd45406;
	shl.b64 	%rd45409, %rd45408, 13;
	add.s64 	%rd45410, %rd45409, %rd45408;
	shr.u64 	%rd45411, %rd45410, 7;
	xor.b64  	%rd45412, %rd45411, %rd45410;
	shl.b64 	%rd45413, %rd45412, 3;
	add.s64 	%rd45414, %rd45413, %rd45412;
	shr.u64 	%rd45415, %rd45414, 17;
	xor.b64  	%rd45416, %rd45415, %rd45414;
	shl.b64 	%rd45417, %rd45416, 5;
	add.s64 	%rd45418, %rd45417, %rd45416;
	ld.u64 	%rd45419, [%rd45358+40];
	mad.lo.s64 	%rd45420, %rd45419, 2654435761, %rd45418;
	shl.b64 	%rd45421, %rd45420, 13;
	add.s64 	%rd45422, %rd45421, %rd45420;
	shr.u64 	%rd45423, %rd45422, 7;
	xor.b64  	%rd45424, %rd45423, %rd45422;
	shl.b64 	%rd45425, %rd45424, 3;
	add.s64 	%rd45426, %rd45425, %rd45424;
	shr.u64 	%rd45427, %rd45426, 17;
	xor.b64  	%rd45428, %rd45427, %rd45426;
	shl.b64 	%rd45429, %rd45428, 5;
	add.s64 	%rd45430, %rd45429, %rd45428;
	ld.u64 	%rd45431, [%rd45358+48];
	mad.lo.s64 	%rd45432, %rd45431, 2654435761, %rd45430;
	shl.b64 	%rd45433, %rd45432, 13;
	add.s64 	%rd45434, %rd45433, %rd45432;
	shr.u64 	%rd45435, %rd45434, 7;
	xor.b64  	%rd45436, %rd45435, %rd45434;
	shl.b64 	%rd45437, %rd45436, 3;
	add.s64 	%rd45438, %rd45437, %rd45436;
	shr.u64 	%rd45439, %rd45438, 17;
	xor.b64  	%rd45440, %rd45439, %rd45438;
	shl.b64 	%rd45441, %rd45440, 5;
	add.s64 	%rd45442, %rd45441, %rd45440;
	ld.u64 	%rd45443, [%rd45358+56];
	mad.lo.s64 	%rd45444, %rd45443, 2654435761, %rd45442;
	shl.b64 	%rd45445, %rd45444, 13;
	add.s64 	%rd45446, %rd45445, %rd45444;
	shr.u64 	%rd45447, %rd45446, 7;
	xor.b64  	%rd45448, %rd45447, %rd45446;
	shl.b64 	%rd45449, %rd45448, 3;
	add.s64 	%rd45450, %rd45449, %rd45448;
	shr.u64 	%rd45451, %rd45450, 17;
	xor.b64  	%rd45452, %rd45451, %rd45450;
	shl.b64 	%rd45453, %rd45452, 5;
	add.s64 	%rd54624, %rd45453, %rd45452;
	add.s64 	%rd54616, %rd54616, 8;
	add.s64 	%rd54614, %rd54614, 8;
	setp.ne.s64 	%p2121, %rd54614, %rd1912;
	@%p2121 bra 	$L__BB8_997;
$L__BB8_998:
	setp.eq.s64 	%p2122, %rd181, 0;
	@%p2122 bra 	$L__BB8_1006;
	setp.lt.u64 	%p2123, %rd181, 4;
	@%p2123 bra 	$L__BB8_1001;
	shl.b64 	%rd45455, %rd54616, 3;
	add.s64 	%rd45456, %rd54338, %rd45455;
	ld.u64 	%rd45457, [%rd45456];
	mad.lo.s64 	%rd45458, %rd45457, 2654435761, %rd54624;
	shl.b64 	%rd45459, %rd45458, 13;
	add.s64 	%rd45460, %rd45459, %rd45458;
	shr.u64 	%rd45461, %rd45460, 7;
	xor.b64  	%rd45462, %rd45461, %rd45460;
	shl.b64 	%rd45463, %rd45462, 3;
	add.s64 	%rd45464, %rd45463, %rd45462;
	shr.u64 	%rd45465, %rd45464, 17;
	xor.b64  	%rd45466, %rd45465, %rd45464;
	shl.b64 	%rd45467, %rd45466, 5;
	add.s64 	%rd45468, %rd45467, %rd45466;
	ld.u64 	%rd45469, [%rd45456+8];
	mad.lo.s64 	%rd45470, %rd45469, 2654435761, %rd45468;
	shl.b64 	%rd45471, %rd45470, 13;
	add.s64 	%rd45472, %rd45471, %rd45470;
	shr.u64 	%rd45473, %rd45472, 7;
	xor.b64  	%rd45474, %rd45473, %rd45472;
	shl.b64 	%rd45475, %rd45474, 3;
	add.s64 	%rd45476, %rd45475, %rd45474;
	shr.u64 	%rd45477, %rd45476, 17;
	xor.b64  	%rd45478, %rd45477, %rd45476;
	shl.b64 	%rd45479, %rd45478, 5;
	add.s64 	%rd45480, %rd45479, %rd45478;
	ld.u64 	%rd45481, [%rd45456+16];
	mad.lo.s64 	%rd45482, %rd45481, 2654435761, %rd45480;
	shl.b64 	%rd45483, %rd45482, 13;
	add.s64 	%rd45484, %rd45483, %rd45482;
	shr.u64 	%rd45485, %rd45484, 7;
	xor.b64  	%rd45486, %rd45485, %rd45484;
	shl.b64 	%rd45487, %rd45486, 3;
	add.s64 	%rd45488, %rd45487, %rd45486;
	shr.u64 	%rd45489, %rd45488, 17;
	xor.b64  	%rd45490, %rd45489, %rd45488;
	shl.b64 	%rd45491, %rd45490, 5;
	add.s64 	%rd45492, %rd45491, %rd45490;
	ld.u64 	%rd45493, [%rd45456+24];
	mad.lo.s64 	%rd45494, %rd45493, 2654435761, %rd45492;
	shl.b64 	%rd45495, %rd45494, 13;
	add.s64 	%rd45496, %rd45495, %rd45494;
	shr.u64 	%rd45497, %rd45496, 7;
	xor.b64  	%rd45498, %rd45497, %rd45496;
	shl.b64 	%rd45499, %rd45498, 3;
	add.s64 	%rd45500, %rd45499, %rd45498;
	shr.u64 	%rd45501, %rd45500, 17;
	xor.b64  	%rd45502, %rd45501, %rd45500;
	shl.b64 	%rd45503, %rd45502, 5;
	add.s64 	%rd54624, %rd45503, %rd45502;
	add.s64 	%rd54616, %rd54616, 4;
$L__BB8_1001:
	setp.eq.s64 	%p2124, %rd183, 0;
	@%p2124 bra 	$L__BB8_1006;
	setp.eq.s64 	%p2125, %rd184, 0;
	@%p2125 bra 	$L__BB8_1004;
	shl.b64 	%rd45505, %rd54616, 3;
	add.s64 	%rd45506, %rd54338, %rd45505;
	ld.u64 	%rd45507, [%rd45506];
	mad.lo.s64 	%rd45508, %rd45507, 2654435761, %rd54624;
	shl.b64 	%rd45509, %rd45508, 13;
	add.s64 	%rd45510, %rd45509, %rd45508;
	shr.u64 	%rd45511, %rd45510, 7;
	xor.b64  	%rd45512, %rd45511, %rd45510;
	shl.b64 	%rd45513, %rd45512, 3;
	add.s64 	%rd45514, %rd45513, %rd45512;
	shr.u64 	%rd45515, %rd45514, 17;
	xor.b64  	%rd45516, %rd45515, %rd45514;
	shl.b64 	%rd45517, %rd45516, 5;
	add.s64 	%rd45518, %rd45517, %rd45516;
	ld.u64 	%rd45519, [%rd45506+8];
	mad.lo.s64 	%rd45520, %rd45519, 2654435761, %rd45518;
	shl.b64 	%rd45521, %rd45520, 13;
	add.s64 	%rd45522, %rd45521, %rd45520;
	shr.u64 	%rd45523, %rd45522, 7;
	xor.b64  	%rd45524, %rd45523, %rd45522;
	shl.b64 	%rd45525, %rd45524, 3;
	add.s64 	%rd45526, %rd45525, %rd45524;
	shr.u64 	%rd45527, %rd45526, 17;
	xor.b64  	%rd45528, %rd45527, %rd45526;
	shl.b64 	%rd45529, %rd45528, 5;
	add.s64 	%rd54624, %rd45529, %rd45528;
	add.s64 	%rd54616, %rd54616, 2;
$L__BB8_1004:
	@%p2115 bra 	$L__BB8_1006;
	shl.b64 	%rd45530, %rd54616, 3;
	add.s64 	%rd45531, %rd54338, %rd45530;
	ld.u64 	%rd45532, [%rd45531];
	mad.lo.s64 	%rd45533, %rd45532, 2654435761, %rd54624;
	shl.b64 	%rd45534, %rd45533, 13;
	add.s64 	%rd45535, %rd45534, %rd45533;
	shr.u64 	%rd45536, %rd45535, 7;
	xor.b64  	%rd45537, %rd45536, %rd45535;
	shl.b64 	%rd45538, %rd45537, 3;
	add.s64 	%rd45539, %rd45538, %rd45537;
	shr.u64 	%rd45540, %rd45539, 17;
	xor.b64  	%rd45541, %rd45540, %rd45539;
	shl.b64 	%rd45542, %rd45541, 5;
	add.s64 	%rd54624, %rd45542, %rd45541;
$L__BB8_1006:
	mov.b64 	%rd54629, 0;
	mov.u64 	%rd54637, %rd54629;
	@%p2120 bra 	$L__BB8_1009;
	and.b64  	%rd1934, %rd2, -8;
	mov.b64 	%rd54629, 0;
	mov.u64 	%rd54627, %rd54629;
$L__BB8_1008:
	.pragma "nounroll";
	shl.b64 	%rd45546, %rd54629, 3;
	add.s64 	%rd45547, %rd54467, %rd45546;
	ld.u64 	%rd45548, [%rd45547];
	mad.lo.s64 	%rd45549, %rd45548, 2654435761, %rd54637;
	shl.b64 	%rd45550, %rd45549, 13;
	add.s64 	%rd45551, %rd45550, %rd45549;
	shr.u64 	%rd45552, %rd45551, 7;
	xor.b64  	%rd45553, %rd45552, %rd45551;
	shl.b64 	%rd45554, %rd45553, 3;
	add.s64 	%rd45555, %rd45554, %rd45553;
	shr.u64 	%rd45556, %rd45555, 17;
	xor.b64  	%rd45557, %rd45556, %rd45555;
	shl.b64 	%rd45558, %rd45557, 5;
	add.s64 	%rd45559, %rd45558, %rd45557;
	ld.u64 	%rd45560, [%rd45547+8];
	mad.lo.s64 	%rd45561, %rd45560, 2654435761, %rd45559;
	shl.b64 	%rd45562, %rd45561, 13;
	add.s64 	%rd45563, %rd45562, %rd45561;
	shr.u64 	%rd45564, %rd45563, 7;
	xor.b64  	%rd45565, %rd45564, %rd45563;
	shl.b64 	%rd45566, %rd45565, 3;
	add.s64 	%rd45567, %rd45566, %rd45565;
	shr.u64 	%rd45568, %rd45567, 17;
	xor.b64  	%rd45569, %rd45568, %rd45567;
	shl.b64 	%rd45570, %rd45569, 5;
	add.s64 	%rd45571, %rd45570, %rd45569;
	ld.u64 	%rd45572, [%rd45547+16];
	mad.lo.s64 	%rd45573, %rd45572, 2654435761, %rd45571;
	shl.b64 	%rd45574, %rd45573, 13;
	add.s64 	%rd45575, %rd45574, %rd45573;
	shr.u64 	%rd45576, %rd45575, 7;
	xor.b64  	%rd45577, %rd45576, %rd45575;
	shl.b64 	%rd45578, %rd45577, 3;
	add.s64 	%rd45579, %rd45578, %rd45577;
	shr.u64 	%rd45580, %rd45579, 17;
	xor.b64  	%rd45581, %rd45580, %rd45579;
	shl.b64 	%rd45582, %rd45581, 5;
	add.s64 	%rd45583, %rd45582, %rd45581;
	ld.u64 	%rd45584, [%rd45547+24];
	mad.lo.s64 	%rd45585, %rd45584, 2654435761, %rd45583;
	shl.b64 	%rd45586, %rd45585, 13;
	add.s64 	%rd45587, %rd45586, %rd45585;
	shr.u64 	%rd45588, %rd45587, 7;
	xor.b64  	%rd45589, %rd45588, %rd45587;
	shl.b64 	%rd45590, %rd45589, 3;
	add.s64 	%rd45591, %rd45590, %rd45589;
	shr.u64 	%rd45592, %rd45591, 17;
	xor.b64  	%rd45593, %rd45592, %rd45591;
	shl.b64 	%rd45594, %rd45593, 5;
	add.s64 	%rd45595, %rd45594, %rd45593;
	ld.u64 	%rd45596, [%rd45547+32];
	mad.lo.s64 	%rd45597, %rd45596, 2654435761, %rd45595;
	shl.b64 	%rd45598, %rd45597, 13;
	add.s64 	%rd45599, %rd45598, %rd45597;
	shr.u64 	%rd45600, %rd45599, 7;
	xor.b64  	%rd45601, %rd45600, %rd45599;
	shl.b64 	%rd45602, %rd45601, 3;
	add.s64 	%rd45603, %rd45602, %rd45601;
	shr.u64 	%rd45604, %rd45603, 17;
	xor.b64  	%rd45605, %rd45604, %rd45603;
	shl.b64 	%rd45606, %rd45605, 5;
	add.s64 	%rd45607, %rd45606, %rd45605;
	ld.u64 	%rd45608, [%rd45547+40];
	mad.lo.s64 	%rd45609, %rd45608, 2654435761, %rd45607;
	shl.b64 	%rd45610, %rd45609, 13;
	add.s64 	%rd45611, %rd45610, %rd45609;
	shr.u64 	%rd45612, %rd45611, 7;
	xor.b64  	%rd45613, %rd45612, %rd45611;
	shl.b64 	%rd45614, %rd45613, 3;
	add.s64 	%rd45615, %rd45614, %rd45613;
	shr.u64 	%rd45616, %rd45615, 17;
	xor.b64  	%rd45617, %rd45616, %rd45615;
	shl.b64 	%rd45618, %rd45617, 5;
	add.s64 	%rd45619, %rd45618, %rd45617;
	ld.u64 	%rd45620, [%rd45547+48];
	mad.lo.s64 	%rd45621, %rd45620, 2654435761, %rd45619;
	shl.b64 	%rd45622, %rd45621, 13;
	add.s64 	%rd45623, %rd45622, %rd45621;
	shr.u64 	%rd45624, %rd45623, 7;
	xor.b64  	%rd45625, %rd45624, %rd45623;
	shl.b64 	%rd45626, %rd45625, 3;
	add.s64 	%rd45627, %rd45626, %rd45625;
	shr.u64 	%rd45628, %rd45627, 17;
	xor.b64  	%rd45629, %rd45628, %rd45627;
	shl.b64 	%rd45630, %rd45629, 5;
	add.s64 	%rd45631, %rd45630, %rd45629;
	ld.u64 	%rd45632, [%rd45547+56];
	mad.lo.s64 	%rd45633, %rd45632, 2654435761, %rd45631;
	shl.b64 	%rd45634, %rd45633, 13;
	add.s64 	%rd45635, %rd45634, %rd45633;
	shr.u64 	%rd45636, %rd45635, 7;
	xor.b64  	%rd45637, %rd45636, %rd45635;
	shl.b64 	%rd45638, %rd45637, 3;
	add.s64 	%rd45639, %rd45638, %rd45637;
	shr.u64 	%rd45640, %rd45639, 17;
	xor.b64  	%rd45641, %rd45640, %rd45639;
	shl.b64 	%rd45642, %rd45641, 5;
	add.s64 	%rd54637, %rd45642, %rd45641;
	add.s64 	%rd54629, %rd54629, 8;
	add.s64 	%rd54627, %rd54627, 8;
	setp.ne.s64 	%p2128, %rd54627, %rd1934;
	@%p2128 bra 	$L__BB8_1008;
$L__BB8_1009:
	@%p2122 bra 	$L__BB8_1017;
	setp.lt.u64 	%p2130, %rd182, 3;
	@%p2130 bra 	$L__BB8_1012;
	shl.b64 	%rd45644, %rd54629, 3;
	add.s64 	%rd45645, %rd54467, %rd45644;
	ld.u64 	%rd45646, [%rd45645];
	mad.lo.s64 	%rd45647, %rd45646, 2654435761, %rd54637;
	shl.b64 	%rd45648, %rd45647, 13;
	add.s64 	%rd45649, %rd45648, %rd45647;
	shr.u64 	%rd45650, %rd45649, 7;
	xor.b64  	%rd45651, %rd45650, %rd45649;
	shl.b64 	%rd45652, %rd45651, 3;
	add.s64 	%rd45653, %rd45652, %rd45651;
	shr.u64 	%rd45654, %rd45653, 17;
	xor.b64  	%rd45655, %rd45654, %rd45653;
	shl.b64 	%rd45656, %rd45655, 5;
	add.s64 	%rd45657, %rd45656, %rd45655;
	ld.u64 	%rd45658, [%rd45645+8];
	mad.lo.s64 	%rd45659, %rd45658, 2654435761, %rd45657;
	shl.b64 	%rd45660, %rd45659, 13;
	add.s64 	%rd45661, %rd45660, %rd45659;
	shr.u64 	%rd45662, %rd45661, 7;
	xor.b64  	%rd45663, %rd45662, %rd45661;
	shl.b64 	%rd45664, %rd45663, 3;
	add.s64 	%rd45665, %rd45664, %rd45663;
	shr.u64 	%rd45666, %rd45665, 17;
	xor.b64  	%rd45667, %rd45666, %rd45665;
	shl.b64 	%rd45668, %rd45667, 5;
	add.s64 	%rd45669, %rd45668, %rd45667;
	ld.u64 	%rd45670, [%rd45645+16];
	mad.lo.s64 	%rd45671, %rd45670, 2654435761, %rd45669;
	shl.b64 	%rd45672, %rd45671, 13;
	add.s64 	%rd45673, %rd45672, %rd45671;
	shr.u64 	%rd45674, %rd45673, 7;
	xor.b64  	%rd45675, %rd45674, %rd45673;
	shl.b64 	%rd45676, %rd45675, 3;
	add.s64 	%rd45677, %rd45676, %rd45675;
	shr.u64 	%rd45678, %rd45677, 17;
	xor.b64  	%rd45679, %rd45678, %rd45677;
	shl.b64 	%rd45680, %rd45679, 5;
	add.s64 	%rd45681, %rd45680, %rd45679;
	ld.u64 	%rd45682, [%rd45645+24];
	mad.lo.s64 	%rd45683, %rd45682, 2654435761, %rd45681;
	shl.b64 	%rd45684, %rd45683, 13;
	add.s64 	%rd45685, %rd45684, %rd45683;
	shr.u64 	%rd45686, %rd45685, 7;
	xor.b64  	%rd45687, %rd45686, %rd45685;
	shl.b64 	%rd45688, %rd45687, 3;
	add.s64 	%rd45689, %rd45688, %rd45687;
	shr.u64 	%rd45690, %rd45689, 17;
	xor.b64  	%rd45691, %rd45690, %rd45689;
	shl.b64 	%rd45692, %rd45691, 5;
	add.s64 	%rd54637, %rd45692, %rd45691;
	add.s64 	%rd54629, %rd54629, 4;
$L__BB8_1012:
	setp.eq.s64 	%p2131, %rd183, 0;
	@%p2131 bra 	$L__BB8_1017;
	setp.eq.s64 	%p2132, %rd184, 0;
	@%p2132 bra 	$L__BB8_1015;
	shl.b64 	%rd45694, %rd54629, 3;
	add.s64 	%rd45695, %rd54467, %rd45694;
	ld.u64 	%rd45696, [%rd45695];
	mad.lo.s64 	%rd45697, %rd45696, 2654435761, %rd54637;
	shl.b64 	%rd45698, %rd45697, 13;
	add.s64 	%rd45699, %rd45698, %rd45697;
	shr.u64 	%rd45700, %rd45699, 7;
	xor.b64  	%rd45701, %rd45700, %rd45699;
	shl.b64 	%rd45702, %rd45701, 3;
	add.s64 	%rd45703, %rd45702, %rd45701;
	shr.u64 	%rd45704, %rd45703, 17;
	xor.b64  	%rd45705, %rd45704, %rd45703;
	shl.b64 	%rd45706, %rd45705, 5;
	add.s64 	%rd45707, %rd45706, %rd45705;
	ld.u64 	%rd45708, [%rd45695+8];
	mad.lo.s64 	%rd45709, %rd45708, 2654435761, %rd45707;
	shl.b64 	%rd45710, %rd45709, 13;
	add.s64 	%rd45711, %rd45710, %rd45709;
	shr.u64 	%rd45712, %rd45711, 7;
	xor.b64  	%rd45713, %rd45712, %rd45711;
	shl.b64 	%rd45714, %rd45713, 3;
	add.s64 	%rd45715, %rd45714, %rd45713;
	shr.u64 	%rd45716, %rd45715, 17;
	xor.b64  	%rd45717, %rd45716, %rd45715;
	shl.b64 	%rd45718, %rd45717, 5;
	add.s64 	%rd54637, %rd45718, %rd45717;
	add.s64 	%rd54629, %rd54629, 2;
$L__BB8_1015:
	@%p2115 bra 	$L__BB8_1017;
	shl.b64 	%rd45719, %rd54629, 3;
	add.s64 	%rd45720, %rd54467, %rd45719;
	ld.u64 	%rd45721, [%rd45720];
	mad.lo.s64 	%rd45722, %rd45721, 2654435761, %rd54637;
	shl.b64 	%rd45723, %rd45722, 13;
	add.s64 	%rd45724, %rd45723, %rd45722;
	shr.u64 	%rd45725, %rd45724, 7;
	xor.b64  	%rd45726, %rd45725, %rd45724;
	shl.b64 	%rd45727, %rd45726, 3;
	add.s64 	%rd45728, %rd45727, %rd45726;
	shr.u64 	%rd45729, %rd45728, 17;
	xor.b64  	%rd45730, %rd45729, %rd45728;
	shl.b64 	%rd45731, %rd45730, 5;
	add.s64 	%rd54637, %rd45731, %rd45730;
$L__BB8_1017:
	setp.lt.u64 	%p2134, %rd54624, %rd54637;
	mov.u64 	%rd54813, %rd54338;
	@%p2134 bra 	$L__BB8_1018;
	bra.uni 	$L__BB8_1023;
$L__BB8_1018:
	mov.u64 	%rd54813, %rd54467;
	mov.u64 	%rd54467, %rd54338;
	bra.uni 	$L__BB8_1023;
$L__BB8_1019:
	setp.eq.s32 	%p2135, %r1, 0;
	mov.u64 	%rd54813, %rd54338;
	@%p2135 bra 	$L__BB8_1023;
	mov.b64 	%rd54638, 0;
$L__BB8_1021:
	shl.b64 	%rd45733, %rd54638, 3;
	add.s64 	%rd45734, %rd54338, %rd45733;
	ld.u64 	%rd1957, [%rd45734];
	add.s64 	%rd45735, %rd54467, %rd45733;
	ld.u64 	%rd1958, [%rd45735];
	setp.lt.u64 	%p2136, %rd1957, %rd1958;
	@%p2136 bra 	$L__BB8_1018;
	setp.le.u64 	%p2137, %rd1957, %rd1958;
	add.s64 	%rd54638, %rd54638, 1;
	setp.lt.u64 	%p2138, %rd54638, %rd13;
	and.pred  	%p2139, %p2137, %p2138;
	mov.u64 	%rd54813, %rd54338;
	@%p2139 bra 	$L__BB8_1021;
$L__BB8_1023:
	setp.eq.s64 	%p2140, %rd180, 0;
	mov.b64 	%rd54644, -3750763034362895579;
	mov.b64 	%rd54645, 0;
	@%p2140 bra 	$L__BB8_1026;
	and.b64  	%rd1962, %rd2, -2;
	mov.b64 	%rd54644, -3750763034362895579;
	mov.b64 	%rd54645, 0;
	mov.u64 	%rd54643, %rd54645;
$L__BB8_1025:
	shl.b64 	%rd45742, %rd54645, 3;
	add.s64 	%rd45743, %rd54381, %rd45742;
	ld.u64 	%rd45744, [%rd45743];
	and.b64  	%rd45745, %rd45744, 255;
	xor.b64  	%rd45746, %rd45745, %rd54644;
	mul.lo.s64 	%rd45747, %rd45746, 1099511628211;
	shr.u64 	%rd45748, %rd45744, 8;
	and.b64  	%rd45749, %rd45748, 255;
	xor.b64  	%rd45750, %rd45749, %rd45747;
	mul.lo.s64 	%rd45751, %rd45750, 1099511628211;
	shr.u64 	%rd45752, %rd45744, 16;
	and.b64  	%rd45753, %rd45752, 255;
	xor.b64  	%rd45754, %rd45753, %rd45751;
	mul.lo.s64 	%rd45755, %rd45754, 1099511628211;
	shr.u64 	%rd45756, %rd45744, 24;
	and.b64  	%rd45757, %rd45756, 255;
	xor.b64  	%rd45758, %rd45757, %rd45755;
	mul.lo.s64 	%rd45759, %rd45758, 1099511628211;
	shr.u64 	%rd45760, %rd45744, 32;
	and.b64  	%rd45761, %rd45760, 255;
	xor.b64  	%rd45762, %rd45761, %rd45759;
	mul.lo.s64 	%rd45763, %rd45762, 1099511628211;
	shr.u64 	%rd45764, %rd45744, 40;
	and.b64  	%rd45765, %rd45764, 255;
	xor.b64  	%rd45766, %rd45765, %rd45763;
	mul.lo.s64 	%rd45767, %rd45766, 1099511628211;
	shr.u64 	%rd45768, %rd45744, 48;
	and.b64  	%rd45769, %rd45768, 255;
	xor.b64  	%rd45770, %rd45769, %rd45767;
	mul.lo.s64 	%rd45771, %rd45770, 1099511628211;
	shr.u64 	%rd45772, %rd45744, 56;
	xor.b64  	%rd45773, %rd45772, %rd45771;
	mul.lo.s64 	%rd45774, %rd45773, 1099511628211;
	ld.u64 	%rd45775, [%rd45743+8];
	and.b64  	%rd45776, %rd45775, 255;
	xor.b64  	%rd45777, %rd45776, %rd45774;
	mul.lo.s64 	%rd45778, %rd45777, 1099511628211;
	shr.u64 	%rd45779, %rd45775, 8;
	and.b64  	%rd45780, %rd45779, 255;
	xor.b64  	%rd45781, %rd45780, %rd45778;
	mul.lo.s64 	%rd45782, %rd45781, 1099511628211;
	shr.u64 	%rd45783, %rd45775, 16;
	and.b64  	%rd45784, %rd45783, 255;
	xor.b64  	%rd45785, %rd45784, %rd45782;
	mul.lo.s64 	%rd45786, %rd45785, 1099511628211;
	shr.u64 	%rd45787, %rd45775, 24;
	and.b64  	%rd45788, %rd45787, 255;
	xor.b64  	%rd45789, %rd45788, %rd45786;
	mul.lo.s64 	%rd45790, %rd45789, 1099511628211;
	shr.u64 	%rd45791, %rd45775, 32;
	and.b64  	%rd45792, %rd45791, 255;
	xor.b64  	%rd45793, %rd45792, %rd45790;
	mul.lo.s64 	%rd45794, %rd45793, 1099511628211;
	shr.u64 	%rd45795, %rd45775, 40;
	and.b64  	%rd45796, %rd45795, 255;
	xor.b64  	%rd45797, %rd45796, %rd45794;
	mul.lo.s64 	%rd45798, %rd45797, 1099511628211;
	shr.u64 	%rd45799, %rd45775, 48;
	and.b64  	%rd45800, %rd45799, 255;
	xor.b64  	%rd45801, %rd45800, %rd45798;
	mul.lo.s64 	%rd45802, %rd45801, 1099511628211;
	shr.u64 	%rd45803, %rd45775, 56;
	xor.b64  	%rd45804, %rd45803, %rd45802;
	mul.lo.s64 	%rd54644, %rd45804, 1099511628211;
	add.s64 	%rd54645, %rd54645, 2;
	add.s64 	%rd54643, %rd54643, 2;
	setp.ne.s64 	%p2141, %rd54643, %rd1962;
	@%p2141 bra 	$L__BB8_1025;
$L__BB8_1026:
	setp.eq.s64 	%p2142, %rd185, 0;
	@%p2142 bra 	$L__BB8_1028;
	shl.b64 	%rd45805, %rd54645, 3;
	add.s64 	%rd45806, %rd54381, %rd45805;
	ld.u64 	%rd45807, [%rd45806];
	and.b64  	%rd45808, %rd45807, 255;
	xor.b64  	%rd45809, %rd45808, %rd54644;
	mul.lo.s64 	%rd45810, %rd45809, 1099511628211;
	shr.u64 	%rd45811, %rd45807, 8;
	and.b64  	%rd45812, %rd45811, 255;
	xor.b64  	%rd45813, %rd45812, %rd45810;
	mul.lo.s64 	%rd45814, %rd45813, 1099511628211;
	shr.u64 	%rd45815, %rd45807, 16;
	and.b64  	%rd45816, %rd45815, 255;
	xor.b64  	%rd45817, %rd45816, %rd45814;
	mul.lo.s64 	%rd45818, %rd45817, 1099511628211;
	shr.u64 	%rd45819, %rd45807, 24;
	and.b64  	%rd45820, %rd45819, 255;
	xor.b64  	%rd45821, %rd45820, %rd45818;
	mul.lo.s64 	%rd45822, %rd45821, 1099511628211;
	shr.u64 	%rd45823, %rd45807, 32;
	and.b64  	%rd45824, %rd45823, 255;
	xor.b64  	%rd45825, %rd45824, %rd45822;
	mul.lo.s64 	%rd45826, %rd45825, 1099511628211;
	shr.u64 	%rd45827, %rd45807, 40;
	and.b64  	%rd45828, %rd45827, 255;
	xor.b64  	%rd45829, %rd45828, %rd45826;
	mul.lo.s64 	%rd45830, %rd45829, 1099511628211;
	shr.u64 	%rd45831, %rd45807, 48;
	and.b64  	%rd45832, %rd45831, 255;
	xor.b64  	%rd45833, %rd45832, %rd45830;
	mul.lo.s64 	%rd45834, %rd45833, 1099511628211;
	shr.u64 	%rd45835, %rd45807, 56;
	xor.b64  	%rd45836, %rd45835, %rd45834;
	mul.lo.s64 	%rd54644, %rd45836, 1099511628211;
$L__BB8_1028:
	mov.b64 	%rd54651, -3750763034362895579;
	mov.b64 	%rd54652, 0;
	@%p2140 bra 	$L__BB8_1031;
	and.b64  	%rd1974, %rd2, -2;
	mov.b64 	%rd54651, -3750763034362895579;
	mov.b64 	%rd54652, 0;
	mov.u64 	%rd54650, %rd54652;
$L__BB8_1030:
	shl.b64 	%rd45842, %rd54652, 3;
	add.s64 	%rd45843, %rd54510, %rd45842;
	ld.u64 	%rd45844, [%rd45843];
	and.b64  	%rd45845, %rd45844, 255;
	xor.b64  	%rd45846, %rd45845, %rd54651;
	mul.lo.s64 	%rd45847, %rd45846, 1099511628211;
	shr.u64 	%rd45848, %rd45844, 8;
	and.b64  	%rd45849, %rd45848, 255;
	xor.b64  	%rd45850, %rd45849, %rd45847;
	mul.lo.s64 	%rd45851, %rd45850, 1099511628211;
	shr.u64 	%rd45852, %rd45844, 16;
	and.b64  	%rd45853, %rd45852, 255;
	xor.b64  	%rd45854, %rd45853, %rd45851;
	mul.lo.s64 	%rd45855, %rd45854, 1099511628211;
	shr.u64 	%rd45856, %rd45844, 24;
	and.b64  	%rd45857, %rd45856, 255;
	xor.b64  	%rd45858, %rd45857, %rd45855;
	mul.lo.s64 	%rd45859, %rd45858, 1099511628211;
	shr.u64 	%rd45860, %rd45844, 32;
	and.b64  	%rd45861, %rd45860, 255;
	xor.b64  	%rd45862, %rd45861, %rd45859;
	mul.lo.s64 	%rd45863, %rd45862, 1099511628211;
	shr.u64 	%rd45864, %rd45844, 40;
	and.b64  	%rd45865, %rd45864, 255;
	xor.b64  	%rd45866, %rd45865, %rd45863;
	mul.lo.s64 	%rd45867, %rd45866, 1099511628211;
	shr.u64 	%rd45868, %rd45844, 48;
	and.b64  	%rd45869, %rd45868, 255;
	xor.b64  	%rd45870, %rd45869, %rd45867;
	mul.lo.s64 	%rd45871, %rd45870, 1099511628211;
	shr.u64 	%rd45872, %rd45844, 56;
	xor.b64  	%rd45873, %rd45872, %rd45871;
	mul.lo.s64 	%rd45874, %rd45873, 1099511628211;
	ld.u64 	%rd45875, [%rd45843+8];
	and.b64  	%rd45876, %rd45875, 255;
	xor.b64  	%rd45877, %rd45876, %rd45874;
	mul.lo.s64 	%rd45878, %rd45877, 1099511628211;
	shr.u64 	%rd45879, %rd45875, 8;
	and.b64  	%rd45880, %rd45879, 255;
	xor.b64  	%rd45881, %rd45880, %rd45878;
	mul.lo.s64 	%rd45882, %rd45881, 1099511628211;
	shr.u64 	%rd45883, %rd45875, 16;
	and.b64  	%rd45884, %rd45883, 255;
	xor.b64  	%rd45885, %rd45884, %rd45882;
	mul.lo.s64 	%rd45886, %rd45885, 1099511628211;
	shr.u64 	%rd45887, %rd45875, 24;
	and.b64  	%rd45888, %rd45887, 255;
	xor.b64  	%rd45889, %rd45888, %rd45886;
	mul.lo.s64 	%rd45890, %rd45889, 1099511628211;
	shr.u64 	%rd45891, %rd45875, 32;
	and.b64  	%rd45892, %rd45891, 255;
	xor.b64  	%rd45893, %rd45892, %rd45890;
	mul.lo.s64 	%rd45894, %rd45893, 1099511628211;
	shr.u64 	%rd45895, %rd45875, 40;
	and.b64  	%rd45896, %rd45895, 255;
	xor.b64  	%rd45897, %rd45896, %rd45894;
	mul.lo.s64 	%rd45898, %rd45897, 1099511628211;
	shr.u64 	%rd45899, %rd45875, 48;
	and.b64  	%rd45900, %rd45899, 255;
	xor.b64  	%rd45901, %rd45900, %rd45898;
	mul.lo.s64 	%rd45902, %rd45901, 1099511628211;
	shr.u64 	%rd45903, %rd45875, 56;
	xor.b64  	%rd45904, %rd45903, %rd45902;
	mul.lo.s64 	%rd54651, %rd45904, 1099511628211;
	add.s64 	%rd54652, %rd54652, 2;
	add.s64 	%rd54650, %rd54650, 2;
	setp.ne.s64 	%p2144, %rd54650, %rd1974;
	@%p2144 bra 	$L__BB8_1030;
$L__BB8_1031:
	@%p2142 bra 	$L__BB8_1033;
	shl.b64 	%rd45905, %rd54652, 3;
	add.s64 	%rd45906, %rd54510, %rd45905;
	ld.u64 	%rd45907, [%rd45906];
	and.b64  	%rd45908, %rd45907, 255;
	xor.b64  	%rd45909, %rd45908, %rd54651;
	mul.lo.s64 	%rd45910, %rd45909, 1099511628211;
	shr.u64 	%rd45911, %rd45907, 8;
	and.b64  	%rd45912, %rd45911, 255;
	xor.b64  	%rd45913, %rd45912, %rd45910;
	mul.lo.s64 	%rd45914, %rd45913, 1099511628211;
	shr.u64 	%rd45915, %rd45907, 16;
	and.b64  	%rd45916, %rd45915, 255;
	xor.b64  	%rd45917, %rd45916, %rd45914;
	mul.lo.s64 	%rd45918, %rd45917, 1099511628211;
	shr.u64 	%rd45919, %rd45907, 24;
	and.b64  	%rd45920, %rd45919, 255;
	xor.b64  	%rd45921, %rd45920, %rd45918;
	mul.lo.s64 	%rd45922, %rd45921, 1099511628211;
	shr.u64 	%rd45923, %rd45907, 32;
	and.b64  	%rd45924, %rd45923, 255;
	xor.b64  	%rd45925, %rd45924, %rd45922;
	mul.lo.s64 	%rd45926, %rd45925, 1099511628211;
	shr.u64 	%rd45927, %rd45907, 40;
	and.b64  	%rd45928, %rd45927, 255;
	xor.b64  	%rd45929, %rd45928, %rd45926;
	mul.lo.s64 	%rd45930, %rd45929, 1099511628211;
	shr.u64 	%rd45931, %rd45907, 48;
	and.b64  	%rd45932, %rd45931, 255;
	xor.b64  	%rd45933, %rd45932, %rd45930;
	mul.lo.s64 	%rd45934, %rd45933, 1099511628211;
	shr.u64 	%rd45935, %rd45907, 56;
	xor.b64  	%rd45936, %rd45935, %rd45934;
	mul.lo.s64 	%rd54651, %rd45936, 1099511628211;
$L__BB8_1033:
	setp.eq.s64 	%p2146, %rd54644, %rd54651;
	@%p2146 bra 	$L__BB8_1058;
	setp.lt.u64 	%p2147, %rd180, 7;
	mov.b64 	%rd54659, 0;
	mov.u64 	%rd54667, %rd54659;
	@%p2147 bra 	$L__BB8_1037;
	and.b64  	%rd1986, %rd2, -8;
	mov.b64 	%rd54659, 0;
	mov.u64 	%rd54657, %rd54659;
$L__BB8_1036:
	.pragma "nounroll";
	shl.b64 	%rd45940, %rd54659, 3;
	add.s64 	%rd45941, %rd54381, %rd45940;
	ld.u64 	%rd45942, [%rd45941];
	mad.lo.s64 	%rd45943, %rd45942, 2654435761, %rd54667;
	shl.b64 	%rd45944, %rd45943, 13;
	add.s64 	%rd45945, %rd45944, %rd45943;
	shr.u64 	%rd45946, %rd45945, 7;
	xor.b64  	%rd45947, %rd45946, %rd45945;
	shl.b64 	%rd45948, %rd45947, 3;
	add.s64 	%rd45949, %rd45948, %rd45947;
	shr.u64 	%rd45950, %rd45949, 17;
	xor.b64  	%rd45951, %rd45950, %rd45949;
	shl.b64 	%rd45952, %rd45951, 5;
	add.s64 	%rd45953, %rd45952, %rd45951;
	ld.u64 	%rd45954, [%rd45941+8];
	mad.lo.s64 	%rd45955, %rd45954, 2654435761, %rd45953;
	shl.b64 	%rd45956, %rd45955, 13;
	add.s64 	%rd45957, %rd45956, %rd45955;
	shr.u64 	%rd45958, %rd45957, 7;
	xor.b64  	%rd45959, %rd45958, %rd45957;
	shl.b64 	%rd45960, %rd45959, 3;
	add.s64 	%rd45961, %rd45960, %rd45959;
	shr.u64 	%rd45962, %rd45961, 17;
	xor.b64  	%rd45963, %rd45962, %rd45961;
	shl.b64 	%rd45964, %rd45963, 5;
	add.s64 	%rd45965, %rd45964, %rd45963;
	ld.u64 	%rd45966, [%rd45941+16];
	mad.lo.s64 	%rd45967, %rd45966, 2654435761, %rd45965;
	shl.b64 	%rd45968, %rd45967, 13;
	add.s64 	%rd45969, %rd45968, %rd45967;
	shr.u64 	%rd45970, %rd45969, 7;
	xor.b64  	%rd45971, %rd45970, %rd45969;
	shl.b64 	%rd45972, %rd45971, 3;
	add.s64 	%rd45973, %rd45972, %rd45971;
	shr.u64 	%rd45974, %rd45973, 17;
	xor.b64  	%rd45975, %rd45974, %rd45973;
	shl.b64 	%rd45976, %rd45975, 5;
	add.s64 	%rd45977, %rd45976, %rd45975;
	ld.u64 	%rd45978, [%rd45941+24];
	mad.lo.s64 	%rd45979, %rd45978, 2654435761, %rd45977;
	shl.b64 	%rd45980, %rd45979, 13;
	add.s64 	%rd45981, %rd45980, %rd45979;
	shr.u64 	%rd45982, %rd45981, 7;
	xor.b64  	%rd45983, %rd45982, %rd45981;
	shl.b64 	%rd45984, %rd45983, 3;
	add.s64 	%rd45985, %rd45984, %rd45983;
	shr.u64 	%rd45986, %rd45985, 17;
	xor.b64  	%rd45987, %rd45986, %rd45985;
	shl.b64 	%rd45988, %rd45987, 5;
	add.s64 	%rd45989, %rd45988, %rd45987;
	ld.u64 	%rd45990, [%rd45941+32];
	mad.lo.s64 	%rd45991, %rd45990, 2654435761, %rd45989;
	shl.b64 	%rd45992, %rd45991, 13;
	add.s64 	%rd45993, %rd45992, %rd45991;
	shr.u64 	%rd45994, %rd45993, 7;
	xor.b64  	%rd45995, %rd45994, %rd45993;
	shl.b64 	%rd45996, %rd45995, 3;
	add.s64 	%rd45997, %rd45996, %rd45995;
	shr.u64 	%rd45998, %rd45997, 17;
	xor.b64  	%rd45999, %rd45998, %rd45997;
	shl.b64 	%rd46000, %rd45999, 5;
	add.s64 	%rd46001, %rd46000, %rd45999;
	ld.u64 	%rd46002, [%rd45941+40];
	mad.lo.s64 	%rd46003, %rd46002, 2654435761, %rd46001;
	shl.b64 	%rd46004, %rd46003, 13;
	add.s64 	%rd46005, %rd46004, %rd46003;
	shr.u64 	%rd46006, %rd46005, 7;
	xor.b64  	%rd46007, %rd46006, %rd46005;
	shl.b64 	%rd46008, %rd46007, 3;
	add.s64 	%rd46009, %rd46008, %rd46007;
	shr.u64 	%rd46010, %rd46009, 17;
	xor.b64  	%rd46011, %rd46010, %rd46009;
	shl.b64 	%rd46012, %rd46011, 5;
	add.s64 	%rd46013, %rd46012, %rd46011;
	ld.u64 	%rd46014, [%rd45941+48];
	mad.lo.s64 	%rd46015, %rd46014, 2654435761, %rd46013;
	shl.b64 	%rd46016, %rd46015, 13;
	add.s64 	%rd46017, %rd46016, %rd46015;
	shr.u64 	%rd46018, %rd46017, 7;
	xor.b64  	%rd46019, %rd46018, %rd46017;
	shl.b64 	%rd46020, %rd46019, 3;
	add.s64 	%rd46021, %rd46020, %rd46019;
	shr.u64 	%rd46022, %rd46021, 17;
	xor.b64  	%rd46023, %rd46022, %rd46021;
	shl.b64 	%rd46024, %rd46023, 5;
	add.s64 	%rd46025, %rd46024, %rd46023;
	ld.u64 	%rd46026, [%rd45941+56];
	mad.lo.s64 	%rd46027, %rd46026, 2654435761, %rd46025;
	shl.b64 	%rd46028, %rd46027, 13;
	add.s64 	%rd46029, %rd46028, %rd46027;
	shr.u64 	%rd46030, %rd46029, 7;
	xor.b64  	%rd46031, %rd46030, %rd46029;
	shl.b64 	%rd46032, %rd46031, 3;
	add.s64 	%rd46033, %rd46032, %rd46031;
	shr.u64 	%rd46034, %rd46033, 17;
	xor.b64  	%rd46035, %rd46034, %rd46033;
	shl.b64 	%rd46036, %rd46035, 5;
	add.s64 	%rd54667, %rd46036, %rd46035;
	add.s64 	%rd54659, %rd54659, 8;
	add.s64 	%rd54657, %rd54657, 8;
	setp.ne.s64 	%p2148, %rd54657, %rd1986;
	@%p2148 bra 	$L__BB8_1036;
$L__BB8_1037:
	setp.eq.s64 	%p2149, %rd181, 0;
	@%p2149 bra 	$L__BB8_1045;
	setp.lt.u64 	%p2150, %rd181, 4;
	@%p2150 bra 	$L__BB8_1040;
	shl.b64 	%rd46038, %rd54659, 3;
	add.s64 	%rd46039, %rd54381, %rd46038;
	ld.u64 	%rd46040, [%rd46039];
	mad.lo.s64 	%rd46041, %rd46040, 2654435761, %rd54667;
	shl.b64 	%rd46042, %rd46041, 13;
	add.s64 	%rd46043, %rd46042, %rd46041;
	shr.u64 	%rd46044, %rd46043, 7;
	xor.b64  	%rd46045, %rd46044, %rd46043;
	shl.b64 	%rd46046, %rd46045, 3;
	add.s64 	%rd46047, %rd46046, %rd46045;
	shr.u64 	%rd46048, %rd46047, 17;
	xor.b64  	%rd46049, %rd46048, %rd46047;
	shl.b64 	%rd46050, %rd46049, 5;
	add.s64 	%rd46051, %rd46050, %rd46049;
	ld.u64 	%rd46052, [%rd46039+8];
	mad.lo.s64 	%rd46053, %rd46052, 2654435761, %rd46051;
	shl.b64 	%rd46054, %rd46053, 13;
	add.s64 	%rd46055, %rd46054, %rd46053;
	shr.u64 	%rd46056, %rd46055, 7;
	xor.b64  	%rd46057, %rd46056, %rd46055;
	shl.b64 	%rd46058, %rd46057, 3;
	add.s64 	%rd46059, %rd46058, %rd46057;
	shr.u64 	%rd46060, %rd46059, 17;
	xor.b64  	%rd46061, %rd46060, %rd46059;
	shl.b64 	%rd46062, %rd46061, 5;
	add.s64 	%rd46063, %rd46062, %rd46061;
	ld.u64 	%rd46064, [%rd46039+16];
	mad.lo.s64 	%rd46065, %rd46064, 2654435761, %rd46063;
	shl.b64 	%rd46066, %rd46065, 13;
	add.s64 	%rd46067, %rd46066, %rd46065;
	shr.u64 	%rd46068, %rd46067, 7;
	xor.b64  	%rd46069, %rd46068, %rd46067;
	shl.b64 	%rd46070, %rd46069, 3;
	add.s64 	%rd46071, %rd46070, %rd46069;
	shr.u64 	%rd46072, %rd46071, 17;
	xor.b64  	%rd46073, %rd46072, %rd46071;
	shl.b64 	%rd46074, %rd46073, 5;
	add.s64 	%rd46075, %rd46074, %rd46073;
	ld.u64 	%rd46076, [%rd46039+24];
	mad.lo.s64 	%rd46077, %rd46076, 2654435761, %rd46075;
	shl.b64 	%rd46078, %rd46077, 13;
	add.s64 	%rd46079, %rd46078, %rd46077;
	shr.u64 	%rd46080, %rd46079, 7;
	xor.b64  	%rd46081, %rd46080, %rd46079;
	shl.b64 	%rd46082, %rd46081, 3;
	add.s64 	%rd46083, %rd46082, %rd46081;
	shr.u64 	%rd46084, %rd46083, 17;
	xor.b64  	%rd46085, %rd46084, %rd46083;
	shl.b64 	%rd46086, %rd46085, 5;
	add.s64 	%rd54667, %rd46086, %rd46085;
	add.s64 	%rd54659, %rd54659, 4;
$L__BB8_1040:
	setp.eq.s64 	%p2151, %rd183, 0;
	@%p2151 bra 	$L__BB8_1045;
	setp.eq.s64 	%p2152, %rd184, 0;
	@%p2152 bra 	$L__BB8_1043;
	shl.b64 	%rd46088, %rd54659, 3;
	add.s64 	%rd46089, %rd54381, %rd46088;
	ld.u64 	%rd46090, [%rd46089];
	mad.lo.s64 	%rd46091, %rd46090, 2654435761, %rd54667;
	shl.b64 	%rd46092, %rd46091, 13;
	add.s64 	%rd46093, %rd46092, %rd46091;
	shr.u64 	%rd46094, %rd46093, 7;
	xor.b64  	%rd46095, %rd46094, %rd46093;
	shl.b64 	%rd46096, %rd46095, 3;
	add.s64 	%rd46097, %rd46096, %rd46095;
	shr.u64 	%rd46098, %rd46097, 17;
	xor.b64  	%rd46099, %rd46098, %rd46097;
	shl.b64 	%rd46100, %rd46099, 5;
	add.s64 	%rd46101, %rd46100, %rd46099;
	ld.u64 	%rd46102, [%rd46089+8];
	mad.lo.s64 	%rd46103, %rd46102, 2654435761, %rd46101;
	shl.b64 	%rd46104, %rd46103, 13;
	add.s64 	%rd46105, %rd46104, %rd46103;
	shr.u64 	%rd46106, %rd46105, 7;
	xor.b64  	%rd46107, %rd46106, %rd46105;
	shl.b64 	%rd46108, %rd46107, 3;
	add.s64 	%rd46109, %rd46108, %rd46107;
	shr.u64 	%rd46110, %rd46109, 17;
	xor.b64  	%rd46111, %rd46110, %rd46109;
	shl.b64 	%rd46112, %rd46111, 5;
	add.s64 	%rd54667, %rd46112, %rd46111;
	add.s64 	%rd54659, %rd54659, 2;
$L__BB8_1043:
	@%p2142 bra 	$L__BB8_1045;
	shl.b64 	%rd46113, %rd54659, 3;
	add.s64 	%rd46114, %rd54381, %rd46113;
	ld.u64 	%rd46115, [%rd46114];
	mad.lo.s64 	%rd46116, %rd46115, 2654435761, %rd54667;
	shl.b64 	%rd46117, %rd46116, 13;
	add.s64 	%rd46118, %rd46117, %rd46116;
	shr.u64 	%rd46119, %rd46118, 7;
	xor.b64  	%rd46120, %rd46119, %rd46118;
	shl.b64 	%rd46121, %rd46120, 3;
	add.s64 	%rd46122, %rd46121, %rd46120;
	shr.u64 	%rd46123, %rd46122, 17;
	xor.b64  	%rd46124, %rd46123, %rd46122;
	shl.b64 	%rd46125, %rd46124, 5;
	add.s64 	%rd54667, %rd46125, %rd46124;
$L__BB8_1045:
	mov.b64 	%rd54672, 0;
	mov.u64 	%rd54680, %rd54672;
	@%p2147 bra 	$L__BB8_1048;
	and.b64  	%rd2008, %rd2, -8;
	mov.b64 	%rd54672, 0;
	mov.u64 	%rd54670, %rd54672;
$L__BB8_1047:
	.pragma "nounroll";
	shl.b64 	%rd46129, %rd54672, 3;
	add.s64 	%rd46130, %rd54510, %rd46129;
	ld.u64 	%rd46131, [%rd46130];
	mad.lo.s64 	%rd46132, %rd46131, 2654435761, %rd54680;
	shl.b64 	%rd46133, %rd46132, 13;
	add.s64 	%rd46134, %rd46133, %rd46132;
	shr.u64 	%rd46135, %rd46134, 7;
	xor.b64  	%rd46136, %rd46135, %rd46134;
	shl.b64 	%rd46137, %rd46136, 3;
	add.s64 	%rd46138, %rd46137, %rd46136;
	shr.u64 	%rd46139, %rd46138, 17;
	xor.b64  	%rd46140, %rd46139, %rd46138;
	shl.b64 	%rd46141, %rd46140, 5;
	add.s64 	%rd46142, %rd46141, %rd46140;
	ld.u64 	%rd46143, [%rd46130+8];
	mad.lo.s64 	%rd46144, %rd46143, 2654435761, %rd46142;
	shl.b64 	%rd46145, %rd46144, 13;
	add.s64 	%rd46146, %rd46145, %rd46144;
	shr.u64 	%rd46147, %rd46146, 7;
	xor.b64  	%rd46148, %rd46147, %rd46146;
	shl.b64 	%rd46149, %rd46148, 3;
	add.s64 	%rd46150, %rd46149, %rd46148;
	shr.u64 	%rd46151, %rd46150, 17;
	xor.b64  	%rd46152, %rd46151, %rd46150;
	shl.b64 	%rd46153, %rd46152, 5;
	add.s64 	%rd46154, %rd46153, %rd46152;
	ld.u64 	%rd46155, [%rd46130+16];
	mad.lo.s64 	%rd46156, %rd46155, 2654435761, %rd46154;
	shl.b64 	%rd46157, %rd46156, 13;
	add.s64 	%rd46158, %rd46157, %rd46156;
	shr.u64 	%rd46159, %rd46158, 7;
	xor.b64  	%rd46160, %rd46159, %rd46158;
	shl.b64 	%rd46161, %rd46160, 3;
	add.s64 	%rd46162, %rd46161, %rd46160;
	shr.u64 	%rd46163, %rd46162, 17;
	xor.b64  	%rd46164, %rd46163, %rd46162;
	shl.b64 	%rd46165, %rd46164, 5;
	add.s64 	%rd46166, %rd46165, %rd46164;
	ld.u64 	%rd46167, [%rd46130+24];
	mad.lo.s64 	%rd46168, %rd46167, 2654435761, %rd46166;
	shl.b64 	%rd46169, %rd46168, 13;
	add.s64 	%rd46170, %rd46169, %rd46168;
	shr.u64 	%rd46171, %rd46170, 7;
	xor.b64  	%rd46172, %rd46171, %rd46170;
	shl.b64 	%rd46173, %rd46172, 3;
	add.s64 	%rd46174, %rd46173, %rd46172;
	shr.u64 	%rd46175, %rd46174, 17;
	xor.b64  	%rd46176, %rd46175, %rd46174;
	shl.b64 	%rd46177, %rd46176, 5;
	add.s64 	%rd46178, %rd46177, %rd46176;
	ld.u64 	%rd46179, [%rd46130+32];
	mad.lo.s64 	%rd46180, %rd46179, 2654435761, %rd46178;
	shl.b64 	%rd46181, %rd46180, 13;
	add.s64 	%rd46182, %rd46181, %rd46180;
	shr.u64 	%rd46183, %rd46182, 7;
	xor.b64  	%rd46184, %rd46183, %rd46182;
	shl.b64 	%rd46185, %rd46184, 3;
	add.s64 	%rd46186, %rd46185, %rd46184;
	shr.u64 	%rd46187, %rd46186, 17;
	xor.b64  	%rd46188, %rd46187, %rd46186;
	shl.b64 	%rd46189, %rd46188, 5;
	add.s64 	%rd46190, %rd46189, %rd46188;
	ld.u64 	%rd46191, [%rd46130+40];
	mad.lo.s64 	%rd46192, %rd46191, 2654435761, %rd46190;
	shl.b64 	%rd46193, %rd46192, 13;
	add.s64 	%rd46194, %rd46193, %rd46192;
	shr.u64 	%rd46195, %rd46194, 7;
	xor.b64  	%rd46196, %rd46195, %rd46194;
	shl.b64 	%rd46197, %rd46196, 3;
	add.s64 	%rd46198, %rd46197, %rd46196;
	shr.u64 	%rd46199, %rd46198, 17;
	xor.b64  	%rd46200, %rd46199, %rd46198;
	shl.b64 	%rd46201, %rd46200, 5;
	add.s64 	%rd46202, %rd46201, %rd46200;
	ld.u64 	%rd46203, [%rd46130+48];
	mad.lo.s64 	%rd46204, %rd46203, 2654435761, %rd46202;
	shl.b64 	%rd46205, %rd46204, 13;
	add.s64 	%rd46206, %rd46205, %rd46204;
	shr.u64 	%rd46207, %rd46206, 7;
	xor.b64  	%rd46208, %rd46207, %rd46206;
	shl.b64 	%rd46209, %rd46208, 3;
	add.s64 	%rd46210, %rd46209, %rd46208;
	shr.u64 	%rd46211, %rd46210, 17;
	xor.b64  	%rd46212, %rd46211, %rd46210;
	shl.b64 	%rd46213, %rd46212, 5;
	add.s64 	%rd46214, %rd46213, %rd46212;
	ld.u64 	%rd46215, [%rd46130+56];
	mad.lo.s64 	%rd46216, %rd46215, 2654435761, %rd46214;
	shl.b64 	%rd46217, %rd46216, 13;
	add.s64 	%rd46218, %rd46217, %rd46216;
	shr.u64 	%rd46219, %rd46218, 7;
	xor.b64  	%rd46220, %rd46219, %rd46218;
	shl.b64 	%rd46221, %rd46220, 3;
	add.s64 	%rd46222, %rd46221, %rd46220;
	shr.u64 	%rd46223, %rd46222, 17;
	xor.b64  	%rd46224, %rd46223, %rd46222;
	shl.b64 	%rd46225, %rd46224, 5;
	add.s64 	%rd54680, %rd46225, %rd46224;
	add.s64 	%rd54672, %rd54672, 8;
	add.s64 	%rd54670, %rd54670, 8;
	setp.ne.s64 	%p2155, %rd54670, %rd2008;
	@%p2155 bra 	$L__BB8_1047;
$L__BB8_1048:
	@%p2149 bra 	$L__BB8_1056;
	setp.lt.u64 	%p2157, %rd182, 3;
	@%p2157 bra 	$L__BB8_1051;
	shl.b64 	%rd46227, %rd54672, 3;
	add.s64 	%rd46228, %rd54510, %rd46227;
	ld.u64 	%rd46229, [%rd46228];
	mad.lo.s64 	%rd46230, %rd46229, 2654435761, %rd54680;
	shl.b64 	%rd46231, %rd46230, 13;
	add.s64 	%rd46232, %rd46231, %rd46230;
	shr.u64 	%rd46233, %rd46232, 7;
	xor.b64  	%rd46234, %rd46233, %rd46232;
	shl.b64 	%rd46235, %rd46234, 3;
	add.s64 	%rd46236, %rd46235, %rd46234;
	shr.u64 	%rd46237, %rd46236, 17;
	xor.b64  	%rd46238, %rd46237, %rd46236;
	shl.b64 	%rd46239, %rd46238, 5;
	add.s64 	%rd46240, %rd46239, %rd46238;
	ld.u64 	%rd46241, [%rd46228+8];
	mad.lo.s64 	%rd46242, %rd46241, 2654435761, %rd46240;
	shl.b64 	%rd46243, %rd46242, 13;
	add.s64 	%rd46244, %rd46243, %rd46242;
	shr.u64 	%rd46245, %rd46244, 7;
	xor.b64  	%rd46246, %rd46245, %rd46244;
	shl.b64 	%rd46247, %rd46246, 3;
	add.s64 	%rd46248, %rd46247, %rd46246;
	shr.u64 	%rd46249, %rd46248, 17;
	xor.b64  	%rd46250, %rd46249, %rd46248;
	shl.b64 	%rd46251, %rd46250, 5;
	add.s64 	%rd46252, %rd46251, %rd46250;
	ld.u64 	%rd46253, [%rd46228+16];
	mad.lo.s64 	%rd46254, %rd46253, 2654435761, %rd46252;
	shl.b64 	%rd46255, %rd46254, 13;
	add.s64 	%rd46256, %rd46255, %rd46254;
	shr.u64 	%rd46257, %rd46256, 7;
	xor.b64  	%rd46258, %rd46257, %rd46256;
	shl.b64 	%rd46259, %rd46258, 3;
	add.s64 	%rd46260, %rd46259, %rd46258;
	shr.u64 	%rd46261, %rd46260, 17;
	xor.b64  	%rd46262, %rd46261, %rd46260;
	shl.b64 	%rd46263, %rd46262, 5;
	add.s64 	%rd46264, %rd46263, %rd46262;
	ld.u64 	%rd46265, [%rd46228+24];
	mad.lo.s64 	%rd46266, %rd46265, 2654435761, %rd46264;
	shl.b64 	%rd46267, %rd46266, 13;
	add.s64 	%rd46268, %rd46267, %rd46266;
	shr.u64 	%rd46269, %rd46268, 7;
	xor.b64  	%rd46270, %rd46269, %rd46268;
	shl.b64 	%rd46271, %rd46270, 3;
	add.s64 	%rd46272, %rd46271, %rd46270;
	shr.u64 	%rd46273, %rd46272, 17;
	xor.b64  	%rd46274, %rd46273, %rd46272;
	shl.b64 	%rd46275, %rd46274, 5;
	add.s64 	%rd54680, %rd46275, %rd46274;
	add.s64 	%rd54672, %rd54672, 4;
$L__BB8_1051:
	setp.eq.s64 	%p2158, %rd183, 0;
	@%p2158 bra 	$L__BB8_1056;
	setp.eq.s64 	%p2159, %rd184, 0;
	@%p2159 bra 	$L__BB8_1054;
	shl.b64 	%rd46277, %rd54672, 3;
	add.s64 	%rd46278, %rd54510, %rd46277;
	ld.u64 	%rd46279, [%rd46278];
	mad.lo.s64 	%rd46280, %rd46279, 2654435761, %rd54680;
	shl.b64 	%rd46281, %rd46280, 13;
	add.s64 	%rd46282, %rd46281, %rd46280;
	shr.u64 	%rd46283, %rd46282, 7;
	xor.b64  	%rd46284, %rd46283, %rd46282;
	shl.b64 	%rd46285, %rd46284, 3;
	add.s64 	%rd46286, %rd46285, %rd46284;
	shr.u64 	%rd46287, %rd46286, 17;
	xor.b64  	%rd46288, %rd46287, %rd46286;
	shl.b64 	%rd46289, %rd46288, 5;
	add.s64 	%rd46290, %rd46289, %rd46288;
	ld.u64 	%rd46291, [%rd46278+8];
	mad.lo.s64 	%rd46292, %rd46291, 2654435761, %rd46290;
	shl.b64 	%rd46293, %rd46292, 13;
	add.s64 	%rd46294, %rd46293, %rd46292;
	shr.u64 	%rd46295, %rd46294, 7;
	xor.b64  	%rd46296, %rd46295, %rd46294;
	shl.b64 	%rd46297, %rd46296, 3;
	add.s64 	%rd46298, %rd46297, %rd46296;
	shr.u64 	%rd46299, %rd46298, 17;
	xor.b64  	%rd46300, %rd46299, %rd46298;
	shl.b64 	%rd46301, %rd46300, 5;
	add.s64 	%rd54680, %rd46301, %rd46300;
	add.s64 	%rd54672, %rd54672, 2;
$L__BB8_1054:
	@%p2142 bra 	$L__BB8_1056;
	shl.b64 	%rd46302, %rd54672, 3;
	add.s64 	%rd46303, %rd54510, %rd46302;
	ld.u64 	%rd46304, [%rd46303];
	mad.lo.s64 	%rd46305, %rd46304, 2654435761, %rd54680;
	shl.b64 	%rd46306, %rd46305, 13;
	add.s64 	%rd46307, %rd46306, %rd46305;
	shr.u64 	%rd46308, %rd46307, 7;
	xor.b64  	%rd46309, %rd46308, %rd46307;
	shl.b64 	%rd46310, %rd46309, 3;
	add.s64 	%rd46311, %rd46310, %rd46309;
	shr.u64 	%rd46312, %rd46311, 17;
	xor.b64  	%rd46313, %rd46312, %rd46311;
	shl.b64 	%rd46314, %rd46313, 5;
	add.s64 	%rd54680, %rd46314, %rd46313;
$L__BB8_1056:
	setp.lt.u64 	%p2161, %rd54667, %rd54680;
	mov.u64 	%rd55207, %rd54381;
	@%p2161 bra 	$L__BB8_1057;
	bra.uni 	$L__BB8_1062;
$L__BB8_1057:
	mov.u64 	%rd55207, %rd54510;
	mov.u64 	%rd54510, %rd54381;
	bra.uni 	$L__BB8_1062;
$L__BB8_1058:
	setp.eq.s32 	%p2162, %r1, 0;
	mov.u64 	%rd55207, %rd54381;
	@%p2162 bra 	$L__BB8_1062;
	mov.b64 	%rd54681, 0;
$L__BB8_1060:
	shl.b64 	%rd46316, %rd54681, 3;
	add.s64 	%rd46317, %rd54381, %rd46316;
	ld.u64 	%rd2031, [%rd46317];
	add.s64 	%rd46318, %rd54510, %rd46316;
	ld.u64 	%rd2032, [%rd46318];
	setp.lt.u64 	%p2163, %rd2031, %rd2032;
	@%p2163 bra 	$L__BB8_1057;
	setp.le.u64 	%p2164, %rd2031, %rd2032;
	add.s64 	%rd54681, %rd54681, 1;
	setp.lt.u64 	%p2165, %rd54681, %rd13;
	and.pred  	%p2166, %p2164, %p2165;
	mov.u64 	%rd55207, %rd54381;
	@%p2166 bra 	$L__BB8_1060;
$L__BB8_1062:
	setp.eq.s64 	%p2167, %rd180, 0;
	mov.b64 	%rd54687, -3750763034362895579;
	mov.b64 	%rd54688, 0;
	@%p2167 bra 	$L__BB8_1065;
	and.b64  	%rd2036, %rd2, -2;
	mov.b64 	%rd54687, -3750763034362895579;
	mov.b64 	%rd54688, 0;
	mov.u64 	%rd54686, %rd54688;
$L__BB8_1064:
	shl.b64 	%rd46325, %rd54688, 3;
	add.s64 	%rd46326, %rd54424, %rd46325;
	ld.u64 	%rd46327, [%rd46326];
	and.b64  	%rd46328, %rd46327, 255;
	xor.b64  	%rd46329, %rd46328, %rd54687;
	mul.lo.s64 	%rd46330, %rd46329, 1099511628211;
	shr.u64 	%rd46331, %rd46327, 8;
	and.b64  	%rd46332, %rd46331, 255;
	xor.b64  	%rd46333, %rd46332, %rd46330;
	mul.lo.s64 	%rd46334, %rd46333, 1099511628211;
	shr.u64 	%rd46335, %rd46327, 16;
	and.b64  	%rd46336, %rd46335, 255;
	xor.b64  	%rd46337, %rd46336, %rd46334;
	mul.lo.s64 	%rd46338, %rd46337, 1099511628211;
	shr.u64 	%rd46339, %rd46327, 24;
	and.b64  	%rd46340, %rd46339, 255;
	xor.b64  	%rd46341, %rd46340, %rd46338;
	mul.lo.s64 	%rd46342, %rd46341, 1099511628211;
	shr.u64 	%rd46343, %rd46327, 32;
	and.b64  	%rd46344, %rd46343, 255;
	xor.b64  	%rd46345, %rd46344, %rd46342;
	mul.lo.s64 	%rd46346, %rd46345, 1099511628211;
	shr.u64 	%rd46347, %rd46327, 40;
	and.b64  	%rd46348, %rd46347, 255;
	xor.b64  	%rd46349, %rd46348, %rd46346;
	mul.lo.s64 	%rd46350, %rd46349, 1099511628211;
	shr.u64 	%rd46351, %rd46327, 48;
	and.b64  	%rd46352, %rd46351, 255;
	xor.b64  	%rd46353, %rd46352, %rd46350;
	mul.lo.s64 	%rd46354, %rd46353, 1099511628211;
	shr.u64 	%rd46355, %rd46327, 56;
	xor.b64  	%rd46356, %rd46355, %rd46354;
	mul.lo.s64 	%rd46357, %rd46356, 1099511628211;
	ld.u64 	%rd46358, [%rd46326+8];
	and.b64  	%rd46359, %rd46358, 255;
	xor.b64  	%rd46360, %rd46359, %rd46357;
	mul.lo.s64 	%rd46361, %rd46360, 1099511628211;
	shr.u64 	%rd46362, %rd46358, 8;
	and.b64  	%rd46363, %rd46362, 255;
	xor.b64  	%rd46364, %rd46363, %rd46361;
	mul.lo.s64 	%rd46365, %rd46364, 1099511628211;
	shr.u64 	%rd46366, %rd46358, 16;
	and.b64  	%rd46367, %rd46366, 255;
	xor.b64  	%rd46368, %rd46367, %rd46365;
	mul.lo.s64 	%rd46369, %rd46368, 1099511628211;
	shr.u64 	%rd46370, %rd46358, 24;
	and.b64  	%rd46371, %rd46370, 255;
	xor.b64  	%rd46372, %rd46371, %rd46369;
	mul.lo.s64 	%rd46373, %rd46372, 1099511628211;
	shr.u64 	%rd46374, %rd46358, 32;
	and.b64  	%rd46375, %rd46374, 255;
	xor.b64  	%rd46376, %rd46375, %rd46373;
	mul.lo.s64 	%rd46377, %rd46376, 1099511628211;
	shr.u64 	%rd46378, %rd46358, 40;
	and.b64  	%rd46379, %rd46378, 255;
	xor.b64  	%rd46380, %rd46379, %rd46377;
	mul.lo.s64 	%rd46381, %rd46380, 1099511628211;
	shr.u64 	%rd46382, %rd46358, 48;
	and.b64  	%rd46383, %rd46382, 255;
	xor.b64  	%rd46384, %rd46383, %rd46381;
	mul.lo.s64 	%rd46385, %rd46384, 1099511628211;
	shr.u64 	%rd46386, %rd46358, 56;
	xor.b64  	%rd46387, %rd46386, %rd46385;
	mul.lo.s64 	%rd54687, %rd46387, 1099511628211;
	add.s64 	%rd54688, %rd54688, 2;
	add.s64 	%rd54686, %rd54686, 2;
	setp.ne.s64 	%p2168, %rd54686, %rd2036;
	@%p2168 bra 	$L__BB8_1064;
$L__BB8_1065:
	setp.eq.s64 	%p2169, %rd185, 0;
	@%p2169 bra 	$L__BB8_1067;
	shl.b64 	%rd46388, %rd54688, 3;
	add.s64 	%rd46389, %rd54424, %rd46388;
	ld.u64 	%rd46390, [%rd46389];
	and.b64  	%rd46391, %rd46390, 255;
	xor.b64  	%rd46392, %rd46391, %rd54687;
	mul.lo.s64 	%rd46393, %rd46392, 1099511628211;
	shr.u64 	%rd46394, %rd46390, 8;
	and.b64  	%rd46395, %rd46394, 255;
	xor.b64  	%rd46396, %rd46395, %rd46393;
	mul.lo.s64 	%rd46397, %rd46396, 1099511628211;
	shr.u64 	%rd46398, %rd46390, 16;
	and.b64  	%rd46399, %rd46398, 255;
	xor.b64  	%rd46400, %rd46399, %rd46397;
	mul.lo.s64 	%rd46401, %rd46400, 1099511628211;
	shr.u64 	%rd46402, %rd46390, 24;
	and.b64  	%rd46403, %rd46402, 255;
	xor.b64  	%rd46404, %rd46403, %rd46401;
	mul.lo.s64 	%rd46405, %rd46404, 1099511628211;
	shr.u64 	%rd46406, %rd46390, 32;
	and.b64  	%rd46407, %rd46406, 255;
	xor.b64  	%rd46408, %rd46407, %rd46405;
	mul.lo.s64 	%rd46409, %rd46408, 1099511628211;
	shr.u64 	%rd46410, %rd46390, 40;
	and.b64  	%rd46411, %rd46410, 255;
	xor.b64  	%rd46412, %rd46411, %rd46409;
	mul.lo.s64 	%rd46413, %rd46412, 1099511628211;
	shr.u64 	%rd46414, %rd46390, 48;
	and.b64  	%rd46415, %rd46414, 255;
	xor.b64  	%rd46416, %rd46415, %rd46413;
	mul.lo.s64 	%rd46417, %rd46416, 1099511628211;
	shr.u64 	%rd46418, %rd46390, 56;
	xor.b64  	%rd46419, %rd46418, %rd46417;
	mul.lo.s64 	%rd54687, %rd46419, 1099511628211;
$L__BB8_1067:
	mov.b64 	%rd54694, -3750763034362895579;
	mov.b64 	%rd54695, 0;
	@%p2167 bra 	$L__BB8_1070;
	and.b64  	%rd2048, %rd2, -2;
	mov.b64 	%rd54694, -3750763034362895579;
	mov.b64 	%rd54695, 0;
	mov.u64 	%rd54693, %rd54695;
$L__BB8_1069:
	shl.b64 	%rd46425, %rd54695, 3;
	add.s64 	%rd46426, %rd54825, %rd46425;
	ld.u64 	%rd46427, [%rd46426];
	and.b64  	%rd46428, %rd46427, 255;
	xor.b64  	%rd46429, %rd46428, %rd54694;
	mul.lo.s64 	%rd46430, %rd46429, 1099511628211;
	shr.u64 	%rd46431, %rd46427, 8;
	and.b64  	%rd46432, %rd46431, 255;
	xor.b64  	%rd46433, %rd46432, %rd46430;
	mul.lo.s64 	%rd46434, %rd46433, 1099511628211;
	shr.u64 	%rd46435, %rd46427, 16;
	and.b64  	%rd46436, %rd46435, 255;
	xor.b64  	%rd46437, %rd46436, %rd46434;
	mul.lo.s64 	%rd46438, %rd46437, 1099511628211;
	shr.u64 	%rd46439, %rd46427, 24;
	and.b64  	%rd46440, %rd46439, 255;
	xor.b64  	%rd46441, %rd46440, %rd46438;
	mul.lo.s64 	%rd46442, %rd46441, 1099511628211;
	shr.u64 	%rd46443, %rd46427, 32;
	and.b64  	%rd46444, %rd46443, 255;
	xor.b64  	%rd46445, %rd46444, %rd46442;
	mul.lo.s64 	%rd46446, %rd46445, 1099511628211;
	shr.u64 	%rd46447, %rd46427, 40;
	and.b64  	%rd46448, %rd46447, 255;
	xor.b64  	%rd46449, %rd46448, %rd46446;
	mul.lo.s64 	%rd46450, %rd46449, 1099511628211;
	shr.u64 	%rd46451, %rd46427, 48;
	and.b64  	%rd46452, %rd46451, 255;
	xor.b64  	%rd46453, %rd46452, %rd46450;
	mul.lo.s64 	%rd46454, %rd46453, 1099511628211;
	shr.u64 	%rd46455, %rd46427, 56;
	xor.b64  	%rd46456, %rd46455, %rd46454;
	mul.lo.s64 	%rd46457, %rd46456, 1099511628211;
	ld.u64 	%rd46458, [%rd46426+8];
	and.b64  	%rd46459, %rd46458, 255;
	xor.b64  	%rd46460, %rd46459, %rd46457;
	mul.lo.s64 	%rd46461, %rd46460, 1099511628211;
	shr.u64 	%rd46462, %rd46458, 8;
	and.b64  	%rd46463, %rd46462, 255;
	xor.b64  	%rd46464, %rd46463, %rd46461;
	mul.lo.s64 	%rd46465, %rd46464, 1099511628211;
	shr.u64 	%rd46466, %rd46458, 16;
	and.b64  	%rd46467, %rd46466, 255;
	xor.b64  	%rd46468, %rd46467, %rd46465;
	mul.lo.s64 	%rd46469, %rd46468, 1099511628211;
	shr.u64 	%rd46470, %rd46458, 24;
	and.b64  	%rd46471, %rd46470, 255;
	xor.b64  	%rd46472, %rd46471, %rd46469;
	mul.lo.s64 	%rd46473, %rd46472, 1099511628211;
	shr.u64 	%rd46474, %rd46458, 32;
	and.b64  	%rd46475, %rd46474, 255;
	xor.b64  	%rd46476, %rd46475, %rd46473;
	mul.lo.s64 	%rd46477, %rd46476, 1099511628211;
	shr.u64 	%rd46478, %rd46458, 40;
	and.b64  	%rd46479, %rd46478, 255;
	xor.b64  	%rd46480, %rd46479, %rd46477;
	mul.lo.s64 	%rd46481, %rd46480, 1099511628211;
	shr.u64 	%rd46482, %rd46458, 48;
	and.b64  	%rd46483, %rd46482, 255;
	xor.b64  	%rd46484, %rd46483, %rd46481;
	mul.lo.s64 	%rd46485, %rd46484, 1099511628211;
	shr.u64 	%rd46486, %rd46458, 56;
	xor.b64  	%rd46487, %rd46486, %rd46485;
	mul.lo.s64 	%rd54694, %rd46487, 1099511628211;
	add.s64 	%rd54695, %rd54695, 2;
	add.s64 	%rd54693, %rd54693, 2;
	setp.ne.s64 	%p2171, %rd54693, %rd2048;
	@%p2171 bra 	$L__BB8_1069;
$L__BB8_1070:
	@%p2169 bra 	$L__BB8_1072;
	shl.b64 	%rd46488, %rd54695, 3;
	add.s64 	%rd46489, %rd54825, %rd46488;
	ld.u64 	%rd46490, [%rd46489];
	and.b64  	%rd46491, %rd46490, 255;
	xor.b64  	%rd46492, %rd46491, %rd54694;
	mul.lo.s64 	%rd46493, %rd46492, 1099511628211;
	shr.u64 	%rd46494, %rd46490, 8;
	and.b64  	%rd46495, %rd46494, 255;
	xor.b64  	%rd46496, %rd46495, %rd46493;
	mul.lo.s64 	%rd46497, %rd46496, 1099511628211;
	shr.u64 	%rd46498, %rd46490, 16;
	and.b64  	%rd46499, %rd46498, 255;
	xor.b64  	%rd46500, %rd46499, %rd46497;
	mul.lo.s64 	%rd46501, %rd46500, 1099511628211;
	shr.u64 	%rd46502, %rd46490, 24;
	and.b64  	%rd46503, %rd46502, 255;
	xor.b64  	%rd46504, %rd46503, %rd46501;
	mul.lo.s64 	%rd46505, %rd46504, 1099511628211;
	shr.u64 	%rd46506, %rd46490, 32;
	and.b64  	%rd46507, %rd46506, 255;
	xor.b64  	%rd46508, %rd46507, %rd46505;
	mul.lo.s64 	%rd46509, %rd46508, 1099511628211;
	shr.u64 	%rd46510, %rd46490, 40;
	and.b64  	%rd46511, %rd46510, 255;
	xor.b64  	%rd46512, %rd46511, %rd46509;
	mul.lo.s64 	%rd46513, %rd46512, 1099511628211;
	shr.u64 	%rd46514, %rd46490, 48;
	and.b64  	%rd46515, %rd46514, 255;
	xor.b64  	%rd46516, %rd46515, %rd46513;
	mul.lo.s64 	%rd46517, %rd46516, 1099511628211;
	shr.u64 	%rd46518, %rd46490, 56;
	xor.b64  	%rd46519, %rd46518, %rd46517;
	mul.lo.s64 	%rd54694, %rd46519, 1099511628211;
$L__BB8_1072:
	setp.eq.s64 	%p2173, %rd54687, %rd54694;
	@%p2173 bra 	$L__BB8_1097;
	setp.lt.u64 	%p2174, %rd180, 7;
	mov.b64 	%rd54702, 0;
	mov.u64 	%rd54710, %rd54702;
	@%p2174 bra 	$L__BB8_1076;
	and.b64  	%rd2060, %rd2, -8;
	mov.b64 	%rd54702, 0;
	mov.u64 	%rd54700, %rd54702;
$L__BB8_1075:
	.pragma "nounroll";
	shl.b64 	%rd46523, %rd54702, 3;
	add.s64 	%rd46524, %rd54424, %rd46523;
	ld.u64 	%rd46525, [%rd46524];
	mad.lo.s64 	%rd46526, %rd46525, 2654435761, %rd54710;
	shl.b64 	%rd46527, %rd46526, 13;
	add.s64 	%rd46528, %rd46527, %rd46526;
	shr.u64 	%rd46529, %rd46528, 7;
	xor.b64  	%rd46530, %rd46529, %rd46528;
	shl.b64 	%rd46531, %rd46530, 3;
	add.s64 	%rd46532, %rd46531, %rd46530;
	shr.u64 	%rd46533, %rd46532, 17;
	xor.b64  	%rd46534, %rd46533, %rd46532;
	shl.b64 	%rd46535, %rd46534, 5;
	add.s64 	%rd46536, %rd46535, %rd46534;
	ld.u64 	%rd46537, [%rd46524+8];
	mad.lo.s64 	%rd46538, %rd46537, 2654435761, %rd46536;
	shl.b64 	%rd46539, %rd46538, 13;
	add.s64 	%rd46540, %rd46539, %rd46538;
	shr.u64 	%rd46541, %rd46540, 7;
	xor.b64  	%rd46542, %rd46541, %rd46540;
	shl.b64 	%rd46543, %rd46542, 3;
	add.s64 	%rd46544, %rd46543, %rd46542;
	shr.u64 	%rd46545, %rd46544, 17;
	xor.b64  	%rd46546, %rd46545, %rd46544;
	shl.b64 	%rd46547, %rd46546, 5;
	add.s64 	%rd46548, %rd46547, %rd46546;
	ld.u64 	%rd46549, [%rd46524+16];
	mad.lo.s64 	%rd46550, %rd46549, 2654435761, %rd46548;
	shl.b64 	%rd46551, %rd46550, 13;
	add.s64 	%rd46552, %rd46551, %rd46550;
	shr.u64 	%rd46553, %rd46552, 7;
	xor.b64  	%rd46554, %rd46553, %rd46552;
	shl.b64 	%rd46555, %rd46554, 3;
	add.s64 	%rd46556, %rd46555, %rd46554;
	shr.u64 	%rd46557, %rd46556, 17;
	xor.b64  	%rd46558, %rd46557, %rd46556;
	shl.b64 	%rd46559, %rd46558, 5;
	add.s64 	%rd46560, %rd46559, %rd46558;
	ld.u64 	%rd46561, [%rd46524+24];
	mad.lo.s64 	%rd46562, %rd46561, 2654435761, %rd46560;
	shl.b64 	%rd46563, %rd46562, 13;
	add.s64 	%rd46564, %rd46563, %rd46562;
	shr.u64 	%rd46565, %rd46564, 7;
	xor.b64  	%rd46566, %rd46565, %rd46564;
	shl.b64 	%rd46567, %rd46566, 3;
	add.s64 	%rd46568, %rd46567, %rd46566;
	shr.u64 	%rd46569, %rd46568, 17;
	xor.b64  	%rd46570, %rd46569, %rd46568;
	shl.b64 	%rd46571, %rd46570, 5;
	add.s64 	%rd46572, %rd46571, %rd46570;
	ld.u64 	%rd46573, [%rd46524+32];
	mad.lo.s64 	%rd46574, %rd46573, 2654435761, %rd46572;
	shl.b64 	%rd46575, %rd46574, 13;
	add.s64 	%rd46576, %rd46575, %rd46574;
	shr.u64 	%rd46577, %rd46576, 7;
	xor.b64  	%rd46578, %rd46577, %rd46576;
	shl.b64 	%rd46579, %rd46578, 3;
	add.s64 	%rd46580, %rd46579, %rd46578;
	shr.u64 	%rd46581, %rd46580, 17;
	xor.b64  	%rd46582, %rd46581, %rd46580;
	shl.b64 	%rd46583, %rd46582, 5;
	add.s64 	%rd46584, %rd46583, %rd46582;
	ld.u64 	%rd46585, [%rd46524+40];
	mad.lo.s64 	%rd46586, %rd46585, 2654435761, %rd46584;
	shl.b64 	%rd46587, %rd46586, 13;
	add.s64 	%rd46588, %rd46587, %rd46586;
	shr.u64 	%rd46589, %rd46588, 7;
	xor.b64  	%rd46590, %rd46589, %rd46588;
	shl.b64 	%rd46591, %rd46590, 3;
	add.s64 	%rd46592, %rd46591, %rd46590;
	shr.u64 	%rd46593, %rd46592, 17;
	xor.b64  	%rd46594, %rd46593, %rd46592;
	shl.b64 	%rd46595, %rd46594, 5;
	add.s64 	%rd46596, %rd46595, %rd46594;
	ld.u64 	%rd46597, [%rd46524+48];
	mad.lo.s64 	%rd46598, %rd46597, 2654435761, %rd46596;
	shl.b64 	%rd46599, %rd46598, 13;
	add.s64 	%rd46600, %rd46599, %rd46598;
	shr.u64 	%rd46601, %rd46600, 7;
	xor.b64  	%rd46602, %rd46601, %rd46600;
	shl.b64 	%rd46603, %rd46602, 3;
	add.s64 	%rd46604, %rd46603, %rd46602;
	shr.u64 	%rd46605, %rd46604, 17;
	xor.b64  	%rd46606, %rd46605, %rd46604;
	shl.b64 	%rd46607, %rd46606, 5;
	add.s64 	%rd46608, %rd46607, %rd46606;
	ld.u64 	%rd46609, [%rd46524+56];
	mad.lo.s64 	%rd46610, %rd46609, 2654435761, %rd46608;
	shl.b64 	%rd46611, %rd46610, 13;
	add.s64 	%rd46612, %rd46611, %rd46610;
	shr.u64 	%rd46613, %rd46612, 7;
	xor.b64  	%rd46614, %rd46613, %rd46612;
	shl.b64 	%rd46615, %rd46614, 3;
	add.s64 	%rd46616, %rd46615, %rd46614;
	shr.u64 	%rd46617, %rd46616, 17;
	xor.b64  	%rd46618, %rd46617, %rd46616;
	shl.b64 	%rd46619, %rd46618, 5;
	add.s64 	%rd54710, %rd46619, %rd46618;
	add.s64 	%rd54702, %rd54702, 8;
	add.s64 	%rd54700, %rd54700, 8;
	setp.ne.s64 	%p2175, %rd54700, %rd2060;
	@%p2175 bra 	$L__BB8_1075;
$L__BB8_1076:
	setp.eq.s64 	%p2176, %rd181, 0;
	@%p2176 bra 	$L__BB8_1084;
	setp.lt.u64 	%p2177, %rd181, 4;
	@%p2177 bra 	$L__BB8_1079;
	shl.b64 	%rd46621, %rd54702, 3;
	add.s64 	%rd46622, %rd54424, %rd46621;
	ld.u64 	%rd46623, [%rd46622];
	mad.lo.s64 	%rd46624, %rd46623, 2654435761, %rd54710;
	shl.b64 	%rd46625, %rd46624, 13;
	add.s64 	%rd46626, %rd46625, %rd46624;
	shr.u64 	%rd46627, %rd46626, 7;
	xor.b64  	%rd46628, %rd46627, %rd46626;
	shl.b64 	%rd46629, %rd46628, 3;
	add.s64 	%rd46630, %rd46629, %rd46628;
	shr.u64 	%rd46631, %rd46630, 17;
	xor.b64  	%rd46632, %rd46631, %rd46630;
	shl.b64 	%rd46633, %rd46632, 5;
	add.s64 	%rd46634, %rd46633, %rd46632;
	ld.u64 	%rd46635, [%rd46622+8];
	mad.lo.s64 	%rd46636, %rd46635, 2654435761, %rd46634;
	shl.b64 	%rd46637, %rd46636, 13;
	add.s64 	%rd46638, %rd46637, %rd46636;
	shr.u64 	%rd46639, %rd46638, 7;
	xor.b64  	%rd46640, %rd46639, %rd46638;
	shl.b64 	%rd46641, %rd46640, 3;
	add.s64 	%rd46642, %rd46641, %rd46640;
	shr.u64 	%rd46643, %rd46642, 17;
	xor.b64  	%rd46644, %rd46643, %rd46642;
	shl.b64 	%rd46645, %rd46644, 5;
	add.s64 	%rd46646, %rd46645, %rd46644;
	ld.u64 	%rd46647, [%rd46622+16];
	mad.lo.s64 	%rd46648, %rd46647, 2654435761, %rd46646;
	shl.b64 	%rd46649, %rd46648, 13;
	add.s64 	%rd46650, %rd46649, %rd46648;
	shr.u64 	%rd46651, %rd46650, 7;
	xor.b64  	%rd46652, %rd46651, %rd46650;
	shl.b64 	%rd46653, %rd46652, 3;
	add.s64 	%rd46654, %rd46653, %rd46652;
	shr.u64 	%rd46655, %rd46654, 17;
	xor.b64  	%rd46656, %rd46655, %rd46654;
	shl.b64 	%rd46657, %rd46656, 5;
	add.s64 	%rd46658, %rd46657, %rd46656;
	ld.u64 	%rd46659, [%rd46622+24];
	mad.lo.s64 	%rd46660, %rd46659, 2654435761, %rd46658;
	shl.b64 	%rd46661, %rd46660, 13;
	add.s64 	%rd46662, %rd46661, %rd46660;
	shr.u64 	%rd46663, %rd46662, 7;
	xor.b64  	%rd46664, %rd46663, %rd46662;
	shl.b64 	%rd46665, %rd46664, 3;
	add.s64 	%rd46666, %rd46665, %rd46664;
	shr.u64 	%rd46667, %rd46666, 17;
	xor.b64  	%rd46668, %rd46667, %rd46666;
	shl.b64 	%rd46669, %rd46668, 5;
	add.s64 	%rd54710, %rd46669, %rd46668;
	add.s64 	%rd54702, %rd54702, 4;
$L__BB8_1079:
	setp.eq.s64 	%p2178, %rd183, 0;
	@%p2178 bra 	$L__BB8_1084;
	setp.eq.s64 	%p2179, %rd184, 0;
	@%p2179 bra 	$L__BB8_1082;
	shl.b64 	%rd46671, %rd54702, 3;
	add.s64 	%rd46672, %rd54424, %rd46671;
	ld.u64 	%rd46673, [%rd46672];
	mad.lo.s64 	%rd46674, %rd46673, 2654435761, %rd54710;
	shl.b64 	%rd46675, %rd46674, 13;
	add.s64 	%rd46676, %rd46675, %rd46674;
	shr.u64 	%rd46677, %rd46676, 7;
	xor.b64  	%rd46678, %rd46677, %rd46676;
	shl.b64 	%rd46679, %rd46678, 3;
	add.s64 	%rd46680, %rd46679, %rd46678;
	shr.u64 	%rd46681, %rd46680, 17;
	xor.b64  	%rd46682, %rd46681, %rd46680;
	shl.b64 	%rd46683, %rd46682, 5;
	add.s64 	%rd46684, %rd46683, %rd46682;
	ld.u64 	%rd46685, [%rd46672+8];
	mad.lo.s64 	%rd46686, %rd46685, 2654435761, %rd46684;
	shl.b64 	%rd46687, %rd46686, 13;
	add.s64 	%rd46688, %rd46687, %rd46686;
	shr.u64 	%rd46689, %rd46688, 7;
	xor.b64  	%rd46690, %rd46689, %rd46688;
	shl.b64 	%rd46691, %rd46690, 3;
	add.s64 	%rd46692, %rd46691, %rd46690;
	shr.u64 	%rd46693, %rd46692, 17;
	xor.b64  	%rd46694, %rd46693, %rd46692;
	shl.b64 	%rd46695, %rd46694, 5;
	add.s64 	%rd54710, %rd46695, %rd46694;
	add.s64 	%rd54702, %rd54702, 2;
$L__BB8_1082:
	@%p2169 bra 	$L__BB8_1084;
	shl.b64 	%rd46696, %rd54702, 3;
	add.s64 	%rd46697, %rd54424, %rd46696;
	ld.u64 	%rd46698, [%rd46697];
	mad.lo.s64 	%rd46699, %rd46698, 2654435761, %rd54710;
	shl.b64 	%rd46700, %rd46699, 13;
	add.s64 	%rd46701, %rd46700, %rd46699;
	shr.u64 	%rd46702, %rd46701, 7;
	xor.b64  	%rd46703, %rd46702, %rd46701;
	shl.b64 	%rd46704, %rd46703, 3;
	add.s64 	%rd46705, %rd46704, %rd46703;
	shr.u64 	%rd46706, %rd46705, 17;
	xor.b64  	%rd46707, %rd46706, %rd46705;
	shl.b64 	%rd46708, %rd46707, 5;
	add.s64 	%rd54710, %rd46708, %rd46707;
$L__BB8_1084:
	mov.b64 	%rd54715, 0;
	mov.u64 	%rd54723, %rd54715;
	@%p2174 bra 	$L__BB8_1087;
	and.b64  	%rd2082, %rd2, -8;
	mov.b64 	%rd54715, 0;
	mov.u64 	%rd54713, %rd54715;
$L__BB8_1086:
	.pragma "nounroll";
	shl.b64 	%rd46712, %rd54715, 3;
	add.s64 	%rd46713, %rd54825, %rd46712;
	ld.u64 	%rd46714, [%rd46713];
	mad.lo.s64 	%rd46715, %rd46714, 2654435761, %rd54723;
	shl.b64 	%rd46716, %rd46715, 13;
	add.s64 	%rd46717, %rd46716, %rd46715;
	shr.u64 	%rd46718, %rd46717, 7;
	xor.b64  	%rd46719, %rd46718, %rd46717;
	shl.b64 	%rd46720, %rd46719, 3;
	add.s64 	%rd46721, %rd46720, %rd46719;
	shr.u64 	%rd46722, %rd46721, 17;
	xor.b64  	%rd46723, %rd46722, %rd46721;
	shl.b64 	%rd46724, %rd46723, 5;
	add.s64 	%rd46725, %rd46724, %rd46723;
	ld.u64 	%rd46726, [%rd46713+8];
	mad.lo.s64 	%rd46727, %rd46726, 2654435761, %rd46725;
	shl.b64 	%rd46728, %rd46727, 13;
	add.s64 	%rd46729, %rd46728, %rd46727;
	shr.u64 	%rd46730, %rd46729, 7;
	xor.b64  	%rd46731, %rd46730, %rd46729;
	shl.b64 	%rd46732, %rd46731, 3;
	add.s64 	%rd46733, %rd46732, %rd46731;
	shr.u64 	%rd46734, %rd46733, 17;
	xor.b64  	%rd46735, %rd46734, %rd46733;
	shl.b64 	%rd46736, %rd46735, 5;
	add.s64 	%rd46737, %rd46736, %rd46735;
	ld.u64 	%rd46738, [%rd46713+16];
	mad.lo.s64 	%rd46739, %rd46738, 2654435761, %rd46737;
	shl.b64 	%rd46740, %rd46739, 13;
	add.s64 	%rd46741, %rd46740, %rd46739;
	shr.u64 	%rd46742, %rd46741, 7;
	xor.b64  	%rd46743, %rd46742, %rd46741;
	shl.b64 	%rd46744, %rd46743, 3;
	add.s64 	%rd46745, %rd46744, %rd46743;
	shr.u64 	%rd46746, %rd46745, 17;
	xor.b64  	%rd46747, %rd46746, %rd46745;
	shl.b64 	%rd46748, %rd46747, 5;
	add.s64 	%rd46749, %rd46748, %rd46747;
	ld.u64 	%rd46750, [%rd46713+24];
	mad.lo.s64 	%rd46751, %rd46750, 2654435761, %rd46749;
	shl.b64 	%rd46752, %rd46751, 13;
	add.s64 	%rd46753, %rd46752, %rd46751;
	shr.u64 	%rd46754, %rd46753, 7;
	xor.b64  	%rd46755, %rd46754, %rd46753;
	shl.b64 	%rd46756, %rd46755, 3;
	add.s64 	%rd46757, %rd46756, %rd46755;
	shr.u64 	%rd46758, %rd46757, 17;
	xor.b64  	%rd46759, %rd46758, %rd46757;
	shl.b64 	%rd46760, %rd46759, 5;
	add.s64 	%rd46761, %rd46760, %rd46759;
	ld.u64 	%rd46762, [%rd46713+32];
	mad.lo.s64 	%rd46763, %rd46762, 2654435761, %rd46761;
	shl.b64 	%rd46764, %rd46763, 13;
	add.s64 	%rd46765, %rd46764, %rd46763;
	shr.u64 	%rd46766, %rd46765, 7;
	xor.b64  	%rd46767, %rd46766, %rd46765;
	shl.b64 	%rd46768, %rd46767, 3;
	add.s64 	%rd46769, %rd46768, %rd46767;
	shr.u64 	%rd46770, %rd46769, 17;
	xor.b64  	%rd46771, %rd46770, %rd46769;
	shl.b64 	%rd46772, %rd46771, 5;
	add.s64 	%rd46773, %rd46772, %rd46771;
	ld.u64 	%rd46774, [%rd46713+40];
	mad.lo.s64 	%rd46775, %rd46774, 2654435761, %rd46773;
	shl.b64 	%rd46776, %rd46775, 13;
	add.s64 	%rd46777, %rd46776, %rd46775;
	shr.u64 	%rd46778, %rd46777, 7;
	xor.b64  	%rd46779, %rd46778, %rd46777;
	shl.b64 	%rd46780, %rd46779, 3;
	add.s64 	%rd46781, %rd46780, %rd46779;
	shr.u64 	%rd46782, %rd46781, 17;
	xor.b64  	%rd46783, %rd46782, %rd46781;
	shl.b64 	%rd46784, %rd46783, 5;
	add.s64 	%rd46785, %rd46784, %rd46783;
	ld.u64 	%rd46786, [%rd46713+48];
	mad.lo.s64 	%rd46787, %rd46786, 2654435761, %rd46785;
	shl.b64 	%rd46788, %rd46787, 13;
	add.s64 	%rd46789, %rd46788, %rd46787;
	shr.u64 	%rd46790, %rd46789, 7;
	xor.b64  	%rd46791, %rd46790, %rd46789;
	shl.b64 	%rd46792, %rd46791, 3;
	add.s64 	%rd46793, %rd46792, %rd46791;
	shr.u64 	%rd46794, %rd46793, 17;
	xor.b64  	%rd46795, %rd46794, %rd46793;
	shl.b64 	%rd46796, %rd46795, 5;
	add.s64 	%rd46797, %rd46796, %rd46795;
	ld.u64 	%rd46798, [%rd46713+56];
	mad.lo.s64 	%rd46799, %rd46798, 2654435761, %rd46797;
	shl.b64 	%rd46800, %rd46799, 13;
	add.s64 	%rd46801, %rd46800, %rd46799;
	shr.u64 	%rd46802, %rd46801, 7;
	xor.b64  	%rd46803, %rd46802, %rd46801;
	shl.b64 	%rd46804, %rd46803, 3;
	add.s64 	%rd46805, %rd46804, %rd46803;
	shr.u64 	%rd46806, %rd46805, 17;
	xor.b64  	%rd46807, %rd46806, %rd46805;
	shl.b64 	%rd46808, %rd46807, 5;
	add.s64 	%rd54723, %rd46808, %rd46807;
	add.s64 	%rd54715, %rd54715, 8;
	add.s64 	%rd54713, %rd54713, 8;
	setp.ne.s64 	%p2182, %rd54713, %rd2082;
	@%p2182 bra 	$L__BB8_1086;
$L__BB8_1087:
	@%p2176 bra 	$L__BB8_1095;
	setp.lt.u64 	%p2184, %rd182, 3;
	@%p2184 bra 	$L__BB8_1090;
	shl.b64 	%rd46810, %rd54715, 3;
	add.s64 	%rd46811, %rd54825, %rd46810;
	ld.u64 	%rd46812, [%rd46811];
	mad.lo.s64 	%rd46813, %rd46812, 2654435761, %rd54723;
	shl.b64 	%rd46814, %rd46813, 13;
	add.s64 	%rd46815, %rd46814, %rd46813;
	shr.u64 	%rd46816, %rd46815, 7;
	xor.b64  	%rd46817, %rd46816, %rd46815;
	shl.b64 	%rd46818, %rd46817, 3;
	add.s64 	%rd46819, %rd46818, %rd46817;
	shr.u64 	%rd46820, %rd46819, 17;
	xor.b64  	%rd46821, %rd46820, %rd46819;
	shl.b64 	%rd46822, %rd46821, 5;
	add.s64 	%rd46823, %rd46822, %rd46821;
	ld.u64 	%rd46824, [%rd46811+8];
	mad.lo.s64 	%rd46825, %rd46824, 2654435761, %rd46823;
	shl.b64 	%rd46826, %rd46825, 13;
	add.s64 	%rd46827, %rd46826, %rd46825;
	shr.u64 	%rd46828, %rd46827, 7;
	xor.b64  	%rd46829, %rd46828, %rd46827;
	shl.b64 	%rd46830, %rd46829, 3;
	add.s64 	%rd46831, %rd46830, %rd46829;
	shr.u64 	%rd46832, %rd46831, 17;
	xor.b64  	%rd46833, %rd46832, %rd46831;
	shl.b64 	%rd46834, %rd46833, 5;
	add.s64 	%rd46835, %rd46834, %rd46833;
	ld.u64 	%rd46836, [%rd46811+16];
	mad.lo.s64 	%rd46837, %rd46836, 2654435761, %rd46835;
	shl.b64 	%rd46838, %rd46837, 13;
	add.s64 	%rd46839, %rd46838, %rd46837;
	shr.u64 	%rd46840, %rd46839, 7;
	xor.b64  	%rd46841, %rd46840, %rd46839;
	shl.b64 	%rd46842, %rd46841, 3;
	add.s64 	%rd46843, %rd46842, %rd46841;
	shr.u64 	%rd46844, %rd46843, 17;
	xor.b64  	%rd46845, %rd46844, %rd46843;
	shl.b64 	%rd46846, %rd46845, 5;
	add.s64 	%rd46847, %rd46846, %rd46845;
	ld.u64 	%rd46848, [%rd46811+24];
	mad.lo.s64 	%rd46849, %rd46848, 2654435761, %rd46847;
	shl.b64 	%rd46850, %rd46849, 13;
	add.s64 	%rd46851, %rd46850, %rd46849;
	shr.u64 	%rd46852, %rd46851, 7;
	xor.b64  	%rd46853, %rd46852, %rd46851;
	shl.b64 	%rd46854, %rd46853, 3;
	add.s64 	%rd46855, %rd46854, %rd46853;
	shr.u64 	%rd46856, %rd46855, 17;
	xor.b64  	%rd46857, %rd46856, %rd46855;
	shl.b64 	%rd46858, %rd46857, 5;
	add.s64 	%rd54723, %rd46858, %rd46857;
	add.s64 	%rd54715, %rd54715, 4;
$L__BB8_1090:
	setp.eq.s64 	%p2185, %rd183, 0;
	@%p2185 bra 	$L__BB8_1095;
	setp.eq.s64 	%p2186, %rd184, 0;
	@%p2186 bra 	$L__BB8_1093;
	shl.b64 	%rd46860, %rd54715, 3;
	add.s64 	%rd46861, %rd54825, %rd46860;
	ld.u64 	%rd46862, [%rd46861];
	mad.lo.s64 	%rd46863, %rd46862, 2654435761, %rd54723;
	shl.b64 	%rd46864, %rd46863, 13;
	add.s64 	%rd46865, %rd46864, %rd46863;
	shr.u64 	%rd46866, %rd46865, 7;
	xor.b64  	%rd46867, %rd46866, %rd46865;
	shl.b64 	%rd46868, %rd46867, 3;
	add.s64 	%rd46869, %rd46868, %rd46867;
	shr.u64 	%rd46870, %rd46869, 17;
	xor.b64  	%rd46871, %rd46870, %rd46869;
	shl.b64 	%rd46872, %rd46871, 5;
	add.s64 	%rd46873, %rd46872, %rd46871;
	ld.u64 	%rd46874, [%rd46861+8];
	mad.lo.s64 	%rd46875, %rd46874, 2654435761, %rd46873;
	shl.b64 	%rd46876, %rd46875, 13;
	add.s64 	%rd46877, %rd46876, %rd46875;
	shr.u64 	%rd46878, %rd46877, 7;
	xor.b64  	%rd46879, %rd46878, %rd46877;
	shl.b64 	%rd46880, %rd46879, 3;
	add.s64 	%rd46881, %rd46880, %rd46879;
	shr.u64 	%rd46882, %rd46881, 17;
	xor.b64  	%rd46883, %rd46882, %rd46881;
	shl.b64 	%rd46884, %rd46883, 5;
	add.s64 	%rd54723, %rd46884, %rd46883;
	add.s64 	%rd54715, %rd54715, 2;
$L__BB8_1093:
	@%p2169 bra 	$L__BB8_1095;
	shl.b64 	%rd46885, %rd54715, 3;
	add.s64 	%rd46886, %rd54825, %rd46885;
	ld.u64 	%rd46887, [%rd46886];
	mad.lo.s64 	%rd46888, %rd46887, 2654435761, %rd54723;
	shl.b64 	%rd46889, %rd46888, 13;
	add.s64 	%rd46890, %rd46889, %rd46888;
	shr.u64 	%rd46891, %rd46890, 7;
	xor.b64  	%rd46892, %rd46891, %rd46890;
	shl.b64 	%rd46893, %rd46892, 3;
	add.s64 	%rd46894, %rd46893, %rd46892;
	shr.u64 	%rd46895, %rd46894, 17;
	xor.b64  	%rd46896, %rd46895, %rd46894;
	shl.b64 	%rd46897, %rd46896, 5;
	add.s64 	%rd54723, %rd46897, %rd46896;
$L__BB8_1095:
	setp.lt.u64 	%p2188, %rd54710, %rd54723;
	mov.u64 	%rd54824, %rd54424;
	@%p2188 bra 	$L__BB8_1096;
	bra.uni 	$L__BB8_1101;
$L__BB8_1096:
	mov.u64 	%rd54824, %rd54825;
	mov.u64 	%rd54825, %rd54424;
	bra.uni 	$L__BB8_1101;
$L__BB8_1097:
	setp.eq.s32 	%p2189, %r1, 0;
	mov.u64 	%rd54824, %rd54424;
	@%p2189 bra 	$L__BB8_1101;
	mov.b64 	%rd54724, 0;
$L__BB8_1099:
	shl.b64 	%rd46899, %rd54724, 3;
	add.s64 	%rd46900, %rd54424, %rd46899;
	ld.u64 	%rd2105, [%rd46900];
	add.s64 	%rd46901, %rd54825, %rd46899;
	ld.u64 	%rd2106, [%rd46901];
	setp.lt.u64 	%p2190, %rd2105, %rd2106;
	@%p2190 bra 	$L__BB8_1096;
	setp.le.u64 	%p2191, %rd2105, %rd2106;
	add.s64 	%rd54724, %rd54724, 1;
	setp.lt.u64 	%p2192, %rd54724, %rd13;
	and.pred  	%p2193, %p2191, %p2192;
	mov.u64 	%rd54824, %rd54424;
	@%p2193 bra 	$L__BB8_1099;
$L__BB8_1101:
	setp.eq.s64 	%p2194, %rd180, 0;
	mov.b64 	%rd54730, -3750763034362895579;
	mov.b64 	%rd54731, 0;
	@%p2194 bra 	$L__BB8_1104;
	and.b64  	%rd2110, %rd2, -2;
	mov.b64 	%rd54730, -3750763034362895579;
	mov.b64 	%rd54731, 0;
	mov.u64 	%rd54729, %rd54731;
$L__BB8_1103:
	shl.b64 	%rd46908, %rd54731, 3;
	add.s64 	%rd46909, %rd54467, %rd46908;
	ld.u64 	%rd46910, [%rd46909];
	and.b64  	%rd46911, %rd46910, 255;
	xor.b64  	%rd46912, %rd46911, %rd54730;
	mul.lo.s64 	%rd46913, %rd46912, 1099511628211;
	shr.u64 	%rd46914, %rd46910, 8;
	and.b64  	%rd46915, %rd46914, 255;
	xor.b64  	%rd46916, %rd46915, %rd46913;
	mul.lo.s64 	%rd46917, %rd46916, 1099511628211;
	shr.u64 	%rd46918, %rd46910, 16;
	and.b64  	%rd46919, %rd46918, 255;
	xor.b64  	%rd46920, %rd46919, %rd46917;
	mul.lo.s64 	%rd46921, %rd46920, 1099511628211;
	shr.u64 	%rd46922, %rd46910, 24;
	and.b64  	%rd46923, %rd46922, 255;
	xor.b64  	%rd46924, %rd46923, %rd46921;
	mul.lo.s64 	%rd46925, %rd46924, 1099511628211;
	shr.u64 	%rd46926, %rd46910, 32;
	and.b64  	%rd46927, %rd46926, 255;
	xor.b64  	%rd46928, %rd46927, %rd46925;
	mul.lo.s64 	%rd46929, %rd46928, 1099511628211;
	shr.u64 	%rd46930, %rd46910, 40;
	and.b64  	%rd46931, %rd46930, 255;
	xor.b64  	%rd46932, %rd46931, %rd46929;
	mul.lo.s64 	%rd46933, %rd46932, 1099511628211;
	shr.u64 	%rd46934, %rd46910, 48;
	and.b64  	%rd46935, %rd46934, 255;
	xor.b64  	%rd46936, %rd46935, %rd46933;
	mul.lo.s64 	%rd46937, %rd46936, 1099511628211;
	shr.u64 	%rd46938, %rd46910, 56;
	xor.b64  	%rd46939, %rd46938, %rd46937;
	mul.lo.s64 	%rd46940, %rd46939, 1099511628211;
	ld.u64 	%rd46941, [%rd46909+8];
	and.b64  	%rd46942, %rd46941, 255;
	xor.b64  	%rd46943, %rd46942, %rd46940;
	mul.lo.s64 	%rd46944, %rd46943, 1099511628211;
	shr.u64 	%rd46945, %rd46941, 8;
	and.b64  	%rd46946, %rd46945, 255;
	xor.b64  	%rd46947, %rd46946, %rd46944;
	mul.lo.s64 	%rd46948, %rd46947, 1099511628211;
	shr.u64 	%rd46949, %rd46941, 16;
	and.b64  	%rd46950, %rd46949, 255;
	xor.b64  	%rd46951, %rd46950, %rd46948;
	mul.lo.s64 	%rd46952, %rd46951, 1099511628211;
	shr.u64 	%rd46953, %rd46941, 24;
	and.b64  	%rd46954, %rd46953, 255;
	xor.b64  	%rd46955, %rd46954, %rd46952;
	mul.lo.s64 	%rd46956, %rd46955, 1099511628211;
	shr.u64 	%rd46957, %rd46941, 32;
	and.b64  	%rd46958, %rd46957, 255;
	xor.b64  	%rd46959, %rd46958, %rd46956;
	mul.lo.s64 	%rd46960, %rd46959, 1099511628211;
	shr.u64 	%rd46961, %rd46941, 40;
	and.b64  	%rd46962, %rd46961, 255;
	xor.b64  	%rd46963, %rd46962, %rd46960;
	mul.lo.s64 	%rd46964, %rd46963, 1099511628211;
	shr.u64 	%rd46965, %rd46941, 48;
	and.b64  	%rd46966, %rd46965, 255;
	xor.b64  	%rd46967, %rd46966, %rd46964;
	mul.lo.s64 	%rd46968, %rd46967, 1099511628211;
	shr.u64 	%rd46969, %rd46941, 56;
	xor.b64  	%rd46970, %rd46969, %rd46968;
	mul.lo.s64 	%rd54730, %rd46970, 1099511628211;
	add.s64 	%rd54731, %rd54731, 2;
	add.s64 	%rd54729, %rd54729, 2;
	setp.ne.s64 	%p2195, %rd54729, %rd2110;
	@%p2195 bra 	$L__BB8_1103;
$L__BB8_1104:
	setp.eq.s64 	%p2196, %rd185, 0;
	@%p2196 bra 	$L__BB8_1106;
	shl.b64 	%rd46971, %rd54731, 3;
	add.s64 	%rd46972, %rd54467, %rd46971;
	ld.u64 	%rd46973, [%rd46972];
	and.b64  	%rd46974, %rd46973, 255;
	xor.b64  	%rd46975, %rd46974, %rd54730;
	mul.lo.s64 	%rd46976, %rd46975, 1099511628211;
	shr.u64 	%rd46977, %rd46973, 8;
	and.b64  	%rd46978, %rd46977, 255;
	xor.b64  	%rd46979, %rd46978, %rd46976;
	mul.lo.s64 	%rd46980, %rd46979, 1099511628211;
	shr.u64 	%rd46981, %rd46973, 16;
	and.b64  	%rd46982, %rd46981, 255;
	xor.b64  	%rd46983, %rd46982, %rd46980;
	mul.lo.s64 	%rd46984, %rd46983, 1099511628211;
	shr.u64 	%rd46985, %rd46973, 24;
	and.b64  	%rd46986, %rd46985, 255;
	xor.b64  	%rd46987, %rd46986, %rd46984;
	mul.lo.s64 	%rd46988, %rd46987, 1099511628211;
	shr.u64 	%rd46989, %rd46973, 32;
	and.b64  	%rd46990, %rd46989, 255;
	xor.b64  	%rd46991, %rd46990, %rd46988;
	mul.lo.s64 	%rd46992, %rd46991, 1099511628211;
	shr.u64 	%rd46993, %rd46973, 40;
	and.b64  	%rd46994, %rd46993, 255;
	xor.b64  	%rd46995, %rd46994, %rd46992;
	mul.lo.s64 	%rd46996, %rd46995, 1099511628211;
	shr.u64 	%rd46997, %rd46973, 48;
	and.b64  	%rd46998, %rd46997, 255;
	xor.b64  	%rd46999, %rd46998, %rd46996;
	mul.lo.s64 	%rd47000, %rd46999, 1099511628211;
	shr.u64 	%rd47001, %rd46973, 56;
	xor.b64  	%rd47002, %rd47001, %rd47000;
	mul.lo.s64 	%rd54730, %rd47002, 1099511628211;
$L__BB8_1106:
	mov.b64 	%rd54737, -3750763034362895579;
	mov.b64 	%rd54738, 0;
	@%p2194 bra 	$L__BB8_1109;
	and.b64  	%rd2122, %rd2, -2;
	mov.b64 	%rd54737, -3750763034362895579;
	mov.b64 	%rd54738, 0;
	mov.u64 	%rd54736, %rd54738;
$L__BB8_1108:
	shl.b64 	%rd47008, %rd54738, 3;
	add.s64 	%rd47009, %rd54823, %rd47008;
	ld.u64 	%rd47010, [%rd47009];
	and.b64  	%rd47011, %rd47010, 255;
	xor.b64  	%rd47012, %rd47011, %rd54737;
	mul.lo.s64 	%rd47013, %rd47012, 1099511628211;
	shr.u64 	%rd47014, %rd47010, 8;
	and.b64  	%rd47015, %rd47014, 255;
	xor.b64  	%rd47016, %rd47015, %rd47013;
	mul.lo.s64 	%rd47017, %rd47016, 1099511628211;
	shr.u64 	%rd47018, %rd47010, 16;
	and.b64  	%rd47019, %rd47018, 255;
	xor.b64  	%rd47020, %rd47019, %rd47017;
	mul.lo.s64 	%rd47021, %rd47020, 1099511628211;
	shr.u64 	%rd47022, %rd47010, 24;
	and.b64  	%rd47023, %rd47022, 255;
	xor.b64  	%rd47024, %rd47023, %rd47021;
	mul.lo.s64 	%rd47025, %rd47024, 1099511628211;
	shr.u64 	%rd47026, %rd47010, 32;
	and.b64  	%rd47027, %rd47026, 255;
	xor.b64  	%rd47028, %rd47027, %rd47025;
	mul.lo.s64 	%rd47029, %rd47028, 1099511628211;
	shr.u64 	%rd47030, %rd47010, 40;
	and.b64  	%rd47031, %rd47030, 255;
	xor.b64  	%rd47032, %rd47031, %rd47029;
	mul.lo.s64 	%rd47033, %rd47032, 1099511628211;
	shr.u64 	%rd47034, %rd47010, 48;
	and.b64  	%rd47035, %rd47034, 255;
	xor.b64  	%rd47036, %rd47035, %rd47033;
	mul.lo.s64 	%rd47037, %rd47036, 1099511628211;
	shr.u64 	%rd47038, %rd47010, 56;
	xor.b64  	%rd47039, %rd47038, %rd47037;
	mul.lo.s64 	%rd47040, %rd47039, 1099511628211;
	ld.u64 	%rd47041, [%rd47009+8];
	and.b64  	%rd47042, %rd47041, 255;
	xor.b64  	%rd47043, %rd47042, %rd47040;
	mul.lo.s64 	%rd47044, %rd47043, 1099511628211;
	shr.u64 	%rd47045, %rd47041, 8;
	and.b64  	%rd47046, %rd47045, 255;
	xor.b64  	%rd47047, %rd47046, %rd47044;
	mul.lo.s64 	%rd47048, %rd47047, 1099511628211;
	shr.u64 	%rd47049, %rd47041, 16;
	and.b64  	%rd47050, %rd47049, 255;
	xor.b64  	%rd47051, %rd47050, %rd47048;
	mul.lo.s64 	%rd47052, %rd47051, 1099511628211;
	shr.u64 	%rd47053, %rd47041, 24;
	and.b64  	%rd47054, %rd47053, 255;
	xor.b64  	%rd47055, %rd47054, %rd47052;
	mul.lo.s64 	%rd47056, %rd47055, 1099511628211;
	shr.u64 	%rd47057, %rd47041, 32;
	and.b64  	%rd47058, %rd47057, 255;
	xor.b64  	%rd47059, %rd47058, %rd47056;
	mul.lo.s64 	%rd47060, %rd47059, 1099511628211;
	shr.u64 	%rd47061, %rd47041, 40;
	and.b64  	%rd47062, %rd47061, 255;
	xor.b64  	%rd47063, %rd47062, %rd47060;
	mul.lo.s64 	%rd47064, %rd47063, 1099511628211;
	shr.u64 	%rd47065, %rd47041, 48;
	and.b64  	%rd47066, %rd47065, 255;
	xor.b64  	%rd47067, %rd47066, %rd47064;
	mul.lo.s64 	%rd47068, %rd47067, 1099511628211;
	shr.u64 	%rd47069, %rd47041, 56;
	xor.b64  	%rd47070, %rd47069, %rd47068;
	mul.lo.s64 	%rd54737, %rd47070, 1099511628211;
	add.s64 	%rd54738, %rd54738, 2;
	add.s64 	%rd54736, %rd54736, 2;
	setp.ne.s64 	%p2198, %rd54736, %rd2122;
	@%p2198 bra 	$L__BB8_1108;
$L__BB8_1109:
	@%p2196 bra 	$L__BB8_1111;
	shl.b64 	%rd47071, %rd54738, 3;
	add.s64 	%rd47072, %rd54823, %rd47071;
	ld.u64 	%rd47073, [%rd47072];
	and.b64  	%rd47074, %rd47073, 255;
	xor.b64  	%rd47075, %rd47074, %rd54737;
	mul.lo.s64 	%rd47076, %rd47075, 1099511628211;
	shr.u64 	%rd47077, %rd47073, 8;
	and.b64  	%rd47078, %rd47077, 255;
	xor.b64  	%rd47079, %rd47078, %rd47076;
	mul.lo.s64 	%rd47080, %rd47079, 1099511628211;
	shr.u64 	%rd47081, %rd47073, 16;
	and.b64  	%rd47082, %rd47081, 255;
	xor.b64  	%rd47083, %rd47082, %rd47080;
	mul.lo.s64 	%rd47084, %rd47083, 1099511628211;
	shr.u64 	%rd47085, %rd47073, 24;
	and.b64  	%rd47086, %rd47085, 255;
	xor.b64  	%rd47087, %rd47086, %rd47084;
	mul.lo.s64 	%rd47088, %rd47087, 1099511628211;
	shr.u64 	%rd47089, %rd47073, 32;
	and.b64  	%rd47090, %rd47089, 255;
	xor.b64  	%rd47091, %rd47090, %rd47088;
	mul.lo.s64 	%rd47092, %rd47091, 1099511628211;
	shr.u64 	%rd47093, %rd47073, 40;
	and.b64  	%rd47094, %rd47093, 255;
	xor.b64  	%rd47095, %rd47094, %rd47092;
	mul.lo.s64 	%rd47096, %rd47095, 1099511628211;
	shr.u64 	%rd47097, %rd47073, 48;
	and.b64  	%rd47098, %rd47097, 255;
	xor.b64  	%rd47099, %rd47098, %rd47096;
	mul.lo.s64 	%rd47100, %rd47099, 1099511628211;
	shr.u64 	%rd47101, %rd47073, 56;
	xor.b64  	%rd47102, %rd47101, %rd47100;
	mul.lo.s64 	%rd54737, %rd47102, 1099511628211;
$L__BB8_1111:
	setp.eq.s64 	%p2200, %rd54730, %rd54737;
	@%p2200 bra 	$L__BB8_1136;
	setp.lt.u64 	%p2201, %rd180, 7;
	mov.b64 	%rd54745, 0;
	mov.u64 	%rd54753, %rd54745;
	@%p2201 bra 	$L__BB8_1115;
	and.b64  	%rd2134, %rd2, -8;
	mov.b64 	%rd54745, 0;
	mov.u64 	%rd54743, %rd54745;
$L__BB8_1114:
	.pragma "nounroll";
	shl.b64 	%rd47106, %rd54745, 3;
	add.s64 	%rd47107, %rd54467, %rd47106;
	ld.u64 	%rd47108, [%rd47107];
	mad.lo.s64 	%rd47109, %rd47108, 2654435761, %rd54753;
	shl.b64 	%rd47110, %rd47109, 13;
	add.s64 	%rd47111, %rd47110, %rd47109;
	shr.u64 	%rd47112, %rd47111, 7;
	xor.b64  	%rd47113, %rd47112, %rd47111;
	shl.b64 	%rd47114, %rd47113, 3;
	add.s64 	%rd47115, %rd47114, %rd47113;
	shr.u64 	%rd47116, %rd47115, 17;
	xor.b64  	%rd47117, %rd47116, %rd47115;
	shl.b64 	%rd47118, %rd47117, 5;
	add.s64 	%rd47119, %rd47118, %rd47117;
	ld.u64 	%rd47120, [%rd47107+8];
	mad.lo.s64 	%rd47121, %rd47120, 2654435761, %rd47119;
	shl.b64 	%rd47122, %rd47121, 13;
	add.s64 	%rd47123, %rd47122, %rd47121;
	shr.u64 	%rd47124, %rd47123, 7;
	xor.b64  	%rd47125, %rd47124, %rd47123;
	shl.b64 	%rd47126, %rd47125, 3;
	add.s64 	%rd47127, %rd47126, %rd47125;
	shr.u64 	%rd47128, %rd47127, 17;
	xor.b64  	%rd47129, %rd47128, %rd47127;
	shl.b64 	%rd47130, %rd47129, 5;
	add.s64 	%rd47131, %rd47130, %rd47129;
	ld.u64 	%rd47132, [%rd47107+16];
	mad.lo.s64 	%rd47133, %rd47132, 2654435761, %rd47131;
	shl.b64 	%rd47134, %rd47133, 13;
	add.s64 	%rd47135, %rd47134, %rd47133;
	shr.u64 	%rd47136, %rd47135, 7;
	xor.b64  	%rd47137, %rd47136, %rd47135;
	shl.b64 	%rd47138, %rd47137, 3;
	add.s64 	%rd47139, %rd47138, %rd47137;
	shr.u64 	%rd47140, %rd47139, 17;
	xor.b64  	%rd47141, %rd47140, %rd47139;
	shl.b64 	%rd47142, %rd47141, 5;
	add.s64 	%rd47143, %rd47142, %rd47141;
	ld.u64 	%rd47144, [%rd47107+24];
	mad.lo.s64 	%rd47145, %rd47144, 2654435761, %rd47143;
	shl.b64 	%rd47146, %rd47145, 13;
	add.s64 	%rd47147, %rd47146, %rd47145;
	shr.u64 	%rd47148, %rd47147, 7;
	xor.b64  	%rd47149, %rd47148, %rd47147;
	shl.b64 	%rd47150, %rd47149, 3;
	add.s64 	%rd47151, %rd47150, %rd47149;
	shr.u64 	%rd47152, %rd47151, 17;
	xor.b64  	%rd47153, %rd47152, %rd47151;
	shl.b64 	%rd47154, %rd47153, 5;
	add.s64 	%rd47155, %rd47154, %rd47153;
	ld.u64 	%rd47156, [%rd47107+32];
	mad.lo.s64 	%rd47157, %rd47156, 2654435761, %rd47155;
	shl.b64 	%rd47158, %rd47157, 13;
	add.s64 	%rd47159, %rd47158, %rd47157;
	shr.u64 	%rd47160, %rd47159, 7;
	xor.b64  	%rd47161, %rd47160, %rd47159;
	shl.b64 	%rd47162, %rd47161, 3;
	add.s64 	%rd47163, %rd47162, %rd47161;
	shr.u64 	%rd47164, %rd47163, 17;
	xor.b64  	%rd47165, %rd47164, %rd47163;
	shl.b64 	%rd47166, %rd47165, 5;
	add.s64 	%rd47167, %rd47166, %rd47165;
	ld.u64 	%rd47168, [%rd47107+40];
	mad.lo.s64 	%rd47169, %rd47168, 2654435761, %rd47167;
	shl.b64 	%rd47170, %rd47169, 13;
	add.s64 	%rd47171, %rd47170, %rd47169;
	shr.u64 	%rd47172, %rd47171, 7;
	xor.b64  	%rd47173, %rd47172, %rd47171;
	shl.b64 	%rd47174, %rd47173, 3;
	add.s64 	%rd47175, %rd47174, %rd47173;
	shr.u64 	%rd47176, %rd47175, 17;
	xor.b64  	%rd47177, %rd47176, %rd47175;
	shl.b64 	%rd47178, %rd47177, 5;
	add.s64 	%rd47179, %rd47178, %rd47177;
	ld.u64 	%rd47180, [%rd47107+48];
	mad.lo.s64 	%rd47181, %rd47180, 2654435761, %rd47179;
	shl.b64 	%rd47182, %rd47181, 13;
	add.s64 	%rd47183, %rd47182, %rd47181;
	shr.u64 	%rd47184, %rd47183, 7;
	xor.b64  	%rd47185, %rd47184, %rd47183;
	shl.b64 	%rd47186, %rd47185, 3;
	add.s64 	%rd47187, %rd47186, %rd47185;
	shr.u64 	%rd47188, %rd47187, 17;
	xor.b64  	%rd47189, %rd47188, %rd47187;
	shl.b64 	%rd47190, %rd47189, 5;
	add.s64 	%rd47191, %rd47190, %rd47189;
	ld.u64 	%rd47192, [%rd47107+56];
	mad.lo.s64 	%rd47193, %rd47192, 2654435761, %rd47191;
	shl.b64 	%rd47194, %rd47193, 13;
	add.s64 	%rd47195, %rd47194, %rd47193;
	shr.u64 	%rd47196, %rd47195, 7;
	xor.b64  	%rd47197, %rd47196, %rd47195;
	shl.b64 	%rd47198, %rd47197, 3;
	add.s64 	%rd47199, %rd47198, %rd47197;
	shr.u64 	%rd47200, %rd47199, 17;
	xor.b64  	%rd47201, %rd47200, %rd47199;
	shl.b64 	%rd47202, %rd47201, 5;
	add.s64 	%rd54753, %rd47202, %rd47201;
	add.s64 	%rd54745, %rd54745, 8;
	add.s64 	%rd54743, %rd54743, 8;
	setp.ne.s64 	%p2202, %rd54743, %rd2134;
	@%p2202 bra 	$L__BB8_1114;
$L__BB8_1115:
	setp.eq.s64 	%p2203, %rd181, 0;
	@%p2203 bra 	$L__BB8_1123;
	setp.lt.u64 	%p2204, %rd181, 4;
	@%p2204 bra 	$L__BB8_1118;
	shl.b64 	%rd47204, %rd54745, 3;
	add.s64 	%rd47205, %rd54467, %rd47204;
	ld.u64 	%rd47206, [%rd47205];
	mad.lo.s64 	%rd47207, %rd47206, 2654435761, %rd54753;
	shl.b64 	%rd47208, %rd47207, 13;
	add.s64 	%rd47209, %rd47208, %rd47207;
	shr.u64 	%rd47210, %rd47209, 7;
	xor.b64  	%rd47211, %rd47210, %rd47209;
	shl.b64 	%rd47212, %rd47211, 3;
	add.s64 	%rd47213, %rd47212, %rd47211;
	shr.u64 	%rd47214, %rd47213, 17;
	xor.b64  	%rd47215, %rd47214, %rd47213;
	shl.b64 	%rd47216, %rd47215, 5;
	add.s64 	%rd47217, %rd47216, %rd47215;
	ld.u64 	%rd47218, [%rd47205+8];
	mad.lo.s64 	%rd47219, %rd47218, 2654435761, %rd47217;
	shl.b64 	%rd47220, %rd47219, 13;
	add.s64 	%rd47221, %rd47220, %rd47219;
	shr.u64 	%rd47222, %rd47221, 7;
	xor.b64  	%rd47223, %rd47222, %rd47221;
	shl.b64 	%rd47224, %rd47223, 3;
	add.s64 	%rd47225, %rd47224, %rd47223;
	shr.u64 	%rd47226, %rd47225, 17;
	xor.b64  	%rd47227, %rd47226, %rd47225;
	shl.b64 	%rd47228, %rd47227, 5;
	add.s64 	%rd47229, %rd47228, %rd47227;
	ld.u64 	%rd47230, [%rd47205+16];
	mad.lo.s64 	%rd47231, %rd47230, 2654435761, %rd47229;
	shl.b64 	%rd47232, %rd47231, 13;
	add.s64 	%rd47233, %rd47232, %rd47231;
	shr.u64 	%rd47234, %rd47233, 7;
	xor.b64  	%rd47235, %rd47234, %rd47233;
	shl.b64 	%rd47236, %rd47235, 3;
	add.s64 	%rd47237, %rd47236, %rd47235;
	shr.u64 	%rd47238, %rd47237, 17;
	xor.b64  	%rd47239, %rd47238, %rd47237;
	shl.b64 	%rd47240, %rd47239, 5;
	add.s64 	%rd47241, %rd47240, %rd47239;
	ld.u64 	%rd47242, [%rd47205+24];
	mad.lo.s64 	%rd47243, %rd47242, 2654435761, %rd47241;
	shl.b64 	%rd47244, %rd47243, 13;
	add.s64 	%rd47245, %rd47244, %rd47243;
	shr.u64 	%rd47246, %rd47245, 7;
	xor.b64  	%rd47247, %rd47246, %rd47245;
	shl.b64 	%rd47248, %rd47247, 3;
	add.s64 	%rd47249, %rd47248, %rd47247;
	shr.u64 	%rd47250, %rd47249, 17;
	xor.b64  	%rd47251, %rd47250, %rd47249;
	shl.b64 	%rd47252, %rd47251, 5;
	add.s64 	%rd54753, %rd47252, %rd47251;
	add.s64 	%rd54745, %rd54745, 4;
$L__BB8_1118:
	setp.eq.s64 	%p2205, %rd183, 0;
	@%p2205 bra 	$L__BB8_1123;
	setp.eq.s64 	%p2206, %rd184, 0;
	@%p2206 bra 	$L__BB8_1121;
	shl.b64 	%rd47254, %rd54745, 3;
	add.s64 	%rd47255, %rd54467, %rd47254;
	ld.u64 	%rd47256, [%rd47255];
	mad.lo.s64 	%rd47257, %rd47256, 2654435761, %rd54753;
	shl.b64 	%rd47258, %rd47257, 13;
	add.s64 	%rd47259, %rd47258, %rd47257;
	shr.u64 	%rd47260, %rd47259, 7;
	xor.b64  	%rd47261, %rd47260, %rd47259;
	shl.b64 	%rd47262, %rd47261, 3;
	add.s64 	%rd47263, %rd47262, %rd47261;
	shr.u64 	%rd47264, %rd47263, 17;
	xor.b64  	%rd47265, %rd47264, %rd47263;
	shl.b64 	%rd47266, %rd47265, 5;
	add.s64 	%rd47267, %rd47266, %rd47265;
	ld.u64 	%rd47268, [%rd47255+8];
	mad.lo.s64 	%rd47269, %rd47268, 2654435761, %rd47267;
	shl.b64 	%rd47270, %rd47269, 13;
	add.s64 	%rd47271, %rd47270, %rd47269;
	shr.u64 	%rd47272, %rd47271, 7;
	xor.b64  	%rd47273, %rd47272, %rd47271;
	shl.b64 	%rd47274, %rd47273, 3;
	add.s64 	%rd47275, %rd47274, %rd47273;
	shr.u64 	%rd47276, %rd47275, 17;
	xor.b64  	%rd47277, %rd47276, %rd47275;
	shl.b64 	%rd47278, %rd47277, 5;
	add.s64 	%rd54753, %rd47278, %rd47277;
	add.s64 	%rd54745, %rd54745, 2;
$L__BB8_1121:
	@%p2196 bra 	$L__BB8_1123;
	shl.b64 	%rd47279, %rd54745, 3;
	add.s64 	%rd47280, %rd54467, %rd47279;
	ld.u64 	%rd47281, [%rd47280];
	mad.lo.s64 	%rd47282, %rd47281, 2654435761, %rd54753;
	shl.b64 	%rd47283, %rd47282, 13;
	add.s64 	%rd47284, %rd47283, %rd47282;
	shr.u64 	%rd47285, %rd47284, 7;
	xor.b64  	%rd47286, %rd47285, %rd47284;
	shl.b64 	%rd47287, %rd47286, 3;
	add.s64 	%rd47288, %rd47287, %rd47286;
	shr.u64 	%rd47289, %rd47288, 17;
	xor.b64  	%rd47290, %rd47289, %rd47288;
	shl.b64 	%rd47291, %rd47290, 5;
	add.s64 	%rd54753, %rd47291, %rd47290;
$L__BB8_1123:
	mov.b64 	%rd54758, 0;
	mov.u64 	%rd54766, %rd54758;
	@%p2201 bra 	$L__BB8_1126;
	and.b64  	%rd2156, %rd2, -8;
	mov.b64 	%rd54758, 0;
	mov.u64 	%rd54756, %rd54758;
$L__BB8_1125:
	.pragma "nounroll";
	shl.b64 	%rd47295, %rd54758, 3;
	add.s64 	%rd47296, %rd54823, %rd47295;
	ld.u64 	%rd47297, [%rd47296];
	mad.lo.s64 	%rd47298, %rd47297, 2654435761, %rd54766;
	shl.b64 	%rd47299, %rd47298, 13;
	add.s64 	%rd47300, %rd47299, %rd47298;
	shr.u64 	%rd47301, %rd47300, 7;
	xor.b64  	%rd47302, %rd47301, %rd47300;
	shl.b64 	%rd47303, %rd47302, 3;
	add.s64 	%rd47304, %rd47303, %rd47302;
	shr.u64 	%rd47305, %rd47304, 17;
	xor.b64  	%rd47306, %rd47305, %rd47304;
	shl.b64 	%rd47307, %rd47306, 5;
	add.s64 	%rd47308, %rd47307, %rd47306;
	ld.u64 	%rd47309, [%rd47296+8];
	mad.lo.s64 	%rd47310, %rd47309, 2654435761, %rd47308;
	shl.b64 	%rd47311, %rd47310, 13;
	add.s64 	%rd47312, %rd47311, %rd47310;
	shr.u64 	%rd47313, %rd47312, 7;
	xor.b64  	%rd47314, %rd47313, %rd47312;
	shl.b64 	%rd47315, %rd47314, 3;
	add.s64 	%rd47316, %rd47315, %rd47314;
	shr.u64 	%rd47317, %rd47316, 17;
	xor.b64  	%rd47318, %rd47317, %rd47316;
	shl.b64 	%rd47319, %rd47318, 5;
	add.s64 	%rd47320, %rd47319, %rd47318;
	ld.u64 	%rd47321, [%rd47296+16];
	mad.lo.s64 	%rd47322, %rd47321, 2654435761, %rd47320;
	shl.b64 	%rd47323, %rd47322, 13;
	add.s64 	%rd47324, %rd47323, %rd47322;
	shr.u64 	%rd47325, %rd47324, 7;
	xor.b64  	%rd47326, %rd47325, %rd47324;
	shl.b64 	%rd47327, %rd47326, 3;
	add.s64 	%rd47328, %rd47327, %rd47326;
	shr.u64 	%rd47329, %rd47328, 17;
	xor.b64  	%rd47330, %rd47329, %rd47328;
	shl.b64 	%rd47331, %rd47330, 5;
	add.s64 	%rd47332, %rd47331, %rd47330;
	ld.u64 	%rd47333, [%rd47296+24];
	mad.lo.s64 	%rd47334, %rd47333, 2654435761, %rd47332;
	shl.b64 	%rd47335, %rd47334, 13;
	add.s64 	%rd47336, %rd47335, %rd47334;
	shr.u64 	%rd47337, %rd47336, 7;
	xor.b64  	%rd47338, %rd47337, %rd47336;
	shl.b64 	%rd47339, %rd47338, 3;
	add.s64 	%rd47340, %rd47339, %rd47338;
	shr.u64 	%rd47341, %rd47340, 17;
	xor.b64  	%rd47342, %rd47341, %rd47340;
	shl.b64 	%rd47343, %rd47342, 5;
	add.s64 	%rd47344, %rd47343, %rd47342;
	ld.u64 	%rd47345, [%rd47296+32];
	mad.lo.s64 	%rd47346, %rd47345, 2654435761, %rd47344;
	shl.b64 	%rd47347, %rd47346, 13;
	add.s64 	%rd47348, %rd47347, %rd47346;
	shr.u64 	%rd47349, %rd47348, 7;
	xor.b64  	%rd47350, %rd47349, %rd47348;
	shl.b64 	%rd47351, %rd47350, 3;
	add.s64 	%rd47352, %rd47351, %rd47350;
	shr.u64 	%rd47353, %rd47352, 17;
	xor.b64  	%rd47354, %rd47353, %rd47352;
	shl.b64 	%rd47355, %rd47354, 5;
	add.s64 	%rd47356, %rd47355, %rd47354;
	ld.u64 	%rd47357, [%rd47296+40];
	mad.lo.s64 	%rd47358, %rd47357, 2654435761, %rd47356;
	shl.b64 	%rd47359, %rd47358, 13;
	add.s64 	%rd47360, %rd47359, %rd47358;
	shr.u64 	%rd47361, %rd47360, 7;
	xor.b64  	%rd47362, %rd47361, %rd47360;
	shl.b64 	%rd47363, %rd47362, 3;
	add.s64 	%rd47364, %rd47363, %rd47362;
	shr.u64 	%rd47365, %rd47364, 17;
	xor.b64  	%rd47366, %rd47365, %rd47364;
	shl.b64 	%rd47367, %rd47366, 5;
	add.s64 	%rd47368, %rd47367, %rd47366;
	ld.u64 	%rd47369, [%rd47296+48];
	mad.lo.s64 	%rd47370, %rd47369, 2654435761, %rd47368;
	shl.b64 	%rd47371, %rd47370, 13;
	add.s64 	%rd47372, %rd47371, %rd47370;
	shr.u64 	%rd47373, %rd47372, 7;
	xor.b64  	%rd47374, %rd47373, %rd47372;
	shl.b64 	%rd47375, %rd47374, 3;
	add.s64 	%rd47376, %rd47375, %rd47374;
	shr.u64 	%rd47377, %rd47376, 17;
	xor.b64  	%rd47378, %rd47377, %rd47376;
	shl.b64 	%rd47379, %rd47378, 5;
	add.s64 	%rd47380, %rd47379, %rd47378;
	ld.u64 	%rd47381, [%rd47296+56];
	mad.lo.s64 	%rd47382, %rd47381, 2654435761, %rd47380;
	shl.b64 	%rd47383, %rd47382, 13;
	add.s64 	%rd47384, %rd47383, %rd47382;
	shr.u64 	%rd47385, %rd47384, 7;
	xor.b64  	%rd47386, %rd47385, %rd47384;
	shl.b64 	%rd47387, %rd47386, 3;
	add.s64 	%rd47388, %rd47387, %rd47386;
	shr.u64 	%rd47389, %rd47388, 17;
	xor.b64  	%rd47390, %rd47389, %rd47388;
	shl.b64 	%rd47391, %rd47390, 5;
	add.s64 	%rd54766, %rd47391, %rd47390;
	add.s64 	%rd54758, %rd54758, 8;
	add.s64 	%rd54756, %rd54756, 8;
	setp.ne.s64 	%p2209, %rd54756, %rd2156;
	@%p2209 bra 	$L__BB8_1125;
$L__BB8_1126:
	@%p2203 bra 	$L__BB8_1134;
	setp.lt.u64 	%p2211, %rd182, 3;
	@%p2211 bra 	$L__BB8_1129;
	shl.b64 	%rd47393, %rd54758, 3;
	add.s64 	%rd47394, %rd54823, %rd47393;
	ld.u64 	%rd47395, [%rd47394];
	mad.lo.s64 	%rd47396, %rd47395, 2654435761, %rd54766;
	shl.b64 	%rd47397, %rd47396, 13;
	add.s64 	%rd47398, %rd47397, %rd47396;
	shr.u64 	%rd47399, %rd47398, 7;
	xor.b64  	%rd47400, %rd47399, %rd47398;
	shl.b64 	%rd47401, %rd47400, 3;
	add.s64 	%rd47402, %rd47401, %rd47400;
	shr.u64 	%rd47403, %rd47402, 17;
	xor.b64  	%rd47404, %rd47403, %rd47402;
	shl.b64 	%rd47405, %rd47404, 5;
	add.s64 	%rd47406, %rd47405, %rd47404;
	ld.u64 	%rd47407, [%rd47394+8];
	mad.lo.s64 	%rd47408, %rd47407, 2654435761, %rd47406;
	shl.b64 	%rd47409, %rd47408, 13;
	add.s64 	%rd47410, %rd47409, %rd47408;
	shr.u64 	%rd47411, %rd47410, 7;
	xor.b64  	%rd47412, %rd47411, %rd47410;
	shl.b64 	%rd47413, %rd47412, 3;
	add.s64 	%rd47414, %rd47413, %rd47412;
	shr.u64 	%rd47415, %rd47414, 17;
	xor.b64  	%rd47416, %rd47415, %rd47414;
	shl.b64 	%rd47417, %rd47416, 5;
	add.s64 	%rd47418, %rd47417, %rd47416;
	ld.u64 	%rd47419, [%rd47394+16];
	mad.lo.s64 	%rd47420, %rd47419, 2654435761, %rd47418;
	shl.b64 	%rd47421, %rd47420, 13;
	add.s64 	%rd47422, %rd47421, %rd47420;
	shr.u64 	%rd47423, %rd47422, 7;
	xor.b64  	%rd47424, %rd47423, %rd47422;
	shl.b64 	%rd47425, %rd47424, 3;
	add.s64 	%rd47426, %rd47425, %rd47424;
	shr.u64 	%rd47427, %rd47426, 17;
	xor.b64  	%rd47428, %rd47427, %rd47426;
	shl.b64 	%rd47429, %rd47428, 5;
	add.s64 	%rd47430, %rd47429, %rd47428;
	ld.u64 	%rd47431, [%rd47394+24];
	mad.lo.s64 	%rd47432, %rd47431, 2654435761, %rd47430;
	shl.b64 	%rd47433, %rd47432, 13;
	add.s64 	%rd47434, %rd47433, %rd47432;
	shr.u64 	%rd47435, %rd47434, 7;
	xor.b64  	%rd47436, %rd47435, %rd47434;
	shl.b64 	%rd47437, %rd47436, 3;
	add.s64 	%rd47438, %rd47437, %rd47436;
	shr.u64 	%rd47439, %rd47438, 17;
	xor.b64  	%rd47440, %rd47439, %rd47438;
	shl.b64 	%rd47441, %rd47440, 5;
	add.s64 	%rd54766, %rd47441, %rd47440;
	add.s64 	%rd54758, %rd54758, 4;
$L__BB8_1129:
	setp.eq.s64 	%p2212, %rd183, 0;
	@%p2212 bra 	$L__BB8_1134;
	setp.eq.s64 	%p2213, %rd184, 0;
	@%p2213 bra 	$L__BB8_1132;
	shl.b64 	%rd47443, %rd54758, 3;
	add.s64 	%rd47444, %rd54823, %rd47443;
	ld.u64 	%rd47445, [%rd47444];
	mad.lo.s64 	%rd47446, %rd47445, 2654435761, %rd54766;
	shl.b64 	%rd47447, %rd47446, 13;
	add.s64 	%rd47448, %rd47447, %rd47446;
	shr.u64 	%rd47449, %rd47448, 7;
	xor.b64  	%rd47450, %rd47449, %rd47448;
	shl.b64 	%rd47451, %rd47450, 3;
	add.s64 	%rd47452, %rd47451, %rd47450;
	shr.u64 	%rd47453, %rd47452, 17;
	xor.b64  	%rd47454, %rd47453, %rd47452;
	shl.b64 	%rd47455, %rd47454, 5;
	add.s64 	%rd47456, %rd47455, %rd47454;
	ld.u64 	%rd47457, [%rd47444+8];
	mad.lo.s64 	%rd47458, %rd47457, 2654435761, %rd47456;
	shl.b64 	%rd47459, %rd47458, 13;
	add.s64 	%rd47460, %rd47459, %rd47458;
	shr.u64 	%rd47461, %rd47460, 7;
	xor.b64  	%rd47462, %rd47461, %rd47460;
	shl.b64 	%rd47463, %rd47462, 3;
	add.s64 	%rd47464, %rd47463, %rd47462;
	shr.u64 	%rd47465, %rd47464, 17;
	xor.b64  	%rd47466, %rd47465, %rd47464;
	shl.b64 	%rd47467, %rd47466, 5;
	add.s64 	%rd54766, %rd47467, %rd47466;
	add.s64 	%rd54758, %rd54758, 2;
$L__BB8_1132:
	@%p2196 bra 	$L__BB8_1134;
	shl.b64 	%rd47468, %rd54758, 3;
	add.s64 	%rd47469, %rd54823, %rd47468;
	ld.u64 	%rd47470, [%rd47469];
	mad.lo.s64 	%rd47471, %rd47470, 2654435761, %rd54766;
	shl.b64 	%rd47472, %rd47471, 13;
	add.s64 	%rd47473, %rd47472, %rd47471;
	shr.u64 	%rd47474, %rd47473, 7;
	xor.b64  	%rd47475, %rd47474, %rd47473;
	shl.b64 	%rd47476, %rd47475, 3;
	add.s64 	%rd47477, %rd47476, %rd47475;
	shr.u64 	%rd47478, %rd47477, 17;
	xor.b64  	%rd47479, %rd47478, %rd47477;
	shl.b64 	%rd47480, %rd47479, 5;
	add.s64 	%rd54766, %rd47480, %rd47479;
$L__BB8_1134:
	setp.lt.u64 	%p2215, %rd54753, %rd54766;
	mov.u64 	%rd54822, %rd54467;
	@%p2215 bra 	$L__BB8_1135;
	bra.uni 	$L__BB8_1140;
$L__BB8_1135:
	mov.u64 	%rd54822, %rd54823;
	mov.u64 	%rd54823, %rd54467;
	bra.uni 	$L__BB8_1140;
$L__BB8_1136:
	setp.eq.s32 	%p2216, %r1, 0;
	mov.u64 	%rd54822, %rd54467;
	@%p2216 bra 	$L__BB8_1140;
	mov.b64 	%rd54767, 0;
$L__BB8_1138:
	shl.b64 	%rd47482, %rd54767, 3;
	add.s64 	%rd47483, %rd54467, %rd47482;
	ld.u64 	%rd2179, [%rd47483];
	add.s64 	%rd47484, %rd54823, %rd47482;
	ld.u64 	%rd2180, [%rd47484];
	setp.lt.u64 	%p2217, %rd2179, %rd2180;
	@%p2217 bra 	$L__BB8_1135;
	setp.le.u64 	%p2218, %rd2179, %rd2180;
	add.s64 	%rd54767, %rd54767, 1;
	setp.lt.u64 	%p2219, %rd54767, %rd13;
	and.pred  	%p2220, %p2218, %p2219;
	mov.u64 	%rd54822, %rd54467;
	@%p2220 bra 	$L__BB8_1138;
$L__BB8_1140:
	setp.eq.s64 	%p2221, %rd180, 0;
	mov.b64 	%rd54773, -3750763034362895579;
	mov.b64 	%rd54774, 0;
	@%p2221 bra 	$L__BB8_1143;
	and.b64  	%rd2184, %rd2, -2;
	mov.b64 	%rd54773, -3750763034362895579;
	mov.b64 	%rd54774, 0;
	mov.u64 	%rd54772, %rd54774;
$L__BB8_1142:
	shl.b64 	%rd47491, %rd54774, 3;
	add.s64 	%rd47492, %rd54510, %rd47491;
	ld.u64 	%rd47493, [%rd47492];
	and.b64  	%rd47494, %rd47493, 255;
	xor.b64  	%rd47495, %rd47494, %rd54773;
	mul.lo.s64 	%rd47496, %rd47495, 1099511628211;
	shr.u64 	%rd47497, %rd47493, 8;
	and.b64  	%rd47498, %rd47497, 255;
	xor.b64  	%rd47499, %rd47498, %rd47496;
	mul.lo.s64 	%rd47500, %rd47499, 1099511628211;
	shr.u64 	%rd47501, %rd47493, 16;
	and.b64  	%rd47502, %rd47501, 255;
	xor.b64  	%rd47503, %rd47502, %rd47500;
	mul.lo.s64 	%rd47504, %rd47503, 1099511628211;
	shr.u64 	%rd47505, %rd47493, 24;
	and.b64  	%rd47506, %rd47505, 255;
	xor.b64  	%rd47507, %rd47506, %rd47504;
	mul.lo.s64 	%rd47508, %rd47507, 1099511628211;
	shr.u64 	%rd47509, %rd47493, 32;
	and.b64  	%rd47510, %rd47509, 255;
	xor.b64  	%rd47511, %rd47510, %rd47508;
	mul.lo.s64 	%rd47512, %rd47511, 1099511628211;
	shr.u64 	%rd47513, %rd47493, 40;
	and.b64  	%rd47514, %rd47513, 255;
	xor.b64  	%rd47515, %rd47514, %rd47512;
	mul.lo.s64 	%rd47516, %rd47515, 1099511628211;
	shr.u64 	%rd47517, %rd47493, 48;
	and.b64  	%rd47518, %rd47517, 255;
	xor.b64  	%rd47519, %rd47518, %rd47516;
	mul.lo.s64 	%rd47520, %rd47519, 1099511628211;
	shr.u64 	%rd47521, %rd47493, 56;
	xor.b64  	%rd47522, %rd47521, %rd47520;
	mul.lo.s64 	%rd47523, %rd47522, 1099511628211;
	ld.u64 	%rd47524, [%rd47492+8];
	and.b64  	%rd47525, %rd47524, 255;
	xor.b64  	%rd47526, %rd47525, %rd47523;
	mul.lo.s64 	%rd47527, %rd47526, 1099511628211;
	shr.u64 	%rd47528, %rd47524, 8;
	and.b64  	%rd47529, %rd47528, 255;
	xor.b64  	%rd47530, %rd47529, %rd47527;
	mul.lo.s64 	%rd47531, %rd47530, 1099511628211;
	shr.u64 	%rd47532, %rd47524, 16;
	and.b64  	%rd47533, %rd47532, 255;
	xor.b64  	%rd47534, %rd47533, %rd47531;
	mul.lo.s64 	%rd47535, %rd47534, 1099511628211;
	shr.u64 	%rd47536, %rd47524, 24;
	and.b64  	%rd47537, %rd47536, 255;
	xor.b64  	%rd47538, %rd47537, %rd47535;
	mul.lo.s64 	%rd47539, %rd47538, 1099511628211;
	shr.u64 	%rd47540, %rd47524, 32;
	and.b64  	%rd47541, %rd47540, 255;
	xor.b64  	%rd47542, %rd47541, %rd47539;
	mul.lo.s64 	%rd47543, %rd47542, 1099511628211;
	shr.u64 	%rd47544, %rd47524, 40;
	and.b64  	%rd47545, %rd47544, 255;
	xor.b64  	%rd47546, %rd47545, %rd47543;
	mul.lo.s64 	%rd47547, %rd47546, 1099511628211;
	shr.u64 	%rd47548, %rd47524, 48;
	and.b64  	%rd47549, %rd47548, 255;
	xor.b64  	%rd47550, %rd47549, %rd47547;
	mul.lo.s64 	%rd47551, %rd47550, 1099511628211;
	shr.u64 	%rd47552, %rd47524, 56;
	xor.b64  	%rd47553, %rd47552, %rd47551;
	mul.lo.s64 	%rd54773, %rd47553, 1099511628211;
	add.s64 	%rd54774, %rd54774, 2;
	add.s64 	%rd54772, %rd54772, 2;
	setp.ne.s64 	%p2222, %rd54772, %rd2184;
	@%p2222 bra 	$L__BB8_1142;
$L__BB8_1143:
	setp.eq.s64 	%p2223, %rd185, 0;
	@%p2223 bra 	$L__BB8_1145;
	shl.b64 	%rd47554, %rd54774, 3;
	add.s64 	%rd47555, %rd54510, %rd47554;
	ld.u64 	%rd47556, [%rd47555];
	and.b64  	%rd47557, %rd47556, 255;
	xor.b64  	%rd47558, %rd47557, %rd54773;
	mul.lo.s64 	%rd47559, %rd47558, 1099511628211;
	shr.u64 	%rd47560, %rd47556, 8;
	and.b64  	%rd47561, %rd47560, 255;
	xor.b64  	%rd47562, %rd47561, %rd47559;
	mul.lo.s64 	%rd47563, %rd47562, 1099511628211;
	shr.u64 	%rd47564, %rd47556, 16;
	and.b64  	%rd47565, %rd47564, 255;
	xor.b64  	%rd47566, %rd47565, %rd47563;
	mul.lo.s64 	%rd47567, %rd47566, 1099511628211;
	shr.u64 	%rd47568, %rd47556, 24;
	and.b64  	%rd47569, %rd47568, 255;
	xor.b64  	%rd47570, %rd47569, %rd47567;
	mul.lo.s64 	%rd47571, %rd47570, 1099511628211;
	shr.u64 	%rd47572, %rd47556, 32;
	and.b64  	%rd47573, %rd47572, 255;
	xor.b64  	%rd47574, %rd47573, %rd47571;
	mul.lo.s64 	%rd47575, %rd47574, 1099511628211;
	shr.u64 	%rd47576, %rd47556, 40;
	and.b64  	%rd47577, %rd47576, 255;
	xor.b64  	%rd47578, %rd47577, %rd47575;
	mul.lo.s64 	%rd47579, %rd47578, 1099511628211;
	shr.u64 	%rd47580, %rd47556, 48;
	and.b64  	%rd47581, %rd47580, 255;
	xor.b64  	%rd47582, %rd47581, %rd47579;
	mul.lo.s64 	%rd47583, %rd47582, 1099511628211;
	shr.u64 	%rd47584, %rd47556, 56;
	xor.b64  	%rd47585, %rd47584, %rd47583;
	mul.lo.s64 	%rd54773, %rd47585, 1099511628211;
$L__BB8_1145:
	mov.b64 	%rd54780, -3750763034362895579;
	mov.b64 	%rd54781, 0;
	@%p2221 bra 	$L__BB8_1148;
	and.b64  	%rd2196, %rd2, -2;
	mov.b64 	%rd54780, -3750763034362895579;
	mov.b64 	%rd54781, 0;
	mov.u64 	%rd54779, %rd54781;
$L__BB8_1147:
	shl.b64 	%rd47591, %rd54781, 3;
	add.s64 	%rd47592, %rd54813, %rd47591;
	ld.u64 	%rd47593, [%rd47592];
	and.b64  	%rd47594, %rd47593, 255;
	xor.b64  	%rd47595, %rd47594, %rd54780;
	mul.lo.s64 	%rd47596, %rd47595, 1099511628211;
	shr.u64 	%rd47597, %rd47593, 8;
	and.b64  	%rd47598, %rd47597, 255;
	xor.b64  	%rd47599, %rd47598, %rd47596;
	mul.lo.s64 	%rd47600, %rd47599, 1099511628211;
	shr.u64 	%rd47601, %rd47593, 16;
	and.b64  	%rd47602, %rd47601, 255;
	xor.b64  	%rd47603, %rd47602, %rd47600;
	mul.lo.s64 	%rd47604, %rd47603, 1099511628211;
	shr.u64 	%rd47605, %rd47593, 24;
	and.b64  	%rd47606, %rd47605, 255;
	xor.b64  	%rd47607, %rd47606, %rd47604;
	mul.lo.s64 	%rd47608, %rd47607, 1099511628211;
	shr.u64 	%rd47609, %rd47593, 32;
	and.b64  	%rd47610, %rd47609, 255;
	xor.b64  	%rd47611, %rd47610, %rd47608;
	mul.lo.s64 	%rd47612, %rd47611, 1099511628211;
	shr.u64 	%rd47613, %rd47593, 40;
	and.b64  	%rd47614, %rd47613, 255;
	xor.b64  	%rd47615, %rd47614, %rd47612;
	mul.lo.s64 	%rd47616, %rd47615, 1099511628211;
	shr.u64 	%rd47617, %rd47593, 48;
	and.b64  	%rd47618, %rd47617, 255;
	xor.b64  	%rd47619, %rd47618, %rd47616;
	mul.lo.s64 	%rd47620, %rd47619, 1099511628211;
	shr.u64 	%rd47621, %rd47593, 56;
	xor.b64  	%rd47622, %rd47621, %rd47620;
	mul.lo.s64 	%rd47623, %rd47622, 1099511628211;
	ld.u64 	%rd47624, [%rd47592+8];
	and.b64  	%rd47625, %rd47624, 255;
	xor.b64  	%rd47626, %rd47625, %rd47623;
	mul.lo.s64 	%rd47627, %rd47626, 1099511628211;
	shr.u64 	%rd47628, %rd47624, 8;
	and.b64  	%rd47629, %rd47628, 255;
	xor.b64  	%rd47630, %rd47629, %rd47627;
	mul.lo.s64 	%rd47631, %rd47630, 1099511628211;
	shr.u64 	%rd47632, %rd47624, 16;
	and.b64  	%rd47633, %rd47632, 255;
	xor.b64  	%rd47634, %rd47633, %rd47631;
	mul.lo.s64 	%rd47635, %rd47634, 1099511628211;
	shr.u64 	%rd47636, %rd47624, 24;
	and.b64  	%rd47637, %rd47636, 255;
	xor.b64  	%rd47638, %rd47637, %rd47635;
	mul.lo.s64 	%rd47639, %rd47638, 1099511628211;
	shr.u64 	%rd47640, %rd47624, 32;
	and.b64  	%rd47641, %rd47640, 255;
	xor.b64  	%rd47642, %rd47641, %rd47639;
	mul.lo.s64 	%rd47643, %rd47642, 1099511628211;
	shr.u64 	%rd47644, %rd47624, 40;
	and.b64  	%rd47645, %rd47644, 255;
	xor.b64  	%rd47646, %rd47645, %rd47643;
	mul.lo.s64 	%rd47647, %rd47646, 1099511628211;
	shr.u64 	%rd47648, %rd47624, 48;
	and.b64  	%rd47649, %rd47648, 255;
	xor.b64  	%rd47650, %rd47649, %rd47647;
	mul.lo.s64 	%rd47651, %rd47650, 1099511628211;
	shr.u64 	%rd47652, %rd47624, 56;
	xor.b64  	%rd47653, %rd47652, %rd47651;
	mul.lo.s64 	%rd54780, %rd47653, 1099511628211;
	add.s64 	%rd54781, %rd54781, 2;
	add.s64 	%rd54779, %rd54779, 2;
	setp.ne.s64 	%p2225, %rd54779, %rd2196;
	@%p2225 bra 	$L__BB8_1147;
$L__BB8_1148:
	@%p2223 bra 	$L__BB8_1150;
	shl.b64 	%rd47654, %rd54781, 3;
	add.s64 	%rd47655, %rd54813, %rd47654;
	ld.u64 	%rd47656, [%rd47655];
	and.b64  	%rd47657, %rd47656, 255;
	xor.b64  	%rd47658, %rd47657, %rd54780;
	mul.lo.s64 	%rd47659, %rd47658, 1099511628211;
	shr.u64 	%rd47660, %rd47656, 8;
	and.b64  	%rd47661, %rd47660, 255;
	xor.b64  	%rd47662, %rd47661, %rd47659;
	mul.lo.s64 	%rd47663, %rd47662, 1099511628211;
	shr.u64 	%rd47664, %rd47656, 16;
	and.b64  	%rd47665, %rd47664, 255;
	xor.b64  	%rd47666, %rd47665, %rd47663;
	mul.lo.s64 	%rd47667, %rd47666, 1099511628211;
	shr.u64 	%rd47668, %rd47656, 24;
	and.b64  	%rd47669, %rd47668, 255;
	xor.b64  	%rd47670, %rd47669, %rd47667;
	mul.lo.s64 	%rd47671, %rd47670, 1099511628211;
	shr.u64 	%rd47672, %rd47656, 32;
	and.b64  	%rd47673, %rd47672, 255;
	xor.b64  	%rd47674, %rd47673, %rd47671;
	mul.lo.s64 	%rd47675, %rd47674, 1099511628211;
	shr.u64 	%rd47676, %rd47656, 40;
	and.b64  	%rd47677, %rd47676, 255;
	xor.b64  	%rd47678, %rd47677, %rd47675;
	mul.lo.s64 	%rd47679, %rd47678, 1099511628211;
	shr.u64 	%rd47680, %rd47656, 48;
	and.b64  	%rd47681, %rd47680, 255;
	xor.b64  	%rd47682, %rd47681, %rd47679;
	mul.lo.s64 	%rd47683, %rd47682, 1099511628211;
	shr.u64 	%rd47684, %rd47656, 56;
	xor.b64  	%rd47685, %rd47684, %rd47683;
	mul.lo.s64 	%rd54780, %rd47685, 1099511628211;
$L__BB8_1150:
	setp.eq.s64 	%p2227, %rd54773, %rd54780;
	@%p2227 bra 	$L__BB8_1175;
	setp.lt.u64 	%p2228, %rd180, 7;
	mov.b64 	%rd54788, 0;
	mov.u64 	%rd54796, %rd54788;
	@%p2228 bra 	$L__BB8_1154;
	and.b64  	%rd2208, %rd2, -8;
	mov.b64 	%rd54788, 0;
	mov.u64 	%rd54786, %rd54788;
$L__BB8_1153:
	.pragma "nounroll";
	shl.b64 	%rd47689, %rd54788, 3;
	add.s64 	%rd47690, %rd54510, %rd47689;
	ld.u64 	%rd47691, [%rd47690];
	mad.lo.s64 	%rd47692, %rd47691, 2654435761, %rd54796;
	shl.b64 	%rd47693, %rd47692, 13;
	add.s64 	%rd47694, %rd47693, %rd47692;
	shr.u64 	%rd47695, %rd47694, 7;
	xor.b64  	%rd47696, %rd47695, %rd47694;
	shl.b64 	%rd47697, %rd47696, 3;
	add.s64 	%rd47698, %rd47697, %rd47696;
	shr.u64 	%rd47699, %rd47698, 17;
	xor.b64  	%rd47700, %rd47699, %rd47698;
	shl.b64 	%rd47701, %rd47700, 5;
	add.s64 	%rd47702, %rd47701, %rd47700;
	ld.u64 	%rd47703, [%rd47690+8];
	mad.lo.s64 	%rd47704, %rd47703, 2654435761, %rd47702;
	shl.b64 	%rd47705, %rd47704, 13;
	add.s64 	%rd47706, %rd47705, %rd47704;
	shr.u64 	%rd47707, %rd47706, 7;
	xor.b64  	%rd47708, %rd47707, %rd47706;
	shl.b64 	%rd47709, %rd47708, 3;
	add.s64 	%rd47710, %rd47709, %rd47708;
	shr.u64 	%rd47711, %rd47710, 17;
	xor.b64  	%rd47712, %rd47711, %rd47710;
	shl.b64 	%rd47713, %rd47712, 5;
	add.s64 	%rd47714, %rd47713, %rd47712;
	ld.u64 	%rd47715, [%rd47690+16];
	mad.lo.s64 	%rd47716, %rd47715, 2654435761, %rd47714;
	shl.b64 	%rd47717, %rd47716, 13;
	add.s64 	%rd47718, %rd47717, %rd47716;
	shr.u64 	%rd47719, %rd47718, 7;
	xor.b64  	%rd47720, %rd47719, %rd47718;
	shl.b64 	%rd47721, %rd47720, 3;
	add.s64 	%rd47722, %rd47721, %rd47720;
	shr.u64 	%rd47723, %rd47722, 17;
	xor.b64  	%rd47724, %rd47723, %rd47722;
	shl.b64 	%rd47725, %rd47724, 5;
	add.s64 	%rd47726, %rd47725, %rd47724;
	ld.u64 	%rd47727, [%rd47690+24];
	mad.lo.s64 	%rd47728, %rd47727, 2654435761, %rd47726;
	shl.b64 	%rd47729, %rd47728, 13;
	add.s64 	%rd47730, %rd47729, %rd47728;
	shr.u64 	%rd47731, %rd47730, 7;
	xor.b64  	%rd47732, %rd47731, %rd47730;
	shl.b64 	%rd47733, %rd47732, 3;
	add.s64 	%rd47734, %rd47733, %rd47732;
	shr.u64 	%rd47735, %rd47734, 17;
	xor.b64  	%rd47736, %rd47735, %rd47734;
	shl.b64 	%rd47737, %rd47736, 5;
	add.s64 	%rd47738, %rd47737, %rd47736;
	ld.u64 	%rd47739, [%rd47690+32];
	mad.lo.s64 	%rd47740, %rd47739, 2654435761, %rd47738;
	shl.b64 	%rd47741, %rd47740, 13;
	add.s64 	%rd47742, %rd47741, %rd47740;
	shr.u64 	%rd47743, %rd47742, 7;
	xor.b64  	%rd47744, %rd47743, %rd47742;
	shl.b64 	%rd47745, %rd47744, 3;
	add.s64 	%rd47746, %rd47745, %rd47744;
	shr.u64 	%rd47747, %rd47746, 17;
	xor.b64  	%rd47748, %rd47747, %rd47746;
	shl.b64 	%rd47749, %rd47748, 5;
	add.s64 	%rd47750, %rd47749, %rd47748;
	ld.u64 	%rd47751, [%rd47690+40];
	mad.lo.s64 	%rd47752, %rd47751, 2654435761, %rd47750;
	shl.b64 	%rd47753, %rd47752, 13;
	add.s64 	%rd47754, %rd47753, %rd47752;
	shr.u64 	%rd47755, %rd47754, 7;
	xor.b64  	%rd47756, %rd47755, %rd47754;
	shl.b64 	%rd47757, %rd47756, 3;
	add.s64 	%rd47758, %rd47757, %rd47756;
	shr.u64 	%rd47759, %rd47758, 17;
	xor.b64  	%rd47760, %rd47759, %rd47758;
	shl.b64 	%rd47761, %rd47760, 5;
	add.s64 	%rd47762, %rd47761, %rd47760;
	ld.u64 	%rd47763, [%rd47690+48];
	mad.lo.s64 	%rd47764, %rd47763, 2654435761, %rd47762;
	shl.b64 	%rd47765, %rd47764, 13;
	add.s64 	%rd47766, %rd47765, %rd47764;
	shr.u64 	%rd47767, %rd47766, 7;
	xor.b64  	%rd47768, %rd47767, %rd47766;
	shl.b64 	%rd47769, %rd47768, 3;
	add.s64 	%rd47770, %rd47769, %rd47768;
	shr.u64 	%rd47771, %rd47770, 17;
	xor.b64  	%rd47772, %rd47771, %rd47770;
	shl.b64 	%rd47773, %rd47772, 5;
	add.s64 	%rd47774, %rd47773, %rd47772;
	ld.u64 	%rd47775, [%rd47690+56];
	mad.lo.s64 	%rd47776, %rd47775, 2654435761, %rd47774;
	shl.b64 	%rd47777, %rd47776, 13;
	add.s64 	%rd47778, %rd47777, %rd47776;
	shr.u64 	%rd47779, %rd47778, 7;
	xor.b64  	%rd47780, %rd47779, %rd47778;
	shl.b64 	%rd47781, %rd47780, 3;
	add.s64 	%rd47782, %rd47781, %rd47780;
	shr.u64 	%rd47783, %rd47782, 17;
	xor.b64  	%rd47784, %rd47783, %rd47782;
	shl.b64 	%rd47785, %rd47784, 5;
	add.s64 	%rd54796, %rd47785, %rd47784;
	add.s64 	%rd54788, %rd54788, 8;
	add.s64 	%rd54786, %rd54786, 8;
	setp.ne.s64 	%p2229, %rd54786, %rd2208;
	@%p2229 bra 	$L__BB8_1153;
$L__BB8_1154:
	setp.eq.s64 	%p2230, %rd181, 0;
	@%p2230 bra 	$L__BB8_1162;
	setp.lt.u64 	%p2231, %rd181, 4;
	@%p2231 bra 	$L__BB8_1157;
	shl.b64 	%rd47787, %rd54788, 3;
	add.s64 	%rd47788, %rd54510, %rd47787;
	ld.u64 	%rd47789, [%rd47788];
	mad.lo.s64 	%rd47790, %rd47789, 2654435761, %rd54796;
	shl.b64 	%rd47791, %rd47790, 13;
	add.s64 	%rd47792, %rd47791, %rd47790;
	shr.u64 	%rd47793, %rd47792, 7;
	xor.b64  	%rd47794, %rd47793, %rd47792;
	shl.b64 	%rd47795, %rd47794, 3;
	add.s64 	%rd47796, %rd47795, %rd47794;
	shr.u64 	%rd47797, %rd47796, 17;
	xor.b64  	%rd47798, %rd47797, %rd47796;
	shl.b64 	%rd47799, %rd47798, 5;
	add.s64 	%rd47800, %rd47799, %rd47798;
	ld.u64 	%rd47801, [%rd47788+8];
	mad.lo.s64 	%rd47802, %rd47801, 2654435761, %rd47800;
	shl.b64 	%rd47803, %rd47802, 13;
	add.s64 	%rd47804, %rd47803, %rd47802;
	shr.u64 	%rd47805, %rd47804, 7;
	xor.b64  	%rd47806, %rd47805, %rd47804;
	shl.b64 	%rd47807, %rd47806, 3;
	add.s64 	%rd47808, %rd47807, %rd47806;
	shr.u64 	%rd47809, %rd47808, 17;
	xor.b64  	%rd47810, %rd47809, %rd47808;
	shl.b64 	%rd47811, %rd47810, 5;
	add.s64 	%rd47812, %rd47811, %rd47810;
	ld.u64 	%rd47813, [%rd47788+16];
	mad.lo.s64 	%rd47814, %rd47813, 2654435761, %rd47812;
	shl.b64 	%rd47815, %rd47814, 13;
	add.s64 	%rd47816, %rd47815, %rd47814;
	shr.u64 	%rd47817, %rd47816, 7;
	xor.b64  	%rd47818, %rd47817, %rd47816;
	shl.b64 	%rd47819, %rd47818, 3;
	add.s64 	%rd47820, %rd47819, %rd47818;
	shr.u64 	%rd47821, %rd47820, 17;
	xor.b64  	%rd47822, %rd47821, %rd47820;
	shl.b64 	%rd47823, %rd47822, 5;
	add.s64 	%rd47824, %rd47823, %rd47822;
	ld.u64 	%rd47825, [%rd47788+24];
	mad.lo.s64 	%rd47826, %rd47825, 2654435761, %rd47824;
	shl.b64 	%rd47827, %rd47826, 13;
	add.s64 	%rd47828, %rd47827, %rd47826;
	shr.u64 	%rd47829, %rd47828, 7;
	xor.b64  	%rd47830, %rd47829, %rd47828;
	shl.b64 	%rd47831, %rd47830, 3;
	add.s64 	%rd47832, %rd47831, %rd47830;
	shr.u64 	%rd47833, %rd47832, 17;
	xor.b64  	%rd47834, %rd47833, %rd47832;
	shl.b64 	%rd47835, %rd47834, 5;
	add.s64 	%rd54796, %rd47835, %rd47834;
	add.s64 	%rd54788, %rd54788, 4;
$L__BB8_1157:
	setp.eq.s64 	%p2232, %rd183, 0;
	@%p2232 bra 	$L__BB8_1162;
	setp.eq.s64 	%p2233, %rd184, 0;
	@%p2233 bra 	$L__BB8_1160;
	shl.b64 	%rd47837, %rd54788, 3;
	add.s64 	%rd47838, %rd54510, %rd47837;
	ld.u64 	%rd47839, [%rd47838];
	mad.lo.s64 	%rd47840, %rd47839, 2654435761, %rd54796;
	shl.b64 	%rd47841, %rd47840, 13;
	add.s64 	%rd47842, %rd47841, %rd47840;
	shr.u64 	%rd47843, %rd47842, 7;
	xor.b64  	%rd47844, %rd47843, %rd47842;
	shl.b64 	%rd47845, %rd47844, 3;
	add.s64 	%rd47846, %rd47845, %rd47844;
	shr.u64 	%rd47847, %rd47846, 17;
	xor.b64  	%rd47848, %rd47847, %rd47846;
	shl.b64 	%rd47849, %rd47848, 5;
	add.s64 	%rd47850, %rd47849, %rd47848;
	ld.u64 	%rd47851, [%rd47838+8];
	mad.lo.s64 	%rd47852, %rd47851, 2654435761, %rd47850;
	shl.b64 	%rd47853, %rd47852, 13;
	add.s64 	%rd47854, %rd47853, %rd47852;
	shr.u64 	%rd47855, %rd47854, 7;
	xor.b64  	%rd47856, %rd47855, %rd47854;
	shl.b64 	%rd47857, %rd47856, 3;
	add.s64 	%rd47858, %rd47857, %rd47856;
	shr.u64 	%rd47859, %rd47858, 17;
	xor.b64  	%rd47860, %rd47859, %rd47858;
	shl.b64 	%rd47861, %rd47860, 5;
	add.s64 	%rd54796, %rd47861, %rd47860;
	add.s64 	%rd54788, %rd54788, 2;
$L__BB8_1160:
	@%p2223 bra 	$L__BB8_1162;
	shl.b64 	%rd47862, %rd54788, 3;
	add.s64 	%rd47863, %rd54510, %rd47862;
	ld.u64 	%rd47864, [%rd47863];
	mad.lo.s64 	%rd47865, %rd47864, 2654435761, %rd54796;
	shl.b64 	%rd47866, %rd47865, 13;
	add.s64 	%rd47867, %rd47866, %rd47865;
	shr.u64 	%rd47868, %rd47867, 7;
	xor.b64  	%rd47869, %rd47868, %rd47867;
	shl.b64 	%rd47870, %rd47869, 3;
	add.s64 	%rd47871, %rd47870, %rd47869;
	shr.u64 	%rd47872, %rd47871, 17;
	xor.b64  	%rd47873, %rd47872, %rd47871;
	shl.b64 	%rd47874, %rd47873, 5;
	add.s64 	%rd54796, %rd47874, %rd47873;
$L__BB8_1162:
	mov.b64 	%rd54801, 0;
	mov.u64 	%rd54809, %rd54801;
	@%p2228 bra 	$L__BB8_1165;
	and.b64  	%rd2230, %rd2, -8;
	mov.b64 	%rd54801, 0;
	mov.u64 	%rd54799, %rd54801;
$L__BB8_1164:
	.pragma "nounroll";
	shl.b64 	%rd47878, %rd54801, 3;
	add.s64 	%rd47879, %rd54813, %rd47878;
	ld.u64 	%rd47880, [%rd47879];
	mad.lo.s64 	%rd47881, %rd47880, 2654435761, %rd54809;
	shl.b64 	%rd47882, %rd47881, 13;
	add.s64 	%rd47883, %rd47882, %rd47881;
	shr.u64 	%rd47884, %rd47883, 7;
	xor.b64  	%rd47885, %rd47884, %rd47883;
	shl.b64 	%rd47886, %rd47885, 3;
	add.s64 	%rd47887, %rd47886, %rd47885;
	shr.u64 	%rd47888, %rd47887, 17;
	xor.b64  	%rd47889, %rd47888, %rd47887;
	shl.b64 	%rd47890, %rd47889, 5;
	add.s64 	%rd47891, %rd47890, %rd47889;
	ld.u64 	%rd47892, [%rd47879+8];
	mad.lo.s64 	%rd47893, %rd47892, 2654435761, %rd47891;
	shl.b64 	%rd47894, %rd47893, 13;
	add.s64 	%rd47895, %rd47894, %rd47893;
	shr.u64 	%rd47896, %rd47895, 7;
	xor.b64  	%rd47897, %rd47896, %rd47895;
	shl.b64 	%rd47898, %rd47897, 3;
	add.s64 	%rd47899, %rd47898, %rd47897;
	shr.u64 	%rd47900, %rd47899, 17;
	xor.b64  	%rd47901, %rd47900, %rd47899;
	shl.b64 	%rd47902, %rd47901, 5;
	add.s64 	%rd47903, %rd47902, %rd47901;
	ld.u64 	%rd47904, [%rd47879+16];
	mad.lo.s64 	%rd47905, %rd47904, 2654435761, %rd47903;
	shl.b64 	%rd47906, %rd47905, 13;
	add.s64 	%rd47907, %rd47906, %rd47905;
	shr.u64 	%rd47908, %rd47907, 7;
	xor.b64  	%rd47909, %rd47908, %rd47907;
	shl.b64 	%rd47910, %rd47909, 3;
	add.s64 	%rd47911, %rd47910, %rd47909;
	shr.u64 	%rd47912, %rd47911, 17;
	xor.b64  	%rd47913, %rd47912, %rd47911;
	shl.b64 	%rd47914, %rd47913, 5;
	add.s64 	%rd47915, %rd47914, %rd47913;
	ld.u64 	%rd47916, [%rd47879+24];
	mad.lo.s64 	%rd47917, %rd47916, 2654435761, %rd47915;
	shl.b64 	%rd47918, %rd47917, 13;
	add.s64 	%rd47919, %rd47918, %rd47917;
	shr.u64 	%rd47920, %rd47919, 7;
	xor.b64  	%rd47921, %rd47920, %rd47919;
	shl.b64 	%rd47922, %rd47921, 3;
	add.s64 	%rd47923, %rd47922, %rd47921;
	shr.u64 	%rd47924, %rd47923, 17;
	xor.b64  	%rd47925, %rd47924, %rd47923;
	shl.b64 	%rd47926, %rd47925, 5;
	add.s64 	%rd47927, %rd47926, %rd47925;
	ld.u64 	%rd47928, [%rd47879+32];
	mad.lo.s64 	%rd47929, %rd47928, 2654435761, %rd47927;
	shl.b64 	%rd47930, %rd47929, 13;
	add.s64 	%rd47931, %rd47930, %rd47929;
	shr.u64 	%rd47932, %rd47931, 7;
	xor.b64  	%rd47933, %rd47932, %rd47931;
	shl.b64 	%rd47934, %rd47933, 3;
	add.s64 	%rd47935, %rd47934, %rd47933;
	shr.u64 	%rd47936, %rd47935, 17;
	xor.b64  	%rd47937, %rd47936, %rd47935;
	shl.b64 	%rd47938, %rd47937, 5;
	add.s64 	%rd47939, %rd47938, %rd47937;
	ld.u64 	%rd47940, [%rd47879+40];
	mad.lo.s64 	%rd47941, %rd47940, 2654435761, %rd47939;
	shl.b64 	%rd47942, %rd47941, 13;
	add.s64 	%rd47943, %rd47942, %rd47941;
	shr.u64 	%rd47944, %rd47943, 7;
	xor.b64  	%rd47945, %rd47944, %rd47943;
	shl.b64 	%rd47946, %rd47945, 3;
	add.s64 	%rd47947, %rd47946, %rd47945;
	shr.u64 	%rd47948, %rd47947, 17;
	xor.b64  	%rd47949, %rd47948, %rd47947;
	shl.b64 	%rd47950, %rd47949, 5;
	add.s64 	%rd47951, %rd47950, %rd47949;
	ld.u64 	%rd47952, [%rd47879+48];
	mad.lo.s64 	%rd47953, %rd47952, 2654435761, %rd47951;
	shl.b64 	%rd47954, %rd47953, 13;
	add.s64 	%rd47955, %rd47954, %rd47953;
	shr.u64 	%rd47956, %rd47955, 7;
	xor.b64  	%rd47957, %rd47956, %rd47955;
	shl.b64 	%rd47958, %rd47957, 3;
	add.s64 	%rd47959, %rd47958, %rd47957;
	shr.u64 	%rd47960, %rd47959, 17;
	xor.b64  	%rd47961, %rd47960, %rd47959;
	shl.b64 	%rd47962, %rd47961, 5;
	add.s64 	%rd47963, %rd47962, %rd47961;
	ld.u64 	%rd47964, [%rd47879+56];
	mad.lo.s64 	%rd47965, %rd47964, 2654435761, %rd47963;
	shl.b64 	%rd47966, %rd47965, 13;
	add.s64 	%rd47967, %rd47966, %rd47965;
	shr.u64 	%rd47968, %rd47967, 7;
	xor.b64  	%rd47969, %rd47968, %rd47967;
	shl.b64 	%rd47970, %rd47969, 3;
	add.s64 	%rd47971, %rd47970, %rd47969;
	shr.u64 	%rd47972, %rd47971, 17;
	xor.b64  	%rd47973, %rd47972, %rd47971;
	shl.b64 	%rd47974, %rd47973, 5;
	add.s64 	%rd54809, %rd47974, %rd47973;
	add.s64 	%rd54801, %rd54801, 8;
	add.s64 	%rd54799, %rd54799, 8;
	setp.ne.s64 	%p2236, %rd54799, %rd2230;
	@%p2236 bra 	$L__BB8_1164;
$L__BB8_1165:
	setp.eq.s64 	%p2237, %rd181, 0;
	@%p2237 bra 	$L__BB8_1173;
	setp.lt.u64 	%p2238, %rd182, 3;
	@%p2238 bra 	$L__BB8_1168;
	shl.b64 	%rd47976, %rd54801, 3;
	add.s64 	%rd47977, %rd54813, %rd47976;
	ld.u64 	%rd47978, [%rd47977];
	mad.lo.s64 	%rd47979, %rd47978, 2654435761, %rd54809;
	shl.b64 	%rd47980, %rd47979, 13;
	add.s64 	%rd47981, %rd47980, %rd47979;
	shr.u64 	%rd47982, %rd47981, 7;
	xor.b64  	%rd47983, %rd47982, %rd47981;
	shl.b64 	%rd47984, %rd47983, 3;
	add.s64 	%rd47985, %rd47984, %rd47983;
	shr.u64 	%rd47986, %rd47985, 17;
	xor.b64  	%rd47987, %rd47986, %rd47985;
	shl.b64 	%rd47988, %rd47987, 5;
	add.s64 	%rd47989, %rd47988, %rd47987;
	ld.u64 	%rd47990, [%rd47977+8];
	mad.lo.s64 	%rd47991, %rd47990, 2654435761, %rd47989;
	shl.b64 	%rd47992, %rd47991, 13;
	add.s64 	%rd47993, %rd47992, %rd47991;
	shr.u64 	%rd47994, %rd47993, 7;
	xor.b64  	%rd47995, %rd47994, %rd47993;
	shl.b64 	%rd47996, %rd47995, 3;
	add.s64 	%rd47997, %rd47996, %rd47995;
	shr.u64 	%rd47998, %rd47997, 17;
	xor.b64  	%rd47999, %rd47998, %rd47997;
	shl.b64 	%rd48000, %rd47999, 5;
	add.s64 	%rd48001, %rd48000, %rd47999;
	ld.u64 	%rd48002, [%rd47977+16];
	mad.lo.s64 	%rd48003, %rd48002, 2654435761, %rd48001;
	shl.b64 	%rd48004, %rd48003, 13;
	add.s64 	%rd48005, %rd48004, %rd48003;
	shr.u64 	%rd48006, %rd48005, 7;
	xor.b64  	%rd48007, %rd48006, %rd48005;
	shl.b64 	%rd48008, %rd48007, 3;
	add.s64 	%rd48009, %rd48008, %rd48007;
	shr.u64 	%rd48010, %rd48009, 17;
	xor.b64  	%rd48011, %rd48010, %rd48009;
	shl.b64 	%rd48012, %rd48011, 5;
	add.s64 	%rd48013, %rd48012, %rd48011;
	ld.u64 	%rd48014, [%rd47977+24];
	mad.lo.s64 	%rd48015, %rd48014, 2654435761, %rd48013;
	shl.b64 	%rd48016, %rd48015, 13;
	add.s64 	%rd48017, %rd48016, %rd48015;
	shr.u64 	%rd48018, %rd48017, 7;
	xor.b64  	%rd48019, %rd48018, %rd48017;
	shl.b64 	%rd48020, %rd48019, 3;
	add.s64 	%rd48021, %rd48020, %rd48019;
	shr.u64 	%rd48022, %rd48021, 17;
	xor.b64  	%rd48023, %rd48022, %rd48021;
	shl.b64 	%rd48024, %rd48023, 5;
	add.s64 	%rd54809, %rd48024, %rd48023;
	add.s64 	%rd54801, %rd54801, 4;
$L__BB8_1168:
	setp.eq.s64 	%p2239, %rd183, 0;
	@%p2239 bra 	$L__BB8_1173;
	setp.eq.s64 	%p2240, %rd184, 0;
	@%p2240 bra 	$L__BB8_1171;
	shl.b64 	%rd48026, %rd54801, 3;
	add.s64 	%rd48027, %rd54813, %rd48026;
	ld.u64 	%rd48028, [%rd48027];
	mad.lo.s64 	%rd48029, %rd48028, 2654435761, %rd54809;
	shl.b64 	%rd48030, %rd48029, 13;
	add.s64 	%rd48031, %rd48030, %rd48029;
	shr.u64 	%rd48032, %rd48031, 7;
	xor.b64  	%rd48033, %rd48032, %rd48031;
	shl.b64 	%rd48034, %rd48033, 3;
	add.s64 	%rd48035, %rd48034, %rd48033;
	shr.u64 	%rd48036, %rd48035, 17;
	xor.b64  	%rd48037, %rd48036, %rd48035;
	shl.b64 	%rd48038, %rd48037, 5;
	add.s64 	%rd48039, %rd48038, %rd48037;
	ld.u64 	%rd48040, [%rd48027+8];
	mad.lo.s64 	%rd48041, %rd48040, 2654435761, %rd48039;
	shl.b64 	%rd48042, %rd48041, 13;
	add.s64 	%rd48043, %rd48042, %rd48041;
	shr.u64 	%rd48044, %rd48043, 7;
	xor.b64  	%rd48045, %rd48044, %rd48043;
	shl.b64 	%rd48046, %rd48045, 3;
	add.s64 	%rd48047, %rd48046, %rd48045;
	shr.u64 	%rd48048, %rd48047, 17;
	xor.b64  	%rd48049, %rd48048, %rd48047;
	shl.b64 	%rd48050, %rd48049, 5;
	add.s64 	%rd54809, %rd48050, %rd48049;
	add.s64 	%rd54801, %rd54801, 2;
$L__BB8_1171:
	setp.eq.s64 	%p2241, %rd185, 0;
	@%p2241 bra 	$L__BB8_1173;
	shl.b64 	%rd48051, %rd54801, 3;
	add.s64 	%rd48052, %rd54813, %rd48051;
	ld.u64 	%rd48053, [%rd48052];
	mad.lo.s64 	%rd48054, %rd48053, 2654435761, %rd54809;
	shl.b64 	%rd48055, %rd48054, 13;
	add.s64 	%rd48056, %rd48055, %rd48054;
	shr.u64 	%rd48057, %rd48056, 7;
	xor.b64  	%rd48058, %rd48057, %rd48056;
	shl.b64 	%rd48059, %rd48058, 3;
	add.s64 	%rd48060, %rd48059, %rd48058;
	shr.u64 	%rd48061, %rd48060, 17;
	xor.b64  	%rd48062, %rd48061, %rd48060;
	shl.b64 	%rd48063, %rd48062, 5;
	add.s64 	%rd54809, %rd48063, %rd48062;
$L__BB8_1173:
	setp.lt.u64 	%p2242, %rd54796, %rd54809;
	mov.u64 	%rd54812, %rd54510;
	@%p2242 bra 	$L__BB8_1174;
	bra.uni 	$L__BB8_1179;
$L__BB8_1174:
	mov.u64 	%rd54812, %rd54813;
	mov.u64 	%rd54813, %rd54510;
	bra.uni 	$L__BB8_1179;
$L__BB8_1175:
	setp.eq.s32 	%p2243, %r1, 0;
	mov.u64 	%rd54812, %rd54510;
	@%p2243 bra 	$L__BB8_1179;
	mov.b64 	%rd54810, 0;
$L__BB8_1177:
	shl.b64 	%rd48065, %rd54810, 3;
	add.s64 	%rd48066, %rd54510, %rd48065;
	ld.u64 	%rd2253, [%rd48066];
	add.s64 	%rd48067, %rd54813, %rd48065;
	ld.u64 	%rd2254, [%rd48067];
	setp.lt.u64 	%p2244, %rd2253, %rd2254;
	@%p2244 bra 	$L__BB8_1174;
	setp.le.u64 	%p2245, %rd2253, %rd2254;
	add.s64 	%rd54810, %rd54810, 1;
	setp.lt.u64 	%p2246, %rd54810, %rd13;
	and.pred  	%p2247, %p2245, %p2246;
	mov.u64 	%rd54812, %rd54510;
	@%p2247 bra 	$L__BB8_1177;
$L__BB8_1179:
	add.s64 	%rd2264, %rd2, -1;
	and.b64  	%rd2265, %rd2, 7;
	and.b64  	%rd2266, %rd2, 3;
	and.b64  	%rd2267, %rd2, 1;
	and.b64  	%rd2268, %rd2, -2;
	and.b64  	%rd2269, %rd2, -8;
	neg.s64 	%rd2270, %rd2268;
	mov.b32 	%r461, 2;
	mov.u32 	%r371, %tid.x;
	shl.b32 	%r372, %r371, 6;
	mov.u32 	%r373, _ZZN3cub18CUB_300001_SM_10006detail10merge_sort30DeviceMergeSortBlockSortKernelINS2_10policy_hubIPPmE9Policy600ES6_PNS0_8NullTypeES6_SA_m18tuple_indexed_lessS5_S9_EEvbT0_T1_T2_T3_T4_PT6_PT7_T5_NS1_7vsmem_tEE19static_temp_storage;
	add.s32 	%r374, %r373, %r372;
$L__BB8_1180:
	mov.u32 	%r18, %r461;
	add.s64 	%rd2279, %rd2265, -1;
	bar.sync 	0;
	add.s32 	%r370, %r18, -1;
	st.shared.v2.u64 	[%r374], {%rd53651, %rd54825};
	st.shared.v2.u64 	[%r374+16], {%rd54824, %rd54823};
	st.shared.v2.u64 	[%r374+32], {%rd54822, %rd54813};
	st.shared.v2.u64 	[%r374+48], {%rd54812, %rd55207};
	bar.sync 	0;
	neg.s32 	%r375, %r18;
	and.b32  	%r376, %r371, %r375;
	shl.b32 	%r377, %r376, 3;
	shl.b32 	%r378, %r18, 2;
	and.b32  	%r379, %r370, %r371;
	shl.b32 	%r380, %r379, 3;
	min.u32 	%r19, %r380, 2048;
	min.u32 	%r20, %r377, 2048;
	add.s32 	%r381, %r20, %r378;
	min.u32 	%r21, %r381, 2048;
	add.s32 	%r382, %r21, %r378;
	min.u32 	%r22, %r382, 2048;
	sub.s32 	%r383, %r21, %r20;
	sub.s32 	%r384, %r22, %r21;
	setp.lt.s32 	%p2361, %r19, %r384;
	sub.s32 	%r385, %r19, %r384;
	selp.b32 	%r464, 0, %r385, %p2361;
	min.s32 	%r462, %r383, %r19;
	setp.ge.s32 	%p2362, %r464, %r462;
	@%p2362 bra 	$L__BB8_1225;
	add.s32 	%r25, %r21, %r19;
$L__BB8_1182:
	setp.eq.s64 	%p2363, %rd2, 0;
	sub.s32 	%r386, %r462, %r464;
	shr.u32 	%r387, %r386, 31;
	add.s32 	%r388, %r386, %r387;
	shr.s32 	%r389, %r388, 1;
	add.s32 	%r28, %r389, %r464;
	add.s32 	%r390, %r28, %r20;
	shl.b32 	%r391, %r390, 3;
	mov.u32 	%r392, _ZZN3cub18CUB_300001_SM_10006detail10merge_sort30DeviceMergeSortBlockSortKernelINS2_10policy_hubIPPmE9Policy600ES6_PNS0_8NullTypeES6_SA_m18tuple_indexed_lessS5_S9_EEvbT0_T1_T2_T3_T4_PT6_PT7_T5_NS1_7vsmem_tEE19static_temp_storage;
	add.s32 	%r393, %r392, %r391;
	ld.shared.u64 	%rd2280, [%r393];
	not.b32 	%r394, %r28;
	add.s32 	%r395, %r25, %r394;
	shl.b32 	%r396, %r395, 3;
	add.s32 	%r397, %r392, %r396;
	ld.shared.u64 	%rd2281, [%r397];
	mov.b64 	%rd54830, -3750763034362895579;
	@%p2363 bra 	$L__BB8_1188;
	setp.eq.s64 	%p2364, %rd2264, 0;
	mov.b64 	%rd54830, -3750763034362895579;
	mov.b64 	%rd54832, 0;
	@%p2364 bra 	$L__BB8_1186;
	add.s64 	%rd54831, %rd2281, 8;
	mov.b64 	%rd54830, -3750763034362895579;
	mov.b64 	%rd54832, 0;
$L__BB8_1185:
	ld.u64 	%rd48215, [%rd54831+-8];
	and.b64  	%rd48216, %rd48215, 255;
	xor.b64  	%rd48217, %rd48216, %rd54830;
	mul.lo.s64 	%rd48218, %rd48217, 1099511628211;
	shr.u64 	%rd48219, %rd48215, 8;
	and.b64  	%rd48220, %rd48219, 255;
	xor.b64  	%rd48221, %rd48220, %rd48218;
	mul.lo.s64 	%rd48222, %rd48221, 1099511628211;
	shr.u64 	%rd48223, %rd48215, 16;
	and.b64  	%rd48224, %rd48223, 255;
	xor.b64  	%rd48225, %rd48224, %rd48222;
	mul.lo.s64 	%rd48226, %rd48225, 1099511628211;
	shr.u64 	%rd48227, %rd48215, 24;
	and.b64  	%rd48228, %rd48227, 255;
	xor.b64  	%rd48229, %rd48228, %rd48226;
	mul.lo.s64 	%rd48230, %rd48229, 1099511628211;
	shr.u64 	%rd48231, %rd48215, 32;
	and.b64  	%rd48232, %rd48231, 255;
	xor.b64  	%rd48233, %rd48232, %rd48230;
	mul.lo.s64 	%rd48234, %rd48233, 1099511628211;
	shr.u64 	%rd48235, %rd48215, 40;
	and.b64  	%rd48236, %rd48235, 255;
	xor.b64  	%rd48237, %rd48236, %rd48234;
	mul.lo.s64 	%rd48238, %rd48237, 1099511628211;
	shr.u64 	%rd48239, %rd48215, 48;
	and.b64  	%rd48240, %rd48239, 255;
	xor.b64  	%rd48241, %rd48240, %rd48238;
	mul.lo.s64 	%rd48242, %rd48241, 1099511628211;
	shr.u64 	%rd48243, %rd48215, 56;
	xor.b64  	%rd48244, %rd48243, %rd48242;
	mul.lo.s64 	%rd48245, %rd48244, 1099511628211;
	ld.u64 	%rd48246, [%rd54831];
	and.b64  	%rd48247, %rd48246, 255;
	xor.b64  	%rd48248, %rd48247, %rd48245;
	mul.lo.s64 	%rd48249, %rd48248, 1099511628211;
	shr.u64 	%rd48250, %rd48246, 8;
	and.b64  	%rd48251, %rd48250, 255;
	xor.b64  	%rd48252, %rd48251, %rd48249;
	mul.lo.s64 	%rd48253, %rd48252, 1099511628211;
	shr.u64 	%rd48254, %rd48246, 16;
	and.b64  	%rd48255, %rd48254, 255;
	xor.b64  	%rd48256, %rd48255, %rd48253;
	mul.lo.s64 	%rd48257, %rd48256, 1099511628211;
	shr.u64 	%rd48258, %rd48246, 24;
	and.b64  	%rd48259, %rd48258, 255;
	xor.b64  	%rd48260, %rd48259, %rd48257;
	mul.lo.s64 	%rd48261, %rd48260, 1099511628211;
	shr.u64 	%rd48262, %rd48246, 32;
	and.b64  	%rd48263, %rd48262, 255;
	xor.b64  	%rd48264, %rd48263, %rd48261;
	mul.lo.s64 	%rd48265, %rd48264, 1099511628211;
	shr.u64 	%rd48266, %rd48246, 40;
	and.b64  	%rd48267, %rd48266, 255;
	xor.b64  	%rd48268, %rd48267, %rd48265;
	mul.lo.s64 	%rd48269, %rd48268, 1099511628211;
	shr.u64 	%rd48270, %rd48246, 48;
	and.b64  	%rd48271, %rd48270, 255;
	xor.b64  	%rd48272, %rd48271, %rd48269;
	mul.lo.s64 	%rd48273, %rd48272, 1099511628211;
	shr.u64 	%rd48274, %rd48246, 56;
	xor.b64  	%rd48275, %rd48274, %rd48273;
	mul.lo.s64 	%rd54830, %rd48275, 1099511628211;
	add.s64 	%rd54832, %rd54832, 2;
	add.s64 	%rd54831, %rd54831, 16;
	add.s64 	%rd48276, %rd2270, %rd54832;
	setp.eq.s64 	%p2365, %rd48276, 0;
	@%p2365 bra 	$L__BB8_1186;
	bra.uni 	$L__BB8_1185;
$L__BB8_1186:
	setp.eq.s64 	%p2366, %rd2267, 0;
	@%p2366 bra 	$L__BB8_1188;
	shl.b64 	%rd48277, %rd54832, 3;
	add.s64 	%rd48278, %rd2281, %rd48277;
	ld.u64 	%rd48279, [%rd48278];
	and.b64  	%rd48280, %rd48279, 255;
	xor.b64  	%rd48281, %rd48280, %rd54830;
	mul.lo.s64 	%rd48282, %rd48281, 1099511628211;
	shr.u64 	%rd48283, %rd48279, 8;
	and.b64  	%rd48284, %rd48283, 255;
	xor.b64  	%rd48285, %rd48284, %rd48282;
	mul.lo.s64 	%rd48286, %rd48285, 1099511628211;
	shr.u64 	%rd48287, %rd48279, 16;
	and.b64  	%rd48288, %rd48287, 255;
	xor.b64  	%rd48289, %rd48288, %rd48286;
	mul.lo.s64 	%rd48290, %rd48289, 1099511628211;
	shr.u64 	%rd48291, %rd48279, 24;
	and.b64  	%rd48292, %rd48291, 255;
	xor.b64  	%rd48293, %rd48292, %rd48290;
	mul.lo.s64 	%rd48294, %rd48293, 1099511628211;
	shr.u64 	%rd48295, %rd48279, 32;
	and.b64  	%rd48296, %rd48295, 255;
	xor.b64  	%rd48297, %rd48296, %rd48294;
	mul.lo.s64 	%rd48298, %rd48297, 1099511628211;
	shr.u64 	%rd48299, %rd48279, 40;
	and.b64  	%rd48300, %rd48299, 255;
	xor.b64  	%rd48301, %rd48300, %rd48298;
	mul.lo.s64 	%rd48302, %rd48301, 1099511628211;
	shr.u64 	%rd48303, %rd48279, 48;
	and.b64  	%rd48304, %rd48303, 255;
	xor.b64  	%rd48305, %rd48304, %rd48302;
	mul.lo.s64 	%rd48306, %rd48305, 1099511628211;
	shr.u64 	%rd48307, %rd48279, 56;
	xor.b64  	%rd48308, %rd48307, %rd48306;
	mul.lo.s64 	%rd54830, %rd48308, 1099511628211;
$L__BB8_1188:
	mov.b64 	%rd54836, -3750763034362895579;
	@%p2363 bra 	$L__BB8_1194;
	setp.eq.s64 	%p2368, %rd2264, 0;
	mov.b64 	%rd54836, -3750763034362895579;
	mov.b64 	%rd54837, 0;
	@%p2368 bra 	$L__BB8_1192;
	mov.b64 	%rd54836, -3750763034362895579;
	mov.b64 	%rd54834, 0;
$L__BB8_1191:
	shl.b64 	%rd48315, %rd54834, 3;
	add.s64 	%rd48316, %rd2280, %rd48315;
	ld.u64 	%rd48317, [%rd48316];
	and.b64  	%rd48318, %rd48317, 255;
	xor.b64  	%rd48319, %rd48318, %rd54836;
	mul.lo.s64 	%rd48320, %rd48319, 1099511628211;
	shr.u64 	%rd48321, %rd48317, 8;
	and.b64  	%rd48322, %rd48321, 255;
	xor.b64  	%rd48323, %rd48322, %rd48320;
	mul.lo.s64 	%rd48324, %rd48323, 1099511628211;
	shr.u64 	%rd48325, %rd48317, 16;
	and.b64  	%rd48326, %rd48325, 255;
	xor.b64  	%rd48327, %rd48326, %rd48324;
	mul.lo.s64 	%rd48328, %rd48327, 1099511628211;
	shr.u64 	%rd48329, %rd48317, 24;
	and.b64  	%rd48330, %rd48329, 255;
	xor.b64  	%rd48331, %rd48330, %rd48328;
	mul.lo.s64 	%rd48332, %rd48331, 1099511628211;
	shr.u64 	%rd48333, %rd48317, 32;
	and.b64  	%rd48334, %rd48333, 255;
	xor.b64  	%rd48335, %rd48334, %rd48332;
	mul.lo.s64 	%rd48336, %rd48335, 1099511628211;
	shr.u64 	%rd48337, %rd48317, 40;
	and.b64  	%rd48338, %rd48337, 255;
	xor.b64  	%rd48339, %rd48338, %rd48336;
	mul.lo.s64 	%rd48340, %rd48339, 1099511628211;
	shr.u64 	%rd48341, %rd48317, 48;
	and.b64  	%rd48342, %rd48341, 255;
	xor.b64  	%rd48343, %rd48342, %rd48340;
	mul.lo.s64 	%rd48344, %rd48343, 1099511628211;
	shr.u64 	%rd48345, %rd48317, 56;
	xor.b64  	%rd48346, %rd48345, %rd48344;
	mul.lo.s64 	%rd48347, %rd48346, 1099511628211;
	ld.u64 	%rd48348, [%rd48316+8];
	and.b64  	%rd48349, %rd48348, 255;
	xor.b64  	%rd48350, %rd48349, %rd48347;
	mul.lo.s64 	%rd48351, %rd48350, 1099511628211;
	shr.u64 	%rd48352, %rd48348, 8;
	and.b64  	%rd48353, %rd48352, 255;
	xor.b64  	%rd48354, %rd48353, %rd48351;
	mul.lo.s64 	%rd48355, %rd48354, 1099511628211;
	shr.u64 	%rd48356, %rd48348, 16;
	and.b64  	%rd48357, %rd48356, 255;
	xor.b64  	%rd48358, %rd48357, %rd48355;
	mul.lo.s64 	%rd48359, %rd48358, 1099511628211;
	shr.u64 	%rd48360, %rd48348, 24;
	and.b64  	%rd48361, %rd48360, 255;
	xor.b64  	%rd48362, %rd48361, %rd48359;
	mul.lo.s64 	%rd48363, %rd48362, 1099511628211;
	shr.u64 	%rd48364, %rd48348, 32;
	and.b64  	%rd48365, %rd48364, 255;
	xor.b64  	%rd48366, %rd48365, %rd48363;
	mul.lo.s64 	%rd48367, %rd48366, 1099511628211;
	shr.u64 	%rd48368, %rd48348, 40;
	and.b64  	%rd48369, %rd48368, 255;
	xor.b64  	%rd48370, %rd48369, %rd48367;
	mul.lo.s64 	%rd48371, %rd48370, 1099511628211;
	shr.u64 	%rd48372, %rd48348, 48;
	and.b64  	%rd48373, %rd48372, 255;
	xor.b64  	%rd48374, %rd48373, %rd48371;
	mul.lo.s64 	%rd48375, %rd48374, 1099511628211;
	shr.u64 	%rd48376, %rd48348, 56;
	xor.b64  	%rd48377, %rd48376, %rd48375;
	mul.lo.s64 	%rd54836, %rd48377, 1099511628211;
	add.s64 	%rd54834, %rd54834, 2;
	setp.ne.s64 	%p2369, %rd54834, %rd2268;
	mov.u64 	%rd54837, %rd2268;
	@%p2369 bra 	$L__BB8_1191;
$L__BB8_1192:
	setp.eq.s64 	%p2370, %rd2267, 0;
	@%p2370 bra 	$L__BB8_1194;
	shl.b64 	%rd48378, %rd54837, 3;
	add.s64 	%rd48379, %rd2280, %rd48378;
	ld.u64 	%rd48380, [%rd48379];
	and.b64  	%rd48381, %rd48380, 255;
	xor.b64  	%rd48382, %rd48381, %rd54836;
	mul.lo.s64 	%rd48383, %rd48382, 1099511628211;
	shr.u64 	%rd48384, %rd48380, 8;
	and.b64  	%rd48385, %rd48384, 255;
	xor.b64  	%rd48386, %rd48385, %rd48383;
	mul.lo.s64 	%rd48387, %rd48386, 1099511628211;
	shr.u64 	%rd48388, %rd48380, 16;
	and.b64  	%rd48389, %rd48388, 255;
	xor.b64  	%rd48390, %rd48389, %rd48387;
	mul.lo.s64 	%rd48391, %rd48390, 1099511628211;
	shr.u64 	%rd48392, %rd48380, 24;
	and.b64  	%rd48393, %rd48392, 255;
	xor.b64  	%rd48394, %rd48393, %rd48391;
	mul.lo.s64 	%rd48395, %rd48394, 1099511628211;
	shr.u64 	%rd48396, %rd48380, 32;
	and.b64  	%rd48397, %rd48396, 255;
	xor.b64  	%rd48398, %rd48397, %rd48395;
	mul.lo.s64 	%rd48399, %rd48398, 1099511628211;
	shr.u64 	%rd48400, %rd48380, 40;
	and.b64  	%rd48401, %rd48400, 255;
	xor.b64  	%rd48402, %rd48401, %rd48399;
	mul.lo.s64 	%rd48403, %rd48402, 1099511628211;
	shr.u64 	%rd48404, %rd48380, 48;
	and.b64  	%rd48405, %rd48404, 255;
	xor.b64  	%rd48406, %rd48405, %rd48403;
	mul.lo.s64 	%rd48407, %rd48406, 1099511628211;
	shr.u64 	%rd48408, %rd48380, 56;
	xor.b64  	%rd48409, %rd48408, %rd48407;
	mul.lo.s64 	%rd54836, %rd48409, 1099511628211;
$L__BB8_1194:
	setp.eq.s64 	%p2371, %rd54830, %rd54836;
	@%p2371 bra 	$L__BB8_1220;
	add.s64 	%rd2303, %rd2266, -1;
	mov.b64 	%rd54850, 0;
	@%p2363 bra 	$L__BB8_1207;
	setp.lt.u64 	%p2373, %rd2264, 7;
	mov.b64 	%rd54845, 0;
	mov.u64 	%rd54850, %rd54845;
	@%p2373 bra 	$L__BB8_1199;
	mov.b64 	%rd54851, 0;
	mov.u64 	%rd54850, %rd54851;
$L__BB8_1198:
	.pragma "nounroll";
	shl.b64 	%rd48414, %rd54851, 3;
	add.s64 	%rd48415, %rd2281, %rd48414;
	ld.u64 	%rd48416, [%rd48415];
	mad.lo.s64 	%rd48417, %rd48416, 2654435761, %rd54850;
	shl.b64 	%rd48418, %rd48417, 13;
	add.s64 	%rd48419, %rd48418, %rd48417;
	shr.u64 	%rd48420, %rd48419, 7;
	xor.b64  	%rd48421, %rd48420, %rd48419;
	shl.b64 	%rd48422, %rd48421, 3;
	add.s64 	%rd48423, %rd48422, %rd48421;
	shr.u64 	%rd48424, %rd48423, 17;
	xor.b64  	%rd48425, %rd48424, %rd48423;
	shl.b64 	%rd48426, %rd48425, 5;
	add.s64 	%rd48427, %rd48426, %rd48425;
	ld.u64 	%rd48428, [%rd48415+8];
	mad.lo.s64 	%rd48429, %rd48428, 2654435761, %rd48427;
	shl.b64 	%rd48430, %rd48429, 13;
	add.s64 	%rd48431, %rd48430, %rd48429;
	shr.u64 	%rd48432, %rd48431, 7;
	xor.b64  	%rd48433, %rd48432, %rd48431;
	shl.b64 	%rd48434, %rd48433, 3;
	add.s64 	%rd48435, %rd48434, %rd48433;
	shr.u64 	%rd48436, %rd48435, 17;
	xor.b64  	%rd48437, %rd48436, %rd48435;
	shl.b64 	%rd48438, %rd48437, 5;
	add.s64 	%rd48439, %rd48438, %rd48437;
	ld.u64 	%rd48440, [%rd48415+16];
	mad.lo.s64 	%rd48441, %rd48440, 2654435761, %rd48439;
	shl.b64 	%rd48442, %rd48441, 13;
	add.s64 	%rd48443, %rd48442, %rd48441;
	shr.u64 	%rd48444, %rd48443, 7;
	xor.b64  	%rd48445, %rd48444, %rd48443;
	shl.b64 	%rd48446, %rd48445, 3;
	add.s64 	%rd48447, %rd48446, %rd48445;
	shr.u64 	%rd48448, %rd48447, 17;
	xor.b64  	%rd48449, %rd48448, %rd48447;
	shl.b64 	%rd48450, %rd48449, 5;
	add.s64 	%rd48451, %rd48450, %rd48449;
	ld.u64 	%rd48452, [%rd48415+24];
	mad.lo.s64 	%rd48453, %rd48452, 2654435761, %rd48451;
	shl.b64 	%rd48454, %rd48453, 13;
	add.s64 	%rd48455, %rd48454, %rd48453;
	shr.u64 	%rd48456, %rd48455, 7;
	xor.b64  	%rd48457, %rd48456, %rd48455;
	shl.b64 	%rd48458, %rd48457, 3;
	add.s64 	%rd48459, %rd48458, %rd48457;
	shr.u64 	%rd48460, %rd48459, 17;
	xor.b64  	%rd48461, %rd48460, %rd48459;
	shl.b64 	%rd48462, %rd48461, 5;
	add.s64 	%rd48463, %rd48462, %rd48461;
	ld.u64 	%rd48464, [%rd48415+32];
	mad.lo.s64 	%rd48465, %rd48464, 2654435761, %rd48463;
	shl.b64 	%rd48466, %rd48465, 13;
	add.s64 	%rd48467, %rd48466, %rd48465;
	shr.u64 	%rd48468, %rd48467, 7;
	xor.b64  	%rd48469, %rd48468, %rd48467;
	shl.b64 	%rd48470, %rd48469, 3;
	add.s64 	%rd48471, %rd48470, %rd48469;
	shr.u64 	%rd48472, %rd48471, 17;
	xor.b64  	%rd48473, %rd48472, %rd48471;
	shl.b64 	%rd48474, %rd48473, 5;
	add.s64 	%rd48475, %rd48474, %rd48473;
	ld.u64 	%rd48476, [%rd48415+40];
	mad.lo.s64 	%rd48477, %rd48476, 2654435761, %rd48475;
	shl.b64 	%rd48478, %rd48477, 13;
	add.s64 	%rd48479, %rd48478, %rd48477;
	shr.u64 	%rd48480, %rd48479, 7;
	xor.b64  	%rd48481, %rd48480, %rd48479;
	shl.b64 	%rd48482, %rd48481, 3;
	add.s64 	%rd48483, %rd48482, %rd48481;
	shr.u64 	%rd48484, %rd48483, 17;
	xor.b64  	%rd48485, %rd48484, %rd48483;
	shl.b64 	%rd48486, %rd48485, 5;
	add.s64 	%rd48487, %rd48486, %rd48485;
	ld.u64 	%rd48488, [%rd48415+48];
	mad.lo.s64 	%rd48489, %rd48488, 2654435761, %rd48487;
	shl.b64 	%rd48490, %rd48489, 13;
	add.s64 	%rd48491, %rd48490, %rd48489;
	shr.u64 	%rd48492, %rd48491, 7;
	xor.b64  	%rd48493, %rd48492, %rd48491;
	shl.b64 	%rd48494, %rd48493, 3;
	add.s64 	%rd48495, %rd48494, %rd48493;
	shr.u64 	%rd48496, %rd48495, 17;
	xor.b64  	%rd48497, %rd48496, %rd48495;
	shl.b64 	%rd48498, %rd48497, 5;
	add.s64 	%rd48499, %rd48498, %rd48497;
	ld.u64 	%rd48500, [%rd48415+56];
	mad.lo.s64 	%rd48501, %rd48500, 2654435761, %rd48499;
	shl.b64 	%rd48502, %rd48501, 13;
	add.s64 	%rd48503, %rd48502, %rd48501;
	shr.u64 	%rd48504, %rd48503, 7;
	xor.b64  	%rd48505, %rd48504, %rd48503;
	shl.b64 	%rd48506, %rd48505, 3;
	add.s64 	%rd48507, %rd48506, %rd48505;
	shr.u64 	%rd48508, %rd48507, 17;
	xor.b64  	%rd48509, %rd48508, %rd48507;
	shl.b64 	%rd48510, %rd48509, 5;
	add.s64 	%rd54850, %rd48510, %rd48509;
	add.s64 	%rd54851, %rd54851, 8;
	setp.eq.s64 	%p2374, %rd54851, %rd2269;
	mov.u64 	%rd54845, %rd2269;
	@%p2374 bra 	$L__BB8_1199;
	bra.uni 	$L__BB8_1198;
$L__BB8_1199:
	setp.eq.s64 	%p2375, %rd2265, 0;
	@%p2375 bra 	$L__BB8_1207;
	setp.lt.u64 	%p2376, %rd2279, 3;
	@%p2376 bra 	$L__BB8_1202;
	shl.b64 	%rd48512, %rd54845, 3;
	add.s64 	%rd48513, %rd2281, %rd48512;
	ld.u64 	%rd48514, [%rd48513];
	mad.lo.s64 	%rd48515, %rd48514, 2654435761, %rd54850;
	shl.b64 	%rd48516, %rd48515, 13;
	add.s64 	%rd48517, %rd48516, %rd48515;
	shr.u64 	%rd48518, %rd48517, 7;
	xor.b64  	%rd48519, %rd48518, %rd48517;
	shl.b64 	%rd48520, %rd48519, 3;
	add.s64 	%rd48521, %rd48520, %rd48519;
	shr.u64 	%rd48522, %rd48521, 17;
	xor.b64  	%rd48523, %rd48522, %rd48521;
	shl.b64 	%rd48524, %rd48523, 5;
	add.s64 	%rd48525, %rd48524, %rd48523;
	ld.u64 	%rd48526, [%rd48513+8];
	mad.lo.s64 	%rd48527, %rd48526, 2654435761, %rd48525;
	shl.b64 	%rd48528, %rd48527, 13;
	add.s64 	%rd48529, %rd48528, %rd48527;
	shr.u64 	%rd48530, %rd48529, 7;
	xor.b64  	%rd48531, %rd48530, %rd48529;
	shl.b64 	%rd48532, %rd48531, 3;
	add.s64 	%rd48533, %rd48532, %rd48531;
	shr.u64 	%rd48534, %rd48533, 17;
	xor.b64  	%rd48535, %rd48534, %rd48533;
	shl.b64 	%rd48536, %rd48535, 5;
	add.s64 	%rd48537, %rd48536, %rd48535;
	ld.u64 	%rd48538, [%rd48513+16];
	mad.lo.s64 	%rd48539, %rd48538, 2654435761, %rd48537;
	shl.b64 	%rd48540, %rd48539, 13;
	add.s64 	%rd48541, %rd48540, %rd48539;
	shr.u64 	%rd48542, %rd48541, 7;
	xor.b64  	%rd48543, %rd48542, %rd48541;
	shl.b64 	%rd48544, %rd48543, 3;
	add.s64 	%rd48545, %rd48544, %rd48543;
	shr.u64 	%rd48546, %rd48545, 17;
	xor.b64  	%rd48547, %rd48546, %rd48545;
	shl.b64 	%rd48548, %rd48547, 5;
	add.s64 	%rd48549, %rd48548, %rd48547;
	ld.u64 	%rd48550, [%rd48513+24];
	mad.lo.s64 	%rd48551, %rd48550, 2654435761, %rd48549;
	shl.b64 	%rd48552, %rd48551, 13;
	add.s64 	%rd48553, %rd48552, %rd48551;
	shr.u64 	%rd48554, %rd48553, 7;
	xor.b64  	%rd48555, %rd48554, %rd48553;
	shl.b64 	%rd48556, %rd48555, 3;
	add.s64 	%rd48557, %rd48556, %rd48555;
	shr.u64 	%rd48558, %rd48557, 17;
	xor.b64  	%rd48559, %rd48558, %rd48557;
	shl.b64 	%rd48560, %rd48559, 5;
	add.s64 	%rd54850, %rd48560, %rd48559;
	add.s64 	%rd54845, %rd54845, 4;
$L__BB8_1202:
	setp.eq.s64 	%p2377, %rd2266, 0;
	@%p2377 bra 	$L__BB8_1207;
	setp.eq.s64 	%p2378, %rd2303, 0;
	@%p2378 bra 	$L__BB8_1205;
	shl.b64 	%rd48562, %rd54845, 3;
	add.s64 	%rd48563, %rd2281, %rd48562;
	ld.u64 	%rd48564, [%rd48563];
	mad.lo.s64 	%rd48565, %rd48564, 2654435761, %rd54850;
	shl.b64 	%rd48566, %rd48565, 13;
	add.s64 	%rd48567, %rd48566, %rd48565;
	shr.u64 	%rd48568, %rd48567, 7;
	xor.b64  	%rd48569, %rd48568, %rd48567;
	shl.b64 	%rd48570, %rd48569, 3;
	add.s64 	%rd48571, %rd48570, %rd48569;
	shr.u64 	%rd48572, %rd48571, 17;
	xor.b64  	%rd48573, %rd48572, %rd48571;
	shl.b64 	%rd48574, %rd48573, 5;
	add.s64 	%rd48575, %rd48574, %rd48573;
	ld.u64 	%rd48576, [%rd48563+8];
	mad.lo.s64 	%rd48577, %rd48576, 2654435761, %rd48575;
	shl.b64 	%rd48578, %rd48577, 13;
	add.s64 	%rd48579, %rd48578, %rd48577;
	shr.u64 	%rd48580, %rd48579, 7;
	xor.b64  	%rd48581, %rd48580, %rd48579;
	shl.b64 	%rd48582, %rd48581, 3;
	add.s64 	%rd48583, %rd48582, %rd48581;
	shr.u64 	%rd48584, %rd48583, 17;
	xor.b64  	%rd48585, %rd48584, %rd48583;
	shl.b64 	%rd48586, %rd48585, 5;
	add.s64 	%rd54850, %rd48586, %rd48585;
	add.s64 	%rd54845, %rd54845, 2;
$L__BB8_1205:
	setp.eq.s64 	%p2379, %rd2267, 0;
	@%p2379 bra 	$L__BB8_1207;
	shl.b64 	%rd48587, %rd54845, 3;
	add.s64 	%rd48588, %rd2281, %rd48587;
	ld.u64 	%rd48589, [%rd48588];
	mad.lo.s64 	%rd48590, %rd48589, 2654435761, %rd54850;
	shl.b64 	%rd48591, %rd48590, 13;
	add.s64 	%rd48592, %rd48591, %rd48590;
	shr.u64 	%rd48593, %rd48592, 7;
	xor.b64  	%rd48594, %rd48593, %rd48592;
	shl.b64 	%rd48595, %rd48594, 3;
	add.s64 	%rd48596, %rd48595, %rd48594;
	shr.u64 	%rd48597, %rd48596, 17;
	xor.b64  	%rd48598, %rd48597, %rd48596;
	shl.b64 	%rd48599, %rd48598, 5;
	add.s64 	%rd54850, %rd48599, %rd48598;
$L__BB8_1207:
	mov.b64 	%rd54864, 0;
	@%p2363 bra 	$L__BB8_1219;
	setp.lt.u64 	%p2381, %rd2264, 7;
	mov.b64 	%rd54859, 0;
	mov.u64 	%rd54864, %rd54859;
	@%p2381 bra 	$L__BB8_1211;
	mov.b64 	%rd54853, 0;
	mov.u64 	%rd54864, %rd54853;
$L__BB8_1210:
	.pragma "nounroll";
	shl.b64 	%rd48604, %rd54853, 3;
	add.s64 	%rd48605, %rd2280, %rd48604;
	ld.u64 	%rd48606, [%rd48605];
	mad.lo.s64 	%rd48607, %rd48606, 2654435761, %rd54864;
	shl.b64 	%rd48608, %rd48607, 13;
	add.s64 	%rd48609, %rd48608, %rd48607;
	shr.u64 	%rd48610, %rd48609, 7;
	xor.b64  	%rd48611, %rd48610, %rd48609;
	shl.b64 	%rd48612, %rd48611, 3;
	add.s64 	%rd48613, %rd48612, %rd48611;
	shr.u64 	%rd48614, %rd48613, 17;
	xor.b64  	%rd48615, %rd48614, %rd48613;
	shl.b64 	%rd48616, %rd48615, 5;
	add.s64 	%rd48617, %rd48616, %rd48615;
	ld.u64 	%rd48618, [%rd48605+8];
	mad.lo.s64 	%rd48619, %rd48618, 2654435761, %rd48617;
	shl.b64 	%rd48620, %rd48619, 13;
	add.s64 	%rd48621, %rd48620, %rd48619;
	shr.u64 	%rd48622, %rd48621, 7;
	xor.b64  	%rd48623, %rd48622, %rd48621;
	shl.b64 	%rd48624, %rd48623, 3;
	add.s64 	%rd48625, %rd48624, %rd48623;
	shr.u64 	%rd48626, %rd48625, 17;
	xor.b64  	%rd48627, %rd48626, %rd48625;
	shl.b64 	%rd48628, %rd48627, 5;
	add.s64 	%rd48629, %rd48628, %rd48627;
	ld.u64 	%rd48630, [%rd48605+16];
	mad.lo.s64 	%rd48631, %rd48630, 2654435761, %rd48629;
	shl.b64 	%rd48632, %rd48631, 13;
	add.s64 	%rd48633, %rd48632, %rd48631;
	shr.u64 	%rd48634, %rd48633, 7;
	xor.b64  	%rd48635, %rd48634, %rd48633;
	shl.b64 	%rd48636, %rd48635, 3;
	add.s64 	%rd48637, %rd48636, %rd48635;
	shr.u64 	%rd48638, %rd48637, 17;
	xor.b64  	%rd48639, %rd48638, %rd48637;
	shl.b64 	%rd48640, %rd48639, 5;
	add.s64 	%rd48641, %rd48640, %rd48639;
	ld.u64 	%rd48642, [%rd48605+24];
	mad.lo.s64 	%rd48643, %rd48642, 2654435761, %rd48641;
	shl.b64 	%rd48644, %rd48643, 13;
	add.s64 	%rd48645, %rd48644, %rd48643;
	shr.u64 	%rd48646, %rd48645, 7;
	xor.b64  	%rd48647, %rd48646, %rd48645;
	shl.b64 	%rd48648, %rd48647, 3;
	add.s64 	%rd48649, %rd48648, %rd48647;
	shr.u64 	%rd48650, %rd48649, 17;
	xor.b64  	%rd48651, %rd48650, %rd48649;
	shl.b64 	%rd48652, %rd48651, 5;
	add.s64 	%rd48653, %rd48652, %rd48651;
	ld.u64 	%rd48654, [%rd48605+32];
	mad.lo.s64 	%rd48655, %rd48654, 2654435761, %rd48653;
	shl.b64 	%rd48656, %rd48655, 13;
	add.s64 	%rd48657, %rd48656, %rd48655;
	shr.u64 	%rd48658, %rd48657, 7;
	xor.b64  	%rd48659, %rd48658, %rd48657;
	shl.b64 	%rd48660, %rd48659, 3;
	add.s64 	%rd48661, %rd48660, %rd48659;
	shr.u64 	%rd48662, %rd48661, 17;
	xor.b64  	%rd48663, %rd48662, %rd48661;
	shl.b64 	%rd48664, %rd48663, 5;
	add.s64 	%rd48665, %rd48664, %rd48663;
	ld.u64 	%rd48666, [%rd48605+40];
	mad.lo.s64 	%rd48667, %rd48666, 2654435761, %rd48665;
	shl.b64 	%rd48668, %rd48667, 13;
	add.s64 	%rd48669, %rd48668, %rd48667;
	shr.u64 	%rd48670, %rd48669, 7;
	xor.b64  	%rd48671, %rd48670, %rd48669;
	shl.b64 	%rd48672, %rd48671, 3;
	add.s64 	%rd48673, %rd48672, %rd48671;
	shr.u64 	%rd48674, %rd48673, 17;
	xor.b64  	%rd48675, %rd48674, %rd48673;
	shl.b64 	%rd48676, %rd48675, 5;
	add.s64 	%rd48677, %rd48676, %rd48675;
	ld.u64 	%rd48678, [%rd48605+48];
	mad.lo.s64 	%rd48679, %rd48678, 2654435761, %rd48677;
	shl.b64 	%rd48680, %rd48679, 13;
	add.s64 	%rd48681, %rd48680, %rd48679;
	shr.u64 	%rd48682, %rd48681, 7;
	xor.b64  	%rd48683, %rd48682, %rd48681;
	shl.b64 	%rd48684, %rd48683, 3;
	add.s64 	%rd48685, %rd48684, %rd48683;
	shr.u64 	%rd48686, %rd48685, 17;
	xor.b64  	%rd48687, %rd48686, %rd48685;
	shl.b64 	%rd48688, %rd48687, 5;
	add.s64 	%rd48689, %rd48688, %rd48687;
	ld.u64 	%rd48690, [%rd48605+56];
	mad.lo.s64 	%rd48691, %rd48690, 2654435761, %rd48689;
	shl.b64 	%rd48692, %rd48691, 13;
	add.s64 	%rd48693, %rd48692, %rd48691;
	shr.u64 	%rd48694, %rd48693, 7;
	xor.b64  	%rd48695, %rd48694, %rd48693;
	shl.b64 	%rd48696, %rd48695, 3;
	add.s64 	%rd48697, %rd48696, %rd48695;
	shr.u64 	%rd48698, %rd48697, 17;
	xor.b64  	%rd48699, %rd48698, %rd48697;
	shl.b64 	%rd48700, %rd48699, 5;
	add.s64 	%rd54864, %rd48700, %rd48699;
	add.s64 	%rd54853, %rd54853, 8;
	setp.ne.s64 	%p2382, %rd54853, %rd2269;
	mov.u64 	%rd54859, %rd2269;
	@%p2382 bra 	$L__BB8_1210;
$L__BB8_1211:
	setp.eq.s64 	%p2383, %rd2265, 0;
	@%p2383 bra 	$L__BB8_1219;
	setp.lt.u64 	%p2384, %rd2279, 3;
	@%p2384 bra 	$L__BB8_1214;
	shl.b64 	%rd48702, %rd54859, 3;
	add.s64 	%rd48703, %rd2280, %rd48702;
	ld.u64 	%rd48704, [%rd48703];
	mad.lo.s64 	%rd48705, %rd48704, 2654435761, %rd54864;
	shl.b64 	%rd48706, %rd48705, 13;
	add.s64 	%rd48707, %rd48706, %rd48705;
	shr.u64 	%rd48708, %rd48707, 7;
	xor.b64  	%rd48709, %rd48708, %rd48707;
	shl.b64 	%rd48710, %rd48709, 3;
	add.s64 	%rd48711, %rd48710, %rd48709;
	shr.u64 	%rd48712, %rd48711, 17;
	xor.b64  	%rd48713, %rd48712, %rd48711;
	shl.b64 	%rd48714, %rd48713, 5;
	add.s64 	%rd48715, %rd48714, %rd48713;
	ld.u64 	%rd48716, [%rd48703+8];
	mad.lo.s64 	%rd48717, %rd48716, 2654435761, %rd48715;
	shl.b64 	%rd48718, %rd48717, 13;
	add.s64 	%rd48719, %rd48718, %rd48717;
	shr.u64 	%rd48720, %rd48719, 7;
	xor.b64  	%rd48721, %rd48720, %rd48719;
	shl.b64 	%rd48722, %rd48721, 3;
	add.s64 	%rd48723, %rd48722, %rd48721;
	shr.u64 	%rd48724, %rd48723, 17;
	xor.b64  	%rd48725, %rd48724, %rd48723;
	shl.b64 	%rd48726, %rd48725, 5;
	add.s64 	%rd48727, %rd48726, %rd48725;
	ld.u64 	%rd48728, [%rd48703+16];
	mad.lo.s64 	%rd48729, %rd48728, 2654435761, %rd48727;
	shl.b64 	%rd48730, %rd48729, 13;
	add.s64 	%rd48731, %rd48730, %rd48729;
	shr.u64 	%rd48732, %rd48731, 7;
	xor.b64  	%rd48733, %rd48732, %rd48731;
	shl.b64 	%rd48734, %rd48733, 3;
	add.s64 	%rd48735, %rd48734, %rd48733;
	shr.u64 	%rd48736, %rd48735, 17;
	xor.b64  	%rd48737, %rd48736, %rd48735;
	shl.b64 	%rd48738, %rd48737, 5;
	add.s64 	%rd48739, %rd48738, %rd48737;
	ld.u64 	%rd48740, [%rd48703+24];
	mad.lo.s64 	%rd48741, %rd48740, 2654435761, %rd48739;
	shl.b64 	%rd48742, %rd48741, 13;
	add.s64 	%rd48743, %rd48742, %rd48741;
	shr.u64 	%rd48744, %rd48743, 7;
	xor.b64  	%rd48745, %rd48744, %rd48743;
	shl.b64 	%rd48746, %rd48745, 3;
	add.s64 	%rd48747, %rd48746, %rd48745;
	shr.u64 	%rd48748, %rd48747, 17;
	xor.b64  	%rd48749, %rd48748, %rd48747;
	shl.b64 	%rd48750, %rd48749, 5;
	add.s64 	%rd54864, %rd48750, %rd48749;
	add.s64 	%rd54859, %rd54859, 4;
$L__BB8_1214:
	setp.eq.s64 	%p2385, %rd2266, 0;
	@%p2385 bra 	$L__BB8_1219;
	setp.eq.s64 	%p2386, %rd2303, 0;
	@%p2386 bra 	$L__BB8_1217;
	shl.b64 	%rd48752, %rd54859, 3;
	add.s64 	%rd48753, %rd2280, %rd48752;
	ld.u64 	%rd48754, [%rd48753];
	mad.lo.s64 	%rd48755, %rd48754, 2654435761, %rd54864;
	shl.b64 	%rd48756, %rd48755, 13;
	add.s64 	%rd48757, %rd48756, %rd48755;
	shr.u64 	%rd48758, %rd48757, 7;
	xor.b64  	%rd48759, %rd48758, %rd48757;
	shl.b64 	%rd48760, %rd48759, 3;
	add.s64 	%rd48761, %rd48760, %rd48759;
	shr.u64 	%rd48762, %rd48761, 17;
	xor.b64  	%rd48763, %rd48762, %rd48761;
	shl.b64 	%rd48764, %rd48763, 5;
	add.s64 	%rd48765, %rd48764, %rd48763;
	ld.u64 	%rd48766, [%rd48753+8];
	mad.lo.s64 	%rd48767, %rd48766, 2654435761, %rd48765;
	shl.b64 	%rd48768, %rd48767, 13;
	add.s64 	%rd48769, %rd48768, %rd48767;
	shr.u64 	%rd48770, %rd48769, 7;
	xor.b64  	%rd48771, %rd48770, %rd48769;
	shl.b64 	%rd48772, %rd48771, 3;
	add.s64 	%rd48773, %rd48772, %rd48771;
	shr.u64 	%rd48774, %rd48773, 17;
	xor.b64  	%rd48775, %rd48774, %rd48773;
	shl.b64 	%rd48776, %rd48775, 5;
	add.s64 	%rd54864, %rd48776, %rd48775;
	add.s64 	%rd54859, %rd54859, 2;
$L__BB8_1217:
	setp.eq.s64 	%p2387, %rd2267, 0;
	@%p2387 bra 	$L__BB8_1219;
	shl.b64 	%rd48777, %rd54859, 3;
	add.s64 	%rd48778, %rd2280, %rd48777;
	ld.u64 	%rd48779, [%rd48778];
	mad.lo.s64 	%rd48780, %rd48779, 2654435761, %rd54864;
	shl.b64 	%rd48781, %rd48780, 13;
	add.s64 	%rd48782, %rd48781, %rd48780;
	shr.u64 	%rd48783, %rd48782, 7;
	xor.b64  	%rd48784, %rd48783, %rd48782;
	shl.b64 	%rd48785, %rd48784, 3;
	add.s64 	%rd48786, %rd48785, %rd48784;
	shr.u64 	%rd48787, %rd48786, 17;
	xor.b64  	%rd48788, %rd48787, %rd48786;
	shl.b64 	%rd48789, %rd48788, 5;
	add.s64 	%rd54864, %rd48789, %rd48788;
$L__BB8_1219:
	setp.ge.u64 	%p2698, %rd54850, %rd54864;
	bra.uni 	$L__BB8_1224;
$L__BB8_1220:
	setp.eq.s32 	%p2389, %r1, 0;
	mov.pred 	%p2388, -1;
	mov.pred 	%p2698, %p2388;
	@%p2389 bra 	$L__BB8_1224;
	mov.b64 	%rd54840, 0;
$L__BB8_1222:
	shl.b64 	%rd48791, %rd54840, 3;
	add.s64 	%rd48792, %rd2281, %rd48791;
	ld.u64 	%rd2305, [%rd48792];
	add.s64 	%rd48793, %rd2280, %rd48791;
	ld.u64 	%rd2306, [%rd48793];
	setp.lt.u64 	%p2391, %rd2305, %rd2306;
	mov.pred 	%p2698, 0;
	@%p2391 bra 	$L__BB8_1224;
	setp.le.u64 	%p2393, %rd2305, %rd2306;
	add.s64 	%rd54840, %rd54840, 1;
	setp.lt.u64 	%p2394, %rd54840, %rd13;
	and.pred  	%p2395, %p2393, %p2394;
	mov.pred 	%p2698, %p2388;
	@%p2395 bra 	$L__BB8_1222;
$L__BB8_1224:
	add.s32 	%r398, %r28, 1;
	selp.b32 	%r464, %r398, %r464, %p2698;
	selp.b32 	%r462, %r462, %r28, %p2698;
	setp.lt.s32 	%p2396, %r464, %r462;
	@%p2396 bra 	$L__BB8_1182;
$L__BB8_1225:
	add.s32 	%r32, %r464, %r20;
	add.s32 	%r399, %r21, %r19;
	sub.s32 	%r33, %r399, %r464;
	shl.b32 	%r400, %r32, 3;
	mov.u32 	%r401, _ZZN3cub18CUB_300001_SM_10006detail10merge_sort30DeviceMergeSortBlockSortKernelINS2_10policy_hubIPPmE9Policy600ES6_PNS0_8NullTypeES6_SA_m18tuple_indexed_lessS5_S9_EEvbT0_T1_T2_T3_T4_PT6_PT7_T5_NS1_7vsmem_tEE19static_temp_storage;
	add.s32 	%r402, %r401, %r400;
	ld.shared.u64 	%rd54950, [%r402];
	shl.b32 	%r403, %r33, 3;
	add.s32 	%r404, %r401, %r403;
	ld.shared.u64 	%rd54906, [%r404];
	setp.ge.s32 	%p2398, %r33, %r22;
	mov.pred 	%p2397, 0;
	mov.pred 	%p2699, %p2397;
	@%p2398 bra 	$L__BB8_1269;
	setp.ge.s32 	%p2400, %r32, %r21;
	mov.pred 	%p2399, -1;
	mov.pred 	%p2699, %p2399;
	@%p2400 bra 	$L__BB8_1269;
	setp.eq.s64 	%p2401, %rd2, 0;
	mov.b64 	%rd54868, -3750763034362895579;
	@%p2401 bra 	$L__BB8_1233;
	setp.eq.s64 	%p2402, %rd2264, 0;
	mov.b64 	%rd54868, -3750763034362895579;
	mov.b64 	%rd54869, 0;
	@%p2402 bra 	$L__BB8_1231;
	mov.b64 	%rd54868, -3750763034362895579;
	mov.b64 	%rd54869, 0;
	mov.u64 	%rd54871, %rd54869;
$L__BB8_1230:
	shl.b64 	%rd48801, %rd54869, 3;
	add.s64 	%rd48802, %rd54906, %rd48801;
	ld.u64 	%rd48803, [%rd48802];
	and.b64  	%rd48804, %rd48803, 255;
	xor.b64  	%rd48805, %rd48804, %rd54868;
	mul.lo.s64 	%rd48806, %rd48805, 1099511628211;
	shr.u64 	%rd48807, %rd48803, 8;
	and.b64  	%rd48808, %rd48807, 255;
	xor.b64  	%rd48809, %rd48808, %rd48806;
	mul.lo.s64 	%rd48810, %rd48809, 1099511628211;
	shr.u64 	%rd48811, %rd48803, 16;
	and.b64  	%rd48812, %rd48811, 255;
	xor.b64  	%rd48813, %rd48812, %rd48810;
	mul.lo.s64 	%rd48814, %rd48813, 1099511628211;
	shr.u64 	%rd48815, %rd48803, 24;
	and.b64  	%rd48816, %rd48815, 255;
	xor.b64  	%rd48817, %rd48816, %rd48814;
	mul.lo.s64 	%rd48818, %rd48817, 1099511628211;
	shr.u64 	%rd48819, %rd48803, 32;
	and.b64  	%rd48820, %rd48819, 255;
	xor.b64  	%rd48821, %rd48820, %rd48818;
	mul.lo.s64 	%rd48822, %rd48821, 1099511628211;
	shr.u64 	%rd48823, %rd48803, 40;
	and.b64  	%rd48824, %rd48823, 255;
	xor.b64  	%rd48825, %rd48824, %rd48822;
	mul.lo.s64 	%rd48826, %rd48825, 1099511628211;
	shr.u64 	%rd48827, %rd48803, 48;
	and.b64  	%rd48828, %rd48827, 255;
	xor.b64  	%rd48829, %rd48828, %rd48826;
	mul.lo.s64 	%rd48830, %rd48829, 1099511628211;
	shr.u64 	%rd48831, %rd48803, 56;
	xor.b64  	%rd48832, %rd48831, %rd48830;
	mul.lo.s64 	%rd48833, %rd48832, 1099511628211;
	ld.u64 	%rd48834, [%rd48802+8];
	and.b64  	%rd48835, %rd48834, 255;
	xor.b64  	%rd48836, %rd48835, %rd48833;
	mul.lo.s64 	%rd48837, %rd48836, 1099511628211;
	shr.u64 	%rd48838, %rd48834, 8;
	and.b64  	%rd48839, %rd48838, 255;
	xor.b64  	%rd48840, %rd48839, %rd48837;
	mul.lo.s64 	%rd48841, %rd48840, 1099511628211;
	shr.u64 	%rd48842, %rd48834, 16;
	and.b64  	%rd48843, %rd48842, 255;
	xor.b64  	%rd48844, %rd48843, %rd48841;
	mul.lo.s64 	%rd48845, %rd48844, 1099511628211;
	shr.u64 	%rd48846, %rd48834, 24;
	and.b64  	%rd48847, %rd48846, 255;
	xor.b64  	%rd48848, %rd48847, %rd48845;
	mul.lo.s64 	%rd48849, %rd48848, 1099511628211;
	shr.u64 	%rd48850, %rd48834, 32;
	and.b64  	%rd48851, %rd48850, 255;
	xor.b64  	%rd48852, %rd48851, %rd48849;
	mul.lo.s64 	%rd48853, %rd48852, 1099511628211;
	shr.u64 	%rd48854, %rd48834, 40;
	and.b64  	%rd48855, %rd48854, 255;
	xor.b64  	%rd48856, %rd48855, %rd48853;
	mul.lo.s64 	%rd48857, %rd48856, 1099511628211;
	shr.u64 	%rd48858, %rd48834, 48;
	and.b64  	%rd48859, %rd48858, 255;
	xor.b64  	%rd48860, %rd48859, %rd48857;
	mul.lo.s64 	%rd48861, %rd48860, 1099511628211;
	shr.u64 	%rd48862, %rd48834, 56;
	xor.b64  	%rd48863, %rd48862, %rd48861;
	mul.lo.s64 	%rd54868, %rd48863, 1099511628211;
	add.s64 	%rd54869, %rd54869, 2;
	add.s64 	%rd54871, %rd54871, 2;
	setp.eq.s64 	%p2403, %rd54871, %rd2268;
	@%p2403 bra 	$L__BB8_1231;
	bra.uni 	$L__BB8_1230;
$L__BB8_1231:
	setp.eq.s64 	%p2404, %rd2267, 0;
	@%p2404 bra 	$L__BB8_1233;
	shl.b64 	%rd48864, %rd54869, 3;
	add.s64 	%rd48865, %rd54906, %rd48864;
	ld.u64 	%rd48866, [%rd48865];
	and.b64  	%rd48867, %rd48866, 255;
	xor.b64  	%rd48868, %rd48867, %rd54868;
	mul.lo.s64 	%rd48869, %rd48868, 1099511628211;
	shr.u64 	%rd48870, %rd48866, 8;
	and.b64  	%rd48871, %rd48870, 255;
	xor.b64  	%rd48872, %rd48871, %rd48869;
	mul.lo.s64 	%rd48873, %rd48872, 1099511628211;
	shr.u64 	%rd48874, %rd48866, 16;
	and.b64  	%rd48875, %rd48874, 255;
	xor.b64  	%rd48876, %rd48875, %rd48873;
	mul.lo.s64 	%rd48877, %rd48876, 1099511628211;
	shr.u64 	%rd48878, %rd48866, 24;
	and.b64  	%rd48879, %rd48878, 255;
	xor.b64  	%rd48880, %rd48879, %rd48877;
	mul.lo.s64 	%rd48881, %rd48880, 1099511628211;
	shr.u64 	%rd48882, %rd48866, 32;
	and.b64  	%rd48883, %rd48882, 255;
	xor.b64  	%rd48884, %rd48883, %rd48881;
	mul.lo.s64 	%rd48885, %rd48884, 1099511628211;
	shr.u64 	%rd48886, %rd48866, 40;
	and.b64  	%rd48887, %rd48886, 255;
	xor.b64  	%rd48888, %rd48887, %rd48885;
	mul.lo.s64 	%rd48889, %rd48888, 1099511628211;
	shr.u64 	%rd48890, %rd48866, 48;
	and.b64  	%rd48891, %rd48890, 255;
	xor.b64  	%rd48892, %rd48891, %rd48889;
	mul.lo.s64 	%rd48893, %rd48892, 1099511628211;
	shr.u64 	%rd48894, %rd48866, 56;
	xor.b64  	%rd48895, %rd48894, %rd48893;
	mul.lo.s64 	%rd54868, %rd48895, 1099511628211;
$L__BB8_1233:
	mov.b64 	%rd54875, -3750763034362895579;
	@%p2401 bra 	$L__BB8_1239;
	setp.eq.s64 	%p2406, %rd2264, 0;
	mov.b64 	%rd54875, -3750763034362895579;
	mov.b64 	%rd54876, 0;
	@%p2406 bra 	$L__BB8_1237;
	mov.b64 	%rd54875, -3750763034362895579;
	mov.b64 	%rd54876, 0;
	mov.u64 	%rd54874, %rd54876;
$L__BB8_1236:
	shl.b64 	%rd48902, %rd54876, 3;
	add.s64 	%rd48903, %rd54950, %rd48902;
	ld.u64 	%rd48904, [%rd48903];
	and.b64  	%rd48905, %rd48904, 255;
	xor.b64  	%rd48906, %rd48905, %rd54875;
	mul.lo.s64 	%rd48907, %rd48906, 1099511628211;
	shr.u64 	%rd48908, %rd48904, 8;
	and.b64  	%rd48909, %rd48908, 255;
	xor.b64  	%rd48910, %rd48909, %rd48907;
	mul.lo.s64 	%rd48911, %rd48910, 1099511628211;
	shr.u64 	%rd48912, %rd48904, 16;
	and.b64  	%rd48913, %rd48912, 255;
	xor.b64  	%rd48914, %rd48913, %rd48911;
	mul.lo.s64 	%rd48915, %rd48914, 1099511628211;
	shr.u64 	%rd48916, %rd48904, 24;
	and.b64  	%rd48917, %rd48916, 255;
	xor.b64  	%rd48918, %rd48917, %rd48915;
	mul.lo.s64 	%rd48919, %rd48918, 1099511628211;
	shr.u64 	%rd48920, %rd48904, 32;
	and.b64  	%rd48921, %rd48920, 255;
	xor.b64  	%rd48922, %rd48921, %rd48919;
	mul.lo.s64 	%rd48923, %rd48922, 1099511628211;
	shr.u64 	%rd48924, %rd48904, 40;
	and.b64  	%rd48925, %rd48924, 255;
	xor.b64  	%rd48926, %rd48925, %rd48923;
	mul.lo.s64 	%rd48927, %rd48926, 1099511628211;
	shr.u64 	%rd48928, %rd48904, 48;
	and.b64  	%rd48929, %rd48928, 255;
	xor.b64  	%rd48930, %rd48929, %rd48927;
	mul.lo.s64 	%rd48931, %rd48930, 1099511628211;
	shr.u64 	%rd48932, %rd48904, 56;
	xor.b64  	%rd48933, %rd48932, %rd48931;
	mul.lo.s64 	%rd48934, %rd48933, 1099511628211;
	ld.u64 	%rd48935, [%rd48903+8];
	and.b64  	%rd48936, %rd48935, 255;
	xor.b64  	%rd48937, %rd48936, %rd48934;
	mul.lo.s64 	%rd48938, %rd48937, 1099511628211;
	shr.u64 	%rd48939, %rd48935, 8;
	and.b64  	%rd48940, %rd48939, 255;
	xor.b64  	%rd48941, %rd48940, %rd48938;
	mul.lo.s64 	%rd48942, %rd48941, 1099511628211;
	shr.u64 	%rd48943, %rd48935, 16;
	and.b64  	%rd48944, %rd48943, 255;
	xor.b64  	%rd48945, %rd48944, %rd48942;
	mul.lo.s64 	%rd48946, %rd48945, 1099511628211;
	shr.u64 	%rd48947, %rd48935, 24;
	and.b64  	%rd48948, %rd48947, 255;
	xor.b64  	%rd48949, %rd48948, %rd48946;
	mul.lo.s64 	%rd48950, %rd48949, 1099511628211;
	shr.u64 	%rd48951, %rd48935, 32;
	and.b64  	%rd48952, %rd48951, 255;
	xor.b64  	%rd48953, %rd48952, %rd48950;
	mul.lo.s64 	%rd48954, %rd48953, 1099511628211;
	shr.u64 	%rd48955, %rd48935, 40;
	and.b64  	%rd48956, %rd48955, 255;
	xor.b64  	%rd48957, %rd48956, %rd48954;
	mul.lo.s64 	%rd48958, %rd48957, 1099511628211;
	shr.u64 	%rd48959, %rd48935, 48;
	and.b64  	%rd48960, %rd48959, 255;
	xor.b64  	%rd48961, %rd48960, %rd48958;
	mul.lo.s64 	%rd48962, %rd48961, 1099511628211;
	shr.u64 	%rd48963, %rd48935, 56;
	xor.b64  	%rd48964, %rd48963, %rd48962;
	mul.lo.s64 	%rd54875, %rd48964, 1099511628211;
	add.s64 	%rd54876, %rd54876, 2;
	add.s64 	%rd54874, %rd54874, 2;
	setp.ne.s64 	%p2407, %rd54874, %rd2268;
	@%p2407 bra 	$L__BB8_1236;
$L__BB8_1237:
	setp.eq.s64 	%p2408, %rd2267, 0;
	@%p2408 bra 	$L__BB8_1239;
	shl.b64 	%rd48965, %rd54876, 3;
	add.s64 	%rd48966, %rd54950, %rd48965;
	ld.u64 	%rd48967, [%rd48966];
	and.b64  	%rd48968, %rd48967, 255;
	xor.b64  	%rd48969, %rd48968, %rd54875;
	mul.lo.s64 	%rd48970, %rd48969, 1099511628211;
	shr.u64 	%rd48971, %rd48967, 8;
	and.b64  	%rd48972, %rd48971, 255;
	xor.b64  	%rd48973, %rd48972, %rd48970;
	mul.lo.s64 	%rd48974, %rd48973, 1099511628211;
	shr.u64 	%rd48975, %rd48967, 16;
	and.b64  	%rd48976, %rd48975, 255;
	xor.b64  	%rd48977, %rd48976, %rd48974;
	mul.lo.s64 	%rd48978, %rd48977, 1099511628211;
	shr.u64 	%rd48979, %rd48967, 24;
	and.b64  	%rd48980, %rd48979, 255;
	xor.b64  	%rd48981, %rd48980, %rd48978;
	mul.lo.s64 	%rd48982, %rd48981, 1099511628211;
	shr.u64 	%rd48983, %rd48967, 32;
	and.b64  	%rd48984, %rd48983, 255;
	xor.b64  	%rd48985, %rd48984, %rd48982;
	mul.lo.s64 	%rd48986, %rd48985, 1099511628211;
	shr.u64 	%rd48987, %rd48967, 40;
	and.b64  	%rd48988, %rd48987, 255;
	xor.b64  	%rd48989, %rd48988, %rd48986;
	mul.lo.s64 	%rd48990, %rd48989, 1099511628211;
	shr.u64 	%rd48991, %rd48967, 48;
	and.b64  	%rd48992, %rd48991, 255;
	xor.b64  	%rd48993, %rd48992, %rd48990;
	mul.lo.s64 	%rd48994, %rd48993, 1099511628211;
	shr.u64 	%rd48995, %rd48967, 56;
	xor.b64  	%rd48996, %rd48995, %rd48994;
	mul.lo.s64 	%rd54875, %rd48996, 1099511628211;
$L__BB8_1239:
	setp.eq.s64 	%p2409, %rd54868, %rd54875;
	@%p2409 bra 	$L__BB8_1265;
	add.s64 	%rd2370, %rd2266, -1;
	mov.b64 	%rd54889, 0;
	@%p2401 bra 	$L__BB8_1252;
	setp.lt.u64 	%p2411, %rd2264, 7;
	mov.b64 	%rd54890, 0;
	mov.u64 	%rd54889, %rd54890;
	@%p2411 bra 	$L__BB8_1244;
	mov.b64 	%rd54890, 0;
	mov.u64 	%rd54892, %rd54890;
$L__BB8_1243:
	.pragma "nounroll";
	shl.b64 	%rd49001, %rd54890, 3;
	add.s64 	%rd49002, %rd54906, %rd49001;
	ld.u64 	%rd49003, [%rd49002];
	mad.lo.s64 	%rd49004, %rd49003, 2654435761, %rd54889;
	shl.b64 	%rd49005, %rd49004, 13;
	add.s64 	%rd49006, %rd49005, %rd49004;
	shr.u64 	%rd49007, %rd49006, 7;
	xor.b64  	%rd49008, %rd49007, %rd49006;
	shl.b64 	%rd49009, %rd49008, 3;
	add.s64 	%rd49010, %rd49009, %rd49008;
	shr.u64 	%rd49011, %rd49010, 17;
	xor.b64  	%rd49012, %rd49011, %rd49010;
	shl.b64 	%rd49013, %rd49012, 5;
	add.s64 	%rd49014, %rd49013, %rd49012;
	ld.u64 	%rd49015, [%rd49002+8];
	mad.lo.s64 	%rd49016, %rd49015, 2654435761, %rd49014;
	shl.b64 	%rd49017, %rd49016, 13;
	add.s64 	%rd49018, %rd49017, %rd49016;
	shr.u64 	%rd49019, %rd49018, 7;
	xor.b64  	%rd49020, %rd49019, %rd49018;
	shl.b64 	%rd49021, %rd49020, 3;
	add.s64 	%rd49022, %rd49021, %rd49020;
	shr.u64 	%rd49023, %rd49022, 17;
	xor.b64  	%rd49024, %rd49023, %rd49022;
	shl.b64 	%rd49025, %rd49024, 5;
	add.s64 	%rd49026, %rd49025, %rd49024;
	ld.u64 	%rd49027, [%rd49002+16];
	mad.lo.s64 	%rd49028, %rd49027, 2654435761, %rd49026;
	shl.b64 	%rd49029, %rd49028, 13;
	add.s64 	%rd49030, %rd49029, %rd49028;
	shr.u64 	%rd49031, %rd49030, 7;
	xor.b64  	%rd49032, %rd49031, %rd49030;
	shl.b64 	%rd49033, %rd49032, 3;
	add.s64 	%rd49034, %rd49033, %rd49032;
	shr.u64 	%rd49035, %rd49034, 17;
	xor.b64  	%rd49036, %rd49035, %rd49034;
	shl.b64 	%rd49037, %rd49036, 5;
	add.s64 	%rd49038, %rd49037, %rd49036;
	ld.u64 	%rd49039, [%rd49002+24];
	mad.lo.s64 	%rd49040, %rd49039, 2654435761, %rd49038;
	shl.b64 	%rd49041, %rd49040, 13;
	add.s64 	%rd49042, %rd49041, %rd49040;
	shr.u64 	%rd49043, %rd49042, 7;
	xor.b64  	%rd49044, %rd49043, %rd49042;
	shl.b64 	%rd49045, %rd49044, 3;
	add.s64 	%rd49046, %rd49045, %rd49044;
	shr.u64 	%rd49047, %rd49046, 17;
	xor.b64  	%rd49048, %rd49047, %rd49046;
	shl.b64 	%rd49049, %rd49048, 5;
	add.s64 	%rd49050, %rd49049, %rd49048;
	ld.u64 	%rd49051, [%rd49002+32];
	mad.lo.s64 	%rd49052, %rd49051, 2654435761, %rd49050;
	shl.b64 	%rd49053, %rd49052, 13;
	add.s64 	%rd49054, %rd49053, %rd49052;
	shr.u64 	%rd49055, %rd49054, 7;
	xor.b64  	%rd49056, %rd49055, %rd49054;
	shl.b64 	%rd49057, %rd49056, 3;
	add.s64 	%rd49058, %rd49057, %rd49056;
	shr.u64 	%rd49059, %rd49058, 17;
	xor.b64  	%rd49060, %rd49059, %rd49058;
	shl.b64 	%rd49061, %rd49060, 5;
	add.s64 	%rd49062, %rd49061, %rd49060;
	ld.u64 	%rd49063, [%rd49002+40];
	mad.lo.s64 	%rd49064, %rd49063, 2654435761, %rd49062;
	shl.b64 	%rd49065, %rd49064, 13;
	add.s64 	%rd49066, %rd49065, %rd49064;
	shr.u64 	%rd49067, %rd49066, 7;
	xor.b64  	%rd49068, %rd49067, %rd49066;
	shl.b64 	%rd49069, %rd49068, 3;
	add.s64 	%rd49070, %rd49069, %rd49068;
	shr.u64 	%rd49071, %rd49070, 17;
	xor.b64  	%rd49072, %rd49071, %rd49070;
	shl.b64 	%rd49073, %rd49072, 5;
	add.s64 	%rd49074, %rd49073, %rd49072;
	ld.u64 	%rd49075, [%rd49002+48];
	mad.lo.s64 	%rd49076, %rd49075, 2654435761, %rd49074;
	shl.b64 	%rd49077, %rd49076, 13;
	add.s64 	%rd49078, %rd49077, %rd49076;
	shr.u64 	%rd49079, %rd49078, 7;
	xor.b64  	%rd49080, %rd49079, %rd49078;
	shl.b64 	%rd49081, %rd49080, 3;
	add.s64 	%rd49082, %rd49081, %rd49080;
	shr.u64 	%rd49083, %rd49082, 17;
	xor.b64  	%rd49084, %rd49083, %rd49082;
	shl.b64 	%rd49085, %rd49084, 5;
	add.s64 	%rd49086, %rd49085, %rd49084;
	ld.u64 	%rd49087, [%rd49002+56];
	mad.lo.s64 	%rd49088, %rd49087, 2654435761, %rd49086;
	shl.b64 	%rd49089, %rd49088, 13;
	add.s64 	%rd49090, %rd49089, %rd49088;
	shr.u64 	%rd49091, %rd49090, 7;
	xor.b64  	%rd49092, %rd49091, %rd49090;
	shl.b64 	%rd49093, %rd49092, 3;
	add.s64 	%rd49094, %rd49093, %rd49092;
	shr.u64 	%rd49095, %rd49094, 17;
	xor.b64  	%rd49096, %rd49095, %rd49094;
	shl.b64 	%rd49097, %rd49096, 5;
	add.s64 	%rd54889, %rd49097, %rd49096;
	add.s64 	%rd54890, %rd54890, 8;
	add.s64 	%rd54892, %rd54892, 8;
	setp.eq.s64 	%p2412, %rd54892, %rd2269;
	@%p2412 bra 	$L__BB8_1244;
	bra.uni 	$L__BB8_1243;
$L__BB8_1244:
	setp.eq.s64 	%p2413, %rd2265, 0;
	@%p2413 bra 	$L__BB8_1252;
	setp.lt.u64 	%p2414, %rd2279, 3;
	@%p2414 bra 	$L__BB8_1247;
	shl.b64 	%rd49099, %rd54890, 3;
	add.s64 	%rd49100, %rd54906, %rd49099;
	ld.u64 	%rd49101, [%rd49100];
	mad.lo.s64 	%rd49102, %rd49101, 2654435761, %rd54889;
	shl.b64 	%rd49103, %rd49102, 13;
	add.s64 	%rd49104, %rd49103, %rd49102;
	shr.u64 	%rd49105, %rd49104, 7;
	xor.b64  	%rd49106, %rd49105, %rd49104;
	shl.b64 	%rd49107, %rd49106, 3;
	add.s64 	%rd49108, %rd49107, %rd49106;
	shr.u64 	%rd49109, %rd49108, 17;
	xor.b64  	%rd49110, %rd49109, %rd49108;
	shl.b64 	%rd49111, %rd49110, 5;
	add.s64 	%rd49112, %rd49111, %rd49110;
	ld.u64 	%rd49113, [%rd49100+8];
	mad.lo.s64 	%rd49114, %rd49113, 2654435761, %rd49112;
	shl.b64 	%rd49115, %rd49114, 13;
	add.s64 	%rd49116, %rd49115, %rd49114;
	shr.u64 	%rd49117, %rd49116, 7;
	xor.b64  	%rd49118, %rd49117, %rd49116;
	shl.b64 	%rd49119, %rd49118, 3;
	add.s64 	%rd49120, %rd49119, %rd49118;
	shr.u64 	%rd49121, %rd49120, 17;
	xor.b64  	%rd49122, %rd49121, %rd49120;
	shl.b64 	%rd49123, %rd49122, 5;
	add.s64 	%rd49124, %rd49123, %rd49122;
	ld.u64 	%rd49125, [%rd49100+16];
	mad.lo.s64 	%rd49126, %rd49125, 2654435761, %rd49124;
	shl.b64 	%rd49127, %rd49126, 13;
	add.s64 	%rd49128, %rd49127, %rd49126;
	shr.u64 	%rd49129, %rd49128, 7;
	xor.b64  	%rd49130, %rd49129, %rd49128;
	shl.b64 	%rd49131, %rd49130, 3;
	add.s64 	%rd49132, %rd49131, %rd49130;
	shr.u64 	%rd49133, %rd49132, 17;
	xor.b64  	%rd49134, %rd49133, %rd49132;
	shl.b64 	%rd49135, %rd49134, 5;
	add.s64 	%rd49136, %rd49135, %rd49134;
	ld.u64 	%rd49137, [%rd49100+24];
	mad.lo.s64 	%rd49138, %rd49137, 2654435761, %rd49136;
	shl.b64 	%rd49139, %rd49138, 13;
	add.s64 	%rd49140, %rd49139, %rd49138;
	shr.u64 	%rd49141, %rd49140, 7;
	xor.b64  	%rd49142, %rd49141, %rd49140;
	shl.b64 	%rd49143, %rd49142, 3;
	add.s64 	%rd49144, %rd49143, %rd49142;
	shr.u64 	%rd49145, %rd49144, 17;
	xor.b64  	%rd49146, %rd49145, %rd49144;
	shl.b64 	%rd49147, %rd49146, 5;
	add.s64 	%rd54889, %rd49147, %rd49146;
	add.s64 	%rd54890, %rd54890, 4;
$L__BB8_1247:
	setp.eq.s64 	%p2415, %rd2266, 0;
	@%p2415 bra 	$L__BB8_1252;
	setp.eq.s64 	%p2416, %rd2370, 0;
	@%p2416 bra 	$L__BB8_1250;
	shl.b64 	%rd49149, %rd54890, 3;
	add.s64 	%rd49150, %rd54906, %rd49149;
	ld.u64 	%rd49151, [%rd49150];
	mad.lo.s64 	%rd49152, %rd49151, 2654435761, %rd54889;
	shl.b64 	%rd49153, %rd49152, 13;
	add.s64 	%rd49154, %rd49153, %rd49152;
	shr.u64 	%rd49155, %rd49154, 7;
	xor.b64  	%rd49156, %rd49155, %rd49154;
	shl.b64 	%rd49157, %rd49156, 3;
	add.s64 	%rd49158, %rd49157, %rd49156;
	shr.u64 	%rd49159, %rd49158, 17;
	xor.b64  	%rd49160, %rd49159, %rd49158;
	shl.b64 	%rd49161, %rd49160, 5;
	add.s64 	%rd49162, %rd49161, %rd49160;
	ld.u64 	%rd49163, [%rd49150+8];
	mad.lo.s64 	%rd49164, %rd49163, 2654435761, %rd49162;
	shl.b64 	%rd49165, %rd49164, 13;
	add.s64 	%rd49166, %rd49165, %rd49164;
	shr.u64 	%rd49167, %rd49166, 7;
	xor.b64  	%rd49168, %rd49167, %rd49166;
	shl.b64 	%rd49169, %rd49168, 3;
	add.s64 	%rd49170, %rd49169, %rd49168;
	shr.u64 	%rd49171, %rd49170, 17;
	xor.b64  	%rd49172, %rd49171, %rd49170;
	shl.b64 	%rd49173, %rd49172, 5;
	add.s64 	%rd54889, %rd49173, %rd49172;
	add.s64 	%rd54890, %rd54890, 2;
$L__BB8_1250:
	setp.eq.s64 	%p2417, %rd2267, 0;
	@%p2417 bra 	$L__BB8_1252;
	shl.b64 	%rd49174, %rd54890, 3;
	add.s64 	%rd49175, %rd54906, %rd49174;
	ld.u64 	%rd49176, [%rd49175];
	mad.lo.s64 	%rd49177, %rd49176, 2654435761, %rd54889;
	shl.b64 	%rd49178, %rd49177, 13;
	add.s64 	%rd49179, %rd49178, %rd49177;
	shr.u64 	%rd49180, %rd49179, 7;
	xor.b64  	%rd49181, %rd49180, %rd49179;
	shl.b64 	%rd49182, %rd49181, 3;
	add.s64 	%rd49183, %rd49182, %rd49181;
	shr.u64 	%rd49184, %rd49183, 17;
	xor.b64  	%rd49185, %rd49184, %rd49183;
	shl.b64 	%rd49186, %rd49185, 5;
	add.s64 	%rd54889, %rd49186, %rd49185;
$L__BB8_1252:
	mov.b64 	%rd54905, 0;
	@%p2401 bra 	$L__BB8_1264;
	setp.lt.u64 	%p2419, %rd2264, 7;
	mov.b64 	%rd54897, 0;
	mov.u64 	%rd54905, %rd54897;
	@%p2419 bra 	$L__BB8_1256;
	mov.b64 	%rd54897, 0;
	mov.u64 	%rd54895, %rd54897;
$L__BB8_1255:
	.pragma "nounroll";
	shl.b64 	%rd49191, %rd54897, 3;
	add.s64 	%rd49192, %rd54950, %rd49191;
	ld.u64 	%rd49193, [%rd49192];
	mad.lo.s64 	%rd49194, %rd49193, 2654435761, %rd54905;
	shl.b64 	%rd49195, %rd49194, 13;
	add.s64 	%rd49196, %rd49195, %rd49194;
	shr.u64 	%rd49197, %rd49196, 7;
	xor.b64  	%rd49198, %rd49197, %rd49196;
	shl.b64 	%rd49199, %rd49198, 3;
	add.s64 	%rd49200, %rd49199, %rd49198;
	shr.u64 	%rd49201, %rd49200, 17;
	xor.b64  	%rd49202, %rd49201, %rd49200;
	shl.b64 	%rd49203, %rd49202, 5;
	add.s64 	%rd49204, %rd49203, %rd49202;
	ld.u64 	%rd49205, [%rd49192+8];
	mad.lo.s64 	%rd49206, %rd49205, 2654435761, %rd49204;
	shl.b64 	%rd49207, %rd49206, 13;
	add.s64 	%rd49208, %rd49207, %rd49206;
	shr.u64 	%rd49209, %rd49208, 7;
	xor.b64  	%rd49210, %rd49209, %rd49208;
	shl.b64 	%rd49211, %rd49210, 3;
	add.s64 	%rd49212, %rd49211, %rd49210;
	shr.u64 	%rd49213, %rd49212, 17;
	xor.b64  	%rd49214, %rd49213, %rd49212;
	shl.b64 	%rd49215, %rd49214, 5;
	add.s64 	%rd49216, %rd49215, %rd49214;
	ld.u64 	%rd49217, [%rd49192+16];
	mad.lo.s64 	%rd49218, %rd49217, 2654435761, %rd49216;
	shl.b64 	%rd49219, %rd49218, 13;
	add.s64 	%rd49220, %rd49219, %rd49218;
	shr.u64 	%rd49221, %rd49220, 7;
	xor.b64  	%rd49222, %rd49221, %rd49220;
	shl.b64 	%rd49223, %rd49222, 3;
	add.s64 	%rd49224, %rd49223, %rd49222;
	shr.u64 	%rd49225, %rd49224, 17;
	xor.b64  	%rd49226, %rd49225, %rd49224;
	shl.b64 	%rd49227, %rd49226, 5;
	add.s64 	%rd49228, %rd49227, %rd49226;
	ld.u64 	%rd49229, [%rd49192+24];
	mad.lo.s64 	%rd49230, %rd49229, 2654435761, %rd49228;
	shl.b64 	%rd49231, %rd49230, 13;
	add.s64 	%rd49232, %rd49231, %rd49230;
	shr.u64 	%rd49233, %rd49232, 7;
	xor.b64  	%rd49234, %rd49233, %rd49232;
	shl.b64 	%rd49235, %rd49234, 3;
	add.s64 	%rd49236, %rd49235, %rd49234;
	shr.u64 	%rd49237, %rd49236, 17;
	xor.b64  	%rd49238, %rd49237, %rd49236;
	shl.b64 	%rd49239, %rd49238, 5;
	add.s64 	%rd49240, %rd49239, %rd49238;
	ld.u64 	%rd49241, [%rd49192+32];
	mad.lo.s64 	%rd49242, %rd49241, 2654435761, %rd49240;
	shl.b64 	%rd49243, %rd49242, 13;
	add.s64 	%rd49244, %rd49243, %rd49242;
	shr.u64 	%rd49245, %rd49244, 7;
	xor.b64  	%rd49246, %rd49245, %rd49244;
	shl.b64 	%rd49247, %rd49246, 3;
	add.s64 	%rd49248, %rd49247, %rd49246;
	shr.u64 	%rd49249, %rd49248, 17;
	xor.b64  	%rd49250, %rd49249, %rd49248;
	shl.b64 	%rd49251, %rd49250, 5;
	add.s64 	%rd49252, %rd49251, %rd49250;
	ld.u64 	%rd49253, [%rd49192+40];
	mad.lo.s64 	%rd49254, %rd49253, 2654435761, %rd49252;
	shl.b64 	%rd49255, %rd49254, 13;
	add.s64 	%rd49256, %rd49255, %rd49254;
	shr.u64 	%rd49257, %rd49256, 7;
	xor.b64  	%rd49258, %rd49257, %rd49256;
	shl.b64 	%rd49259, %rd49258, 3;
	add.s64 	%rd49260, %rd49259, %rd49258;
	shr.u64 	%rd49261, %rd49260, 17;
	xor.b64  	%rd49262, %rd49261, %rd49260;
	shl.b64 	%rd49263, %rd49262, 5;
	add.s64 	%rd49264, %rd49263, %rd49262;
	ld.u64 	%rd49265, [%rd49192+48];
	mad.lo.s64 	%rd49266, %rd49265, 2654435761, %rd49264;
	shl.b64 	%rd49267, %rd49266, 13;
	add.s64 	%rd49268, %rd49267, %rd49266;
	shr.u64 	%rd49269, %rd49268, 7;
	xor.b64  	%rd49270, %rd49269, %rd49268;
	shl.b64 	%rd49271, %rd49270, 3;
	add.s64 	%rd49272, %rd49271, %rd49270;
	shr.u64 	%rd49273, %rd49272, 17;
	xor.b64  	%rd49274, %rd49273, %rd49272;
	shl.b64 	%rd49275, %rd49274, 5;
	add.s64 	%rd49276, %rd49275, %rd49274;
	ld.u64 	%rd49277, [%rd49192+56];
	mad.lo.s64 	%rd49278, %rd49277, 2654435761, %rd49276;
	shl.b64 	%rd49279, %rd49278, 13;
	add.s64 	%rd49280, %rd49279, %rd49278;
	shr.u64 	%rd49281, %rd49280, 7;
	xor.b64  	%rd49282, %rd49281, %rd49280;
	shl.b64 	%rd49283, %rd49282, 3;
	add.s64 	%rd49284, %rd49283, %rd49282;
	shr.u64 	%rd49285, %rd49284, 17;
	xor.b64  	%rd49286, %rd49285, %rd49284;
	shl.b64 	%rd49287, %rd49286, 5;
	add.s64 	%rd54905, %rd49287, %rd49286;
	add.s64 	%rd54897, %rd54897, 8;
	add.s64 	%rd54895, %rd54895, 8;
	setp.ne.s64 	%p2420, %rd54895, %rd2269;
	@%p2420 bra 	$L__BB8_1255;
$L__BB8_1256:
	setp.eq.s64 	%p2421, %rd2265, 0;
	@%p2421 bra 	$L__BB8_1264;
	setp.lt.u64 	%p2422, %rd2279, 3;
	@%p2422 bra 	$L__BB8_1259;
	shl.b64 	%rd49289, %rd54897, 3;
	add.s64 	%rd49290, %rd54950, %rd49289;
	ld.u64 	%rd49291, [%rd49290];
	mad.lo.s64 	%rd49292, %rd49291, 2654435761, %rd54905;
	shl.b64 	%rd49293, %rd49292, 13;
	add.s64 	%rd49294, %rd49293, %rd49292;
	shr.u64 	%rd49295, %rd49294, 7;
	xor.b64  	%rd49296, %rd49295, %rd49294;
	shl.b64 	%rd49297, %rd49296, 3;
	add.s64 	%rd49298, %rd49297, %rd49296;
	shr.u64 	%rd49299, %rd49298, 17;
	xor.b64  	%rd49300, %rd49299, %rd49298;
	shl.b64 	%rd49301, %rd49300, 5;
	add.s64 	%rd49302, %rd49301, %rd49300;
	ld.u64 	%rd49303, [%rd49290+8];
	mad.lo.s64 	%rd49304, %rd49303, 2654435761, %rd49302;
	shl.b64 	%rd49305, %rd49304, 13;
	add.s64 	%rd49306, %rd49305, %rd49304;
	shr.u64 	%rd49307, %rd49306, 7;
	xor.b64  	%rd49308, %rd49307, %rd49306;
	shl.b64 	%rd49309, %rd49308, 3;
	add.s64 	%rd49310, %rd49309, %rd49308;
	shr.u64 	%rd49311, %rd49310, 17;
	xor.b64  	%rd49312, %rd49311, %rd49310;
	shl.b64 	%rd49313, %rd49312, 5;
	add.s64 	%rd49314, %rd49313, %rd49312;
	ld.u64 	%rd49315, [%rd49290+16];
	mad.lo.s64 	%rd49316, %rd49315, 2654435761, %rd49314;
	shl.b64 	%rd49317, %rd49316, 13;
	add.s64 	%rd49318, %rd49317, %rd49316;
	shr.u64 	%rd49319, %rd49318, 7;
	xor.b64  	%rd49320, %rd49319, %rd49318;
	shl.b64 	%rd49321, %rd49320, 3;
	add.s64 	%rd49322, %rd49321, %rd49320;
	shr.u64 	%rd49323, %rd49322, 17;
	xor.b64  	%rd49324, %rd49323, %rd49322;
	shl.b64 	%rd49325, %rd49324, 5;
	add.s64 	%rd49326, %rd49325, %rd49324;
	ld.u64 	%rd49327, [%rd49290+24];
	mad.lo.s64 	%rd49328, %rd49327, 2654435761, %rd49326;
	shl.b64 	%rd49329, %rd49328, 13;
	add.s64 	%rd49330, %rd49329, %rd49328;
	shr.u64 	%rd49331, %rd49330, 7;
	xor.b64  	%rd49332, %rd49331, %rd49330;
	shl.b64 	%rd49333, %rd49332, 3;
	add.s64 	%rd49334, %rd49333, %rd49332;
	shr.u64 	%rd49335, %rd49334, 17;
	xor.b64  	%rd49336, %rd49335, %rd49334;
	shl.b64 	%rd49337, %rd49336, 5;
	add.s64 	%rd54905, %rd49337, %rd49336;
	add.s64 	%rd54897, %rd54897, 4;
$L__BB8_1259:
	setp.eq.s64 	%p2423, %rd2266, 0;
	@%p2423 bra 	$L__BB8_1264;
	setp.eq.s64 	%p2424, %rd2370, 0;
	@%p2424 bra 	$L__BB8_1262;
	shl.b64 	%rd49339, %rd54897, 3;
	add.s64 	%rd49340, %rd54950, %rd49339;
	ld.u64 	%rd49341, [%rd49340];
	mad.lo.s64 	%rd49342, %rd49341, 2654435761, %rd54905;
	shl.b64 	%rd49343, %rd49342, 13;
	add.s64 	%rd49344, %rd49343, %rd49342;
	shr.u64 	%rd49345, %rd49344, 7;
	xor.b64  	%rd49346, %rd49345, %rd49344;
	shl.b64 	%rd49347, %rd49346, 3;
	add.s64 	%rd49348, %rd49347, %rd49346;
	shr.u64 	%rd49349, %rd49348, 17;
	xor.b64  	%rd49350, %rd49349, %rd49348;
	shl.b64 	%rd49351, %rd49350, 5;
	add.s64 	%rd49352, %rd49351, %rd49350;
	ld.u64 	%rd49353, [%rd49340+8];
	mad.lo.s64 	%rd49354, %rd49353, 2654435761, %rd49352;
	shl.b64 	%rd49355, %rd49354, 13;
	add.s64 	%rd49356, %rd49355, %rd49354;
	shr.u64 	%rd49357, %rd49356, 7;
	xor.b64  	%rd49358, %rd49357, %rd49356;
	shl.b64 	%rd49359, %rd49358, 3;
	add.s64 	%rd49360, %rd49359, %rd49358;
	shr.u64 	%rd49361, %rd49360, 17;
	xor.b64  	%rd49362, %rd49361, %rd49360;
	shl.b64 	%rd49363, %rd49362, 5;
	add.s64 	%rd54905, %rd49363, %rd49362;
	add.s64 	%rd54897, %rd54897, 2;
$L__BB8_1262:
	setp.eq.s64 	%p2425, %rd2267, 0;
	@%p2425 bra 	$L__BB8_1264;
	shl.b64 	%rd49364, %rd54897, 3;
	add.s64 	%rd49365, %rd54950, %rd49364;
	ld.u64 	%rd49366, [%rd49365];
	mad.lo.s64 	%rd49367, %rd49366, 2654435761, %rd54905;
	shl.b64 	%rd49368, %rd49367, 13;
	add.s64 	%rd49369, %rd49368, %rd49367;
	shr.u64 	%rd49370, %rd49369, 7;
	xor.b64  	%rd49371, %rd49370, %rd49369;
	shl.b64 	%rd49372, %rd49371, 3;
	add.s64 	%rd49373, %rd49372, %rd49371;
	shr.u64 	%rd49374, %rd49373, 17;
	xor.b64  	%rd49375, %rd49374, %rd49373;
	shl.b64 	%rd49376, %rd49375, 5;
	add.s64 	%rd54905, %rd49376, %rd49375;
$L__BB8_1264:
	setp.lt.u64 	%p2699, %rd54889, %rd54905;
	bra.uni 	$L__BB8_1269;
$L__BB8_1265:
	setp.eq.s32 	%p2427, %r1, 0;
	mov.pred 	%p2699, %p2397;
	@%p2427 bra 	$L__BB8_1269;
	mov.b64 	%rd54879, 0;
$L__BB8_1267:
	shl.b64 	%rd49378, %rd54879, 3;
	add.s64 	%rd49379, %rd54906, %rd49378;
	ld.u64 	%rd2372, [%rd49379];
	add.s64 	%rd49380, %rd54950, %rd49378;
	ld.u64 	%rd2373, [%rd49380];
	setp.lt.u64 	%p2429, %rd2372, %rd2373;
	mov.pred 	%p2699, %p2399;
	@%p2429 bra 	$L__BB8_1269;
	setp.le.u64 	%p2431, %rd2372, %rd2373;
	add.s64 	%rd54879, %rd54879, 1;
	setp.lt.u64 	%p2432, %rd54879, %rd13;
	and.pred  	%p2433, %p2431, %p2432;
	mov.pred 	%p2699, %p2397;
	@%p2433 bra 	$L__BB8_1267;
$L__BB8_1269:
	selp.b64 	%rd53651, %rd54906, %rd54950, %p2699;
	selp.u32 	%r405, 1, 0, %p2699;
	add.s32 	%r34, %r33, %r405;
	not.pred 	%p2434, %p2699;
	selp.u32 	%r406, 1, 0, %p2434;
	add.s32 	%r35, %r32, %r406;
	@%p2434 bra 	$L__BB8_1271;
	shl.b32 	%r410, %r34, 3;
	mov.u32 	%r411, _ZZN3cub18CUB_300001_SM_10006detail10merge_sort30DeviceMergeSortBlockSortKernelINS2_10policy_hubIPPmE9Policy600ES6_PNS0_8NullTypeES6_SA_m18tuple_indexed_lessS5_S9_EEvbT0_T1_T2_T3_T4_PT6_PT7_T5_NS1_7vsmem_tEE19static_temp_storage;
	add.s32 	%r412, %r411, %r410;
	ld.shared.u64 	%rd54906, [%r412];
	bra.uni 	$L__BB8_1272;
$L__BB8_1271:
	shl.b32 	%r407, %r35, 3;
	mov.u32 	%r408, _ZZN3cub18CUB_300001_SM_10006detail10merge_sort30DeviceMergeSortBlockSortKernelINS2_10policy_hubIPPmE9Policy600ES6_PNS0_8NullTypeES6_SA_m18tuple_indexed_lessS5_S9_EEvbT0_T1_T2_T3_T4_PT6_PT7_T5_NS1_7vsmem_tEE19static_temp_storage;
	add.s32 	%r409, %r408, %r407;
	ld.shared.u64 	%rd54950, [%r409];
$L__BB8_1272:
	setp.ge.s32 	%p2436, %r34, %r22;
	mov.pred 	%p2435, 0;
	mov.pred 	%p2700, %p2435;
	@%p2436 bra 	$L__BB8_1316;
	setp.ge.s32 	%p2438, %r35, %r21;
	mov.pred 	%p2437, -1;
	mov.pred 	%p2700, %p2437;
	@%p2438 bra 	$L__BB8_1316;
	setp.eq.s64 	%p2439, %rd2, 0;
	mov.b64 	%rd54911, -3750763034362895579;
	@%p2439 bra 	$L__BB8_1280;
	setp.eq.s64 	%p2440, %rd2264, 0;
	mov.b64 	%rd54911, -3750763034362895579;
	mov.b64 	%rd54912, 0;
	@%p2440 bra 	$L__BB8_1278;
	mov.b64 	%rd54911, -3750763034362895579;
	mov.b64 	%rd54912, 0;
	mov.u64 	%rd54910, %rd54912;
$L__BB8_1277:
	shl.b64 	%rd49388, %rd54912, 3;
	add.s64 	%rd49389, %rd54906, %rd49388;
	ld.u64 	%rd49390, [%rd49389];
	and.b64  	%rd49391, %rd49390, 255;
	xor.b64  	%rd49392, %rd49391, %rd54911;
	mul.lo.s64 	%rd49393, %rd49392, 1099511628211;
	shr.u64 	%rd49394, %rd49390, 8;
	and.b64  	%rd49395, %rd49394, 255;
	xor.b64  	%rd49396, %rd49395, %rd49393;
	mul.lo.s64 	%rd49397, %rd49396, 1099511628211;
	shr.u64 	%rd49398, %rd49390, 16;
	and.b64  	%rd49399, %rd49398, 255;
	xor.b64  	%rd49400, %rd49399, %rd49397;
	mul.lo.s64 	%rd49401, %rd49400, 1099511628211;
	shr.u64 	%rd49402, %rd49390, 24;
	and.b64  	%rd49403, %rd49402, 255;
	xor.b64  	%rd49404, %rd49403, %rd49401;
	mul.lo.s64 	%rd49405, %rd49404, 1099511628211;
	shr.u64 	%rd49406, %rd49390, 32;
	and.b64  	%rd49407, %rd49406, 255;
	xor.b64  	%rd49408, %rd49407, %rd49405;
	mul.lo.s64 	%rd49409, %rd49408, 1099511628211;
	shr.u64 	%rd49410, %rd49390, 40;
	and.b64  	%rd49411, %rd49410, 255;
	xor.b64  	%rd49412, %rd49411, %rd49409;
	mul.lo.s64 	%rd49413, %rd49412, 1099511628211;
	shr.u64 	%rd49414, %rd49390, 48;
	and.b64  	%rd49415, %rd49414, 255;
	xor.b64  	%rd49416, %rd49415, %rd49413;
	mul.lo.s64 	%rd49417, %rd49416, 1099511628211;
	shr.u64 	%rd49418, %rd49390, 56;
	xor.b64  	%rd49419, %rd49418, %rd49417;
	mul.lo.s64 	%rd49420, %rd49419, 1099511628211;
	ld.u64 	%rd49421, [%rd49389+8];
	and.b64  	%rd49422, %rd49421, 255;
	xor.b64  	%rd49423, %rd49422, %rd49420;
	mul.lo.s64 	%rd49424, %rd49423, 1099511628211;
	shr.u64 	%rd49425, %rd49421, 8;
	and.b64  	%rd49426, %rd49425, 255;
	xor.b64  	%rd49427, %rd49426, %rd49424;
	mul.lo.s64 	%rd49428, %rd49427, 1099511628211;
	shr.u64 	%rd49429, %rd49421, 16;
	and.b64  	%rd49430, %rd49429, 255;
	xor.b64  	%rd49431, %rd49430, %rd49428;
	mul.lo.s64 	%rd49432, %rd49431, 1099511628211;
	shr.u64 	%rd49433, %rd49421, 24;
	and.b64  	%rd49434, %rd49433, 255;
	xor.b64  	%rd49435, %rd49434, %rd49432;
	mul.lo.s64 	%rd49436, %rd49435, 1099511628211;
	shr.u64 	%rd49437, %rd49421, 32;
	and.b64  	%rd49438, %rd49437, 255;
	xor.b64  	%rd49439, %rd49438, %rd49436;
	mul.lo.s64 	%rd49440, %rd49439, 1099511628211;
	shr.u64 	%rd49441, %rd49421, 40;
	and.b64  	%rd49442, %rd49441, 255;
	xor.b64  	%rd49443, %rd49442, %rd49440;
	mul.lo.s64 	%rd49444, %rd49443, 1099511628211;
	shr.u64 	%rd49445, %rd49421, 48;
	and.b64  	%rd49446, %rd49445, 255;
	xor.b64  	%rd49447, %rd49446, %rd49444;
	mul.lo.s64 	%rd49448, %rd49447, 1099511628211;
	shr.u64 	%rd49449, %rd49421, 56;
	xor.b64  	%rd49450, %rd49449, %rd49448;
	mul.lo.s64 	%rd54911, %rd49450, 1099511628211;
	add.s64 	%rd54912, %rd54912, 2;
	add.s64 	%rd54910, %rd54910, 2;
	setp.ne.s64 	%p2441, %rd54910, %rd2268;
	@%p2441 bra 	$L__BB8_1277;
$L__BB8_1278:
	setp.eq.s64 	%p2442, %rd2267, 0;
	@%p2442 bra 	$L__BB8_1280;
	shl.b64 	%rd49451, %rd54912, 3;
	add.s64 	%rd49452, %rd54906, %rd49451;
	ld.u64 	%rd49453, [%rd49452];
	and.b64  	%rd49454, %rd49453, 255;
	xor.b64  	%rd49455, %rd49454, %rd54911;
	mul.lo.s64 	%rd49456, %rd49455, 1099511628211;
	shr.u64 	%rd49457, %rd49453, 8;
	and.b64  	%rd49458, %rd49457, 255;
	xor.b64  	%rd49459, %rd49458, %rd49456;
	mul.lo.s64 	%rd49460, %rd49459, 1099511628211;
	shr.u64 	%rd49461, %rd49453, 16;
	and.b64  	%rd49462, %rd49461, 255;
	xor.b64  	%rd49463, %rd49462, %rd49460;
	mul.lo.s64 	%rd49464, %rd49463, 1099511628211;
	shr.u64 	%rd49465, %rd49453, 24;
	and.b64  	%rd49466, %rd49465, 255;
	xor.b64  	%rd49467, %rd49466, %rd49464;
	mul.lo.s64 	%rd49468, %rd49467, 1099511628211;
	shr.u64 	%rd49469, %rd49453, 32;
	and.b64  	%rd49470, %rd49469, 255;
	xor.b64  	%rd49471, %rd49470, %rd49468;
	mul.lo.s64 	%rd49472, %rd49471, 1099511628211;
	shr.u64 	%rd49473, %rd49453, 40;
	and.b64  	%rd49474, %rd49473, 255;
	xor.b64  	%rd49475, %rd49474, %rd49472;
	mul.lo.s64 	%rd49476, %rd49475, 1099511628211;
	shr.u64 	%rd49477, %rd49453, 48;
	and.b64  	%rd49478, %rd49477, 255;
	xor.b64  	%rd49479, %rd49478, %rd49476;
	mul.lo.s64 	%rd49480, %rd49479, 1099511628211;
	shr.u64 	%rd49481, %rd49453, 56;
	xor.b64  	%rd49482, %rd49481, %rd49480;
	mul.lo.s64 	%rd54911, %rd49482, 1099511628211;
$L__BB8_1280:
	mov.b64 	%rd54918, -3750763034362895579;
	@%p2439 bra 	$L__BB8_1286;
	setp.eq.s64 	%p2444, %rd2264, 0;
	mov.b64 	%rd54918, -3750763034362895579;
	mov.b64 	%rd54919, 0;
	@%p2444 bra 	$L__BB8_1284;
	mov.b64 	%rd54918, -3750763034362895579;
	mov.b64 	%rd54919, 0;
	mov.u64 	%rd54917, %rd54919;
$L__BB8_1283:
	shl.b64 	%rd49489, %rd54919, 3;
	add.s64 	%rd49490, %rd54950, %rd49489;
	ld.u64 	%rd49491, [%rd49490];
	and.b64  	%rd49492, %rd49491, 255;
	xor.b64  	%rd49493, %rd49492, %rd54918;
	mul.lo.s64 	%rd49494, %rd49493, 1099511628211;
	shr.u64 	%rd49495, %rd49491, 8;
	and.b64  	%rd49496, %rd49495, 255;
	xor.b64  	%rd49497, %rd49496, %rd49494;
	mul.lo.s64 	%rd49498, %rd49497, 1099511628211;
	shr.u64 	%rd49499, %rd49491, 16;
	and.b64  	%rd49500, %rd49499, 255;
	xor.b64  	%rd49501, %rd49500, %rd49498;
	mul.lo.s64 	%rd49502, %rd49501, 1099511628211;
	shr.u64 	%rd49503, %rd49491, 24;
	and.b64  	%rd49504, %rd49503, 255;
	xor.b64  	%rd49505, %rd49504, %rd49502;
	mul.lo.s64 	%rd49506, %rd49505, 1099511628211;
	shr.u64 	%rd49507, %rd49491, 32;
	and.b64  	%rd49508, %rd49507, 255;
	xor.b64  	%rd49509, %rd49508, %rd49506;
	mul.lo.s64 	%rd49510, %rd49509, 1099511628211;
	shr.u64 	%rd49511, %rd49491, 40;
	and.b64  	%rd49512, %rd49511, 255;
	xor.b64  	%rd49513, %rd49512, %rd49510;
	mul.lo.s64 	%rd49514, %rd49513, 1099511628211;
	shr.u64 	%rd49515, %rd49491, 48;
	and.b64  	%rd49516, %rd49515, 255;
	xor.b64  	%rd49517, %rd49516, %rd49514;
	mul.lo.s64 	%rd49518, %rd49517, 1099511628211;
	shr.u64 	%rd49519, %rd49491, 56;
	xor.b64  	%rd49520, %rd49519, %rd49518;
	mul.lo.s64 	%rd49521, %rd49520, 1099511628211;
	ld.u64 	%rd49522, [%rd49490+8];
	and.b64  	%rd49523, %rd49522, 255;
	xor.b64  	%rd49524, %rd49523, %rd49521;
	mul.lo.s64 	%rd49525, %rd49524, 1099511628211;
	shr.u64 	%rd49526, %rd49522, 8;
	and.b64  	%rd49527, %rd49526, 255;
	xor.b64  	%rd49528, %rd49527, %rd49525;
	mul.lo.s64 	%rd49529, %rd49528, 1099511628211;
	shr.u64 	%rd49530, %rd49522, 16;
	and.b64  	%rd49531, %rd49530, 255;
	xor.b64  	%rd49532, %rd49531, %rd49529;
	mul.lo.s64 	%rd49533, %rd49532, 1099511628211;
	shr.u64 	%rd49534, %rd49522, 24;
	and.b64  	%rd49535, %rd49534, 255;
	xor.b64  	%rd49536, %rd49535, %rd49533;
	mul.lo.s64 	%rd49537, %rd49536, 1099511628211;
	shr.u64 	%rd49538, %rd49522, 32;
	and.b64  	%rd49539, %rd49538, 255;
	xor.b64  	%rd49540, %rd49539, %rd49537;
	mul.lo.s64 	%rd49541, %rd49540, 1099511628211;
	shr.u64 	%rd49542, %rd49522, 40;
	and.b64  	%rd49543, %rd49542, 255;
	xor.b64  	%rd49544, %rd49543, %rd49541;
	mul.lo.s64 	%rd49545, %rd49544, 1099511628211;
	shr.u64 	%rd49546, %rd49522, 48;
	and.b64  	%rd49547, %rd49546, 255;
	xor.b64  	%rd49548, %rd49547, %rd49545;
	mul.lo.s64 	%rd49549, %rd49548, 1099511628211;
	shr.u64 	%rd49550, %rd49522, 56;
	xor.b64  	%rd49551, %rd49550, %rd49549;
	mul.lo.s64 	%rd54918, %rd49551, 1099511628211;
	add.s64 	%rd54919, %rd54919, 2;
	add.s64 	%rd54917, %rd54917, 2;
	setp.ne.s64 	%p2445, %rd54917, %rd2268;
	@%p2445 bra 	$L__BB8_1283;
$L__BB8_1284:
	setp.eq.s64 	%p2446, %rd2267, 0;
	@%p2446 bra 	$L__BB8_1286;
	shl.b64 	%rd49552, %rd54919, 3;
	add.s64 	%rd49553, %rd54950, %rd49552;
	ld.u64 	%rd49554, [%rd49553];
	and.b64  	%rd49555, %rd49554, 255;
	xor.b64  	%rd49556, %rd49555, %rd54918;
	mul.lo.s64 	%rd49557, %rd49556, 1099511628211;
	shr.u64 	%rd49558, %rd49554, 8;
	and.b64  	%rd49559, %rd49558, 255;
	xor.b64  	%rd49560, %rd49559, %rd49557;
	mul.lo.s64 	%rd49561, %rd49560, 1099511628211;
	shr.u64 	%rd49562, %rd49554, 16;
	and.b64  	%rd49563, %rd49562, 255;
	xor.b64  	%rd49564, %rd49563, %rd49561;
	mul.lo.s64 	%rd49565, %rd49564, 1099511628211;
	shr.u64 	%rd49566, %rd49554, 24;
	and.b64  	%rd49567, %rd49566, 255;
	xor.b64  	%rd49568, %rd49567, %rd49565;
	mul.lo.s64 	%rd49569, %rd49568, 1099511628211;
	shr.u64 	%rd49570, %rd49554, 32;
	and.b64  	%rd49571, %rd49570, 255;
	xor.b64  	%rd49572, %rd49571, %rd49569;
	mul.lo.s64 	%rd49573, %rd49572, 1099511628211;
	shr.u64 	%rd49574, %rd49554, 40;
	and.b64  	%rd49575, %rd49574, 255;
	xor.b64  	%rd49576, %rd49575, %rd49573;
	mul.lo.s64 	%rd49577, %rd49576, 1099511628211;
	shr.u64 	%rd49578, %rd49554, 48;
	and.b64  	%rd49579, %rd49578, 255;
	xor.b64  	%rd49580, %rd49579, %rd49577;
	mul.lo.s64 	%rd49581, %rd49580, 1099511628211;
	shr.u64 	%rd49582, %rd49554, 56;
	xor.b64  	%rd49583, %rd49582, %rd49581;
	mul.lo.s64 	%rd54918, %rd49583, 1099511628211;
$L__BB8_1286:
	setp.eq.s64 	%p2447, %rd54911, %rd54918;
	@%p2447 bra 	$L__BB8_1312;
	add.s64 	%rd2444, %rd2266, -1;
	mov.b64 	%rd54934, 0;
	@%p2439 bra 	$L__BB8_1299;
	setp.lt.u64 	%p2449, %rd2264, 7;
	mov.b64 	%rd54926, 0;
	mov.u64 	%rd54934, %rd54926;
	@%p2449 bra 	$L__BB8_1291;
	mov.b64 	%rd54926, 0;
	mov.u64 	%rd54924, %rd54926;
$L__BB8_1290:
	.pragma "nounroll";
	shl.b64 	%rd49588, %rd54926, 3;
	add.s64 	%rd49589, %rd54906, %rd49588;
	ld.u64 	%rd49590, [%rd49589];
	mad.lo.s64 	%rd49591, %rd49590, 2654435761, %rd54934;
	shl.b64 	%rd49592, %rd49591, 13;
	add.s64 	%rd49593, %rd49592, %rd49591;
	shr.u64 	%rd49594, %rd49593, 7;
	xor.b64  	%rd49595, %rd49594, %rd49593;
	shl.b64 	%rd49596, %rd49595, 3;
	add.s64 	%rd49597, %rd49596, %rd49595;
	shr.u64 	%rd49598, %rd49597, 17;
	xor.b64  	%rd49599, %rd49598, %rd49597;
	shl.b64 	%rd49600, %rd49599, 5;
	add.s64 	%rd49601, %rd49600, %rd49599;
	ld.u64 	%rd49602, [%rd49589+8];
	mad.lo.s64 	%rd49603, %rd49602, 2654435761, %rd49601;
	shl.b64 	%rd49604, %rd49603, 13;
	add.s64 	%rd49605, %rd49604, %rd49603;
	shr.u64 	%rd49606, %rd49605, 7;
	xor.b64  	%rd49607, %rd49606, %rd49605;
	shl.b64 	%rd49608, %rd49607, 3;
	add.s64 	%rd49609, %rd49608, %rd49607;
	shr.u64 	%rd49610, %rd49609, 17;
	xor.b64  	%rd49611, %rd49610, %rd49609;
	shl.b64 	%rd49612, %rd49611, 5;
	add.s64 	%rd49613, %rd49612, %rd49611;
	ld.u64 	%rd49614, [%rd49589+16];
	mad.lo.s64 	%rd49615, %rd49614, 2654435761, %rd49613;
	shl.b64 	%rd49616, %rd49615, 13;
	add.s64 	%rd49617, %rd49616, %rd49615;
	shr.u64 	%rd49618, %rd49617, 7;
	xor.b64  	%rd49619, %rd49618, %rd49617;
	shl.b64 	%rd49620, %rd49619, 3;
	add.s64 	%rd49621, %rd49620, %rd49619;
	shr.u64 	%rd49622, %rd49621, 17;
	xor.b64  	%rd49623, %rd49622, %rd49621;
	shl.b64 	%rd49624, %rd49623, 5;
	add.s64 	%rd49625, %rd49624, %rd49623;
	ld.u64 	%rd49626, [%rd49589+24];
	mad.lo.s64 	%rd49627, %rd49626, 2654435761, %rd49625;
	shl.b64 	%rd49628, %rd49627, 13;
	add.s64 	%rd49629, %rd49628, %rd49627;
	shr.u64 	%rd49630, %rd49629, 7;
	xor.b64  	%rd49631, %rd49630, %rd49629;
	shl.b64 	%rd49632, %rd49631, 3;
	add.s64 	%rd49633, %rd49632, %rd49631;
	shr.u64 	%rd49634, %rd49633, 17;
	xor.b64  	%rd49635, %rd49634, %rd49633;
	shl.b64 	%rd49636, %rd49635, 5;
	add.s64 	%rd49637, %rd49636, %rd49635;
	ld.u64 	%rd49638, [%rd49589+32];
	mad.lo.s64 	%rd49639, %rd49638, 2654435761, %rd49637;
	shl.b64 	%rd49640, %rd49639, 13;
	add.s64 	%rd49641, %rd49640, %rd49639;
	shr.u64 	%rd49642, %rd49641, 7;
	xor.b64  	%rd49643, %rd49642, %rd49641;
	shl.b64 	%rd49644, %rd49643, 3;
	add.s64 	%rd49645, %rd49644, %rd49643;
	shr.u64 	%rd49646, %rd49645, 17;
	xor.b64  	%rd49647, %rd49646, %rd49645;
	shl.b64 	%rd49648, %rd49647, 5;
	add.s64 	%rd49649, %rd49648, %rd49647;
	ld.u64 	%rd49650, [%rd49589+40];
	mad.lo.s64 	%rd49651, %rd49650, 2654435761, %rd49649;
	shl.b64 	%rd49652, %rd49651, 13;
	add.s64 	%rd49653, %rd49652, %rd49651;
	shr.u64 	%rd49654, %rd49653, 7;
	xor.b64  	%rd49655, %rd49654, %rd49653;
	shl.b64 	%rd49656, %rd49655, 3;
	add.s64 	%rd49657, %rd49656, %rd49655;
	shr.u64 	%rd49658, %rd49657, 17;
	xor.b64  	%rd49659, %rd49658, %rd49657;
	shl.b64 	%rd49660, %rd49659, 5;
	add.s64 	%rd49661, %rd49660, %rd49659;
	ld.u64 	%rd49662, [%rd49589+48];
	mad.lo.s64 	%rd49663, %rd49662, 2654435761, %rd49661;
	shl.b64 	%rd49664, %rd49663, 13;
	add.s64 	%rd49665, %rd49664, %rd49663;
	shr.u64 	%rd49666, %rd49665, 7;
	xor.b64  	%rd49667, %rd49666, %rd49665;
	shl.b64 	%rd49668, %rd49667, 3;
	add.s64 	%rd49669, %rd49668, %rd49667;
	shr.u64 	%rd49670, %rd49669, 17;
	xor.b64  	%rd49671, %rd49670, %rd49669;
	shl.b64 	%rd49672, %rd49671, 5;
	add.s64 	%rd49673, %rd49672, %rd49671;
	ld.u64 	%rd49674, [%rd49589+56];
	mad.lo.s64 	%rd49675, %rd49674, 2654435761, %rd49673;
	shl.b64 	%rd49676, %rd49675, 13;
	add.s64 	%rd49677, %rd49676, %rd49675;
	shr.u64 	%rd49678, %rd49677, 7;
	xor.b64  	%rd49679, %rd49678, %rd49677;
	shl.b64 	%rd49680, %rd49679, 3;
	add.s64 	%rd49681, %rd49680, %rd49679;
	shr.u64 	%rd49682, %rd49681, 17;
	xor.b64  	%rd49683, %rd49682, %rd49681;
	shl.b64 	%rd49684, %rd49683, 5;
	add.s64 	%rd54934, %rd49684, %rd49683;
	add.s64 	%rd54926, %rd54926, 8;
	add.s64 	%rd54924, %rd54924, 8;
	setp.ne.s64 	%p2450, %rd54924, %rd2269;
	@%p2450 bra 	$L__BB8_1290;
$L__BB8_1291:
	setp.eq.s64 	%p2451, %rd2265, 0;
	@%p2451 bra 	$L__BB8_1299;
	setp.lt.u64 	%p2452, %rd2279, 3;
	@%p2452 bra 	$L__BB8_1294;
	shl.b64 	%rd49686, %rd54926, 3;
	add.s64 	%rd49687, %rd54906, %rd49686;
	ld.u64 	%rd49688, [%rd49687];
	mad.lo.s64 	%rd49689, %rd49688, 2654435761, %rd54934;
	shl.b64 	%rd49690, %rd49689, 13;
	add.s64 	%rd49691, %rd49690, %rd49689;
	shr.u64 	%rd49692, %rd49691, 7;
	xor.b64  	%rd49693, %rd49692, %rd49691;
	shl.b64 	%rd49694, %rd49693, 3;
	add.s64 	%rd49695, %rd49694, %rd49693;
	shr.u64 	%rd49696, %rd49695, 17;
	xor.b64  	%rd49697, %rd49696, %rd49695;
	shl.b64 	%rd49698, %rd49697, 5;
	add.s64 	%rd49699, %rd49698, %rd49697;
	ld.u64 	%rd49700, [%rd49687+8];
	mad.lo.s64 	%rd49701, %rd49700, 2654435761, %rd49699;
	shl.b64 	%rd49702, %rd49701, 13;
	add.s64 	%rd49703, %rd49702, %rd49701;
	shr.u64 	%rd49704, %rd49703, 7;
	xor.b64  	%rd49705, %rd49704, %rd49703;
	shl.b64 	%rd49706, %rd49705, 3;
	add.s64 	%rd49707, %rd49706, %rd49705;
	shr.u64 	%rd49708, %rd49707, 17;
	xor.b64  	%rd49709, %rd49708, %rd49707;
	shl.b64 	%rd49710, %rd49709, 5;
	add.s64 	%rd49711, %rd49710, %rd49709;
	ld.u64 	%rd49712, [%rd49687+16];
	mad.lo.s64 	%rd49713, %rd49712, 2654435761, %rd49711;
	shl.b64 	%rd49714, %rd49713, 13;
	add.s64 	%rd49715, %rd49714, %rd49713;
	shr.u64 	%rd49716, %rd49715, 7;
	xor.b64  	%rd49717, %rd49716, %rd49715;
	shl.b64 	%rd49718, %rd49717, 3;
	add.s64 	%rd49719, %rd49718, %rd49717;
	shr.u64 	%rd49720, %rd49719, 17;
	xor.b64  	%rd49721, %rd49720, %rd49719;
	shl.b64 	%rd49722, %rd49721, 5;
	add.s64 	%rd49723, %rd49722, %rd49721;
	ld.u64 	%rd49724, [%rd49687+24];
	mad.lo.s64 	%rd49725, %rd49724, 2654435761, %rd49723;
	shl.b64 	%rd49726, %rd49725, 13;
	add.s64 	%rd49727, %rd49726, %rd49725;
	shr.u64 	%rd49728, %rd49727, 7;
	xor.b64  	%rd49729, %rd49728, %rd49727;
	shl.b64 	%rd49730, %rd49729, 3;
	add.s64 	%rd49731, %rd49730, %rd49729;
	shr.u64 	%rd49732, %rd49731, 17;
	xor.b64  	%rd49733, %rd49732, %rd49731;
	shl.b64 	%rd49734, %rd49733, 5;
	add.s64 	%rd54934, %rd49734, %rd49733;
	add.s64 	%rd54926, %rd54926, 4;
$L__BB8_1294:
	setp.eq.s64 	%p2453, %rd2266, 0;
	@%p2453 bra 	$L__BB8_1299;
	setp.eq.s64 	%p2454, %rd2444, 0;
	@%p2454 bra 	$L__BB8_1297;
	shl.b64 	%rd49736, %rd54926, 3;
	add.s64 	%rd49737, %rd54906, %rd49736;
	ld.u64 	%rd49738, [%rd49737];
	mad.lo.s64 	%rd49739, %rd49738, 2654435761, %rd54934;
	shl.b64 	%rd49740, %rd49739, 13;
	add.s64 	%rd49741, %rd49740, %rd49739;
	shr.u64 	%rd49742, %rd49741, 7;
	xor.b64  	%rd49743, %rd49742, %rd49741;
	shl.b64 	%rd49744, %rd49743, 3;
	add.s64 	%rd49745, %rd49744, %rd49743;
	shr.u64 	%rd49746, %rd49745, 17;
	xor.b64  	%rd49747, %rd49746, %rd49745;
	shl.b64 	%rd49748, %rd49747, 5;
	add.s64 	%rd49749, %rd49748, %rd49747;
	ld.u64 	%rd49750, [%rd49737+8];
	mad.lo.s64 	%rd49751, %rd49750, 2654435761, %rd49749;
	shl.b64 	%rd49752, %rd49751, 13;
	add.s64 	%rd49753, %rd49752, %rd49751;
	shr.u64 	%rd49754, %rd49753, 7;
	xor.b64  	%rd49755, %rd49754, %rd49753;
	shl.b64 	%rd49756, %rd49755, 3;
	add.s64 	%rd49757, %rd49756, %rd49755;
	shr.u64 	%rd49758, %rd49757, 17;
	xor.b64  	%rd49759, %rd49758, %rd49757;
	shl.b64 	%rd49760, %rd49759, 5;
	add.s64 	%rd54934, %rd49760, %rd49759;
	add.s64 	%rd54926, %rd54926, 2;
$L__BB8_1297:
	setp.eq.s64 	%p2455, %rd2267, 0;
	@%p2455 bra 	$L__BB8_1299;
	shl.b64 	%rd49761, %rd54926, 3;
	add.s64 	%rd49762, %rd54906, %rd49761;
	ld.u64 	%rd49763, [%rd49762];
	mad.lo.s64 	%rd49764, %rd49763, 2654435761, %rd54934;
	shl.b64 	%rd49765, %rd49764, 13;
	add.s64 	%rd49766, %rd49765, %rd49764;
	shr.u64 	%rd49767, %rd49766, 7;
	xor.b64  	%rd49768, %rd49767, %rd49766;
	shl.b64 	%rd49769, %rd49768, 3;
	add.s64 	%rd49770, %rd49769, %rd49768;
	shr.u64 	%rd49771, %rd49770, 17;
	xor.b64  	%rd49772, %rd49771, %rd49770;
	shl.b64 	%rd49773, %rd49772, 5;
	add.s64 	%rd54934, %rd49773, %rd49772;
$L__BB8_1299:
	mov.b64 	%rd54947, 0;
	@%p2439 bra 	$L__BB8_1311;
	setp.lt.u64 	%p2457, %rd2264, 7;
	mov.b64 	%rd54939, 0;
	mov.u64 	%rd54947, %rd54939;
	@%p2457 bra 	$L__BB8_1303;
	mov.b64 	%rd54939, 0;
	mov.u64 	%rd54937, %rd54939;
$L__BB8_1302:
	.pragma "nounroll";
	shl.b64 	%rd49778, %rd54939, 3;
	add.s64 	%rd49779, %rd54950, %rd49778;
	ld.u64 	%rd49780, [%rd49779];
	mad.lo.s64 	%rd49781, %rd49780, 2654435761, %rd54947;
	shl.b64 	%rd49782, %rd49781, 13;
	add.s64 	%rd49783, %rd49782, %rd49781;
	shr.u64 	%rd49784, %rd49783, 7;
	xor.b64  	%rd49785, %rd49784, %rd49783;
	shl.b64 	%rd49786, %rd49785, 3;
	add.s64 	%rd49787, %rd49786, %rd49785;
	shr.u64 	%rd49788, %rd49787, 17;
	xor.b64  	%rd49789, %rd49788, %rd49787;
	shl.b64 	%rd49790, %rd49789, 5;
	add.s64 	%rd49791, %rd49790, %rd49789;
	ld.u64 	%rd49792, [%rd49779+8];
	mad.lo.s64 	%rd49793, %rd49792, 2654435761, %rd49791;
	shl.b64 	%rd49794, %rd49793, 13;
	add.s64 	%rd49795, %rd49794, %rd49793;
	shr.u64 	%rd49796, %rd49795, 7;
	xor.b64  	%rd49797, %rd49796, %rd49795;
	shl.b64 	%rd49798, %rd49797, 3;
	add.s64 	%rd49799, %rd49798, %rd49797;
	shr.u64 	%rd49800, %rd49799, 17;
	xor.b64  	%rd49801, %rd49800, %rd49799;
	shl.b64 	%rd49802, %rd49801, 5;
	add.s64 	%rd49803, %rd49802, %rd49801;
	ld.u64 	%rd49804, [%rd49779+16];
	mad.lo.s64 	%rd49805, %rd49804, 2654435761, %rd49803;
	shl.b64 	%rd49806, %rd49805, 13;
	add.s64 	%rd49807, %rd49806, %rd49805;
	shr.u64 	%rd49808, %rd49807, 7;
	xor.b64  	%rd49809, %rd49808, %rd49807;
	shl.b64 	%rd49810, %rd49809, 3;
	add.s64 	%rd49811, %rd49810, %rd49809;
	shr.u64 	%rd49812, %rd49811, 17;
	xor.b64  	%rd49813, %rd49812, %rd49811;
	shl.b64 	%rd49814, %rd49813, 5;
	add.s64 	%rd49815, %rd49814, %rd49813;
	ld.u64 	%rd49816, [%rd49779+24];
	mad.lo.s64 	%rd49817, %rd49816, 2654435761, %rd49815;
	shl.b64 	%rd49818, %rd49817, 13;
	add.s64 	%rd49819, %rd49818, %rd49817;
	shr.u64 	%rd49820, %rd49819, 7;
	xor.b64  	%rd49821, %rd49820, %rd49819;
	shl.b64 	%rd49822, %rd49821, 3;
	add.s64 	%rd49823, %rd49822, %rd49821;
	shr.u64 	%rd49824, %rd49823, 17;
	xor.b64  	%rd49825, %rd49824, %rd49823;
	shl.b64 	%rd49826, %rd49825, 5;
	add.s64 	%rd49827, %rd49826, %rd49825;
	ld.u64 	%rd49828, [%rd49779+32];
	mad.lo.s64 	%rd49829, %rd49828, 2654435761, %rd49827;
	shl.b64 	%rd49830, %rd49829, 13;
	add.s64 	%rd49831, %rd49830, %rd49829;
	shr.u64 	%rd49832, %rd49831, 7;
	xor.b64  	%rd49833, %rd49832, %rd49831;
	shl.b64 	%rd49834, %rd49833, 3;
	add.s64 	%rd49835, %rd49834, %rd49833;
	shr.u64 	%rd49836, %rd49835, 17;
	xor.b64  	%rd49837, %rd49836, %rd49835;
	shl.b64 	%rd49838, %rd49837, 5;
	add.s64 	%rd49839, %rd49838, %rd49837;
	ld.u64 	%rd49840, [%rd49779+40];
	mad.lo.s64 	%rd49841, %rd49840, 2654435761, %rd49839;
	shl.b64 	%rd49842, %rd49841, 13;
	add.s64 	%rd49843, %rd49842, %rd49841;
	shr.u64 	%rd49844, %rd49843, 7;
	xor.b64  	%rd49845, %rd49844, %rd49843;
	shl.b64 	%rd49846, %rd49845, 3;
	add.s64 	%rd49847, %rd49846, %rd49845;
	shr.u64 	%rd49848, %rd49847, 17;
	xor.b64  	%rd49849, %rd49848, %rd49847;
	shl.b64 	%rd49850, %rd49849, 5;
	add.s64 	%rd49851, %rd49850, %rd49849;
	ld.u64 	%rd49852, [%rd49779+48];
	mad.lo.s64 	%rd49853, %rd49852, 2654435761, %rd49851;
	shl.b64 	%rd49854, %rd49853, 13;
	add.s64 	%rd49855, %rd49854, %rd49853;
	shr.u64 	%rd49856, %rd49855, 7;
	xor.b64  	%rd49857, %rd49856, %rd49855;
	shl.b64 	%rd49858, %rd49857, 3;
	add.s64 	%rd49859, %rd49858, %rd49857;
	shr.u64 	%rd49860, %rd49859, 17;
	xor.b64  	%rd49861, %rd49860, %rd49859;
	shl.b64 	%rd49862, %rd49861, 5;
	add.s64 	%rd49863, %rd49862, %rd49861;
	ld.u64 	%rd49864, [%rd49779+56];
	mad.lo.s64 	%rd49865, %rd49864, 2654435761, %rd49863;
	shl.b64 	%rd49866, %rd49865, 13;
	add.s64 	%rd49867, %rd49866, %rd49865;
	shr.u64 	%rd49868, %rd49867, 7;
	xor.b64  	%rd49869, %rd49868, %rd49867;
	shl.b64 	%rd49870, %rd49869, 3;
	add.s64 	%rd49871, %rd49870, %rd49869;
	shr.u64 	%rd49872, %rd49871, 17;
	xor.b64  	%rd49873, %rd49872, %rd49871;
	shl.b64 	%rd49874, %rd49873, 5;
	add.s64 	%rd54947, %rd49874, %rd49873;
	add.s64 	%rd54939, %rd54939, 8;
	add.s64 	%rd54937, %rd54937, 8;
	setp.ne.s64 	%p2458, %rd54937, %rd2269;
	@%p2458 bra 	$L__BB8_1302;
$L__BB8_1303:
	setp.eq.s64 	%p2459, %rd2265, 0;
	@%p2459 bra 	$L__BB8_1311;
	setp.lt.u64 	%p2460, %rd2279, 3;
	@%p2460 bra 	$L__BB8_1306;
	shl.b64 	%rd49876, %rd54939, 3;
	add.s64 	%rd49877, %rd54950, %rd49876;
	ld.u64 	%rd49878, [%rd49877];
	mad.lo.s64 	%rd49879, %rd49878, 2654435761, %rd54947;
	shl.b64 	%rd49880, %rd49879, 13;
	add.s64 	%rd49881, %rd49880, %rd49879;
	shr.u64 	%rd49882, %rd49881, 7;
	xor.b64  	%rd49883, %rd49882, %rd49881;
	shl.b64 	%rd49884, %rd49883, 3;
	add.s64 	%rd49885, %rd49884, %rd49883;
	shr.u64 	%rd49886, %rd49885, 17;
	xor.b64  	%rd49887, %rd49886, %rd49885;
	shl.b64 	%rd49888, %rd49887, 5;
	add.s64 	%rd49889, %rd49888, %rd49887;
	ld.u64 	%rd49890, [%rd49877+8];
	mad.lo.s64 	%rd49891, %rd49890, 2654435761, %rd49889;
	shl.b64 	%rd49892, %rd49891, 13;
	add.s64 	%rd49893, %rd49892, %rd49891;
	shr.u64 	%rd49894, %rd49893, 7;
	xor.b64  	%rd49895, %rd49894, %rd49893;
	shl.b64 	%rd49896, %rd49895, 3;
	add.s64 	%rd49897, %rd49896, %rd49895;
	shr.u64 	%rd49898, %rd49897, 17;
	xor.b64  	%rd49899, %rd49898, %rd49897;
	shl.b64 	%rd49900, %rd49899, 5;
	add.s64 	%rd49901, %rd49900, %rd49899;
	ld.u64 	%rd49902, [%rd49877+16];
	mad.lo.s64 	%rd49903, %rd49902, 2654435761, %rd49901;
	shl.b64 	%rd49904, %rd49903, 13;
	add.s64 	%rd49905, %rd49904, %rd49903;
	shr.u64 	%rd49906, %rd49905, 7;
	xor.b64  	%rd49907, %rd49906, %rd49905;
	shl.b64 	%rd49908, %rd49907, 3;
	add.s64 	%rd49909, %rd49908, %rd49907;
	shr.u64 	%rd49910, %rd49909, 17;
	xor.b64  	%rd49911, %rd49910, %rd49909;
	shl.b64 	%rd49912, %rd49911, 5;
	add.s64 	%rd49913, %rd49912, %rd49911;
	ld.u64 	%rd49914, [%rd49877+24];
	mad.lo.s64 	%rd49915, %rd49914, 2654435761, %rd49913;
	shl.b64 	%rd49916, %rd49915, 13;
	add.s64 	%rd49917, %rd49916, %rd49915;
	shr.u64 	%rd49918, %rd49917, 7;
	xor.b64  	%rd49919, %rd49918, %rd49917;
	shl.b64 	%rd49920, %rd49919, 3;
	add.s64 	%rd49921, %rd49920, %rd49919;
	shr.u64 	%rd49922, %rd49921, 17;
	xor.b64  	%rd49923, %rd49922, %rd49921;
	shl.b64 	%rd49924, %rd49923, 5;
	add.s64 	%rd54947, %rd49924, %rd49923;
	add.s64 	%rd54939, %rd54939, 4;
$L__BB8_1306:
	setp.eq.s64 	%p2461, %rd2266, 0;
	@%p2461 bra 	$L__BB8_1311;
	setp.eq.s64 	%p2462, %rd2444, 0;
	@%p2462 bra 	$L__BB8_1309;
	shl.b64 	%rd49926, %rd54939, 3;
	add.s64 	%rd49927, %rd54950, %rd49926;
	ld.u64 	%rd49928, [%rd49927];
	mad.lo.s64 	%rd49929, %rd49928, 2654435761, %rd54947;
	shl.b64 	%rd49930, %rd49929, 13;
	add.s64 	%rd49931, %rd49930, %rd49929;
	shr.u64 	%rd49932, %rd49931, 7;
	xor.b64  	%rd49933, %rd49932, %rd49931;
	shl.b64 	%rd49934, %rd49933, 3;
	add.s64 	%rd49935, %rd49934, %rd49933;
	shr.u64 	%rd49936, %rd49935, 17;
	xor.b64  	%rd49937, %rd49936, %rd49935;
	shl.b64 	%rd49938, %rd49937, 5;
	add.s64 	%rd49939, %rd49938, %rd49937;
	ld.u64 	%rd49940, [%rd49927+8];
	mad.lo.s64 	%rd49941, %rd49940, 2654435761, %rd49939;
	shl.b64 	%rd49942, %rd49941, 13;
	add.s64 	%rd49943, %rd49942, %rd49941;
	shr.u64 	%rd49944, %rd49943, 7;
	xor.b64  	%rd49945, %rd49944, %rd49943;
	shl.b64 	%rd49946, %rd49945, 3;
	add.s64 	%rd49947, %rd49946, %rd49945;
	shr.u64 	%rd49948, %rd49947, 17;
	xor.b64  	%rd49949, %rd49948, %rd49947;
	shl.b64 	%rd49950, %rd49949, 5;
	add.s64 	%rd54947, %rd49950, %rd49949;
	add.s64 	%rd54939, %rd54939, 2;
$L__BB8_1309:
	setp.eq.s64 	%p2463, %rd2267, 0;
	@%p2463 bra 	$L__BB8_1311;
	shl.b64 	%rd49951, %rd54939, 3;
	add.s64 	%rd49952, %rd54950, %rd49951;
	ld.u64 	%rd49953, [%rd49952];
	mad.lo.s64 	%rd49954, %rd49953, 2654435761, %rd54947;
	shl.b64 	%rd49955, %rd49954, 13;
	add.s64 	%rd49956, %rd49955, %rd49954;
	shr.u64 	%rd49957, %rd49956, 7;
	xor.b64  	%rd49958, %rd49957, %rd49956;
	shl.b64 	%rd49959, %rd49958, 3;
	add.s64 	%rd49960, %rd49959, %rd49958;
	shr.u64 	%rd49961, %rd49960, 17;
	xor.b64  	%rd49962, %rd49961, %rd49960;
	shl.b64 	%rd49963, %rd49962, 5;
	add.s64 	%rd54947, %rd49963, %rd49962;
$L__BB8_1311:
	setp.lt.u64 	%p2700, %rd54934, %rd54947;
	bra.uni 	$L__BB8_1316;
$L__BB8_1312:
	setp.eq.s32 	%p2465, %r1, 0;
	mov.pred 	%p2700, %p2435;
	@%p2465 bra 	$L__BB8_1316;
	mov.b64 	%rd54948, 0;
$L__BB8_1314:
	shl.b64 	%rd49965, %rd54948, 3;
	add.s64 	%rd49966, %rd54906, %rd49965;
	ld.u64 	%rd2488, [%rd49966];
	add.s64 	%rd49967, %rd54950, %rd49965;
	ld.u64 	%rd2489, [%rd49967];
	setp.lt.u64 	%p2467, %rd2488, %rd2489;
	mov.pred 	%p2700, %p2437;
	@%p2467 bra 	$L__BB8_1316;
	setp.le.u64 	%p2469, %rd2488, %rd2489;
	add.s64 	%rd54948, %rd54948, 1;
	setp.lt.u64 	%p2470, %rd54948, %rd13;
	and.pred  	%p2471, %p2469, %p2470;
	mov.pred 	%p2700, %p2435;
	@%p2471 bra 	$L__BB8_1314;
$L__BB8_1316:
	selp.b64 	%rd54825, %rd54906, %rd54950, %p2700;
	selp.u32 	%r413, 1, 0, %p2700;
	add.s32 	%r36, %r34, %r413;
	not.pred 	%p2472, %p2700;
	selp.u32 	%r414, 1, 0, %p2472;
	add.s32 	%r37, %r35, %r414;
	@%p2700 bra 	$L__BB8_1318;
	shl.b32 	%r415, %r37, 3;
	mov.u32 	%r416, _ZZN3cub18CUB_300001_SM_10006detail10merge_sort30DeviceMergeSortBlockSortKernelINS2_10policy_hubIPPmE9Policy600ES6_PNS0_8NullTypeES6_SA_m18tuple_indexed_lessS5_S9_EEvbT0_T1_T2_T3_T4_PT6_PT7_T5_NS1_7vsmem_tEE19static_temp_storage;
	add.s32 	%r417, %r416, %r415;
	ld.shared.u64 	%rd54950, [%r417];
	bra.uni 	$L__BB8_1319;
$L__BB8_1318:
	shl.b32 	%r418, %r36, 3;
	mov.u32 	%r419, _ZZN3cub18CUB_300001_SM_10006detail10merge_sort30DeviceMergeSortBlockSortKernelINS2_10policy_hubIPPmE9Policy600ES6_PNS0_8NullTypeES6_SA_m18tuple_indexed_lessS5_S9_EEvbT0_T1_T2_T3_T4_PT6_PT7_T5_NS1_7vsmem_tEE19static_temp_storage;
	add.s32 	%r420, %r419, %r418;
	ld.shared.u64 	%rd54906, [%r420];
$L__BB8_1319:
	setp.ge.s32 	%p2474, %r36, %r22;
	mov.pred 	%p2473, 0;
	mov.pred 	%p2701, %p2473;
	@%p2474 bra 	$L__BB8_1363;
	setp.ge.s32 	%p2476, %r37, %r21;
	mov.pred 	%p2475, -1;
	mov.pred 	%p2701, %p2475;
	@%p2476 bra 	$L__BB8_1363;
	setp.eq.s64 	%p2477, %rd2, 0;
	mov.b64 	%rd54954, -3750763034362895579;
	@%p2477 bra 	$L__BB8_1327;
	setp.eq.s64 	%p2478, %rd2264, 0;
	mov.b64 	%rd54954, -3750763034362895579;
	mov.b64 	%rd54955, 0;
	@%p2478 bra 	$L__BB8_1325;
	mov.b64 	%rd54954, -3750763034362895579;
	mov.b64 	%rd54955, 0;
	mov.u64 	%rd54953, %rd54955;
$L__BB8_1324:
	shl.b64 	%rd49975, %rd54955, 3;
	add.s64 	%rd49976, %rd54906, %rd49975;
	ld.u64 	%rd49977, [%rd49976];
	and.b64  	%rd49978, %rd49977, 255;
	xor.b64  	%rd49979, %rd49978, %rd54954;
	mul.lo.s64 	%rd49980, %rd49979, 1099511628211;
	shr.u64 	%rd49981, %rd49977, 8;
	and.b64  	%rd49982, %rd49981, 255;
	xor.b64  	%rd49983, %rd49982, %rd49980;
	mul.lo.s64 	%rd49984, %rd49983, 1099511628211;
	shr.u64 	%rd49985, %rd49977, 16;
	and.b64  	%rd49986, %rd49985, 255;
	xor.b64  	%rd49987, %rd49986, %rd49984;
	mul.lo.s64 	%rd49988, %rd49987, 1099511628211;
	shr.u64 	%rd49989, %rd49977, 24;
	and.b64  	%rd49990, %rd49989, 255;
	xor.b64  	%rd49991, %rd49990, %rd49988;
	mul.lo.s64 	%rd49992, %rd49991, 1099511628211;
	shr.u64 	%rd49993, %rd49977, 32;
	and.b64  	%rd49994, %rd49993, 255;
	xor.b64  	%rd49995, %rd49994, %rd49992;
	mul.lo.s64 	%rd49996, %rd49995, 1099511628211;
	shr.u64 	%rd49997, %rd49977, 40;
	and.b64  	%rd49998, %rd49997, 255;
	xor.b64  	%rd49999, %rd49998, %rd49996;
	mul.lo.s64 	%rd50000, %rd49999, 1099511628211;
	shr.u64 	%rd50001, %rd49977, 48;
	and.b64  	%rd50002, %rd50001, 255;
	xor.b64  	%rd50003, %rd50002, %rd50000;
	mul.lo.s64 	%rd50004, %rd50003, 1099511628211;
	shr.u64 	%rd50005, %rd49977, 56;
	xor.b64  	%rd50006, %rd50005, %rd50004;
	mul.lo.s64 	%rd50007, %rd50006, 1099511628211;
	ld.u64 	%rd50008, [%rd49976+8];
	and.b64  	%rd50009, %rd50008, 255;
	xor.b64  	%rd50010, %rd50009, %rd50007;
	mul.lo.s64 	%rd50011, %rd50010, 1099511628211;
	shr.u64 	%rd50012, %rd50008, 8;
	and.b64  	%rd50013, %rd50012, 255;
	xor.b64  	%rd50014, %rd50013, %rd50011;
	mul.lo.s64 	%rd50015, %rd50014, 1099511628211;
	shr.u64 	%rd50016, %rd50008, 16;
	and.b64  	%rd50017, %rd50016, 255;
	xor.b64  	%rd50018, %rd50017, %rd50015;
	mul.lo.s64 	%rd50019, %rd50018, 1099511628211;
	shr.u64 	%rd50020, %rd50008, 24;
	and.b64  	%rd50021, %rd50020, 255;
	xor.b64  	%rd50022, %rd50021, %rd50019;
	mul.lo.s64 	%rd50023, %rd50022, 1099511628211;
	shr.u64 	%rd50024, %rd50008, 32;
	and.b64  	%rd50025, %rd50024, 255;
	xor.b64  	%rd50026, %rd50025, %rd50023;
	mul.lo.s64 	%rd50027, %rd50026, 1099511628211;
	shr.u64 	%rd50028, %rd50008, 40;
	and.b64  	%rd50029, %rd50028, 255;
	xor.b64  	%rd50030, %rd50029, %rd50027;
	mul.lo.s64 	%rd50031, %rd50030, 1099511628211;
	shr.u64 	%rd50032, %rd50008, 48;
	and.b64  	%rd50033, %rd50032, 255;
	xor.b64  	%rd50034, %rd50033, %rd50031;
	mul.lo.s64 	%rd50035, %rd50034, 1099511628211;
	shr.u64 	%rd50036, %rd50008, 56;
	xor.b64  	%rd50037, %rd50036, %rd50035;
	mul.lo.s64 	%rd54954, %rd50037, 1099511628211;
	add.s64 	%rd54955, %rd54955, 2;
	add.s64 	%rd54953, %rd54953, 2;
	setp.ne.s64 	%p2479, %rd54953, %rd2268;
	@%p2479 bra 	$L__BB8_1324;
$L__BB8_1325:
	setp.eq.s64 	%p2480, %rd2267, 0;
	@%p2480 bra 	$L__BB8_1327;
	shl.b64 	%rd50038, %rd54955, 3;
	add.s64 	%rd50039, %rd54906, %rd50038;
	ld.u64 	%rd50040, [%rd50039];
	and.b64  	%rd50041, %rd50040, 255;
	xor.b64  	%rd50042, %rd50041, %rd54954;
	mul.lo.s64 	%rd50043, %rd50042, 1099511628211;
	shr.u64 	%rd50044, %rd50040, 8;
	and.b64  	%rd50045, %rd50044, 255;
	xor.b64  	%rd50046, %rd50045, %rd50043;
	mul.lo.s64 	%rd50047, %rd50046, 1099511628211;
	shr.u64 	%rd50048, %rd50040, 16;
	and.b64  	%rd50049, %rd50048, 255;
	xor.b64  	%rd50050, %rd50049, %rd50047;
	mul.lo.s64 	%rd50051, %rd50050, 1099511628211;
	shr.u64 	%rd50052, %rd50040, 24;
	and.b64  	%rd50053, %rd50052, 255;
	xor.b64  	%rd50054, %rd50053, %rd50051;
	mul.lo.s64 	%rd50055, %rd50054, 1099511628211;
	shr.u64 	%rd50056, %rd50040, 32;
	and.b64  	%rd50057, %rd50056, 255;
	xor.b64  	%rd50058, %rd50057, %rd50055;
	mul.lo.s64 	%rd50059, %rd50058, 1099511628211;
	shr.u64 	%rd50060, %rd50040, 40;
	and.b64  	%rd50061, %rd50060, 255;
	xor.b64  	%rd50062, %rd50061, %rd50059;
	mul.lo.s64 	%rd50063, %rd50062, 1099511628211;
	shr.u64 	%rd50064, %rd50040, 48;
	and.b64  	%rd50065, %rd50064, 255;
	xor.b64  	%rd50066, %rd50065, %rd50063;
	mul.lo.s64 	%rd50067, %rd50066, 1099511628211;
	shr.u64 	%rd50068, %rd50040, 56;
	xor.b64  	%rd50069, %rd50068, %rd50067;
	mul.lo.s64 	%rd54954, %rd50069, 1099511628211;
$L__BB8_1327:
	mov.b64 	%rd54961, -3750763034362895579;
	@%p2477 bra 	$L__BB8_1333;
	setp.eq.s64 	%p2482, %rd2264, 0;
	mov.b64 	%rd54961, -3750763034362895579;
	mov.b64 	%rd54962, 0;
	@%p2482 bra 	$L__BB8_1331;
	mov.b64 	%rd54961, -3750763034362895579;
	mov.b64 	%rd54962, 0;
	mov.u64 	%rd54960, %rd54962;
$L__BB8_1330:
	shl.b64 	%rd50076, %rd54962, 3;
	add.s64 	%rd50077, %rd54950, %rd50076;
	ld.u64 	%rd50078, [%rd50077];
	and.b64  	%rd50079, %rd50078, 255;
	xor.b64  	%rd50080, %rd50079, %rd54961;
	mul.lo.s64 	%rd50081, %rd50080, 1099511628211;
	shr.u64 	%rd50082, %rd50078, 8;
	and.b64  	%rd50083, %rd50082, 255;
	xor.b64  	%rd50084, %rd50083, %rd50081;
	mul.lo.s64 	%rd50085, %rd50084, 1099511628211;
	shr.u64 	%rd50086, %rd50078, 16;
	and.b64  	%rd50087, %rd50086, 255;
	xor.b64  	%rd50088, %rd50087, %rd50085;
	mul.lo.s64 	%rd50089, %rd50088, 1099511628211;
	shr.u64 	%rd50090, %rd50078, 24;
	and.b64  	%rd50091, %rd50090, 255;
	xor.b64  	%rd50092, %rd50091, %rd50089;
	mul.lo.s64 	%rd50093, %rd50092, 1099511628211;
	shr.u64 	%rd50094, %rd50078, 32;
	and.b64  	%rd50095, %rd50094, 255;
	xor.b64  	%rd50096, %rd50095, %rd50093;
	mul.lo.s64 	%rd50097, %rd50096, 1099511628211;
	shr.u64 	%rd50098, %rd50078, 40;
	and.b64  	%rd50099, %rd50098, 255;
	xor.b64  	%rd50100, %rd50099, %rd50097;
	mul.lo.s64 	%rd50101, %rd50100, 1099511628211;
	shr.u64 	%rd50102, %rd50078, 48;
	and.b64  	%rd50103, %rd50102, 255;
	xor.b64  	%rd50104, %rd50103, %rd50101;
	mul.lo.s64 	%rd50105, %rd50104, 1099511628211;
	shr.u64 	%rd50106, %rd50078, 56;
	xor.b64  	%rd50107, %rd50106, %rd50105;
	mul.lo.s64 	%rd50108, %rd50107, 1099511628211;
	ld.u64 	%rd50109, [%rd50077+8];
	and.b64  	%rd50110, %rd50109, 255;
	xor.b64  	%rd50111, %rd50110, %rd50108;
	mul.lo.s64 	%rd50112, %rd50111, 1099511628211;
	shr.u64 	%rd50113, %rd50109, 8;
	and.b64  	%rd50114, %rd50113, 255;
	xor.b64  	%rd50115, %rd50114, %rd50112;
	mul.lo.s64 	%rd50116, %rd50115, 1099511628211;
	shr.u64 	%rd50117, %rd50109, 16;
	and.b64  	%rd50118, %rd50117, 255;
	xor.b64  	%rd50119, %rd50118, %rd50116;
	mul.lo.s64 	%rd50120, %rd50119, 1099511628211;
	shr.u64 	%rd50121, %rd50109, 24;
	and.b64  	%rd50122, %rd50121, 255;
	xor.b64  	%rd50123, %rd50122, %rd50120;
	mul.lo.s64 	%rd50124, %rd50123, 1099511628211;
	shr.u64 	%rd50125, %rd50109, 32;
	and.b64  	%rd50126, %rd50125, 255;
	xor.b64  	%rd50127, %rd50126, %rd50124;
	mul.lo.s64 	%rd50128, %rd50127, 1099511628211;
	shr.u64 	%rd50129, %rd50109, 40;
	and.b64  	%rd50130, %rd50129, 255;
	xor.b64  	%rd50131, %rd50130, %rd50128;
	mul.lo.s64 	%rd50132, %rd50131, 1099511628211;
	shr.u64 	%rd50133, %rd50109, 48;
	and.b64  	%rd50134, %rd50133, 255;
	xor.b64  	%rd50135, %rd50134, %rd50132;
	mul.lo.s64 	%rd50136, %rd50135, 1099511628211;
	shr.u64 	%rd50137, %rd50109, 56;
	xor.b64  	%rd50138, %rd50137, %rd50136;
	mul.lo.s64 	%rd54961, %rd50138, 1099511628211;
	add.s64 	%rd54962, %rd54962, 2;
	add.s64 	%rd54960, %rd54960, 2;
	setp.ne.s64 	%p2483, %rd54960, %rd2268;
	@%p2483 bra 	$L__BB8_1330;
$L__BB8_1331:
	setp.eq.s64 	%p2484, %rd2267, 0;
	@%p2484 bra 	$L__BB8_1333;
	shl.b64 	%rd50139, %rd54962, 3;
	add.s64 	%rd50140, %rd54950, %rd50139;
	ld.u64 	%rd50141, [%rd50140];
	and.b64  	%rd50142, %rd50141, 255;
	xor.b64  	%rd50143, %rd50142, %rd54961;
	mul.lo.s64 	%rd50144, %rd50143, 1099511628211;
	shr.u64 	%rd50145, %rd50141, 8;
	and.b64  	%rd50146, %rd50145, 255;
	xor.b64  	%rd50147, %rd50146, %rd50144;
	mul.lo.s64 	%rd50148, %rd50147, 1099511628211;
	shr.u64 	%rd50149, %rd50141, 16;
	and.b64  	%rd50150, %rd50149, 255;
	xor.b64  	%rd50151, %rd50150, %rd50148;
	mul.lo.s64 	%rd50152, %rd50151, 1099511628211;
	shr.u64 	%rd50153, %rd50141, 24;
	and.b64  	%rd50154, %rd50153, 255;
	xor.b64  	%rd50155, %rd50154, %rd50152;
	mul.lo.s64 	%rd50156, %rd50155, 1099511628211;
	shr.u64 	%rd50157, %rd50141, 32;
	and.b64  	%rd50158, %rd50157, 255;
	xor.b64  	%rd50159, %rd50158, %rd50156;
	mul.lo.s64 	%rd50160, %rd50159, 1099511628211;
	shr.u64 	%rd50161, %rd50141, 40;
	and.b64  	%rd50162, %rd50161, 255;
	xor.b64  	%rd50163, %rd50162, %rd50160;
	mul.lo.s64 	%rd50164, %rd50163, 1099511628211;
	shr.u64 	%rd50165, %rd50141, 48;
	and.b64  	%rd50166, %rd50165, 255;
	xor.b64  	%rd50167, %rd50166, %rd50164;
	mul.lo.s64 	%rd50168, %rd50167, 1099511628211;
	shr.u64 	%rd50169, %rd50141, 56;
	xor.b64  	%rd50170, %rd50169, %rd50168;
	mul.lo.s64 	%rd54961, %rd50170, 1099511628211;
$L__BB8_1333:
	setp.eq.s64 	%p2485, %rd54954, %rd54961;
	@%p2485 bra 	$L__BB8_1359;
	add.s64 	%rd2518, %rd2265, -1;
	mov.b64 	%rd54977, 0;
	@%p2477 bra 	$L__BB8_1346;
	setp.lt.u64 	%p2487, %rd2264, 7;
	mov.b64 	%rd54969, 0;
	mov.u64 	%rd54977, %rd54969;
	@%p2487 bra 	$L__BB8_1338;
	mov.b64 	%rd54969, 0;
	mov.u64 	%rd54967, %rd54969;
$L__BB8_1337:
	.pragma "nounroll";
	shl.b64 	%rd50175, %rd54969, 3;
	add.s64 	%rd50176, %rd54906, %rd50175;
	ld.u64 	%rd50177, [%rd50176];
	mad.lo.s64 	%rd50178, %rd50177, 2654435761, %rd54977;
	shl.b64 	%rd50179, %rd50178, 13;
	add.s64 	%rd50180, %rd50179, %rd50178;
	shr.u64 	%rd50181, %rd50180, 7;
	xor.b64  	%rd50182, %rd50181, %rd50180;
	shl.b64 	%rd50183, %rd50182, 3;
	add.s64 	%rd50184, %rd50183, %rd50182;
	shr.u64 	%rd50185, %rd50184, 17;
	xor.b64  	%rd50186, %rd50185, %rd50184;
	shl.b64 	%rd50187, %rd50186, 5;
	add.s64 	%rd50188, %rd50187, %rd50186;
	ld.u64 	%rd50189, [%rd50176+8];
	mad.lo.s64 	%rd50190, %rd50189, 2654435761, %rd50188;
	shl.b64 	%rd50191, %rd50190, 13;
	add.s64 	%rd50192, %rd50191, %rd50190;
	shr.u64 	%rd50193, %rd50192, 7;
	xor.b64  	%rd50194, %rd50193, %rd50192;
	shl.b64 	%rd50195, %rd50194, 3;
	add.s64 	%rd50196, %rd50195, %rd50194;
	shr.u64 	%rd50197, %rd50196, 17;
	xor.b64  	%rd50198, %rd50197, %rd50196;
	shl.b64 	%rd50199, %rd50198, 5;
	add.s64 	%rd50200, %rd50199, %rd50198;
	ld.u64 	%rd50201, [%rd50176+16];
	mad.lo.s64 	%rd50202, %rd50201, 2654435761, %rd50200;
	shl.b64 	%rd50203, %rd50202, 13;
	add.s64 	%rd50204, %rd50203, %rd50202;
	shr.u64 	%rd50205, %rd50204, 7;
	xor.b64  	%rd50206, %rd50205, %rd50204;
	shl.b64 	%rd50207, %rd50206, 3;
	add.s64 	%rd50208, %rd50207, %rd50206;
	shr.u64 	%rd50209, %rd50208, 17;
	xor.b64  	%rd50210, %rd50209, %rd50208;
	shl.b64 	%rd50211, %rd50210, 5;
	add.s64 	%rd50212, %rd50211, %rd50210;
	ld.u64 	%rd50213, [%rd50176+24];
	mad.lo.s64 	%rd50214, %rd50213, 2654435761, %rd50212;
	shl.b64 	%rd50215, %rd50214, 13;
	add.s64 	%rd50216, %rd50215, %rd50214;
	shr.u64 	%rd50217, %rd50216, 7;
	xor.b64  	%rd50218, %rd50217, %rd50216;
	shl.b64 	%rd50219, %rd50218, 3;
	add.s64 	%rd50220, %rd50219, %rd50218;
	shr.u64 	%rd50221, %rd50220, 17;
	xor.b64  	%rd50222, %rd50221, %rd50220;
	shl.b64 	%rd50223, %rd50222, 5;
	add.s64 	%rd50224, %rd50223, %rd50222;
	ld.u64 	%rd50225, [%rd50176+32];
	mad.lo.s64 	%rd50226, %rd50225, 2654435761, %rd50224;
	shl.b64 	%rd50227, %rd50226, 13;
	add.s64 	%rd50228, %rd50227, %rd50226;
	shr.u64 	%rd50229, %rd50228, 7;
	xor.b64  	%rd50230, %rd50229, %rd50228;
	shl.b64 	%rd50231, %rd50230, 3;
	add.s64 	%rd50232, %rd50231, %rd50230;
	shr.u64 	%rd50233, %rd50232, 17;
	xor.b64  	%rd50234, %rd50233, %rd50232;
	shl.b64 	%rd50235, %rd50234, 5;
	add.s64 	%rd50236, %rd50235, %rd50234;
	ld.u64 	%rd50237, [%rd50176+40];
	mad.lo.s64 	%rd50238, %rd50237, 2654435761, %rd50236;
	shl.b64 	%rd50239, %rd50238, 13;
	add.s64 	%rd50240, %rd50239, %rd50238;
	shr.u64 	%rd50241, %rd50240, 7;
	xor.b64  	%rd50242, %rd50241, %rd50240;
	shl.b64 	%rd50243, %rd50242, 3;
	add.s64 	%rd50244, %rd50243, %rd50242;
	shr.u64 	%rd50245, %rd50244, 17;
	xor.b64  	%rd50246, %rd50245, %rd50244;
	shl.b64 	%rd50247, %rd50246, 5;
	add.s64 	%rd50248, %rd50247, %rd50246;
	ld.u64 	%rd50249, [%rd50176+48];
	mad.lo.s64 	%rd50250, %rd50249, 2654435761, %rd50248;
	shl.b64 	%rd50251, %rd50250, 13;
	add.s64 	%rd50252, %rd50251, %rd50250;
	shr.u64 	%rd50253, %rd50252, 7;
	xor.b64  	%rd50254, %rd50253, %rd50252;
	shl.b64 	%rd50255, %rd50254, 3;
	add.s64 	%rd50256, %rd50255, %rd50254;
	shr.u64 	%rd50257, %rd50256, 17;
	xor.b64  	%rd50258, %rd50257, %rd50256;
	shl.b64 	%rd50259, %rd50258, 5;
	add.s64 	%rd50260, %rd50259, %rd50258;
	ld.u64 	%rd50261, [%rd50176+56];
	mad.lo.s64 	%rd50262, %rd50261, 2654435761, %rd50260;
	shl.b64 	%rd50263, %rd50262, 13;
	add.s64 	%rd50264, %rd50263, %rd50262;
	shr.u64 	%rd50265, %rd50264, 7;
	xor.b64  	%rd50266, %rd50265, %rd50264;
	shl.b64 	%rd50267, %rd50266, 3;
	add.s64 	%rd50268, %rd50267, %rd50266;
	shr.u64 	%rd50269, %rd50268, 17;
	xor.b64  	%rd50270, %rd50269, %rd50268;
	shl.b64 	%rd50271, %rd50270, 5;
	add.s64 	%rd54977, %rd50271, %rd50270;
	add.s64 	%rd54969, %rd54969, 8;
	add.s64 	%rd54967, %rd54967, 8;
	setp.ne.s64 	%p2488, %rd54967, %rd2269;
	@%p2488 bra 	$L__BB8_1337;
$L__BB8_1338:
	setp.eq.s64 	%p2489, %rd2265, 0;
	@%p2489 bra 	$L__BB8_1346;
	setp.lt.u64 	%p2490, %rd2518, 3;
	@%p2490 bra 	$L__BB8_1341;
	shl.b64 	%rd50273, %rd54969, 3;
	add.s64 	%rd50274, %rd54906, %rd50273;
	ld.u64 	%rd50275, [%rd50274];
	mad.lo.s64 	%rd50276, %rd50275, 2654435761, %rd54977;
	shl.b64 	%rd50277, %rd50276, 13;
	add.s64 	%rd50278, %rd50277, %rd50276;
	shr.u64 	%rd50279, %rd50278, 7;
	xor.b64  	%rd50280, %rd50279, %rd50278;
	shl.b64 	%rd50281, %rd50280, 3;
	add.s64 	%rd50282, %rd50281, %rd50280;
	shr.u64 	%rd50283, %rd50282, 17;
	xor.b64  	%rd50284, %rd50283, %rd50282;
	shl.b64 	%rd50285, %rd50284, 5;
	add.s64 	%rd50286, %rd50285, %rd50284;
	ld.u64 	%rd50287, [%rd50274+8];
	mad.lo.s64 	%rd50288, %rd50287, 2654435761, %rd50286;
	shl.b64 	%rd50289, %rd50288, 13;
	add.s64 	%rd50290, %rd50289, %rd50288;
	shr.u64 	%rd50291, %rd50290, 7;
	xor.b64  	%rd50292, %rd50291, %rd50290;
	shl.b64 	%rd50293, %rd50292, 3;
	add.s64 	%rd50294, %rd50293, %rd50292;
	shr.u64 	%rd50295, %rd50294, 17;
	xor.b64  	%rd50296, %rd50295, %rd50294;
	shl.b64 	%rd50297, %rd50296, 5;
	add.s64 	%rd50298, %rd50297, %rd50296;
	ld.u64 	%rd50299, [%rd50274+16];
	mad.lo.s64 	%rd50300, %rd50299, 2654435761, %rd50298;
	shl.b64 	%rd50301, %rd50300, 13;
	add.s64 	%rd50302, %rd50301, %rd50300;
	shr.u64 	%rd50303, %rd50302, 7;
	xor.b64  	%rd50304, %rd50303, %rd50302;
	shl.b64 	%rd50305, %rd50304, 3;
	add.s64 	%rd50306, %rd50305, %rd50304;
	shr.u64 	%rd50307, %rd50306, 17;
	xor.b64  	%rd50308, %rd50307, %rd50306;
	shl.b64 	%rd50309, %rd50308, 5;
	add.s64 	%rd50310, %rd50309, %rd50308;
	ld.u64 	%rd50311, [%rd50274+24];
	mad.lo.s64 	%rd50312, %rd50311, 2654435761, %rd50310;
	shl.b64 	%rd50313, %rd50312, 13;
	add.s64 	%rd50314, %rd50313, %rd50312;
	shr.u64 	%rd50315, %rd50314, 7;
	xor.b64  	%rd50316, %rd50315, %rd50314;
	shl.b64 	%rd50317, %rd50316, 3;
	add.s64 	%rd50318, %rd50317, %rd50316;
	shr.u64 	%rd50319, %rd50318, 17;
	xor.b64  	%rd50320, %rd50319, %rd50318;
	shl.b64 	%rd50321, %rd50320, 5;
	add.s64 	%rd54977, %rd50321, %rd50320;
	add.s64 	%rd54969, %rd54969, 4;
$L__BB8_1341:
	setp.eq.s64 	%p2491, %rd2266, 0;
	@%p2491 bra 	$L__BB8_1346;
	setp.eq.s64 	%p2492, %rd2266, 1;
	@%p2492 bra 	$L__BB8_1344;
	shl.b64 	%rd50323, %rd54969, 3;
	add.s64 	%rd50324, %rd54906, %rd50323;
	ld.u64 	%rd50325, [%rd50324];
	mad.lo.s64 	%rd50326, %rd50325, 2654435761, %rd54977;
	shl.b64 	%rd50327, %rd50326, 13;
	add.s64 	%rd50328, %rd50327, %rd50326;
	shr.u64 	%rd50329, %rd50328, 7;
	xor.b64  	%rd50330, %rd50329, %rd50328;
	shl.b64 	%rd50331, %rd50330, 3;
	add.s64 	%rd50332, %rd50331, %rd50330;
	shr.u64 	%rd50333, %rd50332, 17;
	xor.b64  	%rd50334, %rd50333, %rd50332;
	shl.b64 	%rd50335, %rd50334, 5;
	add.s64 	%rd50336, %rd50335, %rd50334;
	ld.u64 	%rd50337, [%rd50324+8];
	mad.lo.s64 	%rd50338, %rd50337, 2654435761, %rd50336;
	shl.b64 	%rd50339, %rd50338, 13;
	add.s64 	%rd50340, %rd50339, %rd50338;
	shr.u64 	%rd50341, %rd50340, 7;
	xor.b64  	%rd50342, %rd50341, %rd50340;
	shl.b64 	%rd50343, %rd50342, 3;
	add.s64 	%rd50344, %rd50343, %rd50342;
	shr.u64 	%rd50345, %rd50344, 17;
	xor.b64  	%rd50346, %rd50345, %rd50344;
	shl.b64 	%rd50347, %rd50346, 5;
	add.s64 	%rd54977, %rd50347, %rd50346;
	add.s64 	%rd54969, %rd54969, 2;
$L__BB8_1344:
	setp.eq.s64 	%p2493, %rd2267, 0;
	@%p2493 bra 	$L__BB8_1346;
	shl.b64 	%rd50348, %rd54969, 3;
	add.s64 	%rd50349, %rd54906, %rd50348;
	ld.u64 	%rd50350, [%rd50349];
	mad.lo.s64 	%rd50351, %rd50350, 2654435761, %rd54977;
	shl.b64 	%rd50352, %rd50351, 13;
	add.s64 	%rd50353, %rd50352, %rd50351;
	shr.u64 	%rd50354, %rd50353, 7;
	xor.b64  	%rd50355, %rd50354, %rd50353;
	shl.b64 	%rd50356, %rd50355, 3;
	add.s64 	%rd50357, %rd50356, %rd50355;
	shr.u64 	%rd50358, %rd50357, 17;
	xor.b64  	%rd50359, %rd50358, %rd50357;
	shl.b64 	%rd50360, %rd50359, 5;
	add.s64 	%rd54977, %rd50360, %rd50359;
$L__BB8_1346:
	mov.b64 	%rd54990, 0;
	@%p2477 bra 	$L__BB8_1358;
	setp.lt.u64 	%p2495, %rd2264, 7;
	mov.b64 	%rd54982, 0;
	mov.u64 	%rd54990, %rd54982;
	@%p2495 bra 	$L__BB8_1350;
	mov.b64 	%rd54982, 0;
	mov.u64 	%rd54980, %rd54982;
$L__BB8_1349:
	.pragma "nounroll";
	shl.b64 	%rd50365, %rd54982, 3;
	add.s64 	%rd50366, %rd54950, %rd50365;
	ld.u64 	%rd50367, [%rd50366];
	mad.lo.s64 	%rd50368, %rd50367, 2654435761, %rd54990;
	shl.b64 	%rd50369, %rd50368, 13;
	add.s64 	%rd50370, %rd50369, %rd50368;
	shr.u64 	%rd50371, %rd50370, 7;
	xor.b64  	%rd50372, %rd50371, %rd50370;
	shl.b64 	%rd50373, %rd50372, 3;
	add.s64 	%rd50374, %rd50373, %rd50372;
	shr.u64 	%rd50375, %rd50374, 17;
	xor.b64  	%rd50376, %rd50375, %rd50374;
	shl.b64 	%rd50377, %rd50376, 5;
	add.s64 	%rd50378, %rd50377, %rd50376;
	ld.u64 	%rd50379, [%rd50366+8];
	mad.lo.s64 	%rd50380, %rd50379, 2654435761, %rd50378;
	shl.b64 	%rd50381, %rd50380, 13;
	add.s64 	%rd50382, %rd50381, %rd50380;
	shr.u64 	%rd50383, %rd50382, 7;
	xor.b64  	%rd50384, %rd50383, %rd50382;
	shl.b64 	%rd50385, %rd50384, 3;
	add.s64 	%rd50386, %rd50385, %rd50384;
	shr.u64 	%rd50387, %rd50386, 17;
	xor.b64  	%rd50388, %rd50387, %rd50386;
	shl.b64 	%rd50389, %rd50388, 5;
	add.s64 	%rd50390, %rd50389, %rd50388;
	ld.u64 	%rd50391, [%rd50366+16];
	mad.lo.s64 	%rd50392, %rd50391, 2654435761, %rd50390;
	shl.b64 	%rd50393, %rd50392, 13;
	add.s64 	%rd50394, %rd50393, %rd50392;
	shr.u64 	%rd50395, %rd50394, 7;
	xor.b64  	%rd50396, %rd50395, %rd50394;
	shl.b64 	%rd50397, %rd50396, 3;
	add.s64 	%rd50398, %rd50397, %rd50396;
	shr.u64 	%rd50399, %rd50398, 17;
	xor.b64  	%rd50400, %rd50399, %rd50398;
	shl.b64 	%rd50401, %rd50400, 5;
	add.s64 	%rd50402, %rd50401, %rd50400;
	ld.u64 	%rd50403, [%rd50366+24];
	mad.lo.s64 	%rd50404, %rd50403, 2654435761, %rd50402;
	shl.b64 	%rd50405, %rd50404, 13;
	add.s64 	%rd50406, %rd50405, %rd50404;
	shr.u64 	%rd50407, %rd50406, 7;
	xor.b64  	%rd50408, %rd50407, %rd50406;
	shl.b64 	%rd50409, %rd50408, 3;
	add.s64 	%rd50410, %rd50409, %rd50408;
	shr.u64 	%rd50411, %rd50410, 17;
	xor.b64  	%rd50412, %rd50411, %rd50410;
	shl.b64 	%rd50413, %rd50412, 5;
	add.s64 	%rd50414, %rd50413, %rd50412;
	ld.u64 	%rd50415, [%rd50366+32];
	mad.lo.s64 	%rd50416, %rd50415, 2654435761, %rd50414;
	shl.b64 	%rd50417, %rd50416, 13;
	add.s64 	%rd50418, %rd50417, %rd50416;
	shr.u64 	%rd50419, %rd50418, 7;
	xor.b64  	%rd50420, %rd50419, %rd50418;
	shl.b64 	%rd50421, %rd50420, 3;
	add.s64 	%rd50422, %rd50421, %rd50420;
	shr.u64 	%rd50423, %rd50422, 17;
	xor.b64  	%rd50424, %rd50423, %rd50422;
	shl.b64 	%rd50425, %rd50424, 5;
	add.s64 	%rd50426, %rd50425, %rd50424;
	ld.u64 	%rd50427, [%rd50366+40];
	mad.lo.s64 	%rd50428, %rd50427, 2654435761, %rd50426;
	shl.b64 	%rd50429, %rd50428, 13;
	add.s64 	%rd50430, %rd50429, %rd50428;
	shr.u64 	%rd50431, %rd50430, 7;
	xor.b64  	%rd50432, %rd50431, %rd50430;
	shl.b64 	%rd50433, %rd50432, 3;
	add.s64 	%rd50434, %rd50433, %rd50432;
	shr.u64 	%rd50435, %rd50434, 17;
	xor.b64  	%rd50436, %rd50435, %rd50434;
	shl.b64 	%rd50437, %rd50436, 5;
	add.s64 	%rd50438, %rd50437, %rd50436;
	ld.u64 	%rd50439, [%rd50366+48];
	mad.lo.s64 	%rd50440, %rd50439, 2654435761, %rd50438;
	shl.b64 	%rd50441, %rd50440, 13;
	add.s64 	%rd50442, %rd50441, %rd50440;
	shr.u64 	%rd50443, %rd50442, 7;
	xor.b64  	%rd50444, %rd50443, %rd50442;
	shl.b64 	%rd50445, %rd50444, 3;
	add.s64 	%rd50446, %rd50445, %rd50444;
	shr.u64 	%rd50447, %rd50446, 17;
	xor.b64  	%rd50448, %rd50447, %rd50446;
	shl.b64 	%rd50449, %rd50448, 5;
	add.s64 	%rd50450, %rd50449, %rd50448;
	ld.u64 	%rd50451, [%rd50366+56];
	mad.lo.s64 	%rd50452, %rd50451, 2654435761, %rd50450;
	shl.b64 	%rd50453, %rd50452, 13;
	add.s64 	%rd50454, %rd50453, %rd50452;
	shr.u64 	%rd50455, %rd50454, 7;
	xor.b64  	%rd50456, %rd50455, %rd50454;
	shl.b64 	%rd50457, %rd50456, 3;
	add.s64 	%rd50458, %rd50457, %rd50456;
	shr.u64 	%rd50459, %rd50458, 17;
	xor.b64  	%rd50460, %rd50459, %rd50458;
	shl.b64 	%rd50461, %rd50460, 5;
	add.s64 	%rd54990, %rd50461, %rd50460;
	add.s64 	%rd54982, %rd54982, 8;
	add.s64 	%rd54980, %rd54980, 8;
	setp.ne.s64 	%p2496, %rd54980, %rd2269;
	@%p2496 bra 	$L__BB8_1349;
$L__BB8_1350:
	setp.eq.s64 	%p2497, %rd2265, 0;
	@%p2497 bra 	$L__BB8_1358;
	setp.lt.u64 	%p2498, %rd2518, 3;
	@%p2498 bra 	$L__BB8_1353;
	shl.b64 	%rd50463, %rd54982, 3;
	add.s64 	%rd50464, %rd54950, %rd50463;
	ld.u64 	%rd50465, [%rd50464];
	mad.lo.s64 	%rd50466, %rd50465, 2654435761, %rd54990;
	shl.b64 	%rd50467, %rd50466, 13;
	add.s64 	%rd50468, %rd50467, %rd50466;
	shr.u64 	%rd50469, %rd50468, 7;
	xor.b64  	%rd50470, %rd50469, %rd50468;
	shl.b64 	%rd50471, %rd50470, 3;
	add.s64 	%rd50472, %rd50471, %rd50470;
	shr.u64 	%rd50473, %rd50472, 17;
	xor.b64  	%rd50474, %rd50473, %rd50472;
	shl.b64 	%rd50475, %rd50474, 5;
	add.s64 	%rd50476, %rd50475, %rd50474;
	ld.u64 	%rd50477, [%rd50464+8];
	mad.lo.s64 	%rd50478, %rd50477, 2654435761, %rd50476;
	shl.b64 	%rd50479, %rd50478, 13;
	add.s64 	%rd50480, %rd50479, %rd50478;
	shr.u64 	%rd50481, %rd50480, 7;
	xor.b64  	%rd50482, %rd50481, %rd50480;
	shl.b64 	%rd50483, %rd50482, 3;
	add.s64 	%rd50484, %rd50483, %rd50482;
	shr.u64 	%rd50485, %rd50484, 17;
	xor.b64  	%rd50486, %rd50485, %rd50484;
	shl.b64 	%rd50487, %rd50486, 5;
	add.s64 	%rd50488, %rd50487, %rd50486;
	ld.u64 	%rd50489, [%rd50464+16];
	mad.lo.s64 	%rd50490, %rd50489, 2654435761, %rd50488;
	shl.b64 	%rd50491, %rd50490, 13;
	add.s64 	%rd50492, %rd50491, %rd50490;
	shr.u64 	%rd50493, %rd50492, 7;
	xor.b64  	%rd50494, %rd50493, %rd50492;
	shl.b64 	%rd50495, %rd50494, 3;
	add.s64 	%rd50496, %rd50495, %rd50494;
	shr.u64 	%rd50497, %rd50496, 17;
	xor.b64  	%rd50498, %rd50497, %rd50496;
	shl.b64 	%rd50499, %rd50498, 5;
	add.s64 	%rd50500, %rd50499, %rd50498;
	ld.u64 	%rd50501, [%rd50464+24];
	mad.lo.s64 	%rd50502, %rd50501, 2654435761, %rd50500;
	shl.b64 	%rd50503, %rd50502, 13;
	add.s64 	%rd50504, %rd50503, %rd50502;
	shr.u64 	%rd50505, %rd50504, 7;
	xor.b64  	%rd50506, %rd50505, %rd50504;
	shl.b64 	%rd50507, %rd50506, 3;
	add.s64 	%rd50508, %rd50507, %rd50506;
	shr.u64 	%rd50509, %rd50508, 17;
	xor.b64  	%rd50510, %rd50509, %rd50508;
	shl.b64 	%rd50511, %rd50510, 5;
	add.s64 	%rd54990, %rd50511, %rd50510;
	add.s64 	%rd54982, %rd54982, 4;
$L__BB8_1353:
	setp.eq.s64 	%p2499, %rd2266, 0;
	@%p2499 bra 	$L__BB8_1358;
	setp.eq.s64 	%p2500, %rd2266, 1;
	@%p2500 bra 	$L__BB8_1356;
	shl.b64 	%rd50513, %rd54982, 3;
	add.s64 	%rd50514, %rd54950, %rd50513;
	ld.u64 	%rd50515, [%rd50514];
	mad.lo.s64 	%rd50516, %rd50515, 2654435761, %rd54990;
	shl.b64 	%rd50517, %rd50516, 13;
	add.s64 	%rd50518, %rd50517, %rd50516;
	shr.u64 	%rd50519, %rd50518, 7;
	xor.b64  	%rd50520, %rd50519, %rd50518;
	shl.b64 	%rd50521, %rd50520, 3;
	add.s64 	%rd50522, %rd50521, %rd50520;
	shr.u64 	%rd50523, %rd50522, 17;
	xor.b64  	%rd50524, %rd50523, %rd50522;
	shl.b64 	%rd50525, %rd50524, 5;
	add.s64 	%rd50526, %rd50525, %rd50524;
	ld.u64 	%rd50527, [%rd50514+8];
	mad.lo.s64 	%rd50528, %rd50527, 2654435761, %rd50526;
	shl.b64 	%rd50529, %rd50528, 13;
	add.s64 	%rd50530, %rd50529, %rd50528;
	shr.u64 	%rd50531, %rd50530, 7;
	xor.b64  	%rd50532, %rd50531, %rd50530;
	shl.b64 	%rd50533, %rd50532, 3;
	add.s64 	%rd50534, %rd50533, %rd50532;
	shr.u64 	%rd50535, %rd50534, 17;
	xor.b64  	%rd50536, %rd50535, %rd50534;
	shl.b64 	%rd50537, %rd50536, 5;
	add.s64 	%rd54990, %rd50537, %rd50536;
	add.s64 	%rd54982, %rd54982, 2;
$L__BB8_1356:
	setp.eq.s64 	%p2501, %rd2267, 0;
	@%p2501 bra 	$L__BB8_1358;
	shl.b64 	%rd50538, %rd54982, 3;
	add.s64 	%rd50539, %rd54950, %rd50538;
	ld.u64 	%rd50540, [%rd50539];
	mad.lo.s64 	%rd50541, %rd50540, 2654435761, %rd54990;
	shl.b64 	%rd50542, %rd50541, 13;
	add.s64 	%rd50543, %rd50542, %rd50541;
	shr.u64 	%rd50544, %rd50543, 7;
	xor.b64  	%rd50545, %rd50544, %rd50543;
	shl.b64 	%rd50546, %rd50545, 3;
	add.s64 	%rd50547, %rd50546, %rd50545;
	shr.u64 	%rd50548, %rd50547, 17;
	xor.b64  	%rd50549, %rd50548, %rd50547;
	shl.b64 	%rd50550, %rd50549, 5;
	add.s64 	%rd54990, %rd50550, %rd50549;
$L__BB8_1358:
	setp.lt.u64 	%p2701, %rd54977, %rd54990;
	bra.uni 	$L__BB8_1363;
$L__BB8_1359:
	setp.eq.s32 	%p2503, %r1, 0;
	mov.pred 	%p2701, %p2473;
	@%p2503 bra 	$L__BB8_1363;
	mov.b64 	%rd54991, 0;
$L__BB8_1361:
	shl.b64 	%rd50552, %rd54991, 3;
	add.s64 	%rd50553, %rd54906, %rd50552;
	ld.u64 	%rd2562, [%rd50553];
	add.s64 	%rd50554, %rd54950, %rd50552;
	ld.u64 	%rd2563, [%rd50554];
	setp.lt.u64 	%p2505, %rd2562, %rd2563;
	mov.pred 	%p2701, %p2475;
	@%p2505 bra 	$L__BB8_1363;
	setp.le.u64 	%p2507, %rd2562, %rd2563;
	add.s64 	%rd54991, %rd54991, 1;
	setp.lt.u64 	%p2508, %rd54991, %rd13;
	and.pred  	%p2509, %p2507, %p2508;
	mov.pred 	%p2701, %p2473;
	@%p2509 bra 	$L__BB8_1361;
$L__BB8_1363:
	selp.b64 	%rd54824, %rd54906, %rd54950, %p2701;
	selp.u32 	%r421, 1, 0, %p2701;
	add.s32 	%r38, %r36, %r421;
	not.pred 	%p2510, %p2701;
	selp.u32 	%r422, 1, 0, %p2510;
	add.s32 	%r39, %r37, %r422;
	@%p2701 bra 	$L__BB8_1365;
	shl.b32 	%r423, %r39, 3;
	mov.u32 	%r424, _ZZN3cub18CUB_300001_SM_10006detail10merge_sort30DeviceMergeSortBlockSortKernelINS2_10policy_hubIPPmE9Policy600ES6_PNS0_8NullTypeES6_SA_m18tuple_indexed_lessS5_S9_EEvbT0_T1_T2_T3_T4_PT6_PT7_T5_NS1_7vsmem_tEE19static_temp_storage;
	add.s32 	%r425, %r424, %r423;
	ld.shared.u64 	%rd54950, [%r425];
	bra.uni 	$L__BB8_1366;
$L__BB8_1365:
	shl.b32 	%r426, %r38, 3;
	mov.u32 	%r427, _ZZN3cub18CUB_300001_SM_10006detail10merge_sort30DeviceMergeSortBlockSortKernelINS2_10policy_hubIPPmE9Policy600ES6_PNS0_8NullTypeES6_SA_m18tuple_indexed_lessS5_S9_EEvbT0_T1_T2_T3_T4_PT6_PT7_T5_NS1_7vsmem_tEE19static_temp_storage;
	add.s32 	%r428, %r427, %r426;
	ld.shared.u64 	%rd54906, [%r428];
$L__BB8_1366:
	setp.ge.s32 	%p2512, %r38, %r22;
	mov.pred 	%p2511, 0;
	mov.pred 	%p2702, %p2511;
	@%p2512 bra 	$L__BB8_1410;
	setp.ge.s32 	%p2514, %r39, %r21;
	mov.pred 	%p2513, -1;
	mov.pred 	%p2702, %p2513;
	@%p2514 bra 	$L__BB8_1410;
	setp.eq.s64 	%p2515, %rd2, 0;
	mov.b64 	%rd54997, -3750763034362895579;
	@%p2515 bra 	$L__BB8_1374;
	setp.eq.s64 	%p2516, %rd2264, 0;
	mov.b64 	%rd54997, -3750763034362895579;
	mov.b64 	%rd54998, 0;
	@%p2516 bra 	$L__BB8_1372;
	mov.b64 	%rd54997, -3750763034362895579;
	mov.b64 	%rd54998, 0;
	mov.u64 	%rd54996, %rd54998;
$L__BB8_1371:
	shl.b64 	%rd50562, %rd54998, 3;
	add.s64 	%rd50563, %rd54906, %rd50562;
	ld.u64 	%rd50564, [%rd50563];
	and.b64  	%rd50565, %rd50564, 255;
	xor.b64  	%rd50566, %rd50565, %rd54997;
	mul.lo.s64 	%rd50567, %rd50566, 1099511628211;
	shr.u64 	%rd50568, %rd50564, 8;
	and.b64  	%rd50569, %rd50568, 255;
	xor.b64  	%rd50570, %rd50569, %rd50567;
	mul.lo.s64 	%rd50571, %rd50570, 1099511628211;
	shr.u64 	%rd50572, %rd50564, 16;
	and.b64  	%rd50573, %rd50572, 255;
	xor.b64  	%rd50574, %rd50573, %rd50571;
	mul.lo.s64 	%rd50575, %rd50574, 1099511628211;
	shr.u64 	%rd50576, %rd50564, 24;
	and.b64  	%rd50577, %rd50576, 255;
	xor.b64  	%rd50578, %rd50577, %rd50575;
	mul.lo.s64 	%rd50579, %rd50578, 1099511628211;
	shr.u64 	%rd50580, %rd50564, 32;
	and.b64  	%rd50581, %rd50580, 255;
	xor.b64  	%rd50582, %rd50581, %rd50579;
	mul.lo.s64 	%rd50583, %rd50582, 1099511628211;
	shr.u64 	%rd50584, %rd50564, 40;
	and.b64  	%rd50585, %rd50584, 255;
	xor.b64  	%rd50586, %rd50585, %rd50583;
	mul.lo.s64 	%rd50587, %rd50586, 1099511628211;
	shr.u64 	%rd50588, %rd50564, 48;
	and.b64  	%rd50589, %rd50588, 255;
	xor.b64  	%rd50590, %rd50589, %rd50587;
	mul.lo.s64 	%rd50591, %rd50590, 1099511628211;
	shr.u64 	%rd50592, %rd50564, 56;
	xor.b64  	%rd50593, %rd50592, %rd50591;
	mul.lo.s64 	%rd50594, %rd50593, 1099511628211;
	ld.u64 	%rd50595, [%rd50563+8];
	and.b64  	%rd50596, %rd50595, 255;
	xor.b64  	%rd50597, %rd50596, %rd50594;
	mul.lo.s64 	%rd50598, %rd50597, 1099511628211;
	shr.u64 	%rd50599, %rd50595, 8;
	and.b64  	%rd50600, %rd50599, 255;
	xor.b64  	%rd50601, %rd50600, %rd50598;
	mul.lo.s64 	%rd50602, %rd50601, 1099511628211;
	shr.u64 	%rd50603, %rd50595, 16;
	and.b64  	%rd50604, %rd50603, 255;
	xor.b64  	%rd50605, %rd50604, %rd50602;
	mul.lo.s64 	%rd50606, %rd50605, 1099511628211;
	shr.u64 	%rd50607, %rd50595, 24;
	and.b64  	%rd50608, %rd50607, 255;
	xor.b64  	%rd50609, %rd50608, %rd50606;
	mul.lo.s64 	%rd50610, %rd50609, 1099511628211;
	shr.u64 	%rd50611, %rd50595, 32;
	and.b64  	%rd50612, %rd50611, 255;
	xor.b64  	%rd50613, %rd50612, %rd50610;
	mul.lo.s64 	%rd50614, %rd50613, 1099511628211;
	shr.u64 	%rd50615, %rd50595, 40;
	and.b64  	%rd50616, %rd50615, 255;
	xor.b64  	%rd50617, %rd50616, %rd50614;
	mul.lo.s64 	%rd50618, %rd50617, 1099511628211;
	shr.u64 	%rd50619, %rd50595, 48;
	and.b64  	%rd50620, %rd50619, 255;
	xor.b64  	%rd50621, %rd50620, %rd50618;
	mul.lo.s64 	%rd50622, %rd50621, 1099511628211;
	shr.u64 	%rd50623, %rd50595, 56;
	xor.b64  	%rd50624, %rd50623, %rd50622;
	mul.lo.s64 	%rd54997, %rd50624, 1099511628211;
	add.s64 	%rd54998, %rd54998, 2;
	add.s64 	%rd54996, %rd54996, 2;
	setp.ne.s64 	%p2517, %rd54996, %rd2268;
	@%p2517 bra 	$L__BB8_1371;
$L__BB8_1372:
	setp.eq.s64 	%p2518, %rd2267, 0;
	@%p2518 bra 	$L__BB8_1374;
	shl.b64 	%rd50625, %rd54998, 3;
	add.s64 	%rd50626, %rd54906, %rd50625;
	ld.u64 	%rd50627, [%rd50626];
	and.b64  	%rd50628, %rd50627, 255;
	xor.b64  	%rd50629, %rd50628, %rd54997;
	mul.lo.s64 	%rd50630, %rd50629, 1099511628211;
	shr.u64 	%rd50631, %rd50627, 8;
	and.b64  	%rd50632, %rd50631, 255;
	xor.b64  	%rd50633, %rd50632, %rd50630;
	mul.lo.s64 	%rd50634, %rd50633, 1099511628211;
	shr.u64 	%rd50635, %rd50627, 16;
	and.b64  	%rd50636, %rd50635, 255;
	xor.b64  	%rd50637, %rd50636, %rd50634;
	mul.lo.s64 	%rd50638, %rd50637, 1099511628211;
	shr.u64 	%rd50639, %rd50627, 24;
	and.b64  	%rd50640, %rd50639, 255;
	xor.b64  	%rd50641, %rd50640, %rd50638;
	mul.lo.s64 	%rd50642, %rd50641, 1099511628211;
	shr.u64 	%rd50643, %rd50627, 32;
	and.b64  	%rd50644, %rd50643, 255;
	xor.b64  	%rd50645, %rd50644, %rd50642;
	mul.lo.s64 	%rd50646, %rd50645, 1099511628211;
	shr.u64 	%rd50647, %rd50627, 40;
	and.b64  	%rd50648, %rd50647, 255;
	xor.b64  	%rd50649, %rd50648, %rd50646;
	mul.lo.s64 	%rd50650, %rd50649, 1099511628211;
	shr.u64 	%rd50651, %rd50627, 48;
	and.b64  	%rd50652, %rd50651, 255;
	xor.b64  	%rd50653, %rd50652, %rd50650;
	mul.lo.s64 	%rd50654, %rd50653, 1099511628211;
	shr.u64 	%rd50655, %rd50627, 56;
	xor.b64  	%rd50656, %rd50655, %rd50654;
	mul.lo.s64 	%rd54997, %rd50656, 1099511628211;
$L__BB8_1374:
	mov.b64 	%rd55004, -3750763034362895579;
	@%p2515 bra 	$L__BB8_1380;
	setp.eq.s64 	%p2520, %rd2264, 0;
	mov.b64 	%rd55004, -3750763034362895579;
	mov.b64 	%rd55005, 0;
	@%p2520 bra 	$L__BB8_1378;
	mov.b64 	%rd55004, -3750763034362895579;
	mov.b64 	%rd55005, 0;
	mov.u64 	%rd55003, %rd55005;
$L__BB8_1377:
	shl.b64 	%rd50663, %rd55005, 3;
	add.s64 	%rd50664, %rd54950, %rd50663;
	ld.u64 	%rd50665, [%rd50664];
	and.b64  	%rd50666, %rd50665, 255;
	xor.b64  	%rd50667, %rd50666, %rd55004;
	mul.lo.s64 	%rd50668, %rd50667, 1099511628211;
	shr.u64 	%rd50669, %rd50665, 8;
	and.b64  	%rd50670, %rd50669, 255;
	xor.b64  	%rd50671, %rd50670, %rd50668;
	mul.lo.s64 	%rd50672, %rd50671, 1099511628211;
	shr.u64 	%rd50673, %rd50665, 16;
	and.b64  	%rd50674, %rd50673, 255;
	xor.b64  	%rd50675, %rd50674, %rd50672;
	mul.lo.s64 	%rd50676, %rd50675, 1099511628211;
	shr.u64 	%rd50677, %rd50665, 24;
	and.b64  	%rd50678, %rd50677, 255;
	xor.b64  	%rd50679, %rd50678, %rd50676;
	mul.lo.s64 	%rd50680, %rd50679, 1099511628211;
	shr.u64 	%rd50681, %rd50665, 32;
	and.b64  	%rd50682, %rd50681, 255;
	xor.b64  	%rd50683, %rd50682, %rd50680;
	mul.lo.s64 	%rd50684, %rd50683, 1099511628211;
	shr.u64 	%rd50685, %rd50665, 40;
	and.b64  	%rd50686, %rd50685, 255;
	xor.b64  	%rd50687, %rd50686, %rd50684;
	mul.lo.s64 	%rd50688, %rd50687, 1099511628211;
	shr.u64 	%rd50689, %rd50665, 48;
	and.b64  	%rd50690, %rd50689, 255;
	xor.b64  	%rd50691, %rd50690, %rd50688;
	mul.lo.s64 	%rd50692, %rd50691, 1099511628211;
	shr.u64 	%rd50693, %rd50665, 56;
	xor.b64  	%rd50694, %rd50693, %rd50692;
	mul.lo.s64 	%rd50695, %rd50694, 1099511628211;
	ld.u64 	%rd50696, [%rd50664+8];
	and.b64  	%rd50697, %rd50696, 255;
	xor.b64  	%rd50698, %rd50697, %rd50695;
	mul.lo.s64 	%rd50699, %rd50698, 1099511628211;
	shr.u64 	%rd50700, %rd50696, 8;
	and.b64  	%rd50701, %rd50700, 255;
	xor.b64  	%rd50702, %rd50701, %rd50699;
	mul.lo.s64 	%rd50703, %rd50702, 1099511628211;
	shr.u64 	%rd50704, %rd50696, 16;
	and.b64  	%rd50705, %rd50704, 255;
	xor.b64  	%rd50706, %rd50705, %rd50703;
	mul.lo.s64 	%rd50707, %rd50706, 1099511628211;
	shr.u64 	%rd50708, %rd50696, 24;
	and.b64  	%rd50709, %rd50708, 255;
	xor.b64  	%rd50710, %rd50709, %rd50707;
	mul.lo.s64 	%rd50711, %rd50710, 1099511628211;
	shr.u64 	%rd50712, %rd50696, 32;
	and.b64  	%rd50713, %rd50712, 255;
	xor.b64  	%rd50714, %rd50713, %rd50711;
	mul.lo.s64 	%rd50715, %rd50714, 1099511628211;
	shr.u64 	%rd50716, %rd50696, 40;
	and.b64  	%rd50717, %rd50716, 255;
	xor.b64  	%rd50718, %rd50717, %rd50715;
	mul.lo.s64 	%rd50719, %rd50718, 1099511628211;
	shr.u64 	%rd50720, %rd50696, 48;
	and.b64  	%rd50721, %rd50720, 255;
	xor.b64  	%rd50722, %rd50721, %rd50719;
	mul.lo.s64 	%rd50723, %rd50722, 1099511628211;
	shr.u64 	%rd50724, %rd50696, 56;
	xor.b64  	%rd50725, %rd50724, %rd50723;
	mul.lo.s64 	%rd55004, %rd50725, 1099511628211;
	add.s64 	%rd55005, %rd55005, 2;
	add.s64 	%rd55003, %rd55003, 2;
	setp.ne.s64 	%p2521, %rd55003, %rd2268;
	@%p2521 bra 	$L__BB8_1377;
$L__BB8_1378:
	setp.eq.s64 	%p2522, %rd2267, 0;
	@%p2522 bra 	$L__BB8_1380;
	shl.b64 	%rd50726, %rd55005, 3;
	add.s64 	%rd50727, %rd54950, %rd50726;
	ld.u64 	%rd50728, [%rd50727];
	and.b64  	%rd50729, %rd50728, 255;
	xor.b64  	%rd50730, %rd50729, %rd55004;
	mul.lo.s64 	%rd50731, %rd50730, 1099511628211;
	shr.u64 	%rd50732, %rd50728, 8;
	and.b64  	%rd50733, %rd50732, 255;
	xor.b64  	%rd50734, %rd50733, %rd50731;
	mul.lo.s64 	%rd50735, %rd50734, 1099511628211;
	shr.u64 	%rd50736, %rd50728, 16;
	and.b64  	%rd50737, %rd50736, 255;
	xor.b64  	%rd50738, %rd50737, %rd50735;
	mul.lo.s64 	%rd50739, %rd50738, 1099511628211;
	shr.u64 	%rd50740, %rd50728, 24;
	and.b64  	%rd50741, %rd50740, 255;
	xor.b64  	%rd50742, %rd50741, %rd50739;
	mul.lo.s64 	%rd50743, %rd50742, 1099511628211;
	shr.u64 	%rd50744, %rd50728, 32;
	and.b64  	%rd50745, %rd50744, 255;
	xor.b64  	%rd50746, %rd50745, %rd50743;
	mul.lo.s64 	%rd50747, %rd50746, 1099511628211;
	shr.u64 	%rd50748, %rd50728, 40;
	and.b64  	%rd50749, %rd50748, 255;
	xor.b64  	%rd50750, %rd50749, %rd50747;
	mul.lo.s64 	%rd50751, %rd50750, 1099511628211;
	shr.u64 	%rd50752, %rd50728, 48;
	and.b64  	%rd50753, %rd50752, 255;
	xor.b64  	%rd50754, %rd50753, %rd50751;
	mul.lo.s64 	%rd50755, %rd50754, 1099511628211;
	shr.u64 	%rd50756, %rd50728, 56;
	xor.b64  	%rd50757, %rd50756, %rd50755;
	mul.lo.s64 	%rd55004, %rd50757, 1099511628211;
$L__BB8_1380:
	setp.eq.s64 	%p2523, %rd54997, %rd55004;
	@%p2523 bra 	$L__BB8_1406;
	mov.b64 	%rd55020, 0;
	@%p2515 bra 	$L__BB8_1393;
	setp.lt.u64 	%p2525, %rd2264, 7;
	mov.b64 	%rd55012, 0;
	mov.u64 	%rd55020, %rd55012;
	@%p2525 bra 	$L__BB8_1385;
	mov.b64 	%rd55012, 0;
	mov.u64 	%rd55010, %rd55012;
$L__BB8_1384:
	.pragma "nounroll";
	shl.b64 	%rd50762, %rd55012, 3;
	add.s64 	%rd50763, %rd54906, %rd50762;
	ld.u64 	%rd50764, [%rd50763];
	mad.lo.s64 	%rd50765, %rd50764, 2654435761, %rd55020;
	shl.b64 	%rd50766, %rd50765, 13;
	add.s64 	%rd50767, %rd50766, %rd50765;
	shr.u64 	%rd50768, %rd50767, 7;
	xor.b64  	%rd50769, %rd50768, %rd50767;
	shl.b64 	%rd50770, %rd50769, 3;
	add.s64 	%rd50771, %rd50770, %rd50769;
	shr.u64 	%rd50772, %rd50771, 17;
	xor.b64  	%rd50773, %rd50772, %rd50771;
	shl.b64 	%rd50774, %rd50773, 5;
	add.s64 	%rd50775, %rd50774, %rd50773;
	ld.u64 	%rd50776, [%rd50763+8];
	mad.lo.s64 	%rd50777, %rd50776, 2654435761, %rd50775;
	shl.b64 	%rd50778, %rd50777, 13;
	add.s64 	%rd50779, %rd50778, %rd50777;
	shr.u64 	%rd50780, %rd50779, 7;
	xor.b64  	%rd50781, %rd50780, %rd50779;
	shl.b64 	%rd50782, %rd50781, 3;
	add.s64 	%rd50783, %rd50782, %rd50781;
	shr.u64 	%rd50784, %rd50783, 17;
	xor.b64  	%rd50785, %rd50784, %rd50783;
	shl.b64 	%rd50786, %rd50785, 5;
	add.s64 	%rd50787, %rd50786, %rd50785;
	ld.u64 	%rd50788, [%rd50763+16];
	mad.lo.s64 	%rd50789, %rd50788, 2654435761, %rd50787;
	shl.b64 	%rd50790, %rd50789, 13;
	add.s64 	%rd50791, %rd50790, %rd50789;
	shr.u64 	%rd50792, %rd50791, 7;
	xor.b64  	%rd50793, %rd50792, %rd50791;
	shl.b64 	%rd50794, %rd50793, 3;
	add.s64 	%rd50795, %rd50794, %rd50793;
	shr.u64 	%rd50796, %rd50795, 17;
	xor.b64  	%rd50797, %rd50796, %rd50795;
	shl.b64 	%rd50798, %rd50797, 5;
	add.s64 	%rd50799, %rd50798, %rd50797;
	ld.u64 	%rd50800, [%rd50763+24];
	mad.lo.s64 	%rd50801, %rd50800, 2654435761, %rd50799;
	shl.b64 	%rd50802, %rd50801, 13;
	add.s64 	%rd50803, %rd50802, %rd50801;
	shr.u64 	%rd50804, %rd50803, 7;
	xor.b64  	%rd50805, %rd50804, %rd50803;
	shl.b64 	%rd50806, %rd50805, 3;
	add.s64 	%rd50807, %rd50806, %rd50805;
	shr.u64 	%rd50808, %rd50807, 17;
	xor.b64  	%rd50809, %rd50808, %rd50807;
	shl.b64 	%rd50810, %rd50809, 5;
	add.s64 	%rd50811, %rd50810, %rd50809;
	ld.u64 	%rd50812, [%rd50763+32];
	mad.lo.s64 	%rd50813, %rd50812, 2654435761, %rd50811;
	shl.b64 	%rd50814, %rd50813, 13;
	add.s64 	%rd50815, %rd50814, %rd50813;
	shr.u64 	%rd50816, %rd50815, 7;
	xor.b64  	%rd50817, %rd50816, %rd50815;
	shl.b64 	%rd50818, %rd50817, 3;
	add.s64 	%rd50819, %rd50818, %rd50817;
	shr.u64 	%rd50820, %rd50819, 17;
	xor.b64  	%rd50821, %rd50820, %rd50819;
	shl.b64 	%rd50822, %rd50821, 5;
	add.s64 	%rd50823, %rd50822, %rd50821;
	ld.u64 	%rd50824, [%rd50763+40];
	mad.lo.s64 	%rd50825, %rd50824, 2654435761, %rd50823;
	shl.b64 	%rd50826, %rd50825, 13;
	add.s64 	%rd50827, %rd50826, %rd50825;
	shr.u64 	%rd50828, %rd50827, 7;
	xor.b64  	%rd50829, %rd50828, %rd50827;
	shl.b64 	%rd50830, %rd50829, 3;
	add.s64 	%rd50831, %rd50830, %rd50829;
	shr.u64 	%rd50832, %rd50831, 17;
	xor.b64  	%rd50833, %rd50832, %rd50831;
	shl.b64 	%rd50834, %rd50833, 5;
	add.s64 	%rd50835, %rd50834, %rd50833;
	ld.u64 	%rd50836, [%rd50763+48];
	mad.lo.s64 	%rd50837, %rd50836, 2654435761, %rd50835;
	shl.b64 	%rd50838, %rd50837, 13;
	add.s64 	%rd50839, %rd50838, %rd50837;
	shr.u64 	%rd50840, %rd50839, 7;
	xor.b64  	%rd50841, %rd50840, %rd50839;
	shl.b64 	%rd50842, %rd50841, 3;
	add.s64 	%rd50843, %rd50842, %rd50841;
	shr.u64 	%rd50844, %rd50843, 17;
	xor.b64  	%rd50845, %rd50844, %rd50843;
	shl.b64 	%rd50846, %rd50845, 5;
	add.s64 	%rd50847, %rd50846, %rd50845;
	ld.u64 	%rd50848, [%rd50763+56];
	mad.lo.s64 	%rd50849, %rd50848, 2654435761, %rd50847;
	shl.b64 	%rd50850, %rd50849, 13;
	add.s64 	%rd50851, %rd50850, %rd50849;
	shr.u64 	%rd50852, %rd50851, 7;
	xor.b64  	%rd50853, %rd50852, %rd50851;
	shl.b64 	%rd50854, %rd50853, 3;
	add.s64 	%rd50855, %rd50854, %rd50853;
	shr.u64 	%rd50856, %rd50855, 17;
	xor.b64  	%rd50857, %rd50856, %rd50855;
	shl.b64 	%rd50858, %rd50857, 5;
	add.s64 	%rd55020, %rd50858, %rd50857;
	add.s64 	%rd55012, %rd55012, 8;
	add.s64 	%rd55010, %rd55010, 8;
	setp.ne.s64 	%p2526, %rd55010, %rd2269;
	@%p2526 bra 	$L__BB8_1384;
$L__BB8_1385:
	setp.eq.s64 	%p2527, %rd2265, 0;
	@%p2527 bra 	$L__BB8_1393;
	add.s64 	%rd50860, %rd2265, -1;
	setp.lt.u64 	%p2528, %rd50860, 3;
	@%p2528 bra 	$L__BB8_1388;
	shl.b64 	%rd50861, %rd55012, 3;
	add.s64 	%rd50862, %rd54906, %rd50861;
	ld.u64 	%rd50863, [%rd50862];
	mad.lo.s64 	%rd50864, %rd50863, 2654435761, %rd55020;
	shl.b64 	%rd50865, %rd50864, 13;
	add.s64 	%rd50866, %rd50865, %rd50864;
	shr.u64 	%rd50867, %rd50866, 7;
	xor.b64  	%rd50868, %rd50867, %rd50866;
	shl.b64 	%rd50869, %rd50868, 3;
	add.s64 	%rd50870, %rd50869, %rd50868;
	shr.u64 	%rd50871, %rd50870, 17;
	xor.b64  	%rd50872, %rd50871, %rd50870;
	shl.b64 	%rd50873, %rd50872, 5;
	add.s64 	%rd50874, %rd50873, %rd50872;
	ld.u64 	%rd50875, [%rd50862+8];
	mad.lo.s64 	%rd50876, %rd50875, 2654435761, %rd50874;
	shl.b64 	%rd50877, %rd50876, 13;
	add.s64 	%rd50878, %rd50877, %rd50876;
	shr.u64 	%rd50879, %rd50878, 7;
	xor.b64  	%rd50880, %rd50879, %rd50878;
	shl.b64 	%rd50881, %rd50880, 3;
	add.s64 	%rd50882, %rd50881, %rd50880;
	shr.u64 	%rd50883, %rd50882, 17;
	xor.b64  	%rd50884, %rd50883, %rd50882;
	shl.b64 	%rd50885, %rd50884, 5;
	add.s64 	%rd50886, %rd50885, %rd50884;
	ld.u64 	%rd50887, [%rd50862+16];
	mad.lo.s64 	%rd50888, %rd50887, 2654435761, %rd50886;
	shl.b64 	%rd50889, %rd50888, 13;
	add.s64 	%rd50890, %rd50889, %rd50888;
	shr.u64 	%rd50891, %rd50890, 7;
	xor.b64  	%rd50892, %rd50891, %rd50890;
	shl.b64 	%rd50893, %rd50892, 3;
	add.s64 	%rd50894, %rd50893, %rd50892;
	shr.u64 	%rd50895, %rd50894, 17;
	xor.b64  	%rd50896, %rd50895, %rd50894;
	shl.b64 	%rd50897, %rd50896, 5;
	add.s64 	%rd50898, %rd50897, %rd50896;
	ld.u64 	%rd50899, [%rd50862+24];
	mad.lo.s64 	%rd50900, %rd50899, 2654435761, %rd50898;
	shl.b64 	%rd50901, %rd50900, 13;
	add.s64 	%rd50902, %rd50901, %rd50900;
	shr.u64 	%rd50903, %rd50902, 7;
	xor.b64  	%rd50904, %rd50903, %rd50902;
	shl.b64 	%rd50905, %rd50904, 3;
	add.s64 	%rd50906, %rd50905, %rd50904;
	shr.u64 	%rd50907, %rd50906, 17;
	xor.b64  	%rd50908, %rd50907, %rd50906;
	shl.b64 	%rd50909, %rd50908, 5;
	add.s64 	%rd55020, %rd50909, %rd50908;
	add.s64 	%rd55012, %rd55012, 4;
$L__BB8_1388:
	setp.eq.s64 	%p2529, %rd2266, 0;
	@%p2529 bra 	$L__BB8_1393;
	setp.eq.s64 	%p2530, %rd2266, 1;
	@%p2530 bra 	$L__BB8_1391;
	shl.b64 	%rd50911, %rd55012, 3;
	add.s64 	%rd50912, %rd54906, %rd50911;
	ld.u64 	%rd50913, [%rd50912];
	mad.lo.s64 	%rd50914, %rd50913, 2654435761, %rd55020;
	shl.b64 	%rd50915, %rd50914, 13;
	add.s64 	%rd50916, %rd50915, %rd50914;
	shr.u64 	%rd50917, %rd50916, 7;
	xor.b64  	%rd50918, %rd50917, %rd50916;
	shl.b64 	%rd50919, %rd50918, 3;
	add.s64 	%rd50920, %rd50919, %rd50918;
	shr.u64 	%rd50921, %rd50920, 17;
	xor.b64  	%rd50922, %rd50921, %rd50920;
	shl.b64 	%rd50923, %rd50922, 5;
	add.s64 	%rd50924, %rd50923, %rd50922;
	ld.u64 	%rd50925, [%rd50912+8];
	mad.lo.s64 	%rd50926, %rd50925, 2654435761, %rd50924;
	shl.b64 	%rd50927, %rd50926, 13;
	add.s64 	%rd50928, %rd50927, %rd50926;
	shr.u64 	%rd50929, %rd50928, 7;
	xor.b64  	%rd50930, %rd50929, %rd50928;
	shl.b64 	%rd50931, %rd50930, 3;
	add.s64 	%rd50932, %rd50931, %rd50930;
	shr.u64 	%rd50933, %rd50932, 17;
	xor.b64  	%rd50934, %rd50933, %rd50932;
	shl.b64 	%rd50935, %rd50934, 5;
	add.s64 	%rd55020, %rd50935, %rd50934;
	add.s64 	%rd55012, %rd55012, 2;
$L__BB8_1391:
	setp.eq.s64 	%p2531, %rd2267, 0;
	@%p2531 bra 	$L__BB8_1393;
	shl.b64 	%rd50936, %rd55012, 3;
	add.s64 	%rd50937, %rd54906, %rd50936;
	ld.u64 	%rd50938, [%rd50937];
	mad.lo.s64 	%rd50939, %rd50938, 2654435761, %rd55020;
	shl.b64 	%rd50940, %rd50939, 13;
	add.s64 	%rd50941, %rd50940, %rd50939;
	shr.u64 	%rd50942, %rd50941, 7;
	xor.b64  	%rd50943, %rd50942, %rd50941;
	shl.b64 	%rd50944, %rd50943, 3;
	add.s64 	%rd50945, %rd50944, %rd50943;
	shr.u64 	%rd50946, %rd50945, 17;
	xor.b64  	%rd50947, %rd50946, %rd50945;
	shl.b64 	%rd50948, %rd50947, 5;
	add.s64 	%rd55020, %rd50948, %rd50947;
$L__BB8_1393:
	mov.b64 	%rd55033, 0;
	@%p2515 bra 	$L__BB8_1405;
	setp.lt.u64 	%p2533, %rd2264, 7;
	mov.b64 	%rd55025, 0;
	mov.u64 	%rd55033, %rd55025;
	@%p2533 bra 	$L__BB8_1397;
	mov.b64 	%rd55025, 0;
	mov.u64 	%rd55023, %rd55025;
$L__BB8_1396:
	.pragma "nounroll";
	shl.b64 	%rd50953, %rd55025, 3;
	add.s64 	%rd50954, %rd54950, %rd50953;
	ld.u64 	%rd50955, [%rd50954];
	mad.lo.s64 	%rd50956, %rd50955, 2654435761, %rd55033;
	shl.b64 	%rd50957, %rd50956, 13;
	add.s64 	%rd50958, %rd50957, %rd50956;
	shr.u64 	%rd50959, %rd50958, 7;
	xor.b64  	%rd50960, %rd50959, %rd50958;
	shl.b64 	%rd50961, %rd50960, 3;
	add.s64 	%rd50962, %rd50961, %rd50960;
	shr.u64 	%rd50963, %rd50962, 17;
	xor.b64  	%rd50964, %rd50963, %rd50962;
	shl.b64 	%rd50965, %rd50964, 5;
	add.s64 	%rd50966, %rd50965, %rd50964;
	ld.u64 	%rd50967, [%rd50954+8];
	mad.lo.s64 	%rd50968, %rd50967, 2654435761, %rd50966;
	shl.b64 	%rd50969, %rd50968, 13;
	add.s64 	%rd50970, %rd50969, %rd50968;
	shr.u64 	%rd50971, %rd50970, 7;
	xor.b64  	%rd50972, %rd50971, %rd50970;
	shl.b64 	%rd50973, %rd50972, 3;
	add.s64 	%rd50974, %rd50973, %rd50972;
	shr.u64 	%rd50975, %rd50974, 17;
	xor.b64  	%rd50976, %rd50975, %rd50974;
	shl.b64 	%rd50977, %rd50976, 5;
	add.s64 	%rd50978, %rd50977, %rd50976;
	ld.u64 	%rd50979, [%rd50954+16];
	mad.lo.s64 	%rd50980, %rd50979, 2654435761, %rd50978;
	shl.b64 	%rd50981, %rd50980, 13;
	add.s64 	%rd50982, %rd50981, %rd50980;
	shr.u64 	%rd50983, %rd50982, 7;
	xor.b64  	%rd50984, %rd50983, %rd50982;
	shl.b64 	%rd50985, %rd50984, 3;
	add.s64 	%rd50986, %rd50985, %rd50984;
	shr.u64 	%rd50987, %rd50986, 17;
	xor.b64  	%rd50988, %rd50987, %rd50986;
	shl.b64 	%rd50989, %rd50988, 5;
	add.s64 	%rd50990, %rd50989, %rd50988;
	ld.u64 	%rd50991, [%rd50954+24];
	mad.lo.s64 	%rd50992, %rd50991, 2654435761, %rd50990;
	shl.b64 	%rd50993, %rd50992, 13;
	add.s64 	%rd50994, %rd50993, %rd50992;
	shr.u64 	%rd50995, %rd50994, 7;
	xor.b64  	%rd50996, %rd50995, %rd50994;
	shl.b64 	%rd50997, %rd50996, 3;
	add.s64 	%rd50998, %rd50997, %rd50996;
	shr.u64 	%rd50999, %rd50998, 17;
	xor.b64  	%rd51000, %rd50999, %rd50998;
	shl.b64 	%rd51001, %rd51000, 5;
	add.s64 	%rd51002, %rd51001, %rd51000;
	ld.u64 	%rd51003, [%rd50954+32];
	mad.lo.s64 	%rd51004, %rd51003, 2654435761, %rd51002;
	shl.b64 	%rd51005, %rd51004, 13;
	add.s64 	%rd51006, %rd51005, %rd51004;
	shr.u64 	%rd51007, %rd51006, 7;
	xor.b64  	%rd51008, %rd51007, %rd51006;
	shl.b64 	%rd51009, %rd51008, 3;
	add.s64 	%rd51010, %rd51009, %rd51008;
	shr.u64 	%rd51011, %rd51010, 17;
	xor.b64  	%rd51012, %rd51011, %rd51010;
	shl.b64 	%rd51013, %rd51012, 5;
	add.s64 	%rd51014, %rd51013, %rd51012;
	ld.u64 	%rd51015, [%rd50954+40];
	mad.lo.s64 	%rd51016, %rd51015, 2654435761, %rd51014;
	shl.b64 	%rd51017, %rd51016, 13;
	add.s64 	%rd51018, %rd51017, %rd51016;
	shr.u64 	%rd51019, %rd51018, 7;
	xor.b64  	%rd51020, %rd51019, %rd51018;
	shl.b64 	%rd51021, %rd51020, 3;
	add.s64 	%rd51022, %rd51021, %rd51020;
	shr.u64 	%rd51023, %rd51022, 17;
	xor.b64  	%rd51024, %rd51023, %rd51022;
	shl.b64 	%rd51025, %rd51024, 5;
	add.s64 	%rd51026, %rd51025, %rd51024;
	ld.u64 	%rd51027, [%rd50954+48];
	mad.lo.s64 	%rd51028, %rd51027, 2654435761, %rd51026;
	shl.b64 	%rd51029, %rd51028, 13;
	add.s64 	%rd51030, %rd51029, %rd51028;
	shr.u64 	%rd51031, %rd51030, 7;
	xor.b64  	%rd51032, %rd51031, %rd51030;
	shl.b64 	%rd51033, %rd51032, 3;
	add.s64 	%rd51034, %rd51033, %rd51032;
	shr.u64 	%rd51035, %rd51034, 17;
	xor.b64  	%rd51036, %rd51035, %rd51034;
	shl.b64 	%rd51037, %rd51036, 5;
	add.s64 	%rd51038, %rd51037, %rd51036;
	ld.u64 	%rd51039, [%rd50954+56];
	mad.lo.s64 	%rd51040, %rd51039, 2654435761, %rd51038;
	shl.b64 	%rd51041, %rd51040, 13;
	add.s64 	%rd51042, %rd51041, %rd51040;
	shr.u64 	%rd51043, %rd51042, 7;
	xor.b64  	%rd51044, %rd51043, %rd51042;
	shl.b64 	%rd51045, %rd51044, 3;
	add.s64 	%rd51046, %rd51045, %rd51044;
	shr.u64 	%rd51047, %rd51046, 17;
	xor.b64  	%rd51048, %rd51047, %rd51046;
	shl.b64 	%rd51049, %rd51048, 5;
	add.s64 	%rd55033, %rd51049, %rd51048;
	add.s64 	%rd55025, %rd55025, 8;
	add.s64 	%rd55023, %rd55023, 8;
	setp.ne.s64 	%p2534, %rd55023, %rd2269;
	@%p2534 bra 	$L__BB8_1396;
$L__BB8_1397:
	setp.eq.s64 	%p2535, %rd2265, 0;
	@%p2535 bra 	$L__BB8_1405;
	add.s64 	%rd51051, %rd2265, -1;
	setp.lt.u64 	%p2536, %rd51051, 3;
	@%p2536 bra 	$L__BB8_1400;
	shl.b64 	%rd51052, %rd55025, 3;
	add.s64 	%rd51053, %rd54950, %rd51052;
	ld.u64 	%rd51054, [%rd51053];
	mad.lo.s64 	%rd51055, %rd51054, 2654435761, %rd55033;
	shl.b64 	%rd51056, %rd51055, 13;
	add.s64 	%rd51057, %rd51056, %rd51055;
	shr.u64 	%rd51058, %rd51057, 7;
	xor.b64  	%rd51059, %rd51058, %rd51057;
	shl.b64 	%rd51060, %rd51059, 3;
	add.s64 	%rd51061, %rd51060, %rd51059;
	shr.u64 	%rd51062, %rd51061, 17;
	xor.b64  	%rd51063, %rd51062, %rd51061;
	shl.b64 	%rd51064, %rd51063, 5;
	add.s64 	%rd51065, %rd51064, %rd51063;
	ld.u64 	%rd51066, [%rd51053+8];
	mad.lo.s64 	%rd51067, %rd51066, 2654435761, %rd51065;
	shl.b64 	%rd51068, %rd51067, 13;
	add.s64 	%rd51069, %rd51068, %rd51067;
	shr.u64 	%rd51070, %rd51069, 7;
	xor.b64  	%rd51071, %rd51070, %rd51069;
	shl.b64 	%rd51072, %rd51071, 3;
	add.s64 	%rd51073, %rd51072, %rd51071;
	shr.u64 	%rd51074, %rd51073, 17;
	xor.b64  	%rd51075, %rd51074, %rd51073;
	shl.b64 	%rd51076, %rd51075, 5;
	add.s64 	%rd51077, %rd51076, %rd51075;
	ld.u64 	%rd51078, [%rd51053+16];
	mad.lo.s64 	%rd51079, %rd51078, 2654435761, %rd51077;
	shl.b64 	%rd51080, %rd51079, 13;
	add.s64 	%rd51081, %rd51080, %rd51079;
	shr.u64 	%rd51082, %rd51081, 7;
	xor.b64  	%rd51083, %rd51082, %rd51081;
	shl.b64 	%rd51084, %rd51083, 3;
	add.s64 	%rd51085, %rd51084, %rd51083;
	shr.u64 	%rd51086, %rd51085, 17;
	xor.b64  	%rd51087, %rd51086, %rd51085;
	shl.b64 	%rd51088, %rd51087, 5;
	add.s64 	%rd51089, %rd51088, %rd51087;
	ld.u64 	%rd51090, [%rd51053+24];
	mad.lo.s64 	%rd51091, %rd51090, 2654435761, %rd51089;
	shl.b64 	%rd51092, %rd51091, 13;
	add.s64 	%rd51093, %rd51092, %rd51091;
	shr.u64 	%rd51094, %rd51093, 7;
	xor.b64  	%rd51095, %rd51094, %rd51093;
	shl.b64 	%rd51096, %rd51095, 3;
	add.s64 	%rd51097, %rd51096, %rd51095;
	shr.u64 	%rd51098, %rd51097, 17;
	xor.b64  	%rd51099, %rd51098, %rd51097;
	shl.b64 	%rd51100, %rd51099, 5;
	add.s64 	%rd55033, %rd51100, %rd51099;
	add.s64 	%rd55025, %rd55025, 4;
$L__BB8_1400:
	setp.eq.s64 	%p2537, %rd2266, 0;
	@%p2537 bra 	$L__BB8_1405;
	setp.eq.s64 	%p2538, %rd2266, 1;
	@%p2538 bra 	$L__BB8_1403;
	shl.b64 	%rd51102, %rd55025, 3;
	add.s64 	%rd51103, %rd54950, %rd51102;
	ld.u64 	%rd51104, [%rd51103];
	mad.lo.s64 	%rd51105, %rd51104, 2654435761, %rd55033;
	shl.b64 	%rd51106, %rd51105, 13;
	add.s64 	%rd51107, %rd51106, %rd51105;
	shr.u64 	%rd51108, %rd51107, 7;
	xor.b64  	%rd51109, %rd51108, %rd51107;
	shl.b64 	%rd51110, %rd51109, 3;
	add.s64 	%rd51111, %rd51110, %rd51109;
	shr.u64 	%rd51112, %rd51111, 17;
	xor.b64  	%rd51113, %rd51112, %rd51111;
	shl.b64 	%rd51114, %rd51113, 5;
	add.s64 	%rd51115, %rd51114, %rd51113;
	ld.u64 	%rd51116, [%rd51103+8];
	mad.lo.s64 	%rd51117, %rd51116, 2654435761, %rd51115;
	shl.b64 	%rd51118, %rd51117, 13;
	add.s64 	%rd51119, %rd51118, %rd51117;
	shr.u64 	%rd51120, %rd51119, 7;
	xor.b64  	%rd51121, %rd51120, %rd51119;
	shl.b64 	%rd51122, %rd51121, 3;
	add.s64 	%rd51123, %rd51122, %rd51121;
	shr.u64 	%rd51124, %rd51123, 17;
	xor.b64  	%rd51125, %rd51124, %rd51123;
	shl.b64 	%rd51126, %rd51125, 5;
	add.s64 	%rd55033, %rd51126, %rd51125;
	add.s64 	%rd55025, %rd55025, 2;
$L__BB8_1403:
	setp.eq.s64 	%p2539, %rd2267, 0;
	@%p2539 bra 	$L__BB8_1405;
	shl.b64 	%rd51127, %rd55025, 3;
	add.s64 	%rd51128, %rd54950, %rd51127;
	ld.u64 	%rd51129, [%rd51128];
	mad.lo.s64 	%rd51130, %rd51129, 2654435761, %rd55033;
	shl.b64 	%rd51131, %rd51130, 13;
	add.s64 	%rd51132, %rd51131, %rd51130;
	shr.u64 	%rd51133, %rd51132, 7;
	xor.b64  	%rd51134, %rd51133, %rd51132;
	shl.b64 	%rd51135, %rd51134, 3;
	add.s64 	%rd51136, %rd51135, %rd51134;
	shr.u64 	%rd51137, %rd51136, 17;
	xor.b64  	%rd51138, %rd51137, %rd51136;
	shl.b64 	%rd51139, %rd51138, 5;
	add.s64 	%rd55033, %rd51139, %rd51138;
$L__BB8_1405:
	setp.lt.u64 	%p2702, %rd55020, %rd55033;
	bra.uni 	$L__BB8_1410;
$L__BB8_1406:
	setp.eq.s32 	%p2541, %r1, 0;
	mov.pred 	%p2702, %p2511;
	@%p2541 bra 	$L__BB8_1410;
	mov.b64 	%rd55034, 0;
$L__BB8_1408:
	shl.b64 	%rd51141, %rd55034, 3;
	add.s64 	%rd51142, %rd54906, %rd51141;
	ld.u64 	%rd2635, [%rd51142];
	add.s64 	%rd51143, %rd54950, %rd51141;
	ld.u64 	%rd2636, [%rd51143];
	setp.lt.u64 	%p2543, %rd2635, %rd2636;
	mov.pred 	%p2702, %p2513;
	@%p2543 bra 	$L__BB8_1410;
	setp.le.u64 	%p2545, %rd2635, %rd2636;
	add.s64 	%rd55034, %rd55034, 1;
	setp.lt.u64 	%p2546, %rd55034, %rd13;
	and.pred  	%p2547, %p2545, %p2546;
	mov.pred 	%p2702, %p2511;
	@%p2547 bra 	$L__BB8_1408;
$L__BB8_1410:
	selp.b64 	%rd54823, %rd54906, %rd54950, %p2702;
	selp.u32 	%r429, 1, 0, %p2702;
	add.s32 	%r40, %r38, %r429;
	not.pred 	%p2548, %p2702;
	selp.u32 	%r430, 1, 0, %p2548;
	add.s32 	%r41, %r39, %r430;
	@%p2702 bra 	$L__BB8_1412;
	shl.b32 	%r431, %r41, 3;
	mov.u32 	%r432, _ZZN3cub18CUB_300001_SM_10006detail10merge_sort30DeviceMergeSortBlockSortKernelINS2_10policy_hubIPPmE9Policy600ES6_PNS0_8NullTypeES6_SA_m18tuple_indexed_lessS5_S9_EEvbT0_T1_T2_T3_T4_PT6_PT7_T5_NS1_7vsmem_tEE19static_temp_storage;
	add.s32 	%r433, %r432, %r431;
	ld.shared.u64 	%rd54950, [%r433];
	bra.uni 	$L__BB8_1413;
$L__BB8_1412:
	shl.b32 	%r434, %r40, 3;
	mov.u32 	%r435, _ZZN3cub18CUB_300001_SM_10006detail10merge_sort30DeviceMergeSortBlockSortKernelINS2_10policy_hubIPPmE9Policy600ES6_PNS0_8NullTypeES6_SA_m18tuple_indexed_lessS5_S9_EEvbT0_T1_T2_T3_T4_PT6_PT7_T5_NS1_7vsmem_tEE19static_temp_storage;
	add.s32 	%r436, %r435, %r434;
	ld.shared.u64 	%rd54906, [%r436];
$L__BB8_1413:
	setp.ge.s32 	%p2550, %r40, %r22;
	mov.pred 	%p2549, 0;
	mov.pred 	%p2703, %p2549;
	@%p2550 bra 	$L__BB8_1457;
	setp.ge.s32 	%p2552, %r41, %r21;
	mov.pred 	%p2551, -1;
	mov.pred 	%p2703, %p2551;
	@%p2552 bra 	$L__BB8_1457;
	setp.eq.s64 	%p2553, %rd2, 0;
	mov.b64 	%rd55040, -3750763034362895579;
	@%p2553 bra 	$L__BB8_1421;
	setp.eq.s64 	%p2554, %rd2264, 0;
	mov.b64 	%rd55040, -3750763034362895579;
	mov.b64 	%rd55041, 0;
	@%p2554 bra 	$L__BB8_1419;
	mov.b64 	%rd55040, -3750763034362895579;
	mov.b64 	%rd55041, 0;
	mov.u64 	%rd55039, %rd55041;
$L__BB8_1418:
	shl.b64 	%rd51151, %rd55041, 3;
	add.s64 	%rd51152, %rd54906, %rd51151;
	ld.u64 	%rd51153, [%rd51152];
	and.b64  	%rd51154, %rd51153, 255;
	xor.b64  	%rd51155, %rd51154, %rd55040;
	mul.lo.s64 	%rd51156, %rd51155, 1099511628211;
	shr.u64 	%rd51157, %rd51153, 8;
	and.b64  	%rd51158, %rd51157, 255;
	xor.b64  	%rd51159, %rd51158, %rd51156;
	mul.lo.s64 	%rd51160, %rd51159, 1099511628211;
	shr.u64 	%rd51161, %rd51153, 16;
	and.b64  	%rd51162, %rd51161, 255;
	xor.b64  	%rd51163, %rd51162, %rd51160;
	mul.lo.s64 	%rd51164, %rd51163, 1099511628211;
	shr.u64 	%rd51165, %rd51153, 24;
	and.b64  	%rd51166, %rd51165, 255;
	xor.b64  	%rd51167, %rd51166, %rd51164;
	mul.lo.s64 	%rd51168, %rd51167, 1099511628211;
	shr.u64 	%rd51169, %rd51153, 32;
	and.b64  	%rd51170, %rd51169, 255;
	xor.b64  	%rd51171, %rd51170, %rd51168;
	mul.lo.s64 	%rd51172, %rd51171, 1099511628211;
	shr.u64 	%rd51173, %rd51153, 40;
	and.b64  	%rd51174, %rd51173, 255;
	xor.b64  	%rd51175, %rd51174, %rd51172;
	mul.lo.s64 	%rd51176, %rd51175, 1099511628211;
	shr.u64 	%rd51177, %rd51153, 48;
	and.b64  	%rd51178, %rd51177, 255;
	xor.b64  	%rd51179, %rd51178, %rd51176;
	mul.lo.s64 	%rd51180, %rd51179, 1099511628211;
	shr.u64 	%rd51181, %rd51153, 56;
	xor.b64  	%rd51182, %rd51181, %rd51180;
	mul.lo.s64 	%rd51183, %rd51182, 1099511628211;
	ld.u64 	%rd51184, [%rd51152+8];
	and.b64  	%rd51185, %rd51184, 255;
	xor.b64  	%rd51186, %rd51185, %rd51183;
	mul.lo.s64 	%rd51187, %rd51186, 1099511628211;
	shr.u64 	%rd51188, %rd51184, 8;
	and.b64  	%rd51189, %rd51188, 255;
	xor.b64  	%rd51190, %rd51189, %rd51187;
	mul.lo.s64 	%rd51191, %rd51190, 1099511628211;
	shr.u64 	%rd51192, %rd51184, 16;
	and.b64  	%rd51193, %rd51192, 255;
	xor.b64  	%rd51194, %rd51193, %rd51191;
	mul.lo.s64 	%rd51195, %rd51194, 1099511628211;
	shr.u64 	%rd51196, %rd51184, 24;
	and.b64  	%rd51197, %rd51196, 255;
	xor.b64  	%rd51198, %rd51197, %rd51195;
	mul.lo.s64 	%rd51199, %rd51198, 1099511628211;
	shr.u64 	%rd51200, %rd51184, 32;
	and.b64  	%rd51201, %rd51200, 255;
	xor.b64  	%rd51202, %rd51201, %rd51199;
	mul.lo.s64 	%rd51203, %rd51202, 1099511628211;
	shr.u64 	%rd51204, %rd51184, 40;
	and.b64  	%rd51205, %rd51204, 255;
	xor.b64  	%rd51206, %rd51205, %rd51203;
	mul.lo.s64 	%rd51207, %rd51206, 1099511628211;
	shr.u64 	%rd51208, %rd51184, 48;
	and.b64  	%rd51209, %rd51208, 255;
	xor.b64  	%rd51210, %rd51209, %rd51207;
	mul.lo.s64 	%rd51211, %rd51210, 1099511628211;
	shr.u64 	%rd51212, %rd51184, 56;
	xor.b64  	%rd51213, %rd51212, %rd51211;
	mul.lo.s64 	%rd55040, %rd51213, 1099511628211;
	add.s64 	%rd55041, %rd55041, 2;
	add.s64 	%rd55039, %rd55039, 2;
	setp.ne.s64 	%p2555, %rd55039, %rd2268;
	@%p2555 bra 	$L__BB8_1418;
$L__BB8_1419:
	setp.eq.s64 	%p2556, %rd2267, 0;
	@%p2556 bra 	$L__BB8_1421;
	shl.b64 	%rd51214, %rd55041, 3;
	add.s64 	%rd51215, %rd54906, %rd51214;
	ld.u64 	%rd51216, [%rd51215];
	and.b64  	%rd51217, %rd51216, 255;
	xor.b64  	%rd51218, %rd51217, %rd55040;
	mul.lo.s64 	%rd51219, %rd51218, 1099511628211;
	shr.u64 	%rd51220, %rd51216, 8;
	and.b64  	%rd51221, %rd51220, 255;
	xor.b64  	%rd51222, %rd51221, %rd51219;
	mul.lo.s64 	%rd51223, %rd51222, 1099511628211;
	shr.u64 	%rd51224, %rd51216, 16;
	and.b64  	%rd51225, %rd51224, 255;
	xor.b64  	%rd51226, %rd51225, %rd51223;
	mul.lo.s64 	%rd51227, %rd51226, 1099511628211;
	shr.u64 	%rd51228, %rd51216, 24;
	and.b64  	%rd51229, %rd51228, 255;
	xor.b64  	%rd51230, %rd51229, %rd51227;
	mul.lo.s64 	%rd51231, %rd51230, 1099511628211;
	shr.u64 	%rd51232, %rd51216, 32;
	and.b64  	%rd51233, %rd51232, 255;
	xor.b64  	%rd51234, %rd51233, %rd51231;
	mul.lo.s64 	%rd51235, %rd51234, 1099511628211;
	shr.u64 	%rd51236, %rd51216, 40;
	and.b64  	%rd51237, %rd51236, 255;
	xor.b64  	%rd51238, %rd51237, %rd51235;
	mul.lo.s64 	%rd51239, %rd51238, 1099511628211;
	shr.u64 	%rd51240, %rd51216, 48;
	and.b64  	%rd51241, %rd51240, 255;
	xor.b64  	%rd51242, %rd51241, %rd51239;
	mul.lo.s64 	%rd51243, %rd51242, 1099511628211;
	shr.u64 	%rd51244, %rd51216, 56;
	xor.b64  	%rd51245, %rd51244, %rd51243;
	mul.lo.s64 	%rd55040, %rd51245, 1099511628211;
$L__BB8_1421:
	mov.b64 	%rd55047, -3750763034362895579;
	@%p2553 bra 	$L__BB8_1427;
	setp.eq.s64 	%p2558, %rd2264, 0;
	mov.b64 	%rd55047, -3750763034362895579;
	mov.b64 	%rd55048, 0;
	@%p2558 bra 	$L__BB8_1425;
	mov.b64 	%rd55047, -3750763034362895579;
	mov.b64 	%rd55048, 0;
	mov.u64 	%rd55046, %rd55048;
$L__BB8_1424:
	shl.b64 	%rd51252, %rd55048, 3;
	add.s64 	%rd51253, %rd54950, %rd51252;
	ld.u64 	%rd51254, [%rd51253];
	and.b64  	%rd51255, %rd51254, 255;
	xor.b64  	%rd51256, %rd51255, %rd55047;
	mul.lo.s64 	%rd51257, %rd51256, 1099511628211;
	shr.u64 	%rd51258, %rd51254, 8;
	and.b64  	%rd51259, %rd51258, 255;
	xor.b64  	%rd51260, %rd51259, %rd51257;
	mul.lo.s64 	%rd51261, %rd51260, 1099511628211;
	shr.u64 	%rd51262, %rd51254, 16;
	and.b64  	%rd51263, %rd51262, 255;
	xor.b64  	%rd51264, %rd51263, %rd51261;
	mul.lo.s64 	%rd51265, %rd51264, 1099511628211;
	shr.u64 	%rd51266, %rd51254, 24;
	and.b64  	%rd51267, %rd51266, 255;
	xor.b64  	%rd51268, %rd51267, %rd51265;
	mul.lo.s64 	%rd51269, %rd51268, 1099511628211;
	shr.u64 	%rd51270, %rd51254, 32;
	and.b64  	%rd51271, %rd51270, 255;
	xor.b64  	%rd51272, %rd51271, %rd51269;
	mul.lo.s64 	%rd51273, %rd51272, 1099511628211;
	shr.u64 	%rd51274, %rd51254, 40;
	and.b64  	%rd51275, %rd51274, 255;
	xor.b64  	%rd51276, %rd51275, %rd51273;
	mul.lo.s64 	%rd51277, %rd51276, 1099511628211;
	shr.u64 	%rd51278, %rd51254, 48;
	and.b64  	%rd51279, %rd51278, 255;
	xor.b64  	%rd51280, %rd51279, %rd51277;
	mul.lo.s64 	%rd51281, %rd51280, 1099511628211;
	shr.u64 	%rd51282, %rd51254, 56;
	xor.b64  	%rd51283, %rd51282, %rd51281;
	mul.lo.s64 	%rd51284, %rd51283, 1099511628211;
	ld.u64 	%rd51285, [%rd51253+8];
	and.b64  	%rd51286, %rd51285, 255;
	xor.b64  	%rd51287, %rd51286, %rd51284;
	mul.lo.s64 	%rd51288, %rd51287, 1099511628211;
	shr.u64 	%rd51289, %rd51285, 8;
	and.b64  	%rd51290, %rd51289, 255;
	xor.b64  	%rd51291, %rd51290, %rd51288;
	mul.lo.s64 	%rd51292, %rd51291, 1099511628211;
	shr.u64 	%rd51293, %rd51285, 16;
	and.b64  	%rd51294, %rd51293, 255;
	xor.b64  	%rd51295, %rd51294, %rd51292;
	mul.lo.s64 	%rd51296, %rd51295, 1099511628211;
	shr.u64 	%rd51297, %rd51285, 24;
	and.b64  	%rd51298, %rd51297, 255;
	xor.b64  	%rd51299, %rd51298, %rd51296;
	mul.lo.s64 	%rd51300, %rd51299, 1099511628211;
	shr.u64 	%rd51301, %rd51285, 32;
	and.b64  	%rd51302, %rd51301, 255;
	xor.b64  	%rd51303, %rd51302, %rd51300;
	mul.lo.s64 	%rd51304, %rd51303, 1099511628211;
	shr.u64 	%rd51305, %rd51285, 40;
	and.b64  	%rd51306, %rd51305, 255;
	xor.b64  	%rd51307, %rd51306, %rd51304;
	mul.lo.s64 	%rd51308, %rd51307, 1099511628211;
	shr.u64 	%rd51309, %rd51285, 48;
	and.b64  	%rd51310, %rd51309, 255;
	xor.b64  	%rd51311, %rd51310, %rd51308;
	mul.lo.s64 	%rd51312, %rd51311, 1099511628211;
	shr.u64 	%rd51313, %rd51285, 56;
	xor.b64  	%rd51314, %rd51313, %rd51312;
	mul.lo.s64 	%rd55047, %rd51314, 1099511628211;
	add.s64 	%rd55048, %rd55048, 2;
	add.s64 	%rd55046, %rd55046, 2;
	setp.ne.s64 	%p2559, %rd55046, %rd2268;
	@%p2559 bra 	$L__BB8_1424;
$L__BB8_1425:
	setp.eq.s64 	%p2560, %rd2267, 0;
	@%p2560 bra 	$L__BB8_1427;
	shl.b64 	%rd51315, %rd55048, 3;
	add.s64 	%rd51316, %rd54950, %rd51315;
	ld.u64 	%rd51317, [%rd51316];
	and.b64  	%rd51318, %rd51317, 255;
	xor.b64  	%rd51319, %rd51318, %rd55047;
	mul.lo.s64 	%rd51320, %rd51319, 1099511628211;
	shr.u64 	%rd51321, %rd51317, 8;
	and.b64  	%rd51322, %rd51321, 255;
	xor.b64  	%rd51323, %rd51322, %rd51320;
	mul.lo.s64 	%rd51324, %rd51323, 1099511628211;
	shr.u64 	%rd51325, %rd51317, 16;
	and.b64  	%rd51326, %rd51325, 255;
	xor.b64  	%rd51327, %rd51326, %rd51324;
	mul.lo.s64 	%rd51328, %rd51327, 1099511628211;
	shr.u64 	%rd51329, %rd51317, 24;
	and.b64  	%rd51330, %rd51329, 255;
	xor.b64  	%rd51331, %rd51330, %rd51328;
	mul.lo.s64 	%rd51332, %rd51331, 1099511628211;
	shr.u64 	%rd51333, %rd51317, 32;
	and.b64  	%rd51334, %rd51333, 255;
	xor.b64  	%rd51335, %rd51334, %rd51332;
	mul.lo.s64 	%rd51336, %rd51335, 1099511628211;
	shr.u64 	%rd51337, %rd51317, 40;
	and.b64  	%rd51338, %rd51337, 255;
	xor.b64  	%rd51339, %rd51338, %rd51336;
	mul.lo.s64 	%rd51340, %rd51339, 1099511628211;
	shr.u64 	%rd51341, %rd51317, 48;
	and.b64  	%rd51342, %rd51341, 255;
	xor.b64  	%rd51343, %rd51342, %rd51340;
	mul.lo.s64 	%rd51344, %rd51343, 1099511628211;
	shr.u64 	%rd51345, %rd51317, 56;
	xor.b64  	%rd51346, %rd51345, %rd51344;
	mul.lo.s64 	%rd55047, %rd51346, 1099511628211;
$L__BB8_1427:
	setp.eq.s64 	%p2561, %rd55040, %rd55047;
	@%p2561 bra 	$L__BB8_1453;
	mov.b64 	%rd55063, 0;
	@%p2553 bra 	$L__BB8_1440;
	setp.lt.u64 	%p2563, %rd2264, 7;
	mov.b64 	%rd55055, 0;
	mov.u64 	%rd55063, %rd55055;
	@%p2563 bra 	$L__BB8_1432;
	mov.b64 	%rd55055, 0;
	mov.u64 	%rd55053, %rd55055;
$L__BB8_1431:
	.pragma "nounroll";
	shl.b64 	%rd51351, %rd55055, 3;
	add.s64 	%rd51352, %rd54906, %rd51351;
	ld.u64 	%rd51353, [%rd51352];
	mad.lo.s64 	%rd51354, %rd51353, 2654435761, %rd55063;
	shl.b64 	%rd51355, %rd51354, 13;
	add.s64 	%rd51356, %rd51355, %rd51354;
	shr.u64 	%rd51357, %rd51356, 7;
	xor.b64  	%rd51358, %rd51357, %rd51356;
	shl.b64 	%rd51359, %rd51358, 3;
	add.s64 	%rd51360, %rd51359, %rd51358;
	shr.u64 	%rd51361, %rd51360, 17;
	xor.b64  	%rd51362, %rd51361, %rd51360;
	shl.b64 	%rd51363, %rd51362, 5;
	add.s64 	%rd51364, %rd51363, %rd51362;
	ld.u64 	%rd51365, [%rd51352+8];
	mad.lo.s64 	%rd51366, %rd51365, 2654435761, %rd51364;
	shl.b64 	%rd51367, %rd51366, 13;
	add.s64 	%rd51368, %rd51367, %rd51366;
	shr.u64 	%rd51369, %rd51368, 7;
	xor.b64  	%rd51370, %rd51369, %rd51368;
	shl.b64 	%rd51371, %rd51370, 3;
	add.s64 	%rd51372, %rd51371, %rd51370;
	shr.u64 	%rd51373, %rd51372, 17;
	xor.b64  	%rd51374, %rd51373, %rd51372;
	shl.b64 	%rd51375, %rd51374, 5;
	add.s64 	%rd51376, %rd51375, %rd51374;
	ld.u64 	%rd51377, [%rd51352+16];
	mad.lo.s64 	%rd51378, %rd51377, 2654435761, %rd51376;
	shl.b64 	%rd51379, %rd51378, 13;
	add.s64 	%rd51380, %rd51379, %rd51378;
	shr.u64 	%rd51381, %rd51380, 7;
	xor.b64  	%rd51382, %rd51381, %rd51380;
	shl.b64 	%rd51383, %rd51382, 3;
	add.s64 	%rd51384, %rd51383, %rd51382;
	shr.u64 	%rd51385, %rd51384, 17;
	xor.b64  	%rd51386, %rd51385, %rd51384;
	shl.b64 	%rd51387, %rd51386, 5;
	add.s64 	%rd51388, %rd51387, %rd51386;
	ld.u64 	%rd51389, [%rd51352+24];
	mad.lo.s64 	%rd51390, %rd51389, 2654435761, %rd51388;
	shl.b64 	%rd51391, %rd51390, 13;
	add.s64 	%rd51392, %rd51391, %rd51390;
	shr.u64 	%rd51393, %rd51392, 7;
	xor.b64  	%rd51394, %rd51393, %rd51392;
	shl.b64 	%rd51395, %rd51394, 3;
	add.s64 	%rd51396, %rd51395, %rd51394;
	shr.u64 	%rd51397, %rd51396, 17;
	xor.b64  	%rd51398, %rd51397, %rd51396;
	shl.b64 	%rd51399, %rd51398, 5;
	add.s64 	%rd51400, %rd51399, %rd51398;
	ld.u64 	%rd51401, [%rd51352+32];
	mad.lo.s64 	%rd51402, %rd51401, 2654435761, %rd51400;
	shl.b64 	%rd51403, %rd51402, 13;
	add.s64 	%rd51404, %rd51403, %rd51402;
	shr.u64 	%rd51405, %rd51404, 7;
	xor.b64  	%rd51406, %rd51405, %rd51404;
	shl.b64 	%rd51407, %rd51406, 3;
	add.s64 	%rd51408, %rd51407, %rd51406;
	shr.u64 	%rd51409, %rd51408, 17;
	xor.b64  	%rd51410, %rd51409, %rd51408;
	shl.b64 	%rd51411, %rd51410, 5;
	add.s64 	%rd51412, %rd51411, %rd51410;
	ld.u64 	%rd51413, [%rd51352+40];
	mad.lo.s64 	%rd51414, %rd51413, 2654435761, %rd51412;
	shl.b64 	%rd51415, %rd51414, 13;
	add.s64 	%rd51416, %rd51415, %rd51414;
	shr.u64 	%rd51417, %rd51416, 7;
	xor.b64  	%rd51418, %rd51417, %rd51416;
	shl.b64 	%rd51419, %rd51418, 3;
	add.s64 	%rd51420, %rd51419, %rd51418;
	shr.u64 	%rd51421, %rd51420, 17;
	xor.b64  	%rd51422, %rd51421, %rd51420;
	shl.b64 	%rd51423, %rd51422, 5;
	add.s64 	%rd51424, %rd51423, %rd51422;
	ld.u64 	%rd51425, [%rd51352+48];
	mad.lo.s64 	%rd51426, %rd51425, 2654435761, %rd51424;
	shl.b64 	%rd51427, %rd51426, 13;
	add.s64 	%rd51428, %rd51427, %rd51426;
	shr.u64 	%rd51429, %rd51428, 7;
	xor.b64  	%rd51430, %rd51429, %rd51428;
	shl.b64 	%rd51431, %rd51430, 3;
	add.s64 	%rd51432, %rd51431, %rd51430;
	shr.u64 	%rd51433, %rd51432, 17;
	xor.b64  	%rd51434, %rd51433, %rd51432;
	shl.b64 	%rd51435, %rd51434, 5;
	add.s64 	%rd51436, %rd51435, %rd51434;
	ld.u64 	%rd51437, [%rd51352+56];
	mad.lo.s64 	%rd51438, %rd51437, 2654435761, %rd51436;
	shl.b64 	%rd51439, %rd51438, 13;
	add.s64 	%rd51440, %rd51439, %rd51438;
	shr.u64 	%rd51441, %rd51440, 7;
	xor.b64  	%rd51442, %rd51441, %rd51440;
	shl.b64 	%rd51443, %rd51442, 3;
	add.s64 	%rd51444, %rd51443, %rd51442;
	shr.u64 	%rd51445, %rd51444, 17;
	xor.b64  	%rd51446, %rd51445, %rd51444;
	shl.b64 	%rd51447, %rd51446, 5;
	add.s64 	%rd55063, %rd51447, %rd51446;
	add.s64 	%rd55055, %rd55055, 8;
	add.s64 	%rd55053, %rd55053, 8;
	setp.ne.s64 	%p2564, %rd55053, %rd2269;
	@%p2564 bra 	$L__BB8_1431;
$L__BB8_1432:
	setp.eq.s64 	%p2565, %rd2265, 0;
	@%p2565 bra 	$L__BB8_1440;
	add.s64 	%rd51449, %rd2265, -1;
	setp.lt.u64 	%p2566, %rd51449, 3;
	@%p2566 bra 	$L__BB8_1435;
	shl.b64 	%rd51450, %rd55055, 3;
	add.s64 	%rd51451, %rd54906, %rd51450;
	ld.u64 	%rd51452, [%rd51451];
	mad.lo.s64 	%rd51453, %rd51452, 2654435761, %rd55063;
	shl.b64 	%rd51454, %rd51453, 13;
	add.s64 	%rd51455, %rd51454, %rd51453;
	shr.u64 	%rd51456, %rd51455, 7;
	xor.b64  	%rd51457, %rd51456, %rd51455;
	shl.b64 	%rd51458, %rd51457, 3;
	add.s64 	%rd51459, %rd51458, %rd51457;
	shr.u64 	%rd51460, %rd51459, 17;
	xor.b64  	%rd51461, %rd51460, %rd51459;
	shl.b64 	%rd51462, %rd51461, 5;
	add.s64 	%rd51463, %rd51462, %rd51461;
	ld.u64 	%rd51464, [%rd51451+8];
	mad.lo.s64 	%rd51465, %rd51464, 2654435761, %rd51463;
	shl.b64 	%rd51466, %rd51465, 13;
	add.s64 	%rd51467, %rd51466, %rd51465;
	shr.u64 	%rd51468, %rd51467, 7;
	xor.b64  	%rd51469, %rd51468, %rd51467;
	shl.b64 	%rd51470, %rd51469, 3;
	add.s64 	%rd51471, %rd51470, %rd51469;
	shr.u64 	%rd51472, %rd51471, 17;
	xor.b64  	%rd51473, %rd51472, %rd51471;
	shl.b64 	%rd51474, %rd51473, 5;
	add.s64 	%rd51475, %rd51474, %rd51473;
	ld.u64 	%rd51476, [%rd51451+16];
	mad.lo.s64 	%rd51477, %rd51476, 2654435761, %rd51475;
	shl.b64 	%rd51478, %rd51477, 13;
	add.s64 	%rd51479, %rd51478, %rd51477;
	shr.u64 	%rd51480, %rd51479, 7;
	xor.b64  	%rd51481, %rd51480, %rd51479;
	shl.b64 	%rd51482, %rd51481, 3;
	add.s64 	%rd51483, %rd51482, %rd51481;
	shr.u64 	%rd51484, %rd51483, 17;
	xor.b64  	%rd51485, %rd51484, %rd51483;
	shl.b64 	%rd51486, %rd51485, 5;
	add.s64 	%rd51487, %rd51486, %rd51485;
	ld.u64 	%rd51488, [%rd51451+24];
	mad.lo.s64 	%rd51489, %rd51488, 2654435761, %rd51487;
	shl.b64 	%rd51490, %rd51489, 13;
	add.s64 	%rd51491, %rd51490, %rd51489;
	shr.u64 	%rd51492, %rd51491, 7;
	xor.b64  	%rd51493, %rd51492, %rd51491;
	shl.b64 	%rd51494, %rd51493, 3;
	add.s64 	%rd51495, %rd51494, %rd51493;
	shr.u64 	%rd51496, %rd51495, 17;
	xor.b64  	%rd51497, %rd51496, %rd51495;
	shl.b64 	%rd51498, %rd51497, 5;
	add.s64 	%rd55063, %rd51498, %rd51497;
	add.s64 	%rd55055, %rd55055, 4;
$L__BB8_1435:
	setp.eq.s64 	%p2567, %rd2266, 0;
	@%p2567 bra 	$L__BB8_1440;
	setp.eq.s64 	%p2568, %rd2266, 1;
	@%p2568 bra 	$L__BB8_1438;
	shl.b64 	%rd51500, %rd55055, 3;
	add.s64 	%rd51501, %rd54906, %rd51500;
	ld.u64 	%rd51502, [%rd51501];
	mad.lo.s64 	%rd51503, %rd51502, 2654435761, %rd55063;
	shl.b64 	%rd51504, %rd51503, 13;
	add.s64 	%rd51505, %rd51504, %rd51503;
	shr.u64 	%rd51506, %rd51505, 7;
	xor.b64  	%rd51507, %rd51506, %rd51505;
	shl.b64 	%rd51508, %rd51507, 3;
	add.s64 	%rd51509, %rd51508, %rd51507;
	shr.u64 	%rd51510, %rd51509, 17;
	xor.b64  	%rd51511, %rd51510, %rd51509;
	shl.b64 	%rd51512, %rd51511, 5;
	add.s64 	%rd51513, %rd51512, %rd51511;
	ld.u64 	%rd51514, [%rd51501+8];
	mad.lo.s64 	%rd51515, %rd51514, 2654435761, %rd51513;
	shl.b64 	%rd51516, %rd51515, 13;
	add.s64 	%rd51517, %rd51516, %rd51515;
	shr.u64 	%rd51518, %rd51517, 7;
	xor.b64  	%rd51519, %rd51518, %rd51517;
	shl.b64 	%rd51520, %rd51519, 3;
	add.s64 	%rd51521, %rd51520, %rd51519;
	shr.u64 	%rd51522, %rd51521, 17;
	xor.b64  	%rd51523, %rd51522, %rd51521;
	shl.b64 	%rd51524, %rd51523, 5;
	add.s64 	%rd55063, %rd51524, %rd51523;
	add.s64 	%rd55055, %rd55055, 2;
$L__BB8_1438:
	setp.eq.s64 	%p2569, %rd2267, 0;
	@%p2569 bra 	$L__BB8_1440;
	shl.b64 	%rd51525, %rd55055, 3;
	add.s64 	%rd51526, %rd54906, %rd51525;
	ld.u64 	%rd51527, [%rd51526];
	mad.lo.s64 	%rd51528, %rd51527, 2654435761, %rd55063;
	shl.b64 	%rd51529, %rd51528, 13;
	add.s64 	%rd51530, %rd51529, %rd51528;
	shr.u64 	%rd51531, %rd51530, 7;
	xor.b64  	%rd51532, %rd51531, %rd51530;
	shl.b64 	%rd51533, %rd51532, 3;
	add.s64 	%rd51534, %rd51533, %rd51532;
	shr.u64 	%rd51535, %rd51534, 17;
	xor.b64  	%rd51536, %rd51535, %rd51534;
	shl.b64 	%rd51537, %rd51536, 5;
	add.s64 	%rd55063, %rd51537, %rd51536;
$L__BB8_1440:
	mov.b64 	%rd55076, 0;
	@%p2553 bra 	$L__BB8_1452;
	setp.lt.u64 	%p2571, %rd2264, 7;
	mov.b64 	%rd55068, 0;
	mov.u64 	%rd55076, %rd55068;
	@%p2571 bra 	$L__BB8_1444;
	mov.b64 	%rd55068, 0;
	mov.u64 	%rd55066, %rd55068;
$L__BB8_1443:
	.pragma "nounroll";
	shl.b64 	%rd51542, %rd55068, 3;
	add.s64 	%rd51543, %rd54950, %rd51542;
	ld.u64 	%rd51544, [%rd51543];
	mad.lo.s64 	%rd51545, %rd51544, 2654435761, %rd55076;
	shl.b64 	%rd51546, %rd51545, 13;
	add.s64 	%rd51547, %rd51546, %rd51545;
	shr.u64 	%rd51548, %rd51547, 7;
	xor.b64  	%rd51549, %rd51548, %rd51547;
	shl.b64 	%rd51550, %rd51549, 3;
	add.s64 	%rd51551, %rd51550, %rd51549;
	shr.u64 	%rd51552, %rd51551, 17;
	xor.b64  	%rd51553, %rd51552, %rd51551;
	shl.b64 	%rd51554, %rd51553, 5;
	add.s64 	%rd51555, %rd51554, %rd51553;
	ld.u64 	%rd51556, [%rd51543+8];
	mad.lo.s64 	%rd51557, %rd51556, 2654435761, %rd51555;
	shl.b64 	%rd51558, %rd51557, 13;
	add.s64 	%rd51559, %rd51558, %rd51557;
	shr.u64 	%rd51560, %rd51559, 7;
	xor.b64  	%rd51561, %rd51560, %rd51559;
	shl.b64 	%rd51562, %rd51561, 3;
	add.s64 	%rd51563, %rd51562, %rd51561;
	shr.u64 	%rd51564, %rd51563, 17;
	xor.b64  	%rd51565, %rd51564, %rd51563;
	shl.b64 	%rd51566, %rd51565, 5;
	add.s64 	%rd51567, %rd51566, %rd51565;
	ld.u64 	%rd51568, [%rd51543+16];
	mad.lo.s64 	%rd51569, %rd51568, 2654435761, %rd51567;
	shl.b64 	%rd51570, %rd51569, 13;
	add.s64 	%rd51571, %rd51570, %rd51569;
	shr.u64 	%rd51572, %rd51571, 7;
	xor.b64  	%rd51573, %rd51572, %rd51571;
	shl.b64 	%rd51574, %rd51573, 3;
	add.s64 	%rd51575, %rd51574, %rd51573;
	shr.u64 	%rd51576, %rd51575, 17;
	xor.b64  	%rd51577, %rd51576, %rd51575;
	shl.b64 	%rd51578, %rd51577, 5;
	add.s64 	%rd51579, %rd51578, %rd51577;
	ld.u64 	%rd51580, [%rd51543+24];
	mad.lo.s64 	%rd51581, %rd51580, 2654435761, %rd51579;
	shl.b64 	%rd51582, %rd51581, 13;
	add.s64 	%rd51583, %rd51582, %rd51581;
	shr.u64 	%rd51584, %rd51583, 7;
	xor.b64  	%rd51585, %rd51584, %rd51583;
	shl.b64 	%rd51586, %rd51585, 3;
	add.s64 	%rd51587, %rd51586, %rd51585;
	shr.u64 	%rd51588, %rd51587, 17;
	xor.b64  	%rd51589, %rd51588, %rd51587;
	shl.b64 	%rd51590, %rd51589, 5;
	add.s64 	%rd51591, %rd51590, %rd51589;
	ld.u64 	%rd51592, [%rd51543+32];
	mad.lo.s64 	%rd51593, %rd51592, 2654435761, %rd51591;
	shl.b64 	%rd51594, %rd51593, 13;
	add.s64 	%rd51595, %rd51594, %rd51593;
	shr.u64 	%rd51596, %rd51595, 7;
	xor.b64  	%rd51597, %rd51596, %rd51595;
	shl.b64 	%rd51598, %rd51597, 3;
	add.s64 	%rd51599, %rd51598, %rd51597;
	shr.u64 	%rd51600, %rd51599, 17;
	xor.b64  	%rd51601, %rd51600, %rd51599;
	shl.b64 	%rd51602, %rd51601, 5;
	add.s64 	%rd51603, %rd51602, %rd51601;
	ld.u64 	%rd51604, [%rd51543+40];
	mad.lo.s64 	%rd51605, %rd51604, 2654435761, %rd51603;
	shl.b64 	%rd51606, %rd51605, 13;
	add.s64 	%rd51607, %rd51606, %rd51605;
	shr.u64 	%rd51608, %rd51607, 7;
	xor.b64  	%rd51609, %rd51608, %rd51607;
	shl.b64 	%rd51610, %rd51609, 3;
	add.s64 	%rd51611, %rd51610, %rd51609;
	shr.u64 	%rd51612, %rd51611, 17;
	xor.b64  	%rd51613, %rd51612, %rd51611;
	shl.b64 	%rd51614, %rd51613, 5;
	add.s64 	%rd51615, %rd51614, %rd51613;
	ld.u64 	%rd51616, [%rd51543+48];
	mad.lo.s64 	%rd51617, %rd51616, 2654435761, %rd51615;
	shl.b64 	%rd51618, %rd51617, 13;
	add.s64 	%rd51619, %rd51618, %rd51617;
	shr.u64 	%rd51620, %rd51619, 7;
	xor.b64  	%rd51621, %rd51620, %rd51619;
	shl.b64 	%rd51622, %rd51621, 3;
	add.s64 	%rd51623, %rd51622, %rd51621;
	shr.u64 	%rd51624, %rd51623, 17;
	xor.b64  	%rd51625, %rd51624, %rd51623;
	shl.b64 	%rd51626, %rd51625, 5;
	add.s64 	%rd51627, %rd51626, %rd51625;
	ld.u64 	%rd51628, [%rd51543+56];
	mad.lo.s64 	%rd51629, %rd51628, 2654435761, %rd51627;
	shl.b64 	%rd51630, %rd51629, 13;
	add.s64 	%rd51631, %rd51630, %rd51629;
	shr.u64 	%rd51632, %rd51631, 7;
	xor.b64  	%rd51633, %rd51632, %rd51631;
	shl.b64 	%rd51634, %rd51633, 3;
	add.s64 	%rd51635, %rd51634, %rd51633;
	shr.u64 	%rd51636, %rd51635, 17;
	xor.b64  	%rd51637, %rd51636, %rd51635;
	shl.b64 	%rd51638, %rd51637, 5;
	add.s64 	%rd55076, %rd51638, %rd51637;
	add.s64 	%rd55068, %rd55068, 8;
	add.s64 	%rd55066, %rd55066, 8;
	setp.ne.s64 	%p2572, %rd55066, %rd2269;
	@%p2572 bra 	$L__BB8_1443;
$L__BB8_1444:
	setp.eq.s64 	%p2573, %rd2265, 0;
	@%p2573 bra 	$L__BB8_1452;
	add.s64 	%rd51640, %rd2265, -1;
	setp.lt.u64 	%p2574, %rd51640, 3;
	@%p2574 bra 	$L__BB8_1447;
	shl.b64 	%rd51641, %rd55068, 3;
	add.s64 	%rd51642, %rd54950, %rd51641;
	ld.u64 	%rd51643, [%rd51642];
	mad.lo.s64 	%rd51644, %rd51643, 2654435761, %rd55076;
	shl.b64 	%rd51645, %rd51644, 13;
	add.s64 	%rd51646, %rd51645, %rd51644;
	shr.u64 	%rd51647, %rd51646, 7;
	xor.b64  	%rd51648, %rd51647, %rd51646;
	shl.b64 	%rd51649, %rd51648, 3;
	add.s64 	%rd51650, %rd51649, %rd51648;
	shr.u64 	%rd51651, %rd51650, 17;
	xor.b64  	%rd51652, %rd51651, %rd51650;
	shl.b64 	%rd51653, %rd51652, 5;
	add.s64 	%rd51654, %rd51653, %rd51652;
	ld.u64 	%rd51655, [%rd51642+8];
	mad.lo.s64 	%rd51656, %rd51655, 2654435761, %rd51654;
	shl.b64 	%rd51657, %rd51656, 13;
	add.s64 	%rd51658, %rd51657, %rd51656;
	shr.u64 	%rd51659, %rd51658, 7;
	xor.b64  	%rd51660, %rd51659, %rd51658;
	shl.b64 	%rd51661, %rd51660, 3;
	add.s64 	%rd51662, %rd51661, %rd51660;
	shr.u64 	%rd51663, %rd51662, 17;
	xor.b64  	%rd51664, %rd51663, %rd51662;
	shl.b64 	%rd51665, %rd51664, 5;
	add.s64 	%rd51666, %rd51665, %rd51664;
	ld.u64 	%rd51667, [%rd51642+16];
	mad.lo.s64 	%rd51668, %rd51667, 2654435761, %rd51666;
	shl.b64 	%rd51669, %rd51668, 13;
	add.s64 	%rd51670, %rd51669, %rd51668;
	shr.u64 	%rd51671, %rd51670, 7;
	xor.b64  	%rd51672, %rd51671, %rd51670;
	shl.b64 	%rd51673, %rd51672, 3;
	add.s64 	%rd51674, %rd51673, %rd51672;
	shr.u64 	%rd51675, %rd51674, 17;
	xor.b64  	%rd51676, %rd51675, %rd51674;
	shl.b64 	%rd51677, %rd51676, 5;
	add.s64 	%rd51678, %rd51677, %rd51676;
	ld.u64 	%rd51679, [%rd51642+24];
	mad.lo.s64 	%rd51680, %rd51679, 2654435761, %rd51678;
	shl.b64 	%rd51681, %rd51680, 13;
	add.s64 	%rd51682, %rd51681, %rd51680;
	shr.u64 	%rd51683, %rd51682, 7;
	xor.b64  	%rd51684, %rd51683, %rd51682;
	shl.b64 	%rd51685, %rd51684, 3;
	add.s64 	%rd51686, %rd51685, %rd51684;
	shr.u64 	%rd51687, %rd51686, 17;
	xor.b64  	%rd51688, %rd51687, %rd51686;
	shl.b64 	%rd51689, %rd51688, 5;
	add.s64 	%rd55076, %rd51689, %rd51688;
	add.s64 	%rd55068, %rd55068, 4;
$L__BB8_1447:
	setp.eq.s64 	%p2575, %rd2266, 0;
	@%p2575 bra 	$L__BB8_1452;
	setp.eq.s64 	%p2576, %rd2266, 1;
	@%p2576 bra 	$L__BB8_1450;
	shl.b64 	%rd51691, %rd55068, 3;
	add.s64 	%rd51692, %rd54950, %rd51691;
	ld.u64 	%rd51693, [%rd51692];
	mad.lo.s64 	%rd51694, %rd51693, 2654435761, %rd55076;
	shl.b64 	%rd51695, %rd51694, 13;
	add.s64 	%rd51696, %rd51695, %rd51694;
	shr.u64 	%rd51697, %rd51696, 7;
	xor.b64  	%rd51698, %rd51697, %rd51696;
	shl.b64 	%rd51699, %rd51698, 3;
	add.s64 	%rd51700, %rd51699, %rd51698;
	shr.u64 	%rd51701, %rd51700, 17;
	xor.b64  	%rd51702, %rd51701, %rd51700;
	shl.b64 	%rd51703, %rd51702, 5;
	add.s64 	%rd51704, %rd51703, %rd51702;
	ld.u64 	%rd51705, [%rd51692+8];
	mad.lo.s64 	%rd51706, %rd51705, 2654435761, %rd51704;
	shl.b64 	%rd51707, %rd51706, 13;
	add.s64 	%rd51708, %rd51707, %rd51706;
	shr.u64 	%rd51709, %rd51708, 7;
	xor.b64  	%rd51710, %rd51709, %rd51708;
	shl.b64 	%rd51711, %rd51710, 3;
	add.s64 	%rd51712, %rd51711, %rd51710;
	shr.u64 	%rd51713, %rd51712, 17;
	xor.b64  	%rd51714, %rd51713, %rd51712;
	shl.b64 	%rd51715, %rd51714, 5;
	add.s64 	%rd55076, %rd51715, %rd51714;
	add.s64 	%rd55068, %rd55068, 2;
$L__BB8_1450:
	setp.eq.s64 	%p2577, %rd2267, 0;
	@%p2577 bra 	$L__BB8_1452;
	shl.b64 	%rd51716, %rd55068, 3;
	add.s64 	%rd51717, %rd54950, %rd51716;
	ld.u64 	%rd51718, [%rd51717];
	mad.lo.s64 	%rd51719, %rd51718, 2654435761, %rd55076;
	shl.b64 	%rd51720, %rd51719, 13;
	add.s64 	%rd51721, %rd51720, %rd51719;
	shr.u64 	%rd51722, %rd51721, 7;
	xor.b64  	%rd51723, %rd51722, %rd51721;
	shl.b64 	%rd51724, %rd51723, 3;
	add.s64 	%rd51725, %rd51724, %rd51723;
	shr.u64 	%rd51726, %rd51725, 17;
	xor.b64  	%rd51727, %rd51726, %rd51725;
	shl.b64 	%rd51728, %rd51727, 5;
	add.s64 	%rd55076, %rd51728, %rd51727;
$L__BB8_1452:
	setp.lt.u64 	%p2703, %rd55063, %rd55076;
	bra.uni 	$L__BB8_1457;
$L__BB8_1453:
	setp.eq.s32 	%p2579, %r1, 0;
	mov.pred 	%p2703, %p2549;
	@%p2579 bra 	$L__BB8_1457;
	mov.b64 	%rd55077, 0;
$L__BB8_1455:
	shl.b64 	%rd51730, %rd55077, 3;
	add.s64 	%rd51731, %rd54906, %rd51730;
	ld.u64 	%rd2708, [%rd51731];
	add.s64 	%rd51732, %rd54950, %rd51730;
	ld.u64 	%rd2709, [%rd51732];
	setp.lt.u64 	%p2581, %rd2708, %rd2709;
	mov.pred 	%p2703, %p2551;
	@%p2581 bra 	$L__BB8_1457;
	setp.le.u64 	%p2583, %rd2708, %rd2709;
	add.s64 	%rd55077, %rd55077, 1;
	setp.lt.u64 	%p2584, %rd55077, %rd13;
	and.pred  	%p2585, %p2583, %p2584;
	mov.pred 	%p2703, %p2549;
	@%p2585 bra 	$L__BB8_1455;
$L__BB8_1457:
	selp.b64 	%rd54822, %rd54906, %rd54950, %p2703;
	selp.u32 	%r437, 1, 0, %p2703;
	add.s32 	%r42, %r40, %r437;
	not.pred 	%p2586, %p2703;
	selp.u32 	%r438, 1, 0, %p2586;
	add.s32 	%r43, %r41, %r438;
	@%p2703 bra 	$L__BB8_1459;
	shl.b32 	%r439, %r43, 3;
	mov.u32 	%r440, _ZZN3cub18CUB_300001_SM_10006detail10merge_sort30DeviceMergeSortBlockSortKernelINS2_10policy_hubIPPmE9Policy600ES6_PNS0_8NullTypeES6_SA_m18tuple_indexed_lessS5_S9_EEvbT0_T1_T2_T3_T4_PT6_PT7_T5_NS1_7vsmem_tEE19static_temp_storage;
	add.s32 	%r441, %r440, %r439;
	ld.shared.u64 	%rd54950, [%r441];
	bra.uni 	$L__BB8_1460;
$L__BB8_1459:
	shl.b32 	%r442, %r42, 3;
	mov.u32 	%r443, _ZZN3cub18CUB_300001_SM_10006detail10merge_sort30DeviceMergeSortBlockSortKernelINS2_10policy_hubIPPmE9Policy600ES6_PNS0_8NullTypeES6_SA_m18tuple_indexed_lessS5_S9_EEvbT0_T1_T2_T3_T4_PT6_PT7_T5_NS1_7vsmem_tEE19static_temp_storage;
	add.s32 	%r444, %r443, %r442;
	ld.shared.u64 	%rd54906, [%r444];
$L__BB8_1460:
	setp.ge.s32 	%p2588, %r42, %r22;
	mov.pred 	%p2587, 0;
	mov.pred 	%p2704, %p2587;
	@%p2588 bra 	$L__BB8_1504;
	setp.ge.s32 	%p2590, %r43, %r21;
	mov.pred 	%p2589, -1;
	mov.pred 	%p2704, %p2589;
	@%p2590 bra 	$L__BB8_1504;
	setp.eq.s64 	%p2591, %rd2, 0;
	mov.b64 	%rd55083, -3750763034362895579;
	@%p2591 bra 	$L__BB8_1468;
	setp.eq.s64 	%p2592, %rd2264, 0;
	mov.b64 	%rd55083, -3750763034362895579;
	mov.b64 	%rd55084, 0;
	@%p2592 bra 	$L__BB8_1466;
	mov.b64 	%rd55083, -3750763034362895579;
	mov.b64 	%rd55084, 0;
	mov.u64 	%rd55082, %rd55084;
$L__BB8_1465:
	shl.b64 	%rd51740, %rd55084, 3;
	add.s64 	%rd51741, %rd54906, %rd51740;
	ld.u64 	%rd51742, [%rd51741];
	and.b64  	%rd51743, %rd51742, 255;
	xor.b64  	%rd51744, %rd51743, %rd55083;
	mul.lo.s64 	%rd51745, %rd51744, 1099511628211;
	shr.u64 	%rd51746, %rd51742, 8;
	and.b64  	%rd51747, %rd51746, 255;
	xor.b64  	%rd51748, %rd51747, %rd51745;
	mul.lo.s64 	%rd51749, %rd51748, 1099511628211;
	shr.u64 	%rd51750, %rd51742, 16;
	and.b64  	%rd51751, %rd51750, 255;
	xor.b64  	%rd51752, %rd51751, %rd51749;
	mul.lo.s64 	%rd51753, %rd51752, 1099511628211;
	shr.u64 	%rd51754, %rd51742, 24;
	and.b64  	%rd51755, %rd51754, 255;
	xor.b64  	%rd51756, %rd51755, %rd51753;
	mul.lo.s64 	%rd51757, %rd51756, 1099511628211;
	shr.u64 	%rd51758, %rd51742, 32;
	and.b64  	%rd51759, %rd51758, 255;
	xor.b64  	%rd51760, %rd51759, %rd51757;
	mul.lo.s64 	%rd51761, %rd51760, 1099511628211;
	shr.u64 	%rd51762, %rd51742, 40;
	and.b64  	%rd51763, %rd51762, 255;
	xor.b64  	%rd51764, %rd51763, %rd51761;
	mul.lo.s64 	%rd51765, %rd51764, 1099511628211;
	shr.u64 	%rd51766, %rd51742, 48;
	and.b64  	%rd51767, %rd51766, 255;
	xor.b64  	%rd51768, %rd51767, %rd51765;
	mul.lo.s64 	%rd51769, %rd51768, 1099511628211;
	shr.u64 	%rd51770, %rd51742, 56;
	xor.b64  	%rd51771, %rd51770, %rd51769;
	mul.lo.s64 	%rd51772, %rd51771, 1099511628211;
	ld.u64 	%rd51773, [%rd51741+8];
	and.b64  	%rd51774, %rd51773, 255;
	xor.b64  	%rd51775, %rd51774, %rd51772;
	mul.lo.s64 	%rd51776, %rd51775, 1099511628211;
	shr.u64 	%rd51777, %rd51773, 8;
	and.b64  	%rd51778, %rd51777, 255;
	xor.b64  	%rd51779, %rd51778, %rd51776;
	mul.lo.s64 	%rd51780, %rd51779, 1099511628211;
	shr.u64 	%rd51781, %rd51773, 16;
	and.b64  	%rd51782, %rd51781, 255;
	xor.b64  	%rd51783, %rd51782, %rd51780;
	mul.lo.s64 	%rd51784, %rd51783, 1099511628211;
	shr.u64 	%rd51785, %rd51773, 24;
	and.b64  	%rd51786, %rd51785, 255;
	xor.b64  	%rd51787, %rd51786, %rd51784;
	mul.lo.s64 	%rd51788, %rd51787, 1099511628211;
	shr.u64 	%rd51789, %rd51773, 32;
	and.b64  	%rd51790, %rd51789, 255;
	xor.b64  	%rd51791, %rd51790, %rd51788;
	mul.lo.s64 	%rd51792, %rd51791, 1099511628211;
	shr.u64 	%rd51793, %rd51773, 40;
	and.b64  	%rd51794, %rd51793, 255;
	xor.b64  	%rd51795, %rd51794, %rd51792;
	mul.lo.s64 	%rd51796, %rd51795, 1099511628211;
	shr.u64 	%rd51797, %rd51773, 48;
	and.b64  	%rd51798, %rd51797, 255;
	xor.b64  	%rd51799, %rd51798, %rd51796;
	mul.lo.s64 	%rd51800, %rd51799, 1099511628211;
	shr.u64 	%rd51801, %rd51773, 56;
	xor.b64  	%rd51802, %rd51801, %rd51800;
	mul.lo.s64 	%rd55083, %rd51802, 1099511628211;
	add.s64 	%rd55084, %rd55084, 2;
	add.s64 	%rd55082, %rd55082, 2;
	setp.ne.s64 	%p2593, %rd55082, %rd2268;
	@%p2593 bra 	$L__BB8_1465;
$L__BB8_1466:
	setp.eq.s64 	%p2594, %rd2267, 0;
	@%p2594 bra 	$L__BB8_1468;
	shl.b64 	%rd51803, %rd55084, 3;
	add.s64 	%rd51804, %rd54906, %rd51803;
	ld.u64 	%rd51805, [%rd51804];
	and.b64  	%rd51806, %rd51805, 255;
	xor.b64  	%rd51807, %rd51806, %rd55083;
	mul.lo.s64 	%rd51808, %rd51807, 1099511628211;
	shr.u64 	%rd51809, %rd51805, 8;
	and.b64  	%rd51810, %rd51809, 255;
	xor.b64  	%rd51811, %rd51810, %rd51808;
	mul.lo.s64 	%rd51812, %rd51811, 1099511628211;
	shr.u64 	%rd51813, %rd51805, 16;
	and.b64  	%rd51814, %rd51813, 255;
	xor.b64  	%rd51815, %rd51814, %rd51812;
	mul.lo.s64 	%rd51816, %rd51815, 1099511628211;
	shr.u64 	%rd51817, %rd51805, 24;
	and.b64  	%rd51818, %rd51817, 255;
	xor.b64  	%rd51819, %rd51818, %rd51816;
	mul.lo.s64 	%rd51820, %rd51819, 1099511628211;
	shr.u64 	%rd51821, %rd51805, 32;
	and.b64  	%rd51822, %rd51821, 255;
	xor.b64  	%rd51823, %rd51822, %rd51820;
	mul.lo.s64 	%rd51824, %rd51823, 1099511628211;
	shr.u64 	%rd51825, %rd51805, 40;
	and.b64  	%rd51826, %rd51825, 255;
	xor.b64  	%rd51827, %rd51826, %rd51824;
	mul.lo.s64 	%rd51828, %rd51827, 1099511628211;
	shr.u64 	%rd51829, %rd51805, 48;
	and.b64  	%rd51830, %rd51829, 255;
	xor.b64  	%rd51831, %rd51830, %rd51828;
	mul.lo.s64 	%rd51832, %rd51831, 1099511628211;
	shr.u64 	%rd51833, %rd51805, 56;
	xor.b64  	%rd51834, %rd51833, %rd51832;
	mul.lo.s64 	%rd55083, %rd51834, 1099511628211;
$L__BB8_1468:
	mov.b64 	%rd55090, -3750763034362895579;
	@%p2591 bra 	$L__BB8_1474;
	setp.eq.s64 	%p2596, %rd2264, 0;
	mov.b64 	%rd55090, -3750763034362895579;
	mov.b64 	%rd55091, 0;
	@%p2596 bra 	$L__BB8_1472;
	mov.b64 	%rd55090, -3750763034362895579;
	mov.b64 	%rd55091, 0;
	mov.u64 	%rd55089, %rd55091;
$L__BB8_1471:
	shl.b64 	%rd51841, %rd55091, 3;
	add.s64 	%rd51842, %rd54950, %rd51841;
	ld.u64 	%rd51843, [%rd51842];
	and.b64  	%rd51844, %rd51843, 255;
	xor.b64  	%rd51845, %rd51844, %rd55090;
	mul.lo.s64 	%rd51846, %rd51845, 1099511628211;
	shr.u64 	%rd51847, %rd51843, 8;
	and.b64  	%rd51848, %rd51847, 255;
	xor.b64  	%rd51849, %rd51848, %rd51846;
	mul.lo.s64 	%rd51850, %rd51849, 1099511628211;
	shr.u64 	%rd51851, %rd51843, 16;
	and.b64  	%rd51852, %rd51851, 255;
	xor.b64  	%rd51853, %rd51852, %rd51850;
	mul.lo.s64 	%rd51854, %rd51853, 1099511628211;
	shr.u64 	%rd51855, %rd51843, 24;
	and.b64  	%rd51856, %rd51855, 255;
	xor.b64  	%rd51857, %rd51856, %rd51854;
	mul.lo.s64 	%rd51858, %rd51857, 1099511628211;
	shr.u64 	%rd51859, %rd51843, 32;
	and.b64  	%rd51860, %rd51859, 255;
	xor.b64  	%rd51861, %rd51860, %rd51858;
	mul.lo.s64 	%rd51862, %rd51861, 1099511628211;
	shr.u64 	%rd51863, %rd51843, 40;
	and.b64  	%rd51864, %rd51863, 255;
	xor.b64  	%rd51865, %rd51864, %rd51862;
	mul.lo.s64 	%rd51866, %rd51865, 1099511628211;
	shr.u64 	%rd51867, %rd51843, 48;
	and.b64  	%rd51868, %rd51867, 255;
	xor.b64  	%rd51869, %rd51868, %rd51866;
	mul.lo.s64 	%rd51870, %rd51869, 1099511628211;
	shr.u64 	%rd51871, %rd51843, 56;
	xor.b64  	%rd51872, %rd51871, %rd51870;
	mul.lo.s64 	%rd51873, %rd51872, 1099511628211;
	ld.u64 	%rd51874, [%rd51842+8];
	and.b64  	%rd51875, %rd51874, 255;
	xor.b64  	%rd51876, %rd51875, %rd51873;
	mul.lo.s64 	%rd51877, %rd51876, 1099511628211;
	shr.u64 	%rd51878, %rd51874, 8;
	and.b64  	%rd51879, %rd51878, 255;
	xor.b64  	%rd51880, %rd51879, %rd51877;
	mul.lo.s64 	%rd51881, %rd51880, 1099511628211;
	shr.u64 	%rd51882, %rd51874, 16;
	and.b64  	%rd51883, %rd51882, 255;
	xor.b64  	%rd51884, %rd51883, %rd51881;
	mul.lo.s64 	%rd51885, %rd51884, 1099511628211;
	shr.u64 	%rd51886, %rd51874, 24;
	and.b64  	%rd51887, %rd51886, 255;
	xor.b64  	%rd51888, %rd51887, %rd51885;
	mul.lo.s64 	%rd51889, %rd51888, 1099511628211;
	shr.u64 	%rd51890, %rd51874, 32;
	and.b64  	%rd51891, %rd51890, 255;
	xor.b64  	%rd51892, %rd51891, %rd51889;
	mul.lo.s64 	%rd51893, %rd51892, 1099511628211;
	shr.u64 	%rd51894, %rd51874, 40;
	and.b64  	%rd51895, %rd51894, 255;
	xor.b64  	%rd51896, %rd51895, %rd51893;
	mul.lo.s64 	%rd51897, %rd51896, 1099511628211;
	shr.u64 	%rd51898, %rd51874, 48;
	and.b64  	%rd51899, %rd51898, 255;
	xor.b64  	%rd51900, %rd51899, %rd51897;
	mul.lo.s64 	%rd51901, %rd51900, 1099511628211;
	shr.u64 	%rd51902, %rd51874, 56;
	xor.b64  	%rd51903, %rd51902, %rd51901;
	mul.lo.s64 	%rd55090, %rd51903, 1099511628211;
	add.s64 	%rd55091, %rd55091, 2;
	add.s64 	%rd55089, %rd55089, 2;
	setp.ne.s64 	%p2597, %rd55089, %rd2268;
	@%p2597 bra 	$L__BB8_1471;
$L__BB8_1472:
	setp.eq.s64 	%p2598, %rd2267, 0;
	@%p2598 bra 	$L__BB8_1474;
	shl.b64 	%rd51904, %rd55091, 3;
	add.s64 	%rd51905, %rd54950, %rd51904;
	ld.u64 	%rd51906, [%rd51905];
	and.b64  	%rd51907, %rd51906, 255;
	xor.b64  	%rd51908, %rd51907, %rd55090;
	mul.lo.s64 	%rd51909, %rd51908, 1099511628211;
	shr.u64 	%rd51910, %rd51906, 8;
	and.b64  	%rd51911, %rd51910, 255;
	xor.b64  	%rd51912, %rd51911, %rd51909;
	mul.lo.s64 	%rd51913, %rd51912, 1099511628211;
	shr.u64 	%rd51914, %rd51906, 16;
	and.b64  	%rd51915, %rd51914, 255;
	xor.b64  	%rd51916, %rd51915, %rd51913;
	mul.lo.s64 	%rd51917, %rd51916, 1099511628211;
	shr.u64 	%rd51918, %rd51906, 24;
	and.b64  	%rd51919, %rd51918, 255;
	xor.b64  	%rd51920, %rd51919, %rd51917;
	mul.lo.s64 	%rd51921, %rd51920, 1099511628211;
	shr.u64 	%rd51922, %rd51906, 32;
	and.b64  	%rd51923, %rd51922, 255;
	xor.b64  	%rd51924, %rd51923, %rd51921;
	mul.lo.s64 	%rd51925, %rd51924, 1099511628211;
	shr.u64 	%rd51926, %rd51906, 40;
	and.b64  	%rd51927, %rd51926, 255;
	xor.b64  	%rd51928, %rd51927, %rd51925;
	mul.lo.s64 	%rd51929, %rd51928, 1099511628211;
	shr.u64 	%rd51930, %rd51906, 48;
	and.b64  	%rd51931, %rd51930, 255;
	xor.b64  	%rd51932, %rd51931, %rd51929;
	mul.lo.s64 	%rd51933, %rd51932, 1099511628211;
	shr.u64 	%rd51934, %rd51906, 56;
	xor.b64  	%rd51935, %rd51934, %rd51933;
	mul.lo.s64 	%rd55090, %rd51935, 1099511628211;
$L__BB8_1474:
	setp.eq.s64 	%p2599, %rd55083, %rd55090;
	@%p2599 bra 	$L__BB8_1500;
	mov.b64 	%rd55106, 0;
	@%p2591 bra 	$L__BB8_1487;
	setp.lt.u64 	%p2601, %rd2264, 7;
	mov.b64 	%rd55098, 0;
	mov.u64 	%rd55106, %rd55098;
	@%p2601 bra 	$L__BB8_1479;
	mov.b64 	%rd55098, 0;
	mov.u64 	%rd55096, %rd55098;
$L__BB8_1478:
	.pragma "nounroll";
	shl.b64 	%rd51940, %rd55098, 3;
	add.s64 	%rd51941, %rd54906, %rd51940;
	ld.u64 	%rd51942, [%rd51941];
	mad.lo.s64 	%rd51943, %rd51942, 2654435761, %rd55106;
	shl.b64 	%rd51944, %rd51943, 13;
	add.s64 	%rd51945, %rd51944, %rd51943;
	shr.u64 	%rd51946, %rd51945, 7;
	xor.b64  	%rd51947, %rd51946, %rd51945;
	shl.b64 	%rd51948, %rd51947, 3;
	add.s64 	%rd51949, %rd51948, %rd51947;
	shr.u64 	%rd51950, %rd51949, 17;
	xor.b64  	%rd51951, %rd51950, %rd51949;
	shl.b64 	%rd51952, %rd51951, 5;
	add.s64 	%rd51953, %rd51952, %rd51951;
	ld.u64 	%rd51954, [%rd51941+8];
	mad.lo.s64 	%rd51955, %rd51954, 2654435761, %rd51953;
	shl.b64 	%rd51956, %rd51955, 13;
	add.s64 	%rd51957, %rd51956, %rd51955;
	shr.u64 	%rd51958, %rd51957, 7;
	xor.b64  	%rd51959, %rd51958, %rd51957;
	shl.b64 	%rd51960, %rd51959, 3;
	add.s64 	%rd51961, %rd51960, %rd51959;
	shr.u64 	%rd51962, %rd51961, 17;
	xor.b64  	%rd51963, %rd51962, %rd51961;
	shl.b64 	%rd51964, %rd51963, 5;
	add.s64 	%rd51965, %rd51964, %rd51963;
	ld.u64 	%rd51966, [%rd51941+16];
	mad.lo.s64 	%rd51967, %rd51966, 2654435761, %rd51965;
	shl.b64 	%rd51968, %rd51967, 13;
	add.s64 	%rd51969, %rd51968, %rd51967;
	shr.u64 	%rd51970, %rd51969, 7;
	xor.b64  	%rd51971, %rd51970, %rd51969;
	shl.b64 	%rd51972, %rd51971, 3;
	add.s64 	%rd51973, %rd51972, %rd51971;
	shr.u64 	%rd51974, %rd51973, 17;
	xor.b64  	%rd51975, %rd51974, %rd51973;
	shl.b64 	%rd51976, %rd51975, 5;
	add.s64 	%rd51977, %rd51976, %rd51975;
	ld.u64 	%rd51978, [%rd51941+24];
	mad.lo.s64 	%rd51979, %rd51978, 2654435761, %rd51977;
	shl.b64 	%rd51980, %rd51979, 13;
	add.s64 	%rd51981, %rd51980, %rd51979;
	shr.u64 	%rd51982, %rd51981, 7;
	xor.b64  	%rd51983, %rd51982, %rd51981;
	shl.b64 	%rd51984, %rd51983, 3;
	add.s64 	%rd51985, %rd51984, %rd51983;
	shr.u64 	%rd51986, %rd51985, 17;
	xor.b64  	%rd51987, %rd51986, %rd51985;
	shl.b64 	%rd51988, %rd51987, 5;
	add.s64 	%rd51989, %rd51988, %rd51987;
	ld.u64 	%rd51990, [%rd51941+32];
	mad.lo.s64 	%rd51991, %rd51990, 2654435761, %rd51989;
	shl.b64 	%rd51992, %rd51991, 13;
	add.s64 	%rd51993, %rd51992, %rd51991;
	shr.u64 	%rd51994, %rd51993, 7;
	xor.b64  	%rd51995, %rd51994, %rd51993;
	shl.b64 	%rd51996, %rd51995, 3;
	add.s64 	%rd51997, %rd51996, %rd51995;
	shr.u64 	%rd51998, %rd51997, 17;
	xor.b64  	%rd51999, %rd51998, %rd51997;
	shl.b64 	%rd52000, %rd51999, 5;
	add.s64 	%rd52001, %rd52000, %rd51999;
	ld.u64 	%rd52002, [%rd51941+40];
	mad.lo.s64 	%rd52003, %rd52002, 2654435761, %rd52001;
	shl.b64 	%rd52004, %rd52003, 13;
	add.s64 	%rd52005, %rd52004, %rd52003;
	shr.u64 	%rd52006, %rd52005, 7;
	xor.b64  	%rd52007, %rd52006, %rd52005;
	shl.b64 	%rd52008, %rd52007, 3;
	add.s64 	%rd52009, %rd52008, %rd52007;
	shr.u64 	%rd52010, %rd52009, 17;
	xor.b64  	%rd52011, %rd52010, %rd52009;
	shl.b64 	%rd52012, %rd52011, 5;
	add.s64 	%rd52013, %rd52012, %rd52011;
	ld.u64 	%rd52014, [%rd51941+48];
	mad.lo.s64 	%rd52015, %rd52014, 2654435761, %rd52013;
	shl.b64 	%rd52016, %rd52015, 13;
	add.s64 	%rd52017, %rd52016, %rd52015;
	shr.u64 	%rd52018, %rd52017, 7;
	xor.b64  	%rd52019, %rd52018, %rd52017;
	shl.b64 	%rd52020, %rd52019, 3;
	add.s64 	%rd52021, %rd52020, %rd52019;
	shr.u64 	%rd52022, %rd52021, 17;
	xor.b64  	%rd52023, %rd52022, %rd52021;
	shl.b64 	%rd52024, %rd52023, 5;
	add.s64 	%rd52025, %rd52024, %rd52023;
	ld.u64 	%rd52026, [%rd51941+56];
	mad.lo.s64 	%rd52027, %rd52026, 2654435761, %rd52025;
	shl.b64 	%rd52028, %rd52027, 13;
	add.s64 	%rd52029, %rd52028, %rd52027;
	shr.u64 	%rd52030, %rd52029, 7;
	xor.b64  	%rd52031, %rd52030, %rd52029;
	shl.b64 	%rd52032, %rd52031, 3;
	add.s64 	%rd52033, %rd52032, %rd52031;
	shr.u64 	%rd52034, %rd52033, 17;
	xor.b64  	%rd52035, %rd52034, %rd52033;
	shl.b64 	%rd52036, %rd52035, 5;
	add.s64 	%rd55106, %rd52036, %rd52035;
	add.s64 	%rd55098, %rd55098, 8;
	add.s64 	%rd55096, %rd55096, 8;
	setp.ne.s64 	%p2602, %rd55096, %rd2269;
	@%p2602 bra 	$L__BB8_1478;
$L__BB8_1479:
	setp.eq.s64 	%p2603, %rd2265, 0;
	@%p2603 bra 	$L__BB8_1487;
	add.s64 	%rd52038, %rd2265, -1;
	setp.lt.u64 	%p2604, %rd52038, 3;
	@%p2604 bra 	$L__BB8_1482;
	shl.b64 	%rd52039, %rd55098, 3;
	add.s64 	%rd52040, %rd54906, %rd52039;
	ld.u64 	%rd52041, [%rd52040];
	mad.lo.s64 	%rd52042, %rd52041, 2654435761, %rd55106;
	shl.b64 	%rd52043, %rd52042, 13;
	add.s64 	%rd52044, %rd52043, %rd52042;
	shr.u64 	%rd52045, %rd52044, 7;
	xor.b64  	%rd52046, %rd52045, %rd52044;
	shl.b64 	%rd52047, %rd52046, 3;
	add.s64 	%rd52048, %rd52047, %rd52046;
	shr.u64 	%rd52049, %rd52048, 17;
	xor.b64  	%rd52050, %rd52049, %rd52048;
	shl.b64 	%rd52051, %rd52050, 5;
	add.s64 	%rd52052, %rd52051, %rd52050;
	ld.u64 	%rd52053, [%rd52040+8];
	mad.lo.s64 	%rd52054, %rd52053, 2654435761, %rd52052;
	shl.b64 	%rd52055, %rd52054, 13;
	add.s64 	%rd52056, %rd52055, %rd52054;
	shr.u64 	%rd52057, %rd52056, 7;
	xor.b64  	%rd52058, %rd52057, %rd52056;
	shl.b64 	%rd52059, %rd52058, 3;
	add.s64 	%rd52060, %rd52059, %rd52058;
	shr.u64 	%rd52061, %rd52060, 17;
	xor.b64  	%rd52062, %rd52061, %rd52060;
	shl.b64 	%rd52063, %rd52062, 5;
	add.s64 	%rd52064, %rd52063, %rd52062;
	ld.u64 	%rd52065, [%rd52040+16];
	mad.lo.s64 	%rd52066, %rd52065, 2654435761, %rd52064;
	shl.b64 	%rd52067, %rd52066, 13;
	add.s64 	%rd52068, %rd52067, %rd52066;
	shr.u64 	%rd52069, %rd52068, 7;
	xor.b64  	%rd52070, %rd52069, %rd52068;
	shl.b64 	%rd52071, %rd52070, 3;
	add.s64 	%rd52072, %rd52071, %rd52070;
	shr.u64 	%rd52073, %rd52072, 17;
	xor.b64  	%rd52074, %rd52073, %rd52072;
	shl.b64 	%rd52075, %rd52074, 5;
	add.s64 	%rd52076, %rd52075, %rd52074;
	ld.u64 	%rd52077, [%rd52040+24];
	mad.lo.s64 	%rd52078, %rd52077, 2654435761, %rd52076;
	shl.b64 	%rd52079, %rd52078, 13;
	add.s64 	%rd52080, %rd52079, %rd52078;
	shr.u64 	%rd52081, %rd52080, 7;
	xor.b64  	%rd52082, %rd52081, %rd52080;
	shl.b64 	%rd52083, %rd52082, 3;
	add.s64 	%rd52084, %rd52083, %rd52082;
	shr.u64 	%rd52085, %rd52084, 17;
	xor.b64  	%rd52086, %rd52085, %rd52084;
	shl.b64 	%rd52087, %rd52086, 5;
	add.s64 	%rd55106, %rd52087, %rd52086;
	add.s64 	%rd55098, %rd55098, 4;
$L__BB8_1482:
	setp.eq.s64 	%p2605, %rd2266, 0;
	@%p2605 bra 	$L__BB8_1487;
	setp.eq.s64 	%p2606, %rd2266, 1;
	@%p2606 bra 	$L__BB8_1485;
	shl.b64 	%rd52089, %rd55098, 3;
	add.s64 	%rd52090, %rd54906, %rd52089;
	ld.u64 	%rd52091, [%rd52090];
	mad.lo.s64 	%rd52092, %rd52091, 2654435761, %rd55106;
	shl.b64 	%rd52093, %rd52092, 13;
	add.s64 	%rd52094, %rd52093, %rd52092;
	shr.u64 	%rd52095, %rd52094, 7;
	xor.b64  	%rd52096, %rd52095, %rd52094;
	shl.b64 	%rd52097, %rd52096, 3;
	add.s64 	%rd52098, %rd52097, %rd52096;
	shr.u64 	%rd52099, %rd52098, 17;
	xor.b64  	%rd52100, %rd52099, %rd52098;
	shl.b64 	%rd52101, %rd52100, 5;
	add.s64 	%rd52102, %rd52101, %rd52100;
	ld.u64 	%rd52103, [%rd52090+8];
	mad.lo.s64 	%rd52104, %rd52103, 2654435761, %rd52102;
	shl.b64 	%rd52105, %rd52104, 13;
	add.s64 	%rd52106, %rd52105, %rd52104;
	shr.u64 	%rd52107, %rd52106, 7;
	xor.b64  	%rd52108, %rd52107, %rd52106;
	shl.b64 	%rd52109, %rd52108, 3;
	add.s64 	%rd52110, %rd52109, %rd52108;
	shr.u64 	%rd52111, %rd52110, 17;
	xor.b64  	%rd52112, %rd52111, %rd52110;
	shl.b64 	%rd52113, %rd52112, 5;
	add.s64 	%rd55106, %rd52113, %rd52112;
	add.s64 	%rd55098, %rd55098, 2;
$L__BB8_1485:
	setp.eq.s64 	%p2607, %rd2267, 0;
	@%p2607 bra 	$L__BB8_1487;
	shl.b64 	%rd52114, %rd55098, 3;
	add.s64 	%rd52115, %rd54906, %rd52114;
	ld.u64 	%rd52116, [%rd52115];
	mad.lo.s64 	%rd52117, %rd52116, 2654435761, %rd55106;
	shl.b64 	%rd52118, %rd52117, 13;
	add.s64 	%rd52119, %rd52118, %rd52117;
	shr.u64 	%rd52120, %rd52119, 7;
	xor.b64  	%rd52121, %rd52120, %rd52119;
	shl.b64 	%rd52122, %rd52121, 3;
	add.s64 	%rd52123, %rd52122, %rd52121;
	shr.u64 	%rd52124, %rd52123, 17;
	xor.b64  	%rd52125, %rd52124, %rd52123;
	shl.b64 	%rd52126, %rd52125, 5;
	add.s64 	%rd55106, %rd52126, %rd52125;
$L__BB8_1487:
	mov.b64 	%rd55119, 0;
	@%p2591 bra 	$L__BB8_1499;
	setp.lt.u64 	%p2609, %rd2264, 7;
	mov.b64 	%rd55111, 0;
	mov.u64 	%rd55119, %rd55111;
	@%p2609 bra 	$L__BB8_1491;
	mov.b64 	%rd55111, 0;
	mov.u64 	%rd55109, %rd55111;
$L__BB8_1490:
	.pragma "nounroll";
	shl.b64 	%rd52131, %rd55111, 3;
	add.s64 	%rd52132, %rd54950, %rd52131;
	ld.u64 	%rd52133, [%rd52132];
	mad.lo.s64 	%rd52134, %rd52133, 2654435761, %rd55119;
	shl.b64 	%rd52135, %rd52134, 13;
	add.s64 	%rd52136, %rd52135, %rd52134;
	shr.u64 	%rd52137, %rd52136, 7;
	xor.b64  	%rd52138, %rd52137, %rd52136;
	shl.b64 	%rd52139, %rd52138, 3;
	add.s64 	%rd52140, %rd52139, %rd52138;
	shr.u64 	%rd52141, %rd52140, 17;
	xor.b64  	%rd52142, %rd52141, %rd52140;
	shl.b64 	%rd52143, %rd52142, 5;
	add.s64 	%rd52144, %rd52143, %rd52142;
	ld.u64 	%rd52145, [%rd52132+8];
	mad.lo.s64 	%rd52146, %rd52145, 2654435761, %rd52144;
	shl.b64 	%rd52147, %rd52146, 13;
	add.s64 	%rd52148, %rd52147, %rd52146;
	shr.u64 	%rd52149, %rd52148, 7;
	xor.b64  	%rd52150, %rd52149, %rd52148;
	shl.b64 	%rd52151, %rd52150, 3;
	add.s64 	%rd52152, %rd52151, %rd52150;
	shr.u64 	%rd52153, %rd52152, 17;
	xor.b64  	%rd52154, %rd52153, %rd52152;
	shl.b64 	%rd52155, %rd52154, 5;
	add.s64 	%rd52156, %rd52155, %rd52154;
	ld.u64 	%rd52157, [%rd52132+16];
	mad.lo.s64 	%rd52158, %rd52157, 2654435761, %rd52156;
	shl.b64 	%rd52159, %rd52158, 13;
	add.s64 	%rd52160, %rd52159, %rd52158;
	shr.u64 	%rd52161, %rd52160, 7;
	xor.b64  	%rd52162, %rd52161, %rd52160;
	shl.b64 	%rd52163, %rd52162, 3;
	add.s64 	%rd52164, %rd52163, %rd52162;
	shr.u64 	%rd52165, %rd52164, 17;
	xor.b64  	%rd52166, %rd52165, %rd52164;
	shl.b64 	%rd52167, %rd52166, 5;
	add.s64 	%rd52168, %rd52167, %rd52166;
	ld.u64 	%rd52169, [%rd52132+24];
	mad.lo.s64 	%rd52170, %rd52169, 2654435761, %rd52168;
	shl.b64 	%rd52171, %rd52170, 13;
	add.s64 	%rd52172, %rd52171, %rd52170;
	shr.u64 	%rd52173, %rd52172, 7;
	xor.b64  	%rd52174, %rd52173, %rd52172;
	shl.b64 	%rd52175, %rd52174, 3;
	add.s64 	%rd52176, %rd52175, %rd52174;
	shr.u64 	%rd52177, %rd52176, 17;
	xor.b64  	%rd52178, %rd52177, %rd52176;
	shl.b64 	%rd52179, %rd52178, 5;
	add.s64 	%rd52180, %rd52179, %rd52178;
	ld.u64 	%rd52181, [%rd52132+32];
	mad.lo.s64 	%rd52182, %rd52181, 2654435761, %rd52180;
	shl.b64 	%rd52183, %rd52182, 13;
	add.s64 	%rd52184, %rd52183, %rd52182;
	shr.u64 	%rd52185, %rd52184, 7;
	xor.b64  	%rd52186, %rd52185, %rd52184;
	shl.b64 	%rd52187, %rd52186, 3;
	add.s64 	%rd52188, %rd52187, %rd52186;
	shr.u64 	%rd52189, %rd52188, 17;
	xor.b64  	%rd52190, %rd52189, %rd52188;
	shl.b64 	%rd52191, %rd52190, 5;
	add.s64 	%rd52192, %rd52191, %rd52190;
	ld.u64 	%rd52193, [%rd52132+40];
	mad.lo.s64 	%rd52194, %rd52193, 2654435761, %rd52192;
	shl.b64 	%rd52195, %rd52194, 13;
	add.s64 	%rd52196, %rd52195, %rd52194;
	shr.u64 	%rd52197, %rd52196, 7;
	xor.b64  	%rd52198, %rd52197, %rd52196;
	shl.b64 	%rd52199, %rd52198, 3;
	add.s64 	%rd52200, %rd52199, %rd52198;
	shr.u64 	%rd52201, %rd52200, 17;
	xor.b64  	%rd52202, %rd52201, %rd52200;
	shl.b64 	%rd52203, %rd52202, 5;
	add.s64 	%rd52204, %rd52203, %rd52202;
	ld.u64 	%rd52205, [%rd52132+48];
	mad.lo.s64 	%rd52206, %rd52205, 2654435761, %rd52204;
	shl.b64 	%rd52207, %rd52206, 13;
	add.s64 	%rd52208, %rd52207, %rd52206;
	shr.u64 	%rd52209, %rd52208, 7;
	xor.b64  	%rd52210, %rd52209, %rd52208;
	shl.b64 	%rd52211, %rd52210, 3;
	add.s64 	%rd52212, %rd52211, %rd52210;
	shr.u64 	%rd52213, %rd52212, 17;
	xor.b64  	%rd52214, %rd52213, %rd52212;
	shl.b64 	%rd52215, %rd52214, 5;
	add.s64 	%rd52216, %rd52215, %rd52214;
	ld.u64 	%rd52217, [%rd52132+56];
	mad.lo.s64 	%rd52218, %rd52217, 2654435761, %rd52216;
	shl.b64 	%rd52219, %rd52218, 13;
	add.s64 	%rd52220, %rd52219, %rd52218;
	shr.u64 	%rd52221, %rd52220, 7;
	xor.b64  	%rd52222, %rd52221, %rd52220;
	shl.b64 	%rd52223, %rd52222, 3;
	add.s64 	%rd52224, %rd52223, %rd52222;
	shr.u64 	%rd52225, %rd52224, 17;
	xor.b64  	%rd52226, %rd52225, %rd52224;
	shl.b64 	%rd52227, %rd52226, 5;
	add.s64 	%rd55119, %rd52227, %rd52226;
	add.s64 	%rd55111, %rd55111, 8;
	add.s64 	%rd55109, %rd55109, 8;
	setp.ne.s64 	%p2610, %rd55109, %rd2269;
	@%p2610 bra 	$L__BB8_1490;
$L__BB8_1491:
	setp.eq.s64 	%p2611, %rd2265, 0;
	@%p2611 bra 	$L__BB8_1499;
	add.s64 	%rd52229, %rd2265, -1;
	setp.lt.u64 	%p2612, %rd52229, 3;
	@%p2612 bra 	$L__BB8_1494;
	shl.b64 	%rd52230, %rd55111, 3;
	add.s64 	%rd52231, %rd54950, %rd52230;
	ld.u64 	%rd52232, [%rd52231];
	mad.lo.s64 	%rd52233, %rd52232, 2654435761, %rd55119;
	shl.b64 	%rd52234, %rd52233, 13;
	add.s64 	%rd52235, %rd52234, %rd52233;
	shr.u64 	%rd52236, %rd52235, 7;
	xor.b64  	%rd52237, %rd52236, %rd52235;
	shl.b64 	%rd52238, %rd52237, 3;
	add.s64 	%rd52239, %rd52238, %rd52237;
	shr.u64 	%rd52240, %rd52239, 17;
	xor.b64  	%rd52241, %rd52240, %rd52239;
	shl.b64 	%rd52242, %rd52241, 5;
	add.s64 	%rd52243, %rd52242, %rd52241;
	ld.u64 	%rd52244, [%rd52231+8];
	mad.lo.s64 	%rd52245, %rd52244, 2654435761, %rd52243;
	shl.b64 	%rd52246, %rd52245, 13;
	add.s64 	%rd52247, %rd52246, %rd52245;
	shr.u64 	%rd52248, %rd52247, 7;
	xor.b64  	%rd52249, %rd52248, %rd52247;
	shl.b64 	%rd52250, %rd52249, 3;
	add.s64 	%rd52251, %rd52250, %rd52249;
	shr.u64 	%rd52252, %rd52251, 17;
	xor.b64  	%rd52253, %rd52252, %rd52251;
	shl.b64 	%rd52254, %rd52253, 5;
	add.s64 	%rd52255, %rd52254, %rd52253;
	ld.u64 	%rd52256, [%rd52231+16];
	mad.lo.s64 	%rd52257, %rd52256, 2654435761, %rd52255;
	shl.b64 	%rd52258, %rd52257, 13;
	add.s64 	%rd52259, %rd52258, %rd52257;
	shr.u64 	%rd52260, %rd52259, 7;
	xor.b64  	%rd52261, %rd52260, %rd52259;
	shl.b64 	%rd52262, %rd52261, 3;
	add.s64 	%rd52263, %rd52262, %rd52261;
	shr.u64 	%rd52264, %rd52263, 17;
	xor.b64  	%rd52265, %rd52264, %rd52263;
	shl.b64 	%rd52266, %rd52265, 5;
	add.s64 	%rd52267, %rd52266, %rd52265;
	ld.u64 	%rd52268, [%rd52231+24];
	mad.lo.s64 	%rd52269, %rd52268, 2654435761, %rd52267;
	shl.b64 	%rd52270, %rd52269, 13;
	add.s64 	%rd52271, %rd52270, %rd52269;
	shr.u64 	%rd52272, %rd52271, 7;
	xor.b64  	%rd52273, %rd52272, %rd52271;
	shl.b64 	%rd52274, %rd52273, 3;
	add.s64 	%rd52275, %rd52274, %rd52273;
	shr.u64 	%rd52276, %rd52275, 17;
	xor.b64  	%rd52277, %rd52276, %rd52275;
	shl.b64 	%rd52278, %rd52277, 5;
	add.s64 	%rd55119, %rd52278, %rd52277;
	add.s64 	%rd55111, %rd55111, 4;
$L__BB8_1494:
	setp.eq.s64 	%p2613, %rd2266, 0;
	@%p2613 bra 	$L__BB8_1499;
	setp.eq.s64 	%p2614, %rd2266, 1;
	@%p2614 bra 	$L__BB8_1497;
	shl.b64 	%rd52280, %rd55111, 3;
	add.s64 	%rd52281, %rd54950, %rd52280;
	ld.u64 	%rd52282, [%rd52281];
	mad.lo.s64 	%rd52283, %rd52282, 2654435761, %rd55119;
	shl.b64 	%rd52284, %rd52283, 13;
	add.s64 	%rd52285, %rd52284, %rd52283;
	shr.u64 	%rd52286, %rd52285, 7;
	xor.b64  	%rd52287, %rd52286, %rd52285;
	shl.b64 	%rd52288, %rd52287, 3;
	add.s64 	%rd52289, %rd52288, %rd52287;
	shr.u64 	%rd52290, %rd52289, 17;
	xor.b64  	%rd52291, %rd52290, %rd52289;
	shl.b64 	%rd52292, %rd52291, 5;
	add.s64 	%rd52293, %rd52292, %rd52291;
	ld.u64 	%rd52294, [%rd52281+8];
	mad.lo.s64 	%rd52295, %rd52294, 2654435761, %rd52293;
	shl.b64 	%rd52296, %rd52295, 13;
	add.s64 	%rd52297, %rd52296, %rd52295;
	shr.u64 	%rd52298, %rd52297, 7;
	xor.b64  	%rd52299, %rd52298, %rd52297;
	shl.b64 	%rd52300, %rd52299, 3;
	add.s64 	%rd52301, %rd52300, %rd52299;
	shr.u64 	%rd52302, %rd52301, 17;
	xor.b64  	%rd52303, %rd52302, %rd52301;
	shl.b64 	%rd52304, %rd52303, 5;
	add.s64 	%rd55119, %rd52304, %rd52303;
	add.s64 	%rd55111, %rd55111, 2;
$L__BB8_1497:
	setp.eq.s64 	%p2615, %rd2267, 0;
	@%p2615 bra 	$L__BB8_1499;
	shl.b64 	%rd52305, %rd55111, 3;
	add.s64 	%rd52306, %rd54950, %rd52305;
	ld.u64 	%rd52307, [%rd52306];
	mad.lo.s64 	%rd52308, %rd52307, 2654435761, %rd55119;
	shl.b64 	%rd52309, %rd52308, 13;
	add.s64 	%rd52310, %rd52309, %rd52308;
	shr.u64 	%rd52311, %rd52310, 7;
	xor.b64  	%rd52312, %rd52311, %rd52310;
	shl.b64 	%rd52313, %rd52312, 3;
	add.s64 	%rd52314, %rd52313, %rd52312;
	shr.u64 	%rd52315, %rd52314, 17;
	xor.b64  	%rd52316, %rd52315, %rd52314;
	shl.b64 	%rd52317, %rd52316, 5;
	add.s64 	%rd55119, %rd52317, %rd52316;
$L__BB8_1499:
	setp.lt.u64 	%p2704, %rd55106, %rd55119;
	bra.uni 	$L__BB8_1504;
$L__BB8_1500:
	setp.eq.s32 	%p2617, %r1, 0;
	mov.pred 	%p2704, %p2587;
	@%p2617 bra 	$L__BB8_1504;
	mov.b64 	%rd55120, 0;
$L__BB8_1502:
	shl.b64 	%rd52319, %rd55120, 3;
	add.s64 	%rd52320, %rd54906, %rd52319;
	ld.u64 	%rd2781, [%rd52320];
	add.s64 	%rd52321, %rd54950, %rd52319;
	ld.u64 	%rd2782, [%rd52321];
	setp.lt.u64 	%p2619, %rd2781, %rd2782;
	mov.pred 	%p2704, %p2589;
	@%p2619 bra 	$L__BB8_1504;
	setp.le.u64 	%p2621, %rd2781, %rd2782;
	add.s64 	%rd55120, %rd55120, 1;
	setp.lt.u64 	%p2622, %rd55120, %rd13;
	and.pred  	%p2623, %p2621, %p2622;
	mov.pred 	%p2704, %p2587;
	@%p2623 bra 	$L__BB8_1502;
$L__BB8_1504:
	selp.b64 	%rd54813, %rd54906, %rd54950, %p2704;
	selp.u32 	%r445, 1, 0, %p2704;
	add.s32 	%r44, %r42, %r445;
	not.pred 	%p2624, %p2704;
	selp.u32 	%r446, 1, 0, %p2624;
	add.s32 	%r45, %r43, %r446;
	@%p2704 bra 	$L__BB8_1506;
	shl.b32 	%r447, %r45, 3;
	mov.u32 	%r448, _ZZN3cub18CUB_300001_SM_10006detail10merge_sort30DeviceMergeSortBlockSortKernelINS2_10policy_hubIPPmE9Policy600ES6_PNS0_8NullTypeES6_SA_m18tuple_indexed_lessS5_S9_EEvbT0_T1_T2_T3_T4_PT6_PT7_T5_NS1_7vsmem_tEE19static_temp_storage;
	add.s32 	%r449, %r448, %r447;
	ld.shared.u64 	%rd54950, [%r449];
	bra.uni 	$L__BB8_1507;
$L__BB8_1506:
	shl.b32 	%r450, %r44, 3;
	mov.u32 	%r451, _ZZN3cub18CUB_300001_SM_10006detail10merge_sort30DeviceMergeSortBlockSortKernelINS2_10policy_hubIPPmE9Policy600ES6_PNS0_8NullTypeES6_SA_m18tuple_indexed_lessS5_S9_EEvbT0_T1_T2_T3_T4_PT6_PT7_T5_NS1_7vsmem_tEE19static_temp_storage;
	add.s32 	%r452, %r451, %r450;
	ld.shared.u64 	%rd54906, [%r452];
$L__BB8_1507:
	setp.ge.s32 	%p2626, %r44, %r22;
	mov.pred 	%p2625, 0;
	mov.pred 	%p2705, %p2625;
	@%p2626 bra 	$L__BB8_1551;
	setp.ge.s32 	%p2628, %r45, %r21;
	mov.pred 	%p2627, -1;
	mov.pred 	%p2705, %p2627;
	@%p2628 bra 	$L__BB8_1551;
	setp.eq.s64 	%p2629, %rd2, 0;
	mov.b64 	%rd55126, -3750763034362895579;
	@%p2629 bra 	$L__BB8_1515;
	setp.eq.s64 	%p2630, %rd2264, 0;
	mov.b64 	%rd55126, -3750763034362895579;
	mov.b64 	%rd55127, 0;
	@%p2630 bra 	$L__BB8_1513;
	mov.b64 	%rd55126, -3750763034362895579;
	mov.b64 	%rd55127, 0;
	mov.u64 	%rd55125, %rd55127;
$L__BB8_1512:
	shl.b64 	%rd52329, %rd55127, 3;
	add.s64 	%rd52330, %rd54906, %rd52329;
	ld.u64 	%rd52331, [%rd52330];
	and.b64  	%rd52332, %rd52331, 255;
	xor.b64  	%rd52333, %rd52332, %rd55126;
	mul.lo.s64 	%rd52334, %rd52333, 1099511628211;
	shr.u64 	%rd52335, %rd52331, 8;
	and.b64  	%rd52336, %rd52335, 255;
	xor.b64  	%rd52337, %rd52336, %rd52334;
	mul.lo.s64 	%rd52338, %rd52337, 1099511628211;
	shr.u64 	%rd52339, %rd52331, 16;
	and.b64  	%rd52340, %rd52339, 255;
	xor.b64  	%rd52341, %rd52340, %rd52338;
	mul.lo.s64 	%rd52342, %rd52341, 1099511628211;
	shr.u64 	%rd52343, %rd52331, 24;
	and.b64  	%rd52344, %rd52343, 255;
	xor.b64  	%rd52345, %rd52344, %rd52342;
	mul.lo.s64 	%rd52346, %rd52345, 1099511628211;
	shr.u64 	%rd52347, %rd52331, 32;
	and.b64  	%rd52348, %rd52347, 255;
	xor.b64  	%rd52349, %rd52348, %rd52346;
	mul.lo.s64 	%rd52350, %rd52349, 1099511628211;
	shr.u64 	%rd52351, %rd52331, 40;
	and.b64  	%rd52352, %rd52351, 255;
	xor.b64  	%rd52353, %rd52352, %rd52350;
	mul.lo.s64 	%rd52354, %rd52353, 1099511628211;
	shr.u64 	%rd52355, %rd52331, 48;
	and.b64  	%rd52356, %rd52355, 255;
	xor.b64  	%rd52357, %rd52356, %rd52354;
	mul.lo.s64 	%rd52358, %rd52357, 1099511628211;
	shr.u64 	%rd52359, %rd52331, 56;
	xor.b64  	%rd52360, %rd52359, %rd52358;
	mul.lo.s64 	%rd52361, %rd52360, 1099511628211;
	ld.u64 	%rd52362, [%rd52330+8];
	and.b64  	%rd52363, %rd52362, 255;
	xor.b64  	%rd52364, %rd52363, %rd52361;
	mul.lo.s64 	%rd52365, %rd52364, 1099511628211;
	shr.u64 	%rd52366, %rd52362, 8;
	and.b64  	%rd52367, %rd52366, 255;
	xor.b64  	%rd52368, %rd52367, %rd52365;
	mul.lo.s64 	%rd52369, %rd52368, 1099511628211;
	shr.u64 	%rd52370, %rd52362, 16;
	and.b64  	%rd52371, %rd52370, 255;
	xor.b64  	%rd52372, %rd52371, %rd52369;
	mul.lo.s64 	%rd52373, %rd52372, 1099511628211;
	shr.u64 	%rd52374, %rd52362, 24;
	and.b64  	%rd52375, %rd52374, 255;
	xor.b64  	%rd52376, %rd52375, %rd52373;
	mul.lo.s64 	%rd52377, %rd52376, 1099511628211;
	shr.u64 	%rd52378, %rd52362, 32;
	and.b64  	%rd52379, %rd52378, 255;
	xor.b64  	%rd52380, %rd52379, %rd52377;
	mul.lo.s64 	%rd52381, %rd52380, 1099511628211;
	shr.u64 	%rd52382, %rd52362, 40;
	and.b64  	%rd52383, %rd52382, 255;
	xor.b64  	%rd52384, %rd52383, %rd52381;
	mul.lo.s64 	%rd52385, %rd52384, 1099511628211;
	shr.u64 	%rd52386, %rd52362, 48;
	and.b64  	%rd52387, %rd52386, 255;
	xor.b64  	%rd52388, %rd52387, %rd52385;
	mul.lo.s64 	%rd52389, %rd52388, 1099511628211;
	shr.u64 	%rd52390, %rd52362, 56;
	xor.b64  	%rd52391, %rd52390, %rd52389;
	mul.lo.s64 	%rd55126, %rd52391, 1099511628211;
	add.s64 	%rd55127, %rd55127, 2;
	add.s64 	%rd55125, %rd55125, 2;
	setp.ne.s64 	%p2631, %rd55125, %rd2268;
	@%p2631 bra 	$L__BB8_1512;
$L__BB8_1513:
	setp.eq.s64 	%p2632, %rd2267, 0;
	@%p2632 bra 	$L__BB8_1515;
	shl.b64 	%rd52392, %rd55127, 3;
	add.s64 	%rd52393, %rd54906, %rd52392;
	ld.u64 	%rd52394, [%rd52393];
	and.b64  	%rd52395, %rd52394, 255;
	xor.b64  	%rd52396, %rd52395, %rd55126;
	mul.lo.s64 	%rd52397, %rd52396, 1099511628211;
	shr.u64 	%rd52398, %rd52394, 8;
	and.b64  	%rd52399, %rd52398, 255;
	xor.b64  	%rd52400, %rd52399, %rd52397;
	mul.lo.s64 	%rd52401, %rd52400, 1099511628211;
	shr.u64 	%rd52402, %rd52394, 16;
	and.b64  	%rd52403, %rd52402, 255;
	xor.b64  	%rd52404, %rd52403, %rd52401;
	mul.lo.s64 	%rd52405, %rd52404, 1099511628211;
	shr.u64 	%rd52406, %rd52394, 24;
	and.b64  	%rd52407, %rd52406, 255;
	xor.b64  	%rd52408, %rd52407, %rd52405;
	mul.lo.s64 	%rd52409, %rd52408, 1099511628211;
	shr.u64 	%rd52410, %rd52394, 32;
	and.b64  	%rd52411, %rd52410, 255;
	xor.b64  	%rd52412, %rd52411, %rd52409;
	mul.lo.s64 	%rd52413, %rd52412, 1099511628211;
	shr.u64 	%rd52414, %rd52394, 40;
	and.b64  	%rd52415, %rd52414, 255;
	xor.b64  	%rd52416, %rd52415, %rd52413;
	mul.lo.s64 	%rd52417, %rd52416, 1099511628211;
	shr.u64 	%rd52418, %rd52394, 48;
	and.b64  	%rd52419, %rd52418, 255;
	xor.b64  	%rd52420, %rd52419, %rd52417;
	mul.lo.s64 	%rd52421, %rd52420, 1099511628211;
	shr.u64 	%rd52422, %rd52394, 56;
	xor.b64  	%rd52423, %rd52422, %rd52421;
	mul.lo.s64 	%rd55126, %rd52423, 1099511628211;
$L__BB8_1515:
	mov.b64 	%rd55133, -3750763034362895579;
	@%p2629 bra 	$L__BB8_1521;
	setp.eq.s64 	%p2634, %rd2264, 0;
	mov.b64 	%rd55133, -3750763034362895579;
	mov.b64 	%rd55134, 0;
	@%p2634 bra 	$L__BB8_1519;
	mov.b64 	%rd55133, -3750763034362895579;
	mov.b64 	%rd55134, 0;
	mov.u64 	%rd55132, %rd55134;
$L__BB8_1518:
	shl.b64 	%rd52430, %rd55134, 3;
	add.s64 	%rd52431, %rd54950, %rd52430;
	ld.u64 	%rd52432, [%rd52431];
	and.b64  	%rd52433, %rd52432, 255;
	xor.b64  	%rd52434, %rd52433, %rd55133;
	mul.lo.s64 	%rd52435, %rd52434, 1099511628211;
	shr.u64 	%rd52436, %rd52432, 8;
	and.b64  	%rd52437, %rd52436, 255;
	xor.b64  	%rd52438, %rd52437, %rd52435;
	mul.lo.s64 	%rd52439, %rd52438, 1099511628211;
	shr.u64 	%rd52440, %rd52432, 16;
	and.b64  	%rd52441, %rd52440, 255;
	xor.b64  	%rd52442, %rd52441, %rd52439;
	mul.lo.s64 	%rd52443, %rd52442, 1099511628211;
	shr.u64 	%rd52444, %rd52432, 24;
	and.b64  	%rd52445, %rd52444, 255;
	xor.b64  	%rd52446, %rd52445, %rd52443;
	mul.lo.s64 	%rd52447, %rd52446, 1099511628211;
	shr.u64 	%rd52448, %rd52432, 32;
	and.b64  	%rd52449, %rd52448, 255;
	xor.b64  	%rd52450, %rd52449, %rd52447;
	mul.lo.s64 	%rd52451, %rd52450, 1099511628211;
	shr.u64 	%rd52452, %rd52432, 40;
	and.b64  	%rd52453, %rd52452, 255;
	xor.b64  	%rd52454, %rd52453, %rd52451;
	mul.lo.s64 	%rd52455, %rd52454, 1099511628211;
	shr.u64 	%rd52456, %rd52432, 48;
	and.b64  	%rd52457, %rd52456, 255;
	xor.b64  	%rd52458, %rd52457, %rd52455;
	mul.lo.s64 	%rd52459, %rd52458, 1099511628211;
	shr.u64 	%rd52460, %rd52432, 56;
	xor.b64  	%rd52461, %rd52460, %rd52459;
	mul.lo.s64 	%rd52462, %rd52461, 1099511628211;
	ld.u64 	%rd52463, [%rd52431+8];
	and.b64  	%rd52464, %rd52463, 255;
	xor.b64  	%rd52465, %rd52464, %rd52462;
	mul.lo.s64 	%rd52466, %rd52465, 1099511628211;
	shr.u64 	%rd52467, %rd52463, 8;
	and.b64  	%rd52468, %rd52467, 255;
	xor.b64  	%rd52469, %rd52468, %rd52466;
	mul.lo.s64 	%rd52470, %rd52469, 1099511628211;
	shr.u64 	%rd52471, %rd52463, 16;
	and.b64  	%rd52472, %rd52471, 255;
	xor.b64  	%rd52473, %rd52472, %rd52470;
	mul.lo.s64 	%rd52474, %rd52473, 1099511628211;
	shr.u64 	%rd52475, %rd52463, 24;
	and.b64  	%rd52476, %rd52475, 255;
	xor.b64  	%rd52477, %rd52476, %rd52474;
	mul.lo.s64 	%rd52478, %rd52477, 1099511628211;
	shr.u64 	%rd52479, %rd52463, 32;
	and.b64  	%rd52480, %rd52479, 255;
	xor.b64  	%rd52481, %rd52480, %rd52478;
	mul.lo.s64 	%rd52482, %rd52481, 1099511628211;
	shr.u64 	%rd52483, %rd52463, 40;
	and.b64  	%rd52484, %rd52483, 255;
	xor.b64  	%rd52485, %rd52484, %rd52482;
	mul.lo.s64 	%rd52486, %rd52485, 1099511628211;
	shr.u64 	%rd52487, %rd52463, 48;
	and.b64  	%rd52488, %rd52487, 255;
	xor.b64  	%rd52489, %rd52488, %rd52486;
	mul.lo.s64 	%rd52490, %rd52489, 1099511628211;
	shr.u64 	%rd52491, %rd52463, 56;
	xor.b64  	%rd52492, %rd52491, %rd52490;
	mul.lo.s64 	%rd55133, %rd52492, 1099511628211;
	add.s64 	%rd55134, %rd55134, 2;
	add.s64 	%rd55132, %rd55132, 2;
	setp.ne.s64 	%p2635, %rd55132, %rd2268;
	@%p2635 bra 	$L__BB8_1518;
$L__BB8_1519:
	setp.eq.s64 	%p2636, %rd2267, 0;
	@%p2636 bra 	$L__BB8_1521;
	shl.b64 	%rd52493, %rd55134, 3;
	add.s64 	%rd52494, %rd54950, %rd52493;
	ld.u64 	%rd52495, [%rd52494];
	and.b64  	%rd52496, %rd52495, 255;
	xor.b64  	%rd52497, %rd52496, %rd55133;
	mul.lo.s64 	%rd52498, %rd52497, 1099511628211;
	shr.u64 	%rd52499, %rd52495, 8;
	and.b64  	%rd52500, %rd52499, 255;
	xor.b64  	%rd52501, %rd52500, %rd52498;
	mul.lo.s64 	%rd52502, %rd52501, 1099511628211;
	shr.u64 	%rd52503, %rd52495, 16;
	and.b64  	%rd52504, %rd52503, 255;
	xor.b64  	%rd52505, %rd52504, %rd52502;
	mul.lo.s64 	%rd52506, %rd52505, 1099511628211;
	shr.u64 	%rd52507, %rd52495, 24;
	and.b64  	%rd52508, %rd52507, 255;
	xor.b64  	%rd52509, %rd52508, %rd52506;
	mul.lo.s64 	%rd52510, %rd52509, 1099511628211;
	shr.u64 	%rd52511, %rd52495, 32;
	and.b64  	%rd52512, %rd52511, 255;
	xor.b64  	%rd52513, %rd52512, %rd52510;
	mul.lo.s64 	%rd52514, %rd52513, 1099511628211;
	shr.u64 	%rd52515, %rd52495, 40;
	and.b64  	%rd52516, %rd52515, 255;
	xor.b64  	%rd52517, %rd52516, %rd52514;
	mul.lo.s64 	%rd52518, %rd52517, 1099511628211;
	shr.u64 	%rd52519, %rd52495, 48;
	and.b64  	%rd52520, %rd52519, 255;
	xor.b64  	%rd52521, %rd52520, %rd52518;
	mul.lo.s64 	%rd52522, %rd52521, 1099511628211;
	shr.u64 	%rd52523, %rd52495, 56;
	xor.b64  	%rd52524, %rd52523, %rd52522;
	mul.lo.s64 	%rd55133, %rd52524, 1099511628211;
$L__BB8_1521:
	setp.eq.s64 	%p2637, %rd55126, %rd55133;
	@%p2637 bra 	$L__BB8_1547;
	mov.b64 	%rd55149, 0;
	@%p2629 bra 	$L__BB8_1534;
	setp.lt.u64 	%p2639, %rd2264, 7;
	mov.b64 	%rd55141, 0;
	mov.u64 	%rd55149, %rd55141;
	@%p2639 bra 	$L__BB8_1526;
	mov.b64 	%rd55141, 0;
	mov.u64 	%rd55139, %rd55141;
$L__BB8_1525:
	.pragma "nounroll";
	shl.b64 	%rd52529, %rd55141, 3;
	add.s64 	%rd52530, %rd54906, %rd52529;
	ld.u64 	%rd52531, [%rd52530];
	mad.lo.s64 	%rd52532, %rd52531, 2654435761, %rd55149;
	shl.b64 	%rd52533, %rd52532, 13;
	add.s64 	%rd52534, %rd52533, %rd52532;
	shr.u64 	%rd52535, %rd52534, 7;
	xor.b64  	%rd52536, %rd52535, %rd52534;
	shl.b64 	%rd52537, %rd52536, 3;
	add.s64 	%rd52538, %rd52537, %rd52536;
	shr.u64 	%rd52539, %rd52538, 17;
	xor.b64  	%rd52540, %rd52539, %rd52538;
	shl.b64 	%rd52541, %rd52540, 5;
	add.s64 	%rd52542, %rd52541, %rd52540;
	ld.u64 	%rd52543, [%rd52530+8];
	mad.lo.s64 	%rd52544, %rd52543, 2654435761, %rd52542;
	shl.b64 	%rd52545, %rd52544, 13;
	add.s64 	%rd52546, %rd52545, %rd52544;
	shr.u64 	%rd52547, %rd52546, 7;
	xor.b64  	%rd52548, %rd52547, %rd52546;
	shl.b64 	%rd52549, %rd52548, 3;
	add.s64 	%rd52550, %rd52549, %rd52548;
	shr.u64 	%rd52551, %rd52550, 17;
	xor.b64  	%rd52552, %rd52551, %rd52550;
	shl.b64 	%rd52553, %rd52552, 5;
	add.s64 	%rd52554, %rd52553, %rd52552;
	ld.u64 	%rd52555, [%rd52530+16];
	mad.lo.s64 	%rd52556, %rd52555, 2654435761, %rd52554;
	shl.b64 	%rd52557, %rd52556, 13;
	add.s64 	%rd52558, %rd52557, %rd52556;
	shr.u64 	%rd52559, %rd52558, 7;
	xor.b64  	%rd52560, %rd52559, %rd52558;
	shl.b64 	%rd52561, %rd52560, 3;
	add.s64 	%rd52562, %rd52561, %rd52560;
	shr.u64 	%rd52563, %rd52562, 17;
	xor.b64  	%rd52564, %rd52563, %rd52562;
	shl.b64 	%rd52565, %rd52564, 5;
	add.s64 	%rd52566, %rd52565, %rd52564;
	ld.u64 	%rd52567, [%rd52530+24];
	mad.lo.s64 	%rd52568, %rd52567, 2654435761, %rd52566;
	shl.b64 	%rd52569, %rd52568, 13;
	add.s64 	%rd52570, %rd52569, %rd52568;
	shr.u64 	%rd52571, %rd52570, 7;
	xor.b64  	%rd52572, %rd52571, %rd52570;
	shl.b64 	%rd52573, %rd52572, 3;
	add.s64 	%rd52574, %rd52573, %rd52572;
	shr.u64 	%rd52575, %rd52574, 17;
	xor.b64  	%rd52576, %rd52575, %rd52574;
	shl.b64 	%rd52577, %rd52576, 5;
	add.s64 	%rd52578, %rd52577, %rd52576;
	ld.u64 	%rd52579, [%rd52530+32];
	mad.lo.s64 	%rd52580, %rd52579, 2654435761, %rd52578;
	shl.b64 	%rd52581, %rd52580, 13;
	add.s64 	%rd52582, %rd52581, %rd52580;
	shr.u64 	%rd52583, %rd52582, 7;
	xor.b64  	%rd52584, %rd52583, %rd52582;
	shl.b64 	%rd52585, %rd52584, 3;
	add.s64 	%rd52586, %rd52585, %rd52584;
	shr.u64 	%rd52587, %rd52586, 17;
	xor.b64  	%rd52588, %rd52587, %rd52586;
	shl.b64 	%rd52589, %rd52588, 5;
	add.s64 	%rd52590, %rd52589, %rd52588;
	ld.u64 	%rd52591, [%rd52530+40];
	mad.lo.s64 	%rd52592, %rd52591, 2654435761, %rd52590;
	shl.b64 	%rd52593, %rd52592, 13;
	add.s64 	%rd52594, %rd52593, %rd52592;
	shr.u64 	%rd52595, %rd52594, 7;
	xor.b64  	%rd52596, %rd52595, %rd52594;
	shl.b64 	%rd52597, %rd52596, 3;
	add.s64 	%rd52598, %rd52597, %rd52596;
	shr.u64 	%rd52599, %rd52598, 17;
	xor.b64  	%rd52600, %rd52599, %rd52598;
	shl.b64 	%rd52601, %rd52600, 5;
	add.s64 	%rd52602, %rd52601, %rd52600;
	ld.u64 	%rd52603, [%rd52530+48];
	mad.lo.s64 	%rd52604, %rd52603, 2654435761, %rd52602;
	shl.b64 	%rd52605, %rd52604, 13;
	add.s64 	%rd52606, %rd52605, %rd52604;
	shr.u64 	%rd52607, %rd52606, 7;
	xor.b64  	%rd52608, %rd52607, %rd52606;
	shl.b64 	%rd52609, %rd52608, 3;
	add.s64 	%rd52610, %rd52609, %rd52608;
	shr.u64 	%rd52611, %rd52610, 17;
	xor.b64  	%rd52612, %rd52611, %rd52610;
	shl.b64 	%rd52613, %rd52612, 5;
	add.s64 	%rd52614, %rd52613, %rd52612;
	ld.u64 	%rd52615, [%rd52530+56];
	mad.lo.s64 	%rd52616, %rd52615, 2654435761, %rd52614;
	shl.b64 	%rd52617, %rd52616, 13;
	add.s64 	%rd52618, %rd52617, %rd52616;
	shr.u64 	%rd52619, %rd52618, 7;
	xor.b64  	%rd52620, %rd52619, %rd52618;
	shl.b64 	%rd52621, %rd52620, 3;
	add.s64 	%rd52622, %rd52621, %rd52620;
	shr.u64 	%rd52623, %rd52622, 17;
	xor.b64  	%rd52624, %rd52623, %rd52622;
	shl.b64 	%rd52625, %rd52624, 5;
	add.s64 	%rd55149, %rd52625, %rd52624;
	add.s64 	%rd55141, %rd55141, 8;
	add.s64 	%rd55139, %rd55139, 8;
	setp.ne.s64 	%p2640, %rd55139, %rd2269;
	@%p2640 bra 	$L__BB8_1525;
$L__BB8_1526:
	setp.eq.s64 	%p2641, %rd2265, 0;
	@%p2641 bra 	$L__BB8_1534;
	add.s64 	%rd52627, %rd2265, -1;
	setp.lt.u64 	%p2642, %rd52627, 3;
	@%p2642 bra 	$L__BB8_1529;
	shl.b64 	%rd52628, %rd55141, 3;
	add.s64 	%rd52629, %rd54906, %rd52628;
	ld.u64 	%rd52630, [%rd52629];
	mad.lo.s64 	%rd52631, %rd52630, 2654435761, %rd55149;
	shl.b64 	%rd52632, %rd52631, 13;
	add.s64 	%rd52633, %rd52632, %rd52631;
	shr.u64 	%rd52634, %rd52633, 7;
	xor.b64  	%rd52635, %rd52634, %rd52633;
	shl.b64 	%rd52636, %rd52635, 3;
	add.s64 	%rd52637, %rd52636, %rd52635;
	shr.u64 	%rd52638, %rd52637, 17;
	xor.b64  	%rd52639, %rd52638, %rd52637;
	shl.b64 	%rd52640, %rd52639, 5;
	add.s64 	%rd52641, %rd52640, %rd52639;
	ld.u64 	%rd52642, [%rd52629+8];
	mad.lo.s64 	%rd52643, %rd52642, 2654435761, %rd52641;
	shl.b64 	%rd52644, %rd52643, 13;
	add.s64 	%rd52645, %rd52644, %rd52643;
	shr.u64 	%rd52646, %rd52645, 7;
	xor.b64  	%rd52647, %rd52646, %rd52645;
	shl.b64 	%rd52648, %rd52647, 3;
	add.s64 	%rd52649, %rd52648, %rd52647;
	shr.u64 	%rd52650, %rd52649, 17;
	xor.b64  	%rd52651, %rd52650, %rd52649;
	shl.b64 	%rd52652, %rd52651, 5;
	add.s64 	%rd52653, %rd52652, %rd52651;
	ld.u64 	%rd52654, [%rd52629+16];
	mad.lo.s64 	%rd52655, %rd52654, 2654435761, %rd52653;
	shl.b64 	%rd52656, %rd52655, 13;
	add.s64 	%rd52657, %rd52656, %rd52655;
	shr.u64 	%rd52658, %rd52657, 7;
	xor.b64  	%rd52659, %rd52658, %rd52657;
	shl.b64 	%rd52660, %rd52659, 3;
	add.s64 	%rd52661, %rd52660, %rd52659;
	shr.u64 	%rd52662, %rd52661, 17;
	xor.b64  	%rd52663, %rd52662, %rd52661;
	shl.b64 	%rd52664, %rd52663, 5;
	add.s64 	%rd52665, %rd52664, %rd52663;
	ld.u64 	%rd52666, [%rd52629+24];
	mad.lo.s64 	%rd52667, %rd52666, 2654435761, %rd52665;
	shl.b64 	%rd52668, %rd52667, 13;
	add.s64 	%rd52669, %rd52668, %rd52667;
	shr.u64 	%rd52670, %rd52669, 7;
	xor.b64  	%rd52671, %rd52670, %rd52669;
	shl.b64 	%rd52672, %rd52671, 3;
	add.s64 	%rd52673, %rd52672, %rd52671;
	shr.u64 	%rd52674, %rd52673, 17;
	xor.b64  	%rd52675, %rd52674, %rd52673;
	shl.b64 	%rd52676, %rd52675, 5;
	add.s64 	%rd55149, %rd52676, %rd52675;
	add.s64 	%rd55141, %rd55141, 4;
$L__BB8_1529:
	setp.eq.s64 	%p2643, %rd2266, 0;
	@%p2643 bra 	$L__BB8_1534;
	setp.eq.s64 	%p2644, %rd2266, 1;
	@%p2644 bra 	$L__BB8_1532;
	shl.b64 	%rd52678, %rd55141, 3;
	add.s64 	%rd52679, %rd54906, %rd52678;
	ld.u64 	%rd52680, [%rd52679];
	mad.lo.s64 	%rd52681, %rd52680, 2654435761, %rd55149;
	shl.b64 	%rd52682, %rd52681, 13;
	add.s64 	%rd52683, %rd52682, %rd52681;
	shr.u64 	%rd52684, %rd52683, 7;
	xor.b64  	%rd52685, %rd52684, %rd52683;
	shl.b64 	%rd52686, %rd52685, 3;
	add.s64 	%rd52687, %rd52686, %rd52685;
	shr.u64 	%rd52688, %rd52687, 17;
	xor.b64  	%rd52689, %rd52688, %rd52687;
	shl.b64 	%rd52690, %rd52689, 5;
	add.s64 	%rd52691, %rd52690, %rd52689;
	ld.u64 	%rd52692, [%rd52679+8];
	mad.lo.s64 	%rd52693, %rd52692, 2654435761, %rd52691;
	shl.b64 	%rd52694, %rd52693, 13;
	add.s64 	%rd52695, %rd52694, %rd52693;
	shr.u64 	%rd52696, %rd52695, 7;
	xor.b64  	%rd52697, %rd52696, %rd52695;
	shl.b64 	%rd52698, %rd52697, 3;
	add.s64 	%rd52699, %rd52698, %rd52697;
	shr.u64 	%rd52700, %rd52699, 17;
	xor.b64  	%rd52701, %rd52700, %rd52699;
	shl.b64 	%rd52702, %rd52701, 5;
	add.s64 	%rd55149, %rd52702, %rd52701;
	add.s64 	%rd55141, %rd55141, 2;
$L__BB8_1532:
	setp.eq.s64 	%p2645, %rd2267, 0;
	@%p2645 bra 	$L__BB8_1534;
	shl.b64 	%rd52703, %rd55141, 3;
	add.s64 	%rd52704, %rd54906, %rd52703;
	ld.u64 	%rd52705, [%rd52704];
	mad.lo.s64 	%rd52706, %rd52705, 2654435761, %rd55149;
	shl.b64 	%rd52707, %rd52706, 13;
	add.s64 	%rd52708, %rd52707, %rd52706;
	shr.u64 	%rd52709, %rd52708, 7;
	xor.b64  	%rd52710, %rd52709, %rd52708;
	shl.b64 	%rd52711, %rd52710, 3;
	add.s64 	%rd52712, %rd52711, %rd52710;
	shr.u64 	%rd52713, %rd52712, 17;
	xor.b64  	%rd52714, %rd52713, %rd52712;
	shl.b64 	%rd52715, %rd52714, 5;
	add.s64 	%rd55149, %rd52715, %rd52714;
$L__BB8_1534:
	mov.b64 	%rd55162, 0;
	@%p2629 bra 	$L__BB8_1546;
	setp.lt.u64 	%p2647, %rd2264, 7;
	mov.b64 	%rd55154, 0;
	mov.u64 	%rd55162, %rd55154;
	@%p2647 bra 	$L__BB8_1538;
	mov.b64 	%rd55154, 0;
	mov.u64 	%rd55152, %rd55154;
$L__BB8_1537:
	.pragma "nounroll";
	shl.b64 	%rd52720, %rd55154, 3;
	add.s64 	%rd52721, %rd54950, %rd52720;
	ld.u64 	%rd52722, [%rd52721];
	mad.lo.s64 	%rd52723, %rd52722, 2654435761, %rd55162;
	shl.b64 	%rd52724, %rd52723, 13;
	add.s64 	%rd52725, %rd52724, %rd52723;
	shr.u64 	%rd52726, %rd52725, 7;
	xor.b64  	%rd52727, %rd52726, %rd52725;
	shl.b64 	%rd52728, %rd52727, 3;
	add.s64 	%rd52729, %rd52728, %rd52727;
	shr.u64 	%rd52730, %rd52729, 17;
	xor.b64  	%rd52731, %rd52730, %rd52729;
	shl.b64 	%rd52732, %rd52731, 5;
	add.s64 	%rd52733, %rd52732, %rd52731;
	ld.u64 	%rd52734, [%rd52721+8];
	mad.lo.s64 	%rd52735, %rd52734, 2654435761, %rd52733;
	shl.b64 	%rd52736, %rd52735, 13;
	add.s64 	%rd52737, %rd52736, %rd52735;
	shr.u64 	%rd52738, %rd52737, 7;
	xor.b64  	%rd52739, %rd52738, %rd52737;
	shl.b64 	%rd52740, %rd52739, 3;
	add.s64 	%rd52741, %rd52740, %rd52739;
	shr.u64 	%rd52742, %rd52741, 17;
	xor.b64  	%rd52743, %rd52742, %rd52741;
	shl.b64 	%rd52744, %rd52743, 5;
	add.s64 	%rd52745, %rd52744, %rd52743;
	ld.u64 	%rd52746, [%rd52721+16];
	mad.lo.s64 	%rd52747, %rd52746, 2654435761, %rd52745;
	shl.b64 	%rd52748, %rd52747, 13;
	add.s64 	%rd52749, %rd52748, %rd52747;
	shr.u64 	%rd52750, %rd52749, 7;
	xor.b64  	%rd52751, %rd52750, %rd52749;
	shl.b64 	%rd52752, %rd52751, 3;
	add.s64 	%rd52753, %rd52752, %rd52751;
	shr.u64 	%rd52754, %rd52753, 17;
	xor.b64  	%rd52755, %rd52754, %rd52753;
	shl.b64 	%rd52756, %rd52755, 5;
	add.s64 	%rd52757, %rd52756, %rd52755;
	ld.u64 	%rd52758, [%rd52721+24];
	mad.lo.s64 	%rd52759, %rd52758, 2654435761, %rd52757;
	shl.b64 	%rd52760, %rd52759, 13;
	add.s64 	%rd52761, %rd52760, %rd52759;
	shr.u64 	%rd52762, %rd52761, 7;
	xor.b64  	%rd52763, %rd52762, %rd52761;
	shl.b64 	%rd52764, %rd52763, 3;
	add.s64 	%rd52765, %rd52764, %rd52763;
	shr.u64 	%rd52766, %rd52765, 17;
	xor.b64  	%rd52767, %rd52766, %rd52765;
	shl.b64 	%rd52768, %rd52767, 5;
	add.s64 	%rd52769, %rd52768, %rd52767;
	ld.u64 	%rd52770, [%rd52721+32];
	mad.lo.s64 	%rd52771, %rd52770, 2654435761, %rd52769;
	shl.b64 	%rd52772, %rd52771, 13;
	add.s64 	%rd52773, %rd52772, %rd52771;
	shr.u64 	%rd52774, %rd52773, 7;
	xor.b64  	%rd52775, %rd52774, %rd52773;
	shl.b64 	%rd52776, %rd52775, 3;
	add.s64 	%rd52777, %rd52776, %rd52775;
	shr.u64 	%rd52778, %rd52777, 17;
	xor.b64  	%rd52779, %rd52778, %rd52777;
	shl.b64 	%rd52780, %rd52779, 5;
	add.s64 	%rd52781, %rd52780, %rd52779;
	ld.u64 	%rd52782, [%rd52721+40];
	mad.lo.s64 	%rd52783, %rd52782, 2654435761, %rd52781;
	shl.b64 	%rd52784, %rd52783, 13;
	add.s64 	%rd52785, %rd52784, %rd52783;
	shr.u64 	%rd52786, %rd52785, 7;
	xor.b64  	%rd52787, %rd52786, %rd52785;
	shl.b64 	%rd52788, %rd52787, 3;
	add.s64 	%rd52789, %rd52788, %rd52787;
	shr.u64 	%rd52790, %rd52789, 17;
	xor.b64  	%rd52791, %rd52790, %rd52789;
	shl.b64 	%rd52792, %rd52791, 5;
	add.s64 	%rd52793, %rd52792, %rd52791;
	ld.u64 	%rd52794, [%rd52721+48];
	mad.lo.s64 	%rd52795, %rd52794, 2654435761, %rd52793;
	shl.b64 	%rd52796, %rd52795, 13;
	add.s64 	%rd52797, %rd52796, %rd52795;
	shr.u64 	%rd52798, %rd52797, 7;
	xor.b64  	%rd52799, %rd52798, %rd52797;
	shl.b64 	%rd52800, %rd52799, 3;
	add.s64 	%rd52801, %rd52800, %rd52799;
	shr.u64 	%rd52802, %rd52801, 17;
	xor.b64  	%rd52803, %rd52802, %rd52801;
	shl.b64 	%rd52804, %rd52803, 5;
	add.s64 	%rd52805, %rd52804, %rd52803;
	ld.u64 	%rd52806, [%rd52721+56];
	mad.lo.s64 	%rd52807, %rd52806, 2654435761, %rd52805;
	shl.b64 	%rd52808, %rd52807, 13;
	add.s64 	%rd52809, %rd52808, %rd52807;
	shr.u64 	%rd52810, %rd52809, 7;
	xor.b64  	%rd52811, %rd52810, %rd52809;
	shl.b64 	%rd52812, %rd52811, 3;
	add.s64 	%rd52813, %rd52812, %rd52811;
	shr.u64 	%rd52814, %rd52813, 17;
	xor.b64  	%rd52815, %rd52814, %rd52813;
	shl.b64 	%rd52816, %rd52815, 5;
	add.s64 	%rd55162, %rd52816, %rd52815;
	add.s64 	%rd55154, %rd55154, 8;
	add.s64 	%rd55152, %rd55152, 8;
	setp.ne.s64 	%p2648, %rd55152, %rd2269;
	@%p2648 bra 	$L__BB8_1537;
$L__BB8_1538:
	setp.eq.s64 	%p2649, %rd2265, 0;
	@%p2649 bra 	$L__BB8_1546;
	add.s64 	%rd52818, %rd2265, -1;
	setp.lt.u64 	%p2650, %rd52818, 3;
	@%p2650 bra 	$L__BB8_1541;
	shl.b64 	%rd52819, %rd55154, 3;
	add.s64 	%rd52820, %rd54950, %rd52819;
	ld.u64 	%rd52821, [%rd52820];
	mad.lo.s64 	%rd52822, %rd52821, 2654435761, %rd55162;
	shl.b64 	%rd52823, %rd52822, 13;
	add.s64 	%rd52824, %rd52823, %rd52822;
	shr.u64 	%rd52825, %rd52824, 7;
	xor.b64  	%rd52826, %rd52825, %rd52824;
	shl.b64 	%rd52827, %rd52826, 3;
	add.s64 	%rd52828, %rd52827, %rd52826;
	shr.u64 	%rd52829, %rd52828, 17;
	xor.b64  	%rd52830, %rd52829, %rd52828;
	shl.b64 	%rd52831, %rd52830, 5;
	add.s64 	%rd52832, %rd52831, %rd52830;
	ld.u64 	%rd52833, [%rd52820+8];
	mad.lo.s64 	%rd52834, %rd52833, 2654435761, %rd52832;
	shl.b64 	%rd52835, %rd52834, 13;
	add.s64 	%rd52836, %rd52835, %rd52834;
	shr.u64 	%rd52837, %rd52836, 7;
	xor.b64  	%rd52838, %rd52837, %rd52836;
	shl.b64 	%rd52839, %rd52838, 3;
	add.s64 	%rd52840, %rd52839, %rd52838;
	shr.u64 	%rd52841, %rd52840, 17;
	xor.b64  	%rd52842, %rd52841, %rd52840;
	shl.b64 	%rd52843, %rd52842, 5;
	add.s64 	%rd52844, %rd52843, %rd52842;
	ld.u64 	%rd52845, [%rd52820+16];
	mad.lo.s64 	%rd52846, %rd52845, 2654435761, %rd52844;
	shl.b64 	%rd52847, %rd52846, 13;
	add.s64 	%rd52848, %rd52847, %rd52846;
	shr.u64 	%rd52849, %rd52848, 7;
	xor.b64  	%rd52850, %rd52849, %rd52848;
	shl.b64 	%rd52851, %rd52850, 3;
	add.s64 	%rd52852, %rd52851, %rd52850;
	shr.u64 	%rd52853, %rd52852, 17;
	xor.b64  	%rd52854, %rd52853, %rd52852;
	shl.b64 	%rd52855, %rd52854, 5;
	add.s64 	%rd52856, %rd52855, %rd52854;
	ld.u64 	%rd52857, [%rd52820+24];
	mad.lo.s64 	%rd52858, %rd52857, 2654435761, %rd52856;
	shl.b64 	%rd52859, %rd52858, 13;
	add.s64 	%rd52860, %rd52859, %rd52858;
	shr.u64 	%rd52861, %rd52860, 7;
	xor.b64  	%rd52862, %rd52861, %rd52860;
	shl.b64 	%rd52863, %rd52862, 3;
	add.s64 	%rd52864, %rd52863, %rd52862;
	shr.u64 	%rd52865, %rd52864, 17;
	xor.b64  	%rd52866, %rd52865, %rd52864;
	shl.b64 	%rd52867, %rd52866, 5;
	add.s64 	%rd55162, %rd52867, %rd52866;
	add.s64 	%rd55154, %rd55154, 4;
$L__BB8_1541:
	setp.eq.s64 	%p2651, %rd2266, 0;
	@%p2651 bra 	$L__BB8_1546;
	setp.eq.s64 	%p2652, %rd2266, 1;
	@%p2652 bra 	$L__BB8_1544;
	shl.b64 	%rd52869, %rd55154, 3;
	add.s64 	%rd52870, %rd54950, %rd52869;
	ld.u64 	%rd52871, [%rd52870];
	mad.lo.s64 	%rd52872, %rd52871, 2654435761, %rd55162;
	shl.b64 	%rd52873, %rd52872, 13;
	add.s64 	%rd52874, %rd52873, %rd52872;
	shr.u64 	%rd52875, %rd52874, 7;
	xor.b64  	%rd52876, %rd52875, %rd52874;
	shl.b64 	%rd52877, %rd52876, 3;
	add.s64 	%rd52878, %rd52877, %rd52876;
	shr.u64 	%rd52879, %rd52878, 17;
	xor.b64  	%rd52880, %rd52879, %rd52878;
	shl.b64 	%rd52881, %rd52880, 5;
	add.s64 	%rd52882, %rd52881, %rd52880;
	ld.u64 	%rd52883, [%rd52870+8];
	mad.lo.s64 	%rd52884, %rd52883, 2654435761, %rd52882;
	shl.b64 	%rd52885, %rd52884, 13;
	add.s64 	%rd52886, %rd52885, %rd52884;
	shr.u64 	%rd52887, %rd52886, 7;
	xor.b64  	%rd52888, %rd52887, %rd52886;
	shl.b64 	%rd52889, %rd52888, 3;
	add.s64 	%rd52890, %rd52889, %rd52888;
	shr.u64 	%rd52891, %rd52890, 17;
	xor.b64  	%rd52892, %rd52891, %rd52890;
	shl.b64 	%rd52893, %rd52892, 5;
	add.s64 	%rd55162, %rd52893, %rd52892;
	add.s64 	%rd55154, %rd55154, 2;
$L__BB8_1544:
	setp.eq.s64 	%p2653, %rd2267, 0;
	@%p2653 bra 	$L__BB8_1546;
	shl.b64 	%rd52894, %rd55154, 3;
	add.s64 	%rd52895, %rd54950, %rd52894;
	ld.u64 	%rd52896, [%rd52895];
	mad.lo.s64 	%rd52897, %rd52896, 2654435761, %rd55162;
	shl.b64 	%rd52898, %rd52897, 13;
	add.s64 	%rd52899, %rd52898, %rd52897;
	shr.u64 	%rd52900, %rd52899, 7;
	xor.b64  	%rd52901, %rd52900, %rd52899;
	shl.b64 	%rd52902, %rd52901, 3;
	add.s64 	%rd52903, %rd52902, %rd52901;
	shr.u64 	%rd52904, %rd52903, 17;
	xor.b64  	%rd52905, %rd52904, %rd52903;
	shl.b64 	%rd52906, %rd52905, 5;
	add.s64 	%rd55162, %rd52906, %rd52905;
$L__BB8_1546:
	setp.lt.u64 	%p2705, %rd55149, %rd55162;
	bra.uni 	$L__BB8_1551;
$L__BB8_1547:
	setp.eq.s32 	%p2655, %r1, 0;
	mov.pred 	%p2705, %p2625;
	@%p2655 bra 	$L__BB8_1551;
	mov.b64 	%rd55163, 0;
$L__BB8_1549:
	shl.b64 	%rd52908, %rd55163, 3;
	add.s64 	%rd52909, %rd54906, %rd52908;
	ld.u64 	%rd2854, [%rd52909];
	add.s64 	%rd52910, %rd54950, %rd52908;
	ld.u64 	%rd2855, [%rd52910];
	setp.lt.u64 	%p2657, %rd2854, %rd2855;
	mov.pred 	%p2705, %p2627;
	@%p2657 bra 	$L__BB8_1551;
	setp.le.u64 	%p2659, %rd2854, %rd2855;
	add.s64 	%rd55163, %rd55163, 1;
	setp.lt.u64 	%p2660, %rd55163, %rd13;
	and.pred  	%p2661, %p2659, %p2660;
	mov.pred 	%p2705, %p2625;
	@%p2661 bra 	$L__BB8_1549;
$L__BB8_1551:
	selp.b64 	%rd54812, %rd54906, %rd54950, %p2705;
	selp.u32 	%r453, 1, 0, %p2705;
	add.s32 	%r46, %r44, %r453;
	not.pred 	%p2662, %p2705;
	selp.u32 	%r454, 1, 0, %p2662;
	add.s32 	%r47, %r45, %r454;
	@%p2705 bra 	$L__BB8_1553;
	shl.b32 	%r455, %r47, 3;
	mov.u32 	%r456, _ZZN3cub18CUB_300001_SM_10006detail10merge_sort30DeviceMergeSortBlockSortKernelINS2_10policy_hubIPPmE9Policy600ES6_PNS0_8NullTypeES6_SA_m18tuple_indexed_lessS5_S9_EEvbT0_T1_T2_T3_T4_PT6_PT7_T5_NS1_7vsmem_tEE19static_temp_storage;
	add.s32 	%r457, %r456, %r455;
	ld.shared.u64 	%rd54950, [%r457];
	bra.uni 	$L__BB8_1554;
$L__BB8_1553:
	shl.b32 	%r458, %r46, 3;
	mov.u32 	%r459, _ZZN3cub18CUB_300001_SM_10006detail10merge_sort30DeviceMergeSortBlockSortKernelINS2_10policy_hubIPPmE9Policy600ES6_PNS0_8NullTypeES6_SA_m18tuple_indexed_lessS5_S9_EEvbT0_T1_T2_T3_T4_PT6_PT7_T5_NS1_7vsmem_tEE19static_temp_storage;
	add.s32 	%r460, %r459, %r458;
	ld.shared.u64 	%rd54906, [%r460];
$L__BB8_1554:
	setp.ge.s32 	%p2663, %r46, %r22;
	mov.u64 	%rd55207, %rd54950;
	@%p2663 bra 	$L__BB8_1598;
	setp.ge.s32 	%p2664, %r47, %r21;
	mov.u64 	%rd55207, %rd54906;
	@%p2664 bra 	$L__BB8_1598;
	setp.eq.s64 	%p2665, %rd2, 0;
	mov.b64 	%rd55169, -3750763034362895579;
	@%p2665 bra 	$L__BB8_1562;
	setp.eq.s64 	%p2666, %rd2264, 0;
	mov.b64 	%rd55169, -3750763034362895579;
	mov.b64 	%rd55170, 0;
	@%p2666 bra 	$L__BB8_1560;
	mov.b64 	%rd55169, -3750763034362895579;
	mov.b64 	%rd55170, 0;
	mov.u64 	%rd55168, %rd55170;
$L__BB8_1559:
	shl.b64 	%rd52918, %rd55170, 3;
	add.s64 	%rd52919, %rd54906, %rd52918;
	ld.u64 	%rd52920, [%rd52919];
	and.b64  	%rd52921, %rd52920, 255;
	xor.b64  	%rd52922, %rd52921, %rd55169;
	mul.lo.s64 	%rd52923, %rd52922, 1099511628211;
	shr.u64 	%rd52924, %rd52920, 8;
	and.b64  	%rd52925, %rd52924, 255;
	xor.b64  	%rd52926, %rd52925, %rd52923;
	mul.lo.s64 	%rd52927, %rd52926, 1099511628211;
	shr.u64 	%rd52928, %rd52920, 16;
	and.b64  	%rd52929, %rd52928, 255;
	xor.b64  	%rd52930, %rd52929, %rd52927;
	mul.lo.s64 	%rd52931, %rd52930, 1099511628211;
	shr.u64 	%rd52932, %rd52920, 24;
	and.b64  	%rd52933, %rd52932, 255;
	xor.b64  	%rd52934, %rd52933, %rd52931;
	mul.lo.s64 	%rd52935, %rd52934, 1099511628211;
	shr.u64 	%rd52936, %rd52920, 32;
	and.b64  	%rd52937, %rd52936, 255;
	xor.b64  	%rd52938, %rd52937, %rd52935;
	mul.lo.s64 	%rd52939, %rd52938, 1099511628211;
	shr.u64 	%rd52940, %rd52920, 40;
	and.b64  	%rd52941, %rd52940, 255;
	xor.b64  	%rd52942, %rd52941, %rd52939;
	mul.lo.s64 	%rd52943, %rd52942, 1099511628211;
	shr.u64 	%rd52944, %rd52920, 48;
	and.b64  	%rd52945, %rd52944, 255;
	xor.b64  	%rd52946, %rd52945, %rd52943;
	mul.lo.s64 	%rd52947, %rd52946, 1099511628211;
	shr.u64 	%rd52948, %rd52920, 56;
	xor.b64  	%rd52949, %rd52948, %rd52947;
	mul.lo.s64 	%rd52950, %rd52949, 1099511628211;
	ld.u64 	%rd52951, [%rd52919+8];
	and.b64  	%rd52952, %rd52951, 255;
	xor.b64  	%rd52953, %rd52952, %rd52950;
	mul.lo.s64 	%rd52954, %rd52953, 1099511628211;
	shr.u64 	%rd52955, %rd52951, 8;
	and.b64  	%rd52956, %rd52955, 255;
	xor.b64  	%rd52957, %rd52956, %rd52954;
	mul.lo.s64 	%rd52958, %rd52957, 1099511628211;
	shr.u64 	%rd52959, %rd52951, 16;
	and.b64  	%rd52960, %rd52959, 255;
	xor.b64  	%rd52961, %rd52960, %rd52958;
	mul.lo.s64 	%rd52962, %rd52961, 1099511628211;
	shr.u64 	%rd52963, %rd52951, 24;
	and.b64  	%rd52964, %rd52963, 255;
	xor.b64  	%rd52965, %rd52964, %rd52962;
	mul.lo.s64 	%rd52966, %rd52965, 1099511628211;
	shr.u64 	%rd52967, %rd52951, 32;
	and.b64  	%rd52968, %rd52967, 255;
	xor.b64  	%rd52969, %rd52968, %rd52966;
	mul.lo.s64 	%rd52970, %rd52969, 1099511628211;
	shr.u64 	%rd52971, %rd52951, 40;
	and.b64  	%rd52972, %rd52971, 255;
	xor.b64  	%rd52973, %rd52972, %rd52970;
	mul.lo.s64 	%rd52974, %rd52973, 1099511628211;
	shr.u64 	%rd52975, %rd52951, 48;
	and.b64  	%rd52976, %rd52975, 255;
	xor.b64  	%rd52977, %rd52976, %rd52974;
	mul.lo.s64 	%rd52978, %rd52977, 1099511628211;
	shr.u64 	%rd52979, %rd52951, 56;
	xor.b64  	%rd52980, %rd52979, %rd52978;
	mul.lo.s64 	%rd55169, %rd52980, 1099511628211;
	add.s64 	%rd55170, %rd55170, 2;
	add.s64 	%rd55168, %rd55168, 2;
	setp.ne.s64 	%p2667, %rd55168, %rd2268;
	@%p2667 bra 	$L__BB8_1559;
$L__BB8_1560:
	setp.eq.s64 	%p2668, %rd2267, 0;
	@%p2668 bra 	$L__BB8_1562;
	shl.b64 	%rd52981, %rd55170, 3;
	add.s64 	%rd52982, %rd54906, %rd52981;
	ld.u64 	%rd52983, [%rd52982];
	and.b64  	%rd52984, %rd52983, 255;
	xor.b64  	%rd52985, %rd52984, %rd55169;
	mul.lo.s64 	%rd52986, %rd52985, 1099511628211;
	shr.u64 	%rd52987, %rd52983, 8;
	and.b64  	%rd52988, %rd52987, 255;
	xor.b64  	%rd52989, %rd52988, %rd52986;
	mul.lo.s64 	%rd52990, %rd52989, 1099511628211;
	shr.u64 	%rd52991, %rd52983, 16;
	and.b64  	%rd52992, %rd52991, 255;
	xor.b64  	%rd52993, %rd52992, %rd52990;
	mul.lo.s64 	%rd52994, %rd52993, 1099511628211;
	shr.u64 	%rd52995, %rd52983, 24;
	and.b64  	%rd52996, %rd52995, 255;
	xor.b64  	%rd52997, %rd52996, %rd52994;
	mul.lo.s64 	%rd52998, %rd52997, 1099511628211;
	shr.u64 	%rd52999, %rd52983, 32;
	and.b64  	%rd53000, %rd52999, 255;
	xor.b64  	%rd53001, %rd53000, %rd52998;
	mul.lo.s64 	%rd53002, %rd53001, 1099511628211;
	shr.u64 	%rd53003, %rd52983, 40;
	and.b64  	%rd53004, %rd53003, 255;
	xor.b64  	%rd53005, %rd53004, %rd53002;
	mul.lo.s64 	%rd53006, %rd53005, 1099511628211;
	shr.u64 	%rd53007, %rd52983, 48;
	and.b64  	%rd53008, %rd53007, 255;
	xor.b64  	%rd53009, %rd53008, %rd53006;
	mul.lo.s64 	%rd53010, %rd53009, 1099511628211;
	shr.u64 	%rd53011, %rd52983, 56;
	xor.b64  	%rd53012, %rd53011, %rd53010;
	mul.lo.s64 	%rd55169, %rd53012, 1099511628211;
$L__BB8_1562:
	mov.b64 	%rd55176, -3750763034362895579;
	@%p2665 bra 	$L__BB8_1568;
	setp.eq.s64 	%p2670, %rd2264, 0;
	mov.b64 	%rd55176, -3750763034362895579;
	mov.b64 	%rd55177, 0;
	@%p2670 bra 	$L__BB8_1566;
	mov.b64 	%rd55176, -3750763034362895579;
	mov.b64 	%rd55177, 0;
	mov.u64 	%rd55175, %rd55177;
$L__BB8_1565:
	shl.b64 	%rd53019, %rd55177, 3;
	add.s64 	%rd53020, %rd54950, %rd53019;
	ld.u64 	%rd53021, [%rd53020];
	and.b64  	%rd53022, %rd53021, 255;
	xor.b64  	%rd53023, %rd53022, %rd55176;
	mul.lo.s64 	%rd53024, %rd53023, 1099511628211;
	shr.u64 	%rd53025, %rd53021, 8;
	and.b64  	%rd53026, %rd53025, 255;
	xor.b64  	%rd53027, %rd53026, %rd53024;
	mul.lo.s64 	%rd53028, %rd53027, 1099511628211;
	shr.u64 	%rd53029, %rd53021, 16;
	and.b64  	%rd53030, %rd53029, 255;
	xor.b64  	%rd53031, %rd53030, %rd53028;
	mul.lo.s64 	%rd53032, %rd53031, 1099511628211;
	shr.u64 	%rd53033, %rd53021, 24;
	and.b64  	%rd53034, %rd53033, 255;
	xor.b64  	%rd53035, %rd53034, %rd53032;
	mul.lo.s64 	%rd53036, %rd53035, 1099511628211;
	shr.u64 	%rd53037, %rd53021, 32;
	and.b64  	%rd53038, %rd53037, 255;
	xor.b64  	%rd53039, %rd53038, %rd53036;
	mul.lo.s64 	%rd53040, %rd53039, 1099511628211;
	shr.u64 	%rd53041, %rd53021, 40;
	and.b64  	%rd53042, %rd53041, 255;
	xor.b64  	%rd53043, %rd53042, %rd53040;
	mul.lo.s64 	%rd53044, %rd53043, 1099511628211;
	shr.u64 	%rd53045, %rd53021, 48;
	and.b64  	%rd53046, %rd53045, 255;
	xor.b64  	%rd53047, %rd53046, %rd53044;
	mul.lo.s64 	%rd53048, %rd53047, 1099511628211;
	shr.u64 	%rd53049, %rd53021, 56;
	xor.b64  	%rd53050, %rd53049, %rd53048;
	mul.lo.s64 	%rd53051, %rd53050, 1099511628211;
	ld.u64 	%rd53052, [%rd53020+8];
	and.b64  	%rd53053, %rd53052, 255;
	xor.b64  	%rd53054, %rd53053, %rd53051;
	mul.lo.s64 	%rd53055, %rd53054, 1099511628211;
	shr.u64 	%rd53056, %rd53052, 8;
	and.b64  	%rd53057, %rd53056, 255;
	xor.b64  	%rd53058, %rd53057, %rd53055;
	mul.lo.s64 	%rd53059, %rd53058, 1099511628211;
	shr.u64 	%rd53060, %rd53052, 16;
	and.b64  	%rd53061, %rd53060, 255;
	xor.b64  	%rd53062, %rd53061, %rd53059;
	mul.lo.s64 	%rd53063, %rd53062, 1099511628211;
	shr.u64 	%rd53064, %rd53052, 24;
	and.b64  	%rd53065, %rd53064, 255;
	xor.b64  	%rd53066, %rd53065, %rd53063;
	mul.lo.s64 	%rd53067, %rd53066, 1099511628211;
	shr.u64 	%rd53068, %rd53052, 32;
	and.b64  	%rd53069, %rd53068, 255;
	xor.b64  	%rd53070, %rd53069, %rd53067;
	mul.lo.s64 	%rd53071, %rd53070, 1099511628211;
	shr.u64 	%rd53072, %rd53052, 40;
	and.b64  	%rd53073, %rd53072, 255;
	xor.b64  	%rd53074, %rd53073, %rd53071;
	mul.lo.s64 	%rd53075, %rd53074, 1099511628211;
	shr.u64 	%rd53076, %rd53052, 48;
	and.b64  	%rd53077, %rd53076, 255;
	xor.b64  	%rd53078, %rd53077, %rd53075;
	mul.lo.s64 	%rd53079, %rd53078, 1099511628211;
	shr.u64 	%rd53080, %rd53052, 56;
	xor.b64  	%rd53081, %rd53080, %rd53079;
	mul.lo.s64 	%rd55176, %rd53081, 1099511628211;
	add.s64 	%rd55177, %rd55177, 2;
	add.s64 	%rd55175, %rd55175, 2;
	setp.ne.s64 	%p2671, %rd55175, %rd2268;
	@%p2671 bra 	$L__BB8_1565;
$L__BB8_1566:
	setp.eq.s64 	%p2672, %rd2267, 0;
	@%p2672 bra 	$L__BB8_1568;
	shl.b64 	%rd53082, %rd55177, 3;
	add.s64 	%rd53083, %rd54950, %rd53082;
	ld.u64 	%rd53084, [%rd53083];
	and.b64  	%rd53085, %rd53084, 255;
	xor.b64  	%rd53086, %rd53085, %rd55176;
	mul.lo.s64 	%rd53087, %rd53086, 1099511628211;
	shr.u64 	%rd53088, %rd53084, 8;
	and.b64  	%rd53089, %rd53088, 255;
	xor.b64  	%rd53090, %rd53089, %rd53087;
	mul.lo.s64 	%rd53091, %rd53090, 1099511628211;
	shr.u64 	%rd53092, %rd53084, 16;
	and.b64  	%rd53093, %rd53092, 255;
	xor.b64  	%rd53094, %rd53093, %rd53091;
	mul.lo.s64 	%rd53095, %rd53094, 1099511628211;
	shr.u64 	%rd53096, %rd53084, 24;
	and.b64  	%rd53097, %rd53096, 255;
	xor.b64  	%rd53098, %rd53097, %rd53095;
	mul.lo.s64 	%rd53099, %rd53098, 1099511628211;
	shr.u64 	%rd53100, %rd53084, 32;
	and.b64  	%rd53101, %rd53100, 255;
	xor.b64  	%rd53102, %rd53101, %rd53099;
	mul.lo.s64 	%rd53103, %rd53102, 1099511628211;
	shr.u64 	%rd53104, %rd53084, 40;
	and.b64  	%rd53105, %rd53104, 255;
	xor.b64  	%rd53106, %rd53105, %rd53103;
	mul.lo.s64 	%rd53107, %rd53106, 1099511628211;
	shr.u64 	%rd53108, %rd53084, 48;
	and.b64  	%rd53109, %rd53108, 255;
	xor.b64  	%rd53110, %rd53109, %rd53107;
	mul.lo.s64 	%rd53111, %rd53110, 1099511628211;
	shr.u64 	%rd53112, %rd53084, 56;
	xor.b64  	%rd53113, %rd53112, %rd53111;
	mul.lo.s64 	%rd55176, %rd53113, 1099511628211;
$L__BB8_1568:
	setp.eq.s64 	%p2673, %rd55169, %rd55176;
	@%p2673 bra 	$L__BB8_1594;
	mov.b64 	%rd55192, 0;
	@%p2665 bra 	$L__BB8_1581;
	setp.lt.u64 	%p2675, %rd2264, 7;
	mov.b64 	%rd55184, 0;
	mov.u64 	%rd55192, %rd55184;
	@%p2675 bra 	$L__BB8_1573;
	mov.b64 	%rd55184, 0;
	mov.u64 	%rd55182, %rd55184;
$L__BB8_1572:
	.pragma "nounroll";
	shl.b64 	%rd53118, %rd55184, 3;
	add.s64 	%rd53119, %rd54906, %rd53118;
	ld.u64 	%rd53120, [%rd53119];
	mad.lo.s64 	%rd53121, %rd53120, 2654435761, %rd55192;
	shl.b64 	%rd53122, %rd53121, 13;
	add.s64 	%rd53123, %rd53122, %rd53121;
	shr.u64 	%rd53124, %rd53123, 7;
	xor.b64  	%rd53125, %rd53124, %rd53123;
	shl.b64 	%rd53126, %rd53125, 3;
	add.s64 	%rd53127, %rd53126, %rd53125;
	shr.u64 	%rd53128, %rd53127, 17;
	xor.b64  	%rd53129, %rd53128, %rd53127;
	shl.b64 	%rd53130, %rd53129, 5;
	add.s64 	%rd53131, %rd53130, %rd53129;
	ld.u64 	%rd53132, [%rd53119+8];
	mad.lo.s64 	%rd53133, %rd53132, 2654435761, %rd53131;
	shl.b64 	%rd53134, %rd53133, 13;
	add.s64 	%rd53135, %rd53134, %rd53133;
	shr.u64 	%rd53136, %rd53135, 7;
	xor.b64  	%rd53137, %rd53136, %rd53135;
	shl.b64 	%rd53138, %rd53137, 3;
	add.s64 	%rd53139, %rd53138, %rd53137;
	shr.u64 	%rd53140, %rd53139, 17;
	xor.b64  	%rd53141, %rd53140, %rd53139;
	shl.b64 	%rd53142, %rd53141, 5;
	add.s64 	%rd53143, %rd53142, %rd53141;
	ld.u64 	%rd53144, [%rd53119+16];
	mad.lo.s64 	%rd53145, %rd53144, 2654435761, %rd53143;
	shl.b64 	%rd53146, %rd53145, 13;
	add.s64 	%rd53147, %rd53146, %rd53145;
	shr.u64 	%rd53148, %rd53147, 7;
	xor.b64  	%rd53149, %rd53148, %rd53147;
	shl.b64 	%rd53150, %rd53149, 3;
	add.s64 	%rd53151, %rd53150, %rd53149;
	shr.u64 	%rd53152, %rd53151, 17;
	xor.b64  	%rd53153, %rd53152, %rd53151;
	shl.b64 	%rd53154, %rd53153, 5;
	add.s64 	%rd53155, %rd53154, %rd53153;
	ld.u64 	%rd53156, [%rd53119+24];
	mad.lo.s64 	%rd53157, %rd53156, 2654435761, %rd53155;
	shl.b64 	%rd53158, %rd53157, 13;
	add.s64 	%rd53159, %rd53158, %rd53157;
	shr.u64 	%rd53160, %rd53159, 7;
	xor.b64  	%rd53161, %rd53160, %rd53159;
	shl.b64 	%rd53162, %rd53161, 3;
	add.s64 	%rd53163, %rd53162, %rd53161;
	shr.u64 	%rd53164, %rd53163, 17;
	xor.b64  	%rd53165, %rd53164, %rd53163;
	shl.b64 	%rd53166, %rd53165, 5;
	add.s64 	%rd53167, %rd53166, %rd53165;
	ld.u64 	%rd53168, [%rd53119+32];
	mad.lo.s64 	%rd53169, %rd53168, 2654435761, %rd53167;
	shl.b64 	%rd53170, %rd53169, 13;
	add.s64 	%rd53171, %rd53170, %rd53169;
	shr.u64 	%rd53172, %rd53171, 7;
	xor.b64  	%rd53173, %rd53172, %rd53171;
	shl.b64 	%rd53174, %rd53173, 3;
	add.s64 	%rd53175, %rd53174, %rd53173;
	shr.u64 	%rd53176, %rd53175, 17;
	xor.b64  	%rd53177, %rd53176, %rd53175;
	shl.b64 	%rd53178, %rd53177, 5;
	add.s64 	%rd53179, %rd53178, %rd53177;
	ld.u64 	%rd53180, [%rd53119+40];
	mad.lo.s64 	%rd53181, %rd53180, 2654435761, %rd53179;
	shl.b64 	%rd53182, %rd53181, 13;
	add.s64 	%rd53183, %rd53182, %rd53181;
	shr.u64 	%rd53184, %rd53183, 7;
	xor.b64  	%rd53185, %rd53184, %rd53183;
	shl.b64 	%rd53186, %rd53185, 3;
	add.s64 	%rd53187, %rd53186, %rd53185;
	shr.u64 	%rd53188, %rd53187, 17;
	xor.b64  	%rd53189, %rd53188, %rd53187;
	shl.b64 	%rd53190, %rd53189, 5;
	add.s64 	%rd53191, %rd53190, %rd53189;
	ld.u64 	%rd53192, [%rd53119+48];
	mad.lo.s64 	%rd53193, %rd53192, 2654435761, %rd53191;
	shl.b64 	%rd53194, %rd53193, 13;
	add.s64 	%rd53195, %rd53194, %rd53193;
	shr.u64 	%rd53196, %rd53195, 7;
	xor.b64  	%rd53197, %rd53196, %rd53195;
	shl.b64 	%rd53198, %rd53197, 3;
	add.s64 	%rd53199, %rd53198, %rd53197;
	shr.u64 	%rd53200, %rd53199, 17;
	xor.b64  	%rd53201, %rd53200, %rd53199;
	shl.b64 	%rd53202, %rd53201, 5;
	add.s64 	%rd53203, %rd53202, %rd53201;
	ld.u64 	%rd53204, [%rd53119+56];
	mad.lo.s64 	%rd53205, %rd53204, 2654435761, %rd53203;
	shl.b64 	%rd53206, %rd53205, 13;
	add.s64 	%rd53207, %rd53206, %rd53205;
	shr.u64 	%rd53208, %rd53207, 7;
	xor.b64  	%rd53209, %rd53208, %rd53207;
	shl.b64 	%rd53210, %rd53209, 3;
	add.s64 	%rd53211, %rd53210, %rd53209;
	shr.u64 	%rd53212, %rd53211, 17;
	xor.b64  	%rd53213, %rd53212, %rd53211;
	shl.b64 	%rd53214, %rd53213, 5;
	add.s64 	%rd55192, %rd53214, %rd53213;
	add.s64 	%rd55184, %rd55184, 8;
	add.s64 	%rd55182, %rd55182, 8;
	setp.ne.s64 	%p2676, %rd55182, %rd2269;
	@%p2676 bra 	$L__BB8_1572;
$L__BB8_1573:
	setp.eq.s64 	%p2677, %rd2265, 0;
	@%p2677 bra 	$L__BB8_1581;
	add.s64 	%rd53216, %rd2265, -1;
	setp.lt.u64 	%p2678, %rd53216, 3;
	@%p2678 bra 	$L__BB8_1576;
	shl.b64 	%rd53217, %rd55184, 3;
	add.s64 	%rd53218, %rd54906, %rd53217;
	ld.u64 	%rd53219, [%rd53218];
	mad.lo.s64 	%rd53220, %rd53219, 2654435761, %rd55192;
	shl.b64 	%rd53221, %rd53220, 13;
	add.s64 	%rd53222, %rd53221, %rd53220;
	shr.u64 	%rd53223, %rd53222, 7;
	xor.b64  	%rd53224, %rd53223, %rd53222;
	shl.b64 	%rd53225, %rd53224, 3;
	add.s64 	%rd53226, %rd53225, %rd53224;
	shr.u64 	%rd53227, %rd53226, 17;
	xor.b64  	%rd53228, %rd53227, %rd53226;
	shl.b64 	%rd53229, %rd53228, 5;
	add.s64 	%rd53230, %rd53229, %rd53228;
	ld.u64 	%rd53231, [%rd53218+8];
	mad.lo.s64 	%rd53232, %rd53231, 2654435761, %rd53230;
	shl.b64 	%rd53233, %rd53232, 13;
	add.s64 	%rd53234, %rd53233, %rd53232;
	shr.u64 	%rd53235, %rd53234, 7;
	xor.b64  	%rd53236, %rd53235, %rd53234;
	shl.b64 	%rd53237, %rd53236, 3;
	add.s64 	%rd53238, %rd53237, %rd53236;
	shr.u64 	%rd53239, %rd53238, 17;
	xor.b64  	%rd53240, %rd53239, %rd53238;
	shl.b64 	%rd53241, %rd53240, 5;
	add.s64 	%rd53242, %rd53241, %rd53240;
	ld.u64 	%rd53243, [%rd53218+16];
	mad.lo.s64 	%rd53244, %rd53243, 2654435761, %rd53242;
	shl.b64 	%rd53245, %rd53244, 13;
	add.s64 	%rd53246, %rd53245, %rd53244;
	shr.u64 	%rd53247, %rd53246, 7;
	xor.b64  	%rd53248, %rd53247, %rd53246;
	shl.b64 	%rd53249, %rd53248, 3;
	add.s64 	%rd53250, %rd53249, %rd53248;
	shr.u64 	%rd53251, %rd53250, 17;
	xor.b64  	%rd53252, %rd53251, %rd53250;
	shl.b64 	%rd53253, %rd53252, 5;
	add.s64 	%rd53254, %rd53253, %rd53252;
	ld.u64 	%rd53255, [%rd53218+24];
	mad.lo.s64 	%rd53256, %rd53255, 2654435761, %rd53254;
	shl.b64 	%rd53257, %rd53256, 13;
	add.s64 	%rd53258, %rd53257, %rd53256;
	shr.u64 	%rd53259, %rd53258, 7;
	xor.b64  	%rd53260, %rd53259, %rd53258;
	shl.b64 	%rd53261, %rd53260, 3;
	add.s64 	%rd53262, %rd53261, %rd53260;
	shr.u64 	%rd53263, %rd53262, 17;
	xor.b64  	%rd53264, %rd53263, %rd53262;
	shl.b64 	%rd53265, %rd53264, 5;
	add.s64 	%rd55192, %rd53265, %rd53264;
	add.s64 	%rd55184, %rd55184, 4;
$L__BB8_1576:
	setp.eq.s64 	%p2679, %rd2266, 0;
	@%p2679 bra 	$L__BB8_1581;
	setp.eq.s64 	%p2680, %rd2266, 1;
	@%p2680 bra 	$L__BB8_1579;
	shl.b64 	%rd53267, %rd55184, 3;
	add.s64 	%rd53268, %rd54906, %rd53267;
	ld.u64 	%rd53269, [%rd53268];
	mad.lo.s64 	%rd53270, %rd53269, 2654435761, %rd55192;
	shl.b64 	%rd53271, %rd53270, 13;
	add.s64 	%rd53272, %rd53271, %rd53270;
	shr.u64 	%rd53273, %rd53272, 7;
	xor.b64  	%rd53274, %rd53273, %rd53272;
	shl.b64 	%rd53275, %rd53274, 3;
	add.s64 	%rd53276, %rd53275, %rd53274;
	shr.u64 	%rd53277, %rd53276, 17;
	xor.b64  	%rd53278, %rd53277, %rd53276;
	shl.b64 	%rd53279, %rd53278, 5;
	add.s64 	%rd53280, %rd53279, %rd53278;
	ld.u64 	%rd53281, [%rd53268+8];
	mad.lo.s64 	%rd53282, %rd53281, 2654435761, %rd53280;
	shl.b64 	%rd53283, %rd53282, 13;
	add.s64 	%rd53284, %rd53283, %rd53282;
	shr.u64 	%rd53285, %rd53284, 7;
	xor.b64  	%rd53286, %rd53285, %rd53284;
	shl.b64 	%rd53287, %rd53286, 3;
	add.s64 	%rd53288, %rd53287, %rd53286;
	shr.u64 	%rd53289, %rd53288, 17;
	xor.b64  	%rd53290, %rd53289, %rd53288;
	shl.b64 	%rd53291, %rd53290, 5;
	add.s64 	%rd55192, %rd53291, %rd53290;
	add.s64 	%rd55184, %rd55184, 2;
$L__BB8_1579:
	setp.eq.s64 	%p2681, %rd2267, 0;
	@%p2681 bra 	$L__BB8_1581;
	shl.b64 	%rd53292, %rd55184, 3;
	add.s64 	%rd53293, %rd54906, %rd53292;
	ld.u64 	%rd53294, [%rd53293];
	mad.lo.s64 	%rd53295, %rd53294, 2654435761, %rd55192;
	shl.b64 	%rd53296, %rd53295, 13;
	add.s64 	%rd53297, %rd53296, %rd53295;
	shr.u64 	%rd53298, %rd53297, 7;
	xor.b64  	%rd53299, %rd53298, %rd53297;
	shl.b64 	%rd53300, %rd53299, 3;
	add.s64 	%rd53301, %rd53300, %rd53299;
	shr.u64 	%rd53302, %rd53301, 17;
	xor.b64  	%rd53303, %rd53302, %rd53301;
	shl.b64 	%rd53304, %rd53303, 5;
	add.s64 	%rd55192, %rd53304, %rd53303;
$L__BB8_1581:
	mov.b64 	%rd55205, 0;
	@%p2665 bra 	$L__BB8_1593;
	setp.lt.u64 	%p2683, %rd2264, 7;
	mov.b64 	%rd55197, 0;
	mov.u64 	%rd55205, %rd55197;
	@%p2683 bra 	$L__BB8_1585;
	mov.b64 	%rd55197, 0;
	mov.u64 	%rd55195, %rd55197;
$L__BB8_1584:
	.pragma "nounroll";
	shl.b64 	%rd53309, %rd55197, 3;
	add.s64 	%rd53310, %rd54950, %rd53309;
	ld.u64 	%rd53311, [%rd53310];
	mad.lo.s64 	%rd53312, %rd53311, 2654435761, %rd55205;
	shl.b64 	%rd53313, %rd53312, 13;
	add.s64 	%rd53314, %rd53313, %rd53312;
	shr.u64 	%rd53315, %rd53314, 7;
	xor.b64  	%rd53316, %rd53315, %rd53314;
	shl.b64 	%rd53317, %rd53316, 3;
	add.s64 	%rd53318, %rd53317, %rd53316;
	shr.u64 	%rd53319, %rd53318, 17;
	xor.b64  	%rd53320, %rd53319, %rd53318;
	shl.b64 	%rd53321, %rd53320, 5;
	add.s64 	%rd53322, %rd53321, %rd53320;
	ld.u64 	%rd53323, [%rd53310+8];
	mad.lo.s64 	%rd53324, %rd53323, 2654435761, %rd53322;
	shl.b64 	%rd53325, %rd53324, 13;
	add.s64 	%rd53326, %rd53325, %rd53324;
	shr.u64 	%rd53327, %rd53326, 7;
	xor.b64  	%rd53328, %rd53327, %rd53326;
	shl.b64 	%rd53329, %rd53328, 3;
	add.s64 	%rd53330, %rd53329, %rd53328;
	shr.u64 	%rd53331, %rd53330, 17;
	xor.b64  	%rd53332, %rd53331, %rd53330;
	shl.b64 	%rd53333, %rd53332, 5;
	add.s64 	%rd53334, %rd53333, %rd53332;
	ld.u64 	%rd53335, [%rd53310+16];
	mad.lo.s64 	%rd53336, %rd53335, 2654435761, %rd53334;
	shl.b64 	%rd53337, %rd53336, 13;
	add.s64 	%rd53338, %rd53337, %rd53336;
	shr.u64 	%rd53339, %rd53338, 7;
	xor.b64  	%rd53340, %rd53339, %rd53338;
	shl.b64 	%rd53341, %rd53340, 3;
	add.s64 	%rd53342, %rd53341, %rd53340;
	shr.u64 	%rd53343, %rd53342, 17;
	xor.b64  	%rd53344, %rd53343, %rd53342;
	shl.b64 	%rd53345, %rd53344, 5;
	add.s64 	%rd53346, %rd53345, %rd53344;
	ld.u64 	%rd53347, [%rd53310+24];
	mad.lo.s64 	%rd53348, %rd53347, 2654435761, %rd53346;
	shl.b64 	%rd53349, %rd53348, 13;
	add.s64 	%rd53350, %rd53349, %rd53348;
	shr.u64 	%rd53351, %rd53350, 7;
	xor.b64  	%rd53352, %rd53351, %rd53350;
	shl.b64 	%rd53353, %rd53352, 3;
	add.s64 	%rd53354, %rd53353, %rd53352;
	shr.u64 	%rd53355, %rd53354, 17;
	xor.b64  	%rd53356, %rd53355, %rd53354;
	shl.b64 	%rd53357, %rd53356, 5;
	add.s64 	%rd53358, %rd53357, %rd53356;
	ld.u64 	%rd53359, [%rd53310+32];
	mad.lo.s64 	%rd53360, %rd53359, 2654435761, %rd53358;
	shl.b64 	%rd53361, %rd53360, 13;
	add.s64 	%rd53362, %rd53361, %rd53360;
	shr.u64 	%rd53363, %rd53362, 7;
	xor.b64  	%rd53364, %rd53363, %rd53362;
	shl.b64 	%rd53365, %rd53364, 3;
	add.s64 	%rd53366, %rd53365, %rd53364;
	shr.u64 	%rd53367, %rd53366, 17;
	xor.b64  	%rd53368, %rd53367, %rd53366;
	shl.b64 	%rd53369, %rd53368, 5;
	add.s64 	%rd53370, %rd53369, %rd53368;
	ld.u64 	%rd53371, [%rd53310+40];
	mad.lo.s64 	%rd53372, %rd53371, 2654435761, %rd53370;
	shl.b64 	%rd53373, %rd53372, 13;
	add.s64 	%rd53374, %rd53373, %rd53372;
	shr.u64 	%rd53375, %rd53374, 7;
	xor.b64  	%rd53376, %rd53375, %rd53374;
	shl.b64 	%rd53377, %rd53376, 3;
	add.s64 	%rd53378, %rd53377, %rd53376;
	shr.u64 	%rd53379, %rd53378, 17;
	xor.b64  	%rd53380, %rd53379, %rd53378;
	shl.b64 	%rd53381, %rd53380, 5;
	add.s64 	%rd53382, %rd53381, %rd53380;
	ld.u64 	%rd53383, [%rd53310+48];
	mad.lo.s64 	%rd53384, %rd53383, 2654435761, %rd53382;
	shl.b64 	%rd53385, %rd53384, 13;
	add.s64 	%rd53386, %rd53385, %rd53384;
	shr.u64 	%rd53387, %rd53386, 7;
	xor.b64  	%rd53388, %rd53387, %rd53386;
	shl.b64 	%rd53389, %rd53388, 3;
	add.s64 	%rd53390, %rd53389, %rd53388;
	shr.u64 	%rd53391, %rd53390, 17;
	xor.b64  	%rd53392, %rd53391, %rd53390;
	shl.b64 	%rd53393, %rd53392, 5;
	add.s64 	%rd53394, %rd53393, %rd53392;
	ld.u64 	%rd53395, [%rd53310+56];
	mad.lo.s64 	%rd53396, %rd53395, 2654435761, %rd53394;
	shl.b64 	%rd53397, %rd53396, 13;
	add.s64 	%rd53398, %rd53397, %rd53396;
	shr.u64 	%rd53399, %rd53398, 7;
	xor.b64  	%rd53400, %rd53399, %rd53398;
	shl.b64 	%rd53401, %rd53400, 3;
	add.s64 	%rd53402, %rd53401, %rd53400;
	shr.u64 	%rd53403, %rd53402, 17;
	xor.b64  	%rd53404, %rd53403, %rd53402;
	shl.b64 	%rd53405, %rd53404, 5;
	add.s64 	%rd55205, %rd53405, %rd53404;
	add.s64 	%rd55197, %rd55197, 8;
	add.s64 	%rd55195, %rd55195, 8;
	setp.ne.s64 	%p2684, %rd55195, %rd2269;
	@%p2684 bra 	$L__BB8_1584;
$L__BB8_1585:
	setp.eq.s64 	%p2685, %rd2265, 0;
	@%p2685 bra 	$L__BB8_1593;
	add.s64 	%rd53407, %rd2265, -1;
	setp.lt.u64 	%p2686, %rd53407, 3;
	@%p2686 bra 	$L__BB8_1588;
	shl.b64 	%rd53408, %rd55197, 3;
	add.s64 	%rd53409, %rd54950, %rd53408;
	ld.u64 	%rd53410, [%rd53409];
	mad.lo.s64 	%rd53411, %rd53410, 2654435761, %rd55205;
	shl.b64 	%rd53412, %rd53411, 13;
	add.s64 	%rd53413, %rd53412, %rd53411;
	shr.u64 	%rd53414, %rd53413, 7;
	xor.b64  	%rd53415, %rd53414, %rd53413;
	shl.b64 	%rd53416, %rd53415, 3;
	add.s64 	%rd53417, %rd53416, %rd53415;
	shr.u64 	%rd53418, %rd53417, 17;
	xor.b64  	%rd53419, %rd53418, %rd53417;
	shl.b64 	%rd53420, %rd53419, 5;
	add.s64 	%rd53421, %rd53420, %rd53419;
	ld.u64 	%rd53422, [%rd53409+8];
	mad.lo.s64 	%rd53423, %rd53422, 2654435761, %rd53421;
	shl.b64 	%rd53424, %rd53423, 13;
	add.s64 	%rd53425, %rd53424, %rd53423;
	shr.u64 	%rd53426, %rd53425, 7;
	xor.b64  	%rd53427, %rd53426, %rd53425;
	shl.b64 	%rd53428, %rd53427, 3;
	add.s64 	%rd53429, %rd53428, %rd53427;
	shr.u64 	%rd53430, %rd53429, 17;
	xor.b64  	%rd53431, %rd53430, %rd53429;
	shl.b64 	%rd53432, %rd53431, 5;
	add.s64 	%rd53433, %rd53432, %rd53431;
	ld.u64 	%rd53434, [%rd53409+16];
	mad.lo.s64 	%rd53435, %rd53434, 2654435761, %rd53433;
	shl.b64 	%rd53436, %rd53435, 13;
	add.s64 	%rd53437, %rd53436, %rd53435;
	shr.u64 	%rd53438, %rd53437, 7;
	xor.b64  	%rd53439, %rd53438, %rd53437;
	shl.b64 	%rd53440, %rd53439, 3;
	add.s64 	%rd53441, %rd53440, %rd53439;
	shr.u64 	%rd53442, %rd53441, 17;
	xor.b64  	%rd53443, %rd53442, %rd53441;
	shl.b64 	%rd53444, %rd53443, 5;
	add.s64 	%rd53445, %rd53444, %rd53443;
	ld.u64 	%rd53446, [%rd53409+24];
	mad.lo.s64 	%rd53447, %rd53446, 2654435761, %rd53445;
	shl.b64 	%rd53448, %rd53447, 13;
	add.s64 	%rd53449, %rd53448, %rd53447;
	shr.u64 	%rd53450, %rd53449, 7;
	xor.b64  	%rd53451, %rd53450, %rd53449;
	shl.b64 	%rd53452, %rd53451, 3;
	add.s64 	%rd53453, %rd53452, %rd53451;
	shr.u64 	%rd53454, %rd53453, 17;
	xor.b64  	%rd53455, %rd53454, %rd53453;
	shl.b64 	%rd53456, %rd53455, 5;
	add.s64 	%rd55205, %rd53456, %rd53455;
	add.s64 	%rd55197, %rd55197, 4;
$L__BB8_1588:
	setp.eq.s64 	%p2687, %rd2266, 0;
	@%p2687 bra 	$L__BB8_1593;
	setp.eq.s64 	%p2688, %rd2266, 1;
	@%p2688 bra 	$L__BB8_1591;
	shl.b64 	%rd53458, %rd55197, 3;
	add.s64 	%rd53459, %rd54950, %rd53458;
	ld.u64 	%rd53460, [%rd53459];
	mad.lo.s64 	%rd53461, %rd53460, 2654435761, %rd55205;
	shl.b64 	%rd53462, %rd53461, 13;
	add.s64 	%rd53463, %rd53462, %rd53461;
	shr.u64 	%rd53464, %rd53463, 7;
	xor.b64  	%rd53465, %rd53464, %rd53463;
	shl.b64 	%rd53466, %rd53465, 3;
	add.s64 	%rd53467, %rd53466, %rd53465;
	shr.u64 	%rd53468, %rd53467, 17;
	xor.b64  	%rd53469, %rd53468, %rd53467;
	shl.b64 	%rd53470, %rd53469, 5;
	add.s64 	%rd53471, %rd53470, %rd53469;
	ld.u64 	%rd53472, [%rd53459+8];
	mad.lo.s64 	%rd53473, %rd53472, 2654435761, %rd53471;
	shl.b64 	%rd53474, %rd53473, 13;
	add.s64 	%rd53475, %rd53474, %rd53473;
	shr.u64 	%rd53476, %rd53475, 7;
	xor.b64  	%rd53477, %rd53476, %rd53475;
	shl.b64 	%rd53478, %rd53477, 3;
	add.s64 	%rd53479, %rd53478, %rd53477;
	shr.u64 	%rd53480, %rd53479, 17;
	xor.b64  	%rd53481, %rd53480, %rd53479;
	shl.b64 	%rd53482, %rd53481, 5;
	add.s64 	%rd55205, %rd53482, %rd53481;
	add.s64 	%rd55197, %rd55197, 2;
$L__BB8_1591:
	setp.eq.s64 	%p2689, %rd2267, 0;
	@%p2689 bra 	$L__BB8_1593;
	shl.b64 	%rd53483, %rd55197, 3;
	add.s64 	%rd53484, %rd54950, %rd53483;
	ld.u64 	%rd53485, [%rd53484];
	mad.lo.s64 	%rd53486, %rd53485, 2654435761, %rd55205;
	shl.b64 	%rd53487, %rd53486, 13;
	add.s64 	%rd53488, %rd53487, %rd53486;
	shr.u64 	%rd53489, %rd53488, 7;
	xor.b64  	%rd53490, %rd53489, %rd53488;
	shl.b64 	%rd53491, %rd53490, 3;
	add.s64 	%rd53492, %rd53491, %rd53490;
	shr.u64 	%rd53493, %rd53492, 17;
	xor.b64  	%rd53494, %rd53493, %rd53492;
	shl.b64 	%rd53495, %rd53494, 5;
	add.s64 	%rd55205, %rd53495, %rd53494;
$L__BB8_1593:
	setp.lt.u64 	%p2690, %rd55192, %rd55205;
	selp.b64 	%rd55207, %rd54906, %rd54950, %p2690;
	bra.uni 	$L__BB8_1598;
$L__BB8_1594:
	setp.eq.s32 	%p2691, %r1, 0;
	mov.u64 	%rd55207, %rd54950;
	@%p2691 bra 	$L__BB8_1598;
	mov.b64 	%rd55206, 0;
$L__BB8_1596:
	shl.b64 	%rd53497, %rd55206, 3;
	add.s64 	%rd53498, %rd54906, %rd53497;
	ld.u64 	%rd2928, [%rd53498];
	add.s64 	%rd53499, %rd54950, %rd53497;
	ld.u64 	%rd2929, [%rd53499];
	setp.lt.u64 	%p2692, %rd2928, %rd2929;
	mov.u64 	%rd55207, %rd54906;
	@%p2692 bra 	$L__BB8_1598;
	setp.le.u64 	%p2693, %rd2928, %rd2929;
	add.s64 	%rd55206, %rd55206, 1;
	setp.lt.u64 	%p2694, %rd55206, %rd13;
	and.pred  	%p2695, %p2693, %p2694;
	mov.u64 	%rd55207, %rd54950;
	@%p2695 bra 	$L__BB8_1596;
$L__BB8_1598:
	shl.b32 	%r461, %r18, 1;
	setp.lt.u32 	%p2696, %r18, 129;
	@%p2696 bra 	$L__BB8_1180;
	ld.param.s8 	%rs3, [_ZN3cub18CUB_300001_SM_10006detail10merge_sort30DeviceMergeSortBlockSortKernelINS2_10policy_hubIPPmE9Policy600ES6_PNS0_8NullTypeES6_SA_m18tuple_indexed_lessS5_S9_EEvbT0_T1_T2_T3_T4_PT6_PT7_T5_NS1_7vsmem_tE_param_0];
	bar.sync 	0;
	setp.eq.s16 	%p2697, %rs3, 0;
	@%p2697 bra 	$L__BB8_1601;
	ld.param.u64 	%rd53524, [_ZN3cub18CUB_300001_SM_10006detail10merge_sort30DeviceMergeSortBlockSortKernelINS2_10policy_hubIPPmE9Policy600ES6_PNS0_8NullTypeES6_SA_m18tuple_indexed_lessS5_S9_EEvbT0_T1_T2_T3_T4_PT6_PT7_T5_NS1_7vsmem_tE_param_3];
	st.shared.u64 	[%r10], %rd53651;
	st.shared.u64 	[%r11+8], %rd54825;
	st.shared.u64 	[%r12+16], %rd54824;
	st.shared.u64 	[%r13+24], %rd54823;
	st.shared.u64 	[%r14+32], %rd54822;
	st.shared.u64 	[%r15+40], %rd54813;
	st.shared.u64 	[%r16+48], %rd54812;
	st.shared.u64 	[%r17+56], %rd55207;
	bar.warp.sync 	-1;
	ld.shared.u64 	%rd53501, [%r2];
	ld.shared.u64 	%rd53502, [%r3+256];
	ld.shared.u64 	%rd53503, [%r4+512];
	ld.shared.u64 	%rd53504, [%r5+768];
	ld.shared.u64 	%rd53505, [%r6+1024];
	ld.shared.u64 	%rd53506, [%r7+1280];
	ld.shared.u64 	%rd53507, [%r8+1536];
	ld.shared.u64 	%rd53508, [%r9+1792];
	cvta.to.global.u64 	%rd53509, %rd53524;
	add.s64 	%rd53511, %rd53509, %rd31735;
	st.global.u64 	[%rd53511], %rd53501;
	st.global.u64 	[%rd53511+256], %rd53502;
	st.global.u64 	[%rd53511+512], %rd53503;
	st.global.u64 	[%rd53511+768], %rd53504;
	st.global.u64 	[%rd53511+1024], %rd53505;
	st.global.u64 	[%rd53511+1280], %rd53506;
	st.global.u64 	[%rd53511+1536], %rd53507;
	st.global.u64 	[%rd53511+1792], %rd53508;
	bra.uni 	$L__BB8_3525;
$L__BB8_1601:
	ld.param.u64 	%rd53526, [_ZN3cub18CUB_300001_SM_10006detail10merge_sort30DeviceMergeSortBlockSortKernelINS2_10policy_hubIPPmE9Policy600ES6_PNS0_8NullTypeES6_SA_m18tuple_indexed_lessS5_S9_EEvbT0_T1_T2_T3_T4_PT6_PT7_T5_NS1_7vsmem_tE_param_6];
	st.shared.u64 	[%r10], %rd53651;
	st.shared.u64 	[%r11+8], %rd54825;
	st.shared.u64 	[%r12+16], %rd54824;
	st.shared.u64 	[%r13+24], %rd54823;
	st.shared.u64 	[%r14+32], %rd54822;
	st.shared.u64 	[%r15+40], %rd54813;
	st.shared.u64 	[%r16+48], %rd54812;
	st.shared.u64 	[%r17+56], %rd55207;
	bar.warp.sync 	-1;
	ld.shared.u64 	%rd53512, [%r2];
	ld.shared.u64 	%rd53513, [%r3+256];
	ld.shared.u64 	%rd53514, [%r4+512];
	ld.shared.u64 	%rd53515, [%r5+768];
	ld.shared.u64 	%rd53516, [%r6+1024];
	ld.shared.u64 	%rd53517, [%r7+1280];
	ld.shared.u64 	%rd53518, [%r8+1536];
	ld.shared.u64 	%rd53519, [%r9+1792];
	cvta.to.global.u64 	%rd53520, %rd53526;
	add.s64 	%rd53522, %rd53520, %rd31735;
	st.global.u64 	[%rd53522], %rd53512;
	st.global.u64 	[%rd53522+256], %rd53513;
	st.global.u64 	[%rd53522+512], %rd53514;
	st.global.u64 	[%rd53522+768], %rd53515;
	st.global.u64 	[%rd53522+1024], %rd53516;
	st.global.u64 	[%rd53522+1280], %rd53517;
	st.global.u64 	[%rd53522+1536], %rd53518;
	st.global.u64 	[%rd53522+1792], %rd53519;
	bra.uni 	$L__BB8_3525;
$L__BB8_1602:
	cvt.u32.u64 	%r108, %rd3;
	cvt.u32.u64 	%r109, %rd6335;
	sub.s32 	%r110, %r109, %r108;
	min.s32 	%r49, %r110, 2048;
	// begin inline asm
	griddepcontrol.wait;
	// end inline asm
	shl.b64 	%rd6341, %rd3, 3;
	add.s64 	%rd6342, %rd1, %rd6341;
	mov.u32 	%r50, %tid.x;
	ld.global.u64 	%rd55215, [%rd6342];
	and.b32  	%r51, %r50, 31;
	shl.b32 	%r111, %r50, 3;
	and.b32  	%r112, %r111, 7936;
	or.b32  	%r52, %r112, %r51;
	setp.ge.s32 	%p34, %r52, %r49;
	mov.u64 	%rd55208, %rd55215;
	@%p34 bra 	$L__BB8_1604;
	cvt.u64.u32 	%rd6343, %r52;
	add.s64 	%rd6344, %rd3, %rd6343;
	shl.b64 	%rd6345, %rd6344, 3;
	add.s64 	%rd6346, %rd1, %rd6345;
	ld.global.u64 	%rd55208, [%rd6346];
$L__BB8_1604:
	add.s32 	%r113, %r52, 32;
	setp.ge.s32 	%p35, %r113, %r49;
	mov.u64 	%rd55209, %rd55215;
	@%p35 bra 	$L__BB8_1606;
	cvt.u64.u32 	%rd6347, %r52;
	add.s64 	%rd6348, %rd3, %rd6347;
	shl.b64 	%rd6349, %rd6348, 3;
	add.s64 	%rd6350, %rd1, %rd6349;
	ld.global.u64 	%rd55209, [%rd6350+256];
$L__BB8_1606:
	add.s32 	%r114, %r52, 64;
	setp.ge.s32 	%p36, %r114, %r49;
	mov.u64 	%rd55210, %rd55215;
	@%p36 bra 	$L__BB8_1608;
	cvt.u64.u32 	%rd6351, %r52;
	add.s64 	%rd6352, %rd3, %rd6351;
	shl.b64 	%rd6353, %rd6352, 3;
	add.s64 	%rd6354, %rd1, %rd6353;
	ld.global.u64 	%rd55210, [%rd6354+512];
$L__BB8_1608:
	add.s32 	%r115, %r52, 96;
	setp.ge.s32 	%p37, %r115, %r49;
	mov.u64 	%rd55211, %rd55215;
	@%p37 bra 	$L__BB8_1610;
	cvt.u64.u32 	%rd6355, %r52;
	add.s64 	%rd6356, %rd3, %rd6355;
	shl.b64 	%rd6357, %rd6356, 3;
	add.s64 	%rd6358, %rd1, %rd6357;
	ld.global.u64 	%rd55211, [%rd6358+768];
$L__BB8_1610:
	add.s32 	%r116, %r52, 128;
	setp.ge.s32 	%p38, %r116, %r49;
	mov.u64 	%rd55212, %rd55215;
	@%p38 bra 	$L__BB8_1612;
	cvt.u64.u32 	%rd6359, %r52;
	add.s64 	%rd6360, %rd3, %rd6359;
	shl.b64 	%rd6361, %rd6360, 3;
	add.s64 	%rd6362, %rd1, %rd6361;
	ld.global.u64 	%rd55212, [%rd6362+1024];
$L__BB8_1612:
	add.s32 	%r117, %r52, 160;
	setp.ge.s32 	%p39, %r117, %r49;
	mov.u64 	%rd55213, %rd55215;
	@%p39 bra 	$L__BB8_1614;
	cvt.u64.u32 	%rd6363, %r52;
	add.s64 	%rd6364, %rd3, %rd6363;
	shl.b64 	%rd6365, %rd6364, 3;
	add.s64 	%rd6366, %rd1, %rd6365;
	ld.global.u64 	%rd55213, [%rd6366+1280];
$L__BB8_1614:
	add.s32 	%r118, %r52, 192;
	setp.ge.s32 	%p40, %r118, %r49;
	mov.u64 	%rd55214, %rd55215;
	@%p40 bra 	$L__BB8_1616;
	cvt.u64.u32 	%rd6367, %r52;
	add.s64 	%rd6368, %rd3, %rd6367;
	shl.b64 	%rd6369, %rd6368, 3;
	add.s64 	%rd6370, %rd1, %rd6369;
	ld.global.u64 	%rd55214, [%rd6370+1536];
$L__BB8_1616:
	add.s32 	%r119, %r52, 224;
	setp.ge.s32 	%p41, %r119, %r49;
	@%p41 bra 	$L__BB8_1618;
	cvt.u64.u32 	%rd6371, %r52;
	add.s64 	%rd6372, %rd3, %rd6371;
	shl.b64 	%rd6373, %rd6372, 3;
	add.s64 	%rd6374, %rd1, %rd6373;
	ld.global.u64 	%rd55215, [%rd6374+1792];
$L__BB8_1618:
	// begin inline asm
	mov.u32 %r120, %laneid;
	// end inline asm
	add.s32 	%r121, %r120, %r112;
	shr.s32 	%r122, %r121, 5;
	add.s32 	%r123, %r122, %r121;
	shl.b32 	%r124, %r123, 3;
	mov.u32 	%r125, _ZZN3cub18CUB_300001_SM_10006detail10merge_sort30DeviceMergeSortBlockSortKernelINS2_10policy_hubIPPmE9Policy600ES6_PNS0_8NullTypeES6_SA_m18tuple_indexed_lessS5_S9_EEvbT0_T1_T2_T3_T4_PT6_PT7_T5_NS1_7vsmem_tEE19static_temp_storage;
	add.s32 	%r55, %r125, %r124;
	st.shared.u64 	[%r55], %rd55208;
	add.s32 	%r126, %r121, 32;
	shr.s32 	%r127, %r126, 5;
	add.s32 	%r128, %r127, %r121;
	shl.b32 	%r129, %r128, 3;
	add.s32 	%r56, %r125, %r129;
	st.shared.u64 	[%r56+256], %rd55209;
	add.s32 	%r130, %r121, 64;
	shr.s32 	%r131, %r130, 5;
	add.s32 	%r132, %r131, %r121;
	shl.b32 	%r133, %r132, 3;
	add.s32 	%r57, %r125, %r133;
	st.shared.u64 	[%r57+512], %rd55210;
	add.s32 	%r134, %r121, 96;
	shr.s32 	%r135, %r134, 5;
	add.s32 	%r136, %r135, %r121;
	shl.b32 	%r137, %r136, 3;
	add.s32 	%r58, %r125, %r137;
	st.shared.u64 	[%r58+768], %rd55211;
	add.s32 	%r138, %r121, 128;
	shr.s32 	%r139, %r138, 5;
	add.s32 	%r140, %r139, %r121;
	shl.b32 	%r141, %r140, 3;
	add.s32 	%r59, %r125, %r141;
	st.shared.u64 	[%r59+1024], %rd55212;
	add.s32 	%r142, %r121, 160;
	shr.s32 	%r143, %r142, 5;
	add.s32 	%r144, %r143, %r121;
	shl.b32 	%r145, %r144, 3;
	add.s32 	%r60, %r125, %r145;
	st.shared.u64 	[%r60+1280], %rd55213;
	add.s32 	%r146, %r121, 192;
	shr.s32 	%r147, %r146, 5;
	add.s32 	%r148, %r147, %r121;
	shl.b32 	%r149, %r148, 3;
	add.s32 	%r61, %r125, %r149;
	st.shared.u64 	[%r61+1536], %rd55214;
	add.s32 	%r150, %r121, 224;
	shr.s32 	%r151, %r150, 5;
	add.s32 	%r152, %r151, %r121;
	shl.b32 	%r153, %r152, 3;
	add.s32 	%r62, %r125, %r153;
	st.shared.u64 	[%r62+1792], %rd55215;
	bar.warp.sync 	-1;
	mad.lo.s32 	%r154, %r120, 7, %r121;
	shr.s32 	%r155, %r154, 5;
	add.s32 	%r156, %r155, %r154;
	shl.b32 	%r157, %r156, 3;
	add.s32 	%r63, %r125, %r157;
	ld.shared.u64 	%rd55601, [%r63];
	add.s32 	%r158, %r154, 1;
	shr.s32 	%r159, %r158, 5;
	add.s32 	%r160, %r159, %r154;
	shl.b32 	%r161, %r160, 3;
	add.s32 	%r64, %r125, %r161;
	ld.shared.u64 	%rd2950, [%r64+8];
	add.s32 	%r162, %r154, 2;
	shr.s32 	%r163, %r162, 5;
	add.s32 	%r164, %r163, %r154;
	shl.b32 	%r165, %r164, 3;
	add.s32 	%r65, %r125, %r165;
	ld.shared.u64 	%rd2951, [%r65+16];
	add.s32 	%r166, %r154, 3;
	shr.s32 	%r167, %r166, 5;
	add.s32 	%r168, %r167, %r154;
	shl.b32 	%r169, %r168, 3;
	add.s32 	%r66, %r125, %r169;
	ld.shared.u64 	%rd2952, [%r66+24];
	add.s32 	%r170, %r154, 4;
	shr.s32 	%r171, %r170, 5;
	add.s32 	%r172, %r171, %r154;
	shl.b32 	%r173, %r172, 3;
	add.s32 	%r67, %r125, %r173;
	ld.shared.u64 	%rd2953, [%r67+32];
	add.s32 	%r174, %r154, 5;
	shr.s32 	%r175, %r174, 5;
	add.s32 	%r176, %r175, %r154;
	shl.b32 	%r177, %r176, 3;
	add.s32 	%r68, %r125, %r177;
	ld.shared.u64 	%rd2954, [%r68+40];
	add.s32 	%r178, %r154, 6;
	shr.s32 	%r179, %r178, 5;
	add.s32 	%r180, %r179, %r154;
	shl.b32 	%r181, %r180, 3;
	add.s32 	%r69, %r125, %r181;
	ld.shared.u64 	%rd2955, [%r69+48];
	add.s32 	%r182, %r154, 7;
	shr.s32 	%r183, %r182, 5;
	add.s32 	%r184, %r183, %r154;
	shl.b32 	%r185, %r184, 3;
	add.s32 	%r70, %r125, %r185;
	ld.shared.u64 	%rd2956, [%r70+56];
	bar.sync 	0;
	// begin inline asm
	griddepcontrol.launch_dependents;
	// end inline asm
	cvt.s64.s32 	%rd2957, %r1;
	add.s64 	%rd2958, %rd2, -1;
	and.b64  	%rd2959, %rd2, 7;
	add.s64 	%rd2960, %rd2959, -1;
	and.b64  	%rd2961, %rd2, 3;
	add.s64 	%rd2962, %rd2961, -1;
	or.b32  	%r186, %r111, 1;
	setp.ge.u32 	%p42, %r186, %r49;
	mov.u64 	%rd56767, %rd55601;
	mov.u64 	%rd55258, %rd55601;
	@%p42 bra 	$L__BB8_1662;
	setp.eq.s64 	%p43, %rd2, 0;
	mov.b64 	%rd55219, -3750763034362895579;
	@%p43 bra 	$L__BB8_1625;
	setp.eq.s64 	%p44, %rd2958, 0;
	mov.b64 	%rd55219, -3750763034362895579;
	mov.b64 	%rd55220, 0;
	@%p44 bra 	$L__BB8_1623;
	and.b64  	%rd2963, %rd2, -2;
	mov.b64 	%rd55219, -3750763034362895579;
	mov.b64 	%rd55220, 0;
	mov.u64 	%rd55218, %rd55220;
$L__BB8_1622:
	shl.b64 	%rd6381, %rd55220, 3;
	add.s64 	%rd6382, %rd55601, %rd6381;
	ld.u64 	%rd6383, [%rd6382];
	and.b64  	%rd6384, %rd6383, 255;
	xor.b64  	%rd6385, %rd6384, %rd55219;
	mul.lo.s64 	%rd6386, %rd6385, 1099511628211;
	shr.u64 	%rd6387, %rd6383, 8;
	and.b64  	%rd6388, %rd6387, 255;
	xor.b64  	%rd6389, %rd6388, %rd6386;
	mul.lo.s64 	%rd6390, %rd6389, 1099511628211;
	shr.u64 	%rd6391, %rd6383, 16;
	and.b64  	%rd6392, %rd6391, 255;
	xor.b64  	%rd6393, %rd6392, %rd6390;
	mul.lo.s64 	%rd6394, %rd6393, 1099511628211;
	shr.u64 	%rd6395, %rd6383, 24;
	and.b64  	%rd6396, %rd6395, 255;
	xor.b64  	%rd6397, %rd6396, %rd6394;
	mul.lo.s64 	%rd6398, %rd6397, 1099511628211;
	shr.u64 	%rd6399, %rd6383, 32;
	and.b64  	%rd6400, %rd6399, 255;
	xor.b64  	%rd6401, %rd6400, %rd6398;
	mul.lo.s64 	%rd6402, %rd6401, 1099511628211;
	shr.u64 	%rd6403, %rd6383, 40;
	and.b64  	%rd6404, %rd6403, 255;
	xor.b64  	%rd6405, %rd6404, %rd6402;
	mul.lo.s64 	%rd6406, %rd6405, 1099511628211;
	shr.u64 	%rd6407, %rd6383, 48;
	and.b64  	%rd6408, %rd6407, 255;
	xor.b64  	%rd6409, %rd6408, %rd6406;
	mul.lo.s64 	%rd6410, %rd6409, 1099511628211;
	shr.u64 	%rd6411, %rd6383, 56;
	xor.b64  	%rd6412, %rd6411, %rd6410;
	mul.lo.s64 	%rd6413, %rd6412, 1099511628211;
	ld.u64 	%rd6414, [%rd6382+8];
	and.b64  	%rd6415, %rd6414, 255;
	xor.b64  	%rd6416, %rd6415, %rd6413;
	mul.lo.s64 	%rd6417, %rd6416, 1099511628211;
	shr.u64 	%rd6418, %rd6414, 8;
	and.b64  	%rd6419, %rd6418, 255;
	xor.b64  	%rd6420, %rd6419, %rd6417;
	mul.lo.s64 	%rd6421, %rd6420, 1099511628211;
	shr.u64 	%rd6422, %rd6414, 16;
	and.b64  	%rd6423, %rd6422, 255;
	xor.b64  	%rd6424, %rd6423, %rd6421;
	mul.lo.s64 	%rd6425, %rd6424, 1099511628211;
	shr.u64 	%rd6426, %rd6414, 24;
	and.b64  	%rd6427, %rd6426, 255;
	xor.b64  	%rd6428, %rd6427, %rd6425;
	mul.lo.s64 	%rd6429, %rd6428, 1099511628211;
	shr.u64 	%rd6430, %rd6414, 32;
	and.b64  	%rd6431, %rd6430, 255;
	xor.b64  	%rd6432, %rd6431, %rd6429;
	mul.lo.s64 	%rd6433, %rd6432, 1099511628211;
	shr.u64 	%rd6434, %rd6414, 40;
	and.b64  	%rd6435, %rd6434, 255;
	xor.b64  	%rd6436, %rd6435, %rd6433;
	mul.lo.s64 	%rd6437, %rd6436, 1099511628211;
	shr.u64 	%rd6438, %rd6414, 48;
	and.b64  	%rd6439, %rd6438, 255;
	xor.b64  	%rd6440, %rd6439, %rd6437;
	mul.lo.s64 	%rd6441, %rd6440, 1099511628211;
	shr.u64 	%rd6442, %rd6414, 56;
	xor.b64  	%rd6443, %rd6442, %rd6441;
	mul.lo.s64 	%rd55219, %rd6443, 1099511628211;
	add.s64 	%rd55220, %rd55220, 2;
	add.s64 	%rd55218, %rd55218, 2;
	setp.ne.s64 	%p45, %rd55218, %rd2963;
	@%p45 bra 	$L__BB8_1622;
$L__BB8_1623:
	and.b64  	%rd6444, %rd2, 1;
	setp.eq.b64 	%p46, %rd6444, 1;
	not.pred 	%p47, %p46;
	@%p47 bra 	$L__BB8_1625;
	shl.b64 	%rd6445, %rd55220, 3;
	add.s64 	%rd6446, %rd55601, %rd6445;
	ld.u64 	%rd6447, [%rd6446];
	and.b64  	%rd6448, %rd6447, 255;
	xor.b64  	%rd6449, %rd6448, %rd55219;
	mul.lo.s64 	%rd6450, %rd6449, 1099511628211;
	shr.u64 	%rd6451, %rd6447, 8;
	and.b64  	%rd6452, %rd6451, 255;
	xor.b64  	%rd6453, %rd6452, %rd6450;
	mul.lo.s64 	%rd6454, %rd6453, 1099511628211;
	shr.u64 	%rd6455, %rd6447, 16;
	and.b64  	%rd6456, %rd6455, 255;
	xor.b64  	%rd6457, %rd6456, %rd6454;
	mul.lo.s64 	%rd6458, %rd6457, 1099511628211;
	shr.u64 	%rd6459, %rd6447, 24;
	and.b64  	%rd6460, %rd6459, 255;
	xor.b64  	%rd6461, %rd6460, %rd6458;
	mul.lo.s64 	%rd6462, %rd6461, 1099511628211;
	shr.u64 	%rd6463, %rd6447, 32;
	and.b64  	%rd6464, %rd6463, 255;
	xor.b64  	%rd6465, %rd6464, %rd6462;
	mul.lo.s64 	%rd6466, %rd6465, 1099511628211;
	shr.u64 	%rd6467, %rd6447, 40;
	and.b64  	%rd6468, %rd6467, 255;
	xor.b64  	%rd6469, %rd6468, %rd6466;
	mul.lo.s64 	%rd6470, %rd6469, 1099511628211;
	shr.u64 	%rd6471, %rd6447, 48;
	and.b64  	%rd6472, %rd6471, 255;
	xor.b64  	%rd6473, %rd6472, %rd6470;
	mul.lo.s64 	%rd6474, %rd6473, 1099511628211;
	shr.u64 	%rd6475, %rd6447, 56;
	xor.b64  	%rd6476, %rd6475, %rd6474;
	mul.lo.s64 	%rd55219, %rd6476, 1099511628211;
$L__BB8_1625:
	mov.b64 	%rd55226, -3750763034362895579;
	@%p43 bra 	$L__BB8_1631;
	setp.eq.s64 	%p49, %rd2958, 0;
	mov.b64 	%rd55226, -3750763034362895579;
	mov.b64 	%rd55227, 0;
	@%p49 bra 	$L__BB8_1629;
	and.b64  	%rd2975, %rd2, -2;
	mov.b64 	%rd55226, -3750763034362895579;
	mov.b64 	%rd55227, 0;
	mov.u64 	%rd55225, %rd55227;
$L__BB8_1628:
	shl.b64 	%rd6483, %rd55227, 3;
	add.s64 	%rd6484, %rd2950, %rd6483;
	ld.u64 	%rd6485, [%rd6484];
	and.b64  	%rd6486, %rd6485, 255;
	xor.b64  	%rd6487, %rd6486, %rd55226;
	mul.lo.s64 	%rd6488, %rd6487, 1099511628211;
	shr.u64 	%rd6489, %rd6485, 8;
	and.b64  	%rd6490, %rd6489, 255;
	xor.b64  	%rd6491, %rd6490, %rd6488;
	mul.lo.s64 	%rd6492, %rd6491, 1099511628211;
	shr.u64 	%rd6493, %rd6485, 16;
	and.b64  	%rd6494, %rd6493, 255;
	xor.b64  	%rd6495, %rd6494, %rd6492;
	mul.lo.s64 	%rd6496, %rd6495, 1099511628211;
	shr.u64 	%rd6497, %rd6485, 24;
	and.b64  	%rd6498, %rd6497, 255;
	xor.b64  	%rd6499, %rd6498, %rd6496;
	mul.lo.s64 	%rd6500, %rd6499, 1099511628211;
	shr.u64 	%rd6501, %rd6485, 32;
	and.b64  	%rd6502, %rd6501, 255;
	xor.b64  	%rd6503, %rd6502, %rd6500;
	mul.lo.s64 	%rd6504, %rd6503, 1099511628211;
	shr.u64 	%rd6505, %rd6485, 40;
	and.b64  	%rd6506, %rd6505, 255;
	xor.b64  	%rd6507, %rd6506, %rd6504;
	mul.lo.s64 	%rd6508, %rd6507, 1099511628211;
	shr.u64 	%rd6509, %rd6485, 48;
	and.b64  	%rd6510, %rd6509, 255;
	xor.b64  	%rd6511, %rd6510, %rd6508;
	mul.lo.s64 	%rd6512, %rd6511, 1099511628211;
	shr.u64 	%rd6513, %rd6485, 56;
	xor.b64  	%rd6514, %rd6513, %rd6512;
	mul.lo.s64 	%rd6515, %rd6514, 1099511628211;
	ld.u64 	%rd6516, [%rd6484+8];
	and.b64  	%rd6517, %rd6516, 255;
	xor.b64  	%rd6518, %rd6517, %rd6515;
	mul.lo.s64 	%rd6519, %rd6518, 1099511628211;
	shr.u64 	%rd6520, %rd6516, 8;
	and.b64  	%rd6521, %rd6520, 255;
	xor.b64  	%rd6522, %rd6521, %rd6519;
	mul.lo.s64 	%rd6523, %rd6522, 1099511628211;
	shr.u64 	%rd6524, %rd6516, 16;
	and.b64  	%rd6525, %rd6524, 255;
	xor.b64  	%rd6526, %rd6525, %rd6523;
	mul.lo.s64 	%rd6527, %rd6526, 1099511628211;
	shr.u64 	%rd6528, %rd6516, 24;
	and.b64  	%rd6529, %rd6528, 255;
	xor.b64  	%rd6530, %rd6529, %rd6527;
	mul.lo.s64 	%rd6531, %rd6530, 1099511628211;
	shr.u64 	%rd6532, %rd6516, 32;
	and.b64  	%rd6533, %rd6532, 255;
	xor.b64  	%rd6534, %rd6533, %rd6531;
	mul.lo.s64 	%rd6535, %rd6534, 1099511628211;
	shr.u64 	%rd6536, %rd6516, 40;
	and.b64  	%rd6537, %rd6536, 255;
	xor.b64  	%rd6538, %rd6537, %rd6535;
	mul.lo.s64 	%rd6539, %rd6538, 1099511628211;
	shr.u64 	%rd6540, %rd6516, 48;
	and.b64  	%rd6541, %rd6540, 255;
	xor.b64  	%rd6542, %rd6541, %rd6539;
	mul.lo.s64 	%rd6543, %rd6542, 1099511628211;
	shr.u64 	%rd6544, %rd6516, 56;
	xor.b64  	%rd6545, %rd6544, %rd6543;
	mul.lo.s64 	%rd55226, %rd6545, 1099511628211;
	add.s64 	%rd55227, %rd55227, 2;
	add.s64 	%rd55225, %rd55225, 2;
	setp.ne.s64 	%p50, %rd55225, %rd2975;
	@%p50 bra 	$L__BB8_1628;
$L__BB8_1629:
	and.b64  	%rd6546, %rd2, 1;
	setp.eq.b64 	%p51, %rd6546, 1;
	not.pred 	%p52, %p51;
	@%p52 bra 	$L__BB8_1631;
	shl.b64 	%rd6547, %rd55227, 3;
	add.s64 	%rd6548, %rd2950, %rd6547;
	ld.u64 	%rd6549, [%rd6548];
	and.b64  	%rd6550, %rd6549, 255;
	xor.b64  	%rd6551, %rd6550, %rd55226;
	mul.lo.s64 	%rd6552, %rd6551, 1099511628211;
	shr.u64 	%rd6553, %rd6549, 8;
	and.b64  	%rd6554, %rd6553, 255;
	xor.b64  	%rd6555, %rd6554, %rd6552;
	mul.lo.s64 	%rd6556, %rd6555, 1099511628211;
	shr.u64 	%rd6557, %rd6549, 16;
	and.b64  	%rd6558, %rd6557, 255;
	xor.b64  	%rd6559, %rd6558, %rd6556;
	mul.lo.s64 	%rd6560, %rd6559, 1099511628211;
	shr.u64 	%rd6561, %rd6549, 24;
	and.b64  	%rd6562, %rd6561, 255;
	xor.b64  	%rd6563, %rd6562, %rd6560;
	mul.lo.s64 	%rd6564, %rd6563, 1099511628211;
	shr.u64 	%rd6565, %rd6549, 32;
	and.b64  	%rd6566, %rd6565, 255;
	xor.b64  	%rd6567, %rd6566, %rd6564;
	mul.lo.s64 	%rd6568, %rd6567, 1099511628211;
	shr.u64 	%rd6569, %rd6549, 40;
	and.b64  	%rd6570, %rd6569, 255;
	xor.b64  	%rd6571, %rd6570, %rd6568;
	mul.lo.s64 	%rd6572, %rd6571, 1099511628211;
	shr.u64 	%rd6573, %rd6549, 48;
	and.b64  	%rd6574, %rd6573, 255;
	xor.b64  	%rd6575, %rd6574, %rd6572;
	mul.lo.s64 	%rd6576, %rd6575, 1099511628211;
	shr.u64 	%rd6577, %rd6549, 56;
	xor.b64  	%rd6578, %rd6577, %rd6576;
	mul.lo.s64 	%rd55226, %rd6578, 1099511628211;
$L__BB8_1631:
	setp.eq.s64 	%p53, %rd55219, %rd55226;
	@%p53 bra 	$L__BB8_1658;
	mov.b64 	%rd55243, 0;
	@%p43 bra 	$L__BB8_1644;
	setp.lt.u64 	%p55, %rd2958, 7;
	mov.b64 	%rd55235, 0;
	mov.u64 	%rd55243, %rd55235;
	@%p55 bra 	$L__BB8_1636;
	and.b64  	%rd2987, %rd2, -8;
	mov.b64 	%rd55235, 0;
	mov.u64 	%rd55233, %rd55235;
$L__BB8_1635:
	.pragma "nounroll";
	shl.b64 	%rd6583, %rd55235, 3;
	add.s64 	%rd6584, %rd55601, %rd6583;
	ld.u64 	%rd6585, [%rd6584];
	mad.lo.s64 	%rd6586, %rd6585, 2654435761, %rd55243;
	shl.b64 	%rd6587, %rd6586, 13;
	add.s64 	%rd6588, %rd6587, %rd6586;
	shr.u64 	%rd6589, %rd6588, 7;
	xor.b64  	%rd6590, %rd6589, %rd6588;
	shl.b64 	%rd6591, %rd6590, 3;
	add.s64 	%rd6592, %rd6591, %rd6590;
	shr.u64 	%rd6593, %rd6592, 17;
	xor.b64  	%rd6594, %rd6593, %rd6592;
	shl.b64 	%rd6595, %rd6594, 5;
	add.s64 	%rd6596, %rd6595, %rd6594;
	ld.u64 	%rd6597, [%rd6584+8];
	mad.lo.s64 	%rd6598, %rd6597, 2654435761, %rd6596;
	shl.b64 	%rd6599, %rd6598, 13;
	add.s64 	%rd6600, %rd6599, %rd6598;
	shr.u64 	%rd6601, %rd6600, 7;
	xor.b64  	%rd6602, %rd6601, %rd6600;
	shl.b64 	%rd6603, %rd6602, 3;
	add.s64 	%rd6604, %rd6603, %rd6602;
	shr.u64 	%rd6605, %rd6604, 17;
	xor.b64  	%rd6606, %rd6605, %rd6604;
	shl.b64 	%rd6607, %rd6606, 5;
	add.s64 	%rd6608, %rd6607, %rd6606;
	ld.u64 	%rd6609, [%rd6584+16];
	mad.lo.s64 	%rd6610, %rd6609, 2654435761, %rd6608;
	shl.b64 	%rd6611, %rd6610, 13;
	add.s64 	%rd6612, %rd6611, %rd6610;
	shr.u64 	%rd6613, %rd6612, 7;
	xor.b64  	%rd6614, %rd6613, %rd6612;
	shl.b64 	%rd6615, %rd6614, 3;
	add.s64 	%rd6616, %rd6615, %rd6614;
	shr.u64 	%rd6617, %rd6616, 17;
	xor.b64  	%rd6618, %rd6617, %rd6616;
	shl.b64 	%rd6619, %rd6618, 5;
	add.s64 	%rd6620, %rd6619, %rd6618;
	ld.u64 	%rd6621, [%rd6584+24];
	mad.lo.s64 	%rd6622, %rd6621, 2654435761, %rd6620;
	shl.b64 	%rd6623, %rd6622, 13;
	add.s64 	%rd6624, %rd6623, %rd6622;
	shr.u64 	%rd6625, %rd6624, 7;
	xor.b64  	%rd6626, %rd6625, %rd6624;
	shl.b64 	%rd6627, %rd6626, 3;
	add.s64 	%rd6628, %rd6627, %rd6626;
	shr.u64 	%rd6629, %rd6628, 17;
	xor.b64  	%rd6630, %rd6629, %rd6628;
	shl.b64 	%rd6631, %rd6630, 5;
	add.s64 	%rd6632, %rd6631, %rd6630;
	ld.u64 	%rd6633, [%rd6584+32];
	mad.lo.s64 	%rd6634, %rd6633, 2654435761, %rd6632;
	shl.b64 	%rd6635, %rd6634, 13;
	add.s64 	%rd6636, %rd6635, %rd6634;
	shr.u64 	%rd6637, %rd6636, 7;
	xor.b64  	%rd6638, %rd6637, %rd6636;
	shl.b64 	%rd6639, %rd6638, 3;
	add.s64 	%rd6640, %rd6639, %rd6638;
	shr.u64 	%rd6641, %rd6640, 17;
	xor.b64  	%rd6642, %rd6641, %rd6640;
	shl.b64 	%rd6643, %rd6642, 5;
	add.s64 	%rd6644, %rd6643, %rd6642;
	ld.u64 	%rd6645, [%rd6584+40];
	mad.lo.s64 	%rd6646, %rd6645, 2654435761, %rd6644;
	shl.b64 	%rd6647, %rd6646, 13;
	add.s64 	%rd6648, %rd6647, %rd6646;
	shr.u64 	%rd6649, %rd6648, 7;
	xor.b64  	%rd6650, %rd6649, %rd6648;
	shl.b64 	%rd6651, %rd6650, 3;
	add.s64 	%rd6652, %rd6651, %rd6650;
	shr.u64 	%rd6653, %rd6652, 17;
	xor.b64  	%rd6654, %rd6653, %rd6652;
	shl.b64 	%rd6655, %rd6654, 5;
	add.s64 	%rd6656, %rd6655, %rd6654;
	ld.u64 	%rd6657, [%rd6584+48];
	mad.lo.s64 	%rd6658, %rd6657, 2654435761, %rd6656;
	shl.b64 	%rd6659, %rd6658, 13;
	add.s64 	%rd6660, %rd6659, %rd6658;
	shr.u64 	%rd6661, %rd6660, 7;
	xor.b64  	%rd6662, %rd6661, %rd6660;
	shl.b64 	%rd6663, %rd6662, 3;
	add.s64 	%rd6664, %rd6663, %rd6662;
	shr.u64 	%rd6665, %rd6664, 17;
	xor.b64  	%rd6666, %rd6665, %rd6664;
	shl.b64 	%rd6667, %rd6666, 5;
	add.s64 	%rd6668, %rd6667, %rd6666;
	ld.u64 	%rd6669, [%rd6584+56];
	mad.lo.s64 	%rd6670, %rd6669, 2654435761, %rd6668;
	shl.b64 	%rd6671, %rd6670, 13;
	add.s64 	%rd6672, %rd6671, %rd6670;
	shr.u64 	%rd6673, %rd6672, 7;
	xor.b64  	%rd6674, %rd6673, %rd6672;
	shl.b64 	%rd6675, %rd6674, 3;
	add.s64 	%rd6676, %rd6675, %rd6674;
	shr.u64 	%rd6677, %rd6676, 17;
	xor.b64  	%rd6678, %rd6677, %rd6676;
	shl.b64 	%rd6679, %rd6678, 5;
	add.s64 	%rd55243, %rd6679, %rd6678;
	add.s64 	%rd55235, %rd55235, 8;
	add.s64 	%rd55233, %rd55233, 8;
	setp.ne.s64 	%p56, %rd55233, %rd2987;
	@%p56 bra 	$L__BB8_1635;
$L__BB8_1636:
	setp.eq.s64 	%p57, %rd2959, 0;
	@%p57 bra 	$L__BB8_1644;
	setp.lt.u64 	%p58, %rd2960, 3;
	@%p58 bra 	$L__BB8_1639;
	shl.b64 	%rd6681, %rd55235, 3;
	add.s64 	%rd6682, %rd55601, %rd6681;
	ld.u64 	%rd6683, [%rd6682];
	mad.lo.s64 	%rd6684, %rd6683, 2654435761, %rd55243;
	shl.b64 	%rd6685, %rd6684, 13;
	add.s64 	%rd6686, %rd6685, %rd6684;
	shr.u64 	%rd6687, %rd6686, 7;
	xor.b64  	%rd6688, %rd6687, %rd6686;
	shl.b64 	%rd6689, %rd6688, 3;
	add.s64 	%rd6690, %rd6689, %rd6688;
	shr.u64 	%rd6691, %rd6690, 17;
	xor.b64  	%rd6692, %rd6691, %rd6690;
	shl.b64 	%rd6693, %rd6692, 5;
	add.s64 	%rd6694, %rd6693, %rd6692;
	ld.u64 	%rd6695, [%rd6682+8];
	mad.lo.s64 	%rd6696, %rd6695, 2654435761, %rd6694;
	shl.b64 	%rd6697, %rd6696, 13;
	add.s64 	%rd6698, %rd6697, %rd6696;
	shr.u64 	%rd6699, %rd6698, 7;
	xor.b64  	%rd6700, %rd6699, %rd6698;
	shl.b64 	%rd6701, %rd6700, 3;
	add.s64 	%rd6702, %rd6701, %rd6700;
	shr.u64 	%rd6703, %rd6702, 17;
	xor.b64  	%rd6704, %rd6703, %rd6702;
	shl.b64 	%rd6705, %rd6704, 5;
	add.s64 	%rd6706, %rd6705, %rd6704;
	ld.u64 	%rd6707, [%rd6682+16];
	mad.lo.s64 	%rd6708, %rd6707, 2654435761, %rd6706;
	shl.b64 	%rd6709, %rd6708, 13;
	add.s64 	%rd6710, %rd6709, %rd6708;
	shr.u64 	%rd6711, %rd6710, 7;
	xor.b64  	%rd6712, %rd6711, %rd6710;
	shl.b64 	%rd6713, %rd6712, 3;
	add.s64 	%rd6714, %rd6713, %rd6712;
	shr.u64 	%rd6715, %rd6714, 17;
	xor.b64  	%rd6716, %rd6715, %rd6714;
	shl.b64 	%rd6717, %rd6716, 5;
	add.s64 	%rd6718, %rd6717, %rd6716;
	ld.u64 	%rd6719, [%rd6682+24];
	mad.lo.s64 	%rd6720, %rd6719, 2654435761, %rd6718;
	shl.b64 	%rd6721, %rd6720, 13;
	add.s64 	%rd6722, %rd6721, %rd6720;
	shr.u64 	%rd6723, %rd6722, 7;
	xor.b64  	%rd6724, %rd6723, %rd6722;
	shl.b64 	%rd6725, %rd6724, 3;
	add.s64 	%rd6726, %rd6725, %rd6724;
	shr.u64 	%rd6727, %rd6726, 17;
	xor.b64  	%rd6728, %rd6727, %rd6726;
	shl.b64 	%rd6729, %rd6728, 5;
	add.s64 	%rd55243, %rd6729, %rd6728;
	add.s64 	%rd55235, %rd55235, 4;
$L__BB8_1639:
	setp.eq.s64 	%p59, %rd2961, 0;
	@%p59 bra 	$L__BB8_1644;
	setp.eq.s64 	%p60, %rd2962, 0;
	@%p60 bra 	$L__BB8_1642;
	shl.b64 	%rd6731, %rd55235, 3;
	add.s64 	%rd6732, %rd55601, %rd6731;
	ld.u64 	%rd6733, [%rd6732];
	mad.lo.s64 	%rd6734, %rd6733, 2654435761, %rd55243;
	shl.b64 	%rd6735, %rd6734, 13;
	add.s64 	%rd6736, %rd6735, %rd6734;
	shr.u64 	%rd6737, %rd6736, 7;
	xor.b64  	%rd6738, %rd6737, %rd6736;
	shl.b64 	%rd6739, %rd6738, 3;
	add.s64 	%rd6740, %rd6739, %rd6738;
	shr.u64 	%rd6741, %rd6740, 17;
	xor.b64  	%rd6742, %rd6741, %rd6740;
	shl.b64 	%rd6743, %rd6742, 5;
	add.s64 	%rd6744, %rd6743, %rd6742;
	ld.u64 	%rd6745, [%rd6732+8];
	mad.lo.s64 	%rd6746, %rd6745, 2654435761, %rd6744;
	shl.b64 	%rd6747, %rd6746, 13;
	add.s64 	%rd6748, %rd6747, %rd6746;
	shr.u64 	%rd6749, %rd6748, 7;
	xor.b64  	%rd6750, %rd6749, %rd6748;
	shl.b64 	%rd6751, %rd6750, 3;
	add.s64 	%rd6752, %rd6751, %rd6750;
	shr.u64 	%rd6753, %rd6752, 17;
	xor.b64  	%rd6754, %rd6753, %rd6752;
	shl.b64 	%rd6755, %rd6754, 5;
	add.s64 	%rd55243, %rd6755, %rd6754;
	add.s64 	%rd55235, %rd55235, 2;
$L__BB8_1642:
	and.b64  	%rd6756, %rd2, 1;
	setp.eq.b64 	%p61, %rd6756, 1;
	not.pred 	%p62, %p61;
	@%p62 bra 	$L__BB8_1644;
	shl.b64 	%rd6757, %rd55235, 3;
	add.s64 	%rd6758, %rd55601, %rd6757;
	ld.u64 	%rd6759, [%rd6758];
	mad.lo.s64 	%rd6760, %rd6759, 2654435761, %rd55243;
	shl.b64 	%rd6761, %rd6760, 13;
	add.s64 	%rd6762, %rd6761, %rd6760;
	shr.u64 	%rd6763, %rd6762, 7;
	xor.b64  	%rd6764, %rd6763, %rd6762;
	shl.b64 	%rd6765, %rd6764, 3;
	add.s64 	%rd6766, %rd6765, %rd6764;
	shr.u64 	%rd6767, %rd6766, 17;
	xor.b64  	%rd6768, %rd6767, %rd6766;
	shl.b64 	%rd6769, %rd6768, 5;
	add.s64 	%rd55243, %rd6769, %rd6768;
$L__BB8_1644:
	mov.b64 	%rd55256, 0;
	@%p43 bra 	$L__BB8_1656;
	setp.lt.u64 	%p64, %rd2958, 7;
	mov.b64 	%rd55248, 0;
	mov.u64 	%rd55256, %rd55248;
	@%p64 bra 	$L__BB8_1648;
	and.b64  	%rd3013, %rd2, -8;
	mov.b64 	%rd55248, 0;
	mov.u64 	%rd55246, %rd55248;
$L__BB8_1647:
	.pragma "nounroll";
	shl.b64 	%rd6774, %rd55248, 3;
	add.s64 	%rd6775, %rd2950, %rd6774;
	ld.u64 	%rd6776, [%rd6775];
	mad.lo.s64 	%rd6777, %rd6776, 2654435761, %rd55256;
	shl.b64 	%rd6778, %rd6777, 13;
	add.s64 	%rd6779, %rd6778, %rd6777;
	shr.u64 	%rd6780, %rd6779, 7;
	xor.b64  	%rd6781, %rd6780, %rd6779;
	shl.b64 	%rd6782, %rd6781, 3;
	add.s64 	%rd6783, %rd6782, %rd6781;
	shr.u64 	%rd6784, %rd6783, 17;
	xor.b64  	%rd6785, %rd6784, %rd6783;
	shl.b64 	%rd6786, %rd6785, 5;
	add.s64 	%rd6787, %rd6786, %rd6785;
	ld.u64 	%rd6788, [%rd6775+8];
	mad.lo.s64 	%rd6789, %rd6788, 2654435761, %rd6787;
	shl.b64 	%rd6790, %rd6789, 13;
	add.s64 	%rd6791, %rd6790, %rd6789;
	shr.u64 	%rd6792, %rd6791, 7;
	xor.b64  	%rd6793, %rd6792, %rd6791;
	shl.b64 	%rd6794, %rd6793, 3;
	add.s64 	%rd6795, %rd6794, %rd6793;
	shr.u64 	%rd6796, %rd6795, 17;
	xor.b64  	%rd6797, %rd6796, %rd6795;
	shl.b64 	%rd6798, %rd6797, 5;
	add.s64 	%rd6799, %rd6798, %rd6797;
	ld.u64 	%rd6800, [%rd6775+16];
	mad.lo.s64 	%rd6801, %rd6800, 2654435761, %rd6799;
	shl.b64 	%rd6802, %rd6801, 13;
	add.s64 	%rd6803, %rd6802, %rd6801;
	shr.u64 	%rd6804, %rd6803, 7;
	xor.b64  	%rd6805, %rd6804, %rd6803;
	shl.b64 	%rd6806, %rd6805, 3;
	add.s64 	%rd6807, %rd6806, %rd6805;
	shr.u64 	%rd6808, %rd6807, 17;
	xor.b64  	%rd6809, %rd6808, %rd6807;
	shl.b64 	%rd6810, %rd6809, 5;
	add.s64 	%rd6811, %rd6810, %rd6809;
	ld.u64 	%rd6812, [%rd6775+24];
	mad.lo.s64 	%rd6813, %rd6812, 2654435761, %rd6811;
	shl.b64 	%rd6814, %rd6813, 13;
	add.s64 	%rd6815, %rd6814, %rd6813;
	shr.u64 	%rd6816, %rd6815, 7;
	xor.b64  	%rd6817, %rd6816, %rd6815;
	shl.b64 	%rd6818, %rd6817, 3;
	add.s64 	%rd6819, %rd6818, %rd6817;
	shr.u64 	%rd6820, %rd6819, 17;
	xor.b64  	%rd6821, %rd6820, %rd6819;
	shl.b64 	%rd6822, %rd6821, 5;
	add.s64 	%rd6823, %rd6822, %rd6821;
	ld.u64 	%rd6824, [%rd6775+32];
	mad.lo.s64 	%rd6825, %rd6824, 2654435761, %rd6823;
	shl.b64 	%rd6826, %rd6825, 13;
	add.s64 	%rd6827, %rd6826, %rd6825;
	shr.u64 	%rd6828, %rd6827, 7;
	xor.b64  	%rd6829, %rd6828, %rd6827;
	shl.b64 	%rd6830, %rd6829, 3;
	add.s64 	%rd6831, %rd6830, %rd6829;
	shr.u64 	%rd6832, %rd6831, 17;
	xor.b64  	%rd6833, %rd6832, %rd6831;
	shl.b64 	%rd6834, %rd6833, 5;
	add.s64 	%rd6835, %rd6834, %rd6833;
	ld.u64 	%rd6836, [%rd6775+40];
	mad.lo.s64 	%rd6837, %rd6836, 2654435761, %rd6835;
	shl.b64 	%rd6838, %rd6837, 13;
	add.s64 	%rd6839, %rd6838, %rd6837;
	shr.u64 	%rd6840, %rd6839, 7;
	xor.b64  	%rd6841, %rd6840, %rd6839;
	shl.b64 	%rd6842, %rd6841, 3;
	add.s64 	%rd6843, %rd6842, %rd6841;
	shr.u64 	%rd6844, %rd6843, 17;
	xor.b64  	%rd6845, %rd6844, %rd6843;
	shl.b64 	%rd6846, %rd6845, 5;
	add.s64 	%rd6847, %rd6846, %rd6845;
	ld.u64 	%rd6848, [%rd6775+48];
	mad.lo.s64 	%rd6849, %rd6848, 2654435761, %rd6847;
	shl.b64 	%rd6850, %rd6849, 13;
	add.s64 	%rd6851, %rd6850, %rd6849;
	shr.u64 	%rd6852, %rd6851, 7;
	xor.b64  	%rd6853, %rd6852, %rd6851;
	shl.b64 	%rd6854, %rd6853, 3;
	add.s64 	%rd6855, %rd6854, %rd6853;
	shr.u64 	%rd6856, %rd6855, 17;
	xor.b64  	%rd6857, %rd6856, %rd6855;
	shl.b64 	%rd6858, %rd6857, 5;
	add.s64 	%rd6859, %rd6858, %rd6857;
	ld.u64 	%rd6860, [%rd6775+56];
	mad.lo.s64 	%rd6861, %rd6860, 2654435761, %rd6859;
	shl.b64 	%rd6862, %rd6861, 13;
	add.s64 	%rd6863, %rd6862, %rd6861;
	shr.u64 	%rd6864, %rd6863, 7;
	xor.b64  	%rd6865, %rd6864, %rd6863;
	shl.b64 	%rd6866, %rd6865, 3;
	add.s64 	%rd6867, %rd6866, %rd6865;
	shr.u64 	%rd6868, %rd6867, 17;
	xor.b64  	%rd6869, %rd6868, %rd6867;
	shl.b64 	%rd6870, %rd6869, 5;
	add.s64 	%rd55256, %rd6870, %rd6869;
	add.s64 	%rd55248, %rd55248, 8;
	add.s64 	%rd55246, %rd55246, 8;
	setp.ne.s64 	%p65, %rd55246, %rd3013;
	@%p65 bra 	$L__BB8_1647;
$L__BB8_1648:
	setp.eq.s64 	%p66, %rd2959, 0;
	@%p66 bra 	$L__BB8_1656;
	setp.lt.u64 	%p67, %rd2960, 3;
	@%p67 bra 	$L__BB8_1651;
	shl.b64 	%rd6872, %rd55248, 3;
	add.s64 	%rd6873, %rd2950, %rd6872;
	ld.u64 	%rd6874, [%rd6873];
	mad.lo.s64 	%rd6875, %rd6874, 2654435761, %rd55256;
	shl.b64 	%rd6876, %rd6875, 13;
	add.s64 	%rd6877, %rd6876, %rd6875;
	shr.u64 	%rd6878, %rd6877, 7;
	xor.b64  	%rd6879, %rd6878, %rd6877;
	shl.b64 	%rd6880, %rd6879, 3;
	add.s64 	%rd6881, %rd6880, %rd6879;
	shr.u64 	%rd6882, %rd6881, 17;
	xor.b64  	%rd6883, %rd6882, %rd6881;
	shl.b64 	%rd6884, %rd6883, 5;
	add.s64 	%rd6885, %rd6884, %rd6883;
	ld.u64 	%rd6886, [%rd6873+8];
	mad.lo.s64 	%rd6887, %rd6886, 2654435761, %rd6885;
	shl.b64 	%rd6888, %rd6887, 13;
	add.s64 	%rd6889, %rd6888, %rd6887;
	shr.u64 	%rd6890, %rd6889, 7;
	xor.b64  	%rd6891, %rd6890, %rd6889;
	shl.b64 	%rd6892, %rd6891, 3;
	add.s64 	%rd6893, %rd6892, %rd6891;
	shr.u64 	%rd6894, %rd6893, 17;
	xor.b64  	%rd6895, %rd6894, %rd6893;
	shl.b64 	%rd6896, %rd6895, 5;
	add.s64 	%rd6897, %rd6896, %rd6895;
	ld.u64 	%rd6898, [%rd6873+16];
	mad.lo.s64 	%rd6899, %rd6898, 2654435761, %rd6897;
	shl.b64 	%rd6900, %rd6899, 13;
	add.s64 	%rd6901, %rd6900, %rd6899;
	shr.u64 	%rd6902, %rd6901, 7;
	xor.b64  	%rd6903, %rd6902, %rd6901;
	shl.b64 	%rd6904, %rd6903, 3;
	add.s64 	%rd6905, %rd6904, %rd6903;
	shr.u64 	%rd6906, %rd6905, 17;
	xor.b64  	%rd6907, %rd6906, %rd6905;
	shl.b64 	%rd6908, %rd6907, 5;
	add.s64 	%rd6909, %rd6908, %rd6907;
	ld.u64 	%rd6910, [%rd6873+24];
	mad.lo.s64 	%rd6911, %rd6910, 2654435761, %rd6909;
	shl.b64 	%rd6912, %rd6911, 13;
	add.s64 	%rd6913, %rd6912, %rd6911;
	shr.u64 	%rd6914, %rd6913, 7;
	xor.b64  	%rd6915, %rd6914, %rd6913;
	shl.b64 	%rd6916, %rd6915, 3;
	add.s64 	%rd6917, %rd6916, %rd6915;
	shr.u64 	%rd6918, %rd6917, 17;
	xor.b64  	%rd6919, %rd6918, %rd6917;
	shl.b64 	%rd6920, %rd6919, 5;
	add.s64 	%rd55256, %rd6920, %rd6919;
	add.s64 	%rd55248, %rd55248, 4;
$L__BB8_1651:
	setp.eq.s64 	%p68, %rd2961, 0;
	@%p68 bra 	$L__BB8_1656;
	setp.eq.s64 	%p69, %rd2962, 0;
	@%p69 bra 	$L__BB8_1654;
	shl.b64 	%rd6922, %rd55248, 3;
	add.s64 	%rd6923, %rd2950, %rd6922;
	ld.u64 	%rd6924, [%rd6923];
	mad.lo.s64 	%rd6925, %rd6924, 2654435761, %rd55256;
	shl.b64 	%rd6926, %rd6925, 13;
	add.s64 	%rd6927, %rd6926, %rd6925;
	shr.u64 	%rd6928, %rd6927, 7;
	xor.b64  	%rd6929, %rd6928, %rd6927;
	shl.b64 	%rd6930, %rd6929, 3;
	add.s64 	%rd6931, %rd6930, %rd6929;
	shr.u64 	%rd6932, %rd6931, 17;
	xor.b64  	%rd6933, %rd6932, %rd6931;
	shl.b64 	%rd6934, %rd6933, 5;
	add.s64 	%rd6935, %rd6934, %rd6933;
	ld.u64 	%rd6936, [%rd6923+8];
	mad.lo.s64 	%rd6937, %rd6936, 2654435761, %rd6935;
	shl.b64 	%rd6938, %rd6937, 13;
	add.s64 	%rd6939, %rd6938, %rd6937;
	shr.u64 	%rd6940, %rd6939, 7;
	xor.b64  	%rd6941, %rd6940, %rd6939;
	shl.b64 	%rd6942, %rd6941, 3;
	add.s64 	%rd6943, %rd6942, %rd6941;
	shr.u64 	%rd6944, %rd6943, 17;
	xor.b64  	%rd6945, %rd6944, %rd6943;
	shl.b64 	%rd6946, %rd6945, 5;
	add.s64 	%rd55256, %rd6946, %rd6945;
	add.s64 	%rd55248, %rd55248, 2;
$L__BB8_1654:
	and.b64  	%rd6947, %rd2, 1;
	setp.eq.b64 	%p70, %rd6947, 1;
	not.pred 	%p71, %p70;
	@%p71 bra 	$L__BB8_1656;
	shl.b64 	%rd6948, %rd55248, 3;
	add.s64 	%rd6949, %rd2950, %rd6948;
	ld.u64 	%rd6950, [%rd6949];
	mad.lo.s64 	%rd6951, %rd6950, 2654435761, %rd55256;
	shl.b64 	%rd6952, %rd6951, 13;
	add.s64 	%rd6953, %rd6952, %rd6951;
	shr.u64 	%rd6954, %rd6953, 7;
	xor.b64  	%rd6955, %rd6954, %rd6953;
	shl.b64 	%rd6956, %rd6955, 3;
	add.s64 	%rd6957, %rd6956, %rd6955;
	shr.u64 	%rd6958, %rd6957, 17;
	xor.b64  	%rd6959, %rd6958, %rd6957;
	shl.b64 	%rd6960, %rd6959, 5;
	add.s64 	%rd55256, %rd6960, %rd6959;
$L__BB8_1656:
	setp.ge.u64 	%p72, %rd55243, %rd55256;
	mov.u64 	%rd56767, %rd2950;
	mov.u64 	%rd55258, %rd55601;
	@%p72 bra 	$L__BB8_1662;
$L__BB8_1657:
	mov.u64 	%rd56767, %rd2950;
	mov.u64 	%rd55258, %rd2950;
	bra.uni 	$L__BB8_1662;
$L__BB8_1658:
	setp.eq.s32 	%p73, %r1, 0;
	mov.u64 	%rd56767, %rd2950;
	mov.u64 	%rd55258, %rd55601;
	@%p73 bra 	$L__BB8_1662;
	mov.b64 	%rd55230, 0;
$L__BB8_1660:
	shl.b64 	%rd6962, %rd55230, 3;
	add.s64 	%rd6963, %rd55601, %rd6962;
	ld.u64 	%rd2989, [%rd6963];
	add.s64 	%rd6964, %rd2950, %rd6962;
	ld.u64 	%rd2990, [%rd6964];
	setp.lt.u64 	%p74, %rd2989, %rd2990;
	@%p74 bra 	$L__BB8_1657;
	setp.le.u64 	%p75, %rd2989, %rd2990;
	add.s64 	%rd55230, %rd55230, 1;
	setp.lt.u64 	%p76, %rd55230, %rd2957;
	and.pred  	%p77, %p75, %p76;
	mov.u64 	%rd56767, %rd2950;
	mov.u64 	%rd55258, %rd55601;
	@%p77 bra 	$L__BB8_1660;
$L__BB8_1662:
	add.s32 	%r187, %r111, 2;
	setp.ge.u32 	%p78, %r187, %r49;
	mov.u64 	%rd56766, %rd55258;
	@%p78 bra 	$L__BB8_1706;
	setp.eq.s64 	%p79, %rd2, 0;
	mov.b64 	%rd55262, -3750763034362895579;
	@%p79 bra 	$L__BB8_1669;
	setp.eq.s64 	%p80, %rd2958, 0;
	mov.b64 	%rd55262, -3750763034362895579;
	mov.b64 	%rd55263, 0;
	@%p80 bra 	$L__BB8_1667;
	and.b64  	%rd3037, %rd2, -2;
	mov.b64 	%rd55262, -3750763034362895579;
	mov.b64 	%rd55263, 0;
	mov.u64 	%rd55261, %rd55263;
$L__BB8_1666:
	shl.b64 	%rd6972, %rd55263, 3;
	add.s64 	%rd6973, %rd55258, %rd6972;
	ld.u64 	%rd6974, [%rd6973];
	and.b64  	%rd6975, %rd6974, 255;
	xor.b64  	%rd6976, %rd6975, %rd55262;
	mul.lo.s64 	%rd6977, %rd6976, 1099511628211;
	shr.u64 	%rd6978, %rd6974, 8;
	and.b64  	%rd6979, %rd6978, 255;
	xor.b64  	%rd6980, %rd6979, %rd6977;
	mul.lo.s64 	%rd6981, %rd6980, 1099511628211;
	shr.u64 	%rd6982, %rd6974, 16;
	and.b64  	%rd6983, %rd6982, 255;
	xor.b64  	%rd6984, %rd6983, %rd6981;
	mul.lo.s64 	%rd6985, %rd6984, 1099511628211;
	shr.u64 	%rd6986, %rd6974, 24;
	and.b64  	%rd6987, %rd6986, 255;
	xor.b64  	%rd6988, %rd6987, %rd6985;
	mul.lo.s64 	%rd6989, %rd6988, 1099511628211;
	shr.u64 	%rd6990, %rd6974, 32;
	and.b64  	%rd6991, %rd6990, 255;
	xor.b64  	%rd6992, %rd6991, %rd6989;
	mul.lo.s64 	%rd6993, %rd6992, 1099511628211;
	shr.u64 	%rd6994, %rd6974, 40;
	and.b64  	%rd6995, %rd6994, 255;
	xor.b64  	%rd6996, %rd6995, %rd6993;
	mul.lo.s64 	%rd6997, %rd6996, 1099511628211;
	shr.u64 	%rd6998, %rd6974, 48;
	and.b64  	%rd6999, %rd6998, 255;
	xor.b64  	%rd7000, %rd6999, %rd6997;
	mul.lo.s64 	%rd7001, %rd7000, 1099511628211;
	shr.u64 	%rd7002, %rd6974, 56;
	xor.b64  	%rd7003, %rd7002, %rd7001;
	mul.lo.s64 	%rd7004, %rd7003, 1099511628211;
	ld.u64 	%rd7005, [%rd6973+8];
	and.b64  	%rd7006, %rd7005, 255;
	xor.b64  	%rd7007, %rd7006, %rd7004;
	mul.lo.s64 	%rd7008, %rd7007, 1099511628211;
	shr.u64 	%rd7009, %rd7005, 8;
	and.b64  	%rd7010, %rd7009, 255;
	xor.b64  	%rd7011, %rd7010, %rd7008;
	mul.lo.s64 	%rd7012, %rd7011, 1099511628211;
	shr.u64 	%rd7013, %rd7005, 16;
	and.b64  	%rd7014, %rd7013, 255;
	xor.b64  	%rd7015, %rd7014, %rd7012;
	mul.lo.s64 	%rd7016, %rd7015, 1099511628211;
	shr.u64 	%rd7017, %rd7005, 24;
	and.b64  	%rd7018, %rd7017, 255;
	xor.b64  	%rd7019, %rd7018, %rd7016;
	mul.lo.s64 	%rd7020, %rd7019, 1099511628211;
	shr.u64 	%rd7021, %rd7005, 32;
	and.b64  	%rd7022, %rd7021, 255;
	xor.b64  	%rd7023, %rd7022, %rd7020;
	mul.lo.s64 	%rd7024, %rd7023, 1099511628211;
	shr.u64 	%rd7025, %rd7005, 40;
	and.b64  	%rd7026, %rd7025, 255;
	xor.b64  	%rd7027, %rd7026, %rd7024;
	mul.lo.s64 	%rd7028, %rd7027, 1099511628211;
	shr.u64 	%rd7029, %rd7005, 48;
	and.b64  	%rd7030, %rd7029, 255;
	xor.b64  	%rd7031, %rd7030, %rd7028;
	mul.lo.s64 	%rd7032, %rd7031, 1099511628211;
	shr.u64 	%rd7033, %rd7005, 56;
	xor.b64  	%rd7034, %rd7033, %rd7032;
	mul.lo.s64 	%rd55262, %rd7034, 1099511628211;
	add.s64 	%rd55263, %rd55263, 2;
	add.s64 	%rd55261, %rd55261, 2;
	setp.ne.s64 	%p81, %rd55261, %rd3037;
	@%p81 bra 	$L__BB8_1666;
$L__BB8_1667:
	and.b64  	%rd7035, %rd2, 1;
	setp.eq.b64 	%p82, %rd7035, 1;
	not.pred 	%p83, %p82;
	@%p83 bra 	$L__BB8_1669;
	shl.b64 	%rd7036, %rd55263, 3;
	add.s64 	%rd7037, %rd55258, %rd7036;
	ld.u64 	%rd7038, [%rd7037];
	and.b64  	%rd7039, %rd7038, 255;
	xor.b64  	%rd7040, %rd7039, %rd55262;
	mul.lo.s64 	%rd7041, %rd7040, 1099511628211;
	shr.u64 	%rd7042, %rd7038, 8;
	and.b64  	%rd7043, %rd7042, 255;
	xor.b64  	%rd7044, %rd7043, %rd7041;
	mul.lo.s64 	%rd7045, %rd7044, 1099511628211;
	shr.u64 	%rd7046, %rd7038, 16;
	and.b64  	%rd7047, %rd7046, 255;
	xor.b64  	%rd7048, %rd7047, %rd7045;
	mul.lo.s64 	%rd7049, %rd7048, 1099511628211;
	shr.u64 	%rd7050, %rd7038, 24;
	and.b64  	%rd7051, %rd7050, 255;
	xor.b64  	%rd7052, %rd7051, %rd7049;
	mul.lo.s64 	%rd7053, %rd7052, 1099511628211;
	shr.u64 	%rd7054, %rd7038, 32;
	and.b64  	%rd7055, %rd7054, 255;
	xor.b64  	%rd7056, %rd7055, %rd7053;
	mul.lo.s64 	%rd7057, %rd7056, 1099511628211;
	shr.u64 	%rd7058, %rd7038, 40;
	and.b64  	%rd7059, %rd7058, 255;
	xor.b64  	%rd7060, %rd7059, %rd7057;
	mul.lo.s64 	%rd7061, %rd7060, 1099511628211;
	shr.u64 	%rd7062, %rd7038, 48;
	and.b64  	%rd7063, %rd7062, 255;
	xor.b64  	%rd7064, %rd7063, %rd7061;
	mul.lo.s64 	%rd7065, %rd7064, 1099511628211;
	shr.u64 	%rd7066, %rd7038, 56;
	xor.b64  	%rd7067, %rd7066, %rd7065;
	mul.lo.s64 	%rd55262, %rd7067, 1099511628211;
$L__BB8_1669:
	mov.b64 	%rd55269, -3750763034362895579;
	@%p79 bra 	$L__BB8_1675;
	setp.eq.s64 	%p85, %rd2958, 0;
	mov.b64 	%rd55269, -3750763034362895579;
	mov.b64 	%rd55270, 0;
	@%p85 bra 	$L__BB8_1673;
	and.b64  	%rd3049, %rd2, -2;
	mov.b64 	%rd55269, -3750763034362895579;
	mov.b64 	%rd55270, 0;
	mov.u64 	%rd55268, %rd55270;
$L__BB8_1672:
	shl.b64 	%rd7074, %rd55270, 3;
	add.s64 	%rd7075, %rd2951, %rd7074;
	ld.u64 	%rd7076, [%rd7075];
	and.b64  	%rd7077, %rd7076, 255;
	xor.b64  	%rd7078, %rd7077, %rd55269;
	mul.lo.s64 	%rd7079, %rd7078, 1099511628211;
	shr.u64 	%rd7080, %rd7076, 8;
	and.b64  	%rd7081, %rd7080, 255;
	xor.b64  	%rd7082, %rd7081, %rd7079;
	mul.lo.s64 	%rd7083, %rd7082, 1099511628211;
	shr.u64 	%rd7084, %rd7076, 16;
	and.b64  	%rd7085, %rd7084, 255;
	xor.b64  	%rd7086, %rd7085, %rd7083;
	mul.lo.s64 	%rd7087, %rd7086, 1099511628211;
	shr.u64 	%rd7088, %rd7076, 24;
	and.b64  	%rd7089, %rd7088, 255;
	xor.b64  	%rd7090, %rd7089, %rd7087;
	mul.lo.s64 	%rd7091, %rd7090, 1099511628211;
	shr.u64 	%rd7092, %rd7076, 32;
	and.b64  	%rd7093, %rd7092, 255;
	xor.b64  	%rd7094, %rd7093, %rd7091;
	mul.lo.s64 	%rd7095, %rd7094, 1099511628211;
	shr.u64 	%rd7096, %rd7076, 40;
	and.b64  	%rd7097, %rd7096, 255;
	xor.b64  	%rd7098, %rd7097, %rd7095;
	mul.lo.s64 	%rd7099, %rd7098, 1099511628211;
	shr.u64 	%rd7100, %rd7076, 48;
	and.b64  	%rd7101, %rd7100, 255;
	xor.b64  	%rd7102, %rd7101, %rd7099;
	mul.lo.s64 	%rd7103, %rd7102, 1099511628211;
	shr.u64 	%rd7104, %rd7076, 56;
	xor.b64  	%rd7105, %rd7104, %rd7103;
	mul.lo.s64 	%rd7106, %rd7105, 1099511628211;
	ld.u64 	%rd7107, [%rd7075+8];
	and.b64  	%rd7108, %rd7107, 255;
	xor.b64  	%rd7109, %rd7108, %rd7106;
	mul.lo.s64 	%rd7110, %rd7109, 1099511628211;
	shr.u64 	%rd7111, %rd7107, 8;
	and.b64  	%rd7112, %rd7111, 255;
	xor.b64  	%rd7113, %rd7112, %rd7110;
	mul.lo.s64 	%rd7114, %rd7113, 1099511628211;
	shr.u64 	%rd7115, %rd7107, 16;
	and.b64  	%rd7116, %rd7115, 255;
	xor.b64  	%rd7117, %rd7116, %rd7114;
	mul.lo.s64 	%rd7118, %rd7117, 1099511628211;
	shr.u64 	%rd7119, %rd7107, 24;
	and.b64  	%rd7120, %rd7119, 255;
	xor.b64  	%rd7121, %rd7120, %rd7118;
	mul.lo.s64 	%rd7122, %rd7121, 1099511628211;
	shr.u64 	%rd7123, %rd7107, 32;
	and.b64  	%rd7124, %rd7123, 255;
	xor.b64  	%rd7125, %rd7124, %rd7122;
	mul.lo.s64 	%rd7126, %rd7125, 1099511628211;
	shr.u64 	%rd7127, %rd7107, 40;
	and.b64  	%rd7128, %rd7127, 255;
	xor.b64  	%rd7129, %rd7128, %rd7126;
	mul.lo.s64 	%rd7130, %rd7129, 1099511628211;
	shr.u64 	%rd7131, %rd7107, 48;
	and.b64  	%rd7132, %rd7131, 255;
	xor.b64  	%rd7133, %rd7132, %rd7130;
	mul.lo.s64 	%rd7134, %rd7133, 1099511628211;
	shr.u64 	%rd7135, %rd7107, 56;
	xor.b64  	%rd7136, %rd7135, %rd7134;
	mul.lo.s64 	%rd55269, %rd7136, 1099511628211;
	add.s64 	%rd55270, %rd55270, 2;
	add.s64 	%rd55268, %rd55268, 2;
	setp.ne.s64 	%p86, %rd55268, %rd3049;
	@%p86 bra 	$L__BB8_1672;
$L__BB8_1673:
	and.b64  	%rd7137, %rd2, 1;
	setp.eq.b64 	%p87, %rd7137, 1;
	not.pred 	%p88, %p87;
	@%p88 bra 	$L__BB8_1675;
	shl.b64 	%rd7138, %rd55270, 3;
	add.s64 	%rd7139, %rd2951, %rd7138;
	ld.u64 	%rd7140, [%rd7139];
	and.b64  	%rd7141, %rd7140, 255;
	xor.b64  	%rd7142, %rd7141, %rd55269;
	mul.lo.s64 	%rd7143, %rd7142, 1099511628211;
	shr.u64 	%rd7144, %rd7140, 8;
	and.b64  	%rd7145, %rd7144, 255;
	xor.b64  	%rd7146, %rd7145, %rd7143;
	mul.lo.s64 	%rd7147, %rd7146, 1099511628211;
	shr.u64 	%rd7148, %rd7140, 16;
	and.b64  	%rd7149, %rd7148, 255;
	xor.b64  	%rd7150, %rd7149, %rd7147;
	mul.lo.s64 	%rd7151, %rd7150, 1099511628211;
	shr.u64 	%rd7152, %rd7140, 24;
	and.b64  	%rd7153, %rd7152, 255;
	xor.b64  	%rd7154, %rd7153, %rd7151;
	mul.lo.s64 	%rd7155, %rd7154, 1099511628211;
	shr.u64 	%rd7156, %rd7140, 32;
	and.b64  	%rd7157, %rd7156, 255;
	xor.b64  	%rd7158, %rd7157, %rd7155;
	mul.lo.s64 	%rd7159, %rd7158, 1099511628211;
	shr.u64 	%rd7160, %rd7140, 40;
	and.b64  	%rd7161, %rd7160, 255;
	xor.b64  	%rd7162, %rd7161, %rd7159;
	mul.lo.s64 	%rd7163, %rd7162, 1099511628211;
	shr.u64 	%rd7164, %rd7140, 48;
	and.b64  	%rd7165, %rd7164, 255;
	xor.b64  	%rd7166, %rd7165, %rd7163;
	mul.lo.s64 	%rd7167, %rd7166, 1099511628211;
	shr.u64 	%rd7168, %rd7140, 56;
	xor.b64  	%rd7169, %rd7168, %rd7167;
	mul.lo.s64 	%rd55269, %rd7169, 1099511628211;
$L__BB8_1675:
	setp.eq.s64 	%p89, %rd55262, %rd55269;
	@%p89 bra 	$L__BB8_1702;
	mov.b64 	%rd55285, 0;
	@%p79 bra 	$L__BB8_1688;
	setp.lt.u64 	%p91, %rd2958, 7;
	mov.b64 	%rd55277, 0;
	mov.u64 	%rd55285, %rd55277;
	@%p91 bra 	$L__BB8_1680;
	and.b64  	%rd3061, %rd2, -8;
	mov.b64 	%rd55277, 0;
	mov.u64 	%rd55275, %rd55277;
$L__BB8_1679:
	.pragma "nounroll";
	shl.b64 	%rd7174, %rd55277, 3;
	add.s64 	%rd7175, %rd55258, %rd7174;
	ld.u64 	%rd7176, [%rd7175];
	mad.lo.s64 	%rd7177, %rd7176, 2654435761, %rd55285;
	shl.b64 	%rd7178, %rd7177, 13;
	add.s64 	%rd7179, %rd7178, %rd7177;
	shr.u64 	%rd7180, %rd7179, 7;
	xor.b64  	%rd7181, %rd7180, %rd7179;
	shl.b64 	%rd7182, %rd7181, 3;
	add.s64 	%rd7183, %rd7182, %rd7181;
	shr.u64 	%rd7184, %rd7183, 17;
	xor.b64  	%rd7185, %rd7184, %rd7183;
	shl.b64 	%rd7186, %rd7185, 5;
	add.s64 	%rd7187, %rd7186, %rd7185;
	ld.u64 	%rd7188, [%rd7175+8];
	mad.lo.s64 	%rd7189, %rd7188, 2654435761, %rd7187;
	shl.b64 	%rd7190, %rd7189, 13;
	add.s64 	%rd7191, %rd7190, %rd7189;
	shr.u64 	%rd7192, %rd7191, 7;
	xor.b64  	%rd7193, %rd7192, %rd7191;
	shl.b64 	%rd7194, %rd7193, 3;
	add.s64 	%rd7195, %rd7194, %rd7193;
	shr.u64 	%rd7196, %rd7195, 17;
	xor.b64  	%rd7197, %rd7196, %rd7195;
	shl.b64 	%rd7198, %rd7197, 5;
	add.s64 	%rd7199, %rd7198, %rd7197;
	ld.u64 	%rd7200, [%rd7175+16];
	mad.lo.s64 	%rd7201, %rd7200, 2654435761, %rd7199;
	shl.b64 	%rd7202, %rd7201, 13;
	add.s64 	%rd7203, %rd7202, %rd7201;
	shr.u64 	%rd7204, %rd7203, 7;
	xor.b64  	%rd7205, %rd7204, %rd7203;
	shl.b64 	%rd7206, %rd7205, 3;
	add.s64 	%rd7207, %rd7206, %rd7205;
	shr.u64 	%rd7208, %rd7207, 17;
	xor.b64  	%rd7209, %rd7208, %rd7207;
	shl.b64 	%rd7210, %rd7209, 5;
	add.s64 	%rd7211, %rd7210, %rd7209;
	ld.u64 	%rd7212, [%rd7175+24];
	mad.lo.s64 	%rd7213, %rd7212, 2654435761, %rd7211;
	shl.b64 	%rd7214, %rd7213, 13;
	add.s64 	%rd7215, %rd7214, %rd7213;
	shr.u64 	%rd7216, %rd7215, 7;
	xor.b64  	%rd7217, %rd7216, %rd7215;
	shl.b64 	%rd7218, %rd7217, 3;
	add.s64 	%rd7219, %rd7218, %rd7217;
	shr.u64 	%rd7220, %rd7219, 17;
	xor.b64  	%rd7221, %rd7220, %rd7219;
	shl.b64 	%rd7222, %rd7221, 5;
	add.s64 	%rd7223, %rd7222, %rd7221;
	ld.u64 	%rd7224, [%rd7175+32];
	mad.lo.s64 	%rd7225, %rd7224, 2654435761, %rd7223;
	shl.b64 	%rd7226, %rd7225, 13;
	add.s64 	%rd7227, %rd7226, %rd7225;
	shr.u64 	%rd7228, %rd7227, 7;
	xor.b64  	%rd7229, %rd7228, %rd7227;
	shl.b64 	%rd7230, %rd7229, 3;
	add.s64 	%rd7231, %rd7230, %rd7229;
	shr.u64 	%rd7232, %rd7231, 17;
	xor.b64  	%rd7233, %rd7232, %rd7231;
	shl.b64 	%rd7234, %rd7233, 5;
	add.s64 	%rd7235, %rd7234, %rd7233;
	ld.u64 	%rd7236, [%rd7175+40];
	mad.lo.s64 	%rd7237, %rd7236, 2654435761, %rd7235;
	shl.b64 	%rd7238, %rd7237, 13;
	add.s64 	%rd7239, %rd7238, %rd7237;
	shr.u64 	%rd7240, %rd7239, 7;
	xor.b64  	%rd7241, %rd7240, %rd7239;
	shl.b64 	%rd7242, %rd7241, 3;
	add.s64 	%rd7243, %rd7242, %rd7241;
	shr.u64 	%rd7244, %rd7243, 17;
	xor.b64  	%rd7245, %rd7244, %rd7243;
	shl.b64 	%rd7246, %rd7245, 5;
	add.s64 	%rd7247, %rd7246, %rd7245;
	ld.u64 	%rd7248, [%rd7175+48];
	mad.lo.s64 	%rd7249, %rd7248, 2654435761, %rd7247;
	shl.b64 	%rd7250, %rd7249, 13;
	add.s64 	%rd7251, %rd7250, %rd7249;
	shr.u64 	%rd7252, %rd7251, 7;
	xor.b64  	%rd7253, %rd7252, %rd7251;
	shl.b64 	%rd7254, %rd7253, 3;
	add.s64 	%rd7255, %rd7254, %rd7253;
	shr.u64 	%rd7256, %rd7255, 17;
	xor.b64  	%rd7257, %rd7256, %rd7255;
	shl.b64 	%rd7258, %rd7257, 5;
	add.s64 	%rd7259, %rd7258, %rd7257;
	ld.u64 	%rd7260, [%rd7175+56];
	mad.lo.s64 	%rd7261, %rd7260, 2654435761, %rd7259;
	shl.b64 	%rd7262, %rd7261, 13;
	add.s64 	%rd7263, %rd7262, %rd7261;
	shr.u64 	%rd7264, %rd7263, 7;
	xor.b64  	%rd7265, %rd7264, %rd7263;
	shl.b64 	%rd7266, %rd7265, 3;
	add.s64 	%rd7267, %rd7266, %rd7265;
	shr.u64 	%rd7268, %rd7267, 17;
	xor.b64  	%rd7269, %rd7268, %rd7267;
	shl.b64 	%rd7270, %rd7269, 5;
	add.s64 	%rd55285, %rd7270, %rd7269;
	add.s64 	%rd55277, %rd55277, 8;
	add.s64 	%rd55275, %rd55275, 8;
	setp.ne.s64 	%p92, %rd55275, %rd3061;
	@%p92 bra 	$L__BB8_1679;
$L__BB8_1680:
	setp.eq.s64 	%p93, %rd2959, 0;
	@%p93 bra 	$L__BB8_1688;
	setp.lt.u64 	%p94, %rd2960, 3;
	@%p94 bra 	$L__BB8_1683;
	shl.b64 	%rd7272, %rd55277, 3;
	add.s64 	%rd7273, %rd55258, %rd7272;
	ld.u64 	%rd7274, [%rd7273];
	mad.lo.s64 	%rd7275, %rd7274, 2654435761, %rd55285;
	shl.b64 	%rd7276, %rd7275, 13;
	add.s64 	%rd7277, %rd7276, %rd7275;
	shr.u64 	%rd7278, %rd7277, 7;
	xor.b64  	%rd7279, %rd7278, %rd7277;
	shl.b64 	%rd7280, %rd7279, 3;
	add.s64 	%rd7281, %rd7280, %rd7279;
	shr.u64 	%rd7282, %rd7281, 17;
	xor.b64  	%rd7283, %rd7282, %rd7281;
	shl.b64 	%rd7284, %rd7283, 5;
	add.s64 	%rd7285, %rd7284, %rd7283;
	ld.u64 	%rd7286, [%rd7273+8];
	mad.lo.s64 	%rd7287, %rd7286, 2654435761, %rd7285;
	shl.b64 	%rd7288, %rd7287, 13;
	add.s64 	%rd7289, %rd7288, %rd7287;
	shr.u64 	%rd7290, %rd7289, 7;
	xor.b64  	%rd7291, %rd7290, %rd7289;
	shl.b64 	%rd7292, %rd7291, 3;
	add.s64 	%rd7293, %rd7292, %rd7291;
	shr.u64 	%rd7294, %rd7293, 17;
	xor.b64  	%rd7295, %rd7294, %rd7293;
	shl.b64 	%rd7296, %rd7295, 5;
	add.s64 	%rd7297, %rd7296, %rd7295;
	ld.u64 	%rd7298, [%rd7273+16];
	mad.lo.s64 	%rd7299, %rd7298, 2654435761, %rd7297;
	shl.b64 	%rd7300, %rd7299, 13;
	add.s64 	%rd7301, %rd7300, %rd7299;
	shr.u64 	%rd7302, %rd7301, 7;
	xor.b64  	%rd7303, %rd7302, %rd7301;
	shl.b64 	%rd7304, %rd7303, 3;
	add.s64 	%rd7305, %rd7304, %rd7303;
	shr.u64 	%rd7306, %rd7305, 17;
	xor.b64  	%rd7307, %rd7306, %rd7305;
	shl.b64 	%rd7308, %rd7307, 5;
	add.s64 	%rd7309, %rd7308, %rd7307;
	ld.u64 	%rd7310, [%rd7273+24];
	mad.lo.s64 	%rd7311, %rd7310, 2654435761, %rd7309;
	shl.b64 	%rd7312, %rd7311, 13;
	add.s64 	%rd7313, %rd7312, %rd7311;
	shr.u64 	%rd7314, %rd7313, 7;
	xor.b64  	%rd7315, %rd7314, %rd7313;
	shl.b64 	%rd7316, %rd7315, 3;
	add.s64 	%rd7317, %rd7316, %rd7315;
	shr.u64 	%rd7318, %rd7317, 17;
	xor.b64  	%rd7319, %rd7318, %rd7317;
	shl.b64 	%rd7320, %rd7319, 5;
	add.s64 	%rd55285, %rd7320, %rd7319;
	add.s64 	%rd55277, %rd55277, 4;
$L__BB8_1683:
	setp.eq.s64 	%p95, %rd2961, 0;
	@%p95 bra 	$L__BB8_1688;
	setp.eq.s64 	%p96, %rd2962, 0;
	@%p96 bra 	$L__BB8_1686;
	shl.b64 	%rd7322, %rd55277, 3;
	add.s64 	%rd7323, %rd55258, %rd7322;
	ld.u64 	%rd7324, [%rd7323];
	mad.lo.s64 	%rd7325, %rd7324, 2654435761, %rd55285;
	shl.b64 	%rd7326, %rd7325, 13;
	add.s64 	%rd7327, %rd7326, %rd7325;
	shr.u64 	%rd7328, %rd7327, 7;
	xor.b64  	%rd7329, %rd7328, %rd7327;
	shl.b64 	%rd7330, %rd7329, 3;
	add.s64 	%rd7331, %rd7330, %rd7329;
	shr.u64 	%rd7332, %rd7331, 17;
	xor.b64  	%rd7333, %rd7332, %rd7331;
	shl.b64 	%rd7334, %rd7333, 5;
	add.s64 	%rd7335, %rd7334, %rd7333;
	ld.u64 	%rd7336, [%rd7323+8];
	mad.lo.s64 	%rd7337, %rd7336, 2654435761, %rd7335;
	shl.b64 	%rd7338, %rd7337, 13;
	add.s64 	%rd7339, %rd7338, %rd7337;
	shr.u64 	%rd7340, %rd7339, 7;
	xor.b64  	%rd7341, %rd7340, %rd7339;
	shl.b64 	%rd7342, %rd7341, 3;
	add.s64 	%rd7343, %rd7342, %rd7341;
	shr.u64 	%rd7344, %rd7343, 17;
	xor.b64  	%rd7345, %rd7344, %rd7343;
	shl.b64 	%rd7346, %rd7345, 5;
	add.s64 	%rd55285, %rd7346, %rd7345;
	add.s64 	%rd55277, %rd55277, 2;
$L__BB8_1686:
	and.b64  	%rd7347, %rd2, 1;
	setp.eq.b64 	%p97, %rd7347, 1;
	not.pred 	%p98, %p97;
	@%p98 bra 	$L__BB8_1688;
	shl.b64 	%rd7348, %rd55277, 3;
	add.s64 	%rd7349, %rd55258, %rd7348;
	ld.u64 	%rd7350, [%rd7349];
	mad.lo.s64 	%rd7351, %rd7350, 2654435761, %rd55285;
	shl.b64 	%rd7352, %rd7351, 13;
	add.s64 	%rd7353, %rd7352, %rd7351;
	shr.u64 	%rd7354, %rd7353, 7;
	xor.b64  	%rd7355, %rd7354, %rd7353;
	shl.b64 	%rd7356, %rd7355, 3;
	add.s64 	%rd7357, %rd7356, %rd7355;
	shr.u64 	%rd7358, %rd7357, 17;
	xor.b64  	%rd7359, %rd7358, %rd7357;
	shl.b64 	%rd7360, %rd7359, 5;
	add.s64 	%rd55285, %rd7360, %rd7359;
$L__BB8_1688:
	mov.b64 	%rd55298, 0;
	@%p79 bra 	$L__BB8_1700;
	setp.lt.u64 	%p100, %rd2958, 7;
	mov.b64 	%rd55290, 0;
	mov.u64 	%rd55298, %rd55290;
	@%p100 bra 	$L__BB8_1692;
	and.b64  	%rd3083, %rd2, -8;
	mov.b64 	%rd55290, 0;
	mov.u64 	%rd55288, %rd55290;
$L__BB8_1691:
	.pragma "nounroll";
	shl.b64 	%rd7365, %rd55290, 3;
	add.s64 	%rd7366, %rd2951, %rd7365;
	ld.u64 	%rd7367, [%rd7366];
	mad.lo.s64 	%rd7368, %rd7367, 2654435761, %rd55298;
	shl.b64 	%rd7369, %rd7368, 13;
	add.s64 	%rd7370, %rd7369, %rd7368;
	shr.u64 	%rd7371, %rd7370, 7;
	xor.b64  	%rd7372, %rd7371, %rd7370;
	shl.b64 	%rd7373, %rd7372, 3;
	add.s64 	%rd7374, %rd7373, %rd7372;
	shr.u64 	%rd7375, %rd7374, 17;
	xor.b64  	%rd7376, %rd7375, %rd7374;
	shl.b64 	%rd7377, %rd7376, 5;
	add.s64 	%rd7378, %rd7377, %rd7376;
	ld.u64 	%rd7379, [%rd7366+8];
	mad.lo.s64 	%rd7380, %rd7379, 2654435761, %rd7378;
	shl.b64 	%rd7381, %rd7380, 13;
	add.s64 	%rd7382, %rd7381, %rd7380;
	shr.u64 	%rd7383, %rd7382, 7;
	xor.b64  	%rd7384, %rd7383, %rd7382;
	shl.b64 	%rd7385, %rd7384, 3;
	add.s64 	%rd7386, %rd7385, %rd7384;
	shr.u64 	%rd7387, %rd7386, 17;
	xor.b64  	%rd7388, %rd7387, %rd7386;
	shl.b64 	%rd7389, %rd7388, 5;
	add.s64 	%rd7390, %rd7389, %rd7388;
	ld.u64 	%rd7391, [%rd7366+16];
	mad.lo.s64 	%rd7392, %rd7391, 2654435761, %rd7390;
	shl.b64 	%rd7393, %rd7392, 13;
	add.s64 	%rd7394, %rd7393, %rd7392;
	shr.u64 	%rd7395, %rd7394, 7;
	xor.b64  	%rd7396, %rd7395, %rd7394;
	shl.b64 	%rd7397, %rd7396, 3;
	add.s64 	%rd7398, %rd7397, %rd7396;
	shr.u64 	%rd7399, %rd7398, 17;
	xor.b64  	%rd7400, %rd7399, %rd7398;
	shl.b64 	%rd7401, %rd7400, 5;
	add.s64 	%rd7402, %rd7401, %rd7400;
	ld.u64 	%rd7403, [%rd7366+24];
	mad.lo.s64 	%rd7404, %rd7403, 2654435761, %rd7402;
	shl.b64 	%rd7405, %rd7404, 13;
	add.s64 	%rd7406, %rd7405, %rd7404;
	shr.u64 	%rd7407, %rd7406, 7;
	xor.b64  	%rd7408, %rd7407, %rd7406;
	shl.b64 	%rd7409, %rd7408, 3;
	add.s64 	%rd7410, %rd7409, %rd7408;
	shr.u64 	%rd7411, %rd7410, 17;
	xor.b64  	%rd7412, %rd7411, %rd7410;
	shl.b64 	%rd7413, %rd7412, 5;
	add.s64 	%rd7414, %rd7413, %rd7412;
	ld.u64 	%rd7415, [%rd7366+32];
	mad.lo.s64 	%rd7416, %rd7415, 2654435761, %rd7414;
	shl.b64 	%rd7417, %rd7416, 13;
	add.s64 	%rd7418, %rd7417, %rd7416;
	shr.u64 	%rd7419, %rd7418, 7;
	xor.b64  	%rd7420, %rd7419, %rd7418;
	shl.b64 	%rd7421, %rd7420, 3;
	add.s64 	%rd7422, %rd7421, %rd7420;
	shr.u64 	%rd7423, %rd7422, 17;
	xor.b64  	%rd7424, %rd7423, %rd7422;
	shl.b64 	%rd7425, %rd7424, 5;
	add.s64 	%rd7426, %rd7425, %rd7424;
	ld.u64 	%rd7427, [%rd7366+40];
	mad.lo.s64 	%rd7428, %rd7427, 2654435761, %rd7426;
	shl.b64 	%rd7429, %rd7428, 13;
	add.s64 	%rd7430, %rd7429, %rd7428;
	shr.u64 	%rd7431, %rd7430, 7;
	xor.b64  	%rd7432, %rd7431, %rd7430;
	shl.b64 	%rd7433, %rd7432, 3;
	add.s64 	%rd7434, %rd7433, %rd7432;
	shr.u64 	%rd7435, %rd7434, 17;
	xor.b64  	%rd7436, %rd7435, %rd7434;
	shl.b64 	%rd7437, %rd7436, 5;
	add.s64 	%rd7438, %rd7437, %rd7436;
	ld.u64 	%rd7439, [%rd7366+48];
	mad.lo.s64 	%rd7440, %rd7439, 2654435761, %rd7438;
	shl.b64 	%rd7441, %rd7440, 13;
	add.s64 	%rd7442, %rd7441, %rd7440;
	shr.u64 	%rd7443, %rd7442, 7;
	xor.b64  	%rd7444, %rd7443, %rd7442;
	shl.b64 	%rd7445, %rd7444, 3;
	add.s64 	%rd7446, %rd7445, %rd7444;
	shr.u64 	%rd7447, %rd7446, 17;
	xor.b64  	%rd7448, %rd7447, %rd7446;
	shl.b64 	%rd7449, %rd7448, 5;
	add.s64 	%rd7450, %rd7449, %rd7448;
	ld.u64 	%rd7451, [%rd7366+56];
	mad.lo.s64 	%rd7452, %rd7451, 2654435761, %rd7450;
	shl.b64 	%rd7453, %rd7452, 13;
	add.s64 	%rd7454, %rd7453, %rd7452;
	shr.u64 	%rd7455, %rd7454, 7;
	xor.b64  	%rd7456, %rd7455, %rd7454;
	shl.b64 	%rd7457, %rd7456, 3;
	add.s64 	%rd7458, %rd7457, %rd7456;
	shr.u64 	%rd7459, %rd7458, 17;
	xor.b64  	%rd7460, %rd7459, %rd7458;
	shl.b64 	%rd7461, %rd7460, 5;
	add.s64 	%rd55298, %rd7461, %rd7460;
	add.s64 	%rd55290, %rd55290, 8;
	add.s64 	%rd55288, %rd55288, 8;
	setp.ne.s64 	%p101, %rd55288, %rd3083;
	@%p101 bra 	$L__BB8_1691;
$L__BB8_1692:
	setp.eq.s64 	%p102, %rd2959, 0;
	@%p102 bra 	$L__BB8_1700;
	setp.lt.u64 	%p103, %rd2960, 3;
	@%p103 bra 	$L__BB8_1695;
	shl.b64 	%rd7463, %rd55290, 3;
	add.s64 	%rd7464, %rd2951, %rd7463;
	ld.u64 	%rd7465, [%rd7464];
	mad.lo.s64 	%rd7466, %rd7465, 2654435761, %rd55298;
	shl.b64 	%rd7467, %rd7466, 13;
	add.s64 	%rd7468, %rd7467, %rd7466;
	shr.u64 	%rd7469, %rd7468, 7;
	xor.b64  	%rd7470, %rd7469, %rd7468;
	shl.b64 	%rd7471, %rd7470, 3;
	add.s64 	%rd7472, %rd7471, %rd7470;
	shr.u64 	%rd7473, %rd7472, 17;
	xor.b64  	%rd7474, %rd7473, %rd7472;
	shl.b64 	%rd7475, %rd7474, 5;
	add.s64 	%rd7476, %rd7475, %rd7474;
	ld.u64 	%rd7477, [%rd7464+8];
	mad.lo.s64 	%rd7478, %rd7477, 2654435761, %rd7476;
	shl.b64 	%rd7479, %rd7478, 13;
	add.s64 	%rd7480, %rd7479, %rd7478;
	shr.u64 	%rd7481, %rd7480, 7;
	xor.b64  	%rd7482, %rd7481, %rd7480;
	shl.b64 	%rd7483, %rd7482, 3;
	add.s64 	%rd7484, %rd7483, %rd7482;
	shr.u64 	%rd7485, %rd7484, 17;
	xor.b64  	%rd7486, %rd7485, %rd7484;
	shl.b64 	%rd7487, %rd7486, 5;
	add.s64 	%rd7488, %rd7487, %rd7486;
	ld.u64 	%rd7489, [%rd7464+16];
	mad.lo.s64 	%rd7490, %rd7489, 2654435761, %rd7488;
	shl.b64 	%rd7491, %rd7490, 13;
	add.s64 	%rd7492, %rd7491, %rd7490;
	shr.u64 	%rd7493, %rd7492, 7;
	xor.b64  	%rd7494, %rd7493, %rd7492;
	shl.b64 	%rd7495, %rd7494, 3;
	add.s64 	%rd7496, %rd7495, %rd7494;
	shr.u64 	%rd7497, %rd7496, 17;
	xor.b64  	%rd7498, %rd7497, %rd7496;
	shl.b64 	%rd7499, %rd7498, 5;
	add.s64 	%rd7500, %rd7499, %rd7498;
	ld.u64 	%rd7501, [%rd7464+24];
	mad.lo.s64 	%rd7502, %rd7501, 2654435761, %rd7500;
	shl.b64 	%rd7503, %rd7502, 13;
	add.s64 	%rd7504, %rd7503, %rd7502;
	shr.u64 	%rd7505, %rd7504, 7;
	xor.b64  	%rd7506, %rd7505, %rd7504;
	shl.b64 	%rd7507, %rd7506, 3;
	add.s64 	%rd7508, %rd7507, %rd7506;
	shr.u64 	%rd7509, %rd7508, 17;
	xor.b64  	%rd7510, %rd7509, %rd7508;
	shl.b64 	%rd7511, %rd7510, 5;
	add.s64 	%rd55298, %rd7511, %rd7510;
	add.s64 	%rd55290, %rd55290, 4;
$L__BB8_1695:
	setp.eq.s64 	%p104, %rd2961, 0;
	@%p104 bra 	$L__BB8_1700;
	setp.eq.s64 	%p105, %rd2962, 0;
	@%p105 bra 	$L__BB8_1698;
	shl.b64 	%rd7513, %rd55290, 3;
	add.s64 	%rd7514, %rd2951, %rd7513;
	ld.u64 	%rd7515, [%rd7514];
	mad.lo.s64 	%rd7516, %rd7515, 2654435761, %rd55298;
	shl.b64 	%rd7517, %rd7516, 13;
	add.s64 	%rd7518, %rd7517, %rd7516;
	shr.u64 	%rd7519, %rd7518, 7;
	xor.b64  	%rd7520, %rd7519, %rd7518;
	shl.b64 	%rd7521, %rd7520, 3;
	add.s64 	%rd7522, %rd7521, %rd7520;
	shr.u64 	%rd7523, %rd7522, 17;
	xor.b64  	%rd7524, %rd7523, %rd7522;
	shl.b64 	%rd7525, %rd7524, 5;
	add.s64 	%rd7526, %rd7525, %rd7524;
	ld.u64 	%rd7527, [%rd7514+8];
	mad.lo.s64 	%rd7528, %rd7527, 2654435761, %rd7526;
	shl.b64 	%rd7529, %rd7528, 13;
	add.s64 	%rd7530, %rd7529, %rd7528;
	shr.u64 	%rd7531, %rd7530, 7;
	xor.b64  	%rd7532, %rd7531, %rd7530;
	shl.b64 	%rd7533, %rd7532, 3;
	add.s64 	%rd7534, %rd7533, %rd7532;
	shr.u64 	%rd7535, %rd7534, 17;
	xor.b64  	%rd7536, %rd7535, %rd7534;
	shl.b64 	%rd7537, %rd7536, 5;
	add.s64 	%rd55298, %rd7537, %rd7536;
	add.s64 	%rd55290, %rd55290, 2;
$L__BB8_1698:
	and.b64  	%rd7538, %rd2, 1;
	setp.eq.b64 	%p106, %rd7538, 1;
	not.pred 	%p107, %p106;
	@%p107 bra 	$L__BB8_1700;
	shl.b64 	%rd7539, %rd55290, 3;
	add.s64 	%rd7540, %rd2951, %rd7539;
	ld.u64 	%rd7541, [%rd7540];
	mad.lo.s64 	%rd7542, %rd7541, 2654435761, %rd55298;
	shl.b64 	%rd7543, %rd7542, 13;
	add.s64 	%rd7544, %rd7543, %rd7542;
	shr.u64 	%rd7545, %rd7544, 7;
	xor.b64  	%rd7546, %rd7545, %rd7544;
	shl.b64 	%rd7547, %rd7546, 3;
	add.s64 	%rd7548, %rd7547, %rd7546;
	shr.u64 	%rd7549, %rd7548, 17;
	xor.b64  	%rd7550, %rd7549, %rd7548;
	shl.b64 	%rd7551, %rd7550, 5;
	add.s64 	%rd55298, %rd7551, %rd7550;
$L__BB8_1700:
	setp.lt.u64 	%p108, %rd55285, %rd55298;
	mov.u64 	%rd56766, %rd2951;
	@%p108 bra 	$L__BB8_1701;
	bra.uni 	$L__BB8_1706;
$L__BB8_1701:
	mov.u64 	%rd56766, %rd2951;
	mov.u64 	%rd55258, %rd2951;
	bra.uni 	$L__BB8_1706;
$L__BB8_1702:
	setp.eq.s32 	%p109, %r1, 0;
	mov.u64 	%rd56766, %rd2951;
	@%p109 bra 	$L__BB8_1706;
	mov.b64 	%rd55299, 0;
$L__BB8_1704:
	shl.b64 	%rd7553, %rd55299, 3;
	add.s64 	%rd7554, %rd55258, %rd7553;
	ld.u64 	%rd3106, [%rd7554];
	add.s64 	%rd7555, %rd2951, %rd7553;
	ld.u64 	%rd3107, [%rd7555];
	setp.lt.u64 	%p110, %rd3106, %rd3107;
	@%p110 bra 	$L__BB8_1701;
	setp.le.u64 	%p111, %rd3106, %rd3107;
	add.s64 	%rd55299, %rd55299, 1;
	setp.lt.u64 	%p112, %rd55299, %rd2957;
	and.pred  	%p113, %p111, %p112;
	mov.u64 	%rd56766, %rd2951;
	@%p113 bra 	$L__BB8_1704;
$L__BB8_1706:
	add.s32 	%r188, %r111, 3;
	setp.ge.u32 	%p114, %r188, %r49;
	mov.u64 	%rd56765, %rd55258;
	@%p114 bra 	$L__BB8_1750;
	setp.eq.s64 	%p115, %rd2, 0;
	mov.b64 	%rd55305, -3750763034362895579;
	@%p115 bra 	$L__BB8_1713;
	setp.eq.s64 	%p116, %rd2958, 0;
	mov.b64 	%rd55305, -3750763034362895579;
	mov.b64 	%rd55306, 0;
	@%p116 bra 	$L__BB8_1711;
	and.b64  	%rd3111, %rd2, -2;
	mov.b64 	%rd55305, -3750763034362895579;
	mov.b64 	%rd55306, 0;
	mov.u64 	%rd55304, %rd55306;
$L__BB8_1710:
	shl.b64 	%rd7563, %rd55306, 3;
	add.s64 	%rd7564, %rd55258, %rd7563;
	ld.u64 	%rd7565, [%rd7564];
	and.b64  	%rd7566, %rd7565, 255;
	xor.b64  	%rd7567, %rd7566, %rd55305;
	mul.lo.s64 	%rd7568, %rd7567, 1099511628211;
	shr.u64 	%rd7569, %rd7565, 8;
	and.b64  	%rd7570, %rd7569, 255;
	xor.b64  	%rd7571, %rd7570, %rd7568;
	mul.lo.s64 	%rd7572, %rd7571, 1099511628211;
	shr.u64 	%rd7573, %rd7565, 16;
	and.b64  	%rd7574, %rd7573, 255;
	xor.b64  	%rd7575, %rd7574, %rd7572;
	mul.lo.s64 	%rd7576, %rd7575, 1099511628211;
	shr.u64 	%rd7577, %rd7565, 24;
	and.b64  	%rd7578, %rd7577, 255;
	xor.b64  	%rd7579, %rd7578, %rd7576;
	mul.lo.s64 	%rd7580, %rd7579, 1099511628211;
	shr.u64 	%rd7581, %rd7565, 32;
	and.b64  	%rd7582, %rd7581, 255;
	xor.b64  	%rd7583, %rd7582, %rd7580;
	mul.lo.s64 	%rd7584, %rd7583, 1099511628211;
	shr.u64 	%rd7585, %rd7565, 40;
	and.b64  	%rd7586, %rd7585, 255;
	xor.b64  	%rd7587, %rd7586, %rd7584;
	mul.lo.s64 	%rd7588, %rd7587, 1099511628211;
	shr.u64 	%rd7589, %rd7565, 48;
	and.b64  	%rd7590, %rd7589, 255;
	xor.b64  	%rd7591, %rd7590, %rd7588;
	mul.lo.s64 	%rd7592, %rd7591, 1099511628211;
	shr.u64 	%rd7593, %rd7565, 56;
	xor.b64  	%rd7594, %rd7593, %rd7592;
	mul.lo.s64 	%rd7595, %rd7594, 1099511628211;
	ld.u64 	%rd7596, [%rd7564+8];
	and.b64  	%rd7597, %rd7596, 255;
	xor.b64  	%rd7598, %rd7597, %rd7595;
	mul.lo.s64 	%rd7599, %rd7598, 1099511628211;
	shr.u64 	%rd7600, %rd7596, 8;
	and.b64  	%rd7601, %rd7600, 255;
	xor.b64  	%rd7602, %rd7601, %rd7599;
	mul.lo.s64 	%rd7603, %rd7602, 1099511628211;
	shr.u64 	%rd7604, %rd7596, 16;
	and.b64  	%rd7605, %rd7604, 255;
	xor.b64  	%rd7606, %rd7605, %rd7603;
	mul.lo.s64 	%rd7607, %rd7606, 1099511628211;
	shr.u64 	%rd7608, %rd7596, 24;
	and.b64  	%rd7609, %rd7608, 255;
	xor.b64  	%rd7610, %rd7609, %rd7607;
	mul.lo.s64 	%rd7611, %rd7610, 1099511628211;
	shr.u64 	%rd7612, %rd7596, 32;
	and.b64  	%rd7613, %rd7612, 255;
	xor.b64  	%rd7614, %rd7613, %rd7611;
	mul.lo.s64 	%rd7615, %rd7614, 1099511628211;
	shr.u64 	%rd7616, %rd7596, 40;
	and.b64  	%rd7617, %rd7616, 255;
	xor.b64  	%rd7618, %rd7617, %rd7615;
	mul.lo.s64 	%rd7619, %rd7618, 1099511628211;
	shr.u64 	%rd7620, %rd7596, 48;
	and.b64  	%rd7621, %rd7620, 255;
	xor.b64  	%rd7622, %rd7621, %rd7619;
	mul.lo.s64 	%rd7623, %rd7622, 1099511628211;
	shr.u64 	%rd7624, %rd7596, 56;
	xor.b64  	%rd7625, %rd7624, %rd7623;
	mul.lo.s64 	%rd55305, %rd7625, 1099511628211;
	add.s64 	%rd55306, %rd55306, 2;
	add.s64 	%rd55304, %rd55304, 2;
	setp.ne.s64 	%p117, %rd55304, %rd3111;
	@%p117 bra 	$L__BB8_1710;
$L__BB8_1711:
	and.b64  	%rd7626, %rd2, 1;
	setp.eq.b64 	%p118, %rd7626, 1;
	not.pred 	%p119, %p118;
	@%p119 bra 	$L__BB8_1713;
	shl.b64 	%rd7627, %rd55306, 3;
	add.s64 	%rd7628, %rd55258, %rd7627;
	ld.u64 	%rd7629, [%rd7628];
	and.b64  	%rd7630, %rd7629, 255;
	xor.b64  	%rd7631, %rd7630, %rd55305;
	mul.lo.s64 	%rd7632, %rd7631, 1099511628211;
	shr.u64 	%rd7633, %rd7629, 8;
	and.b64  	%rd7634, %rd7633, 255;
	xor.b64  	%rd7635, %rd7634, %rd7632;
	mul.lo.s64 	%rd7636, %rd7635, 1099511628211;
	shr.u64 	%rd7637, %rd7629, 16;
	and.b64  	%rd7638, %rd7637, 255;
	xor.b64  	%rd7639, %rd7638, %rd7636;
	mul.lo.s64 	%rd7640, %rd7639, 1099511628211;
	shr.u64 	%rd7641, %rd7629, 24;
	and.b64  	%rd7642, %rd7641, 255;
	xor.b64  	%rd7643, %rd7642, %rd7640;
	mul.lo.s64 	%rd7644, %rd7643, 1099511628211;
	shr.u64 	%rd7645, %rd7629, 32;
	and.b64  	%rd7646, %rd7645, 255;
	xor.b64  	%rd7647, %rd7646, %rd7644;
	mul.lo.s64 	%rd7648, %rd7647, 1099511628211;
	shr.u64 	%rd7649, %rd7629, 40;
	and.b64  	%rd7650, %rd7649, 255;
	xor.b64  	%rd7651, %rd7650, %rd7648;
	mul.lo.s64 	%rd7652, %rd7651, 1099511628211;
	shr.u64 	%rd7653, %rd7629, 48;
	and.b64  	%rd7654, %rd7653, 255;
	xor.b64  	%rd7655, %rd7654, %rd7652;
	mul.lo.s64 	%rd7656, %rd7655, 1099511628211;
	shr.u64 	%rd7657, %rd7629, 56;
	xor.b64  	%rd7658, %rd7657, %rd7656;
	mul.lo.s64 	%rd55305, %rd7658, 1099511628211;
$L__BB8_1713:
	mov.b64 	%rd55312, -3750763034362895579;
	@%p115 bra 	$L__BB8_1719;
	setp.eq.s64 	%p121, %rd2958, 0;
	mov.b64 	%rd55312, -3750763034362895579;
	mov.b64 	%rd55313, 0;
	@%p121 bra 	$L__BB8_1717;
	and.b64  	%rd3123, %rd2, -2;
	mov.b64 	%rd55312, -3750763034362895579;
	mov.b64 	%rd55313, 0;
	mov.u64 	%rd55311, %rd55313;
$L__BB8_1716:
	shl.b64 	%rd7665, %rd55313, 3;
	add.s64 	%rd7666, %rd2952, %rd7665;
	ld.u64 	%rd7667, [%rd7666];
	and.b64  	%rd7668, %rd7667, 255;
	xor.b64  	%rd7669, %rd7668, %rd55312;
	mul.lo.s64 	%rd7670, %rd7669, 1099511628211;
	shr.u64 	%rd7671, %rd7667, 8;
	and.b64  	%rd7672, %rd7671, 255;
	xor.b64  	%rd7673, %rd7672, %rd7670;
	mul.lo.s64 	%rd7674, %rd7673, 1099511628211;
	shr.u64 	%rd7675, %rd7667, 16;
	and.b64  	%rd7676, %rd7675, 255;
	xor.b64  	%rd7677, %rd7676, %rd7674;
	mul.lo.s64 	%rd7678, %rd7677, 1099511628211;
	shr.u64 	%rd7679, %rd7667, 24;
	and.b64  	%rd7680, %rd7679, 255;
	xor.b64  	%rd7681, %rd7680, %rd7678;
	mul.lo.s64 	%rd7682, %rd7681, 1099511628211;
	shr.u64 	%rd7683, %rd7667, 32;
	and.b64  	%rd7684, %rd7683, 255;
	xor.b64  	%rd7685, %rd7684, %rd7682;
	mul.lo.s64 	%rd7686, %rd7685, 1099511628211;
	shr.u64 	%rd7687, %rd7667, 40;
	and.b64  	%rd7688, %rd7687, 255;
	xor.b64  	%rd7689, %rd7688, %rd7686;
	mul.lo.s64 	%rd7690, %rd7689, 1099511628211;
	shr.u64 	%rd7691, %rd7667, 48;
	and.b64  	%rd7692, %rd7691, 255;
	xor.b64  	%rd7693, %rd7692, %rd7690;
	mul.lo.s64 	%rd7694, %rd7693, 1099511628211;
	shr.u64 	%rd7695, %rd7667, 56;
	xor.b64  	%rd7696, %rd7695, %rd7694;
	mul.lo.s64 	%rd7697, %rd7696, 1099511628211;
	ld.u64 	%rd7698, [%rd7666+8];
	and.b64  	%rd7699, %rd7698, 255;
	xor.b64  	%rd7700, %rd7699, %rd7697;
	mul.lo.s64 	%rd7701, %rd7700, 1099511628211;
	shr.u64 	%rd7702, %rd7698, 8;
	and.b64  	%rd7703, %rd7702, 255;
	xor.b64  	%rd7704, %rd7703, %rd7701;
	mul.lo.s64 	%rd7705, %rd7704, 1099511628211;
	shr.u64 	%rd7706, %rd7698, 16;
	and.b64  	%rd7707, %rd7706, 255;
	xor.b64  	%rd7708, %rd7707, %rd7705;
	mul.lo.s64 	%rd7709, %rd7708, 1099511628211;
	shr.u64 	%rd7710, %rd7698, 24;
	and.b64  	%rd7711, %rd7710, 255;
	xor.b64  	%rd7712, %rd7711, %rd7709;
	mul.lo.s64 	%rd7713, %rd7712, 1099511628211;
	shr.u64 	%rd7714, %rd7698, 32;
	and.b64  	%rd7715, %rd7714, 255;
	xor.b64  	%rd7716, %rd7715, %rd7713;
	mul.lo.s64 	%rd7717, %rd7716, 1099511628211;
	shr.u64 	%rd7718, %rd7698, 40;
	and.b64  	%rd7719, %rd7718, 255;
	xor.b64  	%rd7720, %rd7719, %rd7717;
	mul.lo.s64 	%rd7721, %rd7720, 1099511628211;
	shr.u64 	%rd7722, %rd7698, 48;
	and.b64  	%rd7723, %rd7722, 255;
	xor.b64  	%rd7724, %rd7723, %rd7721;
	mul.lo.s64 	%rd7725, %rd7724, 1099511628211;
	shr.u64 	%rd7726, %rd7698, 56;
	xor.b64  	%rd7727, %rd7726, %rd7725;
	mul.lo.s64 	%rd55312, %rd7727, 1099511628211;
	add.s64 	%rd55313, %rd55313, 2;
	add.s64 	%rd55311, %rd55311, 2;
	setp.ne.s64 	%p122, %rd55311, %rd3123;
	@%p122 bra 	$L__BB8_1716;
$L__BB8_1717:
	and.b64  	%rd7728, %rd2, 1;
	setp.eq.b64 	%p123, %rd7728, 1;
	not.pred 	%p124, %p123;
	@%p124 bra 	$L__BB8_1719;
	shl.b64 	%rd7729, %rd55313, 3;
	add.s64 	%rd7730, %rd2952, %rd7729;
	ld.u64 	%rd7731, [%rd7730];
	and.b64  	%rd7732, %rd7731, 255;
	xor.b64  	%rd7733, %rd7732, %rd55312;
	mul.lo.s64 	%rd7734, %rd7733, 1099511628211;
	shr.u64 	%rd7735, %rd7731, 8;
	and.b64  	%rd7736, %rd7735, 255;
	xor.b64  	%rd7737, %rd7736, %rd7734;
	mul.lo.s64 	%rd7738, %rd7737, 1099511628211;
	shr.u64 	%rd7739, %rd7731, 16;
	and.b64  	%rd7740, %rd7739, 255;
	xor.b64  	%rd7741, %rd7740, %rd7738;
	mul.lo.s64 	%rd7742, %rd7741, 1099511628211;
	shr.u64 	%rd7743, %rd7731, 24;
	and.b64  	%rd7744, %rd7743, 255;
	xor.b64  	%rd7745, %rd7744, %rd7742;
	mul.lo.s64 	%rd7746, %rd7745, 1099511628211;
	shr.u64 	%rd7747, %rd7731, 32;
	and.b64  	%rd7748, %rd7747, 255;
	xor.b64  	%rd7749, %rd7748, %rd7746;
	mul.lo.s64 	%rd7750, %rd7749, 1099511628211;
	shr.u64 	%rd7751, %rd7731, 40;
	and.b64  	%rd7752, %rd7751, 255;
	xor.b64  	%rd7753, %rd7752, %rd7750;
	mul.lo.s64 	%rd7754, %rd7753, 1099511628211;
	shr.u64 	%rd7755, %rd7731, 48;
	and.b64  	%rd7756, %rd7755, 255;
	xor.b64  	%rd7757, %rd7756, %rd7754;
	mul.lo.s64 	%rd7758, %rd7757, 1099511628211;
	shr.u64 	%rd7759, %rd7731, 56;
	xor.b64  	%rd7760, %rd7759, %rd7758;
	mul.lo.s64 	%rd55312, %rd7760, 1099511628211;
$L__BB8_1719:
	setp.eq.s64 	%p125, %rd55305, %rd55312;
	@%p125 bra 	$L__BB8_1746;
	mov.b64 	%rd55328, 0;
	@%p115 bra 	$L__BB8_1732;
	setp.lt.u64 	%p127, %rd2958, 7;
	mov.b64 	%rd55320, 0;
	mov.u64 	%rd55328, %rd55320;
	@%p127 bra 	$L__BB8_1724;
	and.b64  	%rd3135, %rd2, -8;
	mov.b64 	%rd55320, 0;
	mov.u64 	%rd55318, %rd55320;
$L__BB8_1723:
	.pragma "nounroll";
	shl.b64 	%rd7765, %rd55320, 3;
	add.s64 	%rd7766, %rd55258, %rd7765;
	ld.u64 	%rd7767, [%rd7766];
	mad.lo.s64 	%rd7768, %rd7767, 2654435761, %rd55328;
	shl.b64 	%rd7769, %rd7768, 13;
	add.s64 	%rd7770, %rd7769, %rd7768;
	shr.u64 	%rd7771, %rd7770, 7;
	xor.b64  	%rd7772, %rd7771, %rd7770;
	shl.b64 	%rd7773, %rd7772, 3;
	add.s64 	%rd7774, %rd7773, %rd7772;
	shr.u64 	%rd7775, %rd7774, 17;
	xor.b64  	%rd7776, %rd7775, %rd7774;
	shl.b64 	%rd7777, %rd7776, 5;
	add.s64 	%rd7778, %rd7777, %rd7776;
	ld.u64 	%rd7779, [%rd7766+8];
	mad.lo.s64 	%rd7780, %rd7779, 2654435761, %rd7778;
	shl.b64 	%rd7781, %rd7780, 13;
	add.s64 	%rd7782, %rd7781, %rd7780;
	shr.u64 	%rd7783, %rd7782, 7;
	xor.b64  	%rd7784, %rd7783, %rd7782;
	shl.b64 	%rd7785, %rd7784, 3;
	add.s64 	%rd7786, %rd7785, %rd7784;
	shr.u64 	%rd7787, %rd7786, 17;
	xor.b64  	%rd7788, %rd7787, %rd7786;
	shl.b64 	%rd7789, %rd7788, 5;
	add.s64 	%rd7790, %rd7789, %rd7788;
	ld.u64 	%rd7791, [%rd7766+16];
	mad.lo.s64 	%rd7792, %rd7791, 2654435761, %rd7790;
	shl.b64 	%rd7793, %rd7792, 13;
	add.s64 	%rd7794, %rd7793, %rd7792;
	shr.u64 	%rd7795, %rd7794, 7;
	xor.b64  	%rd7796, %rd7795, %rd7794;
	shl.b64 	%rd7797, %rd7796, 3;
	add.s64 	%rd7798, %rd7797, %rd7796;
	shr.u64 	%rd7799, %rd7798, 17;
	xor.b64  	%rd7800, %rd7799, %rd7798;
	shl.b64 	%rd7801, %rd7800, 5;
	add.s64 	%rd7802, %rd7801, %rd7800;
	ld.u64 	%rd7803, [%rd7766+24];
	mad.lo.s64 	%rd7804, %rd7803, 2654435761, %rd7802;
	shl.b64 	%rd7805, %rd7804, 13;
	add.s64 	%rd7806, %rd7805, %rd7804;
	shr.u64 	%rd7807, %rd7806, 7;
	xor.b64  	%rd7808, %rd7807, %rd7806;
	shl.b64 	%rd7809, %rd7808, 3;
	add.s64 	%rd7810, %rd7809, %rd7808;
	shr.u64 	%rd7811, %rd7810, 17;
	xor.b64  	%rd7812, %rd7811, %rd7810;
	shl.b64 	%rd7813, %rd7812, 5;
	add.s64 	%rd7814, %rd7813, %rd7812;
	ld.u64 	%rd7815, [%rd7766+32];
	mad.lo.s64 	%rd7816, %rd7815, 2654435761, %rd7814;
	shl.b64 	%rd7817, %rd7816, 13;
	add.s64 	%rd7818, %rd7817, %rd7816;
	shr.u64 	%rd7819, %rd7818, 7;
	xor.b64  	%rd7820, %rd7819, %rd7818;
	shl.b64 	%rd7821, %rd7820, 3;
	add.s64 	%rd7822, %rd7821, %rd7820;
	shr.u64 	%rd7823, %rd7822, 17;
	xor.b64  	%rd7824, %rd7823, %rd7822;
	shl.b64 	%rd7825, %rd7824, 5;
	add.s64 	%rd7826, %rd7825, %rd7824;
	ld.u64 	%rd7827, [%rd7766+40];
	mad.lo.s64 	%rd7828, %rd7827, 2654435761, %rd7826;
	shl.b64 	%rd7829, %rd7828, 13;
	add.s64 	%rd7830, %rd7829, %rd7828;
	shr.u64 	%rd7831, %rd7830, 7;
	xor.b64  	%rd7832, %rd7831, %rd7830;
	shl.b64 	%rd7833, %rd7832, 3;
	add.s64 	%rd7834, %rd7833, %rd7832;
	shr.u64 	%rd7835, %rd7834, 17;
	xor.b64  	%rd7836, %rd7835, %rd7834;
	shl.b64 	%rd7837, %rd7836, 5;
	add.s64 	%rd7838, %rd7837, %rd7836;
	ld.u64 	%rd7839, [%rd7766+48];
	mad.lo.s64 	%rd7840, %rd7839, 2654435761, %rd7838;
	shl.b64 	%rd7841, %rd7840, 13;
	add.s64 	%rd7842, %rd7841, %rd7840;
	shr.u64 	%rd7843, %rd7842, 7;
	xor.b64  	%rd7844, %rd7843, %rd7842;
	shl.b64 	%rd7845, %rd7844, 3;
	add.s64 	%rd7846, %rd7845, %rd7844;
	shr.u64 	%rd7847, %rd7846, 17;
	xor.b64  	%rd7848, %rd7847, %rd7846;
	shl.b64 	%rd7849, %rd7848, 5;
	add.s64 	%rd7850, %rd7849, %rd7848;
	ld.u64 	%rd7851, [%rd7766+56];
	mad.lo.s64 	%rd7852, %rd7851, 2654435761, %rd7850;
	shl.b64 	%rd7853, %rd7852, 13;
	add.s64 	%rd7854, %rd7853, %rd7852;
	shr.u64 	%rd7855, %rd7854, 7;
	xor.b64  	%rd7856, %rd7855, %rd7854;
	shl.b64 	%rd7857, %rd7856, 3;
	add.s64 	%rd7858, %rd7857, %rd7856;
	shr.u64 	%rd7859, %rd7858, 17;
	xor.b64  	%rd7860, %rd7859, %rd7858;
	shl.b64 	%rd7861, %rd7860, 5;
	add.s64 	%rd55328, %rd7861, %rd7860;
	add.s64 	%rd55320, %rd55320, 8;
	add.s64 	%rd55318, %rd55318, 8;
	setp.ne.s64 	%p128, %rd55318, %rd3135;
	@%p128 bra 	$L__BB8_1723;
$L__BB8_1724:
	setp.eq.s64 	%p129, %rd2959, 0;
	@%p129 bra 	$L__BB8_1732;
	setp.lt.u64 	%p130, %rd2960, 3;
	@%p130 bra 	$L__BB8_1727;
	shl.b64 	%rd7863, %rd55320, 3;
	add.s64 	%rd7864, %rd55258, %rd7863;
	ld.u64 	%rd7865, [%rd7864];
	mad.lo.s64 	%rd7866, %rd7865, 2654435761, %rd55328;
	shl.b64 	%rd7867, %rd7866, 13;
	add.s64 	%rd7868, %rd7867, %rd7866;
	shr.u64 	%rd7869, %rd7868, 7;
	xor.b64  	%rd7870, %rd7869, %rd7868;
	shl.b64 	%rd7871, %rd7870, 3;
	add.s64 	%rd7872, %rd7871, %rd7870;
	shr.u64 	%rd7873, %rd7872, 17;
	xor.b64  	%rd7874, %rd7873, %rd7872;
	shl.b64 	%rd7875, %rd7874, 5;
	add.s64 	%rd7876, %rd7875, %rd7874;
	ld.u64 	%rd7877, [%rd7864+8];
	mad.lo.s64 	%rd7878, %rd7877, 2654435761, %rd7876;
	shl.b64 	%rd7879, %rd7878, 13;
	add.s64 	%rd7880, %rd7879, %rd7878;
	shr.u64 	%rd7881, %rd7880, 7;
	xor.b64  	%rd7882, %rd7881, %rd7880;
	shl.b64 	%rd7883, %rd7882, 3;
	add.s64 	%rd7884, %rd7883, %rd7882;
	shr.u64 	%rd7885, %rd7884, 17;
	xor.b64  	%rd7886, %rd7885, %rd7884;
	shl.b64 	%rd7887, %rd7886, 5;
	add.s64 	%rd7888, %rd7887, %rd7886;
	ld.u64 	%rd7889, [%rd7864+16];
	mad.lo.s64 	%rd7890, %rd7889, 2654435761, %rd7888;
	shl.b64 	%rd7891, %rd7890, 13;
	add.s64 	%rd7892, %rd7891, %rd7890;
	shr.u64 	%rd7893, %rd7892, 7;
	xor.b64  	%rd7894, %rd7893, %rd7892;
	shl.b64 	%rd7895, %rd7894, 3;
	add.s64 	%rd7896, %rd7895, %rd7894;
	shr.u64 	%rd7897, %rd7896, 17;
	xor.b64  	%rd7898, %rd7897, %rd7896;
	shl.b64 	%rd7899, %rd7898, 5;
	add.s64 	%rd7900, %rd7899, %rd7898;
	ld.u64 	%rd7901, [%rd7864+24];
	mad.lo.s64 	%rd7902, %rd7901, 2654435761, %rd7900;
	shl.b64 	%rd7903, %rd7902, 13;
	add.s64 	%rd7904, %rd7903, %rd7902;
	shr.u64 	%rd7905, %rd7904, 7;
	xor.b64  	%rd7906, %rd7905, %rd7904;
	shl.b64 	%rd7907, %rd7906, 3;
	add.s64 	%rd7908, %rd7907, %rd7906;
	shr.u64 	%rd7909, %rd7908, 17;
	xor.b64  	%rd7910, %rd7909, %rd7908;
	shl.b64 	%rd7911, %rd7910, 5;
	add.s64 	%rd55328, %rd7911, %rd7910;
	add.s64 	%rd55320, %rd55320, 4;
$L__BB8_1727:
	setp.eq.s64 	%p131, %rd2961, 0;
	@%p131 bra 	$L__BB8_1732;
	setp.eq.s64 	%p132, %rd2962, 0;
	@%p132 bra 	$L__BB8_1730;
	shl.b64 	%rd7913, %rd55320, 3;
	add.s64 	%rd7914, %rd55258, %rd7913;
	ld.u64 	%rd7915, [%rd7914];
	mad.lo.s64 	%rd7916, %rd7915, 2654435761, %rd55328;
	shl.b64 	%rd7917, %rd7916, 13;
	add.s64 	%rd7918, %rd7917, %rd7916;
	shr.u64 	%rd7919, %rd7918, 7;
	xor.b64  	%rd7920, %rd7919, %rd7918;
	shl.b64 	%rd7921, %rd7920, 3;
	add.s64 	%rd7922, %rd7921, %rd7920;
	shr.u64 	%rd7923, %rd7922, 17;
	xor.b64  	%rd7924, %rd7923, %rd7922;
	shl.b64 	%rd7925, %rd7924, 5;
	add.s64 	%rd7926, %rd7925, %rd7924;
	ld.u64 	%rd7927, [%rd7914+8];
	mad.lo.s64 	%rd7928, %rd7927, 2654435761, %rd7926;
	shl.b64 	%rd7929, %rd7928, 13;
	add.s64 	%rd7930, %rd7929, %rd7928;
	shr.u64 	%rd7931, %rd7930, 7;
	xor.b64  	%rd7932, %rd7931, %rd7930;
	shl.b64 	%rd7933, %rd7932, 3;
	add.s64 	%rd7934, %rd7933, %rd7932;
	shr.u64 	%rd7935, %rd7934, 17;
	xor.b64  	%rd7936, %rd7935, %rd7934;
	shl.b64 	%rd7937, %rd7936, 5;
	add.s64 	%rd55328, %rd7937, %rd7936;
	add.s64 	%rd55320, %rd55320, 2;
$L__BB8_1730:
	and.b64  	%rd7938, %rd2, 1;
	setp.eq.b64 	%p133, %rd7938, 1;
	not.pred 	%p134, %p133;
	@%p134 bra 	$L__BB8_1732;
	shl.b64 	%rd7939, %rd55320, 3;
	add.s64 	%rd7940, %rd55258, %rd7939;
	ld.u64 	%rd7941, [%rd7940];
	mad.lo.s64 	%rd7942, %rd7941, 2654435761, %rd55328;
	shl.b64 	%rd7943, %rd7942, 13;
	add.s64 	%rd7944, %rd7943, %rd7942;
	shr.u64 	%rd7945, %rd7944, 7;
	xor.b64  	%rd7946, %rd7945, %rd7944;
	shl.b64 	%rd7947, %rd7946, 3;
	add.s64 	%rd7948, %rd7947, %rd7946;
	shr.u64 	%rd7949, %rd7948, 17;
	xor.b64  	%rd7950, %rd7949, %rd7948;
	shl.b64 	%rd7951, %rd7950, 5;
	add.s64 	%rd55328, %rd7951, %rd7950;
$L__BB8_1732:
	mov.b64 	%rd55341, 0;
	@%p115 bra 	$L__BB8_1744;
	setp.lt.u64 	%p136, %rd2958, 7;
	mov.b64 	%rd55333, 0;
	mov.u64 	%rd55341, %rd55333;
	@%p136 bra 	$L__BB8_1736;
	and.b64  	%rd3157, %rd2, -8;
	mov.b64 	%rd55333, 0;
	mov.u64 	%rd55331, %rd55333;
$L__BB8_1735:
	.pragma "nounroll";
	shl.b64 	%rd7956, %rd55333, 3;
	add.s64 	%rd7957, %rd2952, %rd7956;
	ld.u64 	%rd7958, [%rd7957];
	mad.lo.s64 	%rd7959, %rd7958, 2654435761, %rd55341;
	shl.b64 	%rd7960, %rd7959, 13;
	add.s64 	%rd7961, %rd7960, %rd7959;
	shr.u64 	%rd7962, %rd7961, 7;
	xor.b64  	%rd7963, %rd7962, %rd7961;
	shl.b64 	%rd7964, %rd7963, 3;
	add.s64 	%rd7965, %rd7964, %rd7963;
	shr.u64 	%rd7966, %rd7965, 17;
	xor.b64  	%rd7967, %rd7966, %rd7965;
	shl.b64 	%rd7968, %rd7967, 5;
	add.s64 	%rd7969, %rd7968, %rd7967;
	ld.u64 	%rd7970, [%rd7957+8];
	mad.lo.s64 	%rd7971, %rd7970, 2654435761, %rd7969;
	shl.b64 	%rd7972, %rd7971, 13;
	add.s64 	%rd7973, %rd7972, %rd7971;
	shr.u64 	%rd7974, %rd7973, 7;
	xor.b64  	%rd7975, %rd7974, %rd7973;
	shl.b64 	%rd7976, %rd7975, 3;
	add.s64 	%rd7977, %rd7976, %rd7975;
	shr.u64 	%rd7978, %rd7977, 17;
	xor.b64  	%rd7979, %rd7978, %rd7977;
	shl.b64 	%rd7980, %rd7979, 5;
	add.s64 	%rd7981, %rd7980, %rd7979;
	ld.u64 	%rd7982, [%rd7957+16];
	mad.lo.s64 	%rd7983, %rd7982, 2654435761, %rd7981;
	shl.b64 	%rd7984, %rd7983, 13;
	add.s64 	%rd7985, %rd7984, %rd7983;
	shr.u64 	%rd7986, %rd7985, 7;
	xor.b64  	%rd7987, %rd7986, %rd7985;
	shl.b64 	%rd7988, %rd7987, 3;
	add.s64 	%rd7989, %rd7988, %rd7987;
	shr.u64 	%rd7990, %rd7989, 17;
	xor.b64  	%rd7991, %rd7990, %rd7989;
	shl.b64 	%rd7992, %rd7991, 5;
	add.s64 	%rd7993, %rd7992, %rd7991;
	ld.u64 	%rd7994, [%rd7957+24];
	mad.lo.s64 	%rd7995, %rd7994, 2654435761, %rd7993;
	shl.b64 	%rd7996, %rd7995, 13;
	add.s64 	%rd7997, %rd7996, %rd7995;
	shr.u64 	%rd7998, %rd7997, 7;
	xor.b64  	%rd7999, %rd7998, %rd7997;
	shl.b64 	%rd8000, %rd7999, 3;
	add.s64 	%rd8001, %rd8000, %rd7999;
	shr.u64 	%rd8002, %rd8001, 17;
	xor.b64  	%rd8003, %rd8002, %rd8001;
	shl.b64 	%rd8004, %rd8003, 5;
	add.s64 	%rd8005, %rd8004, %rd8003;
	ld.u64 	%rd8006, [%rd7957+32];
	mad.lo.s64 	%rd8007, %rd8006, 2654435761, %rd8005;
	shl.b64 	%rd8008, %rd8007, 13;
	add.s64 	%rd8009, %rd8008, %rd8007;
	shr.u64 	%rd8010, %rd8009, 7;
	xor.b64  	%rd8011, %rd8010, %rd8009;
	shl.b64 	%rd8012, %rd8011, 3;
	add.s64 	%rd8013, %rd8012, %rd8011;
	shr.u64 	%rd8014, %rd8013, 17;
	xor.b64  	%rd8015, %rd8014, %rd8013;
	shl.b64 	%rd8016, %rd8015, 5;
	add.s64 	%rd8017, %rd8016, %rd8015;
	ld.u64 	%rd8018, [%rd7957+40];
	mad.lo.s64 	%rd8019, %rd8018, 2654435761, %rd8017;
	shl.b64 	%rd8020, %rd8019, 13;
	add.s64 	%rd8021, %rd8020, %rd8019;
	shr.u64 	%rd8022, %rd8021, 7;
	xor.b64  	%rd8023, %rd8022, %rd8021;
	shl.b64 	%rd8024, %rd8023, 3;
	add.s64 	%rd8025, %rd8024, %rd8023;
	shr.u64 	%rd8026, %rd8025, 17;
	xor.b64  	%rd8027, %rd8026, %rd8025;
	shl.b64 	%rd8028, %rd8027, 5;
	add.s64 	%rd8029, %rd8028, %rd8027;
	ld.u64 	%rd8030, [%rd7957+48];
	mad.lo.s64 	%rd8031, %rd8030, 2654435761, %rd8029;
	shl.b64 	%rd8032, %rd8031, 13;
	add.s64 	%rd8033, %rd8032, %rd8031;
	shr.u64 	%rd8034, %rd8033, 7;
	xor.b64  	%rd8035, %rd8034, %rd8033;
	shl.b64 	%rd8036, %rd8035, 3;
	add.s64 	%rd8037, %rd8036, %rd8035;
	shr.u64 	%rd8038, %rd8037, 17;
	xor.b64  	%rd8039, %rd8038, %rd8037;
	shl.b64 	%rd8040, %rd8039, 5;
	add.s64 	%rd8041, %rd8040, %rd8039;
	ld.u64 	%rd8042, [%rd7957+56];
	mad.lo.s64 	%rd8043, %rd8042, 2654435761, %rd8041;
	shl.b64 	%rd8044, %rd8043, 13;
	add.s64 	%rd8045, %rd8044, %rd8043;
	shr.u64 	%rd8046, %rd8045, 7;
	xor.b64  	%rd8047, %rd8046, %rd8045;
	shl.b64 	%rd8048, %rd8047, 3;
	add.s64 	%rd8049, %rd8048, %rd8047;
	shr.u64 	%rd8050, %rd8049, 17;
	xor.b64  	%rd8051, %rd8050, %rd8049;
	shl.b64 	%rd8052, %rd8051, 5;
	add.s64 	%rd55341, %rd8052, %rd8051;
	add.s64 	%rd55333, %rd55333, 8;
	add.s64 	%rd55331, %rd55331, 8;
	setp.ne.s64 	%p137, %rd55331, %rd3157;
	@%p137 bra 	$L__BB8_1735;
$L__BB8_1736:
	setp.eq.s64 	%p138, %rd2959, 0;
	@%p138 bra 	$L__BB8_1744;
	setp.lt.u64 	%p139, %rd2960, 3;
	@%p139 bra 	$L__BB8_1739;
	shl.b64 	%rd8054, %rd55333, 3;
	add.s64 	%rd8055, %rd2952, %rd8054;
	ld.u64 	%rd8056, [%rd8055];
	mad.lo.s64 	%rd8057, %rd8056, 2654435761, %rd55341;
	shl.b64 	%rd8058, %rd8057, 13;
	add.s64 	%rd8059, %rd8058, %rd8057;
	shr.u64 	%rd8060, %rd8059, 7;
	xor.b64  	%rd8061, %rd8060, %rd8059;
	shl.b64 	%rd8062, %rd8061, 3;
	add.s64 	%rd8063, %rd8062, %rd8061;
	shr.u64 	%rd8064, %rd8063, 17;
	xor.b64  	%rd8065, %rd8064, %rd8063;
	shl.b64 	%rd8066, %rd8065, 5;
	add.s64 	%rd8067, %rd8066, %rd8065;
	ld.u64 	%rd8068, [%rd8055+8];
	mad.lo.s64 	%rd8069, %rd8068, 2654435761, %rd8067;
	shl.b64 	%rd8070, %rd8069, 13;
	add.s64 	%rd8071, %rd8070, %rd8069;
	shr.u64 	%rd8072, %rd8071, 7;
	xor.b64  	%rd8073, %rd8072, %rd8071;
	shl.b64 	%rd8074, %rd8073, 3;
	add.s64 	%rd8075, %rd8074, %rd8073;
	shr.u64 	%rd8076, %rd8075, 17;
	xor.b64  	%rd8077, %rd8076, %rd8075;
	shl.b64 	%rd8078, %rd8077, 5;
	add.s64 	%rd8079, %rd8078, %rd8077;
	ld.u64 	%rd8080, [%rd8055+16];
	mad.lo.s64 	%rd8081, %rd8080, 2654435761, %rd8079;
	shl.b64 	%rd8082, %rd8081, 13;
	add.s64 	%rd8083, %rd8082, %rd8081;
	shr.u64 	%rd8084, %rd8083, 7;
	xor.b64  	%rd8085, %rd8084, %rd8083;
	shl.b64 	%rd8086, %rd8085, 3;
	add.s64 	%rd8087, %rd8086, %rd8085;
	shr.u64 	%rd8088, %rd8087, 17;
	xor.b64  	%rd8089, %rd8088, %rd8087;
	shl.b64 	%rd8090, %rd8089, 5;
	add.s64 	%rd8091, %rd8090, %rd8089;
	ld.u64 	%rd8092, [%rd8055+24];
	mad.lo.s64 	%rd8093, %rd8092, 2654435761, %rd8091;
	shl.b64 	%rd8094, %rd8093, 13;
	add.s64 	%rd8095, %rd8094, %rd8093;
	shr.u64 	%rd8096, %rd8095, 7;
	xor.b64  	%rd8097, %rd8096, %rd8095;
	shl.b64 	%rd8098, %rd8097, 3;
	add.s64 	%rd8099, %rd8098, %rd8097;
	shr.u64 	%rd8100, %rd8099, 17;
	xor.b64  	%rd8101, %rd8100, %rd8099;
	shl.b64 	%rd8102, %rd8101, 5;
	add.s64 	%rd55341, %rd8102, %rd8101;
	add.s64 	%rd55333, %rd55333, 4;
$L__BB8_1739:
	setp.eq.s64 	%p140, %rd2961, 0;
	@%p140 bra 	$L__BB8_1744;
	setp.eq.s64 	%p141, %rd2962, 0;
	@%p141 bra 	$L__BB8_1742;
	shl.b64 	%rd8104, %rd55333, 3;
	add.s64 	%rd8105, %rd2952, %rd8104;
	ld.u64 	%rd8106, [%rd8105];
	mad.lo.s64 	%rd8107, %rd8106, 2654435761, %rd55341;
	shl.b64 	%rd8108, %rd8107, 13;
	add.s64 	%rd8109, %rd8108, %rd8107;
	shr.u64 	%rd8110, %rd8109, 7;
	xor.b64  	%rd8111, %rd8110, %rd8109;
	shl.b64 	%rd8112, %rd8111, 3;
	add.s64 	%rd8113, %rd8112, %rd8111;
	shr.u64 	%rd8114, %rd8113, 17;
	xor.b64  	%rd8115, %rd8114, %rd8113;
	shl.b64 	%rd8116, %rd8115, 5;
	add.s64 	%rd8117, %rd8116, %rd8115;
	ld.u64 	%rd8118, [%rd8105+8];
	mad.lo.s64 	%rd8119, %rd8118, 2654435761, %rd8117;
	shl.b64 	%rd8120, %rd8119, 13;
	add.s64 	%rd8121, %rd8120, %rd8119;
	shr.u64 	%rd8122, %rd8121, 7;
	xor.b64  	%rd8123, %rd8122, %rd8121;
	shl.b64 	%rd8124, %rd8123, 3;
	add.s64 	%rd8125, %rd8124, %rd8123;
	shr.u64 	%rd8126, %rd8125, 17;
	xor.b64  	%rd8127, %rd8126, %rd8125;
	shl.b64 	%rd8128, %rd8127, 5;
	add.s64 	%rd55341, %rd8128, %rd8127;
	add.s64 	%rd55333, %rd55333, 2;
$L__BB8_1742:
	and.b64  	%rd8129, %rd2, 1;
	setp.eq.b64 	%p142, %rd8129, 1;
	not.pred 	%p143, %p142;
	@%p143 bra 	$L__BB8_1744;
	shl.b64 	%rd8130, %rd55333, 3;
	add.s64 	%rd8131, %rd2952, %rd8130;
	ld.u64 	%rd8132, [%rd8131];
	mad.lo.s64 	%rd8133, %rd8132, 2654435761, %rd55341;
	shl.b64 	%rd8134, %rd8133, 13;
	add.s64 	%rd8135, %rd8134, %rd8133;
	shr.u64 	%rd8136, %rd8135, 7;
	xor.b64  	%rd8137, %rd8136, %rd8135;
	shl.b64 	%rd8138, %rd8137, 3;
	add.s64 	%rd8139, %rd8138, %rd8137;
	shr.u64 	%rd8140, %rd8139, 17;
	xor.b64  	%rd8141, %rd8140, %rd8139;
	shl.b64 	%rd8142, %rd8141, 5;
	add.s64 	%rd55341, %rd8142, %rd8141;
$L__BB8_1744:
	setp.lt.u64 	%p144, %rd55328, %rd55341;
	mov.u64 	%rd56765, %rd2952;
	@%p144 bra 	$L__BB8_1745;
	bra.uni 	$L__BB8_1750;
$L__BB8_1745:
	mov.u64 	%rd56765, %rd2952;
	mov.u64 	%rd55258, %rd2952;
	bra.uni 	$L__BB8_1750;
$L__BB8_1746:
	setp.eq.s32 	%p145, %r1, 0;
	mov.u64 	%rd56765, %rd2952;
	@%p145 bra 	$L__BB8_1750;
	mov.b64 	%rd55342, 0;
$L__BB8_1748:
	shl.b64 	%rd8144, %rd55342, 3;
	add.s64 	%rd8145, %rd55258, %rd8144;
	ld.u64 	%rd3180, [%rd8145];
	add.s64 	%rd8146, %rd2952, %rd8144;
	ld.u64 	%rd3181, [%rd8146];
	setp.lt.u64 	%p146, %rd3180, %rd3181;
	@%p146 bra 	$L__BB8_1745;
	setp.le.u64 	%p147, %rd3180, %rd3181;
	add.s64 	%rd55342, %rd55342, 1;
	setp.lt.u64 	%p148, %rd55342, %rd2957;
	and.pred  	%p149, %p147, %p148;
	mov.u64 	%rd56765, %rd2952;
	@%p149 bra 	$L__BB8_1748;
$L__BB8_1750:
	add.s32 	%r189, %r111, 4;
	setp.ge.u32 	%p150, %r189, %r49;
	mov.u64 	%rd56764, %rd55258;
	@%p150 bra 	$L__BB8_1794;
	setp.eq.s64 	%p151, %rd2, 0;
	mov.b64 	%rd55348, -3750763034362895579;
	@%p151 bra 	$L__BB8_1757;
	setp.eq.s64 	%p152, %rd2958, 0;
	mov.b64 	%rd55348, -3750763034362895579;
	mov.b64 	%rd55349, 0;
	@%p152 bra 	$L__BB8_1755;
	and.b64  	%rd3185, %rd2, -2;
	mov.b64 	%rd55348, -3750763034362895579;
	mov.b64 	%rd55349, 0;
	mov.u64 	%rd55347, %rd55349;
$L__BB8_1754:
	shl.b64 	%rd8154, %rd55349, 3;
	add.s64 	%rd8155, %rd55258, %rd8154;
	ld.u64 	%rd8156, [%rd8155];
	and.b64  	%rd8157, %rd8156, 255;
	xor.b64  	%rd8158, %rd8157, %rd55348;
	mul.lo.s64 	%rd8159, %rd8158, 1099511628211;
	shr.u64 	%rd8160, %rd8156, 8;
	and.b64  	%rd8161, %rd8160, 255;
	xor.b64  	%rd8162, %rd8161, %rd8159;
	mul.lo.s64 	%rd8163, %rd8162, 1099511628211;
	shr.u64 	%rd8164, %rd8156, 16;
	and.b64  	%rd8165, %rd8164, 255;
	xor.b64  	%rd8166, %rd8165, %rd8163;
	mul.lo.s64 	%rd8167, %rd8166, 1099511628211;
	shr.u64 	%rd8168, %rd8156, 24;
	and.b64  	%rd8169, %rd8168, 255;
	xor.b64  	%rd8170, %rd8169, %rd8167;
	mul.lo.s64 	%rd8171, %rd8170, 1099511628211;
	shr.u64 	%rd8172, %rd8156, 32;
	and.b64  	%rd8173, %rd8172, 255;
	xor.b64  	%rd8174, %rd8173, %rd8171;
	mul.lo.s64 	%rd8175, %rd8174, 1099511628211;
	shr.u64 	%rd8176, %rd8156, 40;
	and.b64  	%rd8177, %rd8176, 255;
	xor.b64  	%rd8178, %rd8177, %rd8175;
	mul.lo.s64 	%rd8179, %rd8178, 1099511628211;
	shr.u64 	%rd8180, %rd8156, 48;
	and.b64  	%rd8181, %rd8180, 255;
	xor.b64  	%rd8182, %rd8181, %rd8179;
	mul.lo.s64 	%rd8183, %rd8182, 1099511628211;
	shr.u64 	%rd8184, %rd8156, 56;
	xor.b64  	%rd8185, %rd8184, %rd8183;
	mul.lo.s64 	%rd8186, %rd8185, 1099511628211;
	ld.u64 	%rd8187, [%rd8155+8];
	and.b64  	%rd8188, %rd8187, 255;
	xor.b64  	%rd8189, %rd8188, %rd8186;
	mul.lo.s64 	%rd8190, %rd8189, 1099511628211;
	shr.u64 	%rd8191, %rd8187, 8;
	and.b64  	%rd8192, %rd8191, 255;
	xor.b64  	%rd8193, %rd8192, %rd8190;
	mul.lo.s64 	%rd8194, %rd8193, 1099511628211;
	shr.u64 	%rd8195, %rd8187, 16;
	and.b64  	%rd8196, %rd8195, 255;
	xor.b64  	%rd8197, %rd8196, %rd8194;
	mul.lo.s64 	%rd8198, %rd8197, 1099511628211;
	shr.u64 	%rd8199, %rd8187, 24;
	and.b64  	%rd8200, %rd8199, 255;
	xor.b64  	%rd8201, %rd8200, %rd8198;
	mul.lo.s64 	%rd8202, %rd8201, 1099511628211;
	shr.u64 	%rd8203, %rd8187, 32;
	and.b64  	%rd8204, %rd8203, 255;
	xor.b64  	%rd8205, %rd8204, %rd8202;
	mul.lo.s64 	%rd8206, %rd8205, 1099511628211;
	shr.u64 	%rd8207, %rd8187, 40;
	and.b64  	%rd8208, %rd8207, 255;
	xor.b64  	%rd8209, %rd8208, %rd8206;
	mul.lo.s64 	%rd8210, %rd8209, 1099511628211;
	shr.u64 	%rd8211, %rd8187, 48;
	and.b64  	%rd8212, %rd8211, 255;
	xor.b64  	%rd8213, %rd8212, %rd8210;
	mul.lo.s64 	%rd8214, %rd8213, 1099511628211;
	shr.u64 	%rd8215, %rd8187, 56;
	xor.b64  	%rd8216, %rd8215, %rd8214;
	mul.lo.s64 	%rd55348, %rd8216, 1099511628211;
	add.s64 	%rd55349, %rd55349, 2;
	add.s64 	%rd55347, %rd55347, 2;
	setp.ne.s64 	%p153, %rd55347, %rd3185;
	@%p153 bra 	$L__BB8_1754;
$L__BB8_1755:
	and.b64  	%rd8217, %rd2, 1;
	setp.eq.b64 	%p154, %rd8217, 1;
	not.pred 	%p155, %p154;
	@%p155 bra 	$L__BB8_1757;
	shl.b64 	%rd8218, %rd55349, 3;
	add.s64 	%rd8219, %rd55258, %rd8218;
	ld.u64 	%rd8220, [%rd8219];
	and.b64  	%rd8221, %rd8220, 255;
	xor.b64  	%rd8222, %rd8221, %rd55348;
	mul.lo.s64 	%rd8223, %rd8222, 1099511628211;
	shr.u64 	%rd8224, %rd8220, 8;
	and.b64  	%rd8225, %rd8224, 255;
	xor.b64  	%rd8226, %rd8225, %rd8223;
	mul.lo.s64 	%rd8227, %rd8226, 1099511628211;
	shr.u64 	%rd8228, %rd8220, 16;
	and.b64  	%rd8229, %rd8228, 255;
	xor.b64  	%rd8230, %rd8229, %rd8227;
	mul.lo.s64 	%rd8231, %rd8230, 1099511628211;
	shr.u64 	%rd8232, %rd8220, 24;
	and.b64  	%rd8233, %rd8232, 255;
	xor.b64  	%rd8234, %rd8233, %rd8231;
	mul.lo.s64 	%rd8235, %rd8234, 1099511628211;
	shr.u64 	%rd8236, %rd8220, 32;
	and.b64  	%rd8237, %rd8236, 255;
	xor.b64  	%rd8238, %rd8237, %rd8235;
	mul.lo.s64 	%rd8239, %rd8238, 1099511628211;
	shr.u64 	%rd8240, %rd8220, 40;
	and.b64  	%rd8241, %rd8240, 255;
	xor.b64  	%rd8242, %rd8241, %rd8239;
	mul.lo.s64 	%rd8243, %rd8242, 1099511628211;
	shr.u64 	%rd8244, %rd8220, 48;
	and.b64  	%rd8245, %rd8244, 255;
	xor.b64  	%rd8246, %rd8245, %rd8243;
	mul.lo.s64 	%rd8247, %rd8246, 1099511628211;
	shr.u64 	%rd8248, %rd8220, 56;
	xor.b64  	%rd8249, %rd8248, %rd8247;
	mul.lo.s64 	%rd55348, %rd8249, 1099511628211;
$L__BB8_1757:
	mov.b64 	%rd55355, -3750763034362895579;
	@%p151 bra 	$L__BB8_1763;
	setp.eq.s64 	%p157, %rd2958, 0;
	mov.b64 	%rd55355, -3750763034362895579;
	mov.b64 	%rd55356, 0;
	@%p157 bra 	$L__BB8_1761;
	and.b64  	%rd3197, %rd2, -2;
	mov.b64 	%rd55355, -3750763034362895579;
	mov.b64 	%rd55356, 0;
	mov.u64 	%rd55354, %rd55356;
$L__BB8_1760:
	shl.b64 	%rd8256, %rd55356, 3;
	add.s64 	%rd8257, %rd2953, %rd8256;
	ld.u64 	%rd8258, [%rd8257];
	and.b64  	%rd8259, %rd8258, 255;
	xor.b64  	%rd8260, %rd8259, %rd55355;
	mul.lo.s64 	%rd8261, %rd8260, 1099511628211;
	shr.u64 	%rd8262, %rd8258, 8;
	and.b64  	%rd8263, %rd8262, 255;
	xor.b64  	%rd8264, %rd8263, %rd8261;
	mul.lo.s64 	%rd8265, %rd8264, 1099511628211;
	shr.u64 	%rd8266, %rd8258, 16;
	and.b64  	%rd8267, %rd8266, 255;
	xor.b64  	%rd8268, %rd8267, %rd8265;
	mul.lo.s64 	%rd8269, %rd8268, 1099511628211;
	shr.u64 	%rd8270, %rd8258, 24;
	and.b64  	%rd8271, %rd8270, 255;
	xor.b64  	%rd8272, %rd8271, %rd8269;
	mul.lo.s64 	%rd8273, %rd8272, 1099511628211;
	shr.u64 	%rd8274, %rd8258, 32;
	and.b64  	%rd8275, %rd8274, 255;
	xor.b64  	%rd8276, %rd8275, %rd8273;
	mul.lo.s64 	%rd8277, %rd8276, 1099511628211;
	shr.u64 	%rd8278, %rd8258, 40;
	and.b64  	%rd8279, %rd8278, 255;
	xor.b64  	%rd8280, %rd8279, %rd8277;
	mul.lo.s64 	%rd8281, %rd8280, 1099511628211;
	shr.u64 	%rd8282, %rd8258, 48;
	and.b64  	%rd8283, %rd8282, 255;
	xor.b64  	%rd8284, %rd8283, %rd8281;
	mul.lo.s64 	%rd8285, %rd8284, 1099511628211;
	shr.u64 	%rd8286, %rd8258, 56;
	xor.b64  	%rd8287, %rd8286, %rd8285;
	mul.lo.s64 	%rd8288, %rd8287, 1099511628211;
	ld.u64 	%rd8289, [%rd8257+8];
	and.b64  	%rd8290, %rd8289, 255;
	xor.b64  	%rd8291, %rd8290, %rd8288;
	mul.lo.s64 	%rd8292, %rd8291, 1099511628211;
	shr.u64 	%rd8293, %rd8289, 8;
	and.b64  	%rd8294, %rd8293, 255;
	xor.b64  	%rd8295, %rd8294, %rd8292;
	mul.lo.s64 	%rd8296, %rd8295, 1099511628211;
	shr.u64 	%rd8297, %rd8289, 16;
	and.b64  	%rd8298, %rd8297, 255;
	xor.b64  	%rd8299, %rd8298, %rd8296;
	mul.lo.s64 	%rd8300, %rd8299, 1099511628211;
	shr.u64 	%rd8301, %rd8289, 24;
	and.b64  	%rd8302, %rd8301, 255;
	xor.b64  	%rd8303, %rd8302, %rd8300;
	mul.lo.s64 	%rd8304, %rd8303, 1099511628211;
	shr.u64 	%rd8305, %rd8289, 32;
	and.b64  	%rd8306, %rd8305, 255;
	xor.b64  	%rd8307, %rd8306, %rd8304;
	mul.lo.s64 	%rd8308, %rd8307, 1099511628211;
	shr.u64 	%rd8309, %rd8289, 40;
	and.b64  	%rd8310, %rd8309, 255;
	xor.b64  	%rd8311, %rd8310, %rd8308;
	mul.lo.s64 	%rd8312, %rd8311, 1099511628211;
	shr.u64 	%rd8313, %rd8289, 48;
	and.b64  	%rd8314, %rd8313, 255;
	xor.b64  	%rd8315, %rd8314, %rd8312;
	mul.lo.s64 	%rd8316, %rd8315, 1099511628211;
	shr.u64 	%rd8317, %rd8289, 56;
	xor.b64  	%rd8318, %rd8317, %rd8316;
	mul.lo.s64 	%rd55355, %rd8318, 1099511628211;
	add.s64 	%rd55356, %rd55356, 2;
	add.s64 	%rd55354, %rd55354, 2;
	setp.ne.s64 	%p158, %rd55354, %rd3197;
	@%p158 bra 	$L__BB8_1760;
$L__BB8_1761:
	and.b64  	%rd8319, %rd2, 1;
	setp.eq.b64 	%p159, %rd8319, 1;
	not.pred 	%p160, %p159;
	@%p160 bra 	$L__BB8_1763;
	shl.b64 	%rd8320, %rd55356, 3;
	add.s64 	%rd8321, %rd2953, %rd8320;
	ld.u64 	%rd8322, [%rd8321];
	and.b64  	%rd8323, %rd8322, 255;
	xor.b64  	%rd8324, %rd8323, %rd55355;
	mul.lo.s64 	%rd8325, %rd8324, 1099511628211;
	shr.u64 	%rd8326, %rd8322, 8;
	and.b64  	%rd8327, %rd8326, 255;
	xor.b64  	%rd8328, %rd8327, %rd8325;
	mul.lo.s64 	%rd8329, %rd8328, 1099511628211;
	shr.u64 	%rd8330, %rd8322, 16;
	and.b64  	%rd8331, %rd8330, 255;
	xor.b64  	%rd8332, %rd8331, %rd8329;
	mul.lo.s64 	%rd8333, %rd8332, 1099511628211;
	shr.u64 	%rd8334, %rd8322, 24;
	and.b64  	%rd8335, %rd8334, 255;
	xor.b64  	%rd8336, %rd8335, %rd8333;
	mul.lo.s64 	%rd8337, %rd8336, 1099511628211;
	shr.u64 	%rd8338, %rd8322, 32;
	and.b64  	%rd8339, %rd8338, 255;
	xor.b64  	%rd8340, %rd8339, %rd8337;
	mul.lo.s64 	%rd8341, %rd8340, 1099511628211;
	shr.u64 	%rd8342, %rd8322, 40;
	and.b64  	%rd8343, %rd8342, 255;
	xor.b64  	%rd8344, %rd8343, %rd8341;
	mul.lo.s64 	%rd8345, %rd8344, 1099511628211;
	shr.u64 	%rd8346, %rd8322, 48;
	and.b64  	%rd8347, %rd8346, 255;
	xor.b64  	%rd8348, %rd8347, %rd8345;
	mul.lo.s64 	%rd8349, %rd8348, 1099511628211;
	shr.u64 	%rd8350, %rd8322, 56;
	xor.b64  	%rd8351, %rd8350, %rd8349;
	mul.lo.s64 	%rd55355, %rd8351, 1099511628211;
$L__BB8_1763:
	setp.eq.s64 	%p161, %rd55348, %rd55355;
	@%p161 bra 	$L__BB8_1790;
	mov.b64 	%rd55371, 0;
	@%p151 bra 	$L__BB8_1776;
	setp.lt.u64 	%p163, %rd2958, 7;
	mov.b64 	%rd55363, 0;
	mov.u64 	%rd55371, %rd55363;
	@%p163 bra 	$L__BB8_1768;
	and.b64  	%rd3209, %rd2, -8;
	mov.b64 	%rd55363, 0;
	mov.u64 	%rd55361, %rd55363;
$L__BB8_1767:
	.pragma "nounroll";
	shl.b64 	%rd8356, %rd55363, 3;
	add.s64 	%rd8357, %rd55258, %rd8356;
	ld.u64 	%rd8358, [%rd8357];
	mad.lo.s64 	%rd8359, %rd8358, 2654435761, %rd55371;
	shl.b64 	%rd8360, %rd8359, 13;
	add.s64 	%rd8361, %rd8360, %rd8359;
	shr.u64 	%rd8362, %rd8361, 7;
	xor.b64  	%rd8363, %rd8362, %rd8361;
	shl.b64 	%rd8364, %rd8363, 3;
	add.s64 	%rd8365, %rd8364, %rd8363;
	shr.u64 	%rd8366, %rd8365, 17;
	xor.b64  	%rd8367, %rd8366, %rd8365;
	shl.b64 	%rd8368, %rd8367, 5;
	add.s64 	%rd8369, %rd8368, %rd8367;
	ld.u64 	%rd8370, [%rd8357+8];
	mad.lo.s64 	%rd8371, %rd8370, 2654435761, %rd8369;
	shl.b64 	%rd8372, %rd8371, 13;
	add.s64 	%rd8373, %rd8372, %rd8371;
	shr.u64 	%rd8374, %rd8373, 7;
	xor.b64  	%rd8375, %rd8374, %rd8373;
	shl.b64 	%rd8376, %rd8375, 3;
	add.s64 	%rd8377, %rd8376, %rd8375;
	shr.u64 	%rd8378, %rd8377, 17;
	xor.b64  	%rd8379, %rd8378, %rd8377;
	shl.b64 	%rd8380, %rd8379, 5;
	add.s64 	%rd8381, %rd8380, %rd8379;
	ld.u64 	%rd8382, [%rd8357+16];
	mad.lo.s64 	%rd8383, %rd8382, 2654435761, %rd8381;
	shl.b64 	%rd8384, %rd8383, 13;
	add.s64 	%rd8385, %rd8384, %rd8383;
	shr.u64 	%rd8386, %rd8385, 7;
	xor.b64  	%rd8387, %rd8386, %rd8385;
	shl.b64 	%rd8388, %rd8387, 3;
	add.s64 	%rd8389, %rd8388, %rd8387;
	shr.u64 	%rd8390, %rd8389, 17;
	xor.b64  	%rd8391, %rd8390, %rd8389;
	shl.b64 	%rd8392, %rd8391, 5;
	add.s64 	%rd8393, %rd8392, %rd8391;
	ld.u64 	%rd8394, [%rd8357+24];
	mad.lo.s64 	%rd8395, %rd8394, 2654435761, %rd8393;
	shl.b64 	%rd8396, %rd8395, 13;
	add.s64 	%rd8397, %rd8396, %rd8395;
	shr.u64 	%rd8398, %rd8397, 7;
	xor.b64  	%rd8399, %rd8398, %rd8397;
	shl.b64 	%rd8400, %rd8399, 3;
	add.s64 	%rd8401, %rd8400, %rd8399;
	shr.u64 	%rd8402, %rd8401, 17;
	xor.b64  	%rd8403, %rd8402, %rd8401;
	shl.b64 	%rd8404, %rd8403, 5;
	add.s64 	%rd8405, %rd8404, %rd8403;
	ld.u64 	%rd8406, [%rd8357+32];
	mad.lo.s64 	%rd8407, %rd8406, 2654435761, %rd8405;
	shl.b64 	%rd8408, %rd8407, 13;
	add.s64 	%rd8409, %rd8408, %rd8407;
	shr.u64 	%rd8410, %rd8409, 7;
	xor.b64  	%rd8411, %rd8410, %rd8409;
	shl.b64 	%rd8412, %rd8411, 3;
	add.s64 	%rd8413, %rd8412, %rd8411;
	shr.u64 	%rd8414, %rd8413, 17;
	xor.b64  	%rd8415, %rd8414, %rd8413;
	shl.b64 	%rd8416, %rd8415, 5;
	add.s64 	%rd8417, %rd8416, %rd8415;
	ld.u64 	%rd8418, [%rd8357+40];
	mad.lo.s64 	%rd8419, %rd8418, 2654435761, %rd8417;
	shl.b64 	%rd8420, %rd8419, 13;
	add.s64 	%rd8421, %rd8420, %rd8419;
	shr.u64 	%rd8422, %rd8421, 7;
	xor.b64  	%rd8423, %rd8422, %rd8421;
	shl.b64 	%rd8424, %rd8423, 3;
	add.s64 	%rd8425, %rd8424, %rd8423;
	shr.u64 	%rd8426, %rd8425, 17;
	xor.b64  	%rd8427, %rd8426, %rd8425;
	shl.b64 	%rd8428, %rd8427, 5;
	add.s64 	%rd8429, %rd8428, %rd8427;
	ld.u64 	%rd8430, [%rd8357+48];
	mad.lo.s64 	%rd8431, %rd8430, 2654435761, %rd8429;
	shl.b64 	%rd8432, %rd8431, 13;
	add.s64 	%rd8433, %rd8432, %rd8431;
	shr.u64 	%rd8434, %rd8433, 7;
	xor.b64  	%rd8435, %rd8434, %rd8433;
	shl.b64 	%rd8436, %rd8435, 3;
	add.s64 	%rd8437, %rd8436, %rd8435;
	shr.u64 	%rd8438, %rd8437, 17;
	xor.b64  	%rd8439, %rd8438, %rd8437;
	shl.b64 	%rd8440, %rd8439, 5;
	add.s64 	%rd8441, %rd8440, %rd8439;
	ld.u64 	%rd8442, [%rd8357+56];
	mad.lo.s64 	%rd8443, %rd8442, 2654435761, %rd8441;
	shl.b64 	%rd8444, %rd8443, 13;
	add.s64 	%rd8445, %rd8444, %rd8443;
	shr.u64 	%rd8446, %rd8445, 7;
	xor.b64  	%rd8447, %rd8446, %rd8445;
	shl.b64 	%rd8448, %rd8447, 3;
	add.s64 	%rd8449, %rd8448, %rd8447;
	shr.u64 	%rd8450, %rd8449, 17;
	xor.b64  	%rd8451, %rd8450, %rd8449;
	shl.b64 	%rd8452, %rd8451, 5;
	add.s64 	%rd55371, %rd8452, %rd8451;
	add.s64 	%rd55363, %rd55363, 8;
	add.s64 	%rd55361, %rd55361, 8;
	setp.ne.s64 	%p164, %rd55361, %rd3209;
	@%p164 bra 	$L__BB8_1767;
$L__BB8_1768:
	setp.eq.s64 	%p165, %rd2959, 0;
	@%p165 bra 	$L__BB8_1776;
	setp.lt.u64 	%p166, %rd2960, 3;
	@%p166 bra 	$L__BB8_1771;
	shl.b64 	%rd8454, %rd55363, 3;
	add.s64 	%rd8455, %rd55258, %rd8454;
	ld.u64 	%rd8456, [%rd8455];
	mad.lo.s64 	%rd8457, %rd8456, 2654435761, %rd55371;
	shl.b64 	%rd8458, %rd8457, 13;
	add.s64 	%rd8459, %rd8458, %rd8457;
	shr.u64 	%rd8460, %rd8459, 7;
	xor.b64  	%rd8461, %rd8460, %rd8459;
	shl.b64 	%rd8462, %rd8461, 3;
	add.s64 	%rd8463, %rd8462, %rd8461;
	shr.u64 	%rd8464, %rd8463, 17;
	xor.b64  	%rd8465, %rd8464, %rd8463;
	shl.b64 	%rd8466, %rd8465, 5;
	add.s64 	%rd8467, %rd8466, %rd8465;
	ld.u64 	%rd8468, [%rd8455+8];
	mad.lo.s64 	%rd8469, %rd8468, 2654435761, %rd8467;
	shl.b64 	%rd8470, %rd8469, 13;
	add.s64 	%rd8471, %rd8470, %rd8469;
	shr.u64 	%rd8472, %rd8471, 7;
	xor.b64  	%rd8473, %rd8472, %rd8471;
	shl.b64 	%rd8474, %rd8473, 3;
	add.s64 	%rd8475, %rd8474, %rd8473;
	shr.u64 	%rd8476, %rd8475, 17;
	xor.b64  	%rd8477, %rd8476, %rd8475;
	shl.b64 	%rd8478, %rd8477, 5;
	add.s64 	%rd8479, %rd8478, %rd8477;
	ld.u64 	%rd8480, [%rd8455+16];
	mad.lo.s64 	%rd8481, %rd8480, 2654435761, %rd8479;
	shl.b64 	%rd8482, %rd8481, 13;
	add.s64 	%rd8483, %rd8482, %rd8481;
	shr.u64 	%rd8484, %rd8483, 7;
	xor.b64  	%rd8485, %rd8484, %rd8483;
	shl.b64 	%rd8486, %rd8485, 3;
	add.s64 	%rd8487, %rd8486, %rd8485;
	shr.u64 	%rd8488, %rd8487, 17;
	xor.b64  	%rd8489, %rd8488, %rd8487;
	shl.b64 	%rd8490, %rd8489, 5;
	add.s64 	%rd8491, %rd8490, %rd8489;
	ld.u64 	%rd8492, [%rd8455+24];
	mad.lo.s64 	%rd8493, %rd8492, 2654435761, %rd8491;
	shl.b64 	%rd8494, %rd8493, 13;
	add.s64 	%rd8495, %rd8494, %rd8493;
	shr.u64 	%rd8496, %rd8495, 7;
	xor.b64  	%rd8497, %rd8496, %rd8495;
	shl.b64 	%rd8498, %rd8497, 3;
	add.s64 	%rd8499, %rd8498, %rd8497;
	shr.u64 	%rd8500, %rd8499, 17;
	xor.b64  	%rd8501, %rd8500, %rd8499;
	shl.b64 	%rd8502, %rd8501, 5;
	add.s64 	%rd55371, %rd8502, %rd8501;
	add.s64 	%rd55363, %rd55363, 4;
$L__BB8_1771:
	setp.eq.s64 	%p167, %rd2961, 0;
	@%p167 bra 	$L__BB8_1776;
	setp.eq.s64 	%p168, %rd2962, 0;
	@%p168 bra 	$L__BB8_1774;
	shl.b64 	%rd8504, %rd55363, 3;
	add.s64 	%rd8505, %rd55258, %rd8504;
	ld.u64 	%rd8506, [%rd8505];
	mad.lo.s64 	%rd8507, %rd8506, 2654435761, %rd55371;
	shl.b64 	%rd8508, %rd8507, 13;
	add.s64 	%rd8509, %rd8508, %rd8507;
	shr.u64 	%rd8510, %rd8509, 7;
	xor.b64  	%rd8511, %rd8510, %rd8509;
	shl.b64 	%rd8512, %rd8511, 3;
	add.s64 	%rd8513, %rd8512, %rd8511;
	shr.u64 	%rd8514, %rd8513, 17;
	xor.b64  	%rd8515, %rd8514, %rd8513;
	shl.b64 	%rd8516, %rd8515, 5;
	add.s64 	%rd8517, %rd8516, %rd8515;
	ld.u64 	%rd8518, [%rd8505+8];
	mad.lo.s64 	%rd8519, %rd8518, 2654435761, %rd8517;
	shl.b64 	%rd8520, %rd8519, 13;
	add.s64 	%rd8521, %rd8520, %rd8519;
	shr.u64 	%rd8522, %rd8521, 7;
	xor.b64  	%rd8523, %rd8522, %rd8521;
	shl.b64 	%rd8524, %rd8523, 3;
	add.s64 	%rd8525, %rd8524, %rd8523;
	shr.u64 	%rd8526, %rd8525, 17;
	xor.b64  	%rd8527, %rd8526, %rd8525;
	shl.b64 	%rd8528, %rd8527, 5;
	add.s64 	%rd55371, %rd8528, %rd8527;
	add.s64 	%rd55363, %rd55363, 2;
$L__BB8_1774:
	and.b64  	%rd8529, %rd2, 1;
	setp.eq.b64 	%p169, %rd8529, 1;
	not.pred 	%p170, %p169;
	@%p170 bra 	$L__BB8_1776;
	shl.b64 	%rd8530, %rd55363, 3;
	add.s64 	%rd8531, %rd55258, %rd8530;
	ld.u64 	%rd8532, [%rd8531];
	mad.lo.s64 	%rd8533, %rd8532, 2654435761, %rd55371;
	shl.b64 	%rd8534, %rd8533, 13;
	add.s64 	%rd8535, %rd8534, %rd8533;
	shr.u64 	%rd8536, %rd8535, 7;
	xor.b64  	%rd8537, %rd8536, %rd8535;
	shl.b64 	%rd8538, %rd8537, 3;
	add.s64 	%rd8539, %rd8538, %rd8537;
	shr.u64 	%rd8540, %rd8539, 17;
	xor.b64  	%rd8541, %rd8540, %rd8539;
	shl.b64 	%rd8542, %rd8541, 5;
	add.s64 	%rd55371, %rd8542, %rd8541;
$L__BB8_1776:
	mov.b64 	%rd55384, 0;
	@%p151 bra 	$L__BB8_1788;
	setp.lt.u64 	%p172, %rd2958, 7;
	mov.b64 	%rd55376, 0;
	mov.u64 	%rd55384, %rd55376;
	@%p172 bra 	$L__BB8_1780;
	and.b64  	%rd3231, %rd2, -8;
	mov.b64 	%rd55376, 0;
	mov.u64 	%rd55374, %rd55376;
$L__BB8_1779:
	.pragma "nounroll";
	shl.b64 	%rd8547, %rd55376, 3;
	add.s64 	%rd8548, %rd2953, %rd8547;
	ld.u64 	%rd8549, [%rd8548];
	mad.lo.s64 	%rd8550, %rd8549, 2654435761, %rd55384;
	shl.b64 	%rd8551, %rd8550, 13;
	add.s64 	%rd8552, %rd8551, %rd8550;
	shr.u64 	%rd8553, %rd8552, 7;
	xor.b64  	%rd8554, %rd8553, %rd8552;
	shl.b64 	%rd8555, %rd8554, 3;
	add.s64 	%rd8556, %rd8555, %rd8554;
	shr.u64 	%rd8557, %rd8556, 17;
	xor.b64  	%rd8558, %rd8557, %rd8556;
	shl.b64 	%rd8559, %rd8558, 5;
	add.s64 	%rd8560, %rd8559, %rd8558;
	ld.u64 	%rd8561, [%rd8548+8];
	mad.lo.s64 	%rd8562, %rd8561, 2654435761, %rd8560;
	shl.b64 	%rd8563, %rd8562, 13;
	add.s64 	%rd8564, %rd8563, %rd8562;
	shr.u64 	%rd8565, %rd8564, 7;
	xor.b64  	%rd8566, %rd8565, %rd8564;
	shl.b64 	%rd8567, %rd8566, 3;
	add.s64 	%rd8568, %rd8567, %rd8566;
	shr.u64 	%rd8569, %rd8568, 17;
	xor.b64  	%rd8570, %rd8569, %rd8568;
	shl.b64 	%rd8571, %rd8570, 5;
	add.s64 	%rd8572, %rd8571, %rd8570;
	ld.u64 	%rd8573, [%rd8548+16];
	mad.lo.s64 	%rd8574, %rd8573, 2654435761, %rd8572;
	shl.b64 	%rd8575, %rd8574, 13;
	add.s64 	%rd8576, %rd8575, %rd8574;
	shr.u64 	%rd8577, %rd8576, 7;
	xor.b64  	%rd8578, %rd8577, %rd8576;
	shl.b64 	%rd8579, %rd8578, 3;
	add.s64 	%rd8580, %rd8579, %rd8578;
	shr.u64 	%rd8581, %rd8580, 17;
	xor.b64  	%rd8582, %rd8581, %rd8580;
	shl.b64 	%rd8583, %rd8582, 5;
	add.s64 	%rd8584, %rd8583, %rd8582;
	ld.u64 	%rd8585, [%rd8548+24];
	mad.lo.s64 	%rd8586, %rd8585, 2654435761, %rd8584;
	shl.b64 	%rd8587, %rd8586, 13;
	add.s64 	%rd8588, %rd8587, %rd8586;
	shr.u64 	%rd8589, %rd8588, 7;
	xor.b64  	%rd8590, %rd8589, %rd8588;
	shl.b64 	%rd8591, %rd8590, 3;
	add.s64 	%rd8592, %rd8591, %rd8590;
	shr.u64 	%rd8593, %rd8592, 17;
	xor.b64  	%rd8594, %rd8593, %rd8592;
	shl.b64 	%rd8595, %rd8594, 5;
	add.s64 	%rd8596, %rd8595, %rd8594;
	ld.u64 	%rd8597, [%rd8548+32];
	mad.lo.s64 	%rd8598, %rd8597, 2654435761, %rd8596;
	shl.b64 	%rd8599, %rd8598, 13;
	add.s64 	%rd8600, %rd8599, %rd8598;
	shr.u64 	%rd8601, %rd8600, 7;
	xor.b64  	%rd8602, %rd8601, %rd8600;
	shl.b64 	%rd8603, %rd8602, 3;
	add.s64 	%rd8604, %rd8603, %rd8602;
	shr.u64 	%rd8605, %rd8604, 17;
	xor.b64  	%rd8606, %rd8605, %rd8604;
	shl.b64 	%rd8607, %rd8606, 5;
	add.s64 	%rd8608, %rd8607, %rd8606;
	ld.u64 	%rd8609, [%rd8548+40];
	mad.lo.s64 	%rd8610, %rd8609, 2654435761, %rd8608;
	shl.b64 	%rd8611, %rd8610, 13;
	add.s64 	%rd8612, %rd8611, %rd8610;
	shr.u64 	%rd8613, %rd8612, 7;
	xor.b64  	%rd8614, %rd8613, %rd8612;
	shl.b64 	%rd8615, %rd8614, 3;
	add.s64 	%rd8616, %rd8615, %rd8614;
	shr.u64 	%rd8617, %rd8616, 17;
	xor.b64  	%rd8618, %rd8617, %rd8616;
	shl.b64 	%rd8619, %rd8618, 5;
	add.s64 	%rd8620, %rd8619, %rd8618;
	ld.u64 	%rd8621, [%rd8548+48];
	mad.lo.s64 	%rd8622, %rd8621, 2654435761, %rd8620;
	shl.b64 	%rd8623, %rd8622, 13;
	add.s64 	%rd8624, %rd8623, %rd8622;
	shr.u64 	%rd8625, %rd8624, 7;
	xor.b64  	%rd8626, %rd8625, %rd8624;
	shl.b64 	%rd8627, %rd8626, 3;
	add.s64 	%rd8628, %rd8627, %rd8626;
	shr.u64 	%rd8629, %rd8628, 17;
	xor.b64  	%rd8630, %rd8629, %rd8628;
	shl.b64 	%rd8631, %rd8630, 5;
	add.s64 	%rd8632, %rd8631, %rd8630;
	ld.u64 	%rd8633, [%rd8548+56];
	mad.lo.s64 	%rd8634, %rd8633, 2654435761, %rd8632;
	shl.b64 	%rd8635, %rd8634, 13;
	add.s64 	%rd8636, %rd8635, %rd8634;
	shr.u64 	%rd8637, %rd8636, 7;
	xor.b64  	%rd8638, %rd8637, %rd8636;
	shl.b64 	%rd8639, %rd8638, 3;
	add.s64 	%rd8640, %rd8639, %rd8638;
	shr.u64 	%rd8641, %rd8640, 17;
	xor.b64  	%rd8642, %rd8641, %rd8640;
	shl.b64 	%rd8643, %rd8642, 5;
	add.s64 	%rd55384, %rd8643, %rd8642;
	add.s64 	%rd55376, %rd55376, 8;
	add.s64 	%rd55374, %rd55374, 8;
	setp.ne.s64 	%p173, %rd55374, %rd3231;
	@%p173 bra 	$L__BB8_1779;
$L__BB8_1780:
	setp.eq.s64 	%p174, %rd2959, 0;
	@%p174 bra 	$L__BB8_1788;
	setp.lt.u64 	%p175, %rd2960, 3;
	@%p175 bra 	$L__BB8_1783;
	shl.b64 	%rd8645, %rd55376, 3;
	add.s64 	%rd8646, %rd2953, %rd8645;
	ld.u64 	%rd8647, [%rd8646];
	mad.lo.s64 	%rd8648, %rd8647, 2654435761, %rd55384;
	shl.b64 	%rd8649, %rd8648, 13;
	add.s64 	%rd8650, %rd8649, %rd8648;
	shr.u64 	%rd8651, %rd8650, 7;
	xor.b64  	%rd8652, %rd8651, %rd8650;
	shl.b64 	%rd8653, %rd8652, 3;
	add.s64 	%rd8654, %rd8653, %rd8652;
	shr.u64 	%rd8655, %rd8654, 17;
	xor.b64  	%rd8656, %rd8655, %rd8654;
	shl.b64 	%rd8657, %rd8656, 5;
	add.s64 	%rd8658, %rd8657, %rd8656;
	ld.u64 	%rd8659, [%rd8646+8];
	mad.lo.s64 	%rd8660, %rd8659, 2654435761, %rd8658;
	shl.b64 	%rd8661, %rd8660, 13;
	add.s64 	%rd8662, %rd8661, %rd8660;
	shr.u64 	%rd8663, %rd8662, 7;
	xor.b64  	%rd8664, %rd8663, %rd8662;
	shl.b64 	%rd8665, %rd8664, 3;
	add.s64 	%rd8666, %rd8665, %rd8664;
	shr.u64 	%rd8667, %rd8666, 17;
	xor.b64  	%rd8668, %rd8667, %rd8666;
	shl.b64 	%rd8669, %rd8668, 5;
	add.s64 	%rd8670, %rd8669, %rd8668;
	ld.u64 	%rd8671, [%rd8646+16];
	mad.lo.s64 	%rd8672, %rd8671, 2654435761, %rd8670;
	shl.b64 	%rd8673, %rd8672, 13;
	add.s64 	%rd8674, %rd8673, %rd8672;
	shr.u64 	%rd8675, %rd8674, 7;
	xor.b64  	%rd8676, %rd8675, %rd8674;
	shl.b64 	%rd8677, %rd8676, 3;
	add.s64 	%rd8678, %rd8677, %rd8676;
	shr.u64 	%rd8679, %rd8678, 17;
	xor.b64  	%rd8680, %rd8679, %rd8678;
	shl.b64 	%rd8681, %rd8680, 5;
	add.s64 	%rd8682, %rd8681, %rd8680;
	ld.u64 	%rd8683, [%rd8646+24];
	mad.lo.s64 	%rd8684, %rd8683, 2654435761, %rd8682;
	shl.b64 	%rd8685, %rd8684, 13;
	add.s64 	%rd8686, %rd8685, %rd8684;
	shr.u64 	%rd8687, %rd8686, 7;
	xor.b64  	%rd8688, %rd8687, %rd8686;
	shl.b64 	%rd8689, %rd8688, 3;
	add.s64 	%rd8690, %rd8689, %rd8688;
	shr.u64 	%rd8691, %rd8690, 17;
	xor.b64  	%rd8692, %rd8691, %rd8690;
	shl.b64 	%rd8693, %rd8692, 5;
	add.s64 	%rd55384, %rd8693, %rd8692;
	add.s64 	%rd55376, %rd55376, 4;
$L__BB8_1783:
	setp.eq.s64 	%p176, %rd2961, 0;
	@%p176 bra 	$L__BB8_1788;
	setp.eq.s64 	%p177, %rd2962, 0;
	@%p177 bra 	$L__BB8_1786;
	shl.b64 	%rd8695, %rd55376, 3;
	add.s64 	%rd8696, %rd2953, %rd8695;
	ld.u64 	%rd8697, [%rd8696];
	mad.lo.s64 	%rd8698, %rd8697, 2654435761, %rd55384;
	shl.b64 	%rd8699, %rd8698, 13;
	add.s64 	%rd8700, %rd8699, %rd8698;
	shr.u64 	%rd8701, %rd8700, 7;
	xor.b64  	%rd8702, %rd8701, %rd8700;
	shl.b64 	%rd8703, %rd8702, 3;
	add.s64 	%rd8704, %rd8703, %rd8702;
	shr.u64 	%rd8705, %rd8704, 17;
	xor.b64  	%rd8706, %rd8705, %rd8704;
	shl.b64 	%rd8707, %rd8706, 5;
	add.s64 	%rd8708, %rd8707, %rd8706;
	ld.u64 	%rd8709, [%rd8696+8];
	mad.lo.s64 	%rd8710, %rd8709, 2654435761, %rd8708;
	shl.b64 	%rd8711, %rd8710, 13;
	add.s64 	%rd8712, %rd8711, %rd8710;
	shr.u64 	%rd8713, %rd8712, 7;
	xor.b64  	%rd8714, %rd8713, %rd8712;
	shl.b64 	%rd8715, %rd8714, 3;
	add.s64 	%rd8716, %rd8715, %rd8714;
	shr.u64 	%rd8717, %rd8716, 17;
	xor.b64  	%rd8718, %rd8717, %rd8716;
	shl.b64 	%rd8719, %rd8718, 5;
	add.s64 	%rd55384, %rd8719, %rd8718;
	add.s64 	%rd55376, %rd55376, 2;
$L__BB8_1786:
	and.b64  	%rd8720, %rd2, 1;
	setp.eq.b64 	%p178, %rd8720, 1;
	not.pred 	%p179, %p178;
	@%p179 bra 	$L__BB8_1788;
	shl.b64 	%rd8721, %rd55376, 3;
	add.s64 	%rd8722, %rd2953, %rd8721;
	ld.u64 	%rd8723, [%rd8722];
	mad.lo.s64 	%rd8724, %rd8723, 2654435761, %rd55384;
	shl.b64 	%rd8725, %rd8724, 13;
	add.s64 	%rd8726, %rd8725, %rd8724;
	shr.u64 	%rd8727, %rd8726, 7;
	xor.b64  	%rd8728, %rd8727, %rd8726;
	shl.b64 	%rd8729, %rd8728, 3;
	add.s64 	%rd8730, %rd8729, %rd8728;
	shr.u64 	%rd8731, %rd8730, 17;
	xor.b64  	%rd8732, %rd8731, %rd8730;
	shl.b64 	%rd8733, %rd8732, 5;
	add.s64 	%rd55384, %rd8733, %rd8732;
$L__BB8_1788:
	setp.lt.u64 	%p180, %rd55371, %rd55384;
	mov.u64 	%rd56764, %rd2953;
	@%p180 bra 	$L__BB8_1789;
	bra.uni 	$L__BB8_1794;
$L__BB8_1789:
	mov.u64 	%rd56764, %rd2953;
	mov.u64 	%rd55258, %rd2953;
	bra.uni 	$L__BB8_1794;
$L__BB8_1790:
	setp.eq.s32 	%p181, %r1, 0;
	mov.u64 	%rd56764, %rd2953;
	@%p181 bra 	$L__BB8_1794;
	mov.b64 	%rd55385, 0;
$L__BB8_1792:
	shl.b64 	%rd8735, %rd55385, 3;
	add.s64 	%rd8736, %rd55258, %rd8735;
	ld.u64 	%rd3254, [%rd8736];
	add.s64 	%rd8737, %rd2953, %rd8735;
	ld.u64 	%rd3255, [%rd8737];
	setp.lt.u64 	%p182, %rd3254, %rd3255;
	@%p182 bra 	$L__BB8_1789;
	setp.le.u64 	%p183, %rd3254, %rd3255;
	add.s64 	%rd55385, %rd55385, 1;
	setp.lt.u64 	%p184, %rd55385, %rd2957;
	and.pred  	%p185, %p183, %p184;
	mov.u64 	%rd56764, %rd2953;
	@%p185 bra 	$L__BB8_1792;
$L__BB8_1794:
	add.s32 	%r190, %r111, 5;
	setp.ge.u32 	%p186, %r190, %r49;
	mov.u64 	%rd56763, %rd55258;
	@%p186 bra 	$L__BB8_1838;
	setp.eq.s64 	%p187, %rd2, 0;
	mov.b64 	%rd55391, -3750763034362895579;
	@%p187 bra 	$L__BB8_1801;
	setp.eq.s64 	%p188, %rd2958, 0;
	mov.b64 	%rd55391, -3750763034362895579;
	mov.b64 	%rd55392, 0;
	@%p188 bra 	$L__BB8_1799;
	and.b64  	%rd3259, %rd2, -2;
	mov.b64 	%rd55391, -3750763034362895579;
	mov.b64 	%rd55392, 0;
	mov.u64 	%rd55390, %rd55392;
$L__BB8_1798:
	shl.b64 	%rd8745, %rd55392, 3;
	add.s64 	%rd8746, %rd55258, %rd8745;
	ld.u64 	%rd8747, [%rd8746];
	and.b64  	%rd8748, %rd8747, 255;
	xor.b64  	%rd8749, %rd8748, %rd55391;
	mul.lo.s64 	%rd8750, %rd8749, 1099511628211;
	shr.u64 	%rd8751, %rd8747, 8;
	and.b64  	%rd8752, %rd8751, 255;
	xor.b64  	%rd8753, %rd8752, %rd8750;
	mul.lo.s64 	%rd8754, %rd8753, 1099511628211;
	shr.u64 	%rd8755, %rd8747, 16;
	and.b64  	%rd8756, %rd8755, 255;
	xor.b64  	%rd8757, %rd8756, %rd8754;
	mul.lo.s64 	%rd8758, %rd8757, 1099511628211;
	shr.u64 	%rd8759, %rd8747, 24;
	and.b64  	%rd8760, %rd8759, 255;
	xor.b64  	%rd8761, %rd8760, %rd8758;
	mul.lo.s64 	%rd8762, %rd8761, 1099511628211;
	shr.u64 	%rd8763, %rd8747, 32;
	and.b64  	%rd8764, %rd8763, 255;
	xor.b64  	%rd8765, %rd8764, %rd8762;
	mul.lo.s64 	%rd8766, %rd8765, 1099511628211;
	shr.u64 	%rd8767, %rd8747, 40;
	and.b64  	%rd8768, %rd8767, 255;
	xor.b64  	%rd8769, %rd8768, %rd8766;
	mul.lo.s64 	%rd8770, %rd8769, 1099511628211;
	shr.u64 	%rd8771, %rd8747, 48;
	and.b64  	%rd8772, %rd8771, 255;
	xor.b64  	%rd8773, %rd8772, %rd8770;
	mul.lo.s64 	%rd8774, %rd8773, 1099511628211;
	shr.u64 	%rd8775, %rd8747, 56;
	xor.b64  	%rd8776, %rd8775, %rd8774;
	mul.lo.s64 	%rd8777, %rd8776, 1099511628211;
	ld.u64 	%rd8778, [%rd8746+8];
	and.b64  	%rd8779, %rd8778, 255;
	xor.b64  	%rd8780, %rd8779, %rd8777;
	mul.lo.s64 	%rd8781, %rd8780, 1099511628211;
	shr.u64 	%rd8782, %rd8778, 8;
	and.b64  	%rd8783, %rd8782, 255;
	xor.b64  	%rd8784, %rd8783, %rd8781;
	mul.lo.s64 	%rd8785, %rd8784, 1099511628211;
	shr.u64 	%rd8786, %rd8778, 16;
	and.b64  	%rd8787, %rd8786, 255;
	xor.b64  	%rd8788, %rd8787, %rd8785;
	mul.lo.s64 	%rd8789, %rd8788, 1099511628211;
	shr.u64 	%rd8790, %rd8778, 24;
	and.b64  	%rd8791, %rd8790, 255;
	xor.b64  	%rd8792, %rd8791, %rd8789;
	mul.lo.s64 	%rd8793, %rd8792, 1099511628211;
	shr.u64 	%rd8794, %rd8778, 32;
	and.b64  	%rd8795, %rd8794, 255;
	xor.b64  	%rd8796, %rd8795, %rd8793;
	mul.lo.s64 	%rd8797, %rd8796, 1099511628211;
	shr.u64 	%rd8798, %rd8778, 40;
	and.b64  	%rd8799, %rd8798, 255;
	xor.b64  	%rd8800, %rd8799, %rd8797;
	mul.lo.s64 	%rd8801, %rd8800, 1099511628211;
	shr.u64 	%rd8802, %rd8778, 48;
	and.b64  	%rd8803, %rd8802, 255;
	xor.b64  	%rd8804, %rd8803, %rd8801;
	mul.lo.s64 	%rd8805, %rd8804, 1099511628211;
	shr.u64 	%rd8806, %rd8778, 56;
	xor.b64  	%rd8807, %rd8806, %rd8805;
	mul.lo.s64 	%rd55391, %rd8807, 1099511628211;
	add.s64 	%rd55392, %rd55392, 2;
	add.s64 	%rd55390, %rd55390, 2;
	setp.ne.s64 	%p189, %rd55390, %rd3259;
	@%p189 bra 	$L__BB8_1798;
$L__BB8_1799:
	and.b64  	%rd8808, %rd2, 1;
	setp.eq.b64 	%p190, %rd8808, 1;
	not.pred 	%p191, %p190;
	@%p191 bra 	$L__BB8_1801;
	shl.b64 	%rd8809, %rd55392, 3;
	add.s64 	%rd8810, %rd55258, %rd8809;
	ld.u64 	%rd8811, [%rd8810];
	and.b64  	%rd8812, %rd8811, 255;
	xor.b64  	%rd8813, %rd8812, %rd55391;
	mul.lo.s64 	%rd8814, %rd8813, 1099511628211;
	shr.u64 	%rd8815, %rd8811, 8;
	and.b64  	%rd8816, %rd8815, 255;
	xor.b64  	%rd8817, %rd8816, %rd8814;
	mul.lo.s64 	%rd8818, %rd8817, 1099511628211;
	shr.u64 	%rd8819, %rd8811, 16;
	and.b64  	%rd8820, %rd8819, 255;
	xor.b64  	%rd8821, %rd8820, %rd8818;
	mul.lo.s64 	%rd8822, %rd8821, 1099511628211;
	shr.u64 	%rd8823, %rd8811, 24;
	and.b64  	%rd8824, %rd8823, 255;
	xor.b64  	%rd8825, %rd8824, %rd8822;
	mul.lo.s64 	%rd8826, %rd8825, 1099511628211;
	shr.u64 	%rd8827, %rd8811, 32;
	and.b64  	%rd8828, %rd8827, 255;
	xor.b64  	%rd8829, %rd8828, %rd8826;
	mul.lo.s64 	%rd8830, %rd8829, 1099511628211;
	shr.u64 	%rd8831, %rd8811, 40;
	and.b64  	%rd8832, %rd8831, 255;
	xor.b64  	%rd8833, %rd8832, %rd8830;
	mul.lo.s64 	%rd8834, %rd8833, 1099511628211;
	shr.u64 	%rd8835, %rd8811, 48;
	and.b64  	%rd8836, %rd8835, 255;
	xor.b64  	%rd8837, %rd8836, %rd8834;
	mul.lo.s64 	%rd8838, %rd8837, 1099511628211;
	shr.u64 	%rd8839, %rd8811, 56;
	xor.b64  	%rd8840, %rd8839, %rd8838;
	mul.lo.s64 	%rd55391, %rd8840, 1099511628211;
$L__BB8_1801:
	mov.b64 	%rd55398, -3750763034362895579;
	@%p187 bra 	$L__BB8_1807;
	setp.eq.s64 	%p193, %rd2958, 0;
	mov.b64 	%rd55398, -3750763034362895579;
	mov.b64 	%rd55399, 0;
	@%p193 bra 	$L__BB8_1805;
	and.b64  	%rd3271, %rd2, -2;
	mov.b64 	%rd55398, -3750763034362895579;
	mov.b64 	%rd55399, 0;
	mov.u64 	%rd55397, %rd55399;
$L__BB8_1804:
	shl.b64 	%rd8847, %rd55399, 3;
	add.s64 	%rd8848, %rd2954, %rd8847;
	ld.u64 	%rd8849, [%rd8848];
	and.b64  	%rd8850, %rd8849, 255;
	xor.b64  	%rd8851, %rd8850, %rd55398;
	mul.lo.s64 	%rd8852, %rd8851, 1099511628211;
	shr.u64 	%rd8853, %rd8849, 8;
	and.b64  	%rd8854, %rd8853, 255;
	xor.b64  	%rd8855, %rd8854, %rd8852;
	mul.lo.s64 	%rd8856, %rd8855, 1099511628211;
	shr.u64 	%rd8857, %rd8849, 16;
	and.b64  	%rd8858, %rd8857, 255;
	xor.b64  	%rd8859, %rd8858, %rd8856;
	mul.lo.s64 	%rd8860, %rd8859, 1099511628211;
	shr.u64 	%rd8861, %rd8849, 24;
	and.b64  	%rd8862, %rd8861, 255;
	xor.b64  	%rd8863, %rd8862, %rd8860;
	mul.lo.s64 	%rd8864, %rd8863, 1099511628211;
	shr.u64 	%rd8865, %rd8849, 32;
	and.b64  	%rd8866, %rd8865, 255;
	xor.b64  	%rd8867, %rd8866, %rd8864;
	mul.lo.s64 	%rd8868, %rd8867, 1099511628211;
	shr.u64 	%rd8869, %rd8849, 40;
	and.b64  	%rd8870, %rd8869, 255;
	xor.b64  	%rd8871, %rd8870, %rd8868;
	mul.lo.s64 	%rd8872, %rd8871, 1099511628211;
	shr.u64 	%rd8873, %rd8849, 48;
	and.b64  	%rd8874, %rd8873, 255;
	xor.b64  	%rd8875, %rd8874, %rd8872;
	mul.lo.s64 	%rd8876, %rd8875, 1099511628211;
	shr.u64 	%rd8877, %rd8849, 56;
	xor.b64  	%rd8878, %rd8877, %rd8876;
	mul.lo.s64 	%rd8879, %rd8878, 1099511628211;
	ld.u64 	%rd8880, [%rd8848+8];
	and.b64  	%rd8881, %rd8880, 255;
	xor.b64  	%rd8882, %rd8881, %rd8879;
	mul.lo.s64 	%rd8883, %rd8882, 1099511628211;
	shr.u64 	%rd8884, %rd8880, 8;
	and.b64  	%rd8885, %rd8884, 255;
	xor.b64  	%rd8886, %rd8885, %rd8883;
	mul.lo.s64 	%rd8887, %rd8886, 1099511628211;
	shr.u64 	%rd8888, %rd8880, 16;
	and.b64  	%rd8889, %rd8888, 255;
	xor.b64  	%rd8890, %rd8889, %rd8887;
	mul.lo.s64 	%rd8891, %rd8890, 1099511628211;
	shr.u64 	%rd8892, %rd8880, 24;
	and.b64  	%rd8893, %rd8892, 255;
	xor.b64  	%rd8894, %rd8893, %rd8891;
	mul.lo.s64 	%rd8895, %rd8894, 1099511628211;
	shr.u64 	%rd8896, %rd8880, 32;
	and.b64  	%rd8897, %rd8896, 255;
	xor.b64  	%rd8898, %rd8897, %rd8895;
	mul.lo.s64 	%rd8899, %rd8898, 1099511628211;
	shr.u64 	%rd8900, %rd8880, 40;
	and.b64  	%rd8901, %rd8900, 255;
	xor.b64  	%rd8902, %rd8901, %rd8899;
	mul.lo.s64 	%rd8903, %rd8902, 1099511628211;
	shr.u64 	%rd8904, %rd8880, 48;
	and.b64  	%rd8905, %rd8904, 255;
	xor.b64  	%rd8906, %rd8905, %rd8903;
	mul.lo.s64 	%rd8907, %rd8906, 1099511628211;
	shr.u64 	%rd8908, %rd8880, 56;
	xor.b64  	%rd8909, %rd8908, %rd8907;
	mul.lo.s64 	%rd55398, %rd8909, 1099511628211;
	add.s64 	%rd55399, %rd55399, 2;
	add.s64 	%rd55397, %rd55397, 2;
	setp.ne.s64 	%p194, %rd55397, %rd3271;
	@%p194 bra 	$L__BB8_1804;
$L__BB8_1805:
	and.b64  	%rd8910, %rd2, 1;
	setp.eq.b64 	%p195, %rd8910, 1;
	not.pred 	%p196, %p195;
	@%p196 bra 	$L__BB8_1807;
	shl.b64 	%rd8911, %rd55399, 3;
	add.s64 	%rd8912, %rd2954, %rd8911;
	ld.u64 	%rd8913, [%rd8912];
	and.b64  	%rd8914, %rd8913, 255;
	xor.b64  	%rd8915, %rd8914, %rd55398;
	mul.lo.s64 	%rd8916, %rd8915, 1099511628211;
	shr.u64 	%rd8917, %rd8913, 8;
	and.b64  	%rd8918, %rd8917, 255;
	xor.b64  	%rd8919, %rd8918, %rd8916;
	mul.lo.s64 	%rd8920, %rd8919, 1099511628211;
	shr.u64 	%rd8921, %rd8913, 16;
	and.b64  	%rd8922, %rd8921, 255;
	xor.b64  	%rd8923, %rd8922, %rd8920;
	mul.lo.s64 	%rd8924, %rd8923, 1099511628211;
	shr.u64 	%rd8925, %rd8913, 24;
	and.b64  	%rd8926, %rd8925, 255;
	xor.b64  	%rd8927, %rd8926, %rd8924;
	mul.lo.s64 	%rd8928, %rd8927, 1099511628211;
	shr.u64 	%rd8929, %rd8913, 32;
	and.b64  	%rd8930, %rd8929, 255;
	xor.b64  	%rd8931, %rd8930, %rd8928;
	mul.lo.s64 	%rd8932, %rd8931, 1099511628211;
	shr.u64 	%rd8933, %rd8913, 40;
	and.b64  	%rd8934, %rd8933, 255;
	xor.b64  	%rd8935, %rd8934, %rd8932;
	mul.lo.s64 	%rd8936, %rd8935, 1099511628211;
	shr.u64 	%rd8937, %rd8913, 48;
	and.b64  	%rd8938, %rd8937, 255;
	xor.b64  	%rd8939, %rd8938, %rd8936;
	mul.lo.s64 	%rd8940, %rd8939, 1099511628211;
	shr.u64 	%rd8941, %rd8913, 56;
	xor.b64  	%rd8942, %rd8941, %rd8940;
	mul.lo.s64 	%rd55398, %rd8942, 1099511628211;
$L__BB8_1807:
	setp.eq.s64 	%p197, %rd55391, %rd55398;
	@%p197 bra 	$L__BB8_1834;
	mov.b64 	%rd55414, 0;
	@%p187 bra 	$L__BB8_1820;
	setp.lt.u64 	%p199, %rd2958, 7;
	mov.b64 	%rd55406, 0;
	mov.u64 	%rd55414, %rd55406;
	@%p199 bra 	$L__BB8_1812;
	and.b64  	%rd3283, %rd2, -8;
	mov.b64 	%rd55406, 0;
	mov.u64 	%rd55404, %rd55406;
$L__BB8_1811:
	.pragma "nounroll";
	shl.b64 	%rd8947, %rd55406, 3;
	add.s64 	%rd8948, %rd55258, %rd8947;
	ld.u64 	%rd8949, [%rd8948];
	mad.lo.s64 	%rd8950, %rd8949, 2654435761, %rd55414;
	shl.b64 	%rd8951, %rd8950, 13;
	add.s64 	%rd8952, %rd8951, %rd8950;
	shr.u64 	%rd8953, %rd8952, 7;
	xor.b64  	%rd8954, %rd8953, %rd8952;
	shl.b64 	%rd8955, %rd8954, 3;
	add.s64 	%rd8956, %rd8955, %rd8954;
	shr.u64 	%rd8957, %rd8956, 17;
	xor.b64  	%rd8958, %rd8957, %rd8956;
	shl.b64 	%rd8959, %rd8958, 5;
	add.s64 	%rd8960, %rd8959, %rd8958;
	ld.u64 	%rd8961, [%rd8948+8];
	mad.lo.s64 	%rd8962, %rd8961, 2654435761, %rd8960;
	shl.b64 	%rd8963, %rd8962, 13;
	add.s64 	%rd8964, %rd8963, %rd8962;
	shr.u64 	%rd8965, %rd8964, 7;
	xor.b64  	%rd8966, %rd8965, %rd8964;
	shl.b64 	%rd8967, %rd8966, 3;
	add.s64 	%rd8968, %rd8967, %rd8966;
	shr.u64 	%rd8969, %rd8968, 17;
	xor.b64  	%rd8970, %rd8969, %rd8968;
	shl.b64 	%rd8971, %rd8970, 5;
	add.s64 	%rd8972, %rd8971, %rd8970;
	ld.u64 	%rd8973, [%rd8948+16];
	mad.lo.s64 	%rd8974, %rd8973, 2654435761, %rd8972;
	shl.b64 	%rd8975, %rd8974, 13;
	add.s64 	%rd8976, %rd8975, %rd8974;
	shr.u64 	%rd8977, %rd8976, 7;
	xor.b64  	%rd8978, %rd8977, %rd8976;
	shl.b64 	%rd8979, %rd8978, 3;
	add.s64 	%rd8980, %rd8979, %rd8978;
	shr.u64 	%rd8981, %rd8980, 17;
	xor.b64  	%rd8982, %rd8981, %rd8980;
	shl.b64 	%rd8983, %rd8982, 5;
	add.s64 	%rd8984, %rd8983, %rd8982;
	ld.u64 	%rd8985, [%rd8948+24];
	mad.lo.s64 	%rd8986, %rd8985, 2654435761, %rd8984;
	shl.b64 	%rd8987, %rd8986, 13;
	add.s64 	%rd8988, %rd8987, %rd8986;
	shr.u64 	%rd8989, %rd8988, 7;
	xor.b64  	%rd8990, %rd8989, %rd8988;
	shl.b64 	%rd8991, %rd8990, 3;
	add.s64 	%rd8992, %rd8991, %rd8990;
	shr.u64 	%rd8993, %rd8992, 17;
	xor.b64  	%rd8994, %rd8993, %rd8992;
	shl.b64 	%rd8995, %rd8994, 5;
	add.s64 	%rd8996, %rd8995, %rd8994;
	ld.u64 	%rd8997, [%rd8948+32];
	mad.lo.s64 	%rd8998, %rd8997, 2654435761, %rd8996;
	shl.b64 	%rd8999, %rd8998, 13;
	add.s64 	%rd9000, %rd8999, %rd8998;
	shr.u64 	%rd9001, %rd9000, 7;
	xor.b64  	%rd9002, %rd9001, %rd9000;
	shl.b64 	%rd9003, %rd9002, 3;
	add.s64 	%rd9004, %rd9003, %rd9002;
	shr.u64 	%rd9005, %rd9004, 17;
	xor.b64  	%rd9006, %rd9005, %rd9004;
	shl.b64 	%rd9007, %rd9006, 5;
	add.s64 	%rd9008, %rd9007, %rd9006;
	ld.u64 	%rd9009, [%rd8948+40];
	mad.lo.s64 	%rd9010, %rd9009, 2654435761, %rd9008;
	shl.b64 	%rd9011, %rd9010, 13;
	add.s64 	%rd9012, %rd9011, %rd9010;
	shr.u64 	%rd9013, %rd9012, 7;
	xor.b64  	%rd9014, %rd9013, %rd9012;
	shl.b64 	%rd9015, %rd9014, 3;
	add.s64 	%rd9016, %rd9015, %rd9014;
	shr.u64 	%rd9017, %rd9016, 17;
	xor.b64  	%rd9018, %rd9017, %rd9016;
	shl.b64 	%rd9019, %rd9018, 5;
	add.s64 	%rd9020, %rd9019, %rd9018;
	ld.u64 	%rd9021, [%rd8948+48];
	mad.lo.s64 	%rd9022, %rd9021, 2654435761, %rd9020;
	shl.b64 	%rd9023, %rd9022, 13;
	add.s64 	%rd9024, %rd9023, %rd9022;
	shr.u64 	%rd9025, %rd9024, 7;
	xor.b64  	%rd9026, %rd9025, %rd9024;
	shl.b64 	%rd9027, %rd9026, 3;
	add.s64 	%rd9028, %rd9027, %rd9026;
	shr.u64 	%rd9029, %rd9028, 17;
	xor.b64  	%rd9030, %rd9029, %rd9028;
	shl.b64 	%rd9031, %rd9030, 5;
	add.s64 	%rd9032, %rd9031, %rd9030;
	ld.u64 	%rd9033, [%rd8948+56];
	mad.lo.s64 	%rd9034, %rd9033, 2654435761, %rd9032;
	shl.b64 	%rd9035, %rd9034, 13;
	add.s64 	%rd9036, %rd9035, %rd9034;
	shr.u64 	%rd9037, %rd9036, 7;
	xor.b64  	%rd9038, %rd9037, %rd9036;
	shl.b64 	%rd9039, %rd9038, 3;
	add.s64 	%rd9040, %rd9039, %rd9038;
	shr.u64 	%rd9041, %rd9040, 17;
	xor.b64  	%rd9042, %rd9041, %rd9040;
	shl.b64 	%rd9043, %rd9042, 5;
	add.s64 	%rd55414, %rd9043, %rd9042;
	add.s64 	%rd55406, %rd55406, 8;
	add.s64 	%rd55404, %rd55404, 8;
	setp.ne.s64 	%p200, %rd55404, %rd3283;
	@%p200 bra 	$L__BB8_1811;
$L__BB8_1812:
	setp.eq.s64 	%p201, %rd2959, 0;
	@%p201 bra 	$L__BB8_1820;
	setp.lt.u64 	%p202, %rd2960, 3;
	@%p202 bra 	$L__BB8_1815;
	shl.b64 	%rd9045, %rd55406, 3;
	add.s64 	%rd9046, %rd55258, %rd9045;
	ld.u64 	%rd9047, [%rd9046];
	mad.lo.s64 	%rd9048, %rd9047, 2654435761, %rd55414;
	shl.b64 	%rd9049, %rd9048, 13;
	add.s64 	%rd9050, %rd9049, %rd9048;
	shr.u64 	%rd9051, %rd9050, 7;
	xor.b64  	%rd9052, %rd9051, %rd9050;
	shl.b64 	%rd9053, %rd9052, 3;
	add.s64 	%rd9054, %rd9053, %rd9052;
	shr.u64 	%rd9055, %rd9054, 17;
	xor.b64  	%rd9056, %rd9055, %rd9054;
	shl.b64 	%rd9057, %rd9056, 5;
	add.s64 	%rd9058, %rd9057, %rd9056;
	ld.u64 	%rd9059, [%rd9046+8];
	mad.lo.s64 	%rd9060, %rd9059, 2654435761, %rd9058;
	shl.b64 	%rd9061, %rd9060, 13;
	add.s64 	%rd9062, %rd9061, %rd9060;
	shr.u64 	%rd9063, %rd9062, 7;
	xor.b64  	%rd9064, %rd9063, %rd9062;
	shl.b64 	%rd9065, %rd9064, 3;
	add.s64 	%rd9066, %rd9065, %rd9064;
	shr.u64 	%rd9067, %rd9066, 17;
	xor.b64  	%rd9068, %rd9067, %rd9066;
	shl.b64 	%rd9069, %rd9068, 5;
	add.s64 	%rd9070, %rd9069, %rd9068;
	ld.u64 	%rd9071, [%rd9046+16];
	mad.lo.s64 	%rd9072, %rd9071, 2654435761, %rd9070;
	shl.b64 	%rd9073, %rd9072, 13;
	add.s64 	%rd9074, %rd9073, %rd9072;
	shr.u64 	%rd9075, %rd9074, 7;
	xor.b64  	%rd9076, %rd9075, %rd9074;
	shl.b64 	%rd9077, %rd9076, 3;
	add.s64 	%rd9078, %rd9077, %rd9076;
	shr.u64 	%rd9079, %rd9078, 17;
	xor.b64  	%rd9080, %rd9079, %rd9078;
	shl.b64 	%rd9081, %rd9080, 5;
	add.s64 	%rd9082, %rd9081, %rd9080;
	ld.u64 	%rd9083, [%rd9046+24];
	mad.lo.s64 	%rd9084, %rd9083, 2654435761, %rd9082;
	shl.b64 	%rd9085, %rd9084, 13;
	add.s64 	%rd9086, %rd9085, %rd9084;
	shr.u64 	%rd9087, %rd9086, 7;
	xor.b64  	%rd9088, %rd9087, %rd9086;
	shl.b64 	%rd9089, %rd9088, 3;
	add.s64 	%rd9090, %rd9089, %rd9088;
	shr.u64 	%rd9091, %rd9090, 17;
	xor.b64  	%rd9092, %rd9091, %rd9090;
	shl.b64 	%rd9093, %rd9092, 5;
	add.s64 	%rd55414, %rd9093, %rd9092;
	add.s64 	%rd55406, %rd55406, 4;
$L__BB8_1815:
	setp.eq.s64 	%p203, %rd2961, 0;
	@%p203 bra 	$L__BB8_1820;
	setp.eq.s64 	%p204, %rd2962, 0;
	@%p204 bra 	$L__BB8_1818;
	shl.b64 	%rd9095, %rd55406, 3;
	add.s64 	%rd9096, %rd55258, %rd9095;
	ld.u64 	%rd9097, [%rd9096];
	mad.lo.s64 	%rd9098, %rd9097, 2654435761, %rd55414;
	shl.b64 	%rd9099, %rd9098, 13;
	add.s64 	%rd9100, %rd9099, %rd9098;
	shr.u64 	%rd9101, %rd9100, 7;
	xor.b64  	%rd9102, %rd9101, %rd9100;
	shl.b64 	%rd9103, %rd9102, 3;
	add.s64 	%rd9104, %rd9103, %rd9102;
	shr.u64 	%rd9105, %rd9104, 17;
	xor.b64  	%rd9106, %rd9105, %rd9104;
	shl.b64 	%rd9107, %rd9106, 5;
	add.s64 	%rd9108, %rd9107, %rd9106;
	ld.u64 	%rd9109, [%rd9096+8];
	mad.lo.s64 	%rd9110, %rd9109, 2654435761, %rd9108;
	shl.b64 	%rd9111, %rd9110, 13;
	add.s64 	%rd9112, %rd9111, %rd9110;
	shr.u64 	%rd9113, %rd9112, 7;
	xor.b64  	%rd9114, %rd9113, %rd9112;
	shl.b64 	%rd9115, %rd9114, 3;
	add.s64 	%rd9116, %rd9115, %rd9114;
	shr.u64 	%rd9117, %rd9116, 17;
	xor.b64  	%rd9118, %rd9117, %rd9116;
	shl.b64 	%rd9119, %rd9118, 5;
	add.s64 	%rd55414, %rd9119, %rd9118;
	add.s64 	%rd55406, %rd55406, 2;
$L__BB8_1818:
	and.b64  	%rd9120, %rd2, 1;
	setp.eq.b64 	%p205, %rd9120, 1;
	not.pred 	%p206, %p205;
	@%p206 bra 	$L__BB8_1820;
	shl.b64 	%rd9121, %rd55406, 3;
	add.s64 	%rd9122, %rd55258, %rd9121;
	ld.u64 	%rd9123, [%rd9122];
	mad.lo.s64 	%rd9124, %rd9123, 2654435761, %rd55414;
	shl.b64 	%rd9125, %rd9124, 13;
	add.s64 	%rd9126, %rd9125, %rd9124;
	shr.u64 	%rd9127, %rd9126, 7;
	xor.b64  	%rd9128, %rd9127, %rd9126;
	shl.b64 	%rd9129, %rd9128, 3;
	add.s64 	%rd9130, %rd9129, %rd9128;
	shr.u64 	%rd9131, %rd9130, 17;
	xor.b64  	%rd9132, %rd9131, %rd9130;
	shl.b64 	%rd9133, %rd9132, 5;
	add.s64 	%rd55414, %rd9133, %rd9132;
$L__BB8_1820:
	mov.b64 	%rd55427, 0;
	@%p187 bra 	$L__BB8_1832;
	setp.lt.u64 	%p208, %rd2958, 7;
	mov.b64 	%rd55419, 0;
	mov.u64 	%rd55427, %rd55419;
	@%p208 bra 	$L__BB8_1824;
	and.b64  	%rd3305, %rd2, -8;
	mov.b64 	%rd55419, 0;
	mov.u64 	%rd55417, %rd55419;
$L__BB8_1823:
	.pragma "nounroll";
	shl.b64 	%rd9138, %rd55419, 3;
	add.s64 	%rd9139, %rd2954, %rd9138;
	ld.u64 	%rd9140, [%rd9139];
	mad.lo.s64 	%rd9141, %rd9140, 2654435761, %rd55427;
	shl.b64 	%rd9142, %rd9141, 13;
	add.s64 	%rd9143, %rd9142, %rd9141;
	shr.u64 	%rd9144, %rd9143, 7;
	xor.b64  	%rd9145, %rd9144, %rd9143;
	shl.b64 	%rd9146, %rd9145, 3;
	add.s64 	%rd9147, %rd9146, %rd9145;
	shr.u64 	%rd9148, %rd9147, 17;
	xor.b64  	%rd9149, %rd9148, %rd9147;
	shl.b64 	%rd9150, %rd9149, 5;
	add.s64 	%rd9151, %rd9150, %rd9149;
	ld.u64 	%rd9152, [%rd9139+8];
	mad.lo.s64 	%rd9153, %rd9152, 2654435761, %rd9151;
	shl.b64 	%rd9154, %rd9153, 13;
	add.s64 	%rd9155, %rd9154, %rd9153;
	shr.u64 	%rd9156, %rd9155, 7;
	xor.b64  	%rd9157, %rd9156, %rd9155;
	shl.b64 	%rd9158, %rd9157, 3;
	add.s64 	%rd9159, %rd9158, %rd9157;
	shr.u64 	%rd9160, %rd9159, 17;
	xor.b64  	%rd9161, %rd9160, %rd9159;
	shl.b64 	%rd9162, %rd9161, 5;
	add.s64 	%rd9163, %rd9162, %rd9161;
	ld.u64 	%rd9164, [%rd9139+16];
	mad.lo.s64 	%rd9165, %rd9164, 2654435761, %rd9163;
	shl.b64 	%rd9166, %rd9165, 13;
	add.s64 	%rd9167, %rd9166, %rd9165;
	shr.u64 	%rd9168, %rd9167, 7;
	xor.b64  	%rd9169, %rd9168, %rd9167;
	shl.b64 	%rd9170, %rd9169, 3;
	add.s64 	%rd9171, %rd9170, %rd9169;
	shr.u64 	%rd9172, %rd9171, 17;
	xor.b64  	%rd9173, %rd9172, %rd9171;
	shl.b64 	%rd9174, %rd9173, 5;
	add.s64 	%rd9175, %rd9174, %rd9173;
	ld.u64 	%rd9176, [%rd9139+24];
	mad.lo.s64 	%rd9177, %rd9176, 2654435761, %rd9175;
	shl.b64 	%rd9178, %rd9177, 13;
	add.s64 	%rd9179, %rd9178, %rd9177;
	shr.u64 	%rd9180, %rd9179, 7;
	xor.b64  	%rd9181, %rd9180, %rd9179;
	shl.b64 	%rd9182, %rd9181, 3;
	add.s64 	%rd9183, %rd9182, %rd9181;
	shr.u64 	%rd9184, %rd9183, 17;
	xor.b64  	%rd9185, %rd9184, %rd9183;
	shl.b64 	%rd9186, %rd9185, 5;
	add.s64 	%rd9187, %rd9186, %rd9185;
	ld.u64 	%rd9188, [%rd9139+32];
	mad.lo.s64 	%rd9189, %rd9188, 2654435761, %rd9187;
	shl.b64 	%rd9190, %rd9189, 13;
	add.s64 	%rd9191, %rd9190, %rd9189;
	shr.u64 	%rd9192, %rd9191, 7;
	xor.b64  	%rd9193, %rd9192, %rd9191;
	shl.b64 	%rd9194, %rd9193, 3;
	add.s64 	%rd9195, %rd9194, %rd9193;
	shr.u64 	%rd9196, %rd9195, 17;
	xor.b64  	%rd9197, %rd9196, %rd9195;
	shl.b64 	%rd9198, %rd9197, 5;
	add.s64 	%rd9199, %rd9198, %rd9197;
	ld.u64 	%rd9200, [%rd9139+40];
	mad.lo.s64 	%rd9201, %rd9200, 2654435761, %rd9199;
	shl.b64 	%rd9202, %rd9201, 13;
	add.s64 	%rd9203, %rd9202, %rd9201;
	shr.u64 	%rd9204, %rd9203, 7;
	xor.b64  	%rd9205, %rd9204, %rd9203;
	shl.b64 	%rd9206, %rd9205, 3;
	add.s64 	%rd9207, %rd9206, %rd9205;
	shr.u64 	%rd9208, %rd9207, 17;
	xor.b64  	%rd9209, %rd9208, %rd9207;
	shl.b64 	%rd9210, %rd9209, 5;
	add.s64 	%rd9211, %rd9210, %rd9209;
	ld.u64 	%rd9212, [%rd9139+48];
	mad.lo.s64 	%rd9213, %rd9212, 2654435761, %rd9211;
	shl.b64 	%rd9214, %rd9213, 13;
	add.s64 	%rd9215, %rd9214, %rd9213;
	shr.u64 	%rd9216, %rd9215, 7;
	xor.b64  	%rd9217, %rd9216, %rd9215;
	shl.b64 	%rd9218, %rd9217, 3;
	add.s64 	%rd9219, %rd9218, %rd9217;
	shr.u64 	%rd9220, %rd9219, 17;
	xor.b64  	%rd9221, %rd9220, %rd9219;
	shl.b64 	%rd9222, %rd9221, 5;
	add.s64 	%rd9223, %rd9222, %rd9221;
	ld.u64 	%rd9224, [%rd9139+56];
	mad.lo.s64 	%rd9225, %rd9224, 2654435761, %rd9223;
	shl.b64 	%rd9226, %rd9225, 13;
	add.s64 	%rd9227, %rd9226, %rd9225;
	shr.u64 	%rd9228, %rd9227, 7;
	xor.b64  	%rd9229, %rd9228, %rd9227;
	shl.b64 	%rd9230, %rd9229, 3;
	add.s64 	%rd9231, %rd9230, %rd9229;
	shr.u64 	%rd9232, %rd9231, 17;
	xor.b64  	%rd9233, %rd9232, %rd9231;
	shl.b64 	%rd9234, %rd9233, 5;
	add.s64 	%rd55427, %rd9234, %rd9233;
	add.s64 	%rd55419, %rd55419, 8;
	add.s64 	%rd55417, %rd55417, 8;
	setp.ne.s64 	%p209, %rd55417, %rd3305;
	@%p209 bra 	$L__BB8_1823;
$L__BB8_1824:
	setp.eq.s64 	%p210, %rd2959, 0;
	@%p210 bra 	$L__BB8_1832;
	setp.lt.u64 	%p211, %rd2960, 3;
	@%p211 bra 	$L__BB8_1827;
	shl.b64 	%rd9236, %rd55419, 3;
	add.s64 	%rd9237, %rd2954, %rd9236;
	ld.u64 	%rd9238, [%rd9237];
	mad.lo.s64 	%rd9239, %rd9238, 2654435761, %rd55427;
	shl.b64 	%rd9240, %rd9239, 13;
	add.s64 	%rd9241, %rd9240, %rd9239;
	shr.u64 	%rd9242, %rd9241, 7;
	xor.b64  	%rd9243, %rd9242, %rd9241;
	shl.b64 	%rd9244, %rd9243, 3;
	add.s64 	%rd9245, %rd9244, %rd9243;
	shr.u64 	%rd9246, %rd9245, 17;
	xor.b64  	%rd9247, %rd9246, %rd9245;
	shl.b64 	%rd9248, %rd9247, 5;
	add.s64 	%rd9249, %rd9248, %rd9247;
	ld.u64 	%rd9250, [%rd9237+8];
	mad.lo.s64 	%rd9251, %rd9250, 2654435761, %rd9249;
	shl.b64 	%rd9252, %rd9251, 13;
	add.s64 	%rd9253, %rd9252, %rd9251;
	shr.u64 	%rd9254, %rd9253, 7;
	xor.b64  	%rd9255, %rd9254, %rd9253;
	shl.b64 	%rd9256, %rd9255, 3;
	add.s64 	%rd9257, %rd9256, %rd9255;
	shr.u64 	%rd9258, %rd9257, 17;
	xor.b64  	%rd9259, %rd9258, %rd9257;
	shl.b64 	%rd9260, %rd9259, 5;
	add.s64 	%rd9261, %rd9260, %rd9259;
	ld.u64 	%rd9262, [%rd9237+16];
	mad.lo.s64 	%rd9263, %rd9262, 2654435761, %rd9261;
	shl.b64 	%rd9264, %rd9263, 13;
	add.s64 	%rd9265, %rd9264, %rd9263;
	shr.u64 	%rd9266, %rd9265, 7;
	xor.b64  	%rd9267, %rd9266, %rd9265;
	shl.b64 	%rd9268, %rd9267, 3;
	add.s64 	%rd9269, %rd9268, %rd9267;
	shr.u64 	%rd9270, %rd9269, 17;
	xor.b64  	%rd9271, %rd9270, %rd9269;
	shl.b64 	%rd9272, %rd9271, 5;
	add.s64 	%rd9273, %rd9272, %rd9271;
	ld.u64 	%rd9274, [%rd9237+24];
	mad.lo.s64 	%rd9275, %rd9274, 2654435761, %rd9273;
	shl.b64 	%rd9276, %rd9275, 13;
	add.s64 	%rd9277, %rd9276, %rd9275;
	shr.u64 	%rd9278, %rd9277, 7;
	xor.b64  	%rd9279, %rd9278, %rd9277;
	shl.b64 	%rd9280, %rd9279, 3;
	add.s64 	%rd9281, %rd9280, %rd9279;
	shr.u64 	%rd9282, %rd9281, 17;
	xor.b64  	%rd9283, %rd9282, %rd9281;
	shl.b64 	%rd9284, %rd9283, 5;
	add.s64 	%rd55427, %rd9284, %rd9283;
	add.s64 	%rd55419, %rd55419, 4;
$L__BB8_1827:
	setp.eq.s64 	%p212, %rd2961, 0;
	@%p212 bra 	$L__BB8_1832;
	setp.eq.s64 	%p213, %rd2962, 0;
	@%p213 bra 	$L__BB8_1830;
	shl.b64 	%rd9286, %rd55419, 3;
	add.s64 	%rd9287, %rd2954, %rd9286;
	ld.u64 	%rd9288, [%rd9287];
	mad.lo.s64 	%rd9289, %rd9288, 2654435761, %rd55427;
	shl.b64 	%rd9290, %rd9289, 13;
	add.s64 	%rd9291, %rd9290, %rd9289;
	shr.u64 	%rd9292, %rd9291, 7;
	xor.b64  	%rd9293, %rd9292, %rd9291;
	shl.b64 	%rd9294, %rd9293, 3;
	add.s64 	%rd9295, %rd9294, %rd9293;
	shr.u64 	%rd9296, %rd9295, 17;
	xor.b64  	%rd9297, %rd9296, %rd9295;
	shl.b64 	%rd9298, %rd9297, 5;
	add.s64 	%rd9299, %rd9298, %rd9297;
	ld.u64 	%rd9300, [%rd9287+8];
	mad.lo.s64 	%rd9301, %rd9300, 2654435761, %rd9299;
	shl.b64 	%rd9302, %rd9301, 13;
	add.s64 	%rd9303, %rd9302, %rd9301;
	shr.u64 	%rd9304, %rd9303, 7;
	xor.b64  	%rd9305, %rd9304, %rd9303;
	shl.b64 	%rd9306, %rd9305, 3;
	add.s64 	%rd9307, %rd9306, %rd9305;
	shr.u64 	%rd9308, %rd9307, 17;
	xor.b64  	%rd9309, %rd9308, %rd9307;
	shl.b64 	%rd9310, %rd9309, 5;
	add.s64 	%rd55427, %rd9310, %rd9309;
	add.s64 	%rd55419, %rd55419, 2;
$L__BB8_1830:
	and.b64  	%rd9311, %rd2, 1;
	setp.eq.b64 	%p214, %rd9311, 1;
	not.pred 	%p215, %p214;
	@%p215 bra 	$L__BB8_1832;
	shl.b64 	%rd9312, %rd55419, 3;
	add.s64 	%rd9313, %rd2954, %rd9312;
	ld.u64 	%rd9314, [%rd9313];
	mad.lo.s64 	%rd9315, %rd9314, 2654435761, %rd55427;
	shl.b64 	%rd9316, %rd9315, 13;
	add.s64 	%rd9317, %rd9316, %rd9315;
	shr.u64 	%rd9318, %rd9317, 7;
	xor.b64  	%rd9319, %rd9318, %rd9317;
	shl.b64 	%rd9320, %rd9319, 3;
	add.s64 	%rd9321, %rd9320, %rd9319;
	shr.u64 	%rd9322, %rd9321, 17;
	xor.b64  	%rd9323, %rd9322, %rd9321;
	shl.b64 	%rd9324, %rd9323, 5;
	add.s64 	%rd55427, %rd9324, %rd9323;
$L__BB8_1832:
	setp.lt.u64 	%p216, %rd55414, %rd55427;
	mov.u64 	%rd56763, %rd2954;
	@%p216 bra 	$L__BB8_1833;
	bra.uni 	$L__BB8_1838;
$L__BB8_1833:
	mov.u64 	%rd56763, %rd2954;
	mov.u64 	%rd55258, %rd2954;
	bra.uni 	$L__BB8_1838;
$L__BB8_1834:
	setp.eq.s32 	%p217, %r1, 0;
	mov.u64 	%rd56763, %rd2954;
	@%p217 bra 	$L__BB8_1838;
	mov.b64 	%rd55428, 0;
$L__BB8_1836:
	shl.b64 	%rd9326, %rd55428, 3;
	add.s64 	%rd9327, %rd55258, %rd9326;
	ld.u64 	%rd3328, [%rd9327];
	add.s64 	%rd9328, %rd2954, %rd9326;
	ld.u64 	%rd3329, [%rd9328];
	setp.lt.u64 	%p218, %rd3328, %rd3329;
	@%p218 bra 	$L__BB8_1833;
	setp.le.u64 	%p219, %rd3328, %rd3329;
	add.s64 	%rd55428, %rd55428, 1;
	setp.lt.u64 	%p220, %rd55428, %rd2957;
	and.pred  	%p221, %p219, %p220;
	mov.u64 	%rd56763, %rd2954;
	@%p221 bra 	$L__BB8_1836;
$L__BB8_1838:
	add.s32 	%r191, %r111, 6;
	setp.ge.u32 	%p222, %r191, %r49;
	mov.u64 	%rd56762, %rd55258;
	@%p222 bra 	$L__BB8_1882;
	setp.eq.s64 	%p223, %rd2, 0;
	mov.b64 	%rd55434, -3750763034362895579;
	@%p223 bra 	$L__BB8_1845;
	setp.eq.s64 	%p224, %rd2958, 0;
	mov.b64 	%rd55434, -3750763034362895579;
	mov.b64 	%rd55435, 0;
	@%p224 bra 	$L__BB8_1843;
	and.b64  	%rd3333, %rd2, -2;
	mov.b64 	%rd55434, -3750763034362895579;
	mov.b64 	%rd55435, 0;
	mov.u64 	%rd55433, %rd55435;
$L__BB8_1842:
	shl.b64 	%rd9336, %rd55435, 3;
	add.s64 	%rd9337, %rd55258, %rd9336;
	ld.u64 	%rd9338, [%rd9337];
	and.b64  	%rd9339, %rd9338, 255;
	xor.b64  	%rd9340, %rd9339, %rd55434;
	mul.lo.s64 	%rd9341, %rd9340, 1099511628211;
	shr.u64 	%rd9342, %rd9338, 8;
	and.b64  	%rd9343, %rd9342, 255;
	xor.b64  	%rd9344, %rd9343, %rd9341;
	mul.lo.s64 	%rd9345, %rd9344, 1099511628211;
	shr.u64 	%rd9346, %rd9338, 16;
	and.b64  	%rd9347, %rd9346, 255;
	xor.b64  	%rd9348, %rd9347, %rd9345;
	mul.lo.s64 	%rd9349, %rd9348, 1099511628211;
	shr.u64 	%rd9350, %rd9338, 24;
	and.b64  	%rd9351, %rd9350, 255;
	xor.b64  	%rd9352, %rd9351, %rd9349;
	mul.lo.s64 	%rd9353, %rd9352, 1099511628211;
	shr.u64 	%rd9354, %rd9338, 32;
	and.b64  	%rd9355, %rd9354, 255;
	xor.b64  	%rd9356, %rd9355, %rd9353;
	mul.lo.s64 	%rd9357, %rd9356, 1099511628211;
	shr.u64 	%rd9358, %rd9338, 40;
	and.b64  	%rd9359, %rd9358, 255;
	xor.b64  	%rd9360, %rd9359, %rd9357;
	mul.lo.s64 	%rd9361, %rd9360, 1099511628211;
	shr.u64 	%rd9362, %rd9338, 48;
	and.b64  	%rd9363, %rd9362, 255;
	xor.b64  	%rd9364, %rd9363, %rd9361;
	mul.lo.s64 	%rd9365, %rd9364, 1099511628211;
	shr.u64 	%rd9366, %rd9338, 56;
	xor.b64  	%rd9367, %rd9366, %rd9365;
	mul.lo.s64 	%rd9368, %rd9367, 1099511628211;
	ld.u64 	%rd9369, [%rd9337+8];
	and.b64  	%rd9370, %rd9369, 255;
	xor.b64  	%rd9371, %rd9370, %rd9368;
	mul.lo.s64 	%rd9372, %rd9371, 1099511628211;
	shr.u64 	%rd9373, %rd9369, 8;
	and.b64  	%rd9374, %rd9373, 255;
	xor.b64  	%rd9375, %rd9374, %rd9372;
	mul.lo.s64 	%rd9376, %rd9375, 1099511628211;
	shr.u64 	%rd9377, %rd9369, 16;
	and.b64  	%rd9378, %rd9377, 255;
	xor.b64  	%rd9379, %rd9378, %rd9376;
	mul.lo.s64 	%rd9380, %rd9379, 1099511628211;
	shr.u64 	%rd9381, %rd9369, 24;
	and.b64  	%rd9382, %rd9381, 255;
	xor.b64  	%rd9383, %rd9382, %rd9380;
	mul.lo.s64 	%rd9384, %rd9383, 1099511628211;
	shr.u64 	%rd9385, %rd9369, 32;
	and.b64  	%rd9386, %rd9385, 255;
	xor.b64  	%rd9387, %rd9386, %rd9384;
	mul.lo.s64 	%rd9388, %rd9387, 1099511628211;
	shr.u64 	%rd9389, %rd9369, 40;
	and.b64  	%rd9390, %rd9389, 255;
	xor.b64  	%rd9391, %rd9390, %rd9388;
	mul.lo.s64 	%rd9392, %rd9391, 1099511628211;
	shr.u64 	%rd9393, %rd9369, 48;
	and.b64  	%rd9394, %rd9393, 255;
	xor.b64  	%rd9395, %rd9394, %rd9392;
	mul.lo.s64 	%rd9396, %rd9395, 1099511628211;
	shr.u64 	%rd9397, %rd9369, 56;
	xor.b64  	%rd9398, %rd9397, %rd9396;
	mul.lo.s64 	%rd55434, %rd9398, 1099511628211;
	add.s64 	%rd55435, %rd55435, 2;
	add.s64 	%rd55433, %rd55433, 2;
	setp.ne.s64 	%p225, %rd55433, %rd3333;
	@%p225 bra 	$L__BB8_1842;
$L__BB8_1843:
	and.b64  	%rd9399, %rd2, 1;
	setp.eq.b64 	%p226, %rd9399, 1;
	not.pred 	%p227, %p226;
	@%p227 bra 	$L__BB8_1845;
	shl.b64 	%rd9400, %rd55435, 3;
	add.s64 	%rd9401, %rd55258, %rd9400;
	ld.u64 	%rd9402, [%rd9401];
	and.b64  	%rd9403, %rd9402, 255;
	xor.b64  	%rd9404, %rd9403, %rd55434;
	mul.lo.s64 	%rd9405, %rd9404, 1099511628211;
	shr.u64 	%rd9406, %rd9402, 8;
	and.b64  	%rd9407, %rd9406, 255;
	xor.b64  	%rd9408, %rd9407, %rd9405;
	mul.lo.s64 	%rd9409, %rd9408, 1099511628211;
	shr.u64 	%rd9410, %rd9402, 16;
	and.b64  	%rd9411, %rd9410, 255;
	xor.b64  	%rd9412, %rd9411, %rd9409;
	mul.lo.s64 	%rd9413, %rd9412, 1099511628211;
	shr.u64 	%rd9414, %rd9402, 24;
	and.b64  	%rd9415, %rd9414, 255;
	xor.b64  	%rd9416, %rd9415, %rd9413;
	mul.lo.s64 	%rd9417, %rd9416, 1099511628211;
	shr.u64 	%rd9418, %rd9402, 32;
	and.b64  	%rd9419, %rd9418, 255;
	xor.b64  	%rd9420, %rd9419, %rd9417;
	mul.lo.s64 	%rd9421, %rd9420, 1099511628211;
	shr.u64 	%rd9422, %rd9402, 40;
	and.b64  	%rd9423, %rd9422, 255;
	xor.b64  	%rd9424, %rd9423, %rd9421;
	mul.lo.s64 	%rd9425, %rd9424, 1099511628211;
	shr.u64 	%rd9426, %rd9402, 48;
	and.b64  	%rd9427, %rd9426, 255;
	xor.b64  	%rd9428, %rd9427, %rd9425;
	mul.lo.s64 	%rd9429, %rd9428, 1099511628211;
	shr.u64 	%rd9430, %rd9402, 56;
	xor.b64  	%rd9431, %rd9430, %rd9429;
	mul.lo.s64 	%rd55434, %rd9431, 1099511628211;
$L__BB8_1845:
	mov.b64 	%rd55441, -3750763034362895579;
	@%p223 bra 	$L__BB8_1851;
	setp.eq.s64 	%p229, %rd2958, 0;
	mov.b64 	%rd55441, -3750763034362895579;
	mov.b64 	%rd55442, 0;
	@%p229 bra 	$L__BB8_1849;
	and.b64  	%rd3345, %rd2, -2;
	mov.b64 	%rd55441, -3750763034362895579;
	mov.b64 	%rd55442, 0;
	mov.u64 	%rd55440, %rd55442;
$L__BB8_1848:
	shl.b64 	%rd9438, %rd55442, 3;
	add.s64 	%rd9439, %rd2955, %rd9438;
	ld.u64 	%rd9440, [%rd9439];
	and.b64  	%rd9441, %rd9440, 255;
	xor.b64  	%rd9442, %rd9441, %rd55441;
	mul.lo.s64 	%rd9443, %rd9442, 1099511628211;
	shr.u64 	%rd9444, %rd9440, 8;
	and.b64  	%rd9445, %rd9444, 255;
	xor.b64  	%rd9446, %rd9445, %rd9443;
	mul.lo.s64 	%rd9447, %rd9446, 1099511628211;
	shr.u64 	%rd9448, %rd9440, 16;
	and.b64  	%rd9449, %rd9448, 255;
	xor.b64  	%rd9450, %rd9449, %rd9447;
	mul.lo.s64 	%rd9451, %rd9450, 1099511628211;
	shr.u64 	%rd9452, %rd9440, 24;
	and.b64  	%rd9453, %rd9452, 255;
	xor.b64  	%rd9454, %rd9453, %rd9451;
	mul.lo.s64 	%rd9455, %rd9454, 1099511628211;
	shr.u64 	%rd9456, %rd9440, 32;
	and.b64  	%rd9457, %rd9456, 255;
	xor.b64  	%rd9458, %rd9457, %rd9455;
	mul.lo.s64 	%rd9459, %rd9458, 1099511628211;
	shr.u64 	%rd9460, %rd9440, 40;
	and.b64  	%rd9461, %rd9460, 255;
	xor.b64  	%rd9462, %rd9461, %rd9459;
	mul.lo.s64 	%rd9463, %rd9462, 1099511628211;
	shr.u64 	%rd9464, %rd9440, 48;
	and.b64  	%rd9465, %rd9464, 255;
	xor.b64  	%rd9466, %rd9465, %rd9463;
	mul.lo.s64 	%rd9467, %rd9466, 1099511628211;
	shr.u64 	%rd9468, %rd9440, 56;
	xor.b64  	%rd9469, %rd9468, %rd9467;
	mul.lo.s64 	%rd9470, %rd9469, 1099511628211;
	ld.u64 	%rd9471, [%rd9439+8];
	and.b64  	%rd9472, %rd9471, 255;
	xor.b64  	%rd9473, %rd9472, %rd9470;
	mul.lo.s64 	%rd9474, %rd9473, 1099511628211;
	shr.u64 	%rd9475, %rd9471, 8;
	and.b64  	%rd9476, %rd9475, 255;
	xor.b64  	%rd9477, %rd9476, %rd9474;
	mul.lo.s64 	%rd9478, %rd9477, 1099511628211;
	shr.u64 	%rd9479, %rd9471, 16;
	and.b64  	%rd9480, %rd9479, 255;
	xor.b64  	%rd9481, %rd9480, %rd9478;
	mul.lo.s64 	%rd9482, %rd9481, 1099511628211;
	shr.u64 	%rd9483, %rd9471, 24;
	and.b64  	%rd9484, %rd9483, 255;
	xor.b64  	%rd9485, %rd9484, %rd9482;
	mul.lo.s64 	%rd9486, %rd9485, 1099511628211;
	shr.u64 	%rd9487, %rd9471, 32;
	and.b64  	%rd9488, %rd9487, 255;
	xor.b64  	%rd9489, %rd9488, %rd9486;
	mul.lo.s64 	%rd9490, %rd9489, 1099511628211;
	shr.u64 	%rd9491, %rd9471, 40;
	and.b64  	%rd9492, %rd9491, 255;
	xor.b64  	%rd9493, %rd9492, %rd9490;
	mul.lo.s64 	%rd9494, %rd9493, 1099511628211;
	shr.u64 	%rd9495, %rd9471, 48;
	and.b64  	%rd9496, %rd9495, 255;
	xor.b64  	%rd9497, %rd9496, %rd9494;
	mul.lo.s64 	%rd9498, %rd9497, 1099511628211;
	shr.u64 	%rd9499, %rd9471, 56;
	xor.b64  	%rd9500, %rd9499, %rd9498;
	mul.lo.s64 	%rd55441, %rd9500, 1099511628211;
	add.s64 	%rd55442, %rd55442, 2;
	add.s64 	%rd55440, %rd55440, 2;
	setp.ne.s64 	%p230, %rd55440, %rd3345;
	@%p230 bra 	$L__BB8_1848;
$L__BB8_1849:
	and.b64  	%rd9501, %rd2, 1;
	setp.eq.b64 	%p231, %rd9501, 1;
	not.pred 	%p232, %p231;
	@%p232 bra 	$L__BB8_1851;
	shl.b64 	%rd9502, %rd55442, 3;
	add.s64 	%rd9503, %rd2955, %rd9502;
	ld.u64 	%rd9504, [%rd9503];
	and.b64  	%rd9505, %rd9504, 255;
	xor.b64  	%rd9506, %rd9505, %rd55441;
	mul.lo.s64 	%rd9507, %rd9506, 1099511628211;
	shr.u64 	%rd9508, %rd9504, 8;
	and.b64  	%rd9509, %rd9508, 255;
	xor.b64  	%rd9510, %rd9509, %rd9507;
	mul.lo.s64 	%rd9511, %rd9510, 1099511628211;
	shr.u64 	%rd9512, %rd9504, 16;
	and.b64  	%rd9513, %rd9512, 255;
	xor.b64  	%rd9514, %rd9513, %rd9511;
	mul.lo.s64 	%rd9515, %rd9514, 1099511628211;
	shr.u64 	%rd9516, %rd9504, 24;
	and.b64  	%rd9517, %rd9516, 255;
	xor.b64  	%rd9518, %rd9517, %rd9515;
	mul.lo.s64 	%rd9519, %rd9518, 1099511628211;
	shr.u64 	%rd9520, %rd9504, 32;
	and.b64  	%rd9521, %rd9520, 255;
	xor.b64  	%rd9522, %rd9521, %rd9519;
	mul.lo.s64 	%rd9523, %rd9522, 1099511628211;
	shr.u64 	%rd9524, %rd9504, 40;
	and.b64  	%rd9525, %rd9524, 255;
	xor.b64  	%rd9526, %rd9525, %rd9523;
	mul.lo.s64 	%rd9527, %rd9526, 1099511628211;
	shr.u64 	%rd9528, %rd9504, 48;
	and.b64  	%rd9529, %rd9528, 255;
	xor.b64  	%rd9530, %rd9529, %rd9527;
	mul.lo.s64 	%rd9531, %rd9530, 1099511628211;
	shr.u64 	%rd9532, %rd9504, 56;
	xor.b64  	%rd9533, %rd9532, %rd9531;
	mul.lo.s64 	%rd55441, %rd9533, 1099511628211;
$L__BB8_1851:
	setp.eq.s64 	%p233, %rd55434, %rd55441;
	@%p233 bra 	$L__BB8_1878;
	mov.b64 	%rd55457, 0;
	@%p223 bra 	$L__BB8_1864;
	setp.lt.u64 	%p235, %rd2958, 7;
	mov.b64 	%rd55449, 0;
	mov.u64 	%rd55457, %rd55449;
	@%p235 bra 	$L__BB8_1856;
	and.b64  	%rd3357, %rd2, -8;
	mov.b64 	%rd55449, 0;
	mov.u64 	%rd55447, %rd55449;
$L__BB8_1855:
	.pragma "nounroll";
	shl.b64 	%rd9538, %rd55449, 3;
	add.s64 	%rd9539, %rd55258, %rd9538;
	ld.u64 	%rd9540, [%rd9539];
	mad.lo.s64 	%rd9541, %rd9540, 2654435761, %rd55457;
	shl.b64 	%rd9542, %rd9541, 13;
	add.s64 	%rd9543, %rd9542, %rd9541;
	shr.u64 	%rd9544, %rd9543, 7;
	xor.b64  	%rd9545, %rd9544, %rd9543;
	shl.b64 	%rd9546, %rd9545, 3;
	add.s64 	%rd9547, %rd9546, %rd9545;
	shr.u64 	%rd9548, %rd9547, 17;
	xor.b64  	%rd9549, %rd9548, %rd9547;
	shl.b64 	%rd9550, %rd9549, 5;
	add.s64 	%rd9551, %rd9550, %rd9549;
	ld.u64 	%rd9552, [%rd9539+8];
	mad.lo.s64 	%rd9553, %rd9552, 2654435761, %rd9551;
	shl.b64 	%rd9554, %rd9553, 13;
	add.s64 	%rd9555, %rd9554, %rd9553;
	shr.u64 	%rd9556, %rd9555, 7;
	xor.b64  	%rd9557, %rd9556, %rd9555;
	shl.b64 	%rd9558, %rd9557, 3;
	add.s64 	%rd9559, %rd9558, %rd9557;
	shr.u64 	%rd9560, %rd9559, 17;
	xor.b64  	%rd9561, %rd9560, %rd9559;
	shl.b64 	%rd9562, %rd9561, 5;
	add.s64 	%rd9563, %rd9562, %rd9561;
	ld.u64 	%rd9564, [%rd9539+16];
	mad.lo.s64 	%rd9565, %rd9564, 2654435761, %rd9563;
	shl.b64 	%rd9566, %rd9565, 13;
	add.s64 	%rd9567, %rd9566, %rd9565;
	shr.u64 	%rd9568, %rd9567, 7;
	xor.b64  	%rd9569, %rd9568, %rd9567;
	shl.b64 	%rd9570, %rd9569, 3;
	add.s64 	%rd9571, %rd9570, %rd9569;
	shr.u64 	%rd9572, %rd9571, 17;
	xor.b64  	%rd9573, %rd9572, %rd9571;
	shl.b64 	%rd9574, %rd9573, 5;
	add.s64 	%rd9575, %rd9574, %rd9573;
	ld.u64 	%rd9576, [%rd9539+24];
	mad.lo.s64 	%rd9577, %rd9576, 2654435761, %rd9575;
	shl.b64 	%rd9578, %rd9577, 13;
	add.s64 	%rd9579, %rd9578, %rd9577;
	shr.u64 	%rd9580, %rd9579, 7;
	xor.b64  	%rd9581, %rd9580, %rd9579;
	shl.b64 	%rd9582, %rd9581, 3;
	add.s64 	%rd9583, %rd9582, %rd9581;
	shr.u64 	%rd9584, %rd9583, 17;
	xor.b64  	%rd9585, %rd9584, %rd9583;
	shl.b64 	%rd9586, %rd9585, 5;
	add.s64 	%rd9587, %rd9586, %rd9585;
	ld.u64 	%rd9588, [%rd9539+32];
	mad.lo.s64 	%rd9589, %rd9588, 2654435761, %rd9587;
	shl.b64 	%rd9590, %rd9589, 13;
	add.s64 	%rd9591, %rd9590, %rd9589;
	shr.u64 	%rd9592, %rd9591, 7;
	xor.b64  	%rd9593, %rd9592, %rd9591;
	shl.b64 	%rd9594, %rd9593, 3;
	add.s64 	%rd9595, %rd9594, %rd9593;
	shr.u64 	%rd9596, %rd9595, 17;
	xor.b64  	%rd9597, %rd9596, %rd9595;
	shl.b64 	%rd9598, %rd9597, 5;
	add.s64 	%rd9599, %rd9598, %rd9597;
	ld.u64 	%rd9600, [%rd9539+40];
	mad.lo.s64 	%rd9601, %rd9600, 2654435761, %rd9599;
	shl.b64 	%rd9602, %rd9601, 13;
	add.s64 	%rd9603, %rd9602, %rd9601;
	shr.u64 	%rd9604, %rd9603, 7;
	xor.b64  	%rd9605, %rd9604, %rd9603;
	shl.b64 	%rd9606, %rd9605, 3;
	add.s64 	%rd9607, %rd9606, %rd9605;
	shr.u64 	%rd9608, %rd9607, 17;
	xor.b64  	%rd9609, %rd9608, %rd9607;
	shl.b64 	%rd9610, %rd9609, 5;
	add.s64 	%rd9611, %rd9610, %rd9609;
	ld.u64 	%rd9612, [%rd9539+48];
	mad.lo.s64 	%rd9613, %rd9612, 2654435761, %rd9611;
	shl.b64 	%rd9614, %rd9613, 13;
	add.s64 	%rd9615, %rd9614, %rd9613;
	shr.u64 	%rd9616, %rd9615, 7;
	xor.b64  	%rd9617, %rd9616, %rd9615;
	shl.b64 	%rd9618, %rd9617, 3;
	add.s64 	%rd9619, %rd9618, %rd9617;
	shr.u64 	%rd9620, %rd9619, 17;
	xor.b64  	%rd9621, %rd9620, %rd9619;
	shl.b64 	%rd9622, %rd9621, 5;
	add.s64 	%rd9623, %rd9622, %rd9621;
	ld.u64 	%rd9624, [%rd9539+56];
	mad.lo.s64 	%rd9625, %rd9624, 2654435761, %rd9623;
	shl.b64 	%rd9626, %rd9625, 13;
	add.s64 	%rd9627, %rd9626, %rd9625;
	shr.u64 	%rd9628, %rd9627, 7;
	xor.b64  	%rd9629, %rd9628, %rd9627;
	shl.b64 	%rd9630, %rd9629, 3;
	add.s64 	%rd9631, %rd9630, %rd9629;
	shr.u64 	%rd9632, %rd9631, 17;
	xor.b64  	%rd9633, %rd9632, %rd9631;
	shl.b64 	%rd9634, %rd9633, 5;
	add.s64 	%rd55457, %rd9634, %rd9633;
	add.s64 	%rd55449, %rd55449, 8;
	add.s64 	%rd55447, %rd55447, 8;
	setp.ne.s64 	%p236, %rd55447, %rd3357;
	@%p236 bra 	$L__BB8_1855;
$L__BB8_1856:
	setp.eq.s64 	%p237, %rd2959, 0;
	@%p237 bra 	$L__BB8_1864;
	setp.lt.u64 	%p238, %rd2960, 3;
	@%p238 bra 	$L__BB8_1859;
	shl.b64 	%rd9636, %rd55449, 3;
	add.s64 	%rd9637, %rd55258, %rd9636;
	ld.u64 	%rd9638, [%rd9637];
	mad.lo.s64 	%rd9639, %rd9638, 2654435761, %rd55457;
	shl.b64 	%rd9640, %rd9639, 13;
	add.s64 	%rd9641, %rd9640, %rd9639;
	shr.u64 	%rd9642, %rd9641, 7;
	xor.b64  	%rd9643, %rd9642, %rd9641;
	shl.b64 	%rd9644, %rd9643, 3;
	add.s64 	%rd9645, %rd9644, %rd9643;
	shr.u64 	%rd9646, %rd9645, 17;
	xor.b64  	%rd9647, %rd9646, %rd9645;
	shl.b64 	%rd9648, %rd9647, 5;
	add.s64 	%rd9649, %rd9648, %rd9647;
	ld.u64 	%rd9650, [%rd9637+8];
	mad.lo.s64 	%rd9651, %rd9650, 2654435761, %rd9649;
	shl.b64 	%rd9652, %rd9651, 13;
	add.s64 	%rd9653, %rd9652, %rd9651;
	shr.u64 	%rd9654, %rd9653, 7;
	xor.b64  	%rd9655, %rd9654, %rd9653;
	shl.b64 	%rd9656, %rd9655, 3;
	add.s64 	%rd9657, %rd9656, %rd9655;
	shr.u64 	%rd9658, %rd9657, 17;
	xor.b64  	%rd9659, %rd9658, %rd9657;
	shl.b64 	%rd9660, %rd9659, 5;
	add.s64 	%rd9661, %rd9660, %rd9659;
	ld.u64 	%rd9662, [%rd9637+16];
	mad.lo.s64 	%rd9663, %rd9662, 2654435761, %rd9661;
	shl.b64 	%rd9664, %rd9663, 13;
	add.s64 	%rd9665, %rd9664, %rd9663;
	shr.u64 	%rd9666, %rd9665, 7;
	xor.b64  	%rd9667, %rd9666, %rd9665;
	shl.b64 	%rd9668, %rd9667, 3;
	add.s64 	%rd9669, %rd9668, %rd9667;
	shr.u64 	%rd9670, %rd9669, 17;
	xor.b64  	%rd9671, %rd9670, %rd9669;
	shl.b64 	%rd9672, %rd9671, 5;
	add.s64 	%rd9673, %rd9672, %rd9671;
	ld.u64 	%rd9674, [%rd9637+24];
	mad.lo.s64 	%rd9675, %rd9674, 2654435761, %rd9673;
	shl.b64 	%rd9676, %rd9675, 13;
	add.s64 	%rd9677, %rd9676, %rd9675;
	shr.u64 	%rd9678, %rd9677, 7;
	xor.b64  	%rd9679, %rd9678, %rd9677;
	shl.b64 	%rd9680, %rd9679, 3;
	add.s64 	%rd9681, %rd9680, %rd9679;
	shr.u64 	%rd9682, %rd9681, 17;
	xor.b64  	%rd9683, %rd9682, %rd9681;
	shl.b64 	%rd9684, %rd9683, 5;
	add.s64 	%rd55457, %rd9684, %rd9683;
	add.s64 	%rd55449, %rd55449, 4;
$L__BB8_1859:
	setp.eq.s64 	%p239, %rd2961, 0;
	@%p239 bra 	$L__BB8_1864;
	setp.eq.s64 	%p240, %rd2962, 0;
	@%p240 bra 	$L__BB8_1862;
	shl.b64 	%rd9686, %rd55449, 3;
	add.s64 	%rd9687, %rd55258, %rd9686;
	ld.u64 	%rd9688, [%rd9687];
	mad.lo.s64 	%rd9689, %rd9688, 2654435761, %rd55457;
	shl.b64 	%rd9690, %rd9689, 13;
	add.s64 	%rd9691, %rd9690, %rd9689;
	shr.u64 	%rd9692, %rd9691, 7;
	xor.b64  	%rd9693, %rd9692, %rd9691;
	shl.b64 	%rd9694, %rd9693, 3;
	add.s64 	%rd9695, %rd9694, %rd9693;
	shr.u64 	%rd9696, %rd9695, 17;
	xor.b64  	%rd9697, %rd9696, %rd9695;
	shl.b64 	%rd9698, %rd9697, 5;
	add.s64 	%rd9699, %rd9698, %rd9697;
	ld.u64 	%rd9700, [%rd9687+8];
	mad.lo.s64 	%rd9701, %rd9700, 2654435761, %rd9699;
	shl.b64 	%rd9702, %rd9701, 13;
	add.s64 	%rd9703, %rd9702, %rd9701;
	shr.u64 	%rd9704, %rd9703, 7;
	xor.b64  	%rd9705, %rd9704, %rd9703;
	shl.b64 	%rd9706, %rd9705, 3;
	add.s64 	%rd9707, %rd9706, %rd9705;
	shr.u64 	%rd9708, %rd9707, 17;
	xor.b64  	%rd9709, %rd9708, %rd9707;
	shl.b64 	%rd9710, %rd9709, 5;
	add.s64 	%rd55457, %rd9710, %rd9709;
	add.s64 	%rd55449, %rd55449, 2;
$L__BB8_1862:
	and.b64  	%rd9711, %rd2, 1;
	setp.eq.b64 	%p241, %rd9711, 1;
	not.pred 	%p242, %p241;
	@%p242 bra 	$L__BB8_1864;
	shl.b64 	%rd9712, %rd55449, 3;
	add.s64 	%rd9713, %rd55258, %rd9712;
	ld.u64 	%rd9714, [%rd9713];
	mad.lo.s64 	%rd9715, %rd9714, 2654435761, %rd55457;
	shl.b64 	%rd9716, %rd9715, 13;
	add.s64 	%rd9717, %rd9716, %rd9715;
	shr.u64 	%rd9718, %rd9717, 7;
	xor.b64  	%rd9719, %rd9718, %rd9717;
	shl.b64 	%rd9720, %rd9719, 3;
	add.s64 	%rd9721, %rd9720, %rd9719;
	shr.u64 	%rd9722, %rd9721, 17;
	xor.b64  	%rd9723, %rd9722, %rd9721;
	shl.b64 	%rd9724, %rd9723, 5;
	add.s64 	%rd55457, %rd9724, %rd9723;
$L__BB8_1864:
	mov.b64 	%rd55470, 0;
	@%p223 bra 	$L__BB8_1876;
	setp.lt.u64 	%p244, %rd2958, 7;
	mov.b64 	%rd55462, 0;
	mov.u64 	%rd55470, %rd55462;
	@%p244 bra 	$L__BB8_1868;
	and.b64  	%rd3379, %rd2, -8;
	mov.b64 	%rd55462, 0;
	mov.u64 	%rd55460, %rd55462;
$L__BB8_1867:
	.pragma "nounroll";
	shl.b64 	%rd9729, %rd55462, 3;
	add.s64 	%rd9730, %rd2955, %rd9729;
	ld.u64 	%rd9731, [%rd9730];
	mad.lo.s64 	%rd9732, %rd9731, 2654435761, %rd55470;
	shl.b64 	%rd9733, %rd9732, 13;
	add.s64 	%rd9734, %rd9733, %rd9732;
	shr.u64 	%rd9735, %rd9734, 7;
	xor.b64  	%rd9736, %rd9735, %rd9734;
	shl.b64 	%rd9737, %rd9736, 3;
	add.s64 	%rd9738, %rd9737, %rd9736;
	shr.u64 	%rd9739, %rd9738, 17;
	xor.b64  	%rd9740, %rd9739, %rd9738;
	shl.b64 	%rd9741, %rd9740, 5;
	add.s64 	%rd9742, %rd9741, %rd9740;
	ld.u64 	%rd9743, [%rd9730+8];
	mad.lo.s64 	%rd9744, %rd9743, 2654435761, %rd9742;
	shl.b64 	%rd9745, %rd9744, 13;
	add.s64 	%rd9746, %rd9745, %rd9744;
	shr.u64 	%rd9747, %rd9746, 7;
	xor.b64  	%rd9748, %rd9747, %rd9746;
	shl.b64 	%rd9749, %rd9748, 3;
	add.s64 	%rd9750, %rd9749, %rd9748;
	shr.u64 	%rd9751, %rd9750, 17;
	xor.b64  	%rd9752, %rd9751, %rd9750;
	shl.b64 	%rd9753, %rd9752, 5;
	add.s64 	%rd9754, %rd9753, %rd9752;
	ld.u64 	%rd9755, [%rd9730+16];
	mad.lo.s64 	%rd9756, %rd9755, 2654435761, %rd9754;
	shl.b64 	%rd9757, %rd9756, 13;
	add.s64 	%rd9758, %rd9757, %rd9756;
	shr.u64 	%rd9759, %rd9758, 7;
	xor.b64  	%rd9760, %rd9759, %rd9758;
	shl.b64 	%rd9761, %rd9760, 3;
	add.s64 	%rd9762, %rd9761, %rd9760;
	shr.u64 	%rd9763, %rd9762, 17;
	xor.b64  	%rd9764, %rd9763, %rd9762;
	shl.b64 	%rd9765, %rd9764, 5;
	add.s64 	%rd9766, %rd9765, %rd9764;
	ld.u64 	%rd9767, [%rd9730+24];
	mad.lo.s64 	%rd9768, %rd9767, 2654435761, %rd9766;
	shl.b64 	%rd9769, %rd9768, 13;
	add.s64 	%rd9770, %rd9769, %rd9768;
	shr.u64 	%rd9771, %rd9770, 7;
	xor.b64  	%rd9772, %rd9771, %rd9770;
	shl.b64 	%rd9773, %rd9772, 3;
	add.s64 	%rd9774, %rd9773, %rd9772;
	shr.u64 	%rd9775, %rd9774, 17;
	xor.b64  	%rd9776, %rd9775, %rd9774;
	shl.b64 	%rd9777, %rd9776, 5;
	add.s64 	%rd9778, %rd9777, %rd9776;
	ld.u64 	%rd9779, [%rd9730+32];
	mad.lo.s64 	%rd9780, %rd9779, 2654435761, %rd9778;
	shl.b64 	%rd9781, %rd9780, 13;
	add.s64 	%rd9782, %rd9781, %rd9780;
	shr.u64 	%rd9783, %rd9782, 7;
	xor.b64  	%rd9784, %rd9783, %rd9782;
	shl.b64 	%rd9785, %rd9784, 3;
	add.s64 	%rd9786, %rd9785, %rd9784;
	shr.u64 	%rd9787, %rd9786, 17;
	xor.b64  	%rd9788, %rd9787, %rd9786;
	shl.b64 	%rd9789, %rd9788, 5;
	add.s64 	%rd9790, %rd9789, %rd9788;
	ld.u64 	%rd9791, [%rd9730+40];
	mad.lo.s64 	%rd9792, %rd9791, 2654435761, %rd9790;
	shl.b64 	%rd9793, %rd9792, 13;
	add.s64 	%rd9794, %rd9793, %rd9792;
	shr.u64 	%rd9795, %rd9794, 7;
	xor.b64  	%rd9796, %rd9795, %rd9794;
	shl.b64 	%rd9797, %rd9796, 3;
	add.s64 	%rd9798, %rd9797, %rd9796;
	shr.u64 	%rd9799, %rd9798, 17;
	xor.b64  	%rd9800, %rd9799, %rd9798;
	shl.b64 	%rd9801, %rd9800, 5;
	add.s64 	%rd9802, %rd9801, %rd9800;
	ld.u64 	%rd9803, [%rd9730+48];
	mad.lo.s64 	%rd9804, %rd9803, 2654435761, %rd9802;
	shl.b64 	%rd9805, %rd9804, 13;
	add.s64 	%rd9806, %rd9805, %rd9804;
	shr.u64 	%rd9807, %rd9806, 7;
	xor.b64  	%rd9808, %rd9807, %rd9806;
	shl.b64 	%rd9809, %rd9808, 3;
	add.s64 	%rd9810, %rd9809, %rd9808;
	shr.u64 	%rd9811, %rd9810, 17;
	xor.b64  	%rd9812, %rd9811, %rd9810;
	shl.b64 	%rd9813, %rd9812, 5;
	add.s64 	%rd9814, %rd9813, %rd9812;
	ld.u64 	%rd9815, [%rd9730+56];
	mad.lo.s64 	%rd9816, %rd9815, 2654435761, %rd9814;
	shl.b64 	%rd9817, %rd9816, 13;
	add.s64 	%rd9818, %rd9817, %rd9816;
	shr.u64 	%rd9819, %rd9818, 7;
	xor.b64  	%rd9820, %rd9819, %rd9818;
	shl.b64 	%rd9821, %rd9820, 3;
	add.s64 	%rd9822, %rd9821, %rd9820;
	shr.u64 	%rd9823, %rd9822, 17;
	xor.b64  	%rd9824, %rd9823, %rd9822;
	shl.b64 	%rd9825, %rd9824, 5;
	add.s64 	%rd55470, %rd9825, %rd9824;
	add.s64 	%rd55462, %rd55462, 8;
	add.s64 	%rd55460, %rd55460, 8;
	setp.ne.s64 	%p245, %rd55460, %rd3379;
	@%p245 bra 	$L__BB8_1867;
$L__BB8_1868:
	setp.eq.s64 	%p246, %rd2959, 0;
	@%p246 bra 	$L__BB8_1876;
	setp.lt.u64 	%p247, %rd2960, 3;
	@%p247 bra 	$L__BB8_1871;
	shl.b64 	%rd9827, %rd55462, 3;
	add.s64 	%rd9828, %rd2955, %rd9827;
	ld.u64 	%rd9829, [%rd9828];
	mad.lo.s64 	%rd9830, %rd9829, 2654435761, %rd55470;
	shl.b64 	%rd9831, %rd9830, 13;
	add.s64 	%rd9832, %rd9831, %rd9830;
	shr.u64 	%rd9833, %rd9832, 7;
	xor.b64  	%rd9834, %rd9833, %rd9832;
	shl.b64 	%rd9835, %rd9834, 3;
	add.s64 	%rd9836, %rd9835, %rd9834;
	shr.u64 	%rd9837, %rd9836, 17;
	xor.b64  	%rd9838, %rd9837, %rd9836;
	shl.b64 	%rd9839, %rd9838, 5;
	add.s64 	%rd9840, %rd9839, %rd9838;
	ld.u64 	%rd9841, [%rd9828+8];
	mad.lo.s64 	%rd9842, %rd9841, 2654435761, %rd9840;
	shl.b64 	%rd9843, %rd9842, 13;
	add.s64 	%rd9844, %rd9843, %rd9842;
	shr.u64 	%rd9845, %rd9844, 7;
	xor.b64  	%rd9846, %rd9845, %rd9844;
	shl.b64 	%rd9847, %rd9846, 3;
	add.s64 	%rd9848, %rd9847, %rd9846;
	shr.u64 	%rd9849, %rd9848, 17;
	xor.b64  	%rd9850, %rd9849, %rd9848;
	shl.b64 	%rd9851, %rd9850, 5;
	add.s64 	%rd9852, %rd9851, %rd9850;
	ld.u64 	%rd9853, [%rd9828+16];
	mad.lo.s64 	%rd9854, %rd9853, 2654435761, %rd9852;
	shl.b64 	%rd9855, %rd9854, 13;
	add.s64 	%rd9856, %rd9855, %rd9854;
	shr.u64 	%rd9857, %rd9856, 7;
	xor.b64  	%rd9858, %rd9857, %rd9856;
	shl.b64 	%rd9859, %rd9858, 3;
	add.s64 	%rd9860, %rd9859, %rd9858;
	shr.u64 	%rd9861, %rd9860, 17;
	xor.b64  	%rd9862, %rd9861, %rd9860;
	shl.b64 	%rd9863, %rd9862, 5;
	add.s64 	%rd9864, %rd9863, %rd9862;
	ld.u64 	%rd9865, [%rd9828+24];
	mad.lo.s64 	%rd9866, %rd9865, 2654435761, %rd9864;
	shl.b64 	%rd9867, %rd9866, 13;
	add.s64 	%rd9868, %rd9867, %rd9866;
	shr.u64 	%rd9869, %rd9868, 7;
	xor.b64  	%rd9870, %rd9869, %rd9868;
	shl.b64 	%rd9871, %rd9870, 3;
	add.s64 	%rd9872, %rd9871, %rd9870;
	shr.u64 	%rd9873, %rd9872, 17;
	xor.b64  	%rd9874, %rd9873, %rd9872;
	shl.b64 	%rd9875, %rd9874, 5;
	add.s64 	%rd55470, %rd9875, %rd9874;
	add.s64 	%rd55462, %rd55462, 4;
$L__BB8_1871:
	setp.eq.s64 	%p248, %rd2961, 0;
	@%p248 bra 	$L__BB8_1876;
	setp.eq.s64 	%p249, %rd2962, 0;
	@%p249 bra 	$L__BB8_1874;
	shl.b64 	%rd9877, %rd55462, 3;
	add.s64 	%rd9878, %rd2955, %rd9877;
	ld.u64 	%rd9879, [%rd9878];
	mad.lo.s64 	%rd9880, %rd9879, 2654435761, %rd55470;
	shl.b64 	%rd9881, %rd9880, 13;
	add.s64 	%rd9882, %rd9881, %rd9880;
	shr.u64 	%rd9883, %rd9882, 7;
	xor.b64  	%rd9884, %rd9883, %rd9882;
	shl.b64 	%rd9885, %rd9884, 3;
	add.s64 	%rd9886, %rd9885, %rd9884;
	shr.u64 	%rd9887, %rd9886, 17;
	xor.b64  	%rd9888, %rd9887, %rd9886;
	shl.b64 	%rd9889, %rd9888, 5;
	add.s64 	%rd9890, %rd9889, %rd9888;
	ld.u64 	%rd9891, [%rd9878+8];
	mad.lo.s64 	%rd9892, %rd9891, 2654435761, %rd9890;
	shl.b64 	%rd9893, %rd9892, 13;
	add.s64 	%rd9894, %rd9893, %rd9892;
	shr.u64 	%rd9895, %rd9894, 7;
	xor.b64  	%rd9896, %rd9895, %rd9894;
	shl.b64 	%rd9897, %rd9896, 3;
	add.s64 	%rd9898, %rd9897, %rd9896;
	shr.u64 	%rd9899, %rd9898, 17;
	xor.b64  	%rd9900, %rd9899, %rd9898;
	shl.b64 	%rd9901, %rd9900, 5;
	add.s64 	%rd55470, %rd9901, %rd9900;
	add.s64 	%rd55462, %rd55462, 2;
$L__BB8_1874:
	and.b64  	%rd9902, %rd2, 1;
	setp.eq.b64 	%p250, %rd9902, 1;
	not.pred 	%p251, %p250;
	@%p251 bra 	$L__BB8_1876;
	shl.b64 	%rd9903, %rd55462, 3;
	add.s64 	%rd9904, %rd2955, %rd9903;
	ld.u64 	%rd9905, [%rd9904];
	mad.lo.s64 	%rd9906, %rd9905, 2654435761, %rd55470;
	shl.b64 	%rd9907, %rd9906, 13;
	add.s64 	%rd9908, %rd9907, %rd9906;
	shr.u64 	%rd9909, %rd9908, 7;
	xor.b64  	%rd9910, %rd9909, %rd9908;
	shl.b64 	%rd9911, %rd9910, 3;
	add.s64 	%rd9912, %rd9911, %rd9910;
	shr.u64 	%rd9913, %rd9912, 17;
	xor.b64  	%rd9914, %rd9913, %rd9912;
	shl.b64 	%rd9915, %rd9914, 5;
	add.s64 	%rd55470, %rd9915, %rd9914;
$L__BB8_1876:
	setp.lt.u64 	%p252, %rd55457, %rd55470;
	mov.u64 	%rd56762, %rd2955;
	@%p252 bra 	$L__BB8_1877;
	bra.uni 	$L__BB8_1882;
$L__BB8_1877:
	mov.u64 	%rd56762, %rd2955;
	mov.u64 	%rd55258, %rd2955;
	bra.uni 	$L__BB8_1882;
$L__BB8_1878:
	setp.eq.s32 	%p253, %r1, 0;
	mov.u64 	%rd56762, %rd2955;
	@%p253 bra 	$L__BB8_1882;
	mov.b64 	%rd55471, 0;
$L__BB8_1880:
	shl.b64 	%rd9917, %rd55471, 3;
	add.s64 	%rd9918, %rd55258, %rd9917;
	ld.u64 	%rd3402, [%rd9918];
	add.s64 	%rd9919, %rd2955, %rd9917;
	ld.u64 	%rd3403, [%rd9919];
	setp.lt.u64 	%p254, %rd3402, %rd3403;
	@%p254 bra 	$L__BB8_1877;
	setp.le.u64 	%p255, %rd3402, %rd3403;
	add.s64 	%rd55471, %rd55471, 1;
	setp.lt.u64 	%p256, %rd55471, %rd2957;
	and.pred  	%p257, %p255, %p256;
	mov.u64 	%rd56762, %rd2955;
	@%p257 bra 	$L__BB8_1880;
$L__BB8_1882:
	setp.eq.s64 	%p258, %rd2, 0;
	add.s32 	%r192, %r111, 7;
	setp.ge.u32 	%p259, %r192, %r49;
	or.pred  	%p260, %p259, %p258;
	selp.b64 	%rd57156, %rd55258, %rd2956, %p259;
	@%p260 bra 	$L__BB8_1889;
	setp.eq.s64 	%p261, %rd2958, 0;
	@%p261 bra 	$L__BB8_1886;
	and.b64  	%rd3408, %rd2, -2;
	mov.b64 	%rd55474, 0;
$L__BB8_1885:
	add.s64 	%rd55474, %rd55474, 2;
	setp.ne.s64 	%p262, %rd55474, %rd3408;
	@%p262 bra 	$L__BB8_1885;
$L__BB8_1886:
	setp.lt.u64 	%p263, %rd2, 2;
	mov.u64 	%rd57156, %rd2956;
	@%p263 bra 	$L__BB8_1889;
	and.b64  	%rd3411, %rd2, -2;
	mov.b64 	%rd55475, 0;
$L__BB8_1888:
	add.s64 	%rd55475, %rd55475, 2;
	setp.ne.s64 	%p264, %rd55475, %rd3411;
	mov.u64 	%rd57156, %rd2956;
	@%p264 bra 	$L__BB8_1888;
$L__BB8_1889:
	setp.ge.u32 	%p265, %r111, %r49;
	@%p265 bra 	$L__BB8_3068;
	setp.ne.s64 	%p266, %rd2, 0;
	@%p266 bra 	$L__BB8_1976;
	setp.eq.s32 	%p1023, %r1, 0;
	@%p1023 bra 	$L__BB8_3068;
	mov.b64 	%rd55547, 0;
$L__BB8_1893:
	shl.b64 	%rd26248, %rd55547, 3;
	add.s64 	%rd26249, %rd56767, %rd26248;
	ld.u64 	%rd3558, [%rd26249];
	add.s64 	%rd26250, %rd55601, %rd26248;
	ld.u64 	%rd3559, [%rd26250];
	setp.lt.u64 	%p1024, %rd3558, %rd3559;
	mov.u64 	%rd55548, %rd55601;
	mov.u64 	%rd55549, %rd56767;
	@%p1024 bra 	$L__BB8_1895;
	setp.le.u64 	%p1025, %rd3558, %rd3559;
	add.s64 	%rd55547, %rd55547, 1;
	setp.lt.u64 	%p1026, %rd55547, %rd2957;
	and.pred  	%p1027, %p1025, %p1026;
	mov.u64 	%rd55548, %rd56767;
	mov.u64 	%rd55549, %rd55601;
	@%p1027 bra 	$L__BB8_1893;
$L__BB8_1895:
	mov.b64 	%rd55550, 0;
$L__BB8_1896:
	shl.b64 	%rd26253, %rd55550, 3;
	add.s64 	%rd26254, %rd56765, %rd26253;
	ld.u64 	%rd3564, [%rd26254];
	add.s64 	%rd26255, %rd56766, %rd26253;
	ld.u64 	%rd3565, [%rd26255];
	setp.lt.u64 	%p1028, %rd3564, %rd3565;
	mov.u64 	%rd55551, %rd56766;
	mov.u64 	%rd55552, %rd56765;
	@%p1028 bra 	$L__BB8_1898;
	setp.le.u64 	%p1029, %rd3564, %rd3565;
	add.s64 	%rd55550, %rd55550, 1;
	setp.lt.u64 	%p1030, %rd55550, %rd2957;
	and.pred  	%p1031, %p1029, %p1030;
	mov.u64 	%rd55551, %rd56765;
	mov.u64 	%rd55552, %rd56766;
	@%p1031 bra 	$L__BB8_1896;
$L__BB8_1898:
	mov.b64 	%rd55553, 0;
$L__BB8_1899:
	shl.b64 	%rd26258, %rd55553, 3;
	add.s64 	%rd26259, %rd56763, %rd26258;
	ld.u64 	%rd3570, [%rd26259];
	add.s64 	%rd26260, %rd56764, %rd26258;
	ld.u64 	%rd3571, [%rd26260];
	setp.lt.u64 	%p1032, %rd3570, %rd3571;
	mov.u64 	%rd55554, %rd56764;
	mov.u64 	%rd55555, %rd56763;
	@%p1032 bra 	$L__BB8_1901;
	setp.le.u64 	%p1033, %rd3570, %rd3571;
	add.s64 	%rd55553, %rd55553, 1;
	setp.lt.u64 	%p1034, %rd55553, %rd2957;
	and.pred  	%p1035, %p1033, %p1034;
	mov.u64 	%rd55554, %rd56763;
	mov.u64 	%rd55555, %rd56764;
	@%p1035 bra 	$L__BB8_1899;
$L__BB8_1901:
	mov.b64 	%rd55556, 0;
$L__BB8_1902:
	shl.b64 	%rd26263, %rd55556, 3;
	add.s64 	%rd26264, %rd57156, %rd26263;
	ld.u64 	%rd3576, [%rd26264];
	add.s64 	%rd26265, %rd56762, %rd26263;
	ld.u64 	%rd3577, [%rd26265];
	setp.lt.u64 	%p1036, %rd3576, %rd3577;
	mov.u64 	%rd55557, %rd56762;
	mov.u64 	%rd55558, %rd57156;
	@%p1036 bra 	$L__BB8_1904;
	setp.le.u64 	%p1037, %rd3576, %rd3577;
	add.s64 	%rd55556, %rd55556, 1;
	setp.lt.u64 	%p1038, %rd55556, %rd2957;
	and.pred  	%p1039, %p1037, %p1038;
	mov.u64 	%rd55557, %rd57156;
	mov.u64 	%rd55558, %rd56762;
	@%p1039 bra 	$L__BB8_1902;
$L__BB8_1904:
	mov.b64 	%rd55477, 0;
$L__BB8_1905:
	shl.b64 	%rd26268, %rd55477, 3;
	add.s64 	%rd26269, %rd55552, %rd26268;
	ld.u64 	%rd3416, [%rd26269];
	add.s64 	%rd26270, %rd55548, %rd26268;
	ld.u64 	%rd3417, [%rd26270];
	setp.lt.u64 	%p1040, %rd3416, %rd3417;
	mov.u64 	%rd55478, %rd55548;
	mov.u64 	%rd55479, %rd55552;
	@%p1040 bra 	$L__BB8_1907;
	setp.le.u64 	%p1041, %rd3416, %rd3417;
	add.s64 	%rd55477, %rd55477, 1;
	setp.lt.u64 	%p1042, %rd55477, %rd2957;
	and.pred  	%p1043, %p1041, %p1042;
	mov.u64 	%rd55478, %rd55552;
	mov.u64 	%rd55479, %rd55548;
	@%p1043 bra 	$L__BB8_1905;
$L__BB8_1907:
	mov.b64 	%rd55480, 0;
$L__BB8_1908:
	shl.b64 	%rd26273, %rd55480, 3;
	add.s64 	%rd26274, %rd55555, %rd26273;
	ld.u64 	%rd3422, [%rd26274];
	add.s64 	%rd26275, %rd55551, %rd26273;
	ld.u64 	%rd3423, [%rd26275];
	setp.lt.u64 	%p1044, %rd3422, %rd3423;
	mov.u64 	%rd55481, %rd55551;
	mov.u64 	%rd55482, %rd55555;
	@%p1044 bra 	$L__BB8_1910;
	setp.le.u64 	%p1045, %rd3422, %rd3423;
	add.s64 	%rd55480, %rd55480, 1;
	setp.lt.u64 	%p1046, %rd55480, %rd2957;
	and.pred  	%p1047, %p1045, %p1046;
	mov.u64 	%rd55481, %rd55555;
	mov.u64 	%rd55482, %rd55551;
	@%p1047 bra 	$L__BB8_1908;
$L__BB8_1910:
	mov.b64 	%rd55483, 0;
$L__BB8_1911:
	shl.b64 	%rd26278, %rd55483, 3;
	add.s64 	%rd26279, %rd55558, %rd26278;
	ld.u64 	%rd3428, [%rd26279];
	add.s64 	%rd26280, %rd55554, %rd26278;
	ld.u64 	%rd3429, [%rd26280];
	setp.lt.u64 	%p1048, %rd3428, %rd3429;
	mov.u64 	%rd55484, %rd55554;
	mov.u64 	%rd55485, %rd55558;
	@%p1048 bra 	$L__BB8_1913;
	setp.le.u64 	%p1049, %rd3428, %rd3429;
	add.s64 	%rd55483, %rd55483, 1;
	setp.lt.u64 	%p1050, %rd55483, %rd2957;
	and.pred  	%p1051, %p1049, %p1050;
	mov.u64 	%rd55484, %rd55558;
	mov.u64 	%rd55485, %rd55554;
	@%p1051 bra 	$L__BB8_1911;
$L__BB8_1913:
	mov.b64 	%rd55486, 0;
$L__BB8_1914:
	shl.b64 	%rd26283, %rd55486, 3;
	add.s64 	%rd26284, %rd55479, %rd26283;
	ld.u64 	%rd3434, [%rd26284];
	add.s64 	%rd26285, %rd55549, %rd26283;
	ld.u64 	%rd3435, [%rd26285];
	setp.lt.u64 	%p1052, %rd3434, %rd3435;
	mov.u64 	%rd55487, %rd55549;
	mov.u64 	%rd55488, %rd55479;
	@%p1052 bra 	$L__BB8_1916;
	setp.le.u64 	%p1053, %rd3434, %rd3435;
	add.s64 	%rd55486, %rd55486, 1;
	setp.lt.u64 	%p1054, %rd55486, %rd2957;
	and.pred  	%p1055, %p1053, %p1054;
	mov.u64 	%rd55487, %rd55479;
	mov.u64 	%rd55488, %rd55549;
	@%p1055 bra 	$L__BB8_1914;
$L__BB8_1916:
	mov.b64 	%rd55489, 0;
$L__BB8_1917:
	shl.b64 	%rd26288, %rd55489, 3;
	add.s64 	%rd26289, %rd55482, %rd26288;
	ld.u64 	%rd3440, [%rd26289];
	add.s64 	%rd26290, %rd55478, %rd26288;
	ld.u64 	%rd3441, [%rd26290];
	setp.lt.u64 	%p1056, %rd3440, %rd3441;
	mov.u64 	%rd55490, %rd55478;
	mov.u64 	%rd55491, %rd55482;
	@%p1056 bra 	$L__BB8_1919;
	setp.le.u64 	%p1057, %rd3440, %rd3441;
	add.s64 	%rd55489, %rd55489, 1;
	setp.lt.u64 	%p1058, %rd55489, %rd2957;
	and.pred  	%p1059, %p1057, %p1058;
	mov.u64 	%rd55490, %rd55482;
	mov.u64 	%rd55491, %rd55478;
	@%p1059 bra 	$L__BB8_1917;
$L__BB8_1919:
	mov.b64 	%rd55492, 0;
$L__BB8_1920:
	shl.b64 	%rd26293, %rd55492, 3;
	add.s64 	%rd26294, %rd55485, %rd26293;
	ld.u64 	%rd3446, [%rd26294];
	add.s64 	%rd26295, %rd55481, %rd26293;
	ld.u64 	%rd3447, [%rd26295];
	setp.lt.u64 	%p1060, %rd3446, %rd3447;
	mov.u64 	%rd55493, %rd55481;
	mov.u64 	%rd55494, %rd55485;
	@%p1060 bra 	$L__BB8_1922;
	setp.le.u64 	%p1061, %rd3446, %rd3447;
	add.s64 	%rd55492, %rd55492, 1;
	setp.lt.u64 	%p1062, %rd55492, %rd2957;
	and.pred  	%p1063, %p1061, %p1062;
	mov.u64 	%rd55493, %rd55485;
	mov.u64 	%rd55494, %rd55481;
	@%p1063 bra 	$L__BB8_1920;
$L__BB8_1922:
	mov.b64 	%rd55495, 0;
$L__BB8_1923:
	shl.b64 	%rd26298, %rd55495, 3;
	add.s64 	%rd26299, %rd55557, %rd26298;
	ld.u64 	%rd3452, [%rd26299];
	add.s64 	%rd26300, %rd55484, %rd26298;
	ld.u64 	%rd3453, [%rd26300];
	setp.lt.u64 	%p1064, %rd3452, %rd3453;
	mov.u64 	%rd55496, %rd55484;
	mov.u64 	%rd55497, %rd55557;
	@%p1064 bra 	$L__BB8_1925;
	setp.le.u64 	%p1065, %rd3452, %rd3453;
	add.s64 	%rd55495, %rd55495, 1;
	setp.lt.u64 	%p1066, %rd55495, %rd2957;
	and.pred  	%p1067, %p1065, %p1066;
	mov.u64 	%rd55496, %rd55557;
	mov.u64 	%rd55497, %rd55484;
	@%p1067 bra 	$L__BB8_1923;
$L__BB8_1925:
	mov.b64 	%rd55498, 0;
$L__BB8_1926:
	shl.b64 	%rd26303, %rd55498, 3;
	add.s64 	%rd26304, %rd55491, %rd26303;
	ld.u64 	%rd3458, [%rd26304];
	add.s64 	%rd26305, %rd55487, %rd26303;
	ld.u64 	%rd3459, [%rd26305];
	setp.lt.u64 	%p1068, %rd3458, %rd3459;
	mov.u64 	%rd55499, %rd55487;
	mov.u64 	%rd55500, %rd55491;
	@%p1068 bra 	$L__BB8_1928;
	setp.le.u64 	%p1069, %rd3458, %rd3459;
	add.s64 	%rd55498, %rd55498, 1;
	setp.lt.u64 	%p1070, %rd55498, %rd2957;
	and.pred  	%p1071, %p1069, %p1070;
	mov.u64 	%rd55499, %rd55491;
	mov.u64 	%rd55500, %rd55487;
	@%p1071 bra 	$L__BB8_1926;
$L__BB8_1928:
	mov.b64 	%rd55501, 0;
$L__BB8_1929:
	shl.b64 	%rd26308, %rd55501, 3;
	add.s64 	%rd26309, %rd55494, %rd26308;
	ld.u64 	%rd3464, [%rd26309];
	add.s64 	%rd26310, %rd55490, %rd26308;
	ld.u64 	%rd3465, [%rd26310];
	setp.lt.u64 	%p1072, %rd3464, %rd3465;
	mov.u64 	%rd55502, %rd55490;
	mov.u64 	%rd55503, %rd55494;
	@%p1072 bra 	$L__BB8_1931;
	setp.le.u64 	%p1073, %rd3464, %rd3465;
	add.s64 	%rd55501, %rd55501, 1;
	setp.lt.u64 	%p1074, %rd55501, %rd2957;
	and.pred  	%p1075, %p1073, %p1074;
	mov.u64 	%rd55502, %rd55494;
	mov.u64 	%rd55503, %rd55490;
	@%p1075 bra 	$L__BB8_1929;
$L__BB8_1931:
	mov.b64 	%rd55504, 0;
$L__BB8_1932:
	shl.b64 	%rd26313, %rd55504, 3;
	add.s64 	%rd26314, %rd55497, %rd26313;
	ld.u64 	%rd3470, [%rd26314];
	add.s64 	%rd26315, %rd55493, %rd26313;
	ld.u64 	%rd3471, [%rd26315];
	setp.lt.u64 	%p1076, %rd3470, %rd3471;
	mov.u64 	%rd55505, %rd55493;
	mov.u64 	%rd55506, %rd55497;
	@%p1076 bra 	$L__BB8_1934;
	setp.le.u64 	%p1077, %rd3470, %rd3471;
	add.s64 	%rd55504, %rd55504, 1;
	setp.lt.u64 	%p1078, %rd55504, %rd2957;
	and.pred  	%p1079, %p1077, %p1078;
	mov.u64 	%rd55505, %rd55497;
	mov.u64 	%rd55506, %rd55493;
	@%p1079 bra 	$L__BB8_1932;
$L__BB8_1934:
	mov.b64 	%rd55507, 0;
$L__BB8_1935:
	shl.b64 	%rd26318, %rd55507, 3;
	add.s64 	%rd26319, %rd55500, %rd26318;
	ld.u64 	%rd3476, [%rd26319];
	add.s64 	%rd26320, %rd55488, %rd26318;
	ld.u64 	%rd3477, [%rd26320];
	setp.lt.u64 	%p1080, %rd3476, %rd3477;
	mov.u64 	%rd55508, %rd55488;
	mov.u64 	%rd55509, %rd55500;
	@%p1080 bra 	$L__BB8_1937;
	setp.le.u64 	%p1081, %rd3476, %rd3477;
	add.s64 	%rd55507, %rd55507, 1;
	setp.lt.u64 	%p1082, %rd55507, %rd2957;
	and.pred  	%p1083, %p1081, %p1082;
	mov.u64 	%rd55508, %rd55500;
	mov.u64 	%rd55509, %rd55488;
	@%p1083 bra 	$L__BB8_1935;
$L__BB8_1937:
	mov.b64 	%rd55510, 0;
$L__BB8_1938:
	shl.b64 	%rd26323, %rd55510, 3;
	add.s64 	%rd26324, %rd55503, %rd26323;
	ld.u64 	%rd3482, [%rd26324];
	add.s64 	%rd26325, %rd55499, %rd26323;
	ld.u64 	%rd3483, [%rd26325];
	setp.lt.u64 	%p1084, %rd3482, %rd3483;
	mov.u64 	%rd55511, %rd55499;
	mov.u64 	%rd55512, %rd55503;
	@%p1084 bra 	$L__BB8_1940;
	setp.le.u64 	%p1085, %rd3482, %rd3483;
	add.s64 	%rd55510, %rd55510, 1;
	setp.lt.u64 	%p1086, %rd55510, %rd2957;
	and.pred  	%p1087, %p1085, %p1086;
	mov.u64 	%rd55511, %rd55503;
	mov.u64 	%rd55512, %rd55499;
	@%p1087 bra 	$L__BB8_1938;
$L__BB8_1940:
	mov.b64 	%rd55513, 0;
$L__BB8_1941:
	shl.b64 	%rd26328, %rd55513, 3;
	add.s64 	%rd26329, %rd55506, %rd26328;
	ld.u64 	%rd3488, [%rd26329];
	add.s64 	%rd26330, %rd55502, %rd26328;
	ld.u64 	%rd3489, [%rd26330];
	setp.lt.u64 	%p1088, %rd3488, %rd3489;
	mov.u64 	%rd55514, %rd55502;
	mov.u64 	%rd55515, %rd55506;
	@%p1088 bra 	$L__BB8_1943;
	setp.le.u64 	%p1089, %rd3488, %rd3489;
	add.s64 	%rd55513, %rd55513, 1;
	setp.lt.u64 	%p1090, %rd55513, %rd2957;
	and.pred  	%p1091, %p1089, %p1090;
	mov.u64 	%rd55514, %rd55506;
	mov.u64 	%rd55515, %rd55502;
	@%p1091 bra 	$L__BB8_1941;
$L__BB8_1943:
	mov.b64 	%rd55516, 0;
$L__BB8_1944:
	shl.b64 	%rd26333, %rd55516, 3;
	add.s64 	%rd26334, %rd55496, %rd26333;
	ld.u64 	%rd3494, [%rd26334];
	add.s64 	%rd26335, %rd55505, %rd26333;
	ld.u64 	%rd3495, [%rd26335];
	setp.lt.u64 	%p1092, %rd3494, %rd3495;
	mov.u64 	%rd55517, %rd55505;
	mov.u64 	%rd55518, %rd55496;
	@%p1092 bra 	$L__BB8_1946;
	setp.le.u64 	%p1093, %rd3494, %rd3495;
	add.s64 	%rd55516, %rd55516, 1;
	setp.lt.u64 	%p1094, %rd55516, %rd2957;
	and.pred  	%p1095, %p1093, %p1094;
	mov.u64 	%rd55517, %rd55496;
	mov.u64 	%rd55518, %rd55505;
	@%p1095 bra 	$L__BB8_1944;
$L__BB8_1946:
	mov.b64 	%rd55519, 0;
$L__BB8_1947:
	shl.b64 	%rd26338, %rd55519, 3;
	add.s64 	%rd26339, %rd55512, %rd26338;
	ld.u64 	%rd3500, [%rd26339];
	add.s64 	%rd26340, %rd55508, %rd26338;
	ld.u64 	%rd3501, [%rd26340];
	setp.lt.u64 	%p1096, %rd3500, %rd3501;
	mov.u64 	%rd55520, %rd55508;
	mov.u64 	%rd55521, %rd55512;
	@%p1096 bra 	$L__BB8_1949;
	setp.le.u64 	%p1097, %rd3500, %rd3501;
	add.s64 	%rd55519, %rd55519, 1;
	setp.lt.u64 	%p1098, %rd55519, %rd2957;
	and.pred  	%p1099, %p1097, %p1098;
	mov.u64 	%rd55520, %rd55512;
	mov.u64 	%rd55521, %rd55508;
	@%p1099 bra 	$L__BB8_1947;
$L__BB8_1949:
	mov.b64 	%rd55522, 0;
$L__BB8_1950:
	shl.b64 	%rd26343, %rd55522, 3;
	add.s64 	%rd26344, %rd55515, %rd26343;
	ld.u64 	%rd3506, [%rd26344];
	add.s64 	%rd26345, %rd55511, %rd26343;
	ld.u64 	%rd3507, [%rd26345];
	setp.lt.u64 	%p1100, %rd3506, %rd3507;
	mov.u64 	%rd55523, %rd55511;
	mov.u64 	%rd55524, %rd55515;
	@%p1100 bra 	$L__BB8_1952;
	setp.le.u64 	%p1101, %rd3506, %rd3507;
	add.s64 	%rd55522, %rd55522, 1;
	setp.lt.u64 	%p1102, %rd55522, %rd2957;
	and.pred  	%p1103, %p1101, %p1102;
	mov.u64 	%rd55523, %rd55515;
	mov.u64 	%rd55524, %rd55511;
	@%p1103 bra 	$L__BB8_1950;
$L__BB8_1952:
	mov.b64 	%rd55525, 0;
$L__BB8_1953:
	shl.b64 	%rd26348, %rd55525, 3;
	add.s64 	%rd26349, %rd55518, %rd26348;
	ld.u64 	%rd3512, [%rd26349];
	add.s64 	%rd26350, %rd55514, %rd26348;
	ld.u64 	%rd3513, [%rd26350];
	setp.lt.u64 	%p1104, %rd3512, %rd3513;
	mov.u64 	%rd55526, %rd55514;
	mov.u64 	%rd55527, %rd55518;
	@%p1104 bra 	$L__BB8_1955;
	setp.le.u64 	%p1105, %rd3512, %rd3513;
	add.s64 	%rd55525, %rd55525, 1;
	setp.lt.u64 	%p1106, %rd55525, %rd2957;
	and.pred  	%p1107, %p1105, %p1106;
	mov.u64 	%rd55526, %rd55518;
	mov.u64 	%rd55527, %rd55514;
	@%p1107 bra 	$L__BB8_1953;
$L__BB8_1955:
	mov.b64 	%rd55528, 0;
$L__BB8_1956:
	shl.b64 	%rd26353, %rd55528, 3;
	add.s64 	%rd26354, %rd55521, %rd26353;
	ld.u64 	%rd3518, [%rd26354];
	add.s64 	%rd26355, %rd55509, %rd26353;
	ld.u64 	%rd3519, [%rd26355];
	setp.lt.u64 	%p1108, %rd3518, %rd3519;
	mov.u64 	%rd55529, %rd55509;
	mov.u64 	%rd55601, %rd55521;
	@%p1108 bra 	$L__BB8_1958;
	setp.le.u64 	%p1109, %rd3518, %rd3519;
	add.s64 	%rd55528, %rd55528, 1;
	setp.lt.u64 	%p1110, %rd55528, %rd2957;
	and.pred  	%p1111, %p1109, %p1110;
	mov.u64 	%rd55529, %rd55521;
	mov.u64 	%rd55601, %rd55509;
	@%p1111 bra 	$L__BB8_1956;
$L__BB8_1958:
	mov.b64 	%rd55531, 0;
$L__BB8_1959:
	shl.b64 	%rd26358, %rd55531, 3;
	add.s64 	%rd26359, %rd55524, %rd26358;
	ld.u64 	%rd3524, [%rd26359];
	add.s64 	%rd26360, %rd55520, %rd26358;
	ld.u64 	%rd3525, [%rd26360];
	setp.lt.u64 	%p1112, %rd3524, %rd3525;
	mov.u64 	%rd55532, %rd55520;
	mov.u64 	%rd55533, %rd55524;
	@%p1112 bra 	$L__BB8_1961;
	setp.le.u64 	%p1113, %rd3524, %rd3525;
	add.s64 	%rd55531, %rd55531, 1;
	setp.lt.u64 	%p1114, %rd55531, %rd2957;
	and.pred  	%p1115, %p1113, %p1114;
	mov.u64 	%rd55532, %rd55524;
	mov.u64 	%rd55533, %rd55520;
	@%p1115 bra 	$L__BB8_1959;
$L__BB8_1961:
	mov.b64 	%rd55534, 0;
$L__BB8_1962:
	shl.b64 	%rd26363, %rd55534, 3;
	add.s64 	%rd26364, %rd55527, %rd26363;
	ld.u64 	%rd3530, [%rd26364];
	add.s64 	%rd26365, %rd55523, %rd26363;
	ld.u64 	%rd3531, [%rd26365];
	setp.lt.u64 	%p1116, %rd3530, %rd3531;
	mov.u64 	%rd55535, %rd55523;
	mov.u64 	%rd55536, %rd55527;
	@%p1116 bra 	$L__BB8_1964;
	setp.le.u64 	%p1117, %rd3530, %rd3531;
	add.s64 	%rd55534, %rd55534, 1;
	setp.lt.u64 	%p1118, %rd55534, %rd2957;
	and.pred  	%p1119, %p1117, %p1118;
	mov.u64 	%rd55535, %rd55527;
	mov.u64 	%rd55536, %rd55523;
	@%p1119 bra 	$L__BB8_1962;
$L__BB8_1964:
	mov.b64 	%rd55537, 0;
$L__BB8_1965:
	shl.b64 	%rd26368, %rd55537, 3;
	add.s64 	%rd26369, %rd55517, %rd26368;
	ld.u64 	%rd3536, [%rd26369];
	add.s64 	%rd26370, %rd55526, %rd26368;
	ld.u64 	%rd3537, [%rd26370];
	setp.lt.u64 	%p1120, %rd3536, %rd3537;
	mov.u64 	%rd57156, %rd55526;
	mov.u64 	%rd55539, %rd55517;
	@%p1120 bra 	$L__BB8_1967;
	setp.le.u64 	%p1121, %rd3536, %rd3537;
	add.s64 	%rd55537, %rd55537, 1;
	setp.lt.u64 	%p1122, %rd55537, %rd2957;
	and.pred  	%p1123, %p1121, %p1122;
	mov.u64 	%rd57156, %rd55517;
	mov.u64 	%rd55539, %rd55526;
	@%p1123 bra 	$L__BB8_1965;
$L__BB8_1967:
	mov.b64 	%rd55540, 0;
$L__BB8_1968:
	shl.b64 	%rd26373, %rd55540, 3;
	add.s64 	%rd26374, %rd55533, %rd26373;
	ld.u64 	%rd3542, [%rd26374];
	add.s64 	%rd26375, %rd55529, %rd26373;
	ld.u64 	%rd3543, [%rd26375];
	setp.lt.u64 	%p1124, %rd3542, %rd3543;
	mov.u64 	%rd56766, %rd55529;
	mov.u64 	%rd56767, %rd55533;
	@%p1124 bra 	$L__BB8_1970;
	setp.le.u64 	%p1125, %rd3542, %rd3543;
	add.s64 	%rd55540, %rd55540, 1;
	setp.lt.u64 	%p1126, %rd55540, %rd2957;
	and.pred  	%p1127, %p1125, %p1126;
	mov.u64 	%rd56766, %rd55533;
	mov.u64 	%rd56767, %rd55529;
	@%p1127 bra 	$L__BB8_1968;
$L__BB8_1970:
	mov.b64 	%rd55543, 0;
$L__BB8_1971:
	shl.b64 	%rd26378, %rd55543, 3;
	add.s64 	%rd26379, %rd55536, %rd26378;
	ld.u64 	%rd3548, [%rd26379];
	add.s64 	%rd26380, %rd55532, %rd26378;
	ld.u64 	%rd3549, [%rd26380];
	setp.lt.u64 	%p1128, %rd3548, %rd3549;
	mov.u64 	%rd56764, %rd55532;
	mov.u64 	%rd56765, %rd55536;
	@%p1128 bra 	$L__BB8_1973;
	setp.le.u64 	%p1129, %rd3548, %rd3549;
	add.s64 	%rd55543, %rd55543, 1;
	setp.lt.u64 	%p1130, %rd55543, %rd2957;
	and.pred  	%p1131, %p1129, %p1130;
	mov.u64 	%rd56764, %rd55536;
	mov.u64 	%rd56765, %rd55532;
	@%p1131 bra 	$L__BB8_1971;
$L__BB8_1973:
	mov.b64 	%rd55546, 0;
$L__BB8_1974:
	shl.b64 	%rd26383, %rd55546, 3;
	add.s64 	%rd26384, %rd55539, %rd26383;
	ld.u64 	%rd3554, [%rd26384];
	add.s64 	%rd26385, %rd55535, %rd26383;
	ld.u64 	%rd3555, [%rd26385];
	setp.lt.u64 	%p1132, %rd3554, %rd3555;
	mov.u64 	%rd56762, %rd55535;
	mov.u64 	%rd56763, %rd55539;
	@%p1132 bra 	$L__BB8_3068;
	setp.le.u64 	%p1133, %rd3554, %rd3555;
	add.s64 	%rd55546, %rd55546, 1;
	setp.lt.u64 	%p1134, %rd55546, %rd2957;
	and.pred  	%p1135, %p1133, %p1134;
	mov.u64 	%rd56762, %rd55539;
	mov.u64 	%rd56763, %rd55535;
	@%p1135 bra 	$L__BB8_1974;
	bra.uni 	$L__BB8_3068;
$L__BB8_1976:
	and.b64  	%rd3581, %rd2, 1;
	setp.eq.s64 	%p267, %rd2958, 0;
	mov.b64 	%rd55562, -3750763034362895579;
	mov.b64 	%rd55563, 0;
	@%p267 bra 	$L__BB8_1979;
	and.b64  	%rd3582, %rd2, -2;
	mov.b64 	%rd55562, -3750763034362895579;
	mov.b64 	%rd55563, 0;
	mov.u64 	%rd55561, %rd55563;
$L__BB8_1978:
	shl.b64 	%rd9928, %rd55563, 3;
	add.s64 	%rd9929, %rd56767, %rd9928;
	ld.u64 	%rd9930, [%rd9929];
	and.b64  	%rd9931, %rd9930, 255;
	xor.b64  	%rd9932, %rd9931, %rd55562;
	mul.lo.s64 	%rd9933, %rd9932, 1099511628211;
	shr.u64 	%rd9934, %rd9930, 8;
	and.b64  	%rd9935, %rd9934, 255;
	xor.b64  	%rd9936, %rd9935, %rd9933;
	mul.lo.s64 	%rd9937, %rd9936, 1099511628211;
	shr.u64 	%rd9938, %rd9930, 16;
	and.b64  	%rd9939, %rd9938, 255;
	xor.b64  	%rd9940, %rd9939, %rd9937;
	mul.lo.s64 	%rd9941, %rd9940, 1099511628211;
	shr.u64 	%rd9942, %rd9930, 24;
	and.b64  	%rd9943, %rd9942, 255;
	xor.b64  	%rd9944, %rd9943, %rd9941;
	mul.lo.s64 	%rd9945, %rd9944, 1099511628211;
	shr.u64 	%rd9946, %rd9930, 32;
	and.b64  	%rd9947, %rd9946, 255;
	xor.b64  	%rd9948, %rd9947, %rd9945;
	mul.lo.s64 	%rd9949, %rd9948, 1099511628211;
	shr.u64 	%rd9950, %rd9930, 40;
	and.b64  	%rd9951, %rd9950, 255;
	xor.b64  	%rd9952, %rd9951, %rd9949;
	mul.lo.s64 	%rd9953, %rd9952, 1099511628211;
	shr.u64 	%rd9954, %rd9930, 48;
	and.b64  	%rd9955, %rd9954, 255;
	xor.b64  	%rd9956, %rd9955, %rd9953;
	mul.lo.s64 	%rd9957, %rd9956, 1099511628211;
	shr.u64 	%rd9958, %rd9930, 56;
	xor.b64  	%rd9959, %rd9958, %rd9957;
	mul.lo.s64 	%rd9960, %rd9959, 1099511628211;
	ld.u64 	%rd9961, [%rd9929+8];
	and.b64  	%rd9962, %rd9961, 255;
	xor.b64  	%rd9963, %rd9962, %rd9960;
	mul.lo.s64 	%rd9964, %rd9963, 1099511628211;
	shr.u64 	%rd9965, %rd9961, 8;
	and.b64  	%rd9966, %rd9965, 255;
	xor.b64  	%rd9967, %rd9966, %rd9964;
	mul.lo.s64 	%rd9968, %rd9967, 1099511628211;
	shr.u64 	%rd9969, %rd9961, 16;
	and.b64  	%rd9970, %rd9969, 255;
	xor.b64  	%rd9971, %rd9970, %rd9968;
	mul.lo.s64 	%rd9972, %rd9971, 1099511628211;
	shr.u64 	%rd9973, %rd9961, 24;
	and.b64  	%rd9974, %rd9973, 255;
	xor.b64  	%rd9975, %rd9974, %rd9972;
	mul.lo.s64 	%rd9976, %rd9975, 1099511628211;
	shr.u64 	%rd9977, %rd9961, 32;
	and.b64  	%rd9978, %rd9977, 255;
	xor.b64  	%rd9979, %rd9978, %rd9976;
	mul.lo.s64 	%rd9980, %rd9979, 1099511628211;
	shr.u64 	%rd9981, %rd9961, 40;
	and.b64  	%rd9982, %rd9981, 255;
	xor.b64  	%rd9983, %rd9982, %rd9980;
	mul.lo.s64 	%rd9984, %rd9983, 1099511628211;
	shr.u64 	%rd9985, %rd9961, 48;
	and.b64  	%rd9986, %rd9985, 255;
	xor.b64  	%rd9987, %rd9986, %rd9984;
	mul.lo.s64 	%rd9988, %rd9987, 1099511628211;
	shr.u64 	%rd9989, %rd9961, 56;
	xor.b64  	%rd9990, %rd9989, %rd9988;
	mul.lo.s64 	%rd55562, %rd9990, 1099511628211;
	add.s64 	%rd55563, %rd55563, 2;
	add.s64 	%rd55561, %rd55561, 2;
	setp.ne.s64 	%p268, %rd55561, %rd3582;
	@%p268 bra 	$L__BB8_1978;
$L__BB8_1979:
	setp.eq.s64 	%p269, %rd3581, 0;
	@%p269 bra 	$L__BB8_1981;
	shl.b64 	%rd9991, %rd55563, 3;
	add.s64 	%rd9992, %rd56767, %rd9991;
	ld.u64 	%rd9993, [%rd9992];
	and.b64  	%rd9994, %rd9993, 255;
	xor.b64  	%rd9995, %rd9994, %rd55562;
	mul.lo.s64 	%rd9996, %rd9995, 1099511628211;
	shr.u64 	%rd9997, %rd9993, 8;
	and.b64  	%rd9998, %rd9997, 255;
	xor.b64  	%rd9999, %rd9998, %rd9996;
	mul.lo.s64 	%rd10000, %rd9999, 1099511628211;
	shr.u64 	%rd10001, %rd9993, 16;
	and.b64  	%rd10002, %rd10001, 255;
	xor.b64  	%rd10003, %rd10002, %rd10000;
	mul.lo.s64 	%rd10004, %rd10003, 1099511628211;
	shr.u64 	%rd10005, %rd9993, 24;
	and.b64  	%rd10006, %rd10005, 255;
	xor.b64  	%rd10007, %rd10006, %rd10004;
	mul.lo.s64 	%rd10008, %rd10007, 1099511628211;
	shr.u64 	%rd10009, %rd9993, 32;
	and.b64  	%rd10010, %rd10009, 255;
	xor.b64  	%rd10011, %rd10010, %rd10008;
	mul.lo.s64 	%rd10012, %rd10011, 1099511628211;
	shr.u64 	%rd10013, %rd9993, 40;
	and.b64  	%rd10014, %rd10013, 255;
	xor.b64  	%rd10015, %rd10014, %rd10012;
	mul.lo.s64 	%rd10016, %rd10015, 1099511628211;
	shr.u64 	%rd10017, %rd9993, 48;
	and.b64  	%rd10018, %rd10017, 255;
	xor.b64  	%rd10019, %rd10018, %rd10016;
	mul.lo.s64 	%rd10020, %rd10019, 1099511628211;
	shr.u64 	%rd10021, %rd9993, 56;
	xor.b64  	%rd10022, %rd10021, %rd10020;
	mul.lo.s64 	%rd55562, %rd10022, 1099511628211;
$L__BB8_1981:
	mov.b64 	%rd55569, -3750763034362895579;
	mov.b64 	%rd55570, 0;
	@%p267 bra 	$L__BB8_1984;
	and.b64  	%rd3594, %rd2, -2;
	mov.b64 	%rd55569, -3750763034362895579;
	mov.b64 	%rd55570, 0;
	mov.u64 	%rd55568, %rd55570;
$L__BB8_1983:
	shl.b64 	%rd10028, %rd55570, 3;
	add.s64 	%rd10029, %rd55601, %rd10028;
	ld.u64 	%rd10030, [%rd10029];
	and.b64  	%rd10031, %rd10030, 255;
	xor.b64  	%rd10032, %rd10031, %rd55569;
	mul.lo.s64 	%rd10033, %rd10032, 1099511628211;
	shr.u64 	%rd10034, %rd10030, 8;
	and.b64  	%rd10035, %rd10034, 255;
	xor.b64  	%rd10036, %rd10035, %rd10033;
	mul.lo.s64 	%rd10037, %rd10036, 1099511628211;
	shr.u64 	%rd10038, %rd10030, 16;
	and.b64  	%rd10039, %rd10038, 255;
	xor.b64  	%rd10040, %rd10039, %rd10037;
	mul.lo.s64 	%rd10041, %rd10040, 1099511628211;
	shr.u64 	%rd10042, %rd10030, 24;
	and.b64  	%rd10043, %rd10042, 255;
	xor.b64  	%rd10044, %rd10043, %rd10041;
	mul.lo.s64 	%rd10045, %rd10044, 1099511628211;
	shr.u64 	%rd10046, %rd10030, 32;
	and.b64  	%rd10047, %rd10046, 255;
	xor.b64  	%rd10048, %rd10047, %rd10045;
	mul.lo.s64 	%rd10049, %rd10048, 1099511628211;
	shr.u64 	%rd10050, %rd10030, 40;
	and.b64  	%rd10051, %rd10050, 255;
	xor.b64  	%rd10052, %rd10051, %rd10049;
	mul.lo.s64 	%rd10053, %rd10052, 1099511628211;
	shr.u64 	%rd10054, %rd10030, 48;
	and.b64  	%rd10055, %rd10054, 255;
	xor.b64  	%rd10056, %rd10055, %rd10053;
	mul.lo.s64 	%rd10057, %rd10056, 1099511628211;
	shr.u64 	%rd10058, %rd10030, 56;
	xor.b64  	%rd10059, %rd10058, %rd10057;
	mul.lo.s64 	%rd10060, %rd10059, 1099511628211;
	ld.u64 	%rd10061, [%rd10029+8];
	and.b64  	%rd10062, %rd10061, 255;
	xor.b64  	%rd10063, %rd10062, %rd10060;
	mul.lo.s64 	%rd10064, %rd10063, 1099511628211;
	shr.u64 	%rd10065, %rd10061, 8;
	and.b64  	%rd10066, %rd10065, 255;
	xor.b64  	%rd10067, %rd10066, %rd10064;
	mul.lo.s64 	%rd10068, %rd10067, 1099511628211;
	shr.u64 	%rd10069, %rd10061, 16;
	and.b64  	%rd10070, %rd10069, 255;
	xor.b64  	%rd10071, %rd10070, %rd10068;
	mul.lo.s64 	%rd10072, %rd10071, 1099511628211;
	shr.u64 	%rd10073, %rd10061, 24;
	and.b64  	%rd10074, %rd10073, 255;
	xor.b64  	%rd10075, %rd10074, %rd10072;
	mul.lo.s64 	%rd10076, %rd10075, 1099511628211;
	shr.u64 	%rd10077, %rd10061, 32;
	and.b64  	%rd10078, %rd10077, 255;
	xor.b64  	%rd10079, %rd10078, %rd10076;
	mul.lo.s64 	%rd10080, %rd10079, 1099511628211;
	shr.u64 	%rd10081, %rd10061, 40;
	and.b64  	%rd10082, %rd10081, 255;
	xor.b64  	%rd10083, %rd10082, %rd10080;
	mul.lo.s64 	%rd10084, %rd10083, 1099511628211;
	shr.u64 	%rd10085, %rd10061, 48;
	and.b64  	%rd10086, %rd10085, 255;
	xor.b64  	%rd10087, %rd10086, %rd10084;
	mul.lo.s64 	%rd10088, %rd10087, 1099511628211;
	shr.u64 	%rd10089, %rd10061, 56;
	xor.b64  	%rd10090, %rd10089, %rd10088;
	mul.lo.s64 	%rd55569, %rd10090, 1099511628211;
	add.s64 	%rd55570, %rd55570, 2;
	add.s64 	%rd55568, %rd55568, 2;
	setp.ne.s64 	%p271, %rd55568, %rd3594;
	@%p271 bra 	$L__BB8_1983;
$L__BB8_1984:
	@%p269 bra 	$L__BB8_1986;
	shl.b64 	%rd10091, %rd55570, 3;
	add.s64 	%rd10092, %rd55601, %rd10091;
	ld.u64 	%rd10093, [%rd10092];
	and.b64  	%rd10094, %rd10093, 255;
	xor.b64  	%rd10095, %rd10094, %rd55569;
	mul.lo.s64 	%rd10096, %rd10095, 1099511628211;
	shr.u64 	%rd10097, %rd10093, 8;
	and.b64  	%rd10098, %rd10097, 255;
	xor.b64  	%rd10099, %rd10098, %rd10096;
	mul.lo.s64 	%rd10100, %rd10099, 1099511628211;
	shr.u64 	%rd10101, %rd10093, 16;
	and.b64  	%rd10102, %rd10101, 255;
	xor.b64  	%rd10103, %rd10102, %rd10100;
	mul.lo.s64 	%rd10104, %rd10103, 1099511628211;
	shr.u64 	%rd10105, %rd10093, 24;
	and.b64  	%rd10106, %rd10105, 255;
	xor.b64  	%rd10107, %rd10106, %rd10104;
	mul.lo.s64 	%rd10108, %rd10107, 1099511628211;
	shr.u64 	%rd10109, %rd10093, 32;
	and.b64  	%rd10110, %rd10109, 255;
	xor.b64  	%rd10111, %rd10110, %rd10108;
	mul.lo.s64 	%rd10112, %rd10111, 1099511628211;
	shr.u64 	%rd10113, %rd10093, 40;
	and.b64  	%rd10114, %rd10113, 255;
	xor.b64  	%rd10115, %rd10114, %rd10112;
	mul.lo.s64 	%rd10116, %rd10115, 1099511628211;
	shr.u64 	%rd10117, %rd10093, 48;
	and.b64  	%rd10118, %rd10117, 255;
	xor.b64  	%rd10119, %rd10118, %rd10116;
	mul.lo.s64 	%rd10120, %rd10119, 1099511628211;
	shr.u64 	%rd10121, %rd10093, 56;
	xor.b64  	%rd10122, %rd10121, %rd10120;
	mul.lo.s64 	%rd55569, %rd10122, 1099511628211;
$L__BB8_1986:
	setp.ne.s64 	%p273, %rd55562, %rd55569;
	@%p273 bra 	$L__BB8_1991;
	setp.eq.s32 	%p289, %r1, 0;
	mov.u64 	%rd55600, %rd56767;
	@%p289 bra 	$L__BB8_2015;
	mov.b64 	%rd55573, 0;
$L__BB8_1989:
	shl.b64 	%rd10502, %rd55573, 3;
	add.s64 	%rd10503, %rd56767, %rd10502;
	ld.u64 	%rd3607, [%rd10503];
	add.s64 	%rd10504, %rd55601, %rd10502;
	ld.u64 	%rd3608, [%rd10504];
	setp.lt.u64 	%p290, %rd3607, %rd3608;
	@%p290 bra 	$L__BB8_2014;
	setp.le.u64 	%p291, %rd3607, %rd3608;
	add.s64 	%rd55573, %rd55573, 1;
	setp.lt.u64 	%p292, %rd55573, %rd2957;
	and.pred  	%p293, %p291, %p292;
	mov.u64 	%rd55600, %rd56767;
	@%p293 bra 	$L__BB8_1989;
	bra.uni 	$L__BB8_2015;
$L__BB8_1991:
	setp.lt.u64 	%p274, %rd2958, 7;
	mov.b64 	%rd55578, 0;
	mov.u64 	%rd55586, %rd55578;
	@%p274 bra 	$L__BB8_1994;
	and.b64  	%rd3610, %rd2, -8;
	mov.b64 	%rd55578, 0;
	mov.u64 	%rd55576, %rd55578;
$L__BB8_1993:
	.pragma "nounroll";
	shl.b64 	%rd10126, %rd55578, 3;
	add.s64 	%rd10127, %rd56767, %rd10126;
	ld.u64 	%rd10128, [%rd10127];
	mad.lo.s64 	%rd10129, %rd10128, 2654435761, %rd55586;
	shl.b64 	%rd10130, %rd10129, 13;
	add.s64 	%rd10131, %rd10130, %rd10129;
	shr.u64 	%rd10132, %rd10131, 7;
	xor.b64  	%rd10133, %rd10132, %rd10131;
	shl.b64 	%rd10134, %rd10133, 3;
	add.s64 	%rd10135, %rd10134, %rd10133;
	shr.u64 	%rd10136, %rd10135, 17;
	xor.b64  	%rd10137, %rd10136, %rd10135;
	shl.b64 	%rd10138, %rd10137, 5;
	add.s64 	%rd10139, %rd10138, %rd10137;
	ld.u64 	%rd10140, [%rd10127+8];
	mad.lo.s64 	%rd10141, %rd10140, 2654435761, %rd10139;
	shl.b64 	%rd10142, %rd10141, 13;
	add.s64 	%rd10143, %rd10142, %rd10141;
	shr.u64 	%rd10144, %rd10143, 7;
	xor.b64  	%rd10145, %rd10144, %rd10143;
	shl.b64 	%rd10146, %rd10145, 3;
	add.s64 	%rd10147, %rd10146, %rd10145;
	shr.u64 	%rd10148, %rd10147, 17;
	xor.b64  	%rd10149, %rd10148, %rd10147;
	shl.b64 	%rd10150, %rd10149, 5;
	add.s64 	%rd10151, %rd10150, %rd10149;
	ld.u64 	%rd10152, [%rd10127+16];
	mad.lo.s64 	%rd10153, %rd10152, 2654435761, %rd10151;
	shl.b64 	%rd10154, %rd10153, 13;
	add.s64 	%rd10155, %rd10154, %rd10153;
	shr.u64 	%rd10156, %rd10155, 7;
	xor.b64  	%rd10157, %rd10156, %rd10155;
	shl.b64 	%rd10158, %rd10157, 3;
	add.s64 	%rd10159, %rd10158, %rd10157;
	shr.u64 	%rd10160, %rd10159, 17;
	xor.b64  	%rd10161, %rd10160, %rd10159;
	shl.b64 	%rd10162, %rd10161, 5;
	add.s64 	%rd10163, %rd10162, %rd10161;
	ld.u64 	%rd10164, [%rd10127+24];
	mad.lo.s64 	%rd10165, %rd10164, 2654435761, %rd10163;
	shl.b64 	%rd10166, %rd10165, 13;
	add.s64 	%rd10167, %rd10166, %rd10165;
	shr.u64 	%rd10168, %rd10167, 7;
	xor.b64  	%rd10169, %rd10168, %rd10167;
	shl.b64 	%rd10170, %rd10169, 3;
	add.s64 	%rd10171, %rd10170, %rd10169;
	shr.u64 	%rd10172, %rd10171, 17;
	xor.b64  	%rd10173, %rd10172, %rd10171;
	shl.b64 	%rd10174, %rd10173, 5;
	add.s64 	%rd10175, %rd10174, %rd10173;
	ld.u64 	%rd10176, [%rd10127+32];
	mad.lo.s64 	%rd10177, %rd10176, 2654435761, %rd10175;
	shl.b64 	%rd10178, %rd10177, 13;
	add.s64 	%rd10179, %rd10178, %rd10177;
	shr.u64 	%rd10180, %rd10179, 7;
	xor.b64  	%rd10181, %rd10180, %rd10179;
	shl.b64 	%rd10182, %rd10181, 3;
	add.s64 	%rd10183, %rd10182, %rd10181;
	shr.u64 	%rd10184, %rd10183, 17;
	xor.b64  	%rd10185, %rd10184, %rd10183;
	shl.b64 	%rd10186, %rd10185, 5;
	add.s64 	%rd10187, %rd10186, %rd10185;
	ld.u64 	%rd10188, [%rd10127+40];
	mad.lo.s64 	%rd10189, %rd10188, 2654435761, %rd10187;
	shl.b64 	%rd10190, %rd10189, 13;
	add.s64 	%rd10191, %rd10190, %rd10189;
	shr.u64 	%rd10192, %rd10191, 7;
	xor.b64  	%rd10193, %rd10192, %rd10191;
	shl.b64 	%rd10194, %rd10193, 3;
	add.s64 	%rd10195, %rd10194, %rd10193;
	shr.u64 	%rd10196, %rd10195, 17;
	xor.b64  	%rd10197, %rd10196, %rd10195;
	shl.b64 	%rd10198, %rd10197, 5;
	add.s64 	%rd10199, %rd10198, %rd10197;
	ld.u64 	%rd10200, [%rd10127+48];
	mad.lo.s64 	%rd10201, %rd10200, 2654435761, %rd10199;
	shl.b64 	%rd10202, %rd10201, 13;
	add.s64 	%rd10203, %rd10202, %rd10201;
	shr.u64 	%rd10204, %rd10203, 7;
	xor.b64  	%rd10205, %rd10204, %rd10203;
	shl.b64 	%rd10206, %rd10205, 3;
	add.s64 	%rd10207, %rd10206, %rd10205;
	shr.u64 	%rd10208, %rd10207, 17;
	xor.b64  	%rd10209, %rd10208, %rd10207;
	shl.b64 	%rd10210, %rd10209, 5;
	add.s64 	%rd10211, %rd10210, %rd10209;
	ld.u64 	%rd10212, [%rd10127+56];
	mad.lo.s64 	%rd10213, %rd10212, 2654435761, %rd10211;
	shl.b64 	%rd10214, %rd10213, 13;
	add.s64 	%rd10215, %rd10214, %rd10213;
	shr.u64 	%rd10216, %rd10215, 7;
	xor.b64  	%rd10217, %rd10216, %rd10215;
	shl.b64 	%rd10218, %rd10217, 3;
	add.s64 	%rd10219, %rd10218, %rd10217;
	shr.u64 	%rd10220, %rd10219, 17;
	xor.b64  	%rd10221, %rd10220, %rd10219;
	shl.b64 	%rd10222, %rd10221, 5;
	add.s64 	%rd55586, %rd10222, %rd10221;
	add.s64 	%rd55578, %rd55578, 8;
	add.s64 	%rd55576, %rd55576, 8;
	setp.ne.s64 	%p275, %rd55576, %rd3610;
	@%p275 bra 	$L__BB8_1993;
$L__BB8_1994:
	setp.eq.s64 	%p276, %rd2959, 0;
	@%p276 bra 	$L__BB8_2002;
	setp.lt.u64 	%p277, %rd2960, 3;
	@%p277 bra 	$L__BB8_1997;
	shl.b64 	%rd10224, %rd55578, 3;
	add.s64 	%rd10225, %rd56767, %rd10224;
	ld.u64 	%rd10226, [%rd10225];
	mad.lo.s64 	%rd10227, %rd10226, 2654435761, %rd55586;
	shl.b64 	%rd10228, %rd10227, 13;
	add.s64 	%rd10229, %rd10228, %rd10227;
	shr.u64 	%rd10230, %rd10229, 7;
	xor.b64  	%rd10231, %rd10230, %rd10229;
	shl.b64 	%rd10232, %rd10231, 3;
	add.s64 	%rd10233, %rd10232, %rd10231;
	shr.u64 	%rd10234, %rd10233, 17;
	xor.b64  	%rd10235, %rd10234, %rd10233;
	shl.b64 	%rd10236, %rd10235, 5;
	add.s64 	%rd10237, %rd10236, %rd10235;
	ld.u64 	%rd10238, [%rd10225+8];
	mad.lo.s64 	%rd10239, %rd10238, 2654435761, %rd10237;
	shl.b64 	%rd10240, %rd10239, 13;
	add.s64 	%rd10241, %rd10240, %rd10239;
	shr.u64 	%rd10242, %rd10241, 7;
	xor.b64  	%rd10243, %rd10242, %rd10241;
	shl.b64 	%rd10244, %rd10243, 3;
	add.s64 	%rd10245, %rd10244, %rd10243;
	shr.u64 	%rd10246, %rd10245, 17;
	xor.b64  	%rd10247, %rd10246, %rd10245;
	shl.b64 	%rd10248, %rd10247, 5;
	add.s64 	%rd10249, %rd10248, %rd10247;
	ld.u64 	%rd10250, [%rd10225+16];
	mad.lo.s64 	%rd10251, %rd10250, 2654435761, %rd10249;
	shl.b64 	%rd10252, %rd10251, 13;
	add.s64 	%rd10253, %rd10252, %rd10251;
	shr.u64 	%rd10254, %rd10253, 7;
	xor.b64  	%rd10255, %rd10254, %rd10253;
	shl.b64 	%rd10256, %rd10255, 3;
	add.s64 	%rd10257, %rd10256, %rd10255;
	shr.u64 	%rd10258, %rd10257, 17;
	xor.b64  	%rd10259, %rd10258, %rd10257;
	shl.b64 	%rd10260, %rd10259, 5;
	add.s64 	%rd10261, %rd10260, %rd10259;
	ld.u64 	%rd10262, [%rd10225+24];
	mad.lo.s64 	%rd10263, %rd10262, 2654435761, %rd10261;
	shl.b64 	%rd10264, %rd10263, 13;
	add.s64 	%rd10265, %rd10264, %rd10263;
	shr.u64 	%rd10266, %rd10265, 7;
	xor.b64  	%rd10267, %rd10266, %rd10265;
	shl.b64 	%rd10268, %rd10267, 3;
	add.s64 	%rd10269, %rd10268, %rd10267;
	shr.u64 	%rd10270, %rd10269, 17;
	xor.b64  	%rd10271, %rd10270, %rd10269;
	shl.b64 	%rd10272, %rd10271, 5;
	add.s64 	%rd55586, %rd10272, %rd10271;
	add.s64 	%rd55578, %rd55578, 4;
$L__BB8_1997:
	setp.eq.s64 	%p278, %rd2961, 0;
	@%p278 bra 	$L__BB8_2002;
	setp.eq.s64 	%p279, %rd2962, 0;
	@%p279 bra 	$L__BB8_2000;
	shl.b64 	%rd10274, %rd55578, 3;
	add.s64 	%rd10275, %rd56767, %rd10274;
	ld.u64 	%rd10276, [%rd10275];
	mad.lo.s64 	%rd10277, %rd10276, 2654435761, %rd55586;
	shl.b64 	%rd10278, %rd10277, 13;
	add.s64 	%rd10279, %rd10278, %rd10277;
	shr.u64 	%rd10280, %rd10279, 7;
	xor.b64  	%rd10281, %rd10280, %rd10279;
	shl.b64 	%rd10282, %rd10281, 3;
	add.s64 	%rd10283, %rd10282, %rd10281;
	shr.u64 	%rd10284, %rd10283, 17;
	xor.b64  	%rd10285, %rd10284, %rd10283;
	shl.b64 	%rd10286, %rd10285, 5;
	add.s64 	%rd10287, %rd10286, %rd10285;
	ld.u64 	%rd10288, [%rd10275+8];
	mad.lo.s64 	%rd10289, %rd10288, 2654435761, %rd10287;
	shl.b64 	%rd10290, %rd10289, 13;
	add.s64 	%rd10291, %rd10290, %rd10289;
	shr.u64 	%rd10292, %rd10291, 7;
	xor.b64  	%rd10293, %rd10292, %rd10291;
	shl.b64 	%rd10294, %rd10293, 3;
	add.s64 	%rd10295, %rd10294, %rd10293;
	shr.u64 	%rd10296, %rd10295, 17;
	xor.b64  	%rd10297, %rd10296, %rd10295;
	shl.b64 	%rd10298, %rd10297, 5;
	add.s64 	%rd55586, %rd10298, %rd10297;
	add.s64 	%rd55578, %rd55578, 2;
$L__BB8_2000:
	@%p269 bra 	$L__BB8_2002;
	shl.b64 	%rd10299, %rd55578, 3;
	add.s64 	%rd10300, %rd56767, %rd10299;
	ld.u64 	%rd10301, [%rd10300];
	mad.lo.s64 	%rd10302, %rd10301, 2654435761, %rd55586;
	shl.b64 	%rd10303, %rd10302, 13;
	add.s64 	%rd10304, %rd10303, %rd10302;
	shr.u64 	%rd10305, %rd10304, 7;
	xor.b64  	%rd10306, %rd10305, %rd10304;
	shl.b64 	%rd10307, %rd10306, 3;
	add.s64 	%rd10308, %rd10307, %rd10306;
	shr.u64 	%rd10309, %rd10308, 17;
	xor.b64  	%rd10310, %rd10309, %rd10308;
	shl.b64 	%rd10311, %rd10310, 5;
	add.s64 	%rd55586, %rd10311, %rd10310;
$L__BB8_2002:
	mov.b64 	%rd55591, 0;
	mov.u64 	%rd55599, %rd55591;
	@%p274 bra 	$L__BB8_2005;
	and.b64  	%rd3632, %rd2, -8;
	mov.b64 	%rd55591, 0;
	mov.u64 	%rd55589, %rd55591;
$L__BB8_2004:
	.pragma "nounroll";
	shl.b64 	%rd10315, %rd55591, 3;
	add.s64 	%rd10316, %rd55601, %rd10315;
	ld.u64 	%rd10317, [%rd10316];
	mad.lo.s64 	%rd10318, %rd10317, 2654435761, %rd55599;
	shl.b64 	%rd10319, %rd10318, 13;
	add.s64 	%rd10320, %rd10319, %rd10318;
	shr.u64 	%rd10321, %rd10320, 7;
	xor.b64  	%rd10322, %rd10321, %rd10320;
	shl.b64 	%rd10323, %rd10322, 3;
	add.s64 	%rd10324, %rd10323, %rd10322;
	shr.u64 	%rd10325, %rd10324, 17;
	xor.b64  	%rd10326, %rd10325, %rd10324;
	shl.b64 	%rd10327, %rd10326, 5;
	add.s64 	%rd10328, %rd10327, %rd10326;
	ld.u64 	%rd10329, [%rd10316+8];
	mad.lo.s64 	%rd10330, %rd10329, 2654435761, %rd10328;
	shl.b64 	%rd10331, %rd10330, 13;
	add.s64 	%rd10332, %rd10331, %rd10330;
	shr.u64 	%rd10333, %rd10332, 7;
	xor.b64  	%rd10334, %rd10333, %rd10332;
	shl.b64 	%rd10335, %rd10334, 3;
	add.s64 	%rd10336, %rd10335, %rd10334;
	shr.u64 	%rd10337, %rd10336, 17;
	xor.b64  	%rd10338, %rd10337, %rd10336;
	shl.b64 	%rd10339, %rd10338, 5;
	add.s64 	%rd10340, %rd10339, %rd10338;
	ld.u64 	%rd10341, [%rd10316+16];
	mad.lo.s64 	%rd10342, %rd10341, 2654435761, %rd10340;
	shl.b64 	%rd10343, %rd10342, 13;
	add.s64 	%rd10344, %rd10343, %rd10342;
	shr.u64 	%rd10345, %rd10344, 7;
	xor.b64  	%rd10346, %rd10345, %rd10344;
	shl.b64 	%rd10347, %rd10346, 3;
	add.s64 	%rd10348, %rd10347, %rd10346;
	shr.u64 	%rd10349, %rd10348, 17;
	xor.b64  	%rd10350, %rd10349, %rd10348;
	shl.b64 	%rd10351, %rd10350, 5;
	add.s64 	%rd10352, %rd10351, %rd10350;
	ld.u64 	%rd10353, [%rd10316+24];
	mad.lo.s64 	%rd10354, %rd10353, 2654435761, %rd10352;
	shl.b64 	%rd10355, %rd10354, 13;
	add.s64 	%rd10356, %rd10355, %rd10354;
	shr.u64 	%rd10357, %rd10356, 7;
	xor.b64  	%rd10358, %rd10357, %rd10356;
	shl.b64 	%rd10359, %rd10358, 3;
	add.s64 	%rd10360, %rd10359, %rd10358;
	shr.u64 	%rd10361, %rd10360, 17;
	xor.b64  	%rd10362, %rd10361, %rd10360;
	shl.b64 	%rd10363, %rd10362, 5;
	add.s64 	%rd10364, %rd10363, %rd10362;
	ld.u64 	%rd10365, [%rd10316+32];
	mad.lo.s64 	%rd10366, %rd10365, 2654435761, %rd10364;
	shl.b64 	%rd10367, %rd10366, 13;
	add.s64 	%rd10368, %rd10367, %rd10366;
	shr.u64 	%rd10369, %rd10368, 7;
	xor.b64  	%rd10370, %rd10369, %rd10368;
	shl.b64 	%rd10371, %rd10370, 3;
	add.s64 	%rd10372, %rd10371, %rd10370;
	shr.u64 	%rd10373, %rd10372, 17;
	xor.b64  	%rd10374, %rd10373, %rd10372;
	shl.b64 	%rd10375, %rd10374, 5;
	add.s64 	%rd10376, %rd10375, %rd10374;
	ld.u64 	%rd10377, [%rd10316+40];
	mad.lo.s64 	%rd10378, %rd10377, 2654435761, %rd10376;
	shl.b64 	%rd10379, %rd10378, 13;
	add.s64 	%rd10380, %rd10379, %rd10378;
	shr.u64 	%rd10381, %rd10380, 7;
	xor.b64  	%rd10382, %rd10381, %rd10380;
	shl.b64 	%rd10383, %rd10382, 3;
	add.s64 	%rd10384, %rd10383, %rd10382;
	shr.u64 	%rd10385, %rd10384, 17;
	xor.b64  	%rd10386, %rd10385, %rd10384;
	shl.b64 	%rd10387, %rd10386, 5;
	add.s64 	%rd10388, %rd10387, %rd10386;
	ld.u64 	%rd10389, [%rd10316+48];
	mad.lo.s64 	%rd10390, %rd10389, 2654435761, %rd10388;
	shl.b64 	%rd10391, %rd10390, 13;
	add.s64 	%rd10392, %rd10391, %rd10390;
	shr.u64 	%rd10393, %rd10392, 7;
	xor.b64  	%rd10394, %rd10393, %rd10392;
	shl.b64 	%rd10395, %rd10394, 3;
	add.s64 	%rd10396, %rd10395, %rd10394;
	shr.u64 	%rd10397, %rd10396, 17;
	xor.b64  	%rd10398, %rd10397, %rd10396;
	shl.b64 	%rd10399, %rd10398, 5;
	add.s64 	%rd10400, %rd10399, %rd10398;
	ld.u64 	%rd10401, [%rd10316+56];
	mad.lo.s64 	%rd10402, %rd10401, 2654435761, %rd10400;
	shl.b64 	%rd10403, %rd10402, 13;
	add.s64 	%rd10404, %rd10403, %rd10402;
	shr.u64 	%rd10405, %rd10404, 7;
	xor.b64  	%rd10406, %rd10405, %rd10404;
	shl.b64 	%rd10407, %rd10406, 3;
	add.s64 	%rd10408, %rd10407, %rd10406;
	shr.u64 	%rd10409, %rd10408, 17;
	xor.b64  	%rd10410, %rd10409, %rd10408;
	shl.b64 	%rd10411, %rd10410, 5;
	add.s64 	%rd55599, %rd10411, %rd10410;
	add.s64 	%rd55591, %rd55591, 8;
	add.s64 	%rd55589, %rd55589, 8;
	setp.ne.s64 	%p282, %rd55589, %rd3632;
	@%p282 bra 	$L__BB8_2004;
$L__BB8_2005:
	@%p276 bra 	$L__BB8_2013;
	setp.lt.u64 	%p284, %rd2960, 3;
	@%p284 bra 	$L__BB8_2008;
	shl.b64 	%rd10413, %rd55591, 3;
	add.s64 	%rd10414, %rd55601, %rd10413;
	ld.u64 	%rd10415, [%rd10414];
	mad.lo.s64 	%rd10416, %rd10415, 2654435761, %rd55599;
	shl.b64 	%rd10417, %rd10416, 13;
	add.s64 	%rd10418, %rd10417, %rd10416;
	shr.u64 	%rd10419, %rd10418, 7;
	xor.b64  	%rd10420, %rd10419, %rd10418;
	shl.b64 	%rd10421, %rd10420, 3;
	add.s64 	%rd10422, %rd10421, %rd10420;
	shr.u64 	%rd10423, %rd10422, 17;
	xor.b64  	%rd10424, %rd10423, %rd10422;
	shl.b64 	%rd10425, %rd10424, 5;
	add.s64 	%rd10426, %rd10425, %rd10424;
	ld.u64 	%rd10427, [%rd10414+8];
	mad.lo.s64 	%rd10428, %rd10427, 2654435761, %rd10426;
	shl.b64 	%rd10429, %rd10428, 13;
	add.s64 	%rd10430, %rd10429, %rd10428;
	shr.u64 	%rd10431, %rd10430, 7;
	xor.b64  	%rd10432, %rd10431, %rd10430;
	shl.b64 	%rd10433, %rd10432, 3;
	add.s64 	%rd10434, %rd10433, %rd10432;
	shr.u64 	%rd10435, %rd10434, 17;
	xor.b64  	%rd10436, %rd10435, %rd10434;
	shl.b64 	%rd10437, %rd10436, 5;
	add.s64 	%rd10438, %rd10437, %rd10436;
	ld.u64 	%rd10439, [%rd10414+16];
	mad.lo.s64 	%rd10440, %rd10439, 2654435761, %rd10438;
	shl.b64 	%rd10441, %rd10440, 13;
	add.s64 	%rd10442, %rd10441, %rd10440;
	shr.u64 	%rd10443, %rd10442, 7;
	xor.b64  	%rd10444, %rd10443, %rd10442;
	shl.b64 	%rd10445, %rd10444, 3;
	add.s64 	%rd10446, %rd10445, %rd10444;
	shr.u64 	%rd10447, %rd10446, 17;
	xor.b64  	%rd10448, %rd10447, %rd10446;
	shl.b64 	%rd10449, %rd10448, 5;
	add.s64 	%rd10450, %rd10449, %rd10448;
	ld.u64 	%rd10451, [%rd10414+24];
	mad.lo.s64 	%rd10452, %rd10451, 2654435761, %rd10450;
	shl.b64 	%rd10453, %rd10452, 13;
	add.s64 	%rd10454, %rd10453, %rd10452;
	shr.u64 	%rd10455, %rd10454, 7;
	xor.b64  	%rd10456, %rd10455, %rd10454;
	shl.b64 	%rd10457, %rd10456, 3;
	add.s64 	%rd10458, %rd10457, %rd10456;
	shr.u64 	%rd10459, %rd10458, 17;
	xor.b64  	%rd10460, %rd10459, %rd10458;
	shl.b64 	%rd10461, %rd10460, 5;
	add.s64 	%rd55599, %rd10461, %rd10460;
	add.s64 	%rd55591, %rd55591, 4;
$L__BB8_2008:
	setp.eq.s64 	%p285, %rd2961, 0;
	@%p285 bra 	$L__BB8_2013;
	setp.eq.s64 	%p286, %rd2962, 0;
	@%p286 bra 	$L__BB8_2011;
	shl.b64 	%rd10463, %rd55591, 3;
	add.s64 	%rd10464, %rd55601, %rd10463;
	ld.u64 	%rd10465, [%rd10464];
	mad.lo.s64 	%rd10466, %rd10465, 2654435761, %rd55599;
	shl.b64 	%rd10467, %rd10466, 13;
	add.s64 	%rd10468, %rd10467, %rd10466;
	shr.u64 	%rd10469, %rd10468, 7;
	xor.b64  	%rd10470, %rd10469, %rd10468;
	shl.b64 	%rd10471, %rd10470, 3;
	add.s64 	%rd10472, %rd10471, %rd10470;
	shr.u64 	%rd10473, %rd10472, 17;
	xor.b64  	%rd10474, %rd10473, %rd10472;
	shl.b64 	%rd10475, %rd10474, 5;
	add.s64 	%rd10476, %rd10475, %rd10474;
	ld.u64 	%rd10477, [%rd10464+8];
	mad.lo.s64 	%rd10478, %rd10477, 2654435761, %rd10476;
	shl.b64 	%rd10479, %rd10478, 13;
	add.s64 	%rd10480, %rd10479, %rd10478;
	shr.u64 	%rd10481, %rd10480, 7;
	xor.b64  	%rd10482, %rd10481, %rd10480;
	shl.b64 	%rd10483, %rd10482, 3;
	add.s64 	%rd10484, %rd10483, %rd10482;
	shr.u64 	%rd10485, %rd10484, 17;
	xor.b64  	%rd10486, %rd10485, %rd10484;
	shl.b64 	%rd10487, %rd10486, 5;
	add.s64 	%rd55599, %rd10487, %rd10486;
	add.s64 	%rd55591, %rd55591, 2;
$L__BB8_2011:
	@%p269 bra 	$L__BB8_2013;
	shl.b64 	%rd10488, %rd55591, 3;
	add.s64 	%rd10489, %rd55601, %rd10488;
	ld.u64 	%rd10490, [%rd10489];
	mad.lo.s64 	%rd10491, %rd10490, 2654435761, %rd55599;
	shl.b64 	%rd10492, %rd10491, 13;
	add.s64 	%rd10493, %rd10492, %rd10491;
	shr.u64 	%rd10494, %rd10493, 7;
	xor.b64  	%rd10495, %rd10494, %rd10493;
	shl.b64 	%rd10496, %rd10495, 3;
	add.s64 	%rd10497, %rd10496, %rd10495;
	shr.u64 	%rd10498, %rd10497, 17;
	xor.b64  	%rd10499, %rd10498, %rd10497;
	shl.b64 	%rd10500, %rd10499, 5;
	add.s64 	%rd55599, %rd10500, %rd10499;
$L__BB8_2013:
	setp.ge.u64 	%p288, %rd55586, %rd55599;
	mov.u64 	%rd55600, %rd56767;
	@%p288 bra 	$L__BB8_2015;
$L__BB8_2014:
	mov.u64 	%rd55600, %rd55601;
	mov.u64 	%rd55601, %rd56767;
$L__BB8_2015:
	mov.b64 	%rd55605, -3750763034362895579;
	mov.b64 	%rd55606, 0;
	@%p267 bra 	$L__BB8_2018;
	and.b64  	%rd3656, %rd2, -2;
	mov.b64 	%rd55605, -3750763034362895579;
	mov.b64 	%rd55606, 0;
	mov.u64 	%rd55604, %rd55606;
$L__BB8_2017:
	shl.b64 	%rd10511, %rd55606, 3;
	add.s64 	%rd10512, %rd56765, %rd10511;
	ld.u64 	%rd10513, [%rd10512];
	and.b64  	%rd10514, %rd10513, 255;
	xor.b64  	%rd10515, %rd10514, %rd55605;
	mul.lo.s64 	%rd10516, %rd10515, 1099511628211;
	shr.u64 	%rd10517, %rd10513, 8;
	and.b64  	%rd10518, %rd10517, 255;
	xor.b64  	%rd10519, %rd10518, %rd10516;
	mul.lo.s64 	%rd10520, %rd10519, 1099511628211;
	shr.u64 	%rd10521, %rd10513, 16;
	and.b64  	%rd10522, %rd10521, 255;
	xor.b64  	%rd10523, %rd10522, %rd10520;
	mul.lo.s64 	%rd10524, %rd10523, 1099511628211;
	shr.u64 	%rd10525, %rd10513, 24;
	and.b64  	%rd10526, %rd10525, 255;
	xor.b64  	%rd10527, %rd10526, %rd10524;
	mul.lo.s64 	%rd10528, %rd10527, 1099511628211;
	shr.u64 	%rd10529, %rd10513, 32;
	and.b64  	%rd10530, %rd10529, 255;
	xor.b64  	%rd10531, %rd10530, %rd10528;
	mul.lo.s64 	%rd10532, %rd10531, 1099511628211;
	shr.u64 	%rd10533, %rd10513, 40;
	and.b64  	%rd10534, %rd10533, 255;
	xor.b64  	%rd10535, %rd10534, %rd10532;
	mul.lo.s64 	%rd10536, %rd10535, 1099511628211;
	shr.u64 	%rd10537, %rd10513, 48;
	and.b64  	%rd10538, %rd10537, 255;
	xor.b64  	%rd10539, %rd10538, %rd10536;
	mul.lo.s64 	%rd10540, %rd10539, 1099511628211;
	shr.u64 	%rd10541, %rd10513, 56;
	xor.b64  	%rd10542, %rd10541, %rd10540;
	mul.lo.s64 	%rd10543, %rd10542, 1099511628211;
	ld.u64 	%rd10544, [%rd10512+8];
	and.b64  	%rd10545, %rd10544, 255;
	xor.b64  	%rd10546, %rd10545, %rd10543;
	mul.lo.s64 	%rd10547, %rd10546, 1099511628211;
	shr.u64 	%rd10548, %rd10544, 8;
	and.b64  	%rd10549, %rd10548, 255;
	xor.b64  	%rd10550, %rd10549, %rd10547;
	mul.lo.s64 	%rd10551, %rd10550, 1099511628211;
	shr.u64 	%rd10552, %rd10544, 16;
	and.b64  	%rd10553, %rd10552, 255;
	xor.b64  	%rd10554, %rd10553, %rd10551;
	mul.lo.s64 	%rd10555, %rd10554, 1099511628211;
	shr.u64 	%rd10556, %rd10544, 24;
	and.b64  	%rd10557, %rd10556, 255;
	xor.b64  	%rd10558, %rd10557, %rd10555;
	mul.lo.s64 	%rd10559, %rd10558, 1099511628211;
	shr.u64 	%rd10560, %rd10544, 32;
	and.b64  	%rd10561, %rd10560, 255;
	xor.b64  	%rd10562, %rd10561, %rd10559;
	mul.lo.s64 	%rd10563, %rd10562, 1099511628211;
	shr.u64 	%rd10564, %rd10544, 40;
	and.b64  	%rd10565, %rd10564, 255;
	xor.b64  	%rd10566, %rd10565, %rd10563;
	mul.lo.s64 	%rd10567, %rd10566, 1099511628211;
	shr.u64 	%rd10568, %rd10544, 48;
	and.b64  	%rd10569, %rd10568, 255;
	xor.b64  	%rd10570, %rd10569, %rd10567;
	mul.lo.s64 	%rd10571, %rd10570, 1099511628211;
	shr.u64 	%rd10572, %rd10544, 56;
	xor.b64  	%rd10573, %rd10572, %rd10571;
	mul.lo.s64 	%rd55605, %rd10573, 1099511628211;
	add.s64 	%rd55606, %rd55606, 2;
	add.s64 	%rd55604, %rd55604, 2;
	setp.ne.s64 	%p295, %rd55604, %rd3656;
	@%p295 bra 	$L__BB8_2017;
$L__BB8_2018:
	@%p269 bra 	$L__BB8_2020;
	shl.b64 	%rd10574, %rd55606, 3;
	add.s64 	%rd10575, %rd56765, %rd10574;
	ld.u64 	%rd10576, [%rd10575];
	and.b64  	%rd10577, %rd10576, 255;
	xor.b64  	%rd10578, %rd10577, %rd55605;
	mul.lo.s64 	%rd10579, %rd10578, 1099511628211;
	shr.u64 	%rd10580, %rd10576, 8;
	and.b64  	%rd10581, %rd10580, 255;
	xor.b64  	%rd10582, %rd10581, %rd10579;
	mul.lo.s64 	%rd10583, %rd10582, 1099511628211;
	shr.u64 	%rd10584, %rd10576, 16;
	and.b64  	%rd10585, %rd10584, 255;
	xor.b64  	%rd10586, %rd10585, %rd10583;
	mul.lo.s64 	%rd10587, %rd10586, 1099511628211;
	shr.u64 	%rd10588, %rd10576, 24;
	and.b64  	%rd10589, %rd10588, 255;
	xor.b64  	%rd10590, %rd10589, %rd10587;
	mul.lo.s64 	%rd10591, %rd10590, 1099511628211;
	shr.u64 	%rd10592, %rd10576, 32;
	and.b64  	%rd10593, %rd10592, 255;
	xor.b64  	%rd10594, %rd10593, %rd10591;
	mul.lo.s64 	%rd10595, %rd10594, 1099511628211;
	shr.u64 	%rd10596, %rd10576, 40;
	and.b64  	%rd10597, %rd10596, 255;
	xor.b64  	%rd10598, %rd10597, %rd10595;
	mul.lo.s64 	%rd10599, %rd10598, 1099511628211;
	shr.u64 	%rd10600, %rd10576, 48;
	and.b64  	%rd10601, %rd10600, 255;
	xor.b64  	%rd10602, %rd10601, %rd10599;
	mul.lo.s64 	%rd10603, %rd10602, 1099511628211;
	shr.u64 	%rd10604, %rd10576, 56;
	xor.b64  	%rd10605, %rd10604, %rd10603;
	mul.lo.s64 	%rd55605, %rd10605, 1099511628211;
$L__BB8_2020:
	mov.b64 	%rd55612, -3750763034362895579;
	mov.b64 	%rd55613, 0;
	@%p267 bra 	$L__BB8_2023;
	and.b64  	%rd3668, %rd2, -2;
	mov.b64 	%rd55612, -3750763034362895579;
	mov.b64 	%rd55613, 0;
	mov.u64 	%rd55611, %rd55613;
$L__BB8_2022:
	shl.b64 	%rd10611, %rd55613, 3;
	add.s64 	%rd10612, %rd56766, %rd10611;
	ld.u64 	%rd10613, [%rd10612];
	and.b64  	%rd10614, %rd10613, 255;
	xor.b64  	%rd10615, %rd10614, %rd55612;
	mul.lo.s64 	%rd10616, %rd10615, 1099511628211;
	shr.u64 	%rd10617, %rd10613, 8;
	and.b64  	%rd10618, %rd10617, 255;
	xor.b64  	%rd10619, %rd10618, %rd10616;
	mul.lo.s64 	%rd10620, %rd10619, 1099511628211;
	shr.u64 	%rd10621, %rd10613, 16;
	and.b64  	%rd10622, %rd10621, 255;
	xor.b64  	%rd10623, %rd10622, %rd10620;
	mul.lo.s64 	%rd10624, %rd10623, 1099511628211;
	shr.u64 	%rd10625, %rd10613, 24;
	and.b64  	%rd10626, %rd10625, 255;
	xor.b64  	%rd10627, %rd10626, %rd10624;
	mul.lo.s64 	%rd10628, %rd10627, 1099511628211;
	shr.u64 	%rd10629, %rd10613, 32;
	and.b64  	%rd10630, %rd10629, 255;
	xor.b64  	%rd10631, %rd10630, %rd10628;
	mul.lo.s64 	%rd10632, %rd10631, 1099511628211;
	shr.u64 	%rd10633, %rd10613, 40;
	and.b64  	%rd10634, %rd10633, 255;
	xor.b64  	%rd10635, %rd10634, %rd10632;
	mul.lo.s64 	%rd10636, %rd10635, 1099511628211;
	shr.u64 	%rd10637, %rd10613, 48;
	and.b64  	%rd10638, %rd10637, 255;
	xor.b64  	%rd10639, %rd10638, %rd10636;
	mul.lo.s64 	%rd10640, %rd10639, 1099511628211;
	shr.u64 	%rd10641, %rd10613, 56;
	xor.b64  	%rd10642, %rd10641, %rd10640;
	mul.lo.s64 	%rd10643, %rd10642, 1099511628211;
	ld.u64 	%rd10644, [%rd10612+8];
	and.b64  	%rd10645, %rd10644, 255;
	xor.b64  	%rd10646, %rd10645, %rd10643;
	mul.lo.s64 	%rd10647, %rd10646, 1099511628211;
	shr.u64 	%rd10648, %rd10644, 8;
	and.b64  	%rd10649, %rd10648, 255;
	xor.b64  	%rd10650, %rd10649, %rd10647;
	mul.lo.s64 	%rd10651, %rd10650, 1099511628211;
	shr.u64 	%rd10652, %rd10644, 16;
	and.b64  	%rd10653, %rd10652, 255;
	xor.b64  	%rd10654, %rd10653, %rd10651;
	mul.lo.s64 	%rd10655, %rd10654, 1099511628211;
	shr.u64 	%rd10656, %rd10644, 24;
	and.b64  	%rd10657, %rd10656, 255;
	xor.b64  	%rd10658, %rd10657, %rd10655;
	mul.lo.s64 	%rd10659, %rd10658, 1099511628211;
	shr.u64 	%rd10660, %rd10644, 32;
	and.b64  	%rd10661, %rd10660, 255;
	xor.b64  	%rd10662, %rd10661, %rd10659;
	mul.lo.s64 	%rd10663, %rd10662, 1099511628211;
	shr.u64 	%rd10664, %rd10644, 40;
	and.b64  	%rd10665, %rd10664, 255;
	xor.b64  	%rd10666, %rd10665, %rd10663;
	mul.lo.s64 	%rd10667, %rd10666, 1099511628211;
	shr.u64 	%rd10668, %rd10644, 48;
	and.b64  	%rd10669, %rd10668, 255;
	xor.b64  	%rd10670, %rd10669, %rd10667;
	mul.lo.s64 	%rd10671, %rd10670, 1099511628211;
	shr.u64 	%rd10672, %rd10644, 56;
	xor.b64  	%rd10673, %rd10672, %rd10671;
	mul.lo.s64 	%rd55612, %rd10673, 1099511628211;
	add.s64 	%rd55613, %rd55613, 2;
	add.s64 	%rd55611, %rd55611, 2;
	setp.ne.s64 	%p298, %rd55611, %rd3668;
	@%p298 bra 	$L__BB8_2022;
$L__BB8_2023:
	@%p269 bra 	$L__BB8_2025;
	shl.b64 	%rd10674, %rd55613, 3;
	add.s64 	%rd10675, %rd56766, %rd10674;
	ld.u64 	%rd10676, [%rd10675];
	and.b64  	%rd10677, %rd10676, 255;
	xor.b64  	%rd10678, %rd10677, %rd55612;
	mul.lo.s64 	%rd10679, %rd10678, 1099511628211;
	shr.u64 	%rd10680, %rd10676, 8;
	and.b64  	%rd10681, %rd10680, 255;
	xor.b64  	%rd10682, %rd10681, %rd10679;
	mul.lo.s64 	%rd10683, %rd10682, 1099511628211;
	shr.u64 	%rd10684, %rd10676, 16;
	and.b64  	%rd10685, %rd10684, 255;
	xor.b64  	%rd10686, %rd10685, %rd10683;
	mul.lo.s64 	%rd10687, %rd10686, 1099511628211;
	shr.u64 	%rd10688, %rd10676, 24;
	and.b64  	%rd10689, %rd10688, 255;
	xor.b64  	%rd10690, %rd10689, %rd10687;
	mul.lo.s64 	%rd10691, %rd10690, 1099511628211;
	shr.u64 	%rd10692, %rd10676, 32;
	and.b64  	%rd10693, %rd10692, 255;
	xor.b64  	%rd10694, %rd10693, %rd10691;
	mul.lo.s64 	%rd10695, %rd10694, 1099511628211;
	shr.u64 	%rd10696, %rd10676, 40;
	and.b64  	%rd10697, %rd10696, 255;
	xor.b64  	%rd10698, %rd10697, %rd10695;
	mul.lo.s64 	%rd10699, %rd10698, 1099511628211;
	shr.u64 	%rd10700, %rd10676, 48;
	and.b64  	%rd10701, %rd10700, 255;
	xor.b64  	%rd10702, %rd10701, %rd10699;
	mul.lo.s64 	%rd10703, %rd10702, 1099511628211;
	shr.u64 	%rd10704, %rd10676, 56;
	xor.b64  	%rd10705, %rd10704, %rd10703;
	mul.lo.s64 	%rd55612, %rd10705, 1099511628211;
$L__BB8_2025:
	setp.eq.s64 	%p300, %rd55605, %rd55612;
	@%p300 bra 	$L__BB8_2050;
	setp.lt.u64 	%p301, %rd2958, 7;
	mov.b64 	%rd55620, 0;
	mov.u64 	%rd55628, %rd55620;
	@%p301 bra 	$L__BB8_2029;
	and.b64  	%rd3680, %rd2, -8;
	mov.b64 	%rd55620, 0;
	mov.u64 	%rd55618, %rd55620;
$L__BB8_2028:
	.pragma "nounroll";
	shl.b64 	%rd10709, %rd55620, 3;
	add.s64 	%rd10710, %rd56765, %rd10709;
	ld.u64 	%rd10711, [%rd10710];
	mad.lo.s64 	%rd10712, %rd10711, 2654435761, %rd55628;
	shl.b64 	%rd10713, %rd10712, 13;
	add.s64 	%rd10714, %rd10713, %rd10712;
	shr.u64 	%rd10715, %rd10714, 7;
	xor.b64  	%rd10716, %rd10715, %rd10714;
	shl.b64 	%rd10717, %rd10716, 3;
	add.s64 	%rd10718, %rd10717, %rd10716;
	shr.u64 	%rd10719, %rd10718, 17;
	xor.b64  	%rd10720, %rd10719, %rd10718;
	shl.b64 	%rd10721, %rd10720, 5;
	add.s64 	%rd10722, %rd10721, %rd10720;
	ld.u64 	%rd10723, [%rd10710+8];
	mad.lo.s64 	%rd10724, %rd10723, 2654435761, %rd10722;
	shl.b64 	%rd10725, %rd10724, 13;
	add.s64 	%rd10726, %rd10725, %rd10724;
	shr.u64 	%rd10727, %rd10726, 7;
	xor.b64  	%rd10728, %rd10727, %rd10726;
	shl.b64 	%rd10729, %rd10728, 3;
	add.s64 	%rd10730, %rd10729, %rd10728;
	shr.u64 	%rd10731, %rd10730, 17;
	xor.b64  	%rd10732, %rd10731, %rd10730;
	shl.b64 	%rd10733, %rd10732, 5;
	add.s64 	%rd10734, %rd10733, %rd10732;
	ld.u64 	%rd10735, [%rd10710+16];
	mad.lo.s64 	%rd10736, %rd10735, 2654435761, %rd10734;
	shl.b64 	%rd10737, %rd10736, 13;
	add.s64 	%rd10738, %rd10737, %rd10736;
	shr.u64 	%rd10739, %rd10738, 7;
	xor.b64  	%rd10740, %rd10739, %rd10738;
	shl.b64 	%rd10741, %rd10740, 3;
	add.s64 	%rd10742, %rd10741, %rd10740;
	shr.u64 	%rd10743, %rd10742, 17;
	xor.b64  	%rd10744, %rd10743, %rd10742;
	shl.b64 	%rd10745, %rd10744, 5;
	add.s64 	%rd10746, %rd10745, %rd10744;
	ld.u64 	%rd10747, [%rd10710+24];
	mad.lo.s64 	%rd10748, %rd10747, 2654435761, %rd10746;
	shl.b64 	%rd10749, %rd10748, 13;
	add.s64 	%rd10750, %rd10749, %rd10748;
	shr.u64 	%rd10751, %rd10750, 7;
	xor.b64  	%rd10752, %rd10751, %rd10750;
	shl.b64 	%rd10753, %rd10752, 3;
	add.s64 	%rd10754, %rd10753, %rd10752;
	shr.u64 	%rd10755, %rd10754, 17;
	xor.b64  	%rd10756, %rd10755, %rd10754;
	shl.b64 	%rd10757, %rd10756, 5;
	add.s64 	%rd10758, %rd10757, %rd10756;
	ld.u64 	%rd10759, [%rd10710+32];
	mad.lo.s64 	%rd10760, %rd10759, 2654435761, %rd10758;
	shl.b64 	%rd10761, %rd10760, 13;
	add.s64 	%rd10762, %rd10761, %rd10760;
	shr.u64 	%rd10763, %rd10762, 7;
	xor.b64  	%rd10764, %rd10763, %rd10762;
	shl.b64 	%rd10765, %rd10764, 3;
	add.s64 	%rd10766, %rd10765, %rd10764;
	shr.u64 	%rd10767, %rd10766, 17;
	xor.b64  	%rd10768, %rd10767, %rd10766;
	shl.b64 	%rd10769, %rd10768, 5;
	add.s64 	%rd10770, %rd10769, %rd10768;
	ld.u64 	%rd10771, [%rd10710+40];
	mad.lo.s64 	%rd10772, %rd10771, 2654435761, %rd10770;
	shl.b64 	%rd10773, %rd10772, 13;
	add.s64 	%rd10774, %rd10773, %rd10772;
	shr.u64 	%rd10775, %rd10774, 7;
	xor.b64  	%rd10776, %rd10775, %rd10774;
	shl.b64 	%rd10777, %rd10776, 3;
	add.s64 	%rd10778, %rd10777, %rd10776;
	shr.u64 	%rd10779, %rd10778, 17;
	xor.b64  	%rd10780, %rd10779, %rd10778;
	shl.b64 	%rd10781, %rd10780, 5;
	add.s64 	%rd10782, %rd10781, %rd10780;
	ld.u64 	%rd10783, [%rd10710+48];
	mad.lo.s64 	%rd10784, %rd10783, 2654435761, %rd10782;
	shl.b64 	%rd10785, %rd10784, 13;
	add.s64 	%rd10786, %rd10785, %rd10784;
	shr.u64 	%rd10787, %rd10786, 7;
	xor.b64  	%rd10788, %rd10787, %rd10786;
	shl.b64 	%rd10789, %rd10788, 3;
	add.s64 	%rd10790, %rd10789, %rd10788;
	shr.u64 	%rd10791, %rd10790, 17;
	xor.b64  	%rd10792, %rd10791, %rd10790;
	shl.b64 	%rd10793, %rd10792, 5;
	add.s64 	%rd10794, %rd10793, %rd10792;
	ld.u64 	%rd10795, [%rd10710+56];
	mad.lo.s64 	%rd10796, %rd10795, 2654435761, %rd10794;
	shl.b64 	%rd10797, %rd10796, 13;
	add.s64 	%rd10798, %rd10797, %rd10796;
	shr.u64 	%rd10799, %rd10798, 7;
	xor.b64  	%rd10800, %rd10799, %rd10798;
	shl.b64 	%rd10801, %rd10800, 3;
	add.s64 	%rd10802, %rd10801, %rd10800;
	shr.u64 	%rd10803, %rd10802, 17;
	xor.b64  	%rd10804, %rd10803, %rd10802;
	shl.b64 	%rd10805, %rd10804, 5;
	add.s64 	%rd55628, %rd10805, %rd10804;
	add.s64 	%rd55620, %rd55620, 8;
	add.s64 	%rd55618, %rd55618, 8;
	setp.ne.s64 	%p302, %rd55618, %rd3680;
	@%p302 bra 	$L__BB8_2028;
$L__BB8_2029:
	setp.eq.s64 	%p303, %rd2959, 0;
	@%p303 bra 	$L__BB8_2037;
	setp.lt.u64 	%p304, %rd2960, 3;
	@%p304 bra 	$L__BB8_2032;
	shl.b64 	%rd10807, %rd55620, 3;
	add.s64 	%rd10808, %rd56765, %rd10807;
	ld.u64 	%rd10809, [%rd10808];
	mad.lo.s64 	%rd10810, %rd10809, 2654435761, %rd55628;
	shl.b64 	%rd10811, %rd10810, 13;
	add.s64 	%rd10812, %rd10811, %rd10810;
	shr.u64 	%rd10813, %rd10812, 7;
	xor.b64  	%rd10814, %rd10813, %rd10812;
	shl.b64 	%rd10815, %rd10814, 3;
	add.s64 	%rd10816, %rd10815, %rd10814;
	shr.u64 	%rd10817, %rd10816, 17;
	xor.b64  	%rd10818, %rd10817, %rd10816;
	shl.b64 	%rd10819, %rd10818, 5;
	add.s64 	%rd10820, %rd10819, %rd10818;
	ld.u64 	%rd10821, [%rd10808+8];
	mad.lo.s64 	%rd10822, %rd10821, 2654435761, %rd10820;
	shl.b64 	%rd10823, %rd10822, 13;
	add.s64 	%rd10824, %rd10823, %rd10822;
	shr.u64 	%rd10825, %rd10824, 7;
	xor.b64  	%rd10826, %rd10825, %rd10824;
	shl.b64 	%rd10827, %rd10826, 3;
	add.s64 	%rd10828, %rd10827, %rd10826;
	shr.u64 	%rd10829, %rd10828, 17;
	xor.b64  	%rd10830, %rd10829, %rd10828;
	shl.b64 	%rd10831, %rd10830, 5;
	add.s64 	%rd10832, %rd10831, %rd10830;
	ld.u64 	%rd10833, [%rd10808+16];
	mad.lo.s64 	%rd10834, %rd10833, 2654435761, %rd10832;
	shl.b64 	%rd10835, %rd10834, 13;
	add.s64 	%rd10836, %rd10835, %rd10834;
	shr.u64 	%rd10837, %rd10836, 7;
	xor.b64  	%rd10838, %rd10837, %rd10836;
	shl.b64 	%rd10839, %rd10838, 3;
	add.s64 	%rd10840, %rd10839, %rd10838;
	shr.u64 	%rd10841, %rd10840, 17;
	xor.b64  	%rd10842, %rd10841, %rd10840;
	shl.b64 	%rd10843, %rd10842, 5;
	add.s64 	%rd10844, %rd10843, %rd10842;
	ld.u64 	%rd10845, [%rd10808+24];
	mad.lo.s64 	%rd10846, %rd10845, 2654435761, %rd10844;
	shl.b64 	%rd10847, %rd10846, 13;
	add.s64 	%rd10848, %rd10847, %rd10846;
	shr.u64 	%rd10849, %rd10848, 7;
	xor.b64  	%rd10850, %rd10849, %rd10848;
	shl.b64 	%rd10851, %rd10850, 3;
	add.s64 	%rd10852, %rd10851, %rd10850;
	shr.u64 	%rd10853, %rd10852, 17;
	xor.b64  	%rd10854, %rd10853, %rd10852;
	shl.b64 	%rd10855, %rd10854, 5;
	add.s64 	%rd55628, %rd10855, %rd10854;
	add.s64 	%rd55620, %rd55620, 4;
$L__BB8_2032:
	setp.eq.s64 	%p305, %rd2961, 0;
	@%p305 bra 	$L__BB8_2037;
	setp.eq.s64 	%p306, %rd2962, 0;
	@%p306 bra 	$L__BB8_2035;
	shl.b64 	%rd10857, %rd55620, 3;
	add.s64 	%rd10858, %rd56765, %rd10857;
	ld.u64 	%rd10859, [%rd10858];
	mad.lo.s64 	%rd10860, %rd10859, 2654435761, %rd55628;
	shl.b64 	%rd10861, %rd10860, 13;
	add.s64 	%rd10862, %rd10861, %rd10860;
	shr.u64 	%rd10863, %rd10862, 7;
	xor.b64  	%rd10864, %rd10863, %rd10862;
	shl.b64 	%rd10865, %rd10864, 3;
	add.s64 	%rd10866, %rd10865, %rd10864;
	shr.u64 	%rd10867, %rd10866, 17;
	xor.b64  	%rd10868, %rd10867, %rd10866;
	shl.b64 	%rd10869, %rd10868, 5;
	add.s64 	%rd10870, %rd10869, %rd10868;
	ld.u64 	%rd10871, [%rd10858+8];
	mad.lo.s64 	%rd10872, %rd10871, 2654435761, %rd10870;
	shl.b64 	%rd10873, %rd10872, 13;
	add.s64 	%rd10874, %rd10873, %rd10872;
	shr.u64 	%rd10875, %rd10874, 7;
	xor.b64  	%rd10876, %rd10875, %rd10874;
	shl.b64 	%rd10877, %rd10876, 3;
	add.s64 	%rd10878, %rd10877, %rd10876;
	shr.u64 	%rd10879, %rd10878, 17;
	xor.b64  	%rd10880, %rd10879, %rd10878;
	shl.b64 	%rd10881, %rd10880, 5;
	add.s64 	%rd55628, %rd10881, %rd10880;
	add.s64 	%rd55620, %rd55620, 2;
$L__BB8_2035:
	@%p269 bra 	$L__BB8_2037;
	shl.b64 	%rd10882, %rd55620, 3;
	add.s64 	%rd10883, %rd56765, %rd10882;
	ld.u64 	%rd10884, [%rd10883];
	mad.lo.s64 	%rd10885, %rd10884, 2654435761, %rd55628;
	shl.b64 	%rd10886, %rd10885, 13;
	add.s64 	%rd10887, %rd10886, %rd10885;
	shr.u64 	%rd10888, %rd10887, 7;
	xor.b64  	%rd10889, %rd10888, %rd10887;
	shl.b64 	%rd10890, %rd10889, 3;
	add.s64 	%rd10891, %rd10890, %rd10889;
	shr.u64 	%rd10892, %rd10891, 17;
	xor.b64  	%rd10893, %rd10892, %rd10891;
	shl.b64 	%rd10894, %rd10893, 5;
	add.s64 	%rd55628, %rd10894, %rd10893;
$L__BB8_2037:
	mov.b64 	%rd55633, 0;
	mov.u64 	%rd55641, %rd55633;
	@%p301 bra 	$L__BB8_2040;
	and.b64  	%rd3702, %rd2, -8;
	mov.b64 	%rd55633, 0;
	mov.u64 	%rd55631, %rd55633;
$L__BB8_2039:
	.pragma "nounroll";
	shl.b64 	%rd10898, %rd55633, 3;
	add.s64 	%rd10899, %rd56766, %rd10898;
	ld.u64 	%rd10900, [%rd10899];
	mad.lo.s64 	%rd10901, %rd10900, 2654435761, %rd55641;
	shl.b64 	%rd10902, %rd10901, 13;
	add.s64 	%rd10903, %rd10902, %rd10901;
	shr.u64 	%rd10904, %rd10903, 7;
	xor.b64  	%rd10905, %rd10904, %rd10903;
	shl.b64 	%rd10906, %rd10905, 3;
	add.s64 	%rd10907, %rd10906, %rd10905;
	shr.u64 	%rd10908, %rd10907, 17;
	xor.b64  	%rd10909, %rd10908, %rd10907;
	shl.b64 	%rd10910, %rd10909, 5;
	add.s64 	%rd10911, %rd10910, %rd10909;
	ld.u64 	%rd10912, [%rd10899+8];
	mad.lo.s64 	%rd10913, %rd10912, 2654435761, %rd10911;
	shl.b64 	%rd10914, %rd10913, 13;
	add.s64 	%rd10915, %rd10914, %rd10913;
	shr.u64 	%rd10916, %rd10915, 7;
	xor.b64  	%rd10917, %rd10916, %rd10915;
	shl.b64 	%rd10918, %rd10917, 3;
	add.s64 	%rd10919, %rd10918, %rd10917;
	shr.u64 	%rd10920, %rd10919, 17;
	xor.b64  	%rd10921, %rd10920, %rd10919;
	shl.b64 	%rd10922, %rd10921, 5;
	add.s64 	%rd10923, %rd10922, %rd10921;
	ld.u64 	%rd10924, [%rd10899+16];
	mad.lo.s64 	%rd10925, %rd10924, 2654435761, %rd10923;
	shl.b64 	%rd10926, %rd10925, 13;
	add.s64 	%rd10927, %rd10926, %rd10925;
	shr.u64 	%rd10928, %rd10927, 7;
	xor.b64  	%rd10929, %rd10928, %rd10927;
	shl.b64 	%rd10930, %rd10929, 3;
	add.s64 	%rd10931, %rd10930, %rd10929;
	shr.u64 	%rd10932, %rd10931, 17;
	xor.b64  	%rd10933, %rd10932, %rd10931;
	shl.b64 	%rd10934, %rd10933, 5;
	add.s64 	%rd10935, %rd10934, %rd10933;
	ld.u64 	%rd10936, [%rd10899+24];
	mad.lo.s64 	%rd10937, %rd10936, 2654435761, %rd10935;
	shl.b64 	%rd10938, %rd10937, 13;
	add.s64 	%rd10939, %rd10938, %rd10937;
	shr.u64 	%rd10940, %rd10939, 7;
	xor.b64  	%rd10941, %rd10940, %rd10939;
	shl.b64 	%rd10942, %rd10941, 3;
	add.s64 	%rd10943, %rd10942, %rd10941;
	shr.u64 	%rd10944, %rd10943, 17;
	xor.b64  	%rd10945, %rd10944, %rd10943;
	shl.b64 	%rd10946, %rd10945, 5;
	add.s64 	%rd10947, %rd10946, %rd10945;
	ld.u64 	%rd10948, [%rd10899+32];
	mad.lo.s64 	%rd10949, %rd10948, 2654435761, %rd10947;
	shl.b64 	%rd10950, %rd10949, 13;
	add.s64 	%rd10951, %rd10950, %rd10949;
	shr.u64 	%rd10952, %rd10951, 7;
	xor.b64  	%rd10953, %rd10952, %rd10951;
	shl.b64 	%rd10954, %rd10953, 3;
	add.s64 	%rd10955, %rd10954, %rd10953;
	shr.u64 	%rd10956, %rd10955, 17;
	xor.b64  	%rd10957, %rd10956, %rd10955;
	shl.b64 	%rd10958, %rd10957, 5;
	add.s64 	%rd10959, %rd10958, %rd10957;
	ld.u64 	%rd10960, [%rd10899+40];
	mad.lo.s64 	%rd10961, %rd10960, 2654435761, %rd10959;
	shl.b64 	%rd10962, %rd10961, 13;
	add.s64 	%rd10963, %rd10962, %rd10961;
	shr.u64 	%rd10964, %rd10963, 7;
	xor.b64  	%rd10965, %rd10964, %rd10963;
	shl.b64 	%rd10966, %rd10965, 3;
	add.s64 	%rd10967, %rd10966, %rd10965;
	shr.u64 	%rd10968, %rd10967, 17;
	xor.b64  	%rd10969, %rd10968, %rd10967;
	shl.b64 	%rd10970, %rd10969, 5;
	add.s64 	%rd10971, %rd10970, %rd10969;
	ld.u64 	%rd10972, [%rd10899+48];
	mad.lo.s64 	%rd10973, %rd10972, 2654435761, %rd10971;
	shl.b64 	%rd10974, %rd10973, 13;
	add.s64 	%rd10975, %rd10974, %rd10973;
	shr.u64 	%rd10976, %rd10975, 7;
	xor.b64  	%rd10977, %rd10976, %rd10975;
	shl.b64 	%rd10978, %rd10977, 3;
	add.s64 	%rd10979, %rd10978, %rd10977;
	shr.u64 	%rd10980, %rd10979, 17;
	xor.b64  	%rd10981, %rd10980, %rd10979;
	shl.b64 	%rd10982, %rd10981, 5;
	add.s64 	%rd10983, %rd10982, %rd10981;
	ld.u64 	%rd10984, [%rd10899+56];
	mad.lo.s64 	%rd10985, %rd10984, 2654435761, %rd10983;
	shl.b64 	%rd10986, %rd10985, 13;
	add.s64 	%rd10987, %rd10986, %rd10985;
	shr.u64 	%rd10988, %rd10987, 7;
	xor.b64  	%rd10989, %rd10988, %rd10987;
	shl.b64 	%rd10990, %rd10989, 3;
	add.s64 	%rd10991, %rd10990, %rd10989;
	shr.u64 	%rd10992, %rd10991, 17;
	xor.b64  	%rd10993, %rd10992, %rd10991;
	shl.b64 	%rd10994, %rd10993, 5;
	add.s64 	%rd55641, %rd10994, %rd10993;
	add.s64 	%rd55633, %rd55633, 8;
	add.s64 	%rd55631, %rd55631, 8;
	setp.ne.s64 	%p309, %rd55631, %rd3702;
	@%p309 bra 	$L__BB8_2039;
$L__BB8_2040:
	@%p303 bra 	$L__BB8_2048;
	setp.lt.u64 	%p311, %rd2960, 3;
	@%p311 bra 	$L__BB8_2043;
	shl.b64 	%rd10996, %rd55633, 3;
	add.s64 	%rd10997, %rd56766, %rd10996;
	ld.u64 	%rd10998, [%rd10997];
	mad.lo.s64 	%rd10999, %rd10998, 2654435761, %rd55641;
	shl.b64 	%rd11000, %rd10999, 13;
	add.s64 	%rd11001, %rd11000, %rd10999;
	shr.u64 	%rd11002, %rd11001, 7;
	xor.b64  	%rd11003, %rd11002, %rd11001;
	shl.b64 	%rd11004, %rd11003, 3;
	add.s64 	%rd11005, %rd11004, %rd11003;
	shr.u64 	%rd11006, %rd11005, 17;
	xor.b64  	%rd11007, %rd11006, %rd11005;
	shl.b64 	%rd11008, %rd11007, 5;
	add.s64 	%rd11009, %rd11008, %rd11007;
	ld.u64 	%rd11010, [%rd10997+8];
	mad.lo.s64 	%rd11011, %rd11010, 2654435761, %rd11009;
	shl.b64 	%rd11012, %rd11011, 13;
	add.s64 	%rd11013, %rd11012, %rd11011;
	shr.u64 	%rd11014, %rd11013, 7;
	xor.b64  	%rd11015, %rd11014, %rd11013;
	shl.b64 	%rd11016, %rd11015, 3;
	add.s64 	%rd11017, %rd11016, %rd11015;
	shr.u64 	%rd11018, %rd11017, 17;
	xor.b64  	%rd11019, %rd11018, %rd11017;
	shl.b64 	%rd11020, %rd11019, 5;
	add.s64 	%rd11021, %rd11020, %rd11019;
	ld.u64 	%rd11022, [%rd10997+16];
	mad.lo.s64 	%rd11023, %rd11022, 2654435761, %rd11021;
	shl.b64 	%rd11024, %rd11023, 13;
	add.s64 	%rd11025, %rd11024, %rd11023;
	shr.u64 	%rd11026, %rd11025, 7;
	xor.b64  	%rd11027, %rd11026, %rd11025;
	shl.b64 	%rd11028, %rd11027, 3;
	add.s64 	%rd11029, %rd11028, %rd11027;
	shr.u64 	%rd11030, %rd11029, 17;
	xor.b64  	%rd11031, %rd11030, %rd11029;
	shl.b64 	%rd11032, %rd11031, 5;
	add.s64 	%rd11033, %rd11032, %rd11031;
	ld.u64 	%rd11034, [%rd10997+24];
	mad.lo.s64 	%rd11035, %rd11034, 2654435761, %rd11033;
	shl.b64 	%rd11036, %rd11035, 13;
	add.s64 	%rd11037, %rd11036, %rd11035;
	shr.u64 	%rd11038, %rd11037, 7;
	xor.b64  	%rd11039, %rd11038, %rd11037;
	shl.b64 	%rd11040, %rd11039, 3;
	add.s64 	%rd11041, %rd11040, %rd11039;
	shr.u64 	%rd11042, %rd11041, 17;
	xor.b64  	%rd11043, %rd11042, %rd11041;
	shl.b64 	%rd11044, %rd11043, 5;
	add.s64 	%rd55641, %rd11044, %rd11043;
	add.s64 	%rd55633, %rd55633, 4;
$L__BB8_2043:
	setp.eq.s64 	%p312, %rd2961, 0;
	@%p312 bra 	$L__BB8_2048;
	setp.eq.s64 	%p313, %rd2962, 0;
	@%p313 bra 	$L__BB8_2046;
	shl.b64 	%rd11046, %rd55633, 3;
	add.s64 	%rd11047, %rd56766, %rd11046;
	ld.u64 	%rd11048, [%rd11047];
	mad.lo.s64 	%rd11049, %rd11048, 2654435761, %rd55641;
	shl.b64 	%rd11050, %rd11049, 13;
	add.s64 	%rd11051, %rd11050, %rd11049;
	shr.u64 	%rd11052, %rd11051, 7;
	xor.b64  	%rd11053, %rd11052, %rd11051;
	shl.b64 	%rd11054, %rd11053, 3;
	add.s64 	%rd11055, %rd11054, %rd11053;
	shr.u64 	%rd11056, %rd11055, 17;
	xor.b64  	%rd11057, %rd11056, %rd11055;
	shl.b64 	%rd11058, %rd11057, 5;
	add.s64 	%rd11059, %rd11058, %rd11057;
	ld.u64 	%rd11060, [%rd11047+8];
	mad.lo.s64 	%rd11061, %rd11060, 2654435761, %rd11059;
	shl.b64 	%rd11062, %rd11061, 13;
	add.s64 	%rd11063, %rd11062, %rd11061;
	shr.u64 	%rd11064, %rd11063, 7;
	xor.b64  	%rd11065, %rd11064, %rd11063;
	shl.b64 	%rd11066, %rd11065, 3;
	add.s64 	%rd11067, %rd11066, %rd11065;
	shr.u64 	%rd11068, %rd11067, 17;
	xor.b64  	%rd11069, %rd11068, %rd11067;
	shl.b64 	%rd11070, %rd11069, 5;
	add.s64 	%rd55641, %rd11070, %rd11069;
	add.s64 	%rd55633, %rd55633, 2;
$L__BB8_2046:
	@%p269 bra 	$L__BB8_2048;
	shl.b64 	%rd11071, %rd55633, 3;
	add.s64 	%rd11072, %rd56766, %rd11071;
	ld.u64 	%rd11073, [%rd11072];
	mad.lo.s64 	%rd11074, %rd11073, 2654435761, %rd55641;
	shl.b64 	%rd11075, %rd11074, 13;
	add.s64 	%rd11076, %rd11075, %rd11074;
	shr.u64 	%rd11077, %rd11076, 7;
	xor.b64  	%rd11078, %rd11077, %rd11076;
	shl.b64 	%rd11079, %rd11078, 3;
	add.s64 	%rd11080, %rd11079, %rd11078;
	shr.u64 	%rd11081, %rd11080, 17;
	xor.b64  	%rd11082, %rd11081, %rd11080;
	shl.b64 	%rd11083, %rd11082, 5;
	add.s64 	%rd55641, %rd11083, %rd11082;
$L__BB8_2048:
	setp.lt.u64 	%p315, %rd55628, %rd55641;
	mov.u64 	%rd55643, %rd56765;
	@%p315 bra 	$L__BB8_2049;
	bra.uni 	$L__BB8_2054;
$L__BB8_2049:
	mov.u64 	%rd55643, %rd56766;
	mov.u64 	%rd56766, %rd56765;
	bra.uni 	$L__BB8_2054;
$L__BB8_2050:
	setp.eq.s32 	%p316, %r1, 0;
	mov.u64 	%rd55643, %rd56765;
	@%p316 bra 	$L__BB8_2054;
	mov.b64 	%rd55642, 0;
$L__BB8_2052:
	shl.b64 	%rd11085, %rd55642, 3;
	add.s64 	%rd11086, %rd56765, %rd11085;
	ld.u64 	%rd3725, [%rd11086];
	add.s64 	%rd11087, %rd56766, %rd11085;
	ld.u64 	%rd3726, [%rd11087];
	setp.lt.u64 	%p317, %rd3725, %rd3726;
	@%p317 bra 	$L__BB8_2049;
	setp.le.u64 	%p318, %rd3725, %rd3726;
	add.s64 	%rd55642, %rd55642, 1;
	setp.lt.u64 	%p319, %rd55642, %rd2957;
	and.pred  	%p320, %p318, %p319;
	mov.u64 	%rd55643, %rd56765;
	@%p320 bra 	$L__BB8_2052;
$L__BB8_2054:
	mov.b64 	%rd55648, -3750763034362895579;
	mov.b64 	%rd55649, 0;
	@%p267 bra 	$L__BB8_2057;
	and.b64  	%rd3730, %rd2, -2;
	mov.b64 	%rd55648, -3750763034362895579;
	mov.b64 	%rd55649, 0;
	mov.u64 	%rd55647, %rd55649;
$L__BB8_2056:
	shl.b64 	%rd11094, %rd55649, 3;
	add.s64 	%rd11095, %rd56763, %rd11094;
	ld.u64 	%rd11096, [%rd11095];
	and.b64  	%rd11097, %rd11096, 255;
	xor.b64  	%rd11098, %rd11097, %rd55648;
	mul.lo.s64 	%rd11099, %rd11098, 1099511628211;
	shr.u64 	%rd11100, %rd11096, 8;
	and.b64  	%rd11101, %rd11100, 255;
	xor.b64  	%rd11102, %rd11101, %rd11099;
	mul.lo.s64 	%rd11103, %rd11102, 1099511628211;
	shr.u64 	%rd11104, %rd11096, 16;
	and.b64  	%rd11105, %rd11104, 255;
	xor.b64  	%rd11106, %rd11105, %rd11103;
	mul.lo.s64 	%rd11107, %rd11106, 1099511628211;
	shr.u64 	%rd11108, %rd11096, 24;
	and.b64  	%rd11109, %rd11108, 255;
	xor.b64  	%rd11110, %rd11109, %rd11107;
	mul.lo.s64 	%rd11111, %rd11110, 1099511628211;
	shr.u64 	%rd11112, %rd11096, 32;
	and.b64  	%rd11113, %rd11112, 255;
	xor.b64  	%rd11114, %rd11113, %rd11111;
	mul.lo.s64 	%rd11115, %rd11114, 1099511628211;
	shr.u64 	%rd11116, %rd11096, 40;
	and.b64  	%rd11117, %rd11116, 255;
	xor.b64  	%rd11118, %rd11117, %rd11115;
	mul.lo.s64 	%rd11119, %rd11118, 1099511628211;
	shr.u64 	%rd11120, %rd11096, 48;
	and.b64  	%rd11121, %rd11120, 255;
	xor.b64  	%rd11122, %rd11121, %rd11119;
	mul.lo.s64 	%rd11123, %rd11122, 1099511628211;
	shr.u64 	%rd11124, %rd11096, 56;
	xor.b64  	%rd11125, %rd11124, %rd11123;
	mul.lo.s64 	%rd11126, %rd11125, 1099511628211;
	ld.u64 	%rd11127, [%rd11095+8];
	and.b64  	%rd11128, %rd11127, 255;
	xor.b64  	%rd11129, %rd11128, %rd11126;
	mul.lo.s64 	%rd11130, %rd11129, 1099511628211;
	shr.u64 	%rd11131, %rd11127, 8;
	and.b64  	%rd11132, %rd11131, 255;
	xor.b64  	%rd11133, %rd11132, %rd11130;
	mul.lo.s64 	%rd11134, %rd11133, 1099511628211;
	shr.u64 	%rd11135, %rd11127, 16;
	and.b64  	%rd11136, %rd11135, 255;
	xor.b64  	%rd11137, %rd11136, %rd11134;
	mul.lo.s64 	%rd11138, %rd11137, 1099511628211;
	shr.u64 	%rd11139, %rd11127, 24;
	and.b64  	%rd11140, %rd11139, 255;
	xor.b64  	%rd11141, %rd11140, %rd11138;
	mul.lo.s64 	%rd11142, %rd11141, 1099511628211;
	shr.u64 	%rd11143, %rd11127, 32;
	and.b64  	%rd11144, %rd11143, 255;
	xor.b64  	%rd11145, %rd11144, %rd11142;
	mul.lo.s64 	%rd11146, %rd11145, 1099511628211;
	shr.u64 	%rd11147, %rd11127, 40;
	and.b64  	%rd11148, %rd11147, 255;
	xor.b64  	%rd11149, %rd11148, %rd11146;
	mul.lo.s64 	%rd11150, %rd11149, 1099511628211;
	shr.u64 	%rd11151, %rd11127, 48;
	and.b64  	%rd11152, %rd11151, 255;
	xor.b64  	%rd11153, %rd11152, %rd11150;
	mul.lo.s64 	%rd11154, %rd11153, 1099511628211;
	shr.u64 	%rd11155, %rd11127, 56;
	xor.b64  	%rd11156, %rd11155, %rd11154;
	mul.lo.s64 	%rd55648, %rd11156, 1099511628211;
	add.s64 	%rd55649, %rd55649, 2;
	add.s64 	%rd55647, %rd55647, 2;
	setp.ne.s64 	%p322, %rd55647, %rd3730;
	@%p322 bra 	$L__BB8_2056;
$L__BB8_2057:
	@%p269 bra 	$L__BB8_2059;
	shl.b64 	%rd11157, %rd55649, 3;
	add.s64 	%rd11158, %rd56763, %rd11157;
	ld.u64 	%rd11159, [%rd11158];
	and.b64  	%rd11160, %rd11159, 255;
	xor.b64  	%rd11161, %rd11160, %rd55648;
	mul.lo.s64 	%rd11162, %rd11161, 1099511628211;
	shr.u64 	%rd11163, %rd11159, 8;
	and.b64  	%rd11164, %rd11163, 255;
	xor.b64  	%rd11165, %rd11164, %rd11162;
	mul.lo.s64 	%rd11166, %rd11165, 1099511628211;
	shr.u64 	%rd11167, %rd11159, 16;
	and.b64  	%rd11168, %rd11167, 255;
	xor.b64  	%rd11169, %rd11168, %rd11166;
	mul.lo.s64 	%rd11170, %rd11169, 1099511628211;
	shr.u64 	%rd11171, %rd11159, 24;
	and.b64  	%rd11172, %rd11171, 255;
	xor.b64  	%rd11173, %rd11172, %rd11170;
	mul.lo.s64 	%rd11174, %rd11173, 1099511628211;
	shr.u64 	%rd11175, %rd11159, 32;
	and.b64  	%rd11176, %rd11175, 255;
	xor.b64  	%rd11177, %rd11176, %rd11174;
	mul.lo.s64 	%rd11178, %rd11177, 1099511628211;
	shr.u64 	%rd11179, %rd11159, 40;
	and.b64  	%rd11180, %rd11179, 255;
	xor.b64  	%rd11181, %rd11180, %rd11178;
	mul.lo.s64 	%rd11182, %rd11181, 1099511628211;
	shr.u64 	%rd11183, %rd11159, 48;
	and.b64  	%rd11184, %rd11183, 255;
	xor.b64  	%rd11185, %rd11184, %rd11182;
	mul.lo.s64 	%rd11186, %rd11185, 1099511628211;
	shr.u64 	%rd11187, %rd11159, 56;
	xor.b64  	%rd11188, %rd11187, %rd11186;
	mul.lo.s64 	%rd55648, %rd11188, 1099511628211;
$L__BB8_2059:
	mov.b64 	%rd55655, -3750763034362895579;
	mov.b64 	%rd55656, 0;
	@%p267 bra 	$L__BB8_2062;
	and.b64  	%rd3742, %rd2, -2;
	mov.b64 	%rd55655, -3750763034362895579;
	mov.b64 	%rd55656, 0;
	mov.u64 	%rd55654, %rd55656;
$L__BB8_2061:
	shl.b64 	%rd11194, %rd55656, 3;
	add.s64 	%rd11195, %rd56764, %rd11194;
	ld.u64 	%rd11196, [%rd11195];
	and.b64  	%rd11197, %rd11196, 255;
	xor.b64  	%rd11198, %rd11197, %rd55655;
	mul.lo.s64 	%rd11199, %rd11198, 1099511628211;
	shr.u64 	%rd11200, %rd11196, 8;
	and.b64  	%rd11201, %rd11200, 255;
	xor.b64  	%rd11202, %rd11201, %rd11199;
	mul.lo.s64 	%rd11203, %rd11202, 1099511628211;
	shr.u64 	%rd11204, %rd11196, 16;
	and.b64  	%rd11205, %rd11204, 255;
	xor.b64  	%rd11206, %rd11205, %rd11203;
	mul.lo.s64 	%rd11207, %rd11206, 1099511628211;
	shr.u64 	%rd11208, %rd11196, 24;
	and.b64  	%rd11209, %rd11208, 255;
	xor.b64  	%rd11210, %rd11209, %rd11207;
	mul.lo.s64 	%rd11211, %rd11210, 1099511628211;
	shr.u64 	%rd11212, %rd11196, 32;
	and.b64  	%rd11213, %rd11212, 255;
	xor.b64  	%rd11214, %rd11213, %rd11211;
	mul.lo.s64 	%rd11215, %rd11214, 1099511628211;
	shr.u64 	%rd11216, %rd11196, 40;
	and.b64  	%rd11217, %rd11216, 255;
	xor.b64  	%rd11218, %rd11217, %rd11215;
	mul.lo.s64 	%rd11219, %rd11218, 1099511628211;
	shr.u64 	%rd11220, %rd11196, 48;
	and.b64  	%rd11221, %rd11220, 255;
	xor.b64  	%rd11222, %rd11221, %rd11219;
	mul.lo.s64 	%rd11223, %rd11222, 1099511628211;
	shr.u64 	%rd11224, %rd11196, 56;
	xor.b64  	%rd11225, %rd11224, %rd11223;
	mul.lo.s64 	%rd11226, %rd11225, 1099511628211;
	ld.u64 	%rd11227, [%rd11195+8];
	and.b64  	%rd11228, %rd11227, 255;
	xor.b64  	%rd11229, %rd11228, %rd11226;
	mul.lo.s64 	%rd11230, %rd11229, 1099511628211;
	shr.u64 	%rd11231, %rd11227, 8;
	and.b64  	%rd11232, %rd11231, 255;
	xor.b64  	%rd11233, %rd11232, %rd11230;
	mul.lo.s64 	%rd11234, %rd11233, 1099511628211;
	shr.u64 	%rd11235, %rd11227, 16;
	and.b64  	%rd11236, %rd11235, 255;
	xor.b64  	%rd11237, %rd11236, %rd11234;
	mul.lo.s64 	%rd11238, %rd11237, 1099511628211;
	shr.u64 	%rd11239, %rd11227, 24;
	and.b64  	%rd11240, %rd11239, 255;
	xor.b64  	%rd11241, %rd11240, %rd11238;
	mul.lo.s64 	%rd11242, %rd11241, 1099511628211;
	shr.u64 	%rd11243, %rd11227, 32;
	and.b64  	%rd11244, %rd11243, 255;
	xor.b64  	%rd11245, %rd11244, %rd11242;
	mul.lo.s64 	%rd11246, %rd11245, 1099511628211;
	shr.u64 	%rd11247, %rd11227, 40;
	and.b64  	%rd11248, %rd11247, 255;
	xor.b64  	%rd11249, %rd11248, %rd11246;
	mul.lo.s64 	%rd11250, %rd11249, 1099511628211;
	shr.u64 	%rd11251, %rd11227, 48;
	and.b64  	%rd11252, %rd11251, 255;
	xor.b64  	%rd11253, %rd11252, %rd11250;
	mul.lo.s64 	%rd11254, %rd11253, 1099511628211;
	shr.u64 	%rd11255, %rd11227, 56;
	xor.b64  	%rd11256, %rd11255, %rd11254;
	mul.lo.s64 	%rd55655, %rd11256, 1099511628211;
	add.s64 	%rd55656, %rd55656, 2;
	add.s64 	%rd55654, %rd55654, 2;
	setp.ne.s64 	%p325, %rd55654, %rd3742;
	@%p325 bra 	$L__BB8_2061;
$L__BB8_2062:
	@%p269 bra 	$L__BB8_2064;
	shl.b64 	%rd11257, %rd55656, 3;
	add.s64 	%rd11258, %rd56764, %rd11257;
	ld.u64 	%rd11259, [%rd11258];
	and.b64  	%rd11260, %rd11259, 255;
	xor.b64  	%rd11261, %rd11260, %rd55655;
	mul.lo.s64 	%rd11262, %rd11261, 1099511628211;
	shr.u64 	%rd11263, %rd11259, 8;
	and.b64  	%rd11264, %rd11263, 255;
	xor.b64  	%rd11265, %rd11264, %rd11262;
	mul.lo.s64 	%rd11266, %rd11265, 1099511628211;
	shr.u64 	%rd11267, %rd11259, 16;
	and.b64  	%rd11268, %rd11267, 255;
	xor.b64  	%rd11269, %rd11268, %rd11266;
	mul.lo.s64 	%rd11270, %rd11269, 1099511628211;
	shr.u64 	%rd11271, %rd11259, 24;
	and.b64  	%rd11272, %rd11271, 255;
	xor.b64  	%rd11273, %rd11272, %rd11270;
	mul.lo.s64 	%rd11274, %rd11273, 1099511628211;
	shr.u64 	%rd11275, %rd11259, 32;
	and.b64  	%rd11276, %rd11275, 255;
	xor.b64  	%rd11277, %rd11276, %rd11274;
	mul.lo.s64 	%rd11278, %rd11277, 1099511628211;
	shr.u64 	%rd11279, %rd11259, 40;
	and.b64  	%rd11280, %rd11279, 255;
	xor.b64  	%rd11281, %rd11280, %rd11278;
	mul.lo.s64 	%rd11282, %rd11281, 1099511628211;
	shr.u64 	%rd11283, %rd11259, 48;
	and.b64  	%rd11284, %rd11283, 255;
	xor.b64  	%rd11285, %rd11284, %rd11282;
	mul.lo.s64 	%rd11286, %rd11285, 1099511628211;
	shr.u64 	%rd11287, %rd11259, 56;
	xor.b64  	%rd11288, %rd11287, %rd11286;
	mul.lo.s64 	%rd55655, %rd11288, 1099511628211;
$L__BB8_2064:
	setp.eq.s64 	%p327, %rd55648, %rd55655;
	@%p327 bra 	$L__BB8_2089;
	setp.lt.u64 	%p328, %rd2958, 7;
	mov.b64 	%rd55663, 0;
	mov.u64 	%rd55671, %rd55663;
	@%p328 bra 	$L__BB8_2068;
	and.b64  	%rd3754, %rd2, -8;
	mov.b64 	%rd55663, 0;
	mov.u64 	%rd55661, %rd55663;
$L__BB8_2067:
	.pragma "nounroll";
	shl.b64 	%rd11292, %rd55663, 3;
	add.s64 	%rd11293, %rd56763, %rd11292;
	ld.u64 	%rd11294, [%rd11293];
	mad.lo.s64 	%rd11295, %rd11294, 2654435761, %rd55671;
	shl.b64 	%rd11296, %rd11295, 13;
	add.s64 	%rd11297, %rd11296, %rd11295;
	shr.u64 	%rd11298, %rd11297, 7;
	xor.b64  	%rd11299, %rd11298, %rd11297;
	shl.b64 	%rd11300, %rd11299, 3;
	add.s64 	%rd11301, %rd11300, %rd11299;
	shr.u64 	%rd11302, %rd11301, 17;
	xor.b64  	%rd11303, %rd11302, %rd11301;
	shl.b64 	%rd11304, %rd11303, 5;
	add.s64 	%rd11305, %rd11304, %rd11303;
	ld.u64 	%rd11306, [%rd11293+8];
	mad.lo.s64 	%rd11307, %rd11306, 2654435761, %rd11305;
	shl.b64 	%rd11308, %rd11307, 13;
	add.s64 	%rd11309, %rd11308, %rd11307;
	shr.u64 	%rd11310, %rd11309, 7;
	xor.b64  	%rd11311, %rd11310, %rd11309;
	shl.b64 	%rd11312, %rd11311, 3;
	add.s64 	%rd11313, %rd11312, %rd11311;
	shr.u64 	%rd11314, %rd11313, 17;
	xor.b64  	%rd11315, %rd11314, %rd11313;
	shl.b64 	%rd11316, %rd11315, 5;
	add.s64 	%rd11317, %rd11316, %rd11315;
	ld.u64 	%rd11318, [%rd11293+16];
	mad.lo.s64 	%rd11319, %rd11318, 2654435761, %rd11317;
	shl.b64 	%rd11320, %rd11319, 13;
	add.s64 	%rd11321, %rd11320, %rd11319;
	shr.u64 	%rd11322, %rd11321, 7;
	xor.b64  	%rd11323, %rd11322, %rd11321;
	shl.b64 	%rd11324, %rd11323, 3;
	add.s64 	%rd11325, %rd11324, %rd11323;
	shr.u64 	%rd11326, %rd11325, 17;
	xor.b64  	%rd11327, %rd11326, %rd11325;
	shl.b64 	%rd11328, %rd11327, 5;
	add.s64 	%rd11329, %rd11328, %rd11327;
	ld.u64 	%rd11330, [%rd11293+24];
	mad.lo.s64 	%rd11331, %rd11330, 2654435761, %rd11329;
	shl.b64 	%rd11332, %rd11331, 13;
	add.s64 	%rd11333, %rd11332, %rd11331;
	shr.u64 	%rd11334, %rd11333, 7;
	xor.b64  	%rd11335, %rd11334, %rd11333;
	shl.b64 	%rd11336, %rd11335, 3;
	add.s64 	%rd11337, %rd11336, %rd11335;
	shr.u64 	%rd11338, %rd11337, 17;
	xor.b64  	%rd11339, %rd11338, %rd11337;
	shl.b64 	%rd11340, %rd11339, 5;
	add.s64 	%rd11341, %rd11340, %rd11339;
	ld.u64 	%rd11342, [%rd11293+32];
	mad.lo.s64 	%rd11343, %rd11342, 2654435761, %rd11341;
	shl.b64 	%rd11344, %rd11343, 13;
	add.s64 	%rd11345, %rd11344, %rd11343;
	shr.u64 	%rd11346, %rd11345, 7;
	xor.b64  	%rd11347, %rd11346, %rd11345;
	shl.b64 	%rd11348, %rd11347, 3;
	add.s64 	%rd11349, %rd11348, %rd11347;
	shr.u64 	%rd11350, %rd11349, 17;
	xor.b64  	%rd11351, %rd11350, %rd11349;
	shl.b64 	%rd11352, %rd11351, 5;
	add.s64 	%rd11353, %rd11352, %rd11351;
	ld.u64 	%rd11354, [%rd11293+40];
	mad.lo.s64 	%rd11355, %rd11354, 2654435761, %rd11353;
	shl.b64 	%rd11356, %rd11355, 13;
	add.s64 	%rd11357, %rd11356, %rd11355;
	shr.u64 	%rd11358, %rd11357, 7;
	xor.b64  	%rd11359, %rd11358, %rd11357;
	shl.b64 	%rd11360, %rd11359, 3;
	add.s64 	%rd11361, %rd11360, %rd11359;
	shr.u64 	%rd11362, %rd11361, 17;
	xor.b64  	%rd11363, %rd11362, %rd11361;
	shl.b64 	%rd11364, %rd11363, 5;
	add.s64 	%rd11365, %rd11364, %rd11363;
	ld.u64 	%rd11366, [%rd11293+48];
	mad.lo.s64 	%rd11367, %rd11366, 2654435761, %rd11365;
	shl.b64 	%rd11368, %rd11367, 13;
	add.s64 	%rd11369, %rd11368, %rd11367;
	shr.u64 	%rd11370, %rd11369, 7;
	xor.b64  	%rd11371, %rd11370, %rd11369;
	shl.b64 	%rd11372, %rd11371, 3;
	add.s64 	%rd11373, %rd11372, %rd11371;
	shr.u64 	%rd11374, %rd11373, 17;
	xor.b64  	%rd11375, %rd11374, %rd11373;
	shl.b64 	%rd11376, %rd11375, 5;
	add.s64 	%rd11377, %rd11376, %rd11375;
	ld.u64 	%rd11378, [%rd11293+56];
	mad.lo.s64 	%rd11379, %rd11378, 2654435761, %rd11377;
	shl.b64 	%rd11380, %rd11379, 13;
	add.s64 	%rd11381, %rd11380, %rd11379;
	shr.u64 	%rd11382, %rd11381, 7;
	xor.b64  	%rd11383, %rd11382, %rd11381;
	shl.b64 	%rd11384, %rd11383, 3;
	add.s64 	%rd11385, %rd11384, %rd11383;
	shr.u64 	%rd11386, %rd11385, 17;
	xor.b64  	%rd11387, %rd11386, %rd11385;
	shl.b64 	%rd11388, %rd11387, 5;
	add.s64 	%rd55671, %rd11388, %rd11387;
	add.s64 	%rd55663, %rd55663, 8;
	add.s64 	%rd55661, %rd55661, 8;
	setp.ne.s64 	%p329, %rd55661, %rd3754;
	@%p329 bra 	$L__BB8_2067;
$L__BB8_2068:
	setp.eq.s64 	%p330, %rd2959, 0;
	@%p330 bra 	$L__BB8_2076;
	setp.lt.u64 	%p331, %rd2960, 3;
	@%p331 bra 	$L__BB8_2071;
	shl.b64 	%rd11390, %rd55663, 3;
	add.s64 	%rd11391, %rd56763, %rd11390;
	ld.u64 	%rd11392, [%rd11391];
	mad.lo.s64 	%rd11393, %rd11392, 2654435761, %rd55671;
	shl.b64 	%rd11394, %rd11393, 13;
	add.s64 	%rd11395, %rd11394, %rd11393;
	shr.u64 	%rd11396, %rd11395, 7;
	xor.b64  	%rd11397, %rd11396, %rd11395;
	shl.b64 	%rd11398, %rd11397, 3;
	add.s64 	%rd11399, %rd11398, %rd11397;
	shr.u64 	%rd11400, %rd11399, 17;
	xor.b64  	%rd11401, %rd11400, %rd11399;
	shl.b64 	%rd11402, %rd11401, 5;
	add.s64 	%rd11403, %rd11402, %rd11401;
	ld.u64 	%rd11404, [%rd11391+8];
	mad.lo.s64 	%rd11405, %rd11404, 2654435761, %rd11403;
	shl.b64 	%rd11406, %rd11405, 13;
	add.s64 	%rd11407, %rd11406, %rd11405;
	shr.u64 	%rd11408, %rd11407, 7;
	xor.b64  	%rd11409, %rd11408, %rd11407;
	shl.b64 	%rd11410, %rd11409, 3;
	add.s64 	%rd11411, %rd11410, %rd11409;
	shr.u64 	%rd11412, %rd11411, 17;
	xor.b64  	%rd11413, %rd11412, %rd11411;
	shl.b64 	%rd11414, %rd11413, 5;
	add.s64 	%rd11415, %rd11414, %rd11413;
	ld.u64 	%rd11416, [%rd11391+16];
	mad.lo.s64 	%rd11417, %rd11416, 2654435761, %rd11415;
	shl.b64 	%rd11418, %rd11417, 13;
	add.s64 	%rd11419, %rd11418, %rd11417;
	shr.u64 	%rd11420, %rd11419, 7;
	xor.b64  	%rd11421, %rd11420, %rd11419;
	shl.b64 	%rd11422, %rd11421, 3;
	add.s64 	%rd11423, %rd11422, %rd11421;
	shr.u64 	%rd11424, %rd11423, 17;
	xor.b64  	%rd11425, %rd11424, %rd11423;
	shl.b64 	%rd11426, %rd11425, 5;
	add.s64 	%rd11427, %rd11426, %rd11425;
	ld.u64 	%rd11428, [%rd11391+24];
	mad.lo.s64 	%rd11429, %rd11428, 2654435761, %rd11427;
	shl.b64 	%rd11430, %rd11429, 13;
	add.s64 	%rd11431, %rd11430, %rd11429;
	shr.u64 	%rd11432, %rd11431, 7;
	xor.b64  	%rd11433, %rd11432, %rd11431;
	shl.b64 	%rd11434, %rd11433, 3;
	add.s64 	%rd11435, %rd11434, %rd11433;
	shr.u64 	%rd11436, %rd11435, 17;
	xor.b64  	%rd11437, %rd11436, %rd11435;
	shl.b64 	%rd11438, %rd11437, 5;
	add.s64 	%rd55671, %rd11438, %rd11437;
	add.s64 	%rd55663, %rd55663, 4;
$L__BB8_2071:
	setp.eq.s64 	%p332, %rd2961, 0;
	@%p332 bra 	$L__BB8_2076;
	setp.eq.s64 	%p333, %rd2962, 0;
	@%p333 bra 	$L__BB8_2074;
	shl.b64 	%rd11440, %rd55663, 3;
	add.s64 	%rd11441, %rd56763, %rd11440;
	ld.u64 	%rd11442, [%rd11441];
	mad.lo.s64 	%rd11443, %rd11442, 2654435761, %rd55671;
	shl.b64 	%rd11444, %rd11443, 13;
	add.s64 	%rd11445, %rd11444, %rd11443;
	shr.u64 	%rd11446, %rd11445, 7;
	xor.b64  	%rd11447, %rd11446, %rd11445;
	shl.b64 	%rd11448, %rd11447, 3;
	add.s64 	%rd11449, %rd11448, %rd11447;
	shr.u64 	%rd11450, %rd11449, 17;
	xor.b64  	%rd11451, %rd11450, %rd11449;
	shl.b64 	%rd11452, %rd11451, 5;
	add.s64 	%rd11453, %rd11452, %rd11451;
	ld.u64 	%rd11454, [%rd11441+8];
	mad.lo.s64 	%rd11455, %rd11454, 2654435761, %rd11453;
	shl.b64 	%rd11456, %rd11455, 13;
	add.s64 	%rd11457, %rd11456, %rd11455;
	shr.u64 	%rd11458, %rd11457, 7;
	xor.b64  	%rd11459, %rd11458, %rd11457;
	shl.b64 	%rd11460, %rd11459, 3;
	add.s64 	%rd11461, %rd11460, %rd11459;
	shr.u64 	%rd11462, %rd11461, 17;
	xor.b64  	%rd11463, %rd11462, %rd11461;
	shl.b64 	%rd11464, %rd11463, 5;
	add.s64 	%rd55671, %rd11464, %rd11463;
	add.s64 	%rd55663, %rd55663, 2;
$L__BB8_2074:
	@%p269 bra 	$L__BB8_2076;
	shl.b64 	%rd11465, %rd55663, 3;
	add.s64 	%rd11466, %rd56763, %rd11465;
	ld.u64 	%rd11467, [%rd11466];
	mad.lo.s64 	%rd11468, %rd11467, 2654435761, %rd55671;
	shl.b64 	%rd11469, %rd11468, 13;
	add.s64 	%rd11470, %rd11469, %rd11468;
	shr.u64 	%rd11471, %rd11470, 7;
	xor.b64  	%rd11472, %rd11471, %rd11470;
	shl.b64 	%rd11473, %rd11472, 3;
	add.s64 	%rd11474, %rd11473, %rd11472;
	shr.u64 	%rd11475, %rd11474, 17;
	xor.b64  	%rd11476, %rd11475, %rd11474;
	shl.b64 	%rd11477, %rd11476, 5;
	add.s64 	%rd55671, %rd11477, %rd11476;
$L__BB8_2076:
	mov.b64 	%rd55676, 0;
	mov.u64 	%rd55684, %rd55676;
	@%p328 bra 	$L__BB8_2079;
	and.b64  	%rd3776, %rd2, -8;
	mov.b64 	%rd55676, 0;
	mov.u64 	%rd55674, %rd55676;
$L__BB8_2078:
	.pragma "nounroll";
	shl.b64 	%rd11481, %rd55676, 3;
	add.s64 	%rd11482, %rd56764, %rd11481;
	ld.u64 	%rd11483, [%rd11482];
	mad.lo.s64 	%rd11484, %rd11483, 2654435761, %rd55684;
	shl.b64 	%rd11485, %rd11484, 13;
	add.s64 	%rd11486, %rd11485, %rd11484;
	shr.u64 	%rd11487, %rd11486, 7;
	xor.b64  	%rd11488, %rd11487, %rd11486;
	shl.b64 	%rd11489, %rd11488, 3;
	add.s64 	%rd11490, %rd11489, %rd11488;
	shr.u64 	%rd11491, %rd11490, 17;
	xor.b64  	%rd11492, %rd11491, %rd11490;
	shl.b64 	%rd11493, %rd11492, 5;
	add.s64 	%rd11494, %rd11493, %rd11492;
	ld.u64 	%rd11495, [%rd11482+8];
	mad.lo.s64 	%rd11496, %rd11495, 2654435761, %rd11494;
	shl.b64 	%rd11497, %rd11496, 13;
	add.s64 	%rd11498, %rd11497, %rd11496;
	shr.u64 	%rd11499, %rd11498, 7;
	xor.b64  	%rd11500, %rd11499, %rd11498;
	shl.b64 	%rd11501, %rd11500, 3;
	add.s64 	%rd11502, %rd11501, %rd11500;
	shr.u64 	%rd11503, %rd11502, 17;
	xor.b64  	%rd11504, %rd11503, %rd11502;
	shl.b64 	%rd11505, %rd11504, 5;
	add.s64 	%rd11506, %rd11505, %rd11504;
	ld.u64 	%rd11507, [%rd11482+16];
	mad.lo.s64 	%rd11508, %rd11507, 2654435761, %rd11506;
	shl.b64 	%rd11509, %rd11508, 13;
	add.s64 	%rd11510, %rd11509, %rd11508;
	shr.u64 	%rd11511, %rd11510, 7;
	xor.b64  	%rd11512, %rd11511, %rd11510;
	shl.b64 	%rd11513, %rd11512, 3;
	add.s64 	%rd11514, %rd11513, %rd11512;
	shr.u64 	%rd11515, %rd11514, 17;
	xor.b64  	%rd11516, %rd11515, %rd11514;
	shl.b64 	%rd11517, %rd11516, 5;
	add.s64 	%rd11518, %rd11517, %rd11516;
	ld.u64 	%rd11519, [%rd11482+24];
	mad.lo.s64 	%rd11520, %rd11519, 2654435761, %rd11518;
	shl.b64 	%rd11521, %rd11520, 13;
	add.s64 	%rd11522, %rd11521, %rd11520;
	shr.u64 	%rd11523, %rd11522, 7;
	xor.b64  	%rd11524, %rd11523, %rd11522;
	shl.b64 	%rd11525, %rd11524, 3;
	add.s64 	%rd11526, %rd11525, %rd11524;
	shr.u64 	%rd11527, %rd11526, 17;
	xor.b64  	%rd11528, %rd11527, %rd11526;
	shl.b64 	%rd11529, %rd11528, 5;
	add.s64 	%rd11530, %rd11529, %rd11528;
	ld.u64 	%rd11531, [%rd11482+32];
	mad.lo.s64 	%rd11532, %rd11531, 2654435761, %rd11530;
	shl.b64 	%rd11533, %rd11532, 13;
	add.s64 	%rd11534, %rd11533, %rd11532;
	shr.u64 	%rd11535, %rd11534, 7;
	xor.b64  	%rd11536, %rd11535, %rd11534;
	shl.b64 	%rd11537, %rd11536, 3;
	add.s64 	%rd11538, %rd11537, %rd11536;
	shr.u64 	%rd11539, %rd11538, 17;
	xor.b64  	%rd11540, %rd11539, %rd11538;
	shl.b64 	%rd11541, %rd11540, 5;
	add.s64 	%rd11542, %rd11541, %rd11540;
	ld.u64 	%rd11543, [%rd11482+40];
	mad.lo.s64 	%rd11544, %rd11543, 2654435761, %rd11542;
	shl.b64 	%rd11545, %rd11544, 13;
	add.s64 	%rd11546, %rd11545, %rd11544;
	shr.u64 	%rd11547, %rd11546, 7;
	xor.b64  	%rd11548, %rd11547, %rd11546;
	shl.b64 	%rd11549, %rd11548, 3;
	add.s64 	%rd11550, %rd11549, %rd11548;
	shr.u64 	%rd11551, %rd11550, 17;
	xor.b64  	%rd11552, %rd11551, %rd11550;
	shl.b64 	%rd11553, %rd11552, 5;
	add.s64 	%rd11554, %rd11553, %rd11552;
	ld.u64 	%rd11555, [%rd11482+48];
	mad.lo.s64 	%rd11556, %rd11555, 2654435761, %rd11554;
	shl.b64 	%rd11557, %rd11556, 13;
	add.s64 	%rd11558, %rd11557, %rd11556;
	shr.u64 	%rd11559, %rd11558, 7;
	xor.b64  	%rd11560, %rd11559, %rd11558;
	shl.b64 	%rd11561, %rd11560, 3;
	add.s64 	%rd11562, %rd11561, %rd11560;
	shr.u64 	%rd11563, %rd11562, 17;
	xor.b64  	%rd11564, %rd11563, %rd11562;
	shl.b64 	%rd11565, %rd11564, 5;
	add.s64 	%rd11566, %rd11565, %rd11564;
	ld.u64 	%rd11567, [%rd11482+56];
	mad.lo.s64 	%rd11568, %rd11567, 2654435761, %rd11566;
	shl.b64 	%rd11569, %rd11568, 13;
	add.s64 	%rd11570, %rd11569, %rd11568;
	shr.u64 	%rd11571, %rd11570, 7;
	xor.b64  	%rd11572, %rd11571, %rd11570;
	shl.b64 	%rd11573, %rd11572, 3;
	add.s64 	%rd11574, %rd11573, %rd11572;
	shr.u64 	%rd11575, %rd11574, 17;
	xor.b64  	%rd11576, %rd11575, %rd11574;
	shl.b64 	%rd11577, %rd11576, 5;
	add.s64 	%rd55684, %rd11577, %rd11576;
	add.s64 	%rd55676, %rd55676, 8;
	add.s64 	%rd55674, %rd55674, 8;
	setp.ne.s64 	%p336, %rd55674, %rd3776;
	@%p336 bra 	$L__BB8_2078;
$L__BB8_2079:
	@%p330 bra 	$L__BB8_2087;
	setp.lt.u64 	%p338, %rd2960, 3;
	@%p338 bra 	$L__BB8_2082;
	shl.b64 	%rd11579, %rd55676, 3;
	add.s64 	%rd11580, %rd56764, %rd11579;
	ld.u64 	%rd11581, [%rd11580];
	mad.lo.s64 	%rd11582, %rd11581, 2654435761, %rd55684;
	shl.b64 	%rd11583, %rd11582, 13;
	add.s64 	%rd11584, %rd11583, %rd11582;
	shr.u64 	%rd11585, %rd11584, 7;
	xor.b64  	%rd11586, %rd11585, %rd11584;
	shl.b64 	%rd11587, %rd11586, 3;
	add.s64 	%rd11588, %rd11587, %rd11586;
	shr.u64 	%rd11589, %rd11588, 17;
	xor.b64  	%rd11590, %rd11589, %rd11588;
	shl.b64 	%rd11591, %rd11590, 5;
	add.s64 	%rd11592, %rd11591, %rd11590;
	ld.u64 	%rd11593, [%rd11580+8];
	mad.lo.s64 	%rd11594, %rd11593, 2654435761, %rd11592;
	shl.b64 	%rd11595, %rd11594, 13;
	add.s64 	%rd11596, %rd11595, %rd11594;
	shr.u64 	%rd11597, %rd11596, 7;
	xor.b64  	%rd11598, %rd11597, %rd11596;
	shl.b64 	%rd11599, %rd11598, 3;
	add.s64 	%rd11600, %rd11599, %rd11598;
	shr.u64 	%rd11601, %rd11600, 17;
	xor.b64  	%rd11602, %rd11601, %rd11600;
	shl.b64 	%rd11603, %rd11602, 5;
	add.s64 	%rd11604, %rd11603, %rd11602;
	ld.u64 	%rd11605, [%rd11580+16];
	mad.lo.s64 	%rd11606, %rd11605, 2654435761, %rd11604;
	shl.b64 	%rd11607, %rd11606, 13;
	add.s64 	%rd11608, %rd11607, %rd11606;
	shr.u64 	%rd11609, %rd11608, 7;
	xor.b64  	%rd11610, %rd11609, %rd11608;
	shl.b64 	%rd11611, %rd11610, 3;
	add.s64 	%rd11612, %rd11611, %rd11610;
	shr.u64 	%rd11613, %rd11612, 17;
	xor.b64  	%rd11614, %rd11613, %rd11612;
	shl.b64 	%rd11615, %rd11614, 5;
	add.s64 	%rd11616, %rd11615, %rd11614;
	ld.u64 	%rd11617, [%rd11580+24];
	mad.lo.s64 	%rd11618, %rd11617, 2654435761, %rd11616;
	shl.b64 	%rd11619, %rd11618, 13;
	add.s64 	%rd11620, %rd11619, %rd11618;
	shr.u64 	%rd11621, %rd11620, 7;
	xor.b64  	%rd11622, %rd11621, %rd11620;
	shl.b64 	%rd11623, %rd11622, 3;
	add.s64 	%rd11624, %rd11623, %rd11622;
	shr.u64 	%rd11625, %rd11624, 17;
	xor.b64  	%rd11626, %rd11625, %rd11624;
	shl.b64 	%rd11627, %rd11626, 5;
	add.s64 	%rd55684, %rd11627, %rd11626;
	add.s64 	%rd55676, %rd55676, 4;
$L__BB8_2082:
	setp.eq.s64 	%p339, %rd2961, 0;
	@%p339 bra 	$L__BB8_2087;
	setp.eq.s64 	%p340, %rd2962, 0;
	@%p340 bra 	$L__BB8_2085;
	shl.b64 	%rd11629, %rd55676, 3;
	add.s64 	%rd11630, %rd56764, %rd11629;
	ld.u64 	%rd11631, [%rd11630];
	mad.lo.s64 	%rd11632, %rd11631, 2654435761, %rd55684;
	shl.b64 	%rd11633, %rd11632, 13;
	add.s64 	%rd11634, %rd11633, %rd11632;
	shr.u64 	%rd11635, %rd11634, 7;
	xor.b64  	%rd11636, %rd11635, %rd11634;
	shl.b64 	%rd11637, %rd11636, 3;
	add.s64 	%rd11638, %rd11637, %rd11636;
	shr.u64 	%rd11639, %rd11638, 17;
	xor.b64  	%rd11640, %rd11639, %rd11638;
	shl.b64 	%rd11641, %rd11640, 5;
	add.s64 	%rd11642, %rd11641, %rd11640;
	ld.u64 	%rd11643, [%rd11630+8];
	mad.lo.s64 	%rd11644, %rd11643, 2654435761, %rd11642;
	shl.b64 	%rd11645, %rd11644, 13;
	add.s64 	%rd11646, %rd11645, %rd11644;
	shr.u64 	%rd11647, %rd11646, 7;
	xor.b64  	%rd11648, %rd11647, %rd11646;
	shl.b64 	%rd11649, %rd11648, 3;
	add.s64 	%rd11650, %rd11649, %rd11648;
	shr.u64 	%rd11651, %rd11650, 17;
	xor.b64  	%rd11652, %rd11651, %rd11650;
	shl.b64 	%rd11653, %rd11652, 5;
	add.s64 	%rd55684, %rd11653, %rd11652;
	add.s64 	%rd55676, %rd55676, 2;
$L__BB8_2085:
	@%p269 bra 	$L__BB8_2087;
	shl.b64 	%rd11654, %rd55676, 3;
	add.s64 	%rd11655, %rd56764, %rd11654;
	ld.u64 	%rd11656, [%rd11655];
	mad.lo.s64 	%rd11657, %rd11656, 2654435761, %rd55684;
	shl.b64 	%rd11658, %rd11657, 13;
	add.s64 	%rd11659, %rd11658, %rd11657;
	shr.u64 	%rd11660, %rd11659, 7;
	xor.b64  	%rd11661, %rd11660, %rd11659;
	shl.b64 	%rd11662, %rd11661, 3;
	add.s64 	%rd11663, %rd11662, %rd11661;
	shr.u64 	%rd11664, %rd11663, 17;
	xor.b64  	%rd11665, %rd11664, %rd11663;
	shl.b64 	%rd11666, %rd11665, 5;
	add.s64 	%rd55684, %rd11666, %rd11665;
$L__BB8_2087:
	setp.lt.u64 	%p342, %rd55671, %rd55684;
	mov.u64 	%rd55686, %rd56763;
	@%p342 bra 	$L__BB8_2088;
	bra.uni 	$L__BB8_2093;
$L__BB8_2088:
	mov.u64 	%rd55686, %rd56764;
	mov.u64 	%rd56764, %rd56763;
	bra.uni 	$L__BB8_2093;
$L__BB8_2089:
	setp.eq.s32 	%p343, %r1, 0;
	mov.u64 	%rd55686, %rd56763;
	@%p343 bra 	$L__BB8_2093;
	mov.b64 	%rd55685, 0;
$L__BB8_2091:
	shl.b64 	%rd11668, %rd55685, 3;
	add.s64 	%rd11669, %rd56763, %rd11668;
	ld.u64 	%rd3799, [%rd11669];
	add.s64 	%rd11670, %rd56764, %rd11668;
	ld.u64 	%rd3800, [%rd11670];
	setp.lt.u64 	%p344, %rd3799, %rd3800;
	@%p344 bra 	$L__BB8_2088;
	setp.le.u64 	%p345, %rd3799, %rd3800;
	add.s64 	%rd55685, %rd55685, 1;
	setp.lt.u64 	%p346, %rd55685, %rd2957;
	and.pred  	%p347, %p345, %p346;
	mov.u64 	%rd55686, %rd56763;
	@%p347 bra 	$L__BB8_2091;
$L__BB8_2093:
	mov.b64 	%rd55691, -3750763034362895579;
	mov.b64 	%rd55692, 0;
	@%p267 bra 	$L__BB8_2096;
	and.b64  	%rd3804, %rd2, -2;
	mov.b64 	%rd55691, -3750763034362895579;
	mov.b64 	%rd55692, 0;
	mov.u64 	%rd55690, %rd55692;
$L__BB8_2095:
	shl.b64 	%rd11677, %rd55692, 3;
	add.s64 	%rd11678, %rd57156, %rd11677;
	ld.u64 	%rd11679, [%rd11678];
	and.b64  	%rd11680, %rd11679, 255;
	xor.b64  	%rd11681, %rd11680, %rd55691;
	mul.lo.s64 	%rd11682, %rd11681, 1099511628211;
	shr.u64 	%rd11683, %rd11679, 8;
	and.b64  	%rd11684, %rd11683, 255;
	xor.b64  	%rd11685, %rd11684, %rd11682;
	mul.lo.s64 	%rd11686, %rd11685, 1099511628211;
	shr.u64 	%rd11687, %rd11679, 16;
	and.b64  	%rd11688, %rd11687, 255;
	xor.b64  	%rd11689, %rd11688, %rd11686;
	mul.lo.s64 	%rd11690, %rd11689, 1099511628211;
	shr.u64 	%rd11691, %rd11679, 24;
	and.b64  	%rd11692, %rd11691, 255;
	xor.b64  	%rd11693, %rd11692, %rd11690;
	mul.lo.s64 	%rd11694, %rd11693, 1099511628211;
	shr.u64 	%rd11695, %rd11679, 32;
	and.b64  	%rd11696, %rd11695, 255;
	xor.b64  	%rd11697, %rd11696, %rd11694;
	mul.lo.s64 	%rd11698, %rd11697, 1099511628211;
	shr.u64 	%rd11699, %rd11679, 40;
	and.b64  	%rd11700, %rd11699, 255;
	xor.b64  	%rd11701, %rd11700, %rd11698;
	mul.lo.s64 	%rd11702, %rd11701, 1099511628211;
	shr.u64 	%rd11703, %rd11679, 48;
	and.b64  	%rd11704, %rd11703, 255;
	xor.b64  	%rd11705, %rd11704, %rd11702;
	mul.lo.s64 	%rd11706, %rd11705, 1099511628211;
	shr.u64 	%rd11707, %rd11679, 56;
	xor.b64  	%rd11708, %rd11707, %rd11706;
	mul.lo.s64 	%rd11709, %rd11708, 1099511628211;
	ld.u64 	%rd11710, [%rd11678+8];
	and.b64  	%rd11711, %rd11710, 255;
	xor.b64  	%rd11712, %rd11711, %rd11709;
	mul.lo.s64 	%rd11713, %rd11712, 1099511628211;
	shr.u64 	%rd11714, %rd11710, 8;
	and.b64  	%rd11715, %rd11714, 255;
	xor.b64  	%rd11716, %rd11715, %rd11713;
	mul.lo.s64 	%rd11717, %rd11716, 1099511628211;
	shr.u64 	%rd11718, %rd11710, 16;
	and.b64  	%rd11719, %rd11718, 255;
	xor.b64  	%rd11720, %rd11719, %rd11717;
	mul.lo.s64 	%rd11721, %rd11720, 1099511628211;
	shr.u64 	%rd11722, %rd11710, 24;
	and.b64  	%rd11723, %rd11722, 255;
	xor.b64  	%rd11724, %rd11723, %rd11721;
	mul.lo.s64 	%rd11725, %rd11724, 1099511628211;
	shr.u64 	%rd11726, %rd11710, 32;
	and.b64  	%rd11727, %rd11726, 255;
	xor.b64  	%rd11728, %rd11727, %rd11725;
	mul.lo.s64 	%rd11729, %rd11728, 1099511628211;
	shr.u64 	%rd11730, %rd11710, 40;
	and.b64  	%rd11731, %rd11730, 255;
	xor.b64  	%rd11732, %rd11731, %rd11729;
	mul.lo.s64 	%rd11733, %rd11732, 1099511628211;
	shr.u64 	%rd11734, %rd11710, 48;
	and.b64  	%rd11735, %rd11734, 255;
	xor.b64  	%rd11736, %rd11735, %rd11733;
	mul.lo.s64 	%rd11737, %rd11736, 1099511628211;
	shr.u64 	%rd11738, %rd11710, 56;
	xor.b64  	%rd11739, %rd11738, %rd11737;
	mul.lo.s64 	%rd55691, %rd11739, 1099511628211;
	add.s64 	%rd55692, %rd55692, 2;
	add.s64 	%rd55690, %rd55690, 2;
	setp.ne.s64 	%p349, %rd55690, %rd3804;
	@%p349 bra 	$L__BB8_2095;
$L__BB8_2096:
	@%p269 bra 	$L__BB8_2098;
	shl.b64 	%rd11740, %rd55692, 3;
	add.s64 	%rd11741, %rd57156, %rd11740;
	ld.u64 	%rd11742, [%rd11741];
	and.b64  	%rd11743, %rd11742, 255;
	xor.b64  	%rd11744, %rd11743, %rd55691;
	mul.lo.s64 	%rd11745, %rd11744, 1099511628211;
	shr.u64 	%rd11746, %rd11742, 8;
	and.b64  	%rd11747, %rd11746, 255;
	xor.b64  	%rd11748, %rd11747, %rd11745;
	mul.lo.s64 	%rd11749, %rd11748, 1099511628211;
	shr.u64 	%rd11750, %rd11742, 16;
	and.b64  	%rd11751, %rd11750, 255;
	xor.b64  	%rd11752, %rd11751, %rd11749;
	mul.lo.s64 	%rd11753, %rd11752, 1099511628211;
	shr.u64 	%rd11754, %rd11742, 24;
	and.b64  	%rd11755, %rd11754, 255;
	xor.b64  	%rd11756, %rd11755, %rd11753;
	mul.lo.s64 	%rd11757, %rd11756, 1099511628211;
	shr.u64 	%rd11758, %rd11742, 32;
	and.b64  	%rd11759, %rd11758, 255;
	xor.b64  	%rd11760, %rd11759, %rd11757;
	mul.lo.s64 	%rd11761, %rd11760, 1099511628211;
	shr.u64 	%rd11762, %rd11742, 40;
	and.b64  	%rd11763, %rd11762, 255;
	xor.b64  	%rd11764, %rd11763, %rd11761;
	mul.lo.s64 	%rd11765, %rd11764, 1099511628211;
	shr.u64 	%rd11766, %rd11742, 48;
	and.b64  	%rd11767, %rd11766, 255;
	xor.b64  	%rd11768, %rd11767, %rd11765;
	mul.lo.s64 	%rd11769, %rd11768, 1099511628211;
	shr.u64 	%rd11770, %rd11742, 56;
	xor.b64  	%rd11771, %rd11770, %rd11769;
	mul.lo.s64 	%rd55691, %rd11771, 1099511628211;
$L__BB8_2098:
	mov.b64 	%rd55698, -3750763034362895579;
	mov.b64 	%rd55699, 0;
	@%p267 bra 	$L__BB8_2101;
	and.b64  	%rd3816, %rd2, -2;
	mov.b64 	%rd55698, -3750763034362895579;
	mov.b64 	%rd55699, 0;
	mov.u64 	%rd55697, %rd55699;
$L__BB8_2100:
	shl.b64 	%rd11777, %rd55699, 3;
	add.s64 	%rd11778, %rd56762, %rd11777;
	ld.u64 	%rd11779, [%rd11778];
	and.b64  	%rd11780, %rd11779, 255;
	xor.b64  	%rd11781, %rd11780, %rd55698;
	mul.lo.s64 	%rd11782, %rd11781, 1099511628211;
	shr.u64 	%rd11783, %rd11779, 8;
	and.b64  	%rd11784, %rd11783, 255;
	xor.b64  	%rd11785, %rd11784, %rd11782;
	mul.lo.s64 	%rd11786, %rd11785, 1099511628211;
	shr.u64 	%rd11787, %rd11779, 16;
	and.b64  	%rd11788, %rd11787, 255;
	xor.b64  	%rd11789, %rd11788, %rd11786;
	mul.lo.s64 	%rd11790, %rd11789, 1099511628211;
	shr.u64 	%rd11791, %rd11779, 24;
	and.b64  	%rd11792, %rd11791, 255;
	xor.b64  	%rd11793, %rd11792, %rd11790;
	mul.lo.s64 	%rd11794, %rd11793, 1099511628211;
	shr.u64 	%rd11795, %rd11779, 32;
	and.b64  	%rd11796, %rd11795, 255;
	xor.b64  	%rd11797, %rd11796, %rd11794;
	mul.lo.s64 	%rd11798, %rd11797, 1099511628211;
	shr.u64 	%rd11799, %rd11779, 40;
	and.b64  	%rd11800, %rd11799, 255;
	xor.b64  	%rd11801, %rd11800, %rd11798;
	mul.lo.s64 	%rd11802, %rd11801, 1099511628211;
	shr.u64 	%rd11803, %rd11779, 48;
	and.b64  	%rd11804, %rd11803, 255;
	xor.b64  	%rd11805, %rd11804, %rd11802;
	mul.lo.s64 	%rd11806, %rd11805, 1099511628211;
	shr.u64 	%rd11807, %rd11779, 56;
	xor.b64  	%rd11808, %rd11807, %rd11806;
	mul.lo.s64 	%rd11809, %rd11808, 1099511628211;
	ld.u64 	%rd11810, [%rd11778+8];
	and.b64  	%rd11811, %rd11810, 255;
	xor.b64  	%rd11812, %rd11811, %rd11809;
	mul.lo.s64 	%rd11813, %rd11812, 1099511628211;
	shr.u64 	%rd11814, %rd11810, 8;
	and.b64  	%rd11815, %rd11814, 255;
	xor.b64  	%rd11816, %rd11815, %rd11813;
	mul.lo.s64 	%rd11817, %rd11816, 1099511628211;
	shr.u64 	%rd11818, %rd11810, 16;
	and.b64  	%rd11819, %rd11818, 255;
	xor.b64  	%rd11820, %rd11819, %rd11817;
	mul.lo.s64 	%rd11821, %rd11820, 1099511628211;
	shr.u64 	%rd11822, %rd11810, 24;
	and.b64  	%rd11823, %rd11822, 255;
	xor.b64  	%rd11824, %rd11823, %rd11821;
	mul.lo.s64 	%rd11825, %rd11824, 1099511628211;
	shr.u64 	%rd11826, %rd11810, 32;
	and.b64  	%rd11827, %rd11826, 255;
	xor.b64  	%rd11828, %rd11827, %rd11825;
	mul.lo.s64 	%rd11829, %rd11828, 1099511628211;
	shr.u64 	%rd11830, %rd11810, 40;
	and.b64  	%rd11831, %rd11830, 255;
	xor.b64  	%rd11832, %rd11831, %rd11829;
	mul.lo.s64 	%rd11833, %rd11832, 1099511628211;
	shr.u64 	%rd11834, %rd11810, 48;
	and.b64  	%rd11835, %rd11834, 255;
	xor.b64  	%rd11836, %rd11835, %rd11833;
	mul.lo.s64 	%rd11837, %rd11836, 1099511628211;
	shr.u64 	%rd11838, %rd11810, 56;
	xor.b64  	%rd11839, %rd11838, %rd11837;
	mul.lo.s64 	%rd55698, %rd11839, 1099511628211;
	add.s64 	%rd55699, %rd55699, 2;
	add.s64 	%rd55697, %rd55697, 2;
	setp.ne.s64 	%p352, %rd55697, %rd3816;
	@%p352 bra 	$L__BB8_2100;
$L__BB8_2101:
	@%p269 bra 	$L__BB8_2103;
	shl.b64 	%rd11840, %rd55699, 3;
	add.s64 	%rd11841, %rd56762, %rd11840;
	ld.u64 	%rd11842, [%rd11841];
	and.b64  	%rd11843, %rd11842, 255;
	xor.b64  	%rd11844, %rd11843, %rd55698;
	mul.lo.s64 	%rd11845, %rd11844, 1099511628211;
	shr.u64 	%rd11846, %rd11842, 8;
	and.b64  	%rd11847, %rd11846, 255;
	xor.b64  	%rd11848, %rd11847, %rd11845;
	mul.lo.s64 	%rd11849, %rd11848, 1099511628211;
	shr.u64 	%rd11850, %rd11842, 16;
	and.b64  	%rd11851, %rd11850, 255;
	xor.b64  	%rd11852, %rd11851, %rd11849;
	mul.lo.s64 	%rd11853, %rd11852, 1099511628211;
	shr.u64 	%rd11854, %rd11842, 24;
	and.b64  	%rd11855, %rd11854, 255;
	xor.b64  	%rd11856, %rd11855, %rd11853;
	mul.lo.s64 	%rd11857, %rd11856, 1099511628211;
	shr.u64 	%rd11858, %rd11842, 32;
	and.b64  	%rd11859, %rd11858, 255;
	xor.b64  	%rd11860, %rd11859, %rd11857;
	mul.lo.s64 	%rd11861, %rd11860, 1099511628211;
	shr.u64 	%rd11862, %rd11842, 40;
	and.b64  	%rd11863, %rd11862, 255;
	xor.b64  	%rd11864, %rd11863, %rd11861;
	mul.lo.s64 	%rd11865, %rd11864, 1099511628211;
	shr.u64 	%rd11866, %rd11842, 48;
	and.b64  	%rd11867, %rd11866, 255;
	xor.b64  	%rd11868, %rd11867, %rd11865;
	mul.lo.s64 	%rd11869, %rd11868, 1099511628211;
	shr.u64 	%rd11870, %rd11842, 56;
	xor.b64  	%rd11871, %rd11870, %rd11869;
	mul.lo.s64 	%rd55698, %rd11871, 1099511628211;
$L__BB8_2103:
	setp.eq.s64 	%p354, %rd55691, %rd55698;
	@%p354 bra 	$L__BB8_2128;
	setp.lt.u64 	%p355, %rd2958, 7;
	mov.b64 	%rd55706, 0;
	mov.u64 	%rd55714, %rd55706;
	@%p355 bra 	$L__BB8_2107;
	and.b64  	%rd3828, %rd2, -8;
	mov.b64 	%rd55706, 0;
	mov.u64 	%rd55704, %rd55706;
$L__BB8_2106:
	.pragma "nounroll";
	shl.b64 	%rd11875, %rd55706, 3;
	add.s64 	%rd11876, %rd57156, %rd11875;
	ld.u64 	%rd11877, [%rd11876];
	mad.lo.s64 	%rd11878, %rd11877, 2654435761, %rd55714;
	shl.b64 	%rd11879, %rd11878, 13;
	add.s64 	%rd11880, %rd11879, %rd11878;
	shr.u64 	%rd11881, %rd11880, 7;
	xor.b64  	%rd11882, %rd11881, %rd11880;
	shl.b64 	%rd11883, %rd11882, 3;
	add.s64 	%rd11884, %rd11883, %rd11882;
	shr.u64 	%rd11885, %rd11884, 17;
	xor.b64  	%rd11886, %rd11885, %rd11884;
	shl.b64 	%rd11887, %rd11886, 5;
	add.s64 	%rd11888, %rd11887, %rd11886;
	ld.u64 	%rd11889, [%rd11876+8];
	mad.lo.s64 	%rd11890, %rd11889, 2654435761, %rd11888;
	shl.b64 	%rd11891, %rd11890, 13;
	add.s64 	%rd11892, %rd11891, %rd11890;
	shr.u64 	%rd11893, %rd11892, 7;
	xor.b64  	%rd11894, %rd11893, %rd11892;
	shl.b64 	%rd11895, %rd11894, 3;
	add.s64 	%rd11896, %rd11895, %rd11894;
	shr.u64 	%rd11897, %rd11896, 17;
	xor.b64  	%rd11898, %rd11897, %rd11896;
	shl.b64 	%rd11899, %rd11898, 5;
	add.s64 	%rd11900, %rd11899, %rd11898;
	ld.u64 	%rd11901, [%rd11876+16];
	mad.lo.s64 	%rd11902, %rd11901, 2654435761, %rd11900;
	shl.b64 	%rd11903, %rd11902, 13;
	add.s64 	%rd11904, %rd11903, %rd11902;
	shr.u64 	%rd11905, %rd11904, 7;
	xor.b64  	%rd11906, %rd11905, %rd11904;
	shl.b64 	%rd11907, %rd11906, 3;
	add.s64 	%rd11908, %rd11907, %rd11906;
	shr.u64 	%rd11909, %rd11908, 17;
	xor.b64  	%rd11910, %rd11909, %rd11908;
	shl.b64 	%rd11911, %rd11910, 5;
	add.s64 	%rd11912, %rd11911, %rd11910;
	ld.u64 	%rd11913, [%rd11876+24];
	mad.lo.s64 	%rd11914, %rd11913, 2654435761, %rd11912;
	shl.b64 	%rd11915, %rd11914, 13;
	add.s64 	%rd11916, %rd11915, %rd11914;
	shr.u64 	%rd11917, %rd11916, 7;
	xor.b64  	%rd11918, %rd11917, %rd11916;
	shl.b64 	%rd11919, %rd11918, 3;
	add.s64 	%rd11920, %rd11919, %rd11918;
	shr.u64 	%rd11921, %rd11920, 17;
	xor.b64  	%rd11922, %rd11921, %rd11920;
	shl.b64 	%rd11923, %rd11922, 5;
	add.s64 	%rd11924, %rd11923, %rd11922;
	ld.u64 	%rd11925, [%rd11876+32];
	mad.lo.s64 	%rd11926, %rd11925, 2654435761, %rd11924;
	shl.b64 	%rd11927, %rd11926, 13;
	add.s64 	%rd11928, %rd11927, %rd11926;
	shr.u64 	%rd11929, %rd11928, 7;
	xor.b64  	%rd11930, %rd11929, %rd11928;
	shl.b64 	%rd11931, %rd11930, 3;
	add.s64 	%rd11932, %rd11931, %rd11930;
	shr.u64 	%rd11933, %rd11932, 17;
	xor.b64  	%rd11934, %rd11933, %rd11932;
	shl.b64 	%rd11935, %rd11934, 5;
	add.s64 	%rd11936, %rd11935, %rd11934;
	ld.u64 	%rd11937, [%rd11876+40];
	mad.lo.s64 	%rd11938, %rd11937, 2654435761, %rd11936;
	shl.b64 	%rd11939, %rd11938, 13;
	add.s64 	%rd11940, %rd11939, %rd11938;
	shr.u64 	%rd11941, %rd11940, 7;
	xor.b64  	%rd11942, %rd11941, %rd11940;
	shl.b64 	%rd11943, %rd11942, 3;
	add.s64 	%rd11944, %rd11943, %rd11942;
	shr.u64 	%rd11945, %rd11944, 17;
	xor.b64  	%rd11946, %rd11945, %rd11944;
	shl.b64 	%rd11947, %rd11946, 5;
	add.s64 	%rd11948, %rd11947, %rd11946;
	ld.u64 	%rd11949, [%rd11876+48];
	mad.lo.s64 	%rd11950, %rd11949, 2654435761, %rd11948;
	shl.b64 	%rd11951, %rd11950, 13;
	add.s64 	%rd11952, %rd11951, %rd11950;
	shr.u64 	%rd11953, %rd11952, 7;
	xor.b64  	%rd11954, %rd11953, %rd11952;
	shl.b64 	%rd11955, %rd11954, 3;
	add.s64 	%rd11956, %rd11955, %rd11954;
	shr.u64 	%rd11957, %rd11956, 17;
	xor.b64  	%rd11958, %rd11957, %rd11956;
	shl.b64 	%rd11959, %rd11958, 5;
	add.s64 	%rd11960, %rd11959, %rd11958;
	ld.u64 	%rd11961, [%rd11876+56];
	mad.lo.s64 	%rd11962, %rd11961, 2654435761, %rd11960;
	shl.b64 	%rd11963, %rd11962, 13;
	add.s64 	%rd11964, %rd11963, %rd11962;
	shr.u64 	%rd11965, %rd11964, 7;
	xor.b64  	%rd11966, %rd11965, %rd11964;
	shl.b64 	%rd11967, %rd11966, 3;
	add.s64 	%rd11968, %rd11967, %rd11966;
	shr.u64 	%rd11969, %rd11968, 17;
	xor.b64  	%rd11970, %rd11969, %rd11968;
	shl.b64 	%rd11971, %rd11970, 5;
	add.s64 	%rd55714, %rd11971, %rd11970;
	add.s64 	%rd55706, %rd55706, 8;
	add.s64 	%rd55704, %rd55704, 8;
	setp.ne.s64 	%p356, %rd55704, %rd3828;
	@%p356 bra 	$L__BB8_2106;
$L__BB8_2107:
	setp.eq.s64 	%p357, %rd2959, 0;
	@%p357 bra 	$L__BB8_2115;
	setp.lt.u64 	%p358, %rd2960, 3;
	@%p358 bra 	$L__BB8_2110;
	shl.b64 	%rd11973, %rd55706, 3;
	add.s64 	%rd11974, %rd57156, %rd11973;
	ld.u64 	%rd11975, [%rd11974];
	mad.lo.s64 	%rd11976, %rd11975, 2654435761, %rd55714;
	shl.b64 	%rd11977, %rd11976, 13;
	add.s64 	%rd11978, %rd11977, %rd11976;
	shr.u64 	%rd11979, %rd11978, 7;
	xor.b64  	%rd11980, %rd11979, %rd11978;
	shl.b64 	%rd11981, %rd11980, 3;
	add.s64 	%rd11982, %rd11981, %rd11980;
	shr.u64 	%rd11983, %rd11982, 17;
	xor.b64  	%rd11984, %rd11983, %rd11982;
	shl.b64 	%rd11985, %rd11984, 5;
	add.s64 	%rd11986, %rd11985, %rd11984;
	ld.u64 	%rd11987, [%rd11974+8];
	mad.lo.s64 	%rd11988, %rd11987, 2654435761, %rd11986;
	shl.b64 	%rd11989, %rd11988, 13;
	add.s64 	%rd11990, %rd11989, %rd11988;
	shr.u64 	%rd11991, %rd11990, 7;
	xor.b64  	%rd11992, %rd11991, %rd11990;
	shl.b64 	%rd11993, %rd11992, 3;
	add.s64 	%rd11994, %rd11993, %rd11992;
	shr.u64 	%rd11995, %rd11994, 17;
	xor.b64  	%rd11996, %rd11995, %rd11994;
	shl.b64 	%rd11997, %rd11996, 5;
	add.s64 	%rd11998, %rd11997, %rd11996;
	ld.u64 	%rd11999, [%rd11974+16];
	mad.lo.s64 	%rd12000, %rd11999, 2654435761, %rd11998;
	shl.b64 	%rd12001, %rd12000, 13;
	add.s64 	%rd12002, %rd12001, %rd12000;
	shr.u64 	%rd12003, %rd12002, 7;
	xor.b64  	%rd12004, %rd12003, %rd12002;
	shl.b64 	%rd12005, %rd12004, 3;
	add.s64 	%rd12006, %rd12005, %rd12004;
	shr.u64 	%rd12007, %rd12006, 17;
	xor.b64  	%rd12008, %rd12007, %rd12006;
	shl.b64 	%rd12009, %rd12008, 5;
	add.s64 	%rd12010, %rd12009, %rd12008;
	ld.u64 	%rd12011, [%rd11974+24];
	mad.lo.s64 	%rd12012, %rd12011, 2654435761, %rd12010;
	shl.b64 	%rd12013, %rd12012, 13;
	add.s64 	%rd12014, %rd12013, %rd12012;
	shr.u64 	%rd12015, %rd12014, 7;
	xor.b64  	%rd12016, %rd12015, %rd12014;
	shl.b64 	%rd12017, %rd12016, 3;
	add.s64 	%rd12018, %rd12017, %rd12016;
	shr.u64 	%rd12019, %rd12018, 17;
	xor.b64  	%rd12020, %rd12019, %rd12018;
	shl.b64 	%rd12021, %rd12020, 5;
	add.s64 	%rd55714, %rd12021, %rd12020;
	add.s64 	%rd55706, %rd55706, 4;
$L__BB8_2110:
	setp.eq.s64 	%p359, %rd2961, 0;
	@%p359 bra 	$L__BB8_2115;
	setp.eq.s64 	%p360, %rd2962, 0;
	@%p360 bra 	$L__BB8_2113;
	shl.b64 	%rd12023, %rd55706, 3;
	add.s64 	%rd12024, %rd57156, %rd12023;
	ld.u64 	%rd12025, [%rd12024];
	mad.lo.s64 	%rd12026, %rd12025, 2654435761, %rd55714;
	shl.b64 	%rd12027, %rd12026, 13;
	add.s64 	%rd12028, %rd12027, %rd12026;
	shr.u64 	%rd12029, %rd12028, 7;
	xor.b64  	%rd12030, %rd12029, %rd12028;
	shl.b64 	%rd12031, %rd12030, 3;
	add.s64 	%rd12032, %rd12031, %rd12030;
	shr.u64 	%rd12033, %rd12032, 17;
	xor.b64  	%rd12034, %rd12033, %rd12032;
	shl.b64 	%rd12035, %rd12034, 5;
	add.s64 	%rd12036, %rd12035, %rd12034;
	ld.u64 	%rd12037, [%rd12024+8];
	mad.lo.s64 	%rd12038, %rd12037, 2654435761, %rd12036;
	shl.b64 	%rd12039, %rd12038, 13;
	add.s64 	%rd12040, %rd12039, %rd12038;
	shr.u64 	%rd12041, %rd12040, 7;
	xor.b64  	%rd12042, %rd12041, %rd12040;
	shl.b64 	%rd12043, %rd12042, 3;
	add.s64 	%rd12044, %rd12043, %rd12042;
	shr.u64 	%rd12045, %rd12044, 17;
	xor.b64  	%rd12046, %rd12045, %rd12044;
	shl.b64 	%rd12047, %rd12046, 5;
	add.s64 	%rd55714, %rd12047, %rd12046;
	add.s64 	%rd55706, %rd55706, 2;
$L__BB8_2113:
	@%p269 bra 	$L__BB8_2115;
	shl.b64 	%rd12048, %rd55706, 3;
	add.s64 	%rd12049, %rd57156, %rd12048;
	ld.u64 	%rd12050, [%rd12049];
	mad.lo.s64 	%rd12051, %rd12050, 2654435761, %rd55714;
	shl.b64 	%rd12052, %rd12051, 13;
	add.s64 	%rd12053, %rd12052, %rd12051;
	shr.u64 	%rd12054, %rd12053, 7;
	xor.b64  	%rd12055, %rd12054, %rd12053;
	shl.b64 	%rd12056, %rd12055, 3;
	add.s64 	%rd12057, %rd12056, %rd12055;
	shr.u64 	%rd12058, %rd12057, 17;
	xor.b64  	%rd12059, %rd12058, %rd12057;
	shl.b64 	%rd12060, %rd12059, 5;
	add.s64 	%rd55714, %rd12060, %rd12059;
$L__BB8_2115:
	mov.b64 	%rd55719, 0;
	mov.u64 	%rd55727, %rd55719;
	@%p355 bra 	$L__BB8_2118;
	and.b64  	%rd3850, %rd2, -8;
	mov.b64 	%rd55719, 0;
	mov.u64 	%rd55717, %rd55719;
$L__BB8_2117:
	.pragma "nounroll";
	shl.b64 	%rd12064, %rd55719, 3;
	add.s64 	%rd12065, %rd56762, %rd12064;
	ld.u64 	%rd12066, [%rd12065];
	mad.lo.s64 	%rd12067, %rd12066, 2654435761, %rd55727;
	shl.b64 	%rd12068, %rd12067, 13;
	add.s64 	%rd12069, %rd12068, %rd12067;
	shr.u64 	%rd12070, %rd12069, 7;
	xor.b64  	%rd12071, %rd12070, %rd12069;
	shl.b64 	%rd12072, %rd12071, 3;
	add.s64 	%rd12073, %rd12072, %rd12071;
	shr.u64 	%rd12074, %rd12073, 17;
	xor.b64  	%rd12075, %rd12074, %rd12073;
	shl.b64 	%rd12076, %rd12075, 5;
	add.s64 	%rd12077, %rd12076, %rd12075;
	ld.u64 	%rd12078, [%rd12065+8];
	mad.lo.s64 	%rd12079, %rd12078, 2654435761, %rd12077;
	shl.b64 	%rd12080, %rd12079, 13;
	add.s64 	%rd12081, %rd12080, %rd12079;
	shr.u64 	%rd12082, %rd12081, 7;
	xor.b64  	%rd12083, %rd12082, %rd12081;
	shl.b64 	%rd12084, %rd12083, 3;
	add.s64 	%rd12085, %rd12084, %rd12083;
	shr.u64 	%rd12086, %rd12085, 17;
	xor.b64  	%rd12087, %rd12086, %rd12085;
	shl.b64 	%rd12088, %rd12087, 5;
	add.s64 	%rd12089, %rd12088, %rd12087;
	ld.u64 	%rd12090, [%rd12065+16];
	mad.lo.s64 	%rd12091, %rd12090, 2654435761, %rd12089;
	shl.b64 	%rd12092, %rd12091, 13;
	add.s64 	%rd12093, %rd12092, %rd12091;
	shr.u64 	%rd12094, %rd12093, 7;
	xor.b64  	%rd12095, %rd12094, %rd12093;
	shl.b64 	%rd12096, %rd12095, 3;
	add.s64 	%rd12097, %rd12096, %rd12095;
	shr.u64 	%rd12098, %rd12097, 17;
	xor.b64  	%rd12099, %rd12098, %rd12097;
	shl.b64 	%rd12100, %rd12099, 5;
	add.s64 	%rd12101, %rd12100, %rd12099;
	ld.u64 	%rd12102, [%rd12065+24];
	mad.lo.s64 	%rd12103, %rd12102, 2654435761, %rd12101;
	shl.b64 	%rd12104, %rd12103, 13;
	add.s64 	%rd12105, %rd12104, %rd12103;
	shr.u64 	%rd12106, %rd12105, 7;
	xor.b64  	%rd12107, %rd12106, %rd12105;
	shl.b64 	%rd12108, %rd12107, 3;
	add.s64 	%rd12109, %rd12108, %rd12107;
	shr.u64 	%rd12110, %rd12109, 17;
	xor.b64  	%rd12111, %rd12110, %rd12109;
	shl.b64 	%rd12112, %rd12111, 5;
	add.s64 	%rd12113, %rd12112, %rd12111;
	ld.u64 	%rd12114, [%rd12065+32];
	mad.lo.s64 	%rd12115, %rd12114, 2654435761, %rd12113;
	shl.b64 	%rd12116, %rd12115, 13;
	add.s64 	%rd12117, %rd12116, %rd12115;
	shr.u64 	%rd12118, %rd12117, 7;
	xor.b64  	%rd12119, %rd12118, %rd12117;
	shl.b64 	%rd12120, %rd12119, 3;
	add.s64 	%rd12121, %rd12120, %rd12119;
	shr.u64 	%rd12122, %rd12121, 17;
	xor.b64  	%rd12123, %rd12122, %rd12121;
	shl.b64 	%rd12124, %rd12123, 5;
	add.s64 	%rd12125, %rd12124, %rd12123;
	ld.u64 	%rd12126, [%rd12065+40];
	mad.lo.s64 	%rd12127, %rd12126, 2654435761, %rd12125;
	shl.b64 	%rd12128, %rd12127, 13;
	add.s64 	%rd12129, %rd12128, %rd12127;
	shr.u64 	%rd12130, %rd12129, 7;
	xor.b64  	%rd12131, %rd12130, %rd12129;
	shl.b64 	%rd12132, %rd12131, 3;
	add.s64 	%rd12133, %rd12132, %rd12131;
	shr.u64 	%rd12134, %rd12133, 17;
	xor.b64  	%rd12135, %rd12134, %rd12133;
	shl.b64 	%rd12136, %rd12135, 5;
	add.s64 	%rd12137, %rd12136, %rd12135;
	ld.u64 	%rd12138, [%rd12065+48];
	mad.lo.s64 	%rd12139, %rd12138, 2654435761, %rd12137;
	shl.b64 	%rd12140, %rd12139, 13;
	add.s64 	%rd12141, %rd12140, %rd12139;
	shr.u64 	%rd12142, %rd12141, 7;
	xor.b64  	%rd12143, %rd12142, %rd12141;
	shl.b64 	%rd12144, %rd12143, 3;
	add.s64 	%rd12145, %rd12144, %rd12143;
	shr.u64 	%rd12146, %rd12145, 17;
	xor.b64  	%rd12147, %rd12146, %rd12145;
	shl.b64 	%rd12148, %rd12147, 5;
	add.s64 	%rd12149, %rd12148, %rd12147;
	ld.u64 	%rd12150, [%rd12065+56];
	mad.lo.s64 	%rd12151, %rd12150, 2654435761, %rd12149;
	shl.b64 	%rd12152, %rd12151, 13;
	add.s64 	%rd12153, %rd12152, %rd12151;
	shr.u64 	%rd12154, %rd12153, 7;
	xor.b64  	%rd12155, %rd12154, %rd12153;
	shl.b64 	%rd12156, %rd12155, 3;
	add.s64 	%rd12157, %rd12156, %rd12155;
	shr.u64 	%rd12158, %rd12157, 17;
	xor.b64  	%rd12159, %rd12158, %rd12157;
	shl.b64 	%rd12160, %rd12159, 5;
	add.s64 	%rd55727, %rd12160, %rd12159;
	add.s64 	%rd55719, %rd55719, 8;
	add.s64 	%rd55717, %rd55717, 8;
	setp.ne.s64 	%p363, %rd55717, %rd3850;
	@%p363 bra 	$L__BB8_2117;
$L__BB8_2118:
	@%p357 bra 	$L__BB8_2126;
	setp.lt.u64 	%p365, %rd2960, 3;
	@%p365 bra 	$L__BB8_2121;
	shl.b64 	%rd12162, %rd55719, 3;
	add.s64 	%rd12163, %rd56762, %rd12162;
	ld.u64 	%rd12164, [%rd12163];
	mad.lo.s64 	%rd12165, %rd12164, 2654435761, %rd55727;
	shl.b64 	%rd12166, %rd12165, 13;
	add.s64 	%rd12167, %rd12166, %rd12165;
	shr.u64 	%rd12168, %rd12167, 7;
	xor.b64  	%rd12169, %rd12168, %rd12167;
	shl.b64 	%rd12170, %rd12169, 3;
	add.s64 	%rd12171, %rd12170, %rd12169;
	shr.u64 	%rd12172, %rd12171, 17;
	xor.b64  	%rd12173, %rd12172, %rd12171;
	shl.b64 	%rd12174, %rd12173, 5;
	add.s64 	%rd12175, %rd12174, %rd12173;
	ld.u64 	%rd12176, [%rd12163+8];
	mad.lo.s64 	%rd12177, %rd12176, 2654435761, %rd12175;
	shl.b64 	%rd12178, %rd12177, 13;
	add.s64 	%rd12179, %rd12178, %rd12177;
	shr.u64 	%rd12180, %rd12179, 7;
	xor.b64  	%rd12181, %rd12180, %rd12179;
	shl.b64 	%rd12182, %rd12181, 3;
	add.s64 	%rd12183, %rd12182, %rd12181;
	shr.u64 	%rd12184, %rd12183, 17;
	xor.b64  	%rd12185, %rd12184, %rd12183;
	shl.b64 	%rd12186, %rd12185, 5;
	add.s64 	%rd12187, %rd12186, %rd12185;
	ld.u64 	%rd12188, [%rd12163+16];
	mad.lo.s64 	%rd12189, %rd12188, 2654435761, %rd12187;
	shl.b64 	%rd12190, %rd12189, 13;
	add.s64 	%rd12191, %rd12190, %rd12189;
	shr.u64 	%rd12192, %rd12191, 7;
	xor.b64  	%rd12193, %rd12192, %rd12191;
	shl.b64 	%rd12194, %rd12193, 3;
	add.s64 	%rd12195, %rd12194, %rd12193;
	shr.u64 	%rd12196, %rd12195, 17;
	xor.b64  	%rd12197, %rd12196, %rd12195;
	shl.b64 	%rd12198, %rd12197, 5;
	add.s64 	%rd12199, %rd12198, %rd12197;
	ld.u64 	%rd12200, [%rd12163+24];
	mad.lo.s64 	%rd12201, %rd12200, 2654435761, %rd12199;
	shl.b64 	%rd12202, %rd12201, 13;
	add.s64 	%rd12203, %rd12202, %rd12201;
	shr.u64 	%rd12204, %rd12203, 7;
	xor.b64  	%rd12205, %rd12204, %rd12203;
	shl.b64 	%rd12206, %rd12205, 3;
	add.s64 	%rd12207, %rd12206, %rd12205;
	shr.u64 	%rd12208, %rd12207, 17;
	xor.b64  	%rd12209, %rd12208, %rd12207;
	shl.b64 	%rd12210, %rd12209, 5;
	add.s64 	%rd55727, %rd12210, %rd12209;
	add.s64 	%rd55719, %rd55719, 4;
$L__BB8_2121:
	setp.eq.s64 	%p366, %rd2961, 0;
	@%p366 bra 	$L__BB8_2126;
	setp.eq.s64 	%p367, %rd2962, 0;
	@%p367 bra 	$L__BB8_2124;
	shl.b64 	%rd12212, %rd55719, 3;
	add.s64 	%rd12213, %rd56762, %rd12212;
	ld.u64 	%rd12214, [%rd12213];
	mad.lo.s64 	%rd12215, %rd12214, 2654435761, %rd55727;
	shl.b64 	%rd12216, %rd12215, 13;
	add.s64 	%rd12217, %rd12216, %rd12215;
	shr.u64 	%rd12218, %rd12217, 7;
	xor.b64  	%rd12219, %rd12218, %rd12217;
	shl.b64 	%rd12220, %rd12219, 3;
	add.s64 	%rd12221, %rd12220, %rd12219;
	shr.u64 	%rd12222, %rd12221, 17;
	xor.b64  	%rd12223, %rd12222, %rd12221;
	shl.b64 	%rd12224, %rd12223, 5;
	add.s64 	%rd12225, %rd12224, %rd12223;
	ld.u64 	%rd12226, [%rd12213+8];
	mad.lo.s64 	%rd12227, %rd12226, 2654435761, %rd12225;
	shl.b64 	%rd12228, %rd12227, 13;
	add.s64 	%rd12229, %rd12228, %rd12227;
	shr.u64 	%rd12230, %rd12229, 7;
	xor.b64  	%rd12231, %rd12230, %rd12229;
	shl.b64 	%rd12232, %rd12231, 3;
	add.s64 	%rd12233, %rd12232, %rd12231;
	shr.u64 	%rd12234, %rd12233, 17;
	xor.b64  	%rd12235, %rd12234, %rd12233;
	shl.b64 	%rd12236, %rd12235, 5;
	add.s64 	%rd55727, %rd12236, %rd12235;
	add.s64 	%rd55719, %rd55719, 2;
$L__BB8_2124:
	@%p269 bra 	$L__BB8_2126;
	shl.b64 	%rd12237, %rd55719, 3;
	add.s64 	%rd12238, %rd56762, %rd12237;
	ld.u64 	%rd12239, [%rd12238];
	mad.lo.s64 	%rd12240, %rd12239, 2654435761, %rd55727;
	shl.b64 	%rd12241, %rd12240, 13;
	add.s64 	%rd12242, %rd12241, %rd12240;
	shr.u64 	%rd12243, %rd12242, 7;
	xor.b64  	%rd12244, %rd12243, %rd12242;
	shl.b64 	%rd12245, %rd12244, 3;
	add.s64 	%rd12246, %rd12245, %rd12244;
	shr.u64 	%rd12247, %rd12246, 17;
	xor.b64  	%rd12248, %rd12247, %rd12246;
	shl.b64 	%rd12249, %rd12248, 5;
	add.s64 	%rd55727, %rd12249, %rd12248;
$L__BB8_2126:
	setp.lt.u64 	%p369, %rd55714, %rd55727;
	mov.u64 	%rd55729, %rd57156;
	@%p369 bra 	$L__BB8_2127;
	bra.uni 	$L__BB8_2132;
$L__BB8_2127:
	mov.u64 	%rd55729, %rd56762;
	mov.u64 	%rd56762, %rd57156;
	bra.uni 	$L__BB8_2132;
$L__BB8_2128:
	setp.eq.s32 	%p370, %r1, 0;
	mov.u64 	%rd55729, %rd57156;
	@%p370 bra 	$L__BB8_2132;
	mov.b64 	%rd55728, 0;
$L__BB8_2130:
	shl.b64 	%rd12251, %rd55728, 3;
	add.s64 	%rd12252, %rd57156, %rd12251;
	ld.u64 	%rd3873, [%rd12252];
	add.s64 	%rd12253, %rd56762, %rd12251;
	ld.u64 	%rd3874, [%rd12253];
	setp.lt.u64 	%p371, %rd3873, %rd3874;
	@%p371 bra 	$L__BB8_2127;
	setp.le.u64 	%p372, %rd3873, %rd3874;
	add.s64 	%rd55728, %rd55728, 1;
	setp.lt.u64 	%p373, %rd55728, %rd2957;
	and.pred  	%p374, %p372, %p373;
	mov.u64 	%rd55729, %rd57156;
	@%p374 bra 	$L__BB8_2130;
$L__BB8_2132:
	mov.b64 	%rd55734, -3750763034362895579;
	mov.b64 	%rd55735, 0;
	@%p267 bra 	$L__BB8_2135;
	and.b64  	%rd3878, %rd2, -2;
	mov.b64 	%rd55734, -3750763034362895579;
	mov.b64 	%rd55735, 0;
	mov.u64 	%rd55733, %rd55735;
$L__BB8_2134:
	shl.b64 	%rd12260, %rd55735, 3;
	add.s64 	%rd12261, %rd56766, %rd12260;
	ld.u64 	%rd12262, [%rd12261];
	and.b64  	%rd12263, %rd12262, 255;
	xor.b64  	%rd12264, %rd12263, %rd55734;
	mul.lo.s64 	%rd12265, %rd12264, 1099511628211;
	shr.u64 	%rd12266, %rd12262, 8;
	and.b64  	%rd12267, %rd12266, 255;
	xor.b64  	%rd12268, %rd12267, %rd12265;
	mul.lo.s64 	%rd12269, %rd12268, 1099511628211;
	shr.u64 	%rd12270, %rd12262, 16;
	and.b64  	%rd12271, %rd12270, 255;
	xor.b64  	%rd12272, %rd12271, %rd12269;
	mul.lo.s64 	%rd12273, %rd12272, 1099511628211;
	shr.u64 	%rd12274, %rd12262, 24;
	and.b64  	%rd12275, %rd12274, 255;
	xor.b64  	%rd12276, %rd12275, %rd12273;
	mul.lo.s64 	%rd12277, %rd12276, 1099511628211;
	shr.u64 	%rd12278, %rd12262, 32;
	and.b64  	%rd12279, %rd12278, 255;
	xor.b64  	%rd12280, %rd12279, %rd12277;
	mul.lo.s64 	%rd12281, %rd12280, 1099511628211;
	shr.u64 	%rd12282, %rd12262, 40;
	and.b64  	%rd12283, %rd12282, 255;
	xor.b64  	%rd12284, %rd12283, %rd12281;
	mul.lo.s64 	%rd12285, %rd12284, 1099511628211;
	shr.u64 	%rd12286, %rd12262, 48;
	and.b64  	%rd12287, %rd12286, 255;
	xor.b64  	%rd12288, %rd12287, %rd12285;
	mul.lo.s64 	%rd12289, %rd12288, 1099511628211;
	shr.u64 	%rd12290, %rd12262, 56;
	xor.b64  	%rd12291, %rd12290, %rd12289;
	mul.lo.s64 	%rd12292, %rd12291, 1099511628211;
	ld.u64 	%rd12293, [%rd12261+8];
	and.b64  	%rd12294, %rd12293, 255;
	xor.b64  	%rd12295, %rd12294, %rd12292;
	mul.lo.s64 	%rd12296, %rd12295, 1099511628211;
	shr.u64 	%rd12297, %rd12293, 8;
	and.b64  	%rd12298, %rd12297, 255;
	xor.b64  	%rd12299, %rd12298, %rd12296;
	mul.lo.s64 	%rd12300, %rd12299, 1099511628211;
	shr.u64 	%rd12301, %rd12293, 16;
	and.b64  	%rd12302, %rd12301, 255;
	xor.b64  	%rd12303, %rd12302, %rd12300;
	mul.lo.s64 	%rd12304, %rd12303, 1099511628211;
	shr.u64 	%rd12305, %rd12293, 24;
	and.b64  	%rd12306, %rd12305, 255;
	xor.b64  	%rd12307, %rd12306, %rd12304;
	mul.lo.s64 	%rd12308, %rd12307, 1099511628211;
	shr.u64 	%rd12309, %rd12293, 32;
	and.b64  	%rd12310, %rd12309, 255;
	xor.b64  	%rd12311, %rd12310, %rd12308;
	mul.lo.s64 	%rd12312, %rd12311, 1099511628211;
	shr.u64 	%rd12313, %rd12293, 40;
	and.b64  	%rd12314, %rd12313, 255;
	xor.b64  	%rd12315, %rd12314, %rd12312;
	mul.lo.s64 	%rd12316, %rd12315, 1099511628211;
	shr.u64 	%rd12317, %rd12293, 48;
	and.b64  	%rd12318, %rd12317, 255;
	xor.b64  	%rd12319, %rd12318, %rd12316;
	mul.lo.s64 	%rd12320, %rd12319, 1099511628211;
	shr.u64 	%rd12321, %rd12293, 56;
	xor.b64  	%rd12322, %rd12321, %rd12320;
	mul.lo.s64 	%rd55734, %rd12322, 1099511628211;
	add.s64 	%rd55735, %rd55735, 2;
	add.s64 	%rd55733, %rd55733, 2;
	setp.ne.s64 	%p376, %rd55733, %rd3878;
	@%p376 bra 	$L__BB8_2134;
$L__BB8_2135:
	@%p269 bra 	$L__BB8_2137;
	shl.b64 	%rd12323, %rd55735, 3;
	add.s64 	%rd12324, %rd56766, %rd12323;
	ld.u64 	%rd12325, [%rd12324];
	and.b64  	%rd12326, %rd12325, 255;
	xor.b64  	%rd12327, %rd12326, %rd55734;
	mul.lo.s64 	%rd12328, %rd12327, 1099511628211;
	shr.u64 	%rd12329, %rd12325, 8;
	and.b64  	%rd12330, %rd12329, 255;
	xor.b64  	%rd12331, %rd12330, %rd12328;
	mul.lo.s64 	%rd12332, %rd12331, 1099511628211;
	shr.u64 	%rd12333, %rd12325, 16;
	and.b64  	%rd12334, %rd12333, 255;
	xor.b64  	%rd12335, %rd12334, %rd12332;
	mul.lo.s64 	%rd12336, %rd12335, 1099511628211;
	shr.u64 	%rd12337, %rd12325, 24;
	and.b64  	%rd12338, %rd12337, 255;
	xor.b64  	%rd12339, %rd12338, %rd12336;
	mul.lo.s64 	%rd12340, %rd12339, 1099511628211;
	shr.u64 	%rd12341, %rd12325, 32;
	and.b64  	%rd12342, %rd12341, 255;
	xor.b64  	%rd12343, %rd12342, %rd12340;
	mul.lo.s64 	%rd12344, %rd12343, 1099511628211;
	shr.u64 	%rd12345, %rd12325, 40;
	and.b64  	%rd12346, %rd12345, 255;
	xor.b64  	%rd12347, %rd12346, %rd12344;
	mul.lo.s64 	%rd12348, %rd12347, 1099511628211;
	shr.u64 	%rd12349, %rd12325, 48;
	and.b64  	%rd12350, %rd12349, 255;
	xor.b64  	%rd12351, %rd12350, %rd12348;
	mul.lo.s64 	%rd12352, %rd12351, 1099511628211;
	shr.u64 	%rd12353, %rd12325, 56;
	xor.b64  	%rd12354, %rd12353, %rd12352;
	mul.lo.s64 	%rd55734, %rd12354, 1099511628211;
$L__BB8_2137:
	mov.b64 	%rd55741, -3750763034362895579;
	mov.b64 	%rd55742, 0;
	@%p267 bra 	$L__BB8_2140;
	and.b64  	%rd3890, %rd2, -2;
	mov.b64 	%rd55741, -3750763034362895579;
	mov.b64 	%rd55742, 0;
	mov.u64 	%rd55740, %rd55742;
$L__BB8_2139:
	shl.b64 	%rd12360, %rd55742, 3;
	add.s64 	%rd12361, %rd55600, %rd12360;
	ld.u64 	%rd12362, [%rd12361];
	and.b64  	%rd12363, %rd12362, 255;
	xor.b64  	%rd12364, %rd12363, %rd55741;
	mul.lo.s64 	%rd12365, %rd12364, 1099511628211;
	shr.u64 	%rd12366, %rd12362, 8;
	and.b64  	%rd12367, %rd12366, 255;
	xor.b64  	%rd12368, %rd12367, %rd12365;
	mul.lo.s64 	%rd12369, %rd12368, 1099511628211;
	shr.u64 	%rd12370, %rd12362, 16;
	and.b64  	%rd12371, %rd12370, 255;
	xor.b64  	%rd12372, %rd12371, %rd12369;
	mul.lo.s64 	%rd12373, %rd12372, 1099511628211;
	shr.u64 	%rd12374, %rd12362, 24;
	and.b64  	%rd12375, %rd12374, 255;
	xor.b64  	%rd12376, %rd12375, %rd12373;
	mul.lo.s64 	%rd12377, %rd12376, 1099511628211;
	shr.u64 	%rd12378, %rd12362, 32;
	and.b64  	%rd12379, %rd12378, 255;
	xor.b64  	%rd12380, %rd12379, %rd12377;
	mul.lo.s64 	%rd12381, %rd12380, 1099511628211;
	shr.u64 	%rd12382, %rd12362, 40;
	and.b64  	%rd12383, %rd12382, 255;
	xor.b64  	%rd12384, %rd12383, %rd12381;
	mul.lo.s64 	%rd12385, %rd12384, 1099511628211;
	shr.u64 	%rd12386, %rd12362, 48;
	and.b64  	%rd12387, %rd12386, 255;
	xor.b64  	%rd12388, %rd12387, %rd12385;
	mul.lo.s64 	%rd12389, %rd12388, 1099511628211;
	shr.u64 	%rd12390, %rd12362, 56;
	xor.b64  	%rd12391, %rd12390, %rd12389;
	mul.lo.s64 	%rd12392, %rd12391, 1099511628211;
	ld.u64 	%rd12393, [%rd12361+8];
	and.b64  	%rd12394, %rd12393, 255;
	xor.b64  	%rd12395, %rd12394, %rd12392;
	mul.lo.s64 	%rd12396, %rd12395, 1099511628211;
	shr.u64 	%rd12397, %rd12393, 8;
	and.b64  	%rd12398, %rd12397, 255;
	xor.b64  	%rd12399, %rd12398, %rd12396;
	mul.lo.s64 	%rd12400, %rd12399, 1099511628211;
	shr.u64 	%rd12401, %rd12393, 16;
	and.b64  	%rd12402, %rd12401, 255;
	xor.b64  	%rd12403, %rd12402, %rd12400;
	mul.lo.s64 	%rd12404, %rd12403, 1099511628211;
	shr.u64 	%rd12405, %rd12393, 24;
	and.b64  	%rd12406, %rd12405, 255;
	xor.b64  	%rd12407, %rd12406, %rd12404;
	mul.lo.s64 	%rd12408, %rd12407, 1099511628211;
	shr.u64 	%rd12409, %rd12393, 32;
	and.b64  	%rd12410, %rd12409, 255;
	xor.b64  	%rd12411, %rd12410, %rd12408;
	mul.lo.s64 	%rd12412, %rd12411, 1099511628211;
	shr.u64 	%rd12413, %rd12393, 40;
	and.b64  	%rd12414, %rd12413, 255;
	xor.b64  	%rd12415, %rd12414, %rd12412;
	mul.lo.s64 	%rd12416, %rd12415, 1099511628211;
	shr.u64 	%rd12417, %rd12393, 48;
	and.b64  	%rd12418, %rd12417, 255;
	xor.b64  	%rd12419, %rd12418, %rd12416;
	mul.lo.s64 	%rd12420, %rd12419, 1099511628211;
	shr.u64 	%rd12421, %rd12393, 56;
	xor.b64  	%rd12422, %rd12421, %rd12420;
	mul.lo.s64 	%rd55741, %rd12422, 1099511628211;
	add.s64 	%rd55742, %rd55742, 2;
	add.s64 	%rd55740, %rd55740, 2;
	setp.ne.s64 	%p379, %rd55740, %rd3890;
	@%p379 bra 	$L__BB8_2139;
$L__BB8_2140:
	@%p269 bra 	$L__BB8_2142;
	shl.b64 	%rd12423, %rd55742, 3;
	add.s64 	%rd12424, %rd55600, %rd12423;
	ld.u64 	%rd12425, [%rd12424];
	and.b64  	%rd12426, %rd12425, 255;
	xor.b64  	%rd12427, %rd12426, %rd55741;
	mul.lo.s64 	%rd12428, %rd12427, 1099511628211;
	shr.u64 	%rd12429, %rd12425, 8;
	and.b64  	%rd12430, %rd12429, 255;
	xor.b64  	%rd12431, %rd12430, %rd12428;
	mul.lo.s64 	%rd12432, %rd12431, 1099511628211;
	shr.u64 	%rd12433, %rd12425, 16;
	and.b64  	%rd12434, %rd12433, 255;
	xor.b64  	%rd12435, %rd12434, %rd12432;
	mul.lo.s64 	%rd12436, %rd12435, 1099511628211;
	shr.u64 	%rd12437, %rd12425, 24;
	and.b64  	%rd12438, %rd12437, 255;
	xor.b64  	%rd12439, %rd12438, %rd12436;
	mul.lo.s64 	%rd12440, %rd12439, 1099511628211;
	shr.u64 	%rd12441, %rd12425, 32;
	and.b64  	%rd12442, %rd12441, 255;
	xor.b64  	%rd12443, %rd12442, %rd12440;
	mul.lo.s64 	%rd12444, %rd12443, 1099511628211;
	shr.u64 	%rd12445, %rd12425, 40;
	and.b64  	%rd12446, %rd12445, 255;
	xor.b64  	%rd12447, %rd12446, %rd12444;
	mul.lo.s64 	%rd12448, %rd12447, 1099511628211;
	shr.u64 	%rd12449, %rd12425, 48;
	and.b64  	%rd12450, %rd12449, 255;
	xor.b64  	%rd12451, %rd12450, %rd12448;
	mul.lo.s64 	%rd12452, %rd12451, 1099511628211;
	shr.u64 	%rd12453, %rd12425, 56;
	xor.b64  	%rd12454, %rd12453, %rd12452;
	mul.lo.s64 	%rd55741, %rd12454, 1099511628211;
$L__BB8_2142:
	setp.eq.s64 	%p381, %rd55734, %rd55741;
	@%p381 bra 	$L__BB8_2167;
	setp.lt.u64 	%p382, %rd2958, 7;
	mov.b64 	%rd55749, 0;
	mov.u64 	%rd55757, %rd55749;
	@%p382 bra 	$L__BB8_2146;
	and.b64  	%rd3902, %rd2, -8;
	mov.b64 	%rd55749, 0;
	mov.u64 	%rd55747, %rd55749;
$L__BB8_2145:
	.pragma "nounroll";
	shl.b64 	%rd12458, %rd55749, 3;
	add.s64 	%rd12459, %rd56766, %rd12458;
	ld.u64 	%rd12460, [%rd12459];
	mad.lo.s64 	%rd12461, %rd12460, 2654435761, %rd55757;
	shl.b64 	%rd12462, %rd12461, 13;
	add.s64 	%rd12463, %rd12462, %rd12461;
	shr.u64 	%rd12464, %rd12463, 7;
	xor.b64  	%rd12465, %rd12464, %rd12463;
	shl.b64 	%rd12466, %rd12465, 3;
	add.s64 	%rd12467, %rd12466, %rd12465;
	shr.u64 	%rd12468, %rd12467, 17;
	xor.b64  	%rd12469, %rd12468, %rd12467;
	shl.b64 	%rd12470, %rd12469, 5;
	add.s64 	%rd12471, %rd12470, %rd12469;
	ld.u64 	%rd12472, [%rd12459+8];
	mad.lo.s64 	%rd12473, %rd12472, 2654435761, %rd12471;
	shl.b64 	%rd12474, %rd12473, 13;
	add.s64 	%rd12475, %rd12474, %rd12473;
	shr.u64 	%rd12476, %rd12475, 7;
	xor.b64  	%rd12477, %rd12476, %rd12475;
	shl.b64 	%rd12478, %rd12477, 3;
	add.s64 	%rd12479, %rd12478, %rd12477;
	shr.u64 	%rd12480, %rd12479, 17;
	xor.b64  	%rd12481, %rd12480, %rd12479;
	shl.b64 	%rd12482, %rd12481, 5;
	add.s64 	%rd12483, %rd12482, %rd12481;
	ld.u64 	%rd12484, [%rd12459+16];
	mad.lo.s64 	%rd12485, %rd12484, 2654435761, %rd12483;
	shl.b64 	%rd12486, %rd12485, 13;
	add.s64 	%rd12487, %rd12486, %rd12485;
	shr.u64 	%rd12488, %rd12487, 7;
	xor.b64  	%rd12489, %rd12488, %rd12487;
	shl.b64 	%rd12490, %rd12489, 3;
	add.s64 	%rd12491, %rd12490, %rd12489;
	shr.u64 	%rd12492, %rd12491, 17;
	xor.b64  	%rd12493, %rd12492, %rd12491;
	shl.b64 	%rd12494, %rd12493, 5;
	add.s64 	%rd12495, %rd12494, %rd12493;
	ld.u64 	%rd12496, [%rd12459+24];
	mad.lo.s64 	%rd12497, %rd12496, 2654435761, %rd12495;
	shl.b64 	%rd12498, %rd12497, 13;
	add.s64 	%rd12499, %rd12498, %rd12497;
	shr.u64 	%rd12500, %rd12499, 7;
	xor.b64  	%rd12501, %rd12500, %rd12499;
	shl.b64 	%rd12502, %rd12501, 3;
	add.s64 	%rd12503, %rd12502, %rd12501;
	shr.u64 	%rd12504, %rd12503, 17;
	xor.b64  	%rd12505, %rd12504, %rd12503;
	shl.b64 	%rd12506, %rd12505, 5;
	add.s64 	%rd12507, %rd12506, %rd12505;
	ld.u64 	%rd12508, [%rd12459+32];
	mad.lo.s64 	%rd12509, %rd12508, 2654435761, %rd12507;
	shl.b64 	%rd12510, %rd12509, 13;
	add.s64 	%rd12511, %rd12510, %rd12509;
	shr.u64 	%rd12512, %rd12511, 7;
	xor.b64  	%rd12513, %rd12512, %rd12511;
	shl.b64 	%rd12514, %rd12513, 3;
	add.s64 	%rd12515, %rd12514, %rd12513;
	shr.u64 	%rd12516, %rd12515, 17;
	xor.b64  	%rd12517, %rd12516, %rd12515;
	shl.b64 	%rd12518, %rd12517, 5;
	add.s64 	%rd12519, %rd12518, %rd12517;
	ld.u64 	%rd12520, [%rd12459+40];
	mad.lo.s64 	%rd12521, %rd12520, 2654435761, %rd12519;
	shl.b64 	%rd12522, %rd12521, 13;
	add.s64 	%rd12523, %rd12522, %rd12521;
	shr.u64 	%rd12524, %rd12523, 7;
	xor.b64  	%rd12525, %rd12524, %rd12523;
	shl.b64 	%rd12526, %rd12525, 3;
	add.s64 	%rd12527, %rd12526, %rd12525;
	shr.u64 	%rd12528, %rd12527, 17;
	xor.b64  	%rd12529, %rd12528, %rd12527;
	shl.b64 	%rd12530, %rd12529, 5;
	add.s64 	%rd12531, %rd12530, %rd12529;
	ld.u64 	%rd12532, [%rd12459+48];
	mad.lo.s64 	%rd12533, %rd12532, 2654435761, %rd12531;
	shl.b64 	%rd12534, %rd12533, 13;
	add.s64 	%rd12535, %rd12534, %rd12533;
	shr.u64 	%rd12536, %rd12535, 7;
	xor.b64  	%rd12537, %rd12536, %rd12535;
	shl.b64 	%rd12538, %rd12537, 3;
	add.s64 	%rd12539, %rd12538, %rd12537;
	shr.u64 	%rd12540, %rd12539, 17;
	xor.b64  	%rd12541, %rd12540, %rd12539;
	shl.b64 	%rd12542, %rd12541, 5;
	add.s64 	%rd12543, %rd12542, %rd12541;
	ld.u64 	%rd12544, [%rd12459+56];
	mad.lo.s64 	%rd12545, %rd12544, 2654435761, %rd12543;
	shl.b64 	%rd12546, %rd12545, 13;
	add.s64 	%rd12547, %rd12546, %rd12545;
	shr.u64 	%rd12548, %rd12547, 7;
	xor.b64  	%rd12549, %rd12548, %rd12547;
	shl.b64 	%rd12550, %rd12549, 3;
	add.s64 	%rd12551, %rd12550, %rd12549;
	shr.u64 	%rd12552, %rd12551, 17;
	xor.b64  	%rd12553, %rd12552, %rd12551;
	shl.b64 	%rd12554, %rd12553, 5;
	add.s64 	%rd55757, %rd12554, %rd12553;
	add.s64 	%rd55749, %rd55749, 8;
	add.s64 	%rd55747, %rd55747, 8;
	setp.ne.s64 	%p383, %rd55747, %rd3902;
	@%p383 bra 	$L__BB8_2145;
$L__BB8_2146:
	setp.eq.s64 	%p384, %rd2959, 0;
	@%p384 bra 	$L__BB8_2154;
	setp.lt.u64 	%p385, %rd2960, 3;
	@%p385 bra 	$L__BB8_2149;
	shl.b64 	%rd12556, %rd55749, 3;
	add.s64 	%rd12557, %rd56766, %rd12556;
	ld.u64 	%rd12558, [%rd12557];
	mad.lo.s64 	%rd12559, %rd12558, 2654435761, %rd55757;
	shl.b64 	%rd12560, %rd12559, 13;
	add.s64 	%rd12561, %rd12560, %rd12559;
	shr.u64 	%rd12562, %rd12561, 7;
	xor.b64  	%rd12563, %rd12562, %rd12561;
	shl.b64 	%rd12564, %rd12563, 3;
	add.s64 	%rd12565, %rd12564, %rd12563;
	shr.u64 	%rd12566, %rd12565, 17;
	xor.b64  	%rd12567, %rd12566, %rd12565;
	shl.b64 	%rd12568, %rd12567, 5;
	add.s64 	%rd12569, %rd12568, %rd12567;
	ld.u64 	%rd12570, [%rd12557+8];
	mad.lo.s64 	%rd12571, %rd12570, 2654435761, %rd12569;
	shl.b64 	%rd12572, %rd12571, 13;
	add.s64 	%rd12573, %rd12572, %rd12571;
	shr.u64 	%rd12574, %rd12573, 7;
	xor.b64  	%rd12575, %rd12574, %rd12573;
	shl.b64 	%rd12576, %rd12575, 3;
	add.s64 	%rd12577, %rd12576, %rd12575;
	shr.u64 	%rd12578, %rd12577, 17;
	xor.b64  	%rd12579, %rd12578, %rd12577;
	shl.b64 	%rd12580, %rd12579, 5;
	add.s64 	%rd12581, %rd12580, %rd12579;
	ld.u64 	%rd12582, [%rd12557+16];
	mad.lo.s64 	%rd12583, %rd12582, 2654435761, %rd12581;
	shl.b64 	%rd12584, %rd12583, 13;
	add.s64 	%rd12585, %rd12584, %rd12583;
	shr.u64 	%rd12586, %rd12585, 7;
	xor.b64  	%rd12587, %rd12586, %rd12585;
	shl.b64 	%rd12588, %rd12587, 3;
	add.s64 	%rd12589, %rd12588, %rd12587;
	shr.u64 	%rd12590, %rd12589, 17;
	xor.b64  	%rd12591, %rd12590, %rd12589;
	shl.b64 	%rd12592, %rd12591, 5;
	add.s64 	%rd12593, %rd12592, %rd12591;
	ld.u64 	%rd12594, [%rd12557+24];
	mad.lo.s64 	%rd12595, %rd12594, 2654435761, %rd12593;
	shl.b64 	%rd12596, %rd12595, 13;
	add.s64 	%rd12597, %rd12596, %rd12595;
	shr.u64 	%rd12598, %rd12597, 7;
	xor.b64  	%rd12599, %rd12598, %rd12597;
	shl.b64 	%rd12600, %rd12599, 3;
	add.s64 	%rd12601, %rd12600, %rd12599;
	shr.u64 	%rd12602, %rd12601, 17;
	xor.b64  	%rd12603, %rd12602, %rd12601;
	shl.b64 	%rd12604, %rd12603, 5;
	add.s64 	%rd55757, %rd12604, %rd12603;
	add.s64 	%rd55749, %rd55749, 4;
$L__BB8_2149:
	setp.eq.s64 	%p386, %rd2961, 0;
	@%p386 bra 	$L__BB8_2154;
	setp.eq.s64 	%p387, %rd2962, 0;
	@%p387 bra 	$L__BB8_2152;
	shl.b64 	%rd12606, %rd55749, 3;
	add.s64 	%rd12607, %rd56766, %rd12606;
	ld.u64 	%rd12608, [%rd12607];
	mad.lo.s64 	%rd12609, %rd12608, 2654435761, %rd55757;
	shl.b64 	%rd12610, %rd12609, 13;
	add.s64 	%rd12611, %rd12610, %rd12609;
	shr.u64 	%rd12612, %rd12611, 7;
	xor.b64  	%rd12613, %rd12612, %rd12611;
	shl.b64 	%rd12614, %rd12613, 3;
	add.s64 	%rd12615, %rd12614, %rd12613;
	shr.u64 	%rd12616, %rd12615, 17;
	xor.b64  	%rd12617, %rd12616, %rd12615;
	shl.b64 	%rd12618, %rd12617, 5;
	add.s64 	%rd12619, %rd12618, %rd12617;
	ld.u64 	%rd12620, [%rd12607+8];
	mad.lo.s64 	%rd12621, %rd12620, 2654435761, %rd12619;
	shl.b64 	%rd12622, %rd12621, 13;
	add.s64 	%rd12623, %rd12622, %rd12621;
	shr.u64 	%rd12624, %rd12623, 7;
	xor.b64  	%rd12625, %rd12624, %rd12623;
	shl.b64 	%rd12626, %rd12625, 3;
	add.s64 	%rd12627, %rd12626, %rd12625;
	shr.u64 	%rd12628, %rd12627, 17;
	xor.b64  	%rd12629, %rd12628, %rd12627;
	shl.b64 	%rd12630, %rd12629, 5;
	add.s64 	%rd55757, %rd12630, %rd12629;
	add.s64 	%rd55749, %rd55749, 2;
$L__BB8_2152:
	@%p269 bra 	$L__BB8_2154;
	shl.b64 	%rd12631, %rd55749, 3;
	add.s64 	%rd12632, %rd56766, %rd12631;
	ld.u64 	%rd12633, [%rd12632];
	mad.lo.s64 	%rd12634, %rd12633, 2654435761, %rd55757;
	shl.b64 	%rd12635, %rd12634, 13;
	add.s64 	%rd12636, %rd12635, %rd12634;
	shr.u64 	%rd12637, %rd12636, 7;
	xor.b64  	%rd12638, %rd12637, %rd12636;
	shl.b64 	%rd12639, %rd12638, 3;
	add.s64 	%rd12640, %rd12639, %rd12638;
	shr.u64 	%rd12641, %rd12640, 17;
	xor.b64  	%rd12642, %rd12641, %rd12640;
	shl.b64 	%rd12643, %rd12642, 5;
	add.s64 	%rd55757, %rd12643, %rd12642;
$L__BB8_2154:
	mov.b64 	%rd55762, 0;
	mov.u64 	%rd55770, %rd55762;
	@%p382 bra 	$L__BB8_2157;
	and.b64  	%rd3924, %rd2, -8;
	mov.b64 	%rd55762, 0;
	mov.u64 	%rd55760, %rd55762;
$L__BB8_2156:
	.pragma "nounroll";
	shl.b64 	%rd12647, %rd55762, 3;
	add.s64 	%rd12648, %rd55600, %rd12647;
	ld.u64 	%rd12649, [%rd12648];
	mad.lo.s64 	%rd12650, %rd12649, 2654435761, %rd55770;
	shl.b64 	%rd12651, %rd12650, 13;
	add.s64 	%rd12652, %rd12651, %rd12650;
	shr.u64 	%rd12653, %rd12652, 7;
	xor.b64  	%rd12654, %rd12653, %rd12652;
	shl.b64 	%rd12655, %rd12654, 3;
	add.s64 	%rd12656, %rd12655, %rd12654;
	shr.u64 	%rd12657, %rd12656, 17;
	xor.b64  	%rd12658, %rd12657, %rd12656;
	shl.b64 	%rd12659, %rd12658, 5;
	add.s64 	%rd12660, %rd12659, %rd12658;
	ld.u64 	%rd12661, [%rd12648+8];
	mad.lo.s64 	%rd12662, %rd12661, 2654435761, %rd12660;
	shl.b64 	%rd12663, %rd12662, 13;
	add.s64 	%rd12664, %rd12663, %rd12662;
	shr.u64 	%rd12665, %rd12664, 7;
	xor.b64  	%rd12666, %rd12665, %rd12664;
	shl.b64 	%rd12667, %rd12666, 3;
	add.s64 	%rd12668, %rd12667, %rd12666;
	shr.u64 	%rd12669, %rd12668, 17;
	xor.b64  	%rd12670, %rd12669, %rd12668;
	shl.b64 	%rd12671, %rd12670, 5;
	add.s64 	%rd12672, %rd12671, %rd12670;
	ld.u64 	%rd12673, [%rd12648+16];
	mad.lo.s64 	%rd12674, %rd12673, 2654435761, %rd12672;
	shl.b64 	%rd12675, %rd12674, 13;
	add.s64 	%rd12676, %rd12675, %rd12674;
	shr.u64 	%rd12677, %rd12676, 7;
	xor.b64  	%rd12678, %rd12677, %rd12676;
	shl.b64 	%rd12679, %rd12678, 3;
	add.s64 	%rd12680, %rd12679, %rd12678;
	shr.u64 	%rd12681, %rd12680, 17;
	xor.b64  	%rd12682, %rd12681, %rd12680;
	shl.b64 	%rd12683, %rd12682, 5;
	add.s64 	%rd12684, %rd12683, %rd12682;
	ld.u64 	%rd12685, [%rd12648+24];
	mad.lo.s64 	%rd12686, %rd12685, 2654435761, %rd12684;
	shl.b64 	%rd12687, %rd12686, 13;
	add.s64 	%rd12688, %rd12687, %rd12686;
	shr.u64 	%rd12689, %rd12688, 7;
	xor.b64  	%rd12690, %rd12689, %rd12688;
	shl.b64 	%rd12691, %rd12690, 3;
	add.s64 	%rd12692, %rd12691, %rd12690;
	shr.u64 	%rd12693, %rd12692, 17;
	xor.b64  	%rd12694, %rd12693, %rd12692;
	shl.b64 	%rd12695, %rd12694, 5;
	add.s64 	%rd12696, %rd12695, %rd12694;
	ld.u64 	%rd12697, [%rd12648+32];
	mad.lo.s64 	%rd12698, %rd12697, 2654435761, %rd12696;
	shl.b64 	%rd12699, %rd12698, 13;
	add.s64 	%rd12700, %rd12699, %rd12698;
	shr.u64 	%rd12701, %rd12700, 7;
	xor.b64  	%rd12702, %rd12701, %rd12700;
	shl.b64 	%rd12703, %rd12702, 3;
	add.s64 	%rd12704, %rd12703, %rd12702;
	shr.u64 	%rd12705, %rd12704, 17;
	xor.b64  	%rd12706, %rd12705, %rd12704;
	shl.b64 	%rd12707, %rd12706, 5;
	add.s64 	%rd12708, %rd12707, %rd12706;
	ld.u64 	%rd12709, [%rd12648+40];
	mad.lo.s64 	%rd12710, %rd12709, 2654435761, %rd12708;
	shl.b64 	%rd12711, %rd12710, 13;
	add.s64 	%rd12712, %rd12711, %rd12710;
	shr.u64 	%rd12713, %rd12712, 7;
	xor.b64  	%rd12714, %rd12713, %rd12712;
	shl.b64 	%rd12715, %rd12714, 3;
	add.s64 	%rd12716, %rd12715, %rd12714;
	shr.u64 	%rd12717, %rd12716, 17;
	xor.b64  	%rd12718, %rd12717, %rd12716;
	shl.b64 	%rd12719, %rd12718, 5;
	add.s64 	%rd12720, %rd12719, %rd12718;
	ld.u64 	%rd12721, [%rd12648+48];
	mad.lo.s64 	%rd12722, %rd12721, 2654435761, %rd12720;
	shl.b64 	%rd12723, %rd12722, 13;
	add.s64 	%rd12724, %rd12723, %rd12722;
	shr.u64 	%rd12725, %rd12724, 7;
	xor.b64  	%rd12726, %rd12725, %rd12724;
	shl.b64 	%rd12727, %rd12726, 3;
	add.s64 	%rd12728, %rd12727, %rd12726;
	shr.u64 	%rd12729, %rd12728, 17;
	xor.b64  	%rd12730, %rd12729, %rd12728;
	shl.b64 	%rd12731, %rd12730, 5;
	add.s64 	%rd12732, %rd12731, %rd12730;
	ld.u64 	%rd12733, [%rd12648+56];
	mad.lo.s64 	%rd12734, %rd12733, 2654435761, %rd12732;
	shl.b64 	%rd12735, %rd12734, 13;
	add.s64 	%rd12736, %rd12735, %rd12734;
	shr.u64 	%rd12737, %rd12736, 7;
	xor.b64  	%rd12738, %rd12737, %rd12736;
	shl.b64 	%rd12739, %rd12738, 3;
	add.s64 	%rd12740, %rd12739, %rd12738;
	shr.u64 	%rd12741, %rd12740, 17;
	xor.b64  	%rd12742, %rd12741, %rd12740;
	shl.b64 	%rd12743, %rd12742, 5;
	add.s64 	%rd55770, %rd12743, %rd12742;
	add.s64 	%rd55762, %rd55762, 8;
	add.s64 	%rd55760, %rd55760, 8;
	setp.ne.s64 	%p390, %rd55760, %rd3924;
	@%p390 bra 	$L__BB8_2156;
$L__BB8_2157:
	@%p384 bra 	$L__BB8_2165;
	setp.lt.u64 	%p392, %rd2960, 3;
	@%p392 bra 	$L__BB8_2160;
	shl.b64 	%rd12745, %rd55762, 3;
	add.s64 	%rd12746, %rd55600, %rd12745;
	ld.u64 	%rd12747, [%rd12746];
	mad.lo.s64 	%rd12748, %rd12747, 2654435761, %rd55770;
	shl.b64 	%rd12749, %rd12748, 13;
	add.s64 	%rd12750, %rd12749, %rd12748;
	shr.u64 	%rd12751, %rd12750, 7;
	xor.b64  	%rd12752, %rd12751, %rd12750;
	shl.b64 	%rd12753, %rd12752, 3;
	add.s64 	%rd12754, %rd12753, %rd12752;
	shr.u64 	%rd12755, %rd12754, 17;
	xor.b64  	%rd12756, %rd12755, %rd12754;
	shl.b64 	%rd12757, %rd12756, 5;
	add.s64 	%rd12758, %rd12757, %rd12756;
	ld.u64 	%rd12759, [%rd12746+8];
	mad.lo.s64 	%rd12760, %rd12759, 2654435761, %rd12758;
	shl.b64 	%rd12761, %rd12760, 13;
	add.s64 	%rd12762, %rd12761, %rd12760;
	shr.u64 	%rd12763, %rd12762, 7;
	xor.b64  	%rd12764, %rd12763, %rd12762;
	shl.b64 	%rd12765, %rd12764, 3;
	add.s64 	%rd12766, %rd12765, %rd12764;
	shr.u64 	%rd12767, %rd12766, 17;
	xor.b64  	%rd12768, %rd12767, %rd12766;
	shl.b64 	%rd12769, %rd12768, 5;
	add.s64 	%rd12770, %rd12769, %rd12768;
	ld.u64 	%rd12771, [%rd12746+16];
	mad.lo.s64 	%rd12772, %rd12771, 2654435761, %rd12770;
	shl.b64 	%rd12773, %rd12772, 13;
	add.s64 	%rd12774, %rd12773, %rd12772;
	shr.u64 	%rd12775, %rd12774, 7;
	xor.b64  	%rd12776, %rd12775, %rd12774;
	shl.b64 	%rd12777, %rd12776, 3;
	add.s64 	%rd12778, %rd12777, %rd12776;
	shr.u64 	%rd12779, %rd12778, 17;
	xor.b64  	%rd12780, %rd12779, %rd12778;
	shl.b64 	%rd12781, %rd12780, 5;
	add.s64 	%rd12782, %rd12781, %rd12780;
	ld.u64 	%rd12783, [%rd12746+24];
	mad.lo.s64 	%rd12784, %rd12783, 2654435761, %rd12782;
	shl.b64 	%rd12785, %rd12784, 13;
	add.s64 	%rd12786, %rd12785, %rd12784;
	shr.u64 	%rd12787, %rd12786, 7;
	xor.b64  	%rd12788, %rd12787, %rd12786;
	shl.b64 	%rd12789, %rd12788, 3;
	add.s64 	%rd12790, %rd12789, %rd12788;
	shr.u64 	%rd12791, %rd12790, 17;
	xor.b64  	%rd12792, %rd12791, %rd12790;
	shl.b64 	%rd12793, %rd12792, 5;
	add.s64 	%rd55770, %rd12793, %rd12792;
	add.s64 	%rd55762, %rd55762, 4;
$L__BB8_2160:
	setp.eq.s64 	%p393, %rd2961, 0;
	@%p393 bra 	$L__BB8_2165;
	setp.eq.s64 	%p394, %rd2962, 0;
	@%p394 bra 	$L__BB8_2163;
	shl.b64 	%rd12795, %rd55762, 3;
	add.s64 	%rd12796, %rd55600, %rd12795;
	ld.u64 	%rd12797, [%rd12796];
	mad.lo.s64 	%rd12798, %rd12797, 2654435761, %rd55770;
	shl.b64 	%rd12799, %rd12798, 13;
	add.s64 	%rd12800, %rd12799, %rd12798;
	shr.u64 	%rd12801, %rd12800, 7;
	xor.b64  	%rd12802, %rd12801, %rd12800;
	shl.b64 	%rd12803, %rd12802, 3;
	add.s64 	%rd12804, %rd12803, %rd12802;
	shr.u64 	%rd12805, %rd12804, 17;
	xor.b64  	%rd12806, %rd12805, %rd12804;
	shl.b64 	%rd12807, %rd12806, 5;
	add.s64 	%rd12808, %rd12807, %rd12806;
	ld.u64 	%rd12809, [%rd12796+8];
	mad.lo.s64 	%rd12810, %rd12809, 2654435761, %rd12808;
	shl.b64 	%rd12811, %rd12810, 13;
	add.s64 	%rd12812, %rd12811, %rd12810;
	shr.u64 	%rd12813, %rd12812, 7;
	xor.b64  	%rd12814, %rd12813, %rd12812;
	shl.b64 	%rd12815, %rd12814, 3;
	add.s64 	%rd12816, %rd12815, %rd12814;
	shr.u64 	%rd12817, %rd12816, 17;
	xor.b64  	%rd12818, %rd12817, %rd12816;
	shl.b64 	%rd12819, %rd12818, 5;
	add.s64 	%rd55770, %rd12819, %rd12818;
	add.s64 	%rd55762, %rd55762, 2;
$L__BB8_2163:
	@%p269 bra 	$L__BB8_2165;
	shl.b64 	%rd12820, %rd55762, 3;
	add.s64 	%rd12821, %rd55600, %rd12820;
	ld.u64 	%rd12822, [%rd12821];
	mad.lo.s64 	%rd12823, %rd12822, 2654435761, %rd55770;
	shl.b64 	%rd12824, %rd12823, 13;
	add.s64 	%rd12825, %rd12824, %rd12823;
	shr.u64 	%rd12826, %rd12825, 7;
	xor.b64  	%rd12827, %rd12826, %rd12825;
	shl.b64 	%rd12828, %rd12827, 3;
	add.s64 	%rd12829, %rd12828, %rd12827;
	shr.u64 	%rd12830, %rd12829, 17;
	xor.b64  	%rd12831, %rd12830, %rd12829;
	shl.b64 	%rd12832, %rd12831, 5;
	add.s64 	%rd55770, %rd12832, %rd12831;
$L__BB8_2165:
	setp.lt.u64 	%p396, %rd55757, %rd55770;
	mov.u64 	%rd55772, %rd56766;
	@%p396 bra 	$L__BB8_2166;
	bra.uni 	$L__BB8_2171;
$L__BB8_2166:
	mov.u64 	%rd55772, %rd55600;
	mov.u64 	%rd55600, %rd56766;
	bra.uni 	$L__BB8_2171;
$L__BB8_2167:
	setp.eq.s32 	%p397, %r1, 0;
	mov.u64 	%rd55772, %rd56766;
	@%p397 bra 	$L__BB8_2171;
	mov.b64 	%rd55771, 0;
$L__BB8_2169:
	shl.b64 	%rd12834, %rd55771, 3;
	add.s64 	%rd12835, %rd56766, %rd12834;
	ld.u64 	%rd3947, [%rd12835];
	add.s64 	%rd12836, %rd55600, %rd12834;
	ld.u64 	%rd3948, [%rd12836];
	setp.lt.u64 	%p398, %rd3947, %rd3948;
	@%p398 bra 	$L__BB8_2166;
	setp.le.u64 	%p399, %rd3947, %rd3948;
	add.s64 	%rd55771, %rd55771, 1;
	setp.lt.u64 	%p400, %rd55771, %rd2957;
	and.pred  	%p401, %p399, %p400;
	mov.u64 	%rd55772, %rd56766;
	@%p401 bra 	$L__BB8_2169;
$L__BB8_2171:
	mov.b64 	%rd55777, -3750763034362895579;
	mov.b64 	%rd55778, 0;
	@%p267 bra 	$L__BB8_2174;
	and.b64  	%rd3952, %rd2, -2;
	mov.b64 	%rd55777, -3750763034362895579;
	mov.b64 	%rd55778, 0;
	mov.u64 	%rd55776, %rd55778;
$L__BB8_2173:
	shl.b64 	%rd12843, %rd55778, 3;
	add.s64 	%rd12844, %rd56764, %rd12843;
	ld.u64 	%rd12845, [%rd12844];
	and.b64  	%rd12846, %rd12845, 255;
	xor.b64  	%rd12847, %rd12846, %rd55777;
	mul.lo.s64 	%rd12848, %rd12847, 1099511628211;
	shr.u64 	%rd12849, %rd12845, 8;
	and.b64  	%rd12850, %rd12849, 255;
	xor.b64  	%rd12851, %rd12850, %rd12848;
	mul.lo.s64 	%rd12852, %rd12851, 1099511628211;
	shr.u64 	%rd12853, %rd12845, 16;
	and.b64  	%rd12854, %rd12853, 255;
	xor.b64  	%rd12855, %rd12854, %rd12852;
	mul.lo.s64 	%rd12856, %rd12855, 1099511628211;
	shr.u64 	%rd12857, %rd12845, 24;
	and.b64  	%rd12858, %rd12857, 255;
	xor.b64  	%rd12859, %rd12858, %rd12856;
	mul.lo.s64 	%rd12860, %rd12859, 1099511628211;
	shr.u64 	%rd12861, %rd12845, 32;
	and.b64  	%rd12862, %rd12861, 255;
	xor.b64  	%rd12863, %rd12862, %rd12860;
	mul.lo.s64 	%rd12864, %rd12863, 1099511628211;
	shr.u64 	%rd12865, %rd12845, 40;
	and.b64  	%rd12866, %rd12865, 255;
	xor.b64  	%rd12867, %rd12866, %rd12864;
	mul.lo.s64 	%rd12868, %rd12867, 1099511628211;
	shr.u64 	%rd12869, %rd12845, 48;
	and.b64  	%rd12870, %rd12869, 255;
	xor.b64  	%rd12871, %rd12870, %rd12868;
	mul.lo.s64 	%rd12872, %rd12871, 1099511628211;
	shr.u64 	%rd12873, %rd12845, 56;
	xor.b64  	%rd12874, %rd12873, %rd12872;
	mul.lo.s64 	%rd12875, %rd12874, 1099511628211;
	ld.u64 	%rd12876, [%rd12844+8];
	and.b64  	%rd12877, %rd12876, 255;
	xor.b64  	%rd12878, %rd12877, %rd12875;
	mul.lo.s64 	%rd12879, %rd12878, 1099511628211;
	shr.u64 	%rd12880, %rd12876, 8;
	and.b64  	%rd12881, %rd12880, 255;
	xor.b64  	%rd12882, %rd12881, %rd12879;
	mul.lo.s64 	%rd12883, %rd12882, 1099511628211;
	shr.u64 	%rd12884, %rd12876, 16;
	and.b64  	%rd12885, %rd12884, 255;
	xor.b64  	%rd12886, %rd12885, %rd12883;
	mul.lo.s64 	%rd12887, %rd12886, 1099511628211;
	shr.u64 	%rd12888, %rd12876, 24;
	and.b64  	%rd12889, %rd12888, 255;
	xor.b64  	%rd12890, %rd12889, %rd12887;
	mul.lo.s64 	%rd12891, %rd12890, 1099511628211;
	shr.u64 	%rd12892, %rd12876, 32;
	and.b64  	%rd12893, %rd12892, 255;
	xor.b64  	%rd12894, %rd12893, %rd12891;
	mul.lo.s64 	%rd12895, %rd12894, 1099511628211;
	shr.u64 	%rd12896, %rd12876, 40;
	and.b64  	%rd12897, %rd12896, 255;
	xor.b64  	%rd12898, %rd12897, %rd12895;
	mul.lo.s64 	%rd12899, %rd12898, 1099511628211;
	shr.u64 	%rd12900, %rd12876, 48;
	and.b64  	%rd12901, %rd12900, 255;
	xor.b64  	%rd12902, %rd12901, %rd12899;
	mul.lo.s64 	%rd12903, %rd12902, 1099511628211;
	shr.u64 	%rd12904, %rd12876, 56;
	xor.b64  	%rd12905, %rd12904, %rd12903;
	mul.lo.s64 	%rd55777, %rd12905, 1099511628211;
	add.s64 	%rd55778, %rd55778, 2;
	add.s64 	%rd55776, %rd55776, 2;
	setp.ne.s64 	%p403, %rd55776, %rd3952;
	@%p403 bra 	$L__BB8_2173;
$L__BB8_2174:
	@%p269 bra 	$L__BB8_2176;
	shl.b64 	%rd12906, %rd55778, 3;
	add.s64 	%rd12907, %rd56764, %rd12906;
	ld.u64 	%rd12908, [%rd12907];
	and.b64  	%rd12909, %rd12908, 255;
	xor.b64  	%rd12910, %rd12909, %rd55777;
	mul.lo.s64 	%rd12911, %rd12910, 1099511628211;
	shr.u64 	%rd12912, %rd12908, 8;
	and.b64  	%rd12913, %rd12912, 255;
	xor.b64  	%rd12914, %rd12913, %rd12911;
	mul.lo.s64 	%rd12915, %rd12914, 1099511628211;
	shr.u64 	%rd12916, %rd12908, 16;
	and.b64  	%rd12917, %rd12916, 255;
	xor.b64  	%rd12918, %rd12917, %rd12915;
	mul.lo.s64 	%rd12919, %rd12918, 1099511628211;
	shr.u64 	%rd12920, %rd12908, 24;
	and.b64  	%rd12921, %rd12920, 255;
	xor.b64  	%rd12922, %rd12921, %rd12919;
	mul.lo.s64 	%rd12923, %rd12922, 1099511628211;
	shr.u64 	%rd12924, %rd12908, 32;
	and.b64  	%rd12925, %rd12924, 255;
	xor.b64  	%rd12926, %rd12925, %rd12923;
	mul.lo.s64 	%rd12927, %rd12926, 1099511628211;
	shr.u64 	%rd12928, %rd12908, 40;
	and.b64  	%rd12929, %rd12928, 255;
	xor.b64  	%rd12930, %rd12929, %rd12927;
	mul.lo.s64 	%rd12931, %rd12930, 1099511628211;
	shr.u64 	%rd12932, %rd12908, 48;
	and.b64  	%rd12933, %rd12932, 255;
	xor.b64  	%rd12934, %rd12933, %rd12931;
	mul.lo.s64 	%rd12935, %rd12934, 1099511628211;
	shr.u64 	%rd12936, %rd12908, 56;
	xor.b64  	%rd12937, %rd12936, %rd12935;
	mul.lo.s64 	%rd55777, %rd12937, 1099511628211;
$L__BB8_2176:
	mov.b64 	%rd55784, -3750763034362895579;
	mov.b64 	%rd55785, 0;
	@%p267 bra 	$L__BB8_2179;
	and.b64  	%rd3964, %rd2, -2;
	mov.b64 	%rd55784, -3750763034362895579;
	mov.b64 	%rd55785, 0;
	mov.u64 	%rd55783, %rd55785;
$L__BB8_2178:
	shl.b64 	%rd12943, %rd55785, 3;
	add.s64 	%rd12944, %rd55643, %rd12943;
	ld.u64 	%rd12945, [%rd12944];
	and.b64  	%rd12946, %rd12945, 255;
	xor.b64  	%rd12947, %rd12946, %rd55784;
	mul.lo.s64 	%rd12948, %rd12947, 1099511628211;
	shr.u64 	%rd12949, %rd12945, 8;
	and.b64  	%rd12950, %rd12949, 255;
	xor.b64  	%rd12951, %rd12950, %rd12948;
	mul.lo.s64 	%rd12952, %rd12951, 1099511628211;
	shr.u64 	%rd12953, %rd12945, 16;
	and.b64  	%rd12954, %rd12953, 255;
	xor.b64  	%rd12955, %rd12954, %rd12952;
	mul.lo.s64 	%rd12956, %rd12955, 1099511628211;
	shr.u64 	%rd12957, %rd12945, 24;
	and.b64  	%rd12958, %rd12957, 255;
	xor.b64  	%rd12959, %rd12958, %rd12956;
	mul.lo.s64 	%rd12960, %rd12959, 1099511628211;
	shr.u64 	%rd12961, %rd12945, 32;
	and.b64  	%rd12962, %rd12961, 255;
	xor.b64  	%rd12963, %rd12962, %rd12960;
	mul.lo.s64 	%rd12964, %rd12963, 1099511628211;
	shr.u64 	%rd12965, %rd12945, 40;
	and.b64  	%rd12966, %rd12965, 255;
	xor.b64  	%rd12967, %rd12966, %rd12964;
	mul.lo.s64 	%rd12968, %rd12967, 1099511628211;
	shr.u64 	%rd12969, %rd12945, 48;
	and.b64  	%rd12970, %rd12969, 255;
	xor.b64  	%rd12971, %rd12970, %rd12968;
	mul.lo.s64 	%rd12972, %rd12971, 1099511628211;
	shr.u64 	%rd12973, %rd12945, 56;
	xor.b64  	%rd12974, %rd12973, %rd12972;
	mul.lo.s64 	%rd12975, %rd12974, 1099511628211;
	ld.u64 	%rd12976, [%rd12944+8];
	and.b64  	%rd12977, %rd12976, 255;
	xor.b64  	%rd12978, %rd12977, %rd12975;
	mul.lo.s64 	%rd12979, %rd12978, 1099511628211;
	shr.u64 	%rd12980, %rd12976, 8;
	and.b64  	%rd12981, %rd12980, 255;
	xor.b64  	%rd12982, %rd12981, %rd12979;
	mul.lo.s64 	%rd12983, %rd12982, 1099511628211;
	shr.u64 	%rd12984, %rd12976, 16;
	and.b64  	%rd12985, %rd12984, 255;
	xor.b64  	%rd12986, %rd12985, %rd12983;
	mul.lo.s64 	%rd12987, %rd12986, 1099511628211;
	shr.u64 	%rd12988, %rd12976, 24;
	and.b64  	%rd12989, %rd12988, 255;
	xor.b64  	%rd12990, %rd12989, %rd12987;
	mul.lo.s64 	%rd12991, %rd12990, 1099511628211;
	shr.u64 	%rd12992, %rd12976, 32;
	and.b64  	%rd12993, %rd12992, 255;
	xor.b64  	%rd12994, %rd12993, %rd12991;
	mul.lo.s64 	%rd12995, %rd12994, 1099511628211;
	shr.u64 	%rd12996, %rd12976, 40;
	and.b64  	%rd12997, %rd12996, 255;
	xor.b64  	%rd12998, %rd12997, %rd12995;
	mul.lo.s64 	%rd12999, %rd12998, 1099511628211;
	shr.u64 	%rd13000, %rd12976, 48;
	and.b64  	%rd13001, %rd13000, 255;
	xor.b64  	%rd13002, %rd13001, %rd12999;
	mul.lo.s64 	%rd13003, %rd13002, 1099511628211;
	shr.u64 	%rd13004, %rd12976, 56;
	xor.b64  	%rd13005, %rd13004, %rd13003;
	mul.lo.s64 	%rd55784, %rd13005, 1099511628211;
	add.s64 	%rd55785, %rd55785, 2;
	add.s64 	%rd55783, %rd55783, 2;
	setp.ne.s64 	%p406, %rd55783, %rd3964;
	@%p406 bra 	$L__BB8_2178;
$L__BB8_2179:
	@%p269 bra 	$L__BB8_2181;
	shl.b64 	%rd13006, %rd55785, 3;
	add.s64 	%rd13007, %rd55643, %rd13006;
	ld.u64 	%rd13008, [%rd13007];
	and.b64  	%rd13009, %rd13008, 255;
	xor.b64  	%rd13010, %rd13009, %rd55784;
	mul.lo.s64 	%rd13011, %rd13010, 1099511628211;
	shr.u64 	%rd13012, %rd13008, 8;
	and.b64  	%rd13013, %rd13012, 255;
	xor.b64  	%rd13014, %rd13013, %rd13011;
	mul.lo.s64 	%rd13015, %rd13014, 1099511628211;
	shr.u64 	%rd13016, %rd13008, 16;
	and.b64  	%rd13017, %rd13016, 255;
	xor.b64  	%rd13018, %rd13017, %rd13015;
	mul.lo.s64 	%rd13019, %rd13018, 1099511628211;
	shr.u64 	%rd13020, %rd13008, 24;
	and.b64  	%rd13021, %rd13020, 255;
	xor.b64  	%rd13022, %rd13021, %rd13019;
	mul.lo.s64 	%rd13023, %rd13022, 1099511628211;
	shr.u64 	%rd13024, %rd13008, 32;
	and.b64  	%rd13025, %rd13024, 255;
	xor.b64  	%rd13026, %rd13025, %rd13023;
	mul.lo.s64 	%rd13027, %rd13026, 1099511628211;
	shr.u64 	%rd13028, %rd13008, 40;
	and.b64  	%rd13029, %rd13028, 255;
	xor.b64  	%rd13030, %rd13029, %rd13027;
	mul.lo.s64 	%rd13031, %rd13030, 1099511628211;
	shr.u64 	%rd13032, %rd13008, 48;
	and.b64  	%rd13033, %rd13032, 255;
	xor.b64  	%rd13034, %rd13033, %rd13031;
	mul.lo.s64 	%rd13035, %rd13034, 1099511628211;
	shr.u64 	%rd13036, %rd13008, 56;
	xor.b64  	%rd13037, %rd13036, %rd13035;
	mul.lo.s64 	%rd55784, %rd13037, 1099511628211;
$L__BB8_2181:
	setp.eq.s64 	%p408, %rd55777, %rd55784;
	@%p408 bra 	$L__BB8_2206;
	setp.lt.u64 	%p409, %rd2958, 7;
	mov.b64 	%rd55792, 0;
	mov.u64 	%rd55800, %rd55792;
	@%p409 bra 	$L__BB8_2185;
	and.b64  	%rd3976, %rd2, -8;
	mov.b64 	%rd55792, 0;
	mov.u64 	%rd55790, %rd55792;
$L__BB8_2184:
	.pragma "nounroll";
	shl.b64 	%rd13041, %rd55792, 3;
	add.s64 	%rd13042, %rd56764, %rd13041;
	ld.u64 	%rd13043, [%rd13042];
	mad.lo.s64 	%rd13044, %rd13043, 2654435761, %rd55800;
	shl.b64 	%rd13045, %rd13044, 13;
	add.s64 	%rd13046, %rd13045, %rd13044;
	shr.u64 	%rd13047, %rd13046, 7;
	xor.b64  	%rd13048, %rd13047, %rd13046;
	shl.b64 	%rd13049, %rd13048, 3;
	add.s64 	%rd13050, %rd13049, %rd13048;
	shr.u64 	%rd13051, %rd13050, 17;
	xor.b64  	%rd13052, %rd13051, %rd13050;
	shl.b64 	%rd13053, %rd13052, 5;
	add.s64 	%rd13054, %rd13053, %rd13052;
	ld.u64 	%rd13055, [%rd13042+8];
	mad.lo.s64 	%rd13056, %rd13055, 2654435761, %rd13054;
	shl.b64 	%rd13057, %rd13056, 13;
	add.s64 	%rd13058, %rd13057, %rd13056;
	shr.u64 	%rd13059, %rd13058, 7;
	xor.b64  	%rd13060, %rd13059, %rd13058;
	shl.b64 	%rd13061, %rd13060, 3;
	add.s64 	%rd13062, %rd13061, %rd13060;
	shr.u64 	%rd13063, %rd13062, 17;
	xor.b64  	%rd13064, %rd13063, %rd13062;
	shl.b64 	%rd13065, %rd13064, 5;
	add.s64 	%rd13066, %rd13065, %rd13064;
	ld.u64 	%rd13067, [%rd13042+16];
	mad.lo.s64 	%rd13068, %rd13067, 2654435761, %rd13066;
	shl.b64 	%rd13069, %rd13068, 13;
	add.s64 	%rd13070, %rd13069, %rd13068;
	shr.u64 	%rd13071, %rd13070, 7;
	xor.b64  	%rd13072, %rd13071, %rd13070;
	shl.b64 	%rd13073, %rd13072, 3;
	add.s64 	%rd13074, %rd13073, %rd13072;
	shr.u64 	%rd13075, %rd13074, 17;
	xor.b64  	%rd13076, %rd13075, %rd13074;
	shl.b64 	%rd13077, %rd13076, 5;
	add.s64 	%rd13078, %rd13077, %rd13076;
	ld.u64 	%rd13079, [%rd13042+24];
	mad.lo.s64 	%rd13080, %rd13079, 2654435761, %rd13078;
	shl.b64 	%rd13081, %rd13080, 13;
	add.s64 	%rd13082, %rd13081, %rd13080;
	shr.u64 	%rd13083, %rd13082, 7;
	xor.b64  	%rd13084, %rd13083, %rd13082;
	shl.b64 	%rd13085, %rd13084, 3;
	add.s64 	%rd13086, %rd13085, %rd13084;
	shr.u64 	%rd13087, %rd13086, 17;
	xor.b64  	%rd13088, %rd13087, %rd13086;
	shl.b64 	%rd13089, %rd13088, 5;
	add.s64 	%rd13090, %rd13089, %rd13088;
	ld.u64 	%rd13091, [%rd13042+32];
	mad.lo.s64 	%rd13092, %rd13091, 2654435761, %rd13090;
	shl.b64 	%rd13093, %rd13092, 13;
	add.s64 	%rd13094, %rd13093, %rd13092;
	shr.u64 	%rd13095, %rd13094, 7;
	xor.b64  	%rd13096, %rd13095, %rd13094;
	shl.b64 	%rd13097, %rd13096, 3;
	add.s64 	%rd13098, %rd13097, %rd13096;
	shr.u64 	%rd13099, %rd13098, 17;
	xor.b64  	%rd13100, %rd13099, %rd13098;
	shl.b64 	%rd13101, %rd13100, 5;
	add.s64 	%rd13102, %rd13101, %rd13100;
	ld.u64 	%rd13103, [%rd13042+40];
	mad.lo.s64 	%rd13104, %rd13103, 2654435761, %rd13102;
	shl.b64 	%rd13105, %rd13104, 13;
	add.s64 	%rd13106, %rd13105, %rd13104;
	shr.u64 	%rd13107, %rd13106, 7;
	xor.b64  	%rd13108, %rd13107, %rd13106;
	shl.b64 	%rd13109, %rd13108, 3;
	add.s64 	%rd13110, %rd13109, %rd13108;
	shr.u64 	%rd13111, %rd13110, 17;
	xor.b64  	%rd13112, %rd13111, %rd13110;
	shl.b64 	%rd13113, %rd13112, 5;
	add.s64 	%rd13114, %rd13113, %rd13112;
	ld.u64 	%rd13115, [%rd13042+48];
	mad.lo.s64 	%rd13116, %rd13115, 2654435761, %rd13114;
	shl.b64 	%rd13117, %rd13116, 13;
	add.s64 	%rd13118, %rd13117, %rd13116;
	shr.u64 	%rd13119, %rd13118, 7;
	xor.b64  	%rd13120, %rd13119, %rd13118;
	shl.b64 	%rd13121, %rd13120, 3;
	add.s64 	%rd13122, %rd13121, %rd13120;
	shr.u64 	%rd13123, %rd13122, 17;
	xor.b64  	%rd13124, %rd13123, %rd13122;
	shl.b64 	%rd13125, %rd13124, 5;
	add.s64 	%rd13126, %rd13125, %rd13124;
	ld.u64 	%rd13127, [%rd13042+56];
	mad.lo.s64 	%rd13128, %rd13127, 2654435761, %rd13126;
	shl.b64 	%rd13129, %rd13128, 13;
	add.s64 	%rd13130, %rd13129, %rd13128;
	shr.u64 	%rd13131, %rd13130, 7;
	xor.b64  	%rd13132, %rd13131, %rd13130;
	shl.b64 	%rd13133, %rd13132, 3;
	add.s64 	%rd13134, %rd13133, %rd13132;
	shr.u64 	%rd13135, %rd13134, 17;
	xor.b64  	%rd13136, %rd13135, %rd13134;
	shl.b64 	%rd13137, %rd13136, 5;
	add.s64 	%rd55800, %rd13137, %rd13136;
	add.s64 	%rd55792, %rd55792, 8;
	add.s64 	%rd55790, %rd55790, 8;
	setp.ne.s64 	%p410, %rd55790, %rd3976;
	@%p410 bra 	$L__BB8_2184;
$L__BB8_2185:
	setp.eq.s64 	%p411, %rd2959, 0;
	@%p411 bra 	$L__BB8_2193;
	setp.lt.u64 	%p412, %rd2960, 3;
	@%p412 bra 	$L__BB8_2188;
	shl.b64 	%rd13139, %rd55792, 3;
	add.s64 	%rd13140, %rd56764, %rd13139;
	ld.u64 	%rd13141, [%rd13140];
	mad.lo.s64 	%rd13142, %rd13141, 2654435761, %rd55800;
	shl.b64 	%rd13143, %rd13142, 13;
	add.s64 	%rd13144, %rd13143, %rd13142;
	shr.u64 	%rd13145, %rd13144, 7;
	xor.b64  	%rd13146, %rd13145, %rd13144;
	shl.b64 	%rd13147, %rd13146, 3;
	add.s64 	%rd13148, %rd13147, %rd13146;
	shr.u64 	%rd13149, %rd13148, 17;
	xor.b64  	%rd13150, %rd13149, %rd13148;
	shl.b64 	%rd13151, %rd13150, 5;
	add.s64 	%rd13152, %rd13151, %rd13150;
	ld.u64 	%rd13153, [%rd13140+8];
	mad.lo.s64 	%rd13154, %rd13153, 2654435761, %rd13152;
	shl.b64 	%rd13155, %rd13154, 13;
	add.s64 	%rd13156, %rd13155, %rd13154;
	shr.u64 	%rd13157, %rd13156, 7;
	xor.b64  	%rd13158, %rd13157, %rd13156;
	shl.b64 	%rd13159, %rd13158, 3;
	add.s64 	%rd13160, %rd13159, %rd13158;
	shr.u64 	%rd13161, %rd13160, 17;
	xor.b64  	%rd13162, %rd13161, %rd13160;
	shl.b64 	%rd13163, %rd13162, 5;
	add.s64 	%rd13164, %rd13163, %rd13162;
	ld.u64 	%rd13165, [%rd13140+16];
	mad.lo.s64 	%rd13166, %rd13165, 2654435761, %rd13164;
	shl.b64 	%rd13167, %rd13166, 13;
	add.s64 	%rd13168, %rd13167, %rd13166;
	shr.u64 	%rd13169, %rd13168, 7;
	xor.b64  	%rd13170, %rd13169, %rd13168;
	shl.b64 	%rd13171, %rd13170, 3;
	add.s64 	%rd13172, %rd13171, %rd13170;
	shr.u64 	%rd13173, %rd13172, 17;
	xor.b64  	%rd13174, %rd13173, %rd13172;
	shl.b64 	%rd13175, %rd13174, 5;
	add.s64 	%rd13176, %rd13175, %rd13174;
	ld.u64 	%rd13177, [%rd13140+24];
	mad.lo.s64 	%rd13178, %rd13177, 2654435761, %rd13176;
	shl.b64 	%rd13179, %rd13178, 13;
	add.s64 	%rd13180, %rd13179, %rd13178;
	shr.u64 	%rd13181, %rd13180, 7;
	xor.b64  	%rd13182, %rd13181, %rd13180;
	shl.b64 	%rd13183, %rd13182, 3;
	add.s64 	%rd13184, %rd13183, %rd13182;
	shr.u64 	%rd13185, %rd13184, 17;
	xor.b64  	%rd13186, %rd13185, %rd13184;
	shl.b64 	%rd13187, %rd13186, 5;
	add.s64 	%rd55800, %rd13187, %rd13186;
	add.s64 	%rd55792, %rd55792, 4;
$L__BB8_2188:
	setp.eq.s64 	%p413, %rd2961, 0;
	@%p413 bra 	$L__BB8_2193;
	setp.eq.s64 	%p414, %rd2962, 0;
	@%p414 bra 	$L__BB8_2191;
	shl.b64 	%rd13189, %rd55792, 3;
	add.s64 	%rd13190, %rd56764, %rd13189;
	ld.u64 	%rd13191, [%rd13190];
	mad.lo.s64 	%rd13192, %rd13191, 2654435761, %rd55800;
	shl.b64 	%rd13193, %rd13192, 13;
	add.s64 	%rd13194, %rd13193, %rd13192;
	shr.u64 	%rd13195, %rd13194, 7;
	xor.b64  	%rd13196, %rd13195, %rd13194;
	shl.b64 	%rd13197, %rd13196, 3;
	add.s64 	%rd13198, %rd13197, %rd13196;
	shr.u64 	%rd13199, %rd13198, 17;
	xor.b64  	%rd13200, %rd13199, %rd13198;
	shl.b64 	%rd13201, %rd13200, 5;
	add.s64 	%rd13202, %rd13201, %rd13200;
	ld.u64 	%rd13203, [%rd13190+8];
	mad.lo.s64 	%rd13204, %rd13203, 2654435761, %rd13202;
	shl.b64 	%rd13205, %rd13204, 13;
	add.s64 	%rd13206, %rd13205, %rd13204;
	shr.u64 	%rd13207, %rd13206, 7;
	xor.b64  	%rd13208, %rd13207, %rd13206;
	shl.b64 	%rd13209, %rd13208, 3;
	add.s64 	%rd13210, %rd13209, %rd13208;
	shr.u64 	%rd13211, %rd13210, 17;
	xor.b64  	%rd13212, %rd13211, %rd13210;
	shl.b64 	%rd13213, %rd13212, 5;
	add.s64 	%rd55800, %rd13213, %rd13212;
	add.s64 	%rd55792, %rd55792, 2;
$L__BB8_2191:
	@%p269 bra 	$L__BB8_2193;
	shl.b64 	%rd13214, %rd55792, 3;
	add.s64 	%rd13215, %rd56764, %rd13214;
	ld.u64 	%rd13216, [%rd13215];
	mad.lo.s64 	%rd13217, %rd13216, 2654435761, %rd55800;
	shl.b64 	%rd13218, %rd13217, 13;
	add.s64 	%rd13219, %rd13218, %rd13217;
	shr.u64 	%rd13220, %rd13219, 7;
	xor.b64  	%rd13221, %rd13220, %rd13219;
	shl.b64 	%rd13222, %rd13221, 3;
	add.s64 	%rd13223, %rd13222, %rd13221;
	shr.u64 	%rd13224, %rd13223, 17;
	xor.b64  	%rd13225, %rd13224, %rd13223;
	shl.b64 	%rd13226, %rd13225, 5;
	add.s64 	%rd55800, %rd13226, %rd13225;
$L__BB8_2193:
	mov.b64 	%rd55805, 0;
	mov.u64 	%rd55813, %rd55805;
	@%p409 bra 	$L__BB8_2196;
	and.b64  	%rd3998, %rd2, -8;
	mov.b64 	%rd55805, 0;
	mov.u64 	%rd55803, %rd55805;
$L__BB8_2195:
	.pragma "nounroll";
	shl.b64 	%rd13230, %rd55805, 3;
	add.s64 	%rd13231, %rd55643, %rd13230;
	ld.u64 	%rd13232, [%rd13231];
	mad.lo.s64 	%rd13233, %rd13232, 2654435761, %rd55813;
	shl.b64 	%rd13234, %rd13233, 13;
	add.s64 	%rd13235, %rd13234, %rd13233;
	shr.u64 	%rd13236, %rd13235, 7;
	xor.b64  	%rd13237, %rd13236, %rd13235;
	shl.b64 	%rd13238, %rd13237, 3;
	add.s64 	%rd13239, %rd13238, %rd13237;
	shr.u64 	%rd13240, %rd13239, 17;
	xor.b64  	%rd13241, %rd13240, %rd13239;
	shl.b64 	%rd13242, %rd13241, 5;
	add.s64 	%rd13243, %rd13242, %rd13241;
	ld.u64 	%rd13244, [%rd13231+8];
	mad.lo.s64 	%rd13245, %rd13244, 2654435761, %rd13243;
	shl.b64 	%rd13246, %rd13245, 13;
	add.s64 	%rd13247, %rd13246, %rd13245;
	shr.u64 	%rd13248, %rd13247, 7;
	xor.b64  	%rd13249, %rd13248, %rd13247;
	shl.b64 	%rd13250, %rd13249, 3;
	add.s64 	%rd13251, %rd13250, %rd13249;
	shr.u64 	%rd13252, %rd13251, 17;
	xor.b64  	%rd13253, %rd13252, %rd13251;
	shl.b64 	%rd13254, %rd13253, 5;
	add.s64 	%rd13255, %rd13254, %rd13253;
	ld.u64 	%rd13256, [%rd13231+16];
	mad.lo.s64 	%rd13257, %rd13256, 2654435761, %rd13255;
	shl.b64 	%rd13258, %rd13257, 13;
	add.s64 	%rd13259, %rd13258, %rd13257;
	shr.u64 	%rd13260, %rd13259, 7;
	xor.b64  	%rd13261, %rd13260, %rd13259;
	shl.b64 	%rd13262, %rd13261, 3;
	add.s64 	%rd13263, %rd13262, %rd13261;
	shr.u64 	%rd13264, %rd13263, 17;
	xor.b64  	%rd13265, %rd13264, %rd13263;
	shl.b64 	%rd13266, %rd13265, 5;
	add.s64 	%rd13267, %rd13266, %rd13265;
	ld.u64 	%rd13268, [%rd13231+24];
	mad.lo.s64 	%rd13269, %rd13268, 2654435761, %rd13267;
	shl.b64 	%rd13270, %rd13269, 13;
	add.s64 	%rd13271, %rd13270, %rd13269;
	shr.u64 	%rd13272, %rd13271, 7;
	xor.b64  	%rd13273, %rd13272, %rd13271;
	shl.b64 	%rd13274, %rd13273, 3;
	add.s64 	%rd13275, %rd13274, %rd13273;
	shr.u64 	%rd13276, %rd13275, 17;
	xor.b64  	%rd13277, %rd13276, %rd13275;
	shl.b64 	%rd13278, %rd13277, 5;
	add.s64 	%rd13279, %rd13278, %rd13277;
	ld.u64 	%rd13280, [%rd13231+32];
	mad.lo.s64 	%rd13281, %rd13280, 2654435761, %rd13279;
	shl.b64 	%rd13282, %rd13281, 13;
	add.s64 	%rd13283, %rd13282, %rd13281;
	shr.u64 	%rd13284, %rd13283, 7;
	xor.b64  	%rd13285, %rd13284, %rd13283;
	shl.b64 	%rd13286, %rd13285, 3;
	add.s64 	%rd13287, %rd13286, %rd13285;
	shr.u64 	%rd13288, %rd13287, 17;
	xor.b64  	%rd13289, %rd13288, %rd13287;
	shl.b64 	%rd13290, %rd13289, 5;
	add.s64 	%rd13291, %rd13290, %rd13289;
	ld.u64 	%rd13292, [%rd13231+40];
	mad.lo.s64 	%rd13293, %rd13292, 2654435761, %rd13291;
	shl.b64 	%rd13294, %rd13293, 13;
	add.s64 	%rd13295, %rd13294, %rd13293;
	shr.u64 	%rd13296, %rd13295, 7;
	xor.b64  	%rd13297, %rd13296, %rd13295;
	shl.b64 	%rd13298, %rd13297, 3;
	add.s64 	%rd13299, %rd13298, %rd13297;
	shr.u64 	%rd13300, %rd13299, 17;
	xor.b64  	%rd13301, %rd13300, %rd13299;
	shl.b64 	%rd13302, %rd13301, 5;
	add.s64 	%rd13303, %rd13302, %rd13301;
	ld.u64 	%rd13304, [%rd13231+48];
	mad.lo.s64 	%rd13305, %rd13304, 2654435761, %rd13303;
	shl.b64 	%rd13306, %rd13305, 13;
	add.s64 	%rd13307, %rd13306, %rd13305;
	shr.u64 	%rd13308, %rd13307, 7;
	xor.b64  	%rd13309, %rd13308, %rd13307;
	shl.b64 	%rd13310, %rd13309, 3;
	add.s64 	%rd13311, %rd13310, %rd13309;
	shr.u64 	%rd13312, %rd13311, 17;
	xor.b64  	%rd13313, %rd13312, %rd13311;
	shl.b64 	%rd13314, %rd13313, 5;
	add.s64 	%rd13315, %rd13314, %rd13313;
	ld.u64 	%rd13316, [%rd13231+56];
	mad.lo.s64 	%rd13317, %rd13316, 2654435761, %rd13315;
	shl.b64 	%rd13318, %rd13317, 13;
	add.s64 	%rd13319, %rd13318, %rd13317;
	shr.u64 	%rd13320, %rd13319, 7;
	xor.b64  	%rd13321, %rd13320, %rd13319;
	shl.b64 	%rd13322, %rd13321, 3;
	add.s64 	%rd13323, %rd13322, %rd13321;
	shr.u64 	%rd13324, %rd13323, 17;
	xor.b64  	%rd13325, %rd13324, %rd13323;
	shl.b64 	%rd13326, %rd13325, 5;
	add.s64 	%rd55813, %rd13326, %rd13325;
	add.s64 	%rd55805, %rd55805, 8;
	add.s64 	%rd55803, %rd55803, 8;
	setp.ne.s64 	%p417, %rd55803, %rd3998;
	@%p417 bra 	$L__BB8_2195;
$L__BB8_2196:
	@%p411 bra 	$L__BB8_2204;
	setp.lt.u64 	%p419, %rd2960, 3;
	@%p419 bra 	$L__BB8_2199;
	shl.b64 	%rd13328, %rd55805, 3;
	add.s64 	%rd13329, %rd55643, %rd13328;
	ld.u64 	%rd13330, [%rd13329];
	mad.lo.s64 	%rd13331, %rd13330, 2654435761, %rd55813;
	shl.b64 	%rd13332, %rd13331, 13;
	add.s64 	%rd13333, %rd13332, %rd13331;
	shr.u64 	%rd13334, %rd13333, 7;
	xor.b64  	%rd13335, %rd13334, %rd13333;
	shl.b64 	%rd13336, %rd13335, 3;
	add.s64 	%rd13337, %rd13336, %rd13335;
	shr.u64 	%rd13338, %rd13337, 17;
	xor.b64  	%rd13339, %rd13338, %rd13337;
	shl.b64 	%rd13340, %rd13339, 5;
	add.s64 	%rd13341, %rd13340, %rd13339;
	ld.u64 	%rd13342, [%rd13329+8];
	mad.lo.s64 	%rd13343, %rd13342, 2654435761, %rd13341;
	shl.b64 	%rd13344, %rd13343, 13;
	add.s64 	%rd13345, %rd13344, %rd13343;
	shr.u64 	%rd13346, %rd13345, 7;
	xor.b64  	%rd13347, %rd13346, %rd13345;
	shl.b64 	%rd13348, %rd13347, 3;
	add.s64 	%rd13349, %rd13348, %rd13347;
	shr.u64 	%rd13350, %rd13349, 17;
	xor.b64  	%rd13351, %rd13350, %rd13349;
	shl.b64 	%rd13352, %rd13351, 5;
	add.s64 	%rd13353, %rd13352, %rd13351;
	ld.u64 	%rd13354, [%rd13329+16];
	mad.lo.s64 	%rd13355, %rd13354, 2654435761, %rd13353;
	shl.b64 	%rd13356, %rd13355, 13;
	add.s64 	%rd13357, %rd13356, %rd13355;
	shr.u64 	%rd13358, %rd13357, 7;
	xor.b64  	%rd13359, %rd13358, %rd13357;
	shl.b64 	%rd13360, %rd13359, 3;
	add.s64 	%rd13361, %rd13360, %rd13359;
	shr.u64 	%rd13362, %rd13361, 17;
	xor.b64  	%rd13363, %rd13362, %rd13361;
	shl.b64 	%rd13364, %rd13363, 5;
	add.s64 	%rd13365, %rd13364, %rd13363;
	ld.u64 	%rd13366, [%rd13329+24];
	mad.lo.s64 	%rd13367, %rd13366, 2654435761, %rd13365;
	shl.b64 	%rd13368, %rd13367, 13;
	add.s64 	%rd13369, %rd13368, %rd13367;
	shr.u64 	%rd13370, %rd13369, 7;
	xor.b64  	%rd13371, %rd13370, %rd13369;
	shl.b64 	%rd13372, %rd13371, 3;
	add.s64 	%rd13373, %rd13372, %rd13371;
	shr.u64 	%rd13374, %rd13373, 17;
	xor.b64  	%rd13375, %rd13374, %rd13373;
	shl.b64 	%rd13376, %rd13375, 5;
	add.s64 	%rd55813, %rd13376, %rd13375;
	add.s64 	%rd55805, %rd55805, 4;
$L__BB8_2199:
	setp.eq.s64 	%p420, %rd2961, 0;
	@%p420 bra 	$L__BB8_2204;
	setp.eq.s64 	%p421, %rd2962, 0;
	@%p421 bra 	$L__BB8_2202;
	shl.b64 	%rd13378, %rd55805, 3;
	add.s64 	%rd13379, %rd55643, %rd13378;
	ld.u64 	%rd13380, [%rd13379];
	mad.lo.s64 	%rd13381, %rd13380, 2654435761, %rd55813;
	shl.b64 	%rd13382, %rd13381, 13;
	add.s64 	%rd13383, %rd13382, %rd13381;
	shr.u64 	%rd13384, %rd13383, 7;
	xor.b64  	%rd13385, %rd13384, %rd13383;
	shl.b64 	%rd13386, %rd13385, 3;
	add.s64 	%rd13387, %rd13386, %rd13385;
	shr.u64 	%rd13388, %rd13387, 17;
	xor.b64  	%rd13389, %rd13388, %rd13387;
	shl.b64 	%rd13390, %rd13389, 5;
	add.s64 	%rd13391, %rd13390, %rd13389;
	ld.u64 	%rd13392, [%rd13379+8];
	mad.lo.s64 	%rd13393, %rd13392, 2654435761, %rd13391;
	shl.b64 	%rd13394, %rd13393, 13;
	add.s64 	%rd13395, %rd13394, %rd13393;
	shr.u64 	%rd13396, %rd13395, 7;
	xor.b64  	%rd13397, %rd13396, %rd13395;
	shl.b64 	%rd13398, %rd13397, 3;
	add.s64 	%rd13399, %rd13398, %rd13397;
	shr.u64 	%rd13400, %rd13399, 17;
	xor.b64  	%rd13401, %rd13400, %rd13399;
	shl.b64 	%rd13402, %rd13401, 5;
	add.s64 	%rd55813, %rd13402, %rd13401;
	add.s64 	%rd55805, %rd55805, 2;
$L__BB8_2202:
	@%p269 bra 	$L__BB8_2204;
	shl.b64 	%rd13403, %rd55805, 3;
	add.s64 	%rd13404, %rd55643, %rd13403;
	ld.u64 	%rd13405, [%rd13404];
	mad.lo.s64 	%rd13406, %rd13405, 2654435761, %rd55813;
	shl.b64 	%rd13407, %rd13406, 13;
	add.s64 	%rd13408, %rd13407, %rd13406;
	shr.u64 	%rd13409, %rd13408, 7;
	xor.b64  	%rd13410, %rd13409, %rd13408;
	shl.b64 	%rd13411, %rd13410, 3;
	add.s64 	%rd13412, %rd13411, %rd13410;
	shr.u64 	%rd13413, %rd13412, 17;
	xor.b64  	%rd13414, %rd13413, %rd13412;
	shl.b64 	%rd13415, %rd13414, 5;
	add.s64 	%rd55813, %rd13415, %rd13414;
$L__BB8_2204:
	setp.lt.u64 	%p423, %rd55800, %rd55813;
	mov.u64 	%rd55815, %rd56764;
	@%p423 bra 	$L__BB8_2205;
	bra.uni 	$L__BB8_2210;
$L__BB8_2205:
	mov.u64 	%rd55815, %rd55643;
	mov.u64 	%rd55643, %rd56764;
	bra.uni 	$L__BB8_2210;
$L__BB8_2206:
	setp.eq.s32 	%p424, %r1, 0;
	mov.u64 	%rd55815, %rd56764;
	@%p424 bra 	$L__BB8_2210;
	mov.b64 	%rd55814, 0;
$L__BB8_2208:
	shl.b64 	%rd13417, %rd55814, 3;
	add.s64 	%rd13418, %rd56764, %rd13417;
	ld.u64 	%rd4021, [%rd13418];
	add.s64 	%rd13419, %rd55643, %rd13417;
	ld.u64 	%rd4022, [%rd13419];
	setp.lt.u64 	%p425, %rd4021, %rd4022;
	@%p425 bra 	$L__BB8_2205;
	setp.le.u64 	%p426, %rd4021, %rd4022;
	add.s64 	%rd55814, %rd55814, 1;
	setp.lt.u64 	%p427, %rd55814, %rd2957;
	and.pred  	%p428, %p426, %p427;
	mov.u64 	%rd55815, %rd56764;
	@%p428 bra 	$L__BB8_2208;
$L__BB8_2210:
	mov.b64 	%rd55820, -3750763034362895579;
	mov.b64 	%rd55821, 0;
	@%p267 bra 	$L__BB8_2213;
	and.b64  	%rd4026, %rd2, -2;
	mov.b64 	%rd55820, -3750763034362895579;
	mov.b64 	%rd55821, 0;
	mov.u64 	%rd55819, %rd55821;
$L__BB8_2212:
	shl.b64 	%rd13426, %rd55821, 3;
	add.s64 	%rd13427, %rd56762, %rd13426;
	ld.u64 	%rd13428, [%rd13427];
	and.b64  	%rd13429, %rd13428, 255;
	xor.b64  	%rd13430, %rd13429, %rd55820;
	mul.lo.s64 	%rd13431, %rd13430, 1099511628211;
	shr.u64 	%rd13432, %rd13428, 8;
	and.b64  	%rd13433, %rd13432, 255;
	xor.b64  	%rd13434, %rd13433, %rd13431;
	mul.lo.s64 	%rd13435, %rd13434, 1099511628211;
	shr.u64 	%rd13436, %rd13428, 16;
	and.b64  	%rd13437, %rd13436, 255;
	xor.b64  	%rd13438, %rd13437, %rd13435;
	mul.lo.s64 	%rd13439, %rd13438, 1099511628211;
	shr.u64 	%rd13440, %rd13428, 24;
	and.b64  	%rd13441, %rd13440, 255;
	xor.b64  	%rd13442, %rd13441, %rd13439;
	mul.lo.s64 	%rd13443, %rd13442, 1099511628211;
	shr.u64 	%rd13444, %rd13428, 32;
	and.b64  	%rd13445, %rd13444, 255;
	xor.b64  	%rd13446, %rd13445, %rd13443;
	mul.lo.s64 	%rd13447, %rd13446, 1099511628211;
	shr.u64 	%rd13448, %rd13428, 40;
	and.b64  	%rd13449, %rd13448, 255;
	xor.b64  	%rd13450, %rd13449, %rd13447;
	mul.lo.s64 	%rd13451, %rd13450, 1099511628211;
	shr.u64 	%rd13452, %rd13428, 48;
	and.b64  	%rd13453, %rd13452, 255;
	xor.b64  	%rd13454, %rd13453, %rd13451;
	mul.lo.s64 	%rd13455, %rd13454, 1099511628211;
	shr.u64 	%rd13456, %rd13428, 56;
	xor.b64  	%rd13457, %rd13456, %rd13455;
	mul.lo.s64 	%rd13458, %rd13457, 1099511628211;
	ld.u64 	%rd13459, [%rd13427+8];
	and.b64  	%rd13460, %rd13459, 255;
	xor.b64  	%rd13461, %rd13460, %rd13458;
	mul.lo.s64 	%rd13462, %rd13461, 1099511628211;
	shr.u64 	%rd13463, %rd13459, 8;
	and.b64  	%rd13464, %rd13463, 255;
	xor.b64  	%rd13465, %rd13464, %rd13462;
	mul.lo.s64 	%rd13466, %rd13465, 1099511628211;
	shr.u64 	%rd13467, %rd13459, 16;
	and.b64  	%rd13468, %rd13467, 255;
	xor.b64  	%rd13469, %rd13468, %rd13466;
	mul.lo.s64 	%rd13470, %rd13469, 1099511628211;
	shr.u64 	%rd13471, %rd13459, 24;
	and.b64  	%rd13472, %rd13471, 255;
	xor.b64  	%rd13473, %rd13472, %rd13470;
	mul.lo.s64 	%rd13474, %rd13473, 1099511628211;
	shr.u64 	%rd13475, %rd13459, 32;
	and.b64  	%rd13476, %rd13475, 255;
	xor.b64  	%rd13477, %rd13476, %rd13474;
	mul.lo.s64 	%rd13478, %rd13477, 1099511628211;
	shr.u64 	%rd13479, %rd13459, 40;
	and.b64  	%rd13480, %rd13479, 255;
	xor.b64  	%rd13481, %rd13480, %rd13478;
	mul.lo.s64 	%rd13482, %rd13481, 1099511628211;
	shr.u64 	%rd13483, %rd13459, 48;
	and.b64  	%rd13484, %rd13483, 255;
	xor.b64  	%rd13485, %rd13484, %rd13482;
	mul.lo.s64 	%rd13486, %rd13485, 1099511628211;
	shr.u64 	%rd13487, %rd13459, 56;
	xor.b64  	%rd13488, %rd13487, %rd13486;
	mul.lo.s64 	%rd55820, %rd13488, 1099511628211;
	add.s64 	%rd55821, %rd55821, 2;
	add.s64 	%rd55819, %rd55819, 2;
	setp.ne.s64 	%p430, %rd55819, %rd4026;
	@%p430 bra 	$L__BB8_2212;
$L__BB8_2213:
	@%p269 bra 	$L__BB8_2215;
	shl.b64 	%rd13489, %rd55821, 3;
	add.s64 	%rd13490, %rd56762, %rd13489;
	ld.u64 	%rd13491, [%rd13490];
	and.b64  	%rd13492, %rd13491, 255;
	xor.b64  	%rd13493, %rd13492, %rd55820;
	mul.lo.s64 	%rd13494, %rd13493, 1099511628211;
	shr.u64 	%rd13495, %rd13491, 8;
	and.b64  	%rd13496, %rd13495, 255;
	xor.b64  	%rd13497, %rd13496, %rd13494;
	mul.lo.s64 	%rd13498, %rd13497, 1099511628211;
	shr.u64 	%rd13499, %rd13491, 16;
	and.b64  	%rd13500, %rd13499, 255;
	xor.b64  	%rd13501, %rd13500, %rd13498;
	mul.lo.s64 	%rd13502, %rd13501, 1099511628211;
	shr.u64 	%rd13503, %rd13491, 24;
	and.b64  	%rd13504, %rd13503, 255;
	xor.b64  	%rd13505, %rd13504, %rd13502;
	mul.lo.s64 	%rd13506, %rd13505, 1099511628211;
	shr.u64 	%rd13507, %rd13491, 32;
	and.b64  	%rd13508, %rd13507, 255;
	xor.b64  	%rd13509, %rd13508, %rd13506;
	mul.lo.s64 	%rd13510, %rd13509, 1099511628211;
	shr.u64 	%rd13511, %rd13491, 40;
	and.b64  	%rd13512, %rd13511, 255;
	xor.b64  	%rd13513, %rd13512, %rd13510;
	mul.lo.s64 	%rd13514, %rd13513, 1099511628211;
	shr.u64 	%rd13515, %rd13491, 48;
	and.b64  	%rd13516, %rd13515, 255;
	xor.b64  	%rd13517, %rd13516, %rd13514;
	mul.lo.s64 	%rd13518, %rd13517, 1099511628211;
	shr.u64 	%rd13519, %rd13491, 56;
	xor.b64  	%rd13520, %rd13519, %rd13518;
	mul.lo.s64 	%rd55820, %rd13520, 1099511628211;
$L__BB8_2215:
	mov.b64 	%rd55827, -3750763034362895579;
	mov.b64 	%rd55828, 0;
	@%p267 bra 	$L__BB8_2218;
	and.b64  	%rd4038, %rd2, -2;
	mov.b64 	%rd55827, -3750763034362895579;
	mov.b64 	%rd55828, 0;
	mov.u64 	%rd55826, %rd55828;
$L__BB8_2217:
	shl.b64 	%rd13526, %rd55828, 3;
	add.s64 	%rd13527, %rd55686, %rd13526;
	ld.u64 	%rd13528, [%rd13527];
	and.b64  	%rd13529, %rd13528, 255;
	xor.b64  	%rd13530, %rd13529, %rd55827;
	mul.lo.s64 	%rd13531, %rd13530, 1099511628211;
	shr.u64 	%rd13532, %rd13528, 8;
	and.b64  	%rd13533, %rd13532, 255;
	xor.b64  	%rd13534, %rd13533, %rd13531;
	mul.lo.s64 	%rd13535, %rd13534, 1099511628211;
	shr.u64 	%rd13536, %rd13528, 16;
	and.b64  	%rd13537, %rd13536, 255;
	xor.b64  	%rd13538, %rd13537, %rd13535;
	mul.lo.s64 	%rd13539, %rd13538, 1099511628211;
	shr.u64 	%rd13540, %rd13528, 24;
	and.b64  	%rd13541, %rd13540, 255;
	xor.b64  	%rd13542, %rd13541, %rd13539;
	mul.lo.s64 	%rd13543, %rd13542, 1099511628211;
	shr.u64 	%rd13544, %rd13528, 32;
	and.b64  	%rd13545, %rd13544, 255;
	xor.b64  	%rd13546, %rd13545, %rd13543;
	mul.lo.s64 	%rd13547, %rd13546, 1099511628211;
	shr.u64 	%rd13548, %rd13528, 40;
	and.b64  	%rd13549, %rd13548, 255;
	xor.b64  	%rd13550, %rd13549, %rd13547;
	mul.lo.s64 	%rd13551, %rd13550, 1099511628211;
	shr.u64 	%rd13552, %rd13528, 48;
	and.b64  	%rd13553, %rd13552, 255;
	xor.b64  	%rd13554, %rd13553, %rd13551;
	mul.lo.s64 	%rd13555, %rd13554, 1099511628211;
	shr.u64 	%rd13556, %rd13528, 56;
	xor.b64  	%rd13557, %rd13556, %rd13555;
	mul.lo.s64 	%rd13558, %rd13557, 1099511628211;
	ld.u64 	%rd13559, [%rd13527+8];
	and.b64  	%rd13560, %rd13559, 255;
	xor.b64  	%rd13561, %rd13560, %rd13558;
	mul.lo.s64 	%rd13562, %rd13561, 1099511628211;
	shr.u64 	%rd13563, %rd13559, 8;
	and.b64  	%rd13564, %rd13563, 255;
	xor.b64  	%rd13565, %rd13564, %rd13562;
	mul.lo.s64 	%rd13566, %rd13565, 1099511628211;
	shr.u64 	%rd13567, %rd13559, 16;
	and.b64  	%rd13568, %rd13567, 255;
	xor.b64  	%rd13569, %rd13568, %rd13566;
	mul.lo.s64 	%rd13570, %rd13569, 1099511628211;
	shr.u64 	%rd13571, %rd13559, 24;
	and.b64  	%rd13572, %rd13571, 255;
	xor.b64  	%rd13573, %rd13572, %rd13570;
	mul.lo.s64 	%rd13574, %rd13573, 1099511628211;
	shr.u64 	%rd13575, %rd13559, 32;
	and.b64  	%rd13576, %rd13575, 255;
	xor.b64  	%rd13577, %rd13576, %rd13574;
	mul.lo.s64 	%rd13578, %rd13577, 1099511628211;
	shr.u64 	%rd13579, %rd13559, 40;
	and.b64  	%rd13580, %rd13579, 255;
	xor.b64  	%rd13581, %rd13580, %rd13578;
	mul.lo.s64 	%rd13582, %rd13581, 1099511628211;
	shr.u64 	%rd13583, %rd13559, 48;
	and.b64  	%rd13584, %rd13583, 255;
	xor.b64  	%rd13585, %rd13584, %rd13582;
	mul.lo.s64 	%rd13586, %rd13585, 1099511628211;
	shr.u64 	%rd13587, %rd13559, 56;
	xor.b64  	%rd13588, %rd13587, %rd13586;
	mul.lo.s64 	%rd55827, %rd13588, 1099511628211;
	add.s64 	%rd55828, %rd55828, 2;
	add.s64 	%rd55826, %rd55826, 2;
	setp.ne.s64 	%p433, %rd55826, %rd4038;
	@%p433 bra 	$L__BB8_2217;
$L__BB8_2218:
	@%p269 bra 	$L__BB8_2220;
	shl.b64 	%rd13589, %rd55828, 3;
	add.s64 	%rd13590, %rd55686, %rd13589;
	ld.u64 	%rd13591, [%rd13590];
	and.b64  	%rd13592, %rd13591, 255;
	xor.b64  	%rd13593, %rd13592, %rd55827;
	mul.lo.s64 	%rd13594, %rd13593, 1099511628211;
	shr.u64 	%rd13595, %rd13591, 8;
	and.b64  	%rd13596, %rd13595, 255;
	xor.b64  	%rd13597, %rd13596, %rd13594;
	mul.lo.s64 	%rd13598, %rd13597, 1099511628211;
	shr.u64 	%rd13599, %rd13591, 16;
	and.b64  	%rd13600, %rd13599, 255;
	xor.b64  	%rd13601, %rd13600, %rd13598;
	mul.lo.s64 	%rd13602, %rd13601, 1099511628211;
	shr.u64 	%rd13603, %rd13591, 24;
	and.b64  	%rd13604, %rd13603, 255;
	xor.b64  	%rd13605, %rd13604, %rd13602;
	mul.lo.s64 	%rd13606, %rd13605, 1099511628211;
	shr.u64 	%rd13607, %rd13591, 32;
	and.b64  	%rd13608, %rd13607, 255;
	xor.b64  	%rd13609, %rd13608, %rd13606;
	mul.lo.s64 	%rd13610, %rd13609, 1099511628211;
	shr.u64 	%rd13611, %rd13591, 40;
	and.b64  	%rd13612, %rd13611, 255;
	xor.b64  	%rd13613, %rd13612, %rd13610;
	mul.lo.s64 	%rd13614, %rd13613, 1099511628211;
	shr.u64 	%rd13615, %rd13591, 48;
	and.b64  	%rd13616, %rd13615, 255;
	xor.b64  	%rd13617, %rd13616, %rd13614;
	mul.lo.s64 	%rd13618, %rd13617, 1099511628211;
	shr.u64 	%rd13619, %rd13591, 56;
	xor.b64  	%rd13620, %rd13619, %rd13618;
	mul.lo.s64 	%rd55827, %rd13620, 1099511628211;
$L__BB8_2220:
	setp.eq.s64 	%p435, %rd55820, %rd55827;
	@%p435 bra 	$L__BB8_2245;
	setp.lt.u64 	%p436, %rd2958, 7;
	mov.b64 	%rd55835, 0;
	mov.u64 	%rd55843, %rd55835;
	@%p436 bra 	$L__BB8_2224;
	and.b64  	%rd4050, %rd2, -8;
	mov.b64 	%rd55835, 0;
	mov.u64 	%rd55833, %rd55835;
$L__BB8_2223:
	.pragma "nounroll";
	shl.b64 	%rd13624, %rd55835, 3;
	add.s64 	%rd13625, %rd56762, %rd13624;
	ld.u64 	%rd13626, [%rd13625];
	mad.lo.s64 	%rd13627, %rd13626, 2654435761, %rd55843;
	shl.b64 	%rd13628, %rd13627, 13;
	add.s64 	%rd13629, %rd13628, %rd13627;
	shr.u64 	%rd13630, %rd13629, 7;
	xor.b64  	%rd13631, %rd13630, %rd13629;
	shl.b64 	%rd13632, %rd13631, 3;
	add.s64 	%rd13633, %rd13632, %rd13631;
	shr.u64 	%rd13634, %rd13633, 17;
	xor.b64  	%rd13635, %rd13634, %rd13633;
	shl.b64 	%rd13636, %rd13635, 5;
	add.s64 	%rd13637, %rd13636, %rd13635;
	ld.u64 	%rd13638, [%rd13625+8];
	mad.lo.s64 	%rd13639, %rd13638, 2654435761, %rd13637;
	shl.b64 	%rd13640, %rd13639, 13;
	add.s64 	%rd13641, %rd13640, %rd13639;
	shr.u64 	%rd13642, %rd13641, 7;
	xor.b64  	%rd13643, %rd13642, %rd13641;
	shl.b64 	%rd13644, %rd13643, 3;
	add.s64 	%rd13645, %rd13644, %rd13643;
	shr.u64 	%rd13646, %rd13645, 17;
	xor.b64  	%rd13647, %rd13646, %rd13645;
	shl.b64 	%rd13648, %rd13647, 5;
	add.s64 	%rd13649, %rd13648, %rd13647;
	ld.u64 	%rd13650, [%rd13625+16];
	mad.lo.s64 	%rd13651, %rd13650, 2654435761, %rd13649;
	shl.b64 	%rd13652, %rd13651, 13;
	add.s64 	%rd13653, %rd13652, %rd13651;
	shr.u64 	%rd13654, %rd13653, 7;
	xor.b64  	%rd13655, %rd13654, %rd13653;
	shl.b64 	%rd13656, %rd13655, 3;
	add.s64 	%rd13657, %rd13656, %rd13655;
	shr.u64 	%rd13658, %rd13657, 17;
	xor.b64  	%rd13659, %rd13658, %rd13657;
	shl.b64 	%rd13660, %rd13659, 5;
	add.s64 	%rd13661, %rd13660, %rd13659;
	ld.u64 	%rd13662, [%rd13625+24];
	mad.lo.s64 	%rd13663, %rd13662, 2654435761, %rd13661;
	shl.b64 	%rd13664, %rd13663, 13;
	add.s64 	%rd13665, %rd13664, %rd13663;
	shr.u64 	%rd13666, %rd13665, 7;
	xor.b64  	%rd13667, %rd13666, %rd13665;
	shl.b64 	%rd13668, %rd13667, 3;
	add.s64 	%rd13669, %rd13668, %rd13667;
	shr.u64 	%rd13670, %rd13669, 17;
	xor.b64  	%rd13671, %rd13670, %rd13669;
	shl.b64 	%rd13672, %rd13671, 5;
	add.s64 	%rd13673, %rd13672, %rd13671;
	ld.u64 	%rd13674, [%rd13625+32];
	mad.lo.s64 	%rd13675, %rd13674, 2654435761, %rd13673;
	shl.b64 	%rd13676, %rd13675, 13;
	add.s64 	%rd13677, %rd13676, %rd13675;
	shr.u64 	%rd13678, %rd13677, 7;
	xor.b64  	%rd13679, %rd13678, %rd13677;
	shl.b64 	%rd13680, %rd13679, 3;
	add.s64 	%rd13681, %rd13680, %rd13679;
	shr.u64 	%rd13682, %rd13681, 17;
	xor.b64  	%rd13683, %rd13682, %rd13681;
	shl.b64 	%rd13684, %rd13683, 5;
	add.s64 	%rd13685, %rd13684, %rd13683;
	ld.u64 	%rd13686, [%rd13625+40];
	mad.lo.s64 	%rd13687, %rd13686, 2654435761, %rd13685;
	shl.b64 	%rd13688, %rd13687, 13;
	add.s64 	%rd13689, %rd13688, %rd13687;
	shr.u64 	%rd13690, %rd13689, 7;
	xor.b64  	%rd13691, %rd13690, %rd13689;
	shl.b64 	%rd13692, %rd13691, 3;
	add.s64 	%rd13693, %rd13692, %rd13691;
	shr.u64 	%rd13694, %rd13693, 17;
	xor.b64  	%rd13695, %rd13694, %rd13693;
	shl.b64 	%rd13696, %rd13695, 5;
	add.s64 	%rd13697, %rd13696, %rd13695;
	ld.u64 	%rd13698, [%rd13625+48];
	mad.lo.s64 	%rd13699, %rd13698, 2654435761, %rd13697;
	shl.b64 	%rd13700, %rd13699, 13;
	add.s64 	%rd13701, %rd13700, %rd13699;
	shr.u64 	%rd13702, %rd13701, 7;
	xor.b64  	%rd13703, %rd13702, %rd13701;
	shl.b64 	%rd13704, %rd13703, 3;
	add.s64 	%rd13705, %rd13704, %rd13703;
	shr.u64 	%rd13706, %rd13705, 17;
	xor.b64  	%rd13707, %rd13706, %rd13705;
	shl.b64 	%rd13708, %rd13707, 5;
	add.s64 	%rd13709, %rd13708, %rd13707;
	ld.u64 	%rd13710, [%rd13625+56];
	mad.lo.s64 	%rd13711, %rd13710, 2654435761, %rd13709;
	shl.b64 	%rd13712, %rd13711, 13;
	add.s64 	%rd13713, %rd13712, %rd13711;
	shr.u64 	%rd13714, %rd13713, 7;
	xor.b64  	%rd13715, %rd13714, %rd13713;
	shl.b64 	%rd13716, %rd13715, 3;
	add.s64 	%rd13717, %rd13716, %rd13715;
	shr.u64 	%rd13718, %rd13717, 17;
	xor.b64  	%rd13719, %rd13718, %rd13717;
	shl.b64 	%rd13720, %rd13719, 5;
	add.s64 	%rd55843, %rd13720, %rd13719;
	add.s64 	%rd55835, %rd55835, 8;
	add.s64 	%rd55833, %rd55833, 8;
	setp.ne.s64 	%p437, %rd55833, %rd4050;
	@%p437 bra 	$L__BB8_2223;
$L__BB8_2224:
	setp.eq.s64 	%p438, %rd2959, 0;
	@%p438 bra 	$L__BB8_2232;
	setp.lt.u64 	%p439, %rd2960, 3;
	@%p439 bra 	$L__BB8_2227;
	shl.b64 	%rd13722, %rd55835, 3;
	add.s64 	%rd13723, %rd56762, %rd13722;
	ld.u64 	%rd13724, [%rd13723];
	mad.lo.s64 	%rd13725, %rd13724, 2654435761, %rd55843;
	shl.b64 	%rd13726, %rd13725, 13;
	add.s64 	%rd13727, %rd13726, %rd13725;
	shr.u64 	%rd13728, %rd13727, 7;
	xor.b64  	%rd13729, %rd13728, %rd13727;
	shl.b64 	%rd13730, %rd13729, 3;
	add.s64 	%rd13731, %rd13730, %rd13729;
	shr.u64 	%rd13732, %rd13731, 17;
	xor.b64  	%rd13733, %rd13732, %rd13731;
	shl.b64 	%rd13734, %rd13733, 5;
	add.s64 	%rd13735, %rd13734, %rd13733;
	ld.u64 	%rd13736, [%rd13723+8];
	mad.lo.s64 	%rd13737, %rd13736, 2654435761, %rd13735;
	shl.b64 	%rd13738, %rd13737, 13;
	add.s64 	%rd13739, %rd13738, %rd13737;
	shr.u64 	%rd13740, %rd13739, 7;
	xor.b64  	%rd13741, %rd13740, %rd13739;
	shl.b64 	%rd13742, %rd13741, 3;
	add.s64 	%rd13743, %rd13742, %rd13741;
	shr.u64 	%rd13744, %rd13743, 17;
	xor.b64  	%rd13745, %rd13744, %rd13743;
	shl.b64 	%rd13746, %rd13745, 5;
	add.s64 	%rd13747, %rd13746, %rd13745;
	ld.u64 	%rd13748, [%rd13723+16];
	mad.lo.s64 	%rd13749, %rd13748, 2654435761, %rd13747;
	shl.b64 	%rd13750, %rd13749, 13;
	add.s64 	%rd13751, %rd13750, %rd13749;
	shr.u64 	%rd13752, %rd13751, 7;
	xor.b64  	%rd13753, %rd13752, %rd13751;
	shl.b64 	%rd13754, %rd13753, 3;
	add.s64 	%rd13755, %rd13754, %rd13753;
	shr.u64 	%rd13756, %rd13755, 17;
	xor.b64  	%rd13757, %rd13756, %rd13755;
	shl.b64 	%rd13758, %rd13757, 5;
	add.s64 	%rd13759, %rd13758, %rd13757;
	ld.u64 	%rd13760, [%rd13723+24];
	mad.lo.s64 	%rd13761, %rd13760, 2654435761, %rd13759;
	shl.b64 	%rd13762, %rd13761, 13;
	add.s64 	%rd13763, %rd13762, %rd13761;
	shr.u64 	%rd13764, %rd13763, 7;
	xor.b64  	%rd13765, %rd13764, %rd13763;
	shl.b64 	%rd13766, %rd13765, 3;
	add.s64 	%rd13767, %rd13766, %rd13765;
	shr.u64 	%rd13768, %rd13767, 17;
	xor.b64  	%rd13769, %rd13768, %rd13767;
	shl.b64 	%rd13770, %rd13769, 5;
	add.s64 	%rd55843, %rd13770, %rd13769;
	add.s64 	%rd55835, %rd55835, 4;
$L__BB8_2227:
	setp.eq.s64 	%p440, %rd2961, 0;
	@%p440 bra 	$L__BB8_2232;
	setp.eq.s64 	%p441, %rd2962, 0;
	@%p441 bra 	$L__BB8_2230;
	shl.b64 	%rd13772, %rd55835, 3;
	add.s64 	%rd13773, %rd56762, %rd13772;
	ld.u64 	%rd13774, [%rd13773];
	mad.lo.s64 	%rd13775, %rd13774, 2654435761, %rd55843;
	shl.b64 	%rd13776, %rd13775, 13;
	add.s64 	%rd13777, %rd13776, %rd13775;
	shr.u64 	%rd13778, %rd13777, 7;
	xor.b64  	%rd13779, %rd13778, %rd13777;
	shl.b64 	%rd13780, %rd13779, 3;
	add.s64 	%rd13781, %rd13780, %rd13779;
	shr.u64 	%rd13782, %rd13781, 17;
	xor.b64  	%rd13783, %rd13782, %rd13781;
	shl.b64 	%rd13784, %rd13783, 5;
	add.s64 	%rd13785, %rd13784, %rd13783;
	ld.u64 	%rd13786, [%rd13773+8];
	mad.lo.s64 	%rd13787, %rd13786, 2654435761, %rd13785;
	shl.b64 	%rd13788, %rd13787, 13;
	add.s64 	%rd13789, %rd13788, %rd13787;
	shr.u64 	%rd13790, %rd13789, 7;
	xor.b64  	%rd13791, %rd13790, %rd13789;
	shl.b64 	%rd13792, %rd13791, 3;
	add.s64 	%rd13793, %rd13792, %rd13791;
	shr.u64 	%rd13794, %rd13793, 17;
	xor.b64  	%rd13795, %rd13794, %rd13793;
	shl.b64 	%rd13796, %rd13795, 5;
	add.s64 	%rd55843, %rd13796, %rd13795;
	add.s64 	%rd55835, %rd55835, 2;
$L__BB8_2230:
	@%p269 bra 	$L__BB8_2232;
	shl.b64 	%rd13797, %rd55835, 3;
	add.s64 	%rd13798, %rd56762, %rd13797;
	ld.u64 	%rd13799, [%rd13798];
	mad.lo.s64 	%rd13800, %rd13799, 2654435761, %rd55843;
	shl.b64 	%rd13801, %rd13800, 13;
	add.s64 	%rd13802, %rd13801, %rd13800;
	shr.u64 	%rd13803, %rd13802, 7;
	xor.b64  	%rd13804, %rd13803, %rd13802;
	shl.b64 	%rd13805, %rd13804, 3;
	add.s64 	%rd13806, %rd13805, %rd13804;
	shr.u64 	%rd13807, %rd13806, 17;
	xor.b64  	%rd13808, %rd13807, %rd13806;
	shl.b64 	%rd13809, %rd13808, 5;
	add.s64 	%rd55843, %rd13809, %rd13808;
$L__BB8_2232:
	mov.b64 	%rd55848, 0;
	mov.u64 	%rd55856, %rd55848;
	@%p436 bra 	$L__BB8_2235;
	and.b64  	%rd4072, %rd2, -8;
	mov.b64 	%rd55848, 0;
	mov.u64 	%rd55846, %rd55848;
$L__BB8_2234:
	.pragma "nounroll";
	shl.b64 	%rd13813, %rd55848, 3;
	add.s64 	%rd13814, %rd55686, %rd13813;
	ld.u64 	%rd13815, [%rd13814];
	mad.lo.s64 	%rd13816, %rd13815, 2654435761, %rd55856;
	shl.b64 	%rd13817, %rd13816, 13;
	add.s64 	%rd13818, %rd13817, %rd13816;
	shr.u64 	%rd13819, %rd13818, 7;
	xor.b64  	%rd13820, %rd13819, %rd13818;
	shl.b64 	%rd13821, %rd13820, 3;
	add.s64 	%rd13822, %rd13821, %rd13820;
	shr.u64 	%rd13823, %rd13822, 17;
	xor.b64  	%rd13824, %rd13823, %rd13822;
	shl.b64 	%rd13825, %rd13824, 5;
	add.s64 	%rd13826, %rd13825, %rd13824;
	ld.u64 	%rd13827, [%rd13814+8];
	mad.lo.s64 	%rd13828, %rd13827, 2654435761, %rd13826;
	shl.b64 	%rd13829, %rd13828, 13;
	add.s64 	%rd13830, %rd13829, %rd13828;
	shr.u64 	%rd13831, %rd13830, 7;
	xor.b64  	%rd13832, %rd13831, %rd13830;
	shl.b64 	%rd13833, %rd13832, 3;
	add.s64 	%rd13834, %rd13833, %rd13832;
	shr.u64 	%rd13835, %rd13834, 17;
	xor.b64  	%rd13836, %rd13835, %rd13834;
	shl.b64 	%rd13837, %rd13836, 5;
	add.s64 	%rd13838, %rd13837, %rd13836;
	ld.u64 	%rd13839, [%rd13814+16];
	mad.lo.s64 	%rd13840, %rd13839, 2654435761, %rd13838;
	shl.b64 	%rd13841, %rd13840, 13;
	add.s64 	%rd13842, %rd13841, %rd13840;
	shr.u64 	%rd13843, %rd13842, 7;
	xor.b64  	%rd13844, %rd13843, %rd13842;
	shl.b64 	%rd13845, %rd13844, 3;
	add.s64 	%rd13846, %rd13845, %rd13844;
	shr.u64 	%rd13847, %rd13846, 17;
	xor.b64  	%rd13848, %rd13847, %rd13846;
	shl.b64 	%rd13849, %rd13848, 5;
	add.s64 	%rd13850, %rd13849, %rd13848;
	ld.u64 	%rd13851, [%rd13814+24];
	mad.lo.s64 	%rd13852, %rd13851, 2654435761, %rd13850;
	shl.b64 	%rd13853, %rd13852, 13;
	add.s64 	%rd13854, %rd13853, %rd13852;
	shr.u64 	%rd13855, %rd13854, 7;
	xor.b64  	%rd13856, %rd13855, %rd13854;
	shl.b64 	%rd13857, %rd13856, 3;
	add.s64 	%rd13858, %rd13857, %rd13856;
	shr.u64 	%rd13859, %rd13858, 17;
	xor.b64  	%rd13860, %rd13859, %rd13858;
	shl.b64 	%rd13861, %rd13860, 5;
	add.s64 	%rd13862, %rd13861, %rd13860;
	ld.u64 	%rd13863, [%rd13814+32];
	mad.lo.s64 	%rd13864, %rd13863, 2654435761, %rd13862;
	shl.b64 	%rd13865, %rd13864, 13;
	add.s64 	%rd13866, %rd13865, %rd13864;
	shr.u64 	%rd13867, %rd13866, 7;
	xor.b64  	%rd13868, %rd13867, %rd13866;
	shl.b64 	%rd13869, %rd13868, 3;
	add.s64 	%rd13870, %rd13869, %rd13868;
	shr.u64 	%rd13871, %rd13870, 17;
	xor.b64  	%rd13872, %rd13871, %rd13870;
	shl.b64 	%rd13873, %rd13872, 5;
	add.s64 	%rd13874, %rd13873, %rd13872;
	ld.u64 	%rd13875, [%rd13814+40];
	mad.lo.s64 	%rd13876, %rd13875, 2654435761, %rd13874;
	shl.b64 	%rd13877, %rd13876, 13;
	add.s64 	%rd13878, %rd13877, %rd13876;
	shr.u64 	%rd13879, %rd13878, 7;
	xor.b64  	%rd13880, %rd13879, %rd13878;
	shl.b64 	%rd13881, %rd13880, 3;
	add.s64 	%rd13882, %rd13881, %rd13880;
	shr.u64 	%rd13883, %rd13882, 17;
	xor.b64  	%rd13884, %rd13883, %rd13882;
	shl.b64 	%rd13885, %rd13884, 5;
	add.s64 	%rd13886, %rd13885, %rd13884;
	ld.u64 	%rd13887, [%rd13814+48];
	mad.lo.s64 	%rd13888, %rd13887, 2654435761, %rd13886;
	shl.b64 	%rd13889, %rd13888, 13;
	add.s64 	%rd13890, %rd13889, %rd13888;
	shr.u64 	%rd13891, %rd13890, 7;
	xor.b64  	%rd13892, %rd13891, %rd13890;
	shl.b64 	%rd13893, %rd13892, 3;
	add.s64 	%rd13894, %rd13893, %rd13892;
	shr.u64 	%rd13895, %rd13894, 17;
	xor.b64  	%rd13896, %rd13895, %rd13894;
	shl.b64 	%rd13897, %rd13896, 5;
	add.s64 	%rd13898, %rd13897, %rd13896;
	ld.u64 	%rd13899, [%rd13814+56];
	mad.lo.s64 	%rd13900, %rd13899, 2654435761, %rd13898;
	shl.b64 	%rd13901, %rd13900, 13;
	add.s64 	%rd13902, %rd13901, %rd13900;
	shr.u64 	%rd13903, %rd13902, 7;
	xor.b64  	%rd13904, %rd13903, %rd13902;
	shl.b64 	%rd13905, %rd13904, 3;
	add.s64 	%rd13906, %rd13905, %rd13904;
	shr.u64 	%rd13907, %rd13906, 17;
	xor.b64  	%rd13908, %rd13907, %rd13906;
	shl.b64 	%rd13909, %rd13908, 5;
	add.s64 	%rd55856, %rd13909, %rd13908;
	add.s64 	%rd55848, %rd55848, 8;
	add.s64 	%rd55846, %rd55846, 8;
	setp.ne.s64 	%p444, %rd55846, %rd4072;
	@%p444 bra 	$L__BB8_2234;
$L__BB8_2235:
	@%p438 bra 	$L__BB8_2243;
	setp.lt.u64 	%p446, %rd2960, 3;
	@%p446 bra 	$L__BB8_2238;
	shl.b64 	%rd13911, %rd55848, 3;
	add.s64 	%rd13912, %rd55686, %rd13911;
	ld.u64 	%rd13913, [%rd13912];
	mad.lo.s64 	%rd13914, %rd13913, 2654435761, %rd55856;
	shl.b64 	%rd13915, %rd13914, 13;
	add.s64 	%rd13916, %rd13915, %rd13914;
	shr.u64 	%rd13917, %rd13916, 7;
	xor.b64  	%rd13918, %rd13917, %rd13916;
	shl.b64 	%rd13919, %rd13918, 3;
	add.s64 	%rd13920, %rd13919, %rd13918;
	shr.u64 	%rd13921, %rd13920, 17;
	xor.b64  	%rd13922, %rd13921, %rd13920;
	shl.b64 	%rd13923, %rd13922, 5;
	add.s64 	%rd13924, %rd13923, %rd13922;
	ld.u64 	%rd13925, [%rd13912+8];
	mad.lo.s64 	%rd13926, %rd13925, 2654435761, %rd13924;
	shl.b64 	%rd13927, %rd13926, 13;
	add.s64 	%rd13928, %rd13927, %rd13926;
	shr.u64 	%rd13929, %rd13928, 7;
	xor.b64  	%rd13930, %rd13929, %rd13928;
	shl.b64 	%rd13931, %rd13930, 3;
	add.s64 	%rd13932, %rd13931, %rd13930;
	shr.u64 	%rd13933, %rd13932, 17;
	xor.b64  	%rd13934, %rd13933, %rd13932;
	shl.b64 	%rd13935, %rd13934, 5;
	add.s64 	%rd13936, %rd13935, %rd13934;
	ld.u64 	%rd13937, [%rd13912+16];
	mad.lo.s64 	%rd13938, %rd13937, 2654435761, %rd13936;
	shl.b64 	%rd13939, %rd13938, 13;
	add.s64 	%rd13940, %rd13939, %rd13938;
	shr.u64 	%rd13941, %rd13940, 7;
	xor.b64  	%rd13942, %rd13941, %rd13940;
	shl.b64 	%rd13943, %rd13942, 3;
	add.s64 	%rd13944, %rd13943, %rd13942;
	shr.u64 	%rd13945, %rd13944, 17;
	xor.b64  	%rd13946, %rd13945, %rd13944;
	shl.b64 	%rd13947, %rd13946, 5;
	add.s64 	%rd13948, %rd13947, %rd13946;
	ld.u64 	%rd13949, [%rd13912+24];
	mad.lo.s64 	%rd13950, %rd13949, 2654435761, %rd13948;
	shl.b64 	%rd13951, %rd13950, 13;
	add.s64 	%rd13952, %rd13951, %rd13950;
	shr.u64 	%rd13953, %rd13952, 7;
	xor.b64  	%rd13954, %rd13953, %rd13952;
	shl.b64 	%rd13955, %rd13954, 3;
	add.s64 	%rd13956, %rd13955, %rd13954;
	shr.u64 	%rd13957, %rd13956, 17;
	xor.b64  	%rd13958, %rd13957, %rd13956;
	shl.b64 	%rd13959, %rd13958, 5;
	add.s64 	%rd55856, %rd13959, %rd13958;
	add.s64 	%rd55848, %rd55848, 4;
$L__BB8_2238:
	setp.eq.s64 	%p447, %rd2961, 0;
	@%p447 bra 	$L__BB8_2243;
	setp.eq.s64 	%p448, %rd2962, 0;
	@%p448 bra 	$L__BB8_2241;
	shl.b64 	%rd13961, %rd55848, 3;
	add.s64 	%rd13962, %rd55686, %rd13961;
	ld.u64 	%rd13963, [%rd13962];
	mad.lo.s64 	%rd13964, %rd13963, 2654435761, %rd55856;
	shl.b64 	%rd13965, %rd13964, 13;
	add.s64 	%rd13966, %rd13965, %rd13964;
	shr.u64 	%rd13967, %rd13966, 7;
	xor.b64  	%rd13968, %rd13967, %rd13966;
	shl.b64 	%rd13969, %rd13968, 3;
	add.s64 	%rd13970, %rd13969, %rd13968;
	shr.u64 	%rd13971, %rd13970, 17;
	xor.b64  	%rd13972, %rd13971, %rd13970;
	shl.b64 	%rd13973, %rd13972, 5;
	add.s64 	%rd13974, %rd13973, %rd13972;
	ld.u64 	%rd13975, [%rd13962+8];
	mad.lo.s64 	%rd13976, %rd13975, 2654435761, %rd13974;
	shl.b64 	%rd13977, %rd13976, 13;
	add.s64 	%rd13978, %rd13977, %rd13976;
	shr.u64 	%rd13979, %rd13978, 7;
	xor.b64  	%rd13980, %rd13979, %rd13978;
	shl.b64 	%rd13981, %rd13980, 3;
	add.s64 	%rd13982, %rd13981, %rd13980;
	shr.u64 	%rd13983, %rd13982, 17;
	xor.b64  	%rd13984, %rd13983, %rd13982;
	shl.b64 	%rd13985, %rd13984, 5;
	add.s64 	%rd55856, %rd13985, %rd13984;
	add.s64 	%rd55848, %rd55848, 2;
$L__BB8_2241:
	@%p269 bra 	$L__BB8_2243;
	shl.b64 	%rd13986, %rd55848, 3;
	add.s64 	%rd13987, %rd55686, %rd13986;
	ld.u64 	%rd13988, [%rd13987];
	mad.lo.s64 	%rd13989, %rd13988, 2654435761, %rd55856;
	shl.b64 	%rd13990, %rd13989, 13;
	add.s64 	%rd13991, %rd13990, %rd13989;
	shr.u64 	%rd13992, %rd13991, 7;
	xor.b64  	%rd13993, %rd13992, %rd13991;
	shl.b64 	%rd13994, %rd13993, 3;
	add.s64 	%rd13995, %rd13994, %rd13993;
	shr.u64 	%rd13996, %rd13995, 17;
	xor.b64  	%rd13997, %rd13996, %rd13995;
	shl.b64 	%rd13998, %rd13997, 5;
	add.s64 	%rd55856, %rd13998, %rd13997;
$L__BB8_2243:
	setp.lt.u64 	%p450, %rd55843, %rd55856;
	mov.u64 	%rd55858, %rd56762;
	@%p450 bra 	$L__BB8_2244;
	bra.uni 	$L__BB8_2249;
$L__BB8_2244:
	mov.u64 	%rd55858, %rd55686;
	mov.u64 	%rd55686, %rd56762;
	bra.uni 	$L__BB8_2249;
$L__BB8_2245:
	setp.eq.s32 	%p451, %r1, 0;
	mov.u64 	%rd55858, %rd56762;
	@%p451 bra 	$L__BB8_2249;
	mov.b64 	%rd55857, 0;
$L__BB8_2247:
	shl.b64 	%rd14000, %rd55857, 3;
	add.s64 	%rd14001, %rd56762, %rd14000;
	ld.u64 	%rd4095, [%rd14001];
	add.s64 	%rd14002, %rd55686, %rd14000;
	ld.u64 	%rd4096, [%rd14002];
	setp.lt.u64 	%p452, %rd4095, %rd4096;
	@%p452 bra 	$L__BB8_2244;
	setp.le.u64 	%p453, %rd4095, %rd4096;
	add.s64 	%rd55857, %rd55857, 1;
	setp.lt.u64 	%p454, %rd55857, %rd2957;
	and.pred  	%p455, %p453, %p454;
	mov.u64 	%rd55858, %rd56762;
	@%p455 bra 	$L__BB8_2247;
$L__BB8_2249:
	mov.b64 	%rd55863, -3750763034362895579;
	mov.b64 	%rd55864, 0;
	@%p267 bra 	$L__BB8_2252;
	and.b64  	%rd4100, %rd2, -2;
	mov.b64 	%rd55863, -3750763034362895579;
	mov.b64 	%rd55864, 0;
	mov.u64 	%rd55862, %rd55864;
$L__BB8_2251:
	shl.b64 	%rd14009, %rd55864, 3;
	add.s64 	%rd14010, %rd55600, %rd14009;
	ld.u64 	%rd14011, [%rd14010];
	and.b64  	%rd14012, %rd14011, 255;
	xor.b64  	%rd14013, %rd14012, %rd55863;
	mul.lo.s64 	%rd14014, %rd14013, 1099511628211;
	shr.u64 	%rd14015, %rd14011, 8;
	and.b64  	%rd14016, %rd14015, 255;
	xor.b64  	%rd14017, %rd14016, %rd14014;
	mul.lo.s64 	%rd14018, %rd14017, 1099511628211;
	shr.u64 	%rd14019, %rd14011, 16;
	and.b64  	%rd14020, %rd14019, 255;
	xor.b64  	%rd14021, %rd14020, %rd14018;
	mul.lo.s64 	%rd14022, %rd14021, 1099511628211;
	shr.u64 	%rd14023, %rd14011, 24;
	and.b64  	%rd14024, %rd14023, 255;
	xor.b64  	%rd14025, %rd14024, %rd14022;
	mul.lo.s64 	%rd14026, %rd14025, 1099511628211;
	shr.u64 	%rd14027, %rd14011, 32;
	and.b64  	%rd14028, %rd14027, 255;
	xor.b64  	%rd14029, %rd14028, %rd14026;
	mul.lo.s64 	%rd14030, %rd14029, 1099511628211;
	shr.u64 	%rd14031, %rd14011, 40;
	and.b64  	%rd14032, %rd14031, 255;
	xor.b64  	%rd14033, %rd14032, %rd14030;
	mul.lo.s64 	%rd14034, %rd14033, 1099511628211;
	shr.u64 	%rd14035, %rd14011, 48;
	and.b64  	%rd14036, %rd14035, 255;
	xor.b64  	%rd14037, %rd14036, %rd14034;
	mul.lo.s64 	%rd14038, %rd14037, 1099511628211;
	shr.u64 	%rd14039, %rd14011, 56;
	xor.b64  	%rd14040, %rd14039, %rd14038;
	mul.lo.s64 	%rd14041, %rd14040, 1099511628211;
	ld.u64 	%rd14042, [%rd14010+8];
	and.b64  	%rd14043, %rd14042, 255;
	xor.b64  	%rd14044, %rd14043, %rd14041;
	mul.lo.s64 	%rd14045, %rd14044, 1099511628211;
	shr.u64 	%rd14046, %rd14042, 8;
	and.b64  	%rd14047, %rd14046, 255;
	xor.b64  	%rd14048, %rd14047, %rd14045;
	mul.lo.s64 	%rd14049, %rd14048, 1099511628211;
	shr.u64 	%rd14050, %rd14042, 16;
	and.b64  	%rd14051, %rd14050, 255;
	xor.b64  	%rd14052, %rd14051, %rd14049;
	mul.lo.s64 	%rd14053, %rd14052, 1099511628211;
	shr.u64 	%rd14054, %rd14042, 24;
	and.b64  	%rd14055, %rd14054, 255;
	xor.b64  	%rd14056, %rd14055, %rd14053;
	mul.lo.s64 	%rd14057, %rd14056, 1099511628211;
	shr.u64 	%rd14058, %rd14042, 32;
	and.b64  	%rd14059, %rd14058, 255;
	xor.b64  	%rd14060, %rd14059, %rd14057;
	mul.lo.s64 	%rd14061, %rd14060, 1099511628211;
	shr.u64 	%rd14062, %rd14042, 40;
	and.b64  	%rd14063, %rd14062, 255;
	xor.b64  	%rd14064, %rd14063, %rd14061;
	mul.lo.s64 	%rd14065, %rd14064, 1099511628211;
	shr.u64 	%rd14066, %rd14042, 48;
	and.b64  	%rd14067, %rd14066, 255;
	xor.b64  	%rd14068, %rd14067, %rd14065;
	mul.lo.s64 	%rd14069, %rd14068, 1099511628211;
	shr.u64 	%rd14070, %rd14042, 56;
	xor.b64  	%rd14071, %rd14070, %rd14069;
	mul.lo.s64 	%rd55863, %rd14071, 1099511628211;
	add.s64 	%rd55864, %rd55864, 2;
	add.s64 	%rd55862, %rd55862, 2;
	setp.ne.s64 	%p457, %rd55862, %rd4100;
	@%p457 bra 	$L__BB8_2251;
$L__BB8_2252:
	@%p269 bra 	$L__BB8_2254;
	shl.b64 	%rd14072, %rd55864, 3;
	add.s64 	%rd14073, %rd55600, %rd14072;
	ld.u64 	%rd14074, [%rd14073];
	and.b64  	%rd14075, %rd14074, 255;
	xor.b64  	%rd14076, %rd14075, %rd55863;
	mul.lo.s64 	%rd14077, %rd14076, 1099511628211;
	shr.u64 	%rd14078, %rd14074, 8;
	and.b64  	%rd14079, %rd14078, 255;
	xor.b64  	%rd14080, %rd14079, %rd14077;
	mul.lo.s64 	%rd14081, %rd14080, 1099511628211;
	shr.u64 	%rd14082, %rd14074, 16;
	and.b64  	%rd14083, %rd14082, 255;
	xor.b64  	%rd14084, %rd14083, %rd14081;
	mul.lo.s64 	%rd14085, %rd14084, 1099511628211;
	shr.u64 	%rd14086, %rd14074, 24;
	and.b64  	%rd14087, %rd14086, 255;
	xor.b64  	%rd14088, %rd14087, %rd14085;
	mul.lo.s64 	%rd14089, %rd14088, 1099511628211;
	shr.u64 	%rd14090, %rd14074, 32;
	and.b64  	%rd14091, %rd14090, 255;
	xor.b64  	%rd14092, %rd14091, %rd14089;
	mul.lo.s64 	%rd14093, %rd14092, 1099511628211;
	shr.u64 	%rd14094, %rd14074, 40;
	and.b64  	%rd14095, %rd14094, 255;
	xor.b64  	%rd14096, %rd14095, %rd14093;
	mul.lo.s64 	%rd14097, %rd14096, 1099511628211;
	shr.u64 	%rd14098, %rd14074, 48;
	and.b64  	%rd14099, %rd14098, 255;
	xor.b64  	%rd14100, %rd14099, %rd14097;
	mul.lo.s64 	%rd14101, %rd14100, 1099511628211;
	shr.u64 	%rd14102, %rd14074, 56;
	xor.b64  	%rd14103, %rd14102, %rd14101;
	mul.lo.s64 	%rd55863, %rd14103, 1099511628211;
$L__BB8_2254:
	mov.b64 	%rd55870, -3750763034362895579;
	mov.b64 	%rd55871, 0;
	@%p267 bra 	$L__BB8_2257;
	and.b64  	%rd4112, %rd2, -2;
	mov.b64 	%rd55870, -3750763034362895579;
	mov.b64 	%rd55871, 0;
	mov.u64 	%rd55869, %rd55871;
$L__BB8_2256:
	shl.b64 	%rd14109, %rd55871, 3;
	add.s64 	%rd14110, %rd55601, %rd14109;
	ld.u64 	%rd14111, [%rd14110];
	and.b64  	%rd14112, %rd14111, 255;
	xor.b64  	%rd14113, %rd14112, %rd55870;
	mul.lo.s64 	%rd14114, %rd14113, 1099511628211;
	shr.u64 	%rd14115, %rd14111, 8;
	and.b64  	%rd14116, %rd14115, 255;
	xor.b64  	%rd14117, %rd14116, %rd14114;
	mul.lo.s64 	%rd14118, %rd14117, 1099511628211;
	shr.u64 	%rd14119, %rd14111, 16;
	and.b64  	%rd14120, %rd14119, 255;
	xor.b64  	%rd14121, %rd14120, %rd14118;
	mul.lo.s64 	%rd14122, %rd14121, 1099511628211;
	shr.u64 	%rd14123, %rd14111, 24;
	and.b64  	%rd14124, %rd14123, 255;
	xor.b64  	%rd14125, %rd14124, %rd14122;
	mul.lo.s64 	%rd14126, %rd14125, 1099511628211;
	shr.u64 	%rd14127, %rd14111, 32;
	and.b64  	%rd14128, %rd14127, 255;
	xor.b64  	%rd14129, %rd14128, %rd14126;
	mul.lo.s64 	%rd14130, %rd14129, 1099511628211;
	shr.u64 	%rd14131, %rd14111, 40;
	and.b64  	%rd14132, %rd14131, 255;
	xor.b64  	%rd14133, %rd14132, %rd14130;
	mul.lo.s64 	%rd14134, %rd14133, 1099511628211;
	shr.u64 	%rd14135, %rd14111, 48;
	and.b64  	%rd14136, %rd14135, 255;
	xor.b64  	%rd14137, %rd14136, %rd14134;
	mul.lo.s64 	%rd14138, %rd14137, 1099511628211;
	shr.u64 	%rd14139, %rd14111, 56;
	xor.b64  	%rd14140, %rd14139, %rd14138;
	mul.lo.s64 	%rd14141, %rd14140, 1099511628211;
	ld.u64 	%rd14142, [%rd14110+8];
	and.b64  	%rd14143, %rd14142, 255;
	xor.b64  	%rd14144, %rd14143, %rd14141;
	mul.lo.s64 	%rd14145, %rd14144, 1099511628211;
	shr.u64 	%rd14146, %rd14142, 8;
	and.b64  	%rd14147, %rd14146, 255;
	xor.b64  	%rd14148, %rd14147, %rd14145;
	mul.lo.s64 	%rd14149, %rd14148, 1099511628211;
	shr.u64 	%rd14150, %rd14142, 16;
	and.b64  	%rd14151, %rd14150, 255;
	xor.b64  	%rd14152, %rd14151, %rd14149;
	mul.lo.s64 	%rd14153, %rd14152, 1099511628211;
	shr.u64 	%rd14154, %rd14142, 24;
	and.b64  	%rd14155, %rd14154, 255;
	xor.b64  	%rd14156, %rd14155, %rd14153;
	mul.lo.s64 	%rd14157, %rd14156, 1099511628211;
	shr.u64 	%rd14158, %rd14142, 32;
	and.b64  	%rd14159, %rd14158, 255;
	xor.b64  	%rd14160, %rd14159, %rd14157;
	mul.lo.s64 	%rd14161, %rd14160, 1099511628211;
	shr.u64 	%rd14162, %rd14142, 40;
	and.b64  	%rd14163, %rd14162, 255;
	xor.b64  	%rd14164, %rd14163, %rd14161;
	mul.lo.s64 	%rd14165, %rd14164, 1099511628211;
	shr.u64 	%rd14166, %rd14142, 48;
	and.b64  	%rd14167, %rd14166, 255;
	xor.b64  	%rd14168, %rd14167, %rd14165;
	mul.lo.s64 	%rd14169, %rd14168, 1099511628211;
	shr.u64 	%rd14170, %rd14142, 56;
	xor.b64  	%rd14171, %rd14170, %rd14169;
	mul.lo.s64 	%rd55870, %rd14171, 1099511628211;
	add.s64 	%rd55871, %rd55871, 2;
	add.s64 	%rd55869, %rd55869, 2;
	setp.ne.s64 	%p460, %rd55869, %rd4112;
	@%p460 bra 	$L__BB8_2256;
$L__BB8_2257:
	@%p269 bra 	$L__BB8_2259;
	shl.b64 	%rd14172, %rd55871, 3;
	add.s64 	%rd14173, %rd55601, %rd14172;
	ld.u64 	%rd14174, [%rd14173];
	and.b64  	%rd14175, %rd14174, 255;
	xor.b64  	%rd14176, %rd14175, %rd55870;
	mul.lo.s64 	%rd14177, %rd14176, 1099511628211;
	shr.u64 	%rd14178, %rd14174, 8;
	and.b64  	%rd14179, %rd14178, 255;
	xor.b64  	%rd14180, %rd14179, %rd14177;
	mul.lo.s64 	%rd14181, %rd14180, 1099511628211;
	shr.u64 	%rd14182, %rd14174, 16;
	and.b64  	%rd14183, %rd14182, 255;
	xor.b64  	%rd14184, %rd14183, %rd14181;
	mul.lo.s64 	%rd14185, %rd14184, 1099511628211;
	shr.u64 	%rd14186, %rd14174, 24;
	and.b64  	%rd14187, %rd14186, 255;
	xor.b64  	%rd14188, %rd14187, %rd14185;
	mul.lo.s64 	%rd14189, %rd14188, 1099511628211;
	shr.u64 	%rd14190, %rd14174, 32;
	and.b64  	%rd14191, %rd14190, 255;
	xor.b64  	%rd14192, %rd14191, %rd14189;
	mul.lo.s64 	%rd14193, %rd14192, 1099511628211;
	shr.u64 	%rd14194, %rd14174, 40;
	and.b64  	%rd14195, %rd14194, 255;
	xor.b64  	%rd14196, %rd14195, %rd14193;
	mul.lo.s64 	%rd14197, %rd14196, 1099511628211;
	shr.u64 	%rd14198, %rd14174, 48;
	and.b64  	%rd14199, %rd14198, 255;
	xor.b64  	%rd14200, %rd14199, %rd14197;
	mul.lo.s64 	%rd14201, %rd14200, 1099511628211;
	shr.u64 	%rd14202, %rd14174, 56;
	xor.b64  	%rd14203, %rd14202, %rd14201;
	mul.lo.s64 	%rd55870, %rd14203, 1099511628211;
$L__BB8_2259:
	setp.eq.s64 	%p462, %rd55863, %rd55870;
	@%p462 bra 	$L__BB8_2284;
	setp.lt.u64 	%p463, %rd2958, 7;
	mov.b64 	%rd55878, 0;
	mov.u64 	%rd55886, %rd55878;
	@%p463 bra 	$L__BB8_2263;
	and.b64  	%rd4124, %rd2, -8;
	mov.b64 	%rd55878, 0;
	mov.u64 	%rd55876, %rd55878;
$L__BB8_2262:
	.pragma "nounroll";
	shl.b64 	%rd14207, %rd55878, 3;
	add.s64 	%rd14208, %rd55600, %rd14207;
	ld.u64 	%rd14209, [%rd14208];
	mad.lo.s64 	%rd14210, %rd14209, 2654435761, %rd55886;
	shl.b64 	%rd14211, %rd14210, 13;
	add.s64 	%rd14212, %rd14211, %rd14210;
	shr.u64 	%rd14213, %rd14212, 7;
	xor.b64  	%rd14214, %rd14213, %rd14212;
	shl.b64 	%rd14215, %rd14214, 3;
	add.s64 	%rd14216, %rd14215, %rd14214;
	shr.u64 	%rd14217, %rd14216, 17;
	xor.b64  	%rd14218, %rd14217, %rd14216;
	shl.b64 	%rd14219, %rd14218, 5;
	add.s64 	%rd14220, %rd14219, %rd14218;
	ld.u64 	%rd14221, [%rd14208+8];
	mad.lo.s64 	%rd14222, %rd14221, 2654435761, %rd14220;
	shl.b64 	%rd14223, %rd14222, 13;
	add.s64 	%rd14224, %rd14223, %rd14222;
	shr.u64 	%rd14225, %rd14224, 7;
	xor.b64  	%rd14226, %rd14225, %rd14224;
	shl.b64 	%rd14227, %rd14226, 3;
	add.s64 	%rd14228, %rd14227, %rd14226;
	shr.u64 	%rd14229, %rd14228, 17;
	xor.b64  	%rd14230, %rd14229, %rd14228;
	shl.b64 	%rd14231, %rd14230, 5;
	add.s64 	%rd14232, %rd14231, %rd14230;
	ld.u64 	%rd14233, [%rd14208+16];
	mad.lo.s64 	%rd14234, %rd14233, 2654435761, %rd14232;
	shl.b64 	%rd14235, %rd14234, 13;
	add.s64 	%rd14236, %rd14235, %rd14234;
	shr.u64 	%rd14237, %rd14236, 7;
	xor.b64  	%rd14238, %rd14237, %rd14236;
	shl.b64 	%rd14239, %rd14238, 3;
	add.s64 	%rd14240, %rd14239, %rd14238;
	shr.u64 	%rd14241, %rd14240, 17;
	xor.b64  	%rd14242, %rd14241, %rd14240;
	shl.b64 	%rd14243, %rd14242, 5;
	add.s64 	%rd14244, %rd14243, %rd14242;
	ld.u64 	%rd14245, [%rd14208+24];
	mad.lo.s64 	%rd14246, %rd14245, 2654435761, %rd14244;
	shl.b64 	%rd14247, %rd14246, 13;
	add.s64 	%rd14248, %rd14247, %rd14246;
	shr.u64 	%rd14249, %rd14248, 7;
	xor.b64  	%rd14250, %rd14249, %rd14248;
	shl.b64 	%rd14251, %rd14250, 3;
	add.s64 	%rd14252, %rd14251, %rd14250;
	shr.u64 	%rd14253, %rd14252, 17;
	xor.b64  	%rd14254, %rd14253, %rd14252;
	shl.b64 	%rd14255, %rd14254, 5;
	add.s64 	%rd14256, %rd14255, %rd14254;
	ld.u64 	%rd14257, [%rd14208+32];
	mad.lo.s64 	%rd14258, %rd14257, 2654435761, %rd14256;
	shl.b64 	%rd14259, %rd14258, 13;
	add.s64 	%rd14260, %rd14259, %rd14258;
	shr.u64 	%rd14261, %rd14260, 7;
	xor.b64  	%rd14262, %rd14261, %rd14260;
	shl.b64 	%rd14263, %rd14262, 3;
	add.s64 	%rd14264, %rd14263, %rd14262;
	shr.u64 	%rd14265, %rd14264, 17;
	xor.b64  	%rd14266, %rd14265, %rd14264;
	shl.b64 	%rd14267, %rd14266, 5;
	add.s64 	%rd14268, %rd14267, %rd14266;
	ld.u64 	%rd14269, [%rd14208+40];
	mad.lo.s64 	%rd14270, %rd14269, 2654435761, %rd14268;
	shl.b64 	%rd14271, %rd14270, 13;
	add.s64 	%rd14272, %rd14271, %rd14270;
	shr.u64 	%rd14273, %rd14272, 7;
	xor.b64  	%rd14274, %rd14273, %rd14272;
	shl.b64 	%rd14275, %rd14274, 3;
	add.s64 	%rd14276, %rd14275, %rd14274;
	shr.u64 	%rd14277, %rd14276, 17;
	xor.b64  	%rd14278, %rd14277, %rd14276;
	shl.b64 	%rd14279, %rd14278, 5;
	add.s64 	%rd14280, %rd14279, %rd14278;
	ld.u64 	%rd14281, [%rd14208+48];
	mad.lo.s64 	%rd14282, %rd14281, 2654435761, %rd14280;
	shl.b64 	%rd14283, %rd14282, 13;
	add.s64 	%rd14284, %rd14283, %rd14282;
	shr.u64 	%rd14285, %rd14284, 7;
	xor.b64  	%rd14286, %rd14285, %rd14284;
	shl.b64 	%rd14287, %rd14286, 3;
	add.s64 	%rd14288, %rd14287, %rd14286;
	shr.u64 	%rd14289, %rd14288, 17;
	xor.b64  	%rd14290, %rd14289, %rd14288;
	shl.b64 	%rd14291, %rd14290, 5;
	add.s64 	%rd14292, %rd14291, %rd14290;
	ld.u64 	%rd14293, [%rd14208+56];
	mad.lo.s64 	%rd14294, %rd14293, 2654435761, %rd14292;
	shl.b64 	%rd14295, %rd14294, 13;
	add.s64 	%rd14296, %rd14295, %rd14294;
	shr.u64 	%rd14297, %rd14296, 7;
	xor.b64  	%rd14298, %rd14297, %rd14296;
	shl.b64 	%rd14299, %rd14298, 3;
	add.s64 	%rd14300, %rd14299, %rd14298;
	shr.u64 	%rd14301, %rd14300, 17;
	xor.b64  	%rd14302, %rd14301, %rd14300;
	shl.b64 	%rd14303, %rd14302, 5;
	add.s64 	%rd55886, %rd14303, %rd14302;
	add.s64 	%rd55878, %rd55878, 8;
	add.s64 	%rd55876, %rd55876, 8;
	setp.ne.s64 	%p464, %rd55876, %rd4124;
	@%p464 bra 	$L__BB8_2262;
$L__BB8_2263:
	setp.eq.s64 	%p465, %rd2959, 0;
	@%p465 bra 	$L__BB8_2271;
	setp.lt.u64 	%p466, %rd2960, 3;
	@%p466 bra 	$L__BB8_2266;
	shl.b64 	%rd14305, %rd55878, 3;
	add.s64 	%rd14306, %rd55600, %rd14305;
	ld.u64 	%rd14307, [%rd14306];
	mad.lo.s64 	%rd14308, %rd14307, 2654435761, %rd55886;
	shl.b64 	%rd14309, %rd14308, 13;
	add.s64 	%rd14310, %rd14309, %rd14308;
	shr.u64 	%rd14311, %rd14310, 7;
	xor.b64  	%rd14312, %rd14311, %rd14310;
	shl.b64 	%rd14313, %rd14312, 3;
	add.s64 	%rd14314, %rd14313, %rd14312;
	shr.u64 	%rd14315, %rd14314, 17;
	xor.b64  	%rd14316, %rd14315, %rd14314;
	shl.b64 	%rd14317, %rd14316, 5;
	add.s64 	%rd14318, %rd14317, %rd14316;
	ld.u64 	%rd14319, [%rd14306+8];
	mad.lo.s64 	%rd14320, %rd14319, 2654435761, %rd14318;
	shl.b64 	%rd14321, %rd14320, 13;
	add.s64 	%rd14322, %rd14321, %rd14320;
	shr.u64 	%rd14323, %rd14322, 7;
	xor.b64  	%rd14324, %rd14323, %rd14322;
	shl.b64 	%rd14325, %rd14324, 3;
	add.s64 	%rd14326, %rd14325, %rd14324;
	shr.u64 	%rd14327, %rd14326, 17;
	xor.b64  	%rd14328, %rd14327, %rd14326;
	shl.b64 	%rd14329, %rd14328, 5;
	add.s64 	%rd14330, %rd14329, %rd14328;
	ld.u64 	%rd14331, [%rd14306+16];
	mad.lo.s64 	%rd14332, %rd14331, 2654435761, %rd14330;
	shl.b64 	%rd14333, %rd14332, 13;
	add.s64 	%rd14334, %rd14333, %rd14332;
	shr.u64 	%rd14335, %rd14334, 7;
	xor.b64  	%rd14336, %rd14335, %rd14334;
	shl.b64 	%rd14337, %rd14336, 3;
	add.s64 	%rd14338, %rd14337, %rd14336;
	shr.u64 	%rd14339, %rd14338, 17;
	xor.b64  	%rd14340, %rd14339, %rd14338;
	shl.b64 	%rd14341, %rd14340, 5;
	add.s64 	%rd14342, %rd14341, %rd14340;
	ld.u64 	%rd14343, [%rd14306+24];
	mad.lo.s64 	%rd14344, %rd14343, 2654435761, %rd14342;
	shl.b64 	%rd14345, %rd14344, 13;
	add.s64 	%rd14346, %rd14345, %rd14344;
	shr.u64 	%rd14347, %rd14346, 7;
	xor.b64  	%rd14348, %rd14347, %rd14346;
	shl.b64 	%rd14349, %rd14348, 3;
	add.s64 	%rd14350, %rd14349, %rd14348;
	shr.u64 	%rd14351, %rd14350, 17;
	xor.b64  	%rd14352, %rd14351, %rd14350;
	shl.b64 	%rd14353, %rd14352, 5;
	add.s64 	%rd55886, %rd14353, %rd14352;
	add.s64 	%rd55878, %rd55878, 4;
$L__BB8_2266:
	setp.eq.s64 	%p467, %rd2961, 0;
	@%p467 bra 	$L__BB8_2271;
	setp.eq.s64 	%p468, %rd2962, 0;
	@%p468 bra 	$L__BB8_2269;
	shl.b64 	%rd14355, %rd55878, 3;
	add.s64 	%rd14356, %rd55600, %rd14355;
	ld.u64 	%rd14357, [%rd14356];
	mad.lo.s64 	%rd14358, %rd14357, 2654435761, %rd55886;
	shl.b64 	%rd14359, %rd14358, 13;
	add.s64 	%rd14360, %rd14359, %rd14358;
	shr.u64 	%rd14361, %rd14360, 7;
	xor.b64  	%rd14362, %rd14361, %rd14360;
	shl.b64 	%rd14363, %rd14362, 3;
	add.s64 	%rd14364, %rd14363, %rd14362;
	shr.u64 	%rd14365, %rd14364, 17;
	xor.b64  	%rd14366, %rd14365, %rd14364;
	shl.b64 	%rd14367, %rd14366, 5;
	add.s64 	%rd14368, %rd14367, %rd14366;
	ld.u64 	%rd14369, [%rd14356+8];
	mad.lo.s64 	%rd14370, %rd14369, 2654435761, %rd14368;
	shl.b64 	%rd14371, %rd14370, 13;
	add.s64 	%rd14372, %rd14371, %rd14370;
	shr.u64 	%rd14373, %rd14372, 7;
	xor.b64  	%rd14374, %rd14373, %rd14372;
	shl.b64 	%rd14375, %rd14374, 3;
	add.s64 	%rd14376, %rd14375, %rd14374;
	shr.u64 	%rd14377, %rd14376, 17;
	xor.b64  	%rd14378, %rd14377, %rd14376;
	shl.b64 	%rd14379, %rd14378, 5;
	add.s64 	%rd55886, %rd14379, %rd14378;
	add.s64 	%rd55878, %rd55878, 2;
$L__BB8_2269:
	@%p269 bra 	$L__BB8_2271;
	shl.b64 	%rd14380, %rd55878, 3;
	add.s64 	%rd14381, %rd55600, %rd14380;
	ld.u64 	%rd14382, [%rd14381];
	mad.lo.s64 	%rd14383, %rd14382, 2654435761, %rd55886;
	shl.b64 	%rd14384, %rd14383, 13;
	add.s64 	%rd14385, %rd14384, %rd14383;
	shr.u64 	%rd14386, %rd14385, 7;
	xor.b64  	%rd14387, %rd14386, %rd14385;
	shl.b64 	%rd14388, %rd14387, 3;
	add.s64 	%rd14389, %rd14388, %rd14387;
	shr.u64 	%rd14390, %rd14389, 17;
	xor.b64  	%rd14391, %rd14390, %rd14389;
	shl.b64 	%rd14392, %rd14391, 5;
	add.s64 	%rd55886, %rd14392, %rd14391;
$L__BB8_2271:
	mov.b64 	%rd55891, 0;
	mov.u64 	%rd55899, %rd55891;
	@%p463 bra 	$L__BB8_2274;
	and.b64  	%rd4146, %rd2, -8;
	mov.b64 	%rd55891, 0;
	mov.u64 	%rd55889, %rd55891;
$L__BB8_2273:
	.pragma "nounroll";
	shl.b64 	%rd14396, %rd55891, 3;
	add.s64 	%rd14397, %rd55601, %rd14396;
	ld.u64 	%rd14398, [%rd14397];
	mad.lo.s64 	%rd14399, %rd14398, 2654435761, %rd55899;
	shl.b64 	%rd14400, %rd14399, 13;
	add.s64 	%rd14401, %rd14400, %rd14399;
	shr.u64 	%rd14402, %rd14401, 7;
	xor.b64  	%rd14403, %rd14402, %rd14401;
	shl.b64 	%rd14404, %rd14403, 3;
	add.s64 	%rd14405, %rd14404, %rd14403;
	shr.u64 	%rd14406, %rd14405, 17;
	xor.b64  	%rd14407, %rd14406, %rd14405;
	shl.b64 	%rd14408, %rd14407, 5;
	add.s64 	%rd14409, %rd14408, %rd14407;
	ld.u64 	%rd14410, [%rd14397+8];
	mad.lo.s64 	%rd14411, %rd14410, 2654435761, %rd14409;
	shl.b64 	%rd14412, %rd14411, 13;
	add.s64 	%rd14413, %rd14412, %rd14411;
	shr.u64 	%rd14414, %rd14413, 7;
	xor.b64  	%rd14415, %rd14414, %rd14413;
	shl.b64 	%rd14416, %rd14415, 3;
	add.s64 	%rd14417, %rd14416, %rd14415;
	shr.u64 	%rd14418, %rd14417, 17;
	xor.b64  	%rd14419, %rd14418, %rd14417;
	shl.b64 	%rd14420, %rd14419, 5;
	add.s64 	%rd14421, %rd14420, %rd14419;
	ld.u64 	%rd14422, [%rd14397+16];
	mad.lo.s64 	%rd14423, %rd14422, 2654435761, %rd14421;
	shl.b64 	%rd14424, %rd14423, 13;
	add.s64 	%rd14425, %rd14424, %rd14423;
	shr.u64 	%rd14426, %rd14425, 7;
	xor.b64  	%rd14427, %rd14426, %rd14425;
	shl.b64 	%rd14428, %rd14427, 3;
	add.s64 	%rd14429, %rd14428, %rd14427;
	shr.u64 	%rd14430, %rd14429, 17;
	xor.b64  	%rd14431, %rd14430, %rd14429;
	shl.b64 	%rd14432, %rd14431, 5;
	add.s64 	%rd14433, %rd14432, %rd14431;
	ld.u64 	%rd14434, [%rd14397+24];
	mad.lo.s64 	%rd14435, %rd14434, 2654435761, %rd14433;
	shl.b64 	%rd14436, %rd14435, 13;
	add.s64 	%rd14437, %rd14436, %rd14435;
	shr.u64 	%rd14438, %rd14437, 7;
	xor.b64  	%rd14439, %rd14438, %rd14437;
	shl.b64 	%rd14440, %rd14439, 3;
	add.s64 	%rd14441, %rd14440, %rd14439;
	shr.u64 	%rd14442, %rd14441, 17;
	xor.b64  	%rd14443, %rd14442, %rd14441;
	shl.b64 	%rd14444, %rd14443, 5;
	add.s64 	%rd14445, %rd14444, %rd14443;
	ld.u64 	%rd14446, [%rd14397+32];
	mad.lo.s64 	%rd14447, %rd14446, 2654435761, %rd14445;
	shl.b64 	%rd14448, %rd14447, 13;
	add.s64 	%rd14449, %rd14448, %rd14447;
	shr.u64 	%rd14450, %rd14449, 7;
	xor.b64  	%rd14451, %rd14450, %rd14449;
	shl.b64 	%rd14452, %rd14451, 3;
	add.s64 	%rd14453, %rd14452, %rd14451;
	shr.u64 	%rd14454, %rd14453, 17;
	xor.b64  	%rd14455, %rd14454, %rd14453;
	shl.b64 	%rd14456, %rd14455, 5;
	add.s64 	%rd14457, %rd14456, %rd14455;
	ld.u64 	%rd14458, [%rd14397+40];
	mad.lo.s64 	%rd14459, %rd14458, 2654435761, %rd14457;
	shl.b64 	%rd14460, %rd14459, 13;
	add.s64 	%rd14461, %rd14460, %rd14459;
	shr.u64 	%rd14462, %rd14461, 7;
	xor.b64  	%rd14463, %rd14462, %rd14461;
	shl.b64 	%rd14464, %rd14463, 3;
	add.s64 	%rd14465, %rd14464, %rd14463;
	shr.u64 	%rd14466, %rd14465, 17;
	xor.b64  	%rd14467, %rd14466, %rd14465;
	shl.b64 	%rd14468, %rd14467, 5;
	add.s64 	%rd14469, %rd14468, %rd14467;
	ld.u64 	%rd14470, [%rd14397+48];
	mad.lo.s64 	%rd14471, %rd14470, 2654435761, %rd14469;
	shl.b64 	%rd14472, %rd14471, 13;
	add.s64 	%rd14473, %rd14472, %rd14471;
	shr.u64 	%rd14474, %rd14473, 7;
	xor.b64  	%rd14475, %rd14474, %rd14473;
	shl.b64 	%rd14476, %rd14475, 3;
	add.s64 	%rd14477, %rd14476, %rd14475;
	shr.u64 	%rd14478, %rd14477, 17;
	xor.b64  	%rd14479, %rd14478, %rd14477;
	shl.b64 	%rd14480, %rd14479, 5;
	add.s64 	%rd14481, %rd14480, %rd14479;
	ld.u64 	%rd14482, [%rd14397+56];
	mad.lo.s64 	%rd14483, %rd14482, 2654435761, %rd14481;
	shl.b64 	%rd14484, %rd14483, 13;
	add.s64 	%rd14485, %rd14484, %rd14483;
	shr.u64 	%rd14486, %rd14485, 7;
	xor.b64  	%rd14487, %rd14486, %rd14485;
	shl.b64 	%rd14488, %rd14487, 3;
	add.s64 	%rd14489, %rd14488, %rd14487;
	shr.u64 	%rd14490, %rd14489, 17;
	xor.b64  	%rd14491, %rd14490, %rd14489;
	shl.b64 	%rd14492, %rd14491, 5;
	add.s64 	%rd55899, %rd14492, %rd14491;
	add.s64 	%rd55891, %rd55891, 8;
	add.s64 	%rd55889, %rd55889, 8;
	setp.ne.s64 	%p471, %rd55889, %rd4146;
	@%p471 bra 	$L__BB8_2273;
$L__BB8_2274:
	@%p465 bra 	$L__BB8_2282;
	setp.lt.u64 	%p473, %rd2960, 3;
	@%p473 bra 	$L__BB8_2277;
	shl.b64 	%rd14494, %rd55891, 3;
	add.s64 	%rd14495, %rd55601, %rd14494;
	ld.u64 	%rd14496, [%rd14495];
	mad.lo.s64 	%rd14497, %rd14496, 2654435761, %rd55899;
	shl.b64 	%rd14498, %rd14497, 13;
	add.s64 	%rd14499, %rd14498, %rd14497;
	shr.u64 	%rd14500, %rd14499, 7;
	xor.b64  	%rd14501, %rd14500, %rd14499;
	shl.b64 	%rd14502, %rd14501, 3;
	add.s64 	%rd14503, %rd14502, %rd14501;
	shr.u64 	%rd14504, %rd14503, 17;
	xor.b64  	%rd14505, %rd14504, %rd14503;
	shl.b64 	%rd14506, %rd14505, 5;
	add.s64 	%rd14507, %rd14506, %rd14505;
	ld.u64 	%rd14508, [%rd14495+8];
	mad.lo.s64 	%rd14509, %rd14508, 2654435761, %rd14507;
	shl.b64 	%rd14510, %rd14509, 13;
	add.s64 	%rd14511, %rd14510, %rd14509;
	shr.u64 	%rd14512, %rd14511, 7;
	xor.b64  	%rd14513, %rd14512, %rd14511;
	shl.b64 	%rd14514, %rd14513, 3;
	add.s64 	%rd14515, %rd14514, %rd14513;
	shr.u64 	%rd14516, %rd14515, 17;
	xor.b64  	%rd14517, %rd14516, %rd14515;
	shl.b64 	%rd14518, %rd14517, 5;
	add.s64 	%rd14519, %rd14518, %rd14517;
	ld.u64 	%rd14520, [%rd14495+16];
	mad.lo.s64 	%rd14521, %rd14520, 2654435761, %rd14519;
	shl.b64 	%rd14522, %rd14521, 13;
	add.s64 	%rd14523, %rd14522, %rd14521;
	shr.u64 	%rd14524, %rd14523, 7;
	xor.b64  	%rd14525, %rd14524, %rd14523;
	shl.b64 	%rd14526, %rd14525, 3;
	add.s64 	%rd14527, %rd14526, %rd14525;
	shr.u64 	%rd14528, %rd14527, 17;
	xor.b64  	%rd14529, %rd14528, %rd14527;
	shl.b64 	%rd14530, %rd14529, 5;
	add.s64 	%rd14531, %rd14530, %rd14529;
	ld.u64 	%rd14532, [%rd14495+24];
	mad.lo.s64 	%rd14533, %rd14532, 2654435761, %rd14531;
	shl.b64 	%rd14534, %rd14533, 13;
	add.s64 	%rd14535, %rd14534, %rd14533;
	shr.u64 	%rd14536, %rd14535, 7;
	xor.b64  	%rd14537, %rd14536, %rd14535;
	shl.b64 	%rd14538, %rd14537, 3;
	add.s64 	%rd14539, %rd14538, %rd14537;
	shr.u64 	%rd14540, %rd14539, 17;
	xor.b64  	%rd14541, %rd14540, %rd14539;
	shl.b64 	%rd14542, %rd14541, 5;
	add.s64 	%rd55899, %rd14542, %rd14541;
	add.s64 	%rd55891, %rd55891, 4;
$L__BB8_2277:
	setp.eq.s64 	%p474, %rd2961, 0;
	@%p474 bra 	$L__BB8_2282;
	setp.eq.s64 	%p475, %rd2962, 0;
	@%p475 bra 	$L__BB8_2280;
	shl.b64 	%rd14544, %rd55891, 3;
	add.s64 	%rd14545, %rd55601, %rd14544;
	ld.u64 	%rd14546, [%rd14545];
	mad.lo.s64 	%rd14547, %rd14546, 2654435761, %rd55899;
	shl.b64 	%rd14548, %rd14547, 13;
	add.s64 	%rd14549, %rd14548, %rd14547;
	shr.u64 	%rd14550, %rd14549, 7;
	xor.b64  	%rd14551, %rd14550, %rd14549;
	shl.b64 	%rd14552, %rd14551, 3;
	add.s64 	%rd14553, %rd14552, %rd14551;
	shr.u64 	%rd14554, %rd14553, 17;
	xor.b64  	%rd14555, %rd14554, %rd14553;
	shl.b64 	%rd14556, %rd14555, 5;
	add.s64 	%rd14557, %rd14556, %rd14555;
	ld.u64 	%rd14558, [%rd14545+8];
	mad.lo.s64 	%rd14559, %rd14558, 2654435761, %rd14557;
	shl.b64 	%rd14560, %rd14559, 13;
	add.s64 	%rd14561, %rd14560, %rd14559;
	shr.u64 	%rd14562, %rd14561, 7;
	xor.b64  	%rd14563, %rd14562, %rd14561;
	shl.b64 	%rd14564, %rd14563, 3;
	add.s64 	%rd14565, %rd14564, %rd14563;
	shr.u64 	%rd14566, %rd14565, 17;
	xor.b64  	%rd14567, %rd14566, %rd14565;
	shl.b64 	%rd14568, %rd14567, 5;
	add.s64 	%rd55899, %rd14568, %rd14567;
	add.s64 	%rd55891, %rd55891, 2;
$L__BB8_2280:
	@%p269 bra 	$L__BB8_2282;
	shl.b64 	%rd14569, %rd55891, 3;
	add.s64 	%rd14570, %rd55601, %rd14569;
	ld.u64 	%rd14571, [%rd14570];
	mad.lo.s64 	%rd14572, %rd14571, 2654435761, %rd55899;
	shl.b64 	%rd14573, %rd14572, 13;
	add.s64 	%rd14574, %rd14573, %rd14572;
	shr.u64 	%rd14575, %rd14574, 7;
	xor.b64  	%rd14576, %rd14575, %rd14574;
	shl.b64 	%rd14577, %rd14576, 3;
	add.s64 	%rd14578, %rd14577, %rd14576;
	shr.u64 	%rd14579, %rd14578, 17;
	xor.b64  	%rd14580, %rd14579, %rd14578;
	shl.b64 	%rd14581, %rd14580, 5;
	add.s64 	%rd55899, %rd14581, %rd14580;
$L__BB8_2282:
	setp.lt.u64 	%p477, %rd55886, %rd55899;
	mov.u64 	%rd55901, %rd55600;
	@%p477 bra 	$L__BB8_2283;
	bra.uni 	$L__BB8_2288;
$L__BB8_2283:
	mov.u64 	%rd55901, %rd55601;
	mov.u64 	%rd55601, %rd55600;
	bra.uni 	$L__BB8_2288;
$L__BB8_2284:
	setp.eq.s32 	%p478, %r1, 0;
	mov.u64 	%rd55901, %rd55600;
	@%p478 bra 	$L__BB8_2288;
	mov.b64 	%rd55900, 0;
$L__BB8_2286:
	shl.b64 	%rd14583, %rd55900, 3;
	add.s64 	%rd14584, %rd55600, %rd14583;
	ld.u64 	%rd4169, [%rd14584];
	add.s64 	%rd14585, %rd55601, %rd14583;
	ld.u64 	%rd4170, [%rd14585];
	setp.lt.u64 	%p479, %rd4169, %rd4170;
	@%p479 bra 	$L__BB8_2283;
	setp.le.u64 	%p480, %rd4169, %rd4170;
	add.s64 	%rd55900, %rd55900, 1;
	setp.lt.u64 	%p481, %rd55900, %rd2957;
	and.pred  	%p482, %p480, %p481;
	mov.u64 	%rd55901, %rd55600;
	@%p482 bra 	$L__BB8_2286;
$L__BB8_2288:
	mov.b64 	%rd55906, -3750763034362895579;
	mov.b64 	%rd55907, 0;
	@%p267 bra 	$L__BB8_2291;
	and.b64  	%rd4174, %rd2, -2;
	mov.b64 	%rd55906, -3750763034362895579;
	mov.b64 	%rd55907, 0;
	mov.u64 	%rd55905, %rd55907;
$L__BB8_2290:
	shl.b64 	%rd14592, %rd55907, 3;
	add.s64 	%rd14593, %rd55643, %rd14592;
	ld.u64 	%rd14594, [%rd14593];
	and.b64  	%rd14595, %rd14594, 255;
	xor.b64  	%rd14596, %rd14595, %rd55906;
	mul.lo.s64 	%rd14597, %rd14596, 1099511628211;
	shr.u64 	%rd14598, %rd14594, 8;
	and.b64  	%rd14599, %rd14598, 255;
	xor.b64  	%rd14600, %rd14599, %rd14597;
	mul.lo.s64 	%rd14601, %rd14600, 1099511628211;
	shr.u64 	%rd14602, %rd14594, 16;
	and.b64  	%rd14603, %rd14602, 255;
	xor.b64  	%rd14604, %rd14603, %rd14601;
	mul.lo.s64 	%rd14605, %rd14604, 1099511628211;
	shr.u64 	%rd14606, %rd14594, 24;
	and.b64  	%rd14607, %rd14606, 255;
	xor.b64  	%rd14608, %rd14607, %rd14605;
	mul.lo.s64 	%rd14609, %rd14608, 1099511628211;
	shr.u64 	%rd14610, %rd14594, 32;
	and.b64  	%rd14611, %rd14610, 255;
	xor.b64  	%rd14612, %rd14611, %rd14609;
	mul.lo.s64 	%rd14613, %rd14612, 1099511628211;
	shr.u64 	%rd14614, %rd14594, 40;
	and.b64  	%rd14615, %rd14614, 255;
	xor.b64  	%rd14616, %rd14615, %rd14613;
	mul.lo.s64 	%rd14617, %rd14616, 1099511628211;
	shr.u64 	%rd14618, %rd14594, 48;
	and.b64  	%rd14619, %rd14618, 255;
	xor.b64  	%rd14620, %rd14619, %rd14617;
	mul.lo.s64 	%rd14621, %rd14620, 1099511628211;
	shr.u64 	%rd14622, %rd14594, 56;
	xor.b64  	%rd14623, %rd14622, %rd14621;
	mul.lo.s64 	%rd14624, %rd14623, 1099511628211;
	ld.u64 	%rd14625, [%rd14593+8];
	and.b64  	%rd14626, %rd14625, 255;
	xor.b64  	%rd14627, %rd14626, %rd14624;
	mul.lo.s64 	%rd14628, %rd14627, 1099511628211;
	shr.u64 	%rd14629, %rd14625, 8;
	and.b64  	%rd14630, %rd14629, 255;
	xor.b64  	%rd14631, %rd14630, %rd14628;
	mul.lo.s64 	%rd14632, %rd14631, 1099511628211;
	shr.u64 	%rd14633, %rd14625, 16;
	and.b64  	%rd14634, %rd14633, 255;
	xor.b64  	%rd14635, %rd14634, %rd14632;
	mul.lo.s64 	%rd14636, %rd14635, 1099511628211;
	shr.u64 	%rd14637, %rd14625, 24;
	and.b64  	%rd14638, %rd14637, 255;
	xor.b64  	%rd14639, %rd14638, %rd14636;
	mul.lo.s64 	%rd14640, %rd14639, 1099511628211;
	shr.u64 	%rd14641, %rd14625, 32;
	and.b64  	%rd14642, %rd14641, 255;
	xor.b64  	%rd14643, %rd14642, %rd14640;
	mul.lo.s64 	%rd14644, %rd14643, 1099511628211;
	shr.u64 	%rd14645, %rd14625, 40;
	and.b64  	%rd14646, %rd14645, 255;
	xor.b64  	%rd14647, %rd14646, %rd14644;
	mul.lo.s64 	%rd14648, %rd14647, 1099511628211;
	shr.u64 	%rd14649, %rd14625, 48;
	and.b64  	%rd14650, %rd14649, 255;
	xor.b64  	%rd14651, %rd14650, %rd14648;
	mul.lo.s64 	%rd14652, %rd14651, 1099511628211;
	shr.u64 	%rd14653, %rd14625, 56;
	xor.b64  	%rd14654, %rd14653, %rd14652;
	mul.lo.s64 	%rd55906, %rd14654, 1099511628211;
	add.s64 	%rd55907, %rd55907, 2;
	add.s64 	%rd55905, %rd55905, 2;
	setp.ne.s64 	%p484, %rd55905, %rd4174;
	@%p484 bra 	$L__BB8_2290;
$L__BB8_2291:
	@%p269 bra 	$L__BB8_2293;
	shl.b64 	%rd14655, %rd55907, 3;
	add.s64 	%rd14656, %rd55643, %rd14655;
	ld.u64 	%rd14657, [%rd14656];
	and.b64  	%rd14658, %rd14657, 255;
	xor.b64  	%rd14659, %rd14658, %rd55906;
	mul.lo.s64 	%rd14660, %rd14659, 1099511628211;
	shr.u64 	%rd14661, %rd14657, 8;
	and.b64  	%rd14662, %rd14661, 255;
	xor.b64  	%rd14663, %rd14662, %rd14660;
	mul.lo.s64 	%rd14664, %rd14663, 1099511628211;
	shr.u64 	%rd14665, %rd14657, 16;
	and.b64  	%rd14666, %rd14665, 255;
	xor.b64  	%rd14667, %rd14666, %rd14664;
	mul.lo.s64 	%rd14668, %rd14667, 1099511628211;
	shr.u64 	%rd14669, %rd14657, 24;
	and.b64  	%rd14670, %rd14669, 255;
	xor.b64  	%rd14671, %rd14670, %rd14668;
	mul.lo.s64 	%rd14672, %rd14671, 1099511628211;
	shr.u64 	%rd14673, %rd14657, 32;
	and.b64  	%rd14674, %rd14673, 255;
	xor.b64  	%rd14675, %rd14674, %rd14672;
	mul.lo.s64 	%rd14676, %rd14675, 1099511628211;
	shr.u64 	%rd14677, %rd14657, 40;
	and.b64  	%rd14678, %rd14677, 255;
	xor.b64  	%rd14679, %rd14678, %rd14676;
	mul.lo.s64 	%rd14680, %rd14679, 1099511628211;
	shr.u64 	%rd14681, %rd14657, 48;
	and.b64  	%rd14682, %rd14681, 255;
	xor.b64  	%rd14683, %rd14682, %rd14680;
	mul.lo.s64 	%rd14684, %rd14683, 1099511628211;
	shr.u64 	%rd14685, %rd14657, 56;
	xor.b64  	%rd14686, %rd14685, %rd14684;
	mul.lo.s64 	%rd55906, %rd14686, 1099511628211;
$L__BB8_2293:
	mov.b64 	%rd55913, -3750763034362895579;
	mov.b64 	%rd55914, 0;
	@%p267 bra 	$L__BB8_2296;
	and.b64  	%rd4186, %rd2, -2;
	mov.b64 	%rd55913, -3750763034362895579;
	mov.b64 	%rd55914, 0;
	mov.u64 	%rd55912, %rd55914;
$L__BB8_2295:
	shl.b64 	%rd14692, %rd55914, 3;
	add.s64 	%rd14693, %rd55772, %rd14692;
	ld.u64 	%rd14694, [%rd14693];
	and.b64  	%rd14695, %rd14694, 255;
	xor.b64  	%rd14696, %rd14695, %rd55913;
	mul.lo.s64 	%rd14697, %rd14696, 1099511628211;
	shr.u64 	%rd14698, %rd14694, 8;
	and.b64  	%rd14699, %rd14698, 255;
	xor.b64  	%rd14700, %rd14699, %rd14697;
	mul.lo.s64 	%rd14701, %rd14700, 1099511628211;
	shr.u64 	%rd14702, %rd14694, 16;
	and.b64  	%rd14703, %rd14702, 255;
	xor.b64  	%rd14704, %rd14703, %rd14701;
	mul.lo.s64 	%rd14705, %rd14704, 1099511628211;
	shr.u64 	%rd14706, %rd14694, 24;
	and.b64  	%rd14707, %rd14706, 255;
	xor.b64  	%rd14708, %rd14707, %rd14705;
	mul.lo.s64 	%rd14709, %rd14708, 1099511628211;
	shr.u64 	%rd14710, %rd14694, 32;
	and.b64  	%rd14711, %rd14710, 255;
	xor.b64  	%rd14712, %rd14711, %rd14709;
	mul.lo.s64 	%rd14713, %rd14712, 1099511628211;
	shr.u64 	%rd14714, %rd14694, 40;
	and.b64  	%rd14715, %rd14714, 255;
	xor.b64  	%rd14716, %rd14715, %rd14713;
	mul.lo.s64 	%rd14717, %rd14716, 1099511628211;
	shr.u64 	%rd14718, %rd14694, 48;
	and.b64  	%rd14719, %rd14718, 255;
	xor.b64  	%rd14720, %rd14719, %rd14717;
	mul.lo.s64 	%rd14721, %rd14720, 1099511628211;
	shr.u64 	%rd14722, %rd14694, 56;
	xor.b64  	%rd14723, %rd14722, %rd14721;
	mul.lo.s64 	%rd14724, %rd14723, 1099511628211;
	ld.u64 	%rd14725, [%rd14693+8];
	and.b64  	%rd14726, %rd14725, 255;
	xor.b64  	%rd14727, %rd14726, %rd14724;
	mul.lo.s64 	%rd14728, %rd14727, 1099511628211;
	shr.u64 	%rd14729, %rd14725, 8;
	and.b64  	%rd14730, %rd14729, 255;
	xor.b64  	%rd14731, %rd14730, %rd14728;
	mul.lo.s64 	%rd14732, %rd14731, 1099511628211;
	shr.u64 	%rd14733, %rd14725, 16;
	and.b64  	%rd14734, %rd14733, 255;
	xor.b64  	%rd14735, %rd14734, %rd14732;
	mul.lo.s64 	%rd14736, %rd14735, 1099511628211;
	shr.u64 	%rd14737, %rd14725, 24;
	and.b64  	%rd14738, %rd14737, 255;
	xor.b64  	%rd14739, %rd14738, %rd14736;
	mul.lo.s64 	%rd14740, %rd14739, 1099511628211;
	shr.u64 	%rd14741, %rd14725, 32;
	and.b64  	%rd14742, %rd14741, 255;
	xor.b64  	%rd14743, %rd14742, %rd14740;
	mul.lo.s64 	%rd14744, %rd14743, 1099511628211;
	shr.u64 	%rd14745, %rd14725, 40;
	and.b64  	%rd14746, %rd14745, 255;
	xor.b64  	%rd14747, %rd14746, %rd14744;
	mul.lo.s64 	%rd14748, %rd14747, 1099511628211;
	shr.u64 	%rd14749, %rd14725, 48;
	and.b64  	%rd14750, %rd14749, 255;
	xor.b64  	%rd14751, %rd14750, %rd14748;
	mul.lo.s64 	%rd14752, %rd14751, 1099511628211;
	shr.u64 	%rd14753, %rd14725, 56;
	xor.b64  	%rd14754, %rd14753, %rd14752;
	mul.lo.s64 	%rd55913, %rd14754, 1099511628211;
	add.s64 	%rd55914, %rd55914, 2;
	add.s64 	%rd55912, %rd55912, 2;
	setp.ne.s64 	%p487, %rd55912, %rd4186;
	@%p487 bra 	$L__BB8_2295;
$L__BB8_2296:
	@%p269 bra 	$L__BB8_2298;
	shl.b64 	%rd14755, %rd55914, 3;
	add.s64 	%rd14756, %rd55772, %rd14755;
	ld.u64 	%rd14757, [%rd14756];
	and.b64  	%rd14758, %rd14757, 255;
	xor.b64  	%rd14759, %rd14758, %rd55913;
	mul.lo.s64 	%rd14760, %rd14759, 1099511628211;
	shr.u64 	%rd14761, %rd14757, 8;
	and.b64  	%rd14762, %rd14761, 255;
	xor.b64  	%rd14763, %rd14762, %rd14760;
	mul.lo.s64 	%rd14764, %rd14763, 1099511628211;
	shr.u64 	%rd14765, %rd14757, 16;
	and.b64  	%rd14766, %rd14765, 255;
	xor.b64  	%rd14767, %rd14766, %rd14764;
	mul.lo.s64 	%rd14768, %rd14767, 1099511628211;
	shr.u64 	%rd14769, %rd14757, 24;
	and.b64  	%rd14770, %rd14769, 255;
	xor.b64  	%rd14771, %rd14770, %rd14768;
	mul.lo.s64 	%rd14772, %rd14771, 1099511628211;
	shr.u64 	%rd14773, %rd14757, 32;
	and.b64  	%rd14774, %rd14773, 255;
	xor.b64  	%rd14775, %rd14774, %rd14772;
	mul.lo.s64 	%rd14776, %rd14775, 1099511628211;
	shr.u64 	%rd14777, %rd14757, 40;
	and.b64  	%rd14778, %rd14777, 255;
	xor.b64  	%rd14779, %rd14778, %rd14776;
	mul.lo.s64 	%rd14780, %rd14779, 1099511628211;
	shr.u64 	%rd14781, %rd14757, 48;
	and.b64  	%rd14782, %rd14781, 255;
	xor.b64  	%rd14783, %rd14782, %rd14780;
	mul.lo.s64 	%rd14784, %rd14783, 1099511628211;
	shr.u64 	%rd14785, %rd14757, 56;
	xor.b64  	%rd14786, %rd14785, %rd14784;
	mul.lo.s64 	%rd55913, %rd14786, 1099511628211;
$L__BB8_2298:
	setp.eq.s64 	%p489, %rd55906, %rd55913;
	@%p489 bra 	$L__BB8_2323;
	setp.lt.u64 	%p490, %rd2958, 7;
	mov.b64 	%rd55921, 0;
	mov.u64 	%rd55929, %rd55921;
	@%p490 bra 	$L__BB8_2302;
	and.b64  	%rd4198, %rd2, -8;
	mov.b64 	%rd55921, 0;
	mov.u64 	%rd55919, %rd55921;
$L__BB8_2301:
	.pragma "nounroll";
	shl.b64 	%rd14790, %rd55921, 3;
	add.s64 	%rd14791, %rd55643, %rd14790;
	ld.u64 	%rd14792, [%rd14791];
	mad.lo.s64 	%rd14793, %rd14792, 2654435761, %rd55929;
	shl.b64 	%rd14794, %rd14793, 13;
	add.s64 	%rd14795, %rd14794, %rd14793;
	shr.u64 	%rd14796, %rd14795, 7;
	xor.b64  	%rd14797, %rd14796, %rd14795;
	shl.b64 	%rd14798, %rd14797, 3;
	add.s64 	%rd14799, %rd14798, %rd14797;
	shr.u64 	%rd14800, %rd14799, 17;
	xor.b64  	%rd14801, %rd14800, %rd14799;
	shl.b64 	%rd14802, %rd14801, 5;
	add.s64 	%rd14803, %rd14802, %rd14801;
	ld.u64 	%rd14804, [%rd14791+8];
	mad.lo.s64 	%rd14805, %rd14804, 2654435761, %rd14803;
	shl.b64 	%rd14806, %rd14805, 13;
	add.s64 	%rd14807, %rd14806, %rd14805;
	shr.u64 	%rd14808, %rd14807, 7;
	xor.b64  	%rd14809, %rd14808, %rd14807;
	shl.b64 	%rd14810, %rd14809, 3;
	add.s64 	%rd14811, %rd14810, %rd14809;
	shr.u64 	%rd14812, %rd14811, 17;
	xor.b64  	%rd14813, %rd14812, %rd14811;
	shl.b64 	%rd14814, %rd14813, 5;
	add.s64 	%rd14815, %rd14814, %rd14813;
	ld.u64 	%rd14816, [%rd14791+16];
	mad.lo.s64 	%rd14817, %rd14816, 2654435761, %rd14815;
	shl.b64 	%rd14818, %rd14817, 13;
	add.s64 	%rd14819, %rd14818, %rd14817;
	shr.u64 	%rd14820, %rd14819, 7;
	xor.b64  	%rd14821, %rd14820, %rd14819;
	shl.b64 	%rd14822, %rd14821, 3;
	add.s64 	%rd14823, %rd14822, %rd14821;
	shr.u64 	%rd14824, %rd14823, 17;
	xor.b64  	%rd14825, %rd14824, %rd14823;
	shl.b64 	%rd14826, %rd14825, 5;
	add.s64 	%rd14827, %rd14826, %rd14825;
	ld.u64 	%rd14828, [%rd14791+24];
	mad.lo.s64 	%rd14829, %rd14828, 2654435761, %rd14827;
	shl.b64 	%rd14830, %rd14829, 13;
	add.s64 	%rd14831, %rd14830, %rd14829;
	shr.u64 	%rd14832, %rd14831, 7;
	xor.b64  	%rd14833, %rd14832, %rd14831;
	shl.b64 	%rd14834, %rd14833, 3;
	add.s64 	%rd14835, %rd14834, %rd14833;
	shr.u64 	%rd14836, %rd14835, 17;
	xor.b64  	%rd14837, %rd14836, %rd14835;
	shl.b64 	%rd14838, %rd14837, 5;
	add.s64 	%rd14839, %rd14838, %rd14837;
	ld.u64 	%rd14840, [%rd14791+32];
	mad.lo.s64 	%rd14841, %rd14840, 2654435761, %rd14839;
	shl.b64 	%rd14842, %rd14841, 13;
	add.s64 	%rd14843, %rd14842, %rd14841;
	shr.u64 	%rd14844, %rd14843, 7;
	xor.b64  	%rd14845, %rd14844, %rd14843;
	shl.b64 	%rd14846, %rd14845, 3;
	add.s64 	%rd14847, %rd14846, %rd14845;
	shr.u64 	%rd14848, %rd14847, 17;
	xor.b64  	%rd14849, %rd14848, %rd14847;
	shl.b64 	%rd14850, %rd14849, 5;
	add.s64 	%rd14851, %rd14850, %rd14849;
	ld.u64 	%rd14852, [%rd14791+40];
	mad.lo.s64 	%rd14853, %rd14852, 2654435761, %rd14851;
	shl.b64 	%rd14854, %rd14853, 13;
	add.s64 	%rd14855, %rd14854, %rd14853;
	shr.u64 	%rd14856, %rd14855, 7;
	xor.b64  	%rd14857, %rd14856, %rd14855;
	shl.b64 	%rd14858, %rd14857, 3;
	add.s64 	%rd14859, %rd14858, %rd14857;
	shr.u64 	%rd14860, %rd14859, 17;
	xor.b64  	%rd14861, %rd14860, %rd14859;
	shl.b64 	%rd14862, %rd14861, 5;
	add.s64 	%rd14863, %rd14862, %rd14861;
	ld.u64 	%rd14864, [%rd14791+48];
	mad.lo.s64 	%rd14865, %rd14864, 2654435761, %rd14863;
	shl.b64 	%rd14866, %rd14865, 13;
	add.s64 	%rd14867, %rd14866, %rd14865;
	shr.u64 	%rd14868, %rd14867, 7;
	xor.b64  	%rd14869, %rd14868, %rd14867;
	shl.b64 	%rd14870, %rd14869, 3;
	add.s64 	%rd14871, %rd14870, %rd14869;
	shr.u64 	%rd14872, %rd14871, 17;
	xor.b64  	%rd14873, %rd14872, %rd14871;
	shl.b64 	%rd14874, %rd14873, 5;
	add.s64 	%rd14875, %rd14874, %rd14873;
	ld.u64 	%rd14876, [%rd14791+56];
	mad.lo.s64 	%rd14877, %rd14876, 2654435761, %rd14875;
	shl.b64 	%rd14878, %rd14877, 13;
	add.s64 	%rd14879, %rd14878, %rd14877;
	shr.u64 	%rd14880, %rd14879, 7;
	xor.b64  	%rd14881, %rd14880, %rd14879;
	shl.b64 	%rd14882, %rd14881, 3;
	add.s64 	%rd14883, %rd14882, %rd14881;
	shr.u64 	%rd14884, %rd14883, 17;
	xor.b64  	%rd14885, %rd14884, %rd14883;
	shl.b64 	%rd14886, %rd14885, 5;
	add.s64 	%rd55929, %rd14886, %rd14885;
	add.s64 	%rd55921, %rd55921, 8;
	add.s64 	%rd55919, %rd55919, 8;
	setp.ne.s64 	%p491, %rd55919, %rd4198;
	@%p491 bra 	$L__BB8_2301;
$L__BB8_2302:
	setp.eq.s64 	%p492, %rd2959, 0;
	@%p492 bra 	$L__BB8_2310;
	setp.lt.u64 	%p493, %rd2960, 3;
	@%p493 bra 	$L__BB8_2305;
	shl.b64 	%rd14888, %rd55921, 3;
	add.s64 	%rd14889, %rd55643, %rd14888;
	ld.u64 	%rd14890, [%rd14889];
	mad.lo.s64 	%rd14891, %rd14890, 2654435761, %rd55929;
	shl.b64 	%rd14892, %rd14891, 13;
	add.s64 	%rd14893, %rd14892, %rd14891;
	shr.u64 	%rd14894, %rd14893, 7;
	xor.b64  	%rd14895, %rd14894, %rd14893;
	shl.b64 	%rd14896, %rd14895, 3;
	add.s64 	%rd14897, %rd14896, %rd14895;
	shr.u64 	%rd14898, %rd14897, 17;
	xor.b64  	%rd14899, %rd14898, %rd14897;
	shl.b64 	%rd14900, %rd14899, 5;
	add.s64 	%rd14901, %rd14900, %rd14899;
	ld.u64 	%rd14902, [%rd14889+8];
	mad.lo.s64 	%rd14903, %rd14902, 2654435761, %rd14901;
	shl.b64 	%rd14904, %rd14903, 13;
	add.s64 	%rd14905, %rd14904, %rd14903;
	shr.u64 	%rd14906, %rd14905, 7;
	xor.b64  	%rd14907, %rd14906, %rd14905;
	shl.b64 	%rd14908, %rd14907, 3;
	add.s64 	%rd14909, %rd14908, %rd14907;
	shr.u64 	%rd14910, %rd14909, 17;
	xor.b64  	%rd14911, %rd14910, %rd14909;
	shl.b64 	%rd14912, %rd14911, 5;
	add.s64 	%rd14913, %rd14912, %rd14911;
	ld.u64 	%rd14914, [%rd14889+16];
	mad.lo.s64 	%rd14915, %rd14914, 2654435761, %rd14913;
	shl.b64 	%rd14916, %rd14915, 13;
	add.s64 	%rd14917, %rd14916, %rd14915;
	shr.u64 	%rd14918, %rd14917, 7;
	xor.b64  	%rd14919, %rd14918, %rd14917;
	shl.b64 	%rd14920, %rd14919, 3;
	add.s64 	%rd14921, %rd14920, %rd14919;
	shr.u64 	%rd14922, %rd14921, 17;
	xor.b64  	%rd14923, %rd14922, %rd14921;
	shl.b64 	%rd14924, %rd14923, 5;
	add.s64 	%rd14925, %rd14924, %rd14923;
	ld.u64 	%rd14926, [%rd14889+24];
	mad.lo.s64 	%rd14927, %rd14926, 2654435761, %rd14925;
	shl.b64 	%rd14928, %rd14927, 13;
	add.s64 	%rd14929, %rd14928, %rd14927;
	shr.u64 	%rd14930, %rd14929, 7;
	xor.b64  	%rd14931, %rd14930, %rd14929;
	shl.b64 	%rd14932, %rd14931, 3;
	add.s64 	%rd14933, %rd14932, %rd14931;
	shr.u64 	%rd14934, %rd14933, 17;
	xor.b64  	%rd14935, %rd14934, %rd14933;
	shl.b64 	%rd14936, %rd14935, 5;
	add.s64 	%rd55929, %rd14936, %rd14935;
	add.s64 	%rd55921, %rd55921, 4;
$L__BB8_2305:
	setp.eq.s64 	%p494, %rd2961, 0;
	@%p494 bra 	$L__BB8_2310;
	setp.eq.s64 	%p495, %rd2962, 0;
	@%p495 bra 	$L__BB8_2308;
	shl.b64 	%rd14938, %rd55921, 3;
	add.s64 	%rd14939, %rd55643, %rd14938;
	ld.u64 	%rd14940, [%rd14939];
	mad.lo.s64 	%rd14941, %rd14940, 2654435761, %rd55929;
	shl.b64 	%rd14942, %rd14941, 13;
	add.s64 	%rd14943, %rd14942, %rd14941;
	shr.u64 	%rd14944, %rd14943, 7;
	xor.b64  	%rd14945, %rd14944, %rd14943;
	shl.b64 	%rd14946, %rd14945, 3;
	add.s64 	%rd14947, %rd14946, %rd14945;
	shr.u64 	%rd14948, %rd14947, 17;
	xor.b64  	%rd14949, %rd14948, %rd14947;
	shl.b64 	%rd14950, %rd14949, 5;
	add.s64 	%rd14951, %rd14950, %rd14949;
	ld.u64 	%rd14952, [%rd14939+8];
	mad.lo.s64 	%rd14953, %rd14952, 2654435761, %rd14951;
	shl.b64 	%rd14954, %rd14953, 13;
	add.s64 	%rd14955, %rd14954, %rd14953;
	shr.u64 	%rd14956, %rd14955, 7;
	xor.b64  	%rd14957, %rd14956, %rd14955;
	shl.b64 	%rd14958, %rd14957, 3;
	add.s64 	%rd14959, %rd14958, %rd14957;
	shr.u64 	%rd14960, %rd14959, 17;
	xor.b64  	%rd14961, %rd14960, %rd14959;
	shl.b64 	%rd14962, %rd14961, 5;
	add.s64 	%rd55929, %rd14962, %rd14961;
	add.s64 	%rd55921, %rd55921, 2;
$L__BB8_2308:
	@%p269 bra 	$L__BB8_2310;
	shl.b64 	%rd14963, %rd55921, 3;
	add.s64 	%rd14964, %rd55643, %rd14963;
	ld.u64 	%rd14965, [%rd14964];
	mad.lo.s64 	%rd14966, %rd14965, 2654435761, %rd55929;
	shl.b64 	%rd14967, %rd14966, 13;
	add.s64 	%rd14968, %rd14967, %rd14966;
	shr.u64 	%rd14969, %rd14968, 7;
	xor.b64  	%rd14970, %rd14969, %rd14968;
	shl.b64 	%rd14971, %rd14970, 3;
	add.s64 	%rd14972, %rd14971, %rd14970;
	shr.u64 	%rd14973, %rd14972, 17;
	xor.b64  	%rd14974, %rd14973, %rd14972;
	shl.b64 	%rd14975, %rd14974, 5;
	add.s64 	%rd55929, %rd14975, %rd14974;
$L__BB8_2310:
	mov.b64 	%rd55934, 0;
	mov.u64 	%rd55942, %rd55934;
	@%p490 bra 	$L__BB8_2313;
	and.b64  	%rd4220, %rd2, -8;
	mov.b64 	%rd55934, 0;
	mov.u64 	%rd55932, %rd55934;
$L__BB8_2312:
	.pragma "nounroll";
	shl.b64 	%rd14979, %rd55934, 3;
	add.s64 	%rd14980, %rd55772, %rd14979;
	ld.u64 	%rd14981, [%rd14980];
	mad.lo.s64 	%rd14982, %rd14981, 2654435761, %rd55942;
	shl.b64 	%rd14983, %rd14982, 13;
	add.s64 	%rd14984, %rd14983, %rd14982;
	shr.u64 	%rd14985, %rd14984, 7;
	xor.b64  	%rd14986, %rd14985, %rd14984;
	shl.b64 	%rd14987, %rd14986, 3;
	add.s64 	%rd14988, %rd14987, %rd14986;
	shr.u64 	%rd14989, %rd14988, 17;
	xor.b64  	%rd14990, %rd14989, %rd14988;
	shl.b64 	%rd14991, %rd14990, 5;
	add.s64 	%rd14992, %rd14991, %rd14990;
	ld.u64 	%rd14993, [%rd14980+8];
	mad.lo.s64 	%rd14994, %rd14993, 2654435761, %rd14992;
	shl.b64 	%rd14995, %rd14994, 13;
	add.s64 	%rd14996, %rd14995, %rd14994;
	shr.u64 	%rd14997, %rd14996, 7;
	xor.b64  	%rd14998, %rd14997, %rd14996;
	shl.b64 	%rd14999, %rd14998, 3;
	add.s64 	%rd15000, %rd14999, %rd14998;
	shr.u64 	%rd15001, %rd15000, 17;
	xor.b64  	%rd15002, %rd15001, %rd15000;
	shl.b64 	%rd15003, %rd15002, 5;
	add.s64 	%rd15004, %rd15003, %rd15002;
	ld.u64 	%rd15005, [%rd14980+16];
	mad.lo.s64 	%rd15006, %rd15005, 2654435761, %rd15004;
	shl.b64 	%rd15007, %rd15006, 13;
	add.s64 	%rd15008, %rd15007, %rd15006;
	shr.u64 	%rd15009, %rd15008, 7;
	xor.b64  	%rd15010, %rd15009, %rd15008;
	shl.b64 	%rd15011, %rd15010, 3;
	add.s64 	%rd15012, %rd15011, %rd15010;
	shr.u64 	%rd15013, %rd15012, 17;
	xor.b64  	%rd15014, %rd15013, %rd15012;
	shl.b64 	%rd15015, %rd15014, 5;
	add.s64 	%rd15016, %rd15015, %rd15014;
	ld.u64 	%rd15017, [%rd14980+24];
	mad.lo.s64 	%rd15018, %rd15017, 2654435761, %rd15016;
	shl.b64 	%rd15019, %rd15018, 13;
	add.s64 	%rd15020, %rd15019, %rd15018;
	shr.u64 	%rd15021, %rd15020, 7;
	xor.b64  	%rd15022, %rd15021, %rd15020;
	shl.b64 	%rd15023, %rd15022, 3;
	add.s64 	%rd15024, %rd15023, %rd15022;
	shr.u64 	%rd15025, %rd15024, 17;
	xor.b64  	%rd15026, %rd15025, %rd15024;
	shl.b64 	%rd15027, %rd15026, 5;
	add.s64 	%rd15028, %rd15027, %rd15026;
	ld.u64 	%rd15029, [%rd14980+32];
	mad.lo.s64 	%rd15030, %rd15029, 2654435761, %rd15028;
	shl.b64 	%rd15031, %rd15030, 13;
	add.s64 	%rd15032, %rd15031, %rd15030;
	shr.u64 	%rd15033, %rd15032, 7;
	xor.b64  	%rd15034, %rd15033, %rd15032;
	shl.b64 	%rd15035, %rd15034, 3;
	add.s64 	%rd15036, %rd15035, %rd15034;
	shr.u64 	%rd15037, %rd15036, 17;
	xor.b64  	%rd15038, %rd15037, %rd15036;
	shl.b64 	%rd15039, %rd15038, 5;
	add.s64 	%rd15040, %rd15039, %rd15038;
	ld.u64 	%rd15041, [%rd14980+40];
	mad.lo.s64 	%rd15042, %rd15041, 2654435761, %rd15040;
	shl.b64 	%rd15043, %rd15042, 13;
	add.s64 	%rd15044, %rd15043, %rd15042;
	shr.u64 	%rd15045, %rd15044, 7;
	xor.b64  	%rd15046, %rd15045, %rd15044;
	shl.b64 	%rd15047, %rd15046, 3;
	add.s64 	%rd15048, %rd15047, %rd15046;
	shr.u64 	%rd15049, %rd15048, 17;
	xor.b64  	%rd15050, %rd15049, %rd15048;
	shl.b64 	%rd15051, %rd15050, 5;
	add.s64 	%rd15052, %rd15051, %rd15050;
	ld.u64 	%rd15053, [%rd14980+48];
	mad.lo.s64 	%rd15054, %rd15053, 2654435761, %rd15052;
	shl.b64 	%rd15055, %rd15054, 13;
	add.s64 	%rd15056, %rd15055, %rd15054;
	shr.u64 	%rd15057, %rd15056, 7;
	xor.b64  	%rd15058, %rd15057, %rd15056;
	shl.b64 	%rd15059, %rd15058, 3;
	add.s64 	%rd15060, %rd15059, %rd15058;
	shr.u64 	%rd15061, %rd15060, 17;
	xor.b64  	%rd15062, %rd15061, %rd15060;
	shl.b64 	%rd15063, %rd15062, 5;
	add.s64 	%rd15064, %rd15063, %rd15062;
	ld.u64 	%rd15065, [%rd14980+56];
	mad.lo.s64 	%rd15066, %rd15065, 2654435761, %rd15064;
	shl.b64 	%rd15067, %rd15066, 13;
	add.s64 	%rd15068, %rd15067, %rd15066;
	shr.u64 	%rd15069, %rd15068, 7;
	xor.b64  	%rd15070, %rd15069, %rd15068;
	shl.b64 	%rd15071, %rd15070, 3;
	add.s64 	%rd15072, %rd15071, %rd15070;
	shr.u64 	%rd15073, %rd15072, 17;
	xor.b64  	%rd15074, %rd15073, %rd15072;
	shl.b64 	%rd15075, %rd15074, 5;
	add.s64 	%rd55942, %rd15075, %rd15074;
	add.s64 	%rd55934, %rd55934, 8;
	add.s64 	%rd55932, %rd55932, 8;
	setp.ne.s64 	%p498, %rd55932, %rd4220;
	@%p498 bra 	$L__BB8_2312;
$L__BB8_2313:
	@%p492 bra 	$L__BB8_2321;
	setp.lt.u64 	%p500, %rd2960, 3;
	@%p500 bra 	$L__BB8_2316;
	shl.b64 	%rd15077, %rd55934, 3;
	add.s64 	%rd15078, %rd55772, %rd15077;
	ld.u64 	%rd15079, [%rd15078];
	mad.lo.s64 	%rd15080, %rd15079, 2654435761, %rd55942;
	shl.b64 	%rd15081, %rd15080, 13;
	add.s64 	%rd15082, %rd15081, %rd15080;
	shr.u64 	%rd15083, %rd15082, 7;
	xor.b64  	%rd15084, %rd15083, %rd15082;
	shl.b64 	%rd15085, %rd15084, 3;
	add.s64 	%rd15086, %rd15085, %rd15084;
	shr.u64 	%rd15087, %rd15086, 17;
	xor.b64  	%rd15088, %rd15087, %rd15086;
	shl.b64 	%rd15089, %rd15088, 5;
	add.s64 	%rd15090, %rd15089, %rd15088;
	ld.u64 	%rd15091, [%rd15078+8];
	mad.lo.s64 	%rd15092, %rd15091, 2654435761, %rd15090;
	shl.b64 	%rd15093, %rd15092, 13;
	add.s64 	%rd15094, %rd15093, %rd15092;
	shr.u64 	%rd15095, %rd15094, 7;
	xor.b64  	%rd15096, %rd15095, %rd15094;
	shl.b64 	%rd15097, %rd15096, 3;
	add.s64 	%rd15098, %rd15097, %rd15096;
	shr.u64 	%rd15099, %rd15098, 17;
	xor.b64  	%rd15100, %rd15099, %rd15098;
	shl.b64 	%rd15101, %rd15100, 5;
	add.s64 	%rd15102, %rd15101, %rd15100;
	ld.u64 	%rd15103, [%rd15078+16];
	mad.lo.s64 	%rd15104, %rd15103, 2654435761, %rd15102;
	shl.b64 	%rd15105, %rd15104, 13;
	add.s64 	%rd15106, %rd15105, %rd15104;
	shr.u64 	%rd15107, %rd15106, 7;
	xor.b64  	%rd15108, %rd15107, %rd15106;
	shl.b64 	%rd15109, %rd15108, 3;
	add.s64 	%rd15110, %rd15109, %rd15108;
	shr.u64 	%rd15111, %rd15110, 17;
	xor.b64  	%rd15112, %rd15111, %rd15110;
	shl.b64 	%rd15113, %rd15112, 5;
	add.s64 	%rd15114, %rd15113, %rd15112;
	ld.u64 	%rd15115, [%rd15078+24];
	mad.lo.s64 	%rd15116, %rd15115, 2654435761, %rd15114;
	shl.b64 	%rd15117, %rd15116, 13;
	add.s64 	%rd15118, %rd15117, %rd15116;
	shr.u64 	%rd15119, %rd15118, 7;
	xor.b64  	%rd15120, %rd15119, %rd15118;
	shl.b64 	%rd15121, %rd15120, 3;
	add.s64 	%rd15122, %rd15121, %rd15120;
	shr.u64 	%rd15123, %rd15122, 17;
	xor.b64  	%rd15124, %rd15123, %rd15122;
	shl.b64 	%rd15125, %rd15124, 5;
	add.s64 	%rd55942, %rd15125, %rd15124;
	add.s64 	%rd55934, %rd55934, 4;
$L__BB8_2316:
	setp.eq.s64 	%p501, %rd2961, 0;
	@%p501 bra 	$L__BB8_2321;
	setp.eq.s64 	%p502, %rd2962, 0;
	@%p502 bra 	$L__BB8_2319;
	shl.b64 	%rd15127, %rd55934, 3;
	add.s64 	%rd15128, %rd55772, %rd15127;
	ld.u64 	%rd15129, [%rd15128];
	mad.lo.s64 	%rd15130, %rd15129, 2654435761, %rd55942;
	shl.b64 	%rd15131, %rd15130, 13;
	add.s64 	%rd15132, %rd15131, %rd15130;
	shr.u64 	%rd15133, %rd15132, 7;
	xor.b64  	%rd15134, %rd15133, %rd15132;
	shl.b64 	%rd15135, %rd15134, 3;
	add.s64 	%rd15136, %rd15135, %rd15134;
	shr.u64 	%rd15137, %rd15136, 17;
	xor.b64  	%rd15138, %rd15137, %rd15136;
	shl.b64 	%rd15139, %rd15138, 5;
	add.s64 	%rd15140, %rd15139, %rd15138;
	ld.u64 	%rd15141, [%rd15128+8];
	mad.lo.s64 	%rd15142, %rd15141, 2654435761, %rd15140;
	shl.b64 	%rd15143, %rd15142, 13;
	add.s64 	%rd15144, %rd15143, %rd15142;
	shr.u64 	%rd15145, %rd15144, 7;
	xor.b64  	%rd15146, %rd15145, %rd15144;
	shl.b64 	%rd15147, %rd15146, 3;
	add.s64 	%rd15148, %rd15147, %rd15146;
	shr.u64 	%rd15149, %rd15148, 17;
	xor.b64  	%rd15150, %rd15149, %rd15148;
	shl.b64 	%rd15151, %rd15150, 5;
	add.s64 	%rd55942, %rd15151, %rd15150;
	add.s64 	%rd55934, %rd55934, 2;
$L__BB8_2319:
	@%p269 bra 	$L__BB8_2321;
	shl.b64 	%rd15152, %rd55934, 3;
	add.s64 	%rd15153, %rd55772, %rd15152;
	ld.u64 	%rd15154, [%rd15153];
	mad.lo.s64 	%rd15155, %rd15154, 2654435761, %rd55942;
	shl.b64 	%rd15156, %rd15155, 13;
	add.s64 	%rd15157, %rd15156, %rd15155;
	shr.u64 	%rd15158, %rd15157, 7;
	xor.b64  	%rd15159, %rd15158, %rd15157;
	shl.b64 	%rd15160, %rd15159, 3;
	add.s64 	%rd15161, %rd15160, %rd15159;
	shr.u64 	%rd15162, %rd15161, 17;
	xor.b64  	%rd15163, %rd15162, %rd15161;
	shl.b64 	%rd15164, %rd15163, 5;
	add.s64 	%rd55942, %rd15164, %rd15163;
$L__BB8_2321:
	setp.lt.u64 	%p504, %rd55929, %rd55942;
	mov.u64 	%rd55944, %rd55643;
	@%p504 bra 	$L__BB8_2322;
	bra.uni 	$L__BB8_2327;
$L__BB8_2322:
	mov.u64 	%rd55944, %rd55772;
	mov.u64 	%rd55772, %rd55643;
	bra.uni 	$L__BB8_2327;
$L__BB8_2323:
	setp.eq.s32 	%p505, %r1, 0;
	mov.u64 	%rd55944, %rd55643;
	@%p505 bra 	$L__BB8_2327;
	mov.b64 	%rd55943, 0;
$L__BB8_2325:
	shl.b64 	%rd15166, %rd55943, 3;
	add.s64 	%rd15167, %rd55643, %rd15166;
	ld.u64 	%rd4243, [%rd15167];
	add.s64 	%rd15168, %rd55772, %rd15166;
	ld.u64 	%rd4244, [%rd15168];
	setp.lt.u64 	%p506, %rd4243, %rd4244;
	@%p506 bra 	$L__BB8_2322;
	setp.le.u64 	%p507, %rd4243, %rd4244;
	add.s64 	%rd55943, %rd55943, 1;
	setp.lt.u64 	%p508, %rd55943, %rd2957;
	and.pred  	%p509, %p507, %p508;
	mov.u64 	%rd55944, %rd55643;
	@%p509 bra 	$L__BB8_2325;
$L__BB8_2327:
	mov.b64 	%rd55949, -3750763034362895579;
	mov.b64 	%rd55950, 0;
	@%p267 bra 	$L__BB8_2330;
	and.b64  	%rd4248, %rd2, -2;
	mov.b64 	%rd55949, -3750763034362895579;
	mov.b64 	%rd55950, 0;
	mov.u64 	%rd55948, %rd55950;
$L__BB8_2329:
	shl.b64 	%rd15175, %rd55950, 3;
	add.s64 	%rd15176, %rd55686, %rd15175;
	ld.u64 	%rd15177, [%rd15176];
	and.b64  	%rd15178, %rd15177, 255;
	xor.b64  	%rd15179, %rd15178, %rd55949;
	mul.lo.s64 	%rd15180, %rd15179, 1099511628211;
	shr.u64 	%rd15181, %rd15177, 8;
	and.b64  	%rd15182, %rd15181, 255;
	xor.b64  	%rd15183, %rd15182, %rd15180;
	mul.lo.s64 	%rd15184, %rd15183, 1099511628211;
	shr.u64 	%rd15185, %rd15177, 16;
	and.b64  	%rd15186, %rd15185, 255;
	xor.b64  	%rd15187, %rd15186, %rd15184;
	mul.lo.s64 	%rd15188, %rd15187, 1099511628211;
	shr.u64 	%rd15189, %rd15177, 24;
	and.b64  	%rd15190, %rd15189, 255;
	xor.b64  	%rd15191, %rd15190, %rd15188;
	mul.lo.s64 	%rd15192, %rd15191, 1099511628211;
	shr.u64 	%rd15193, %rd15177, 32;
	and.b64  	%rd15194, %rd15193, 255;
	xor.b64  	%rd15195, %rd15194, %rd15192;
	mul.lo.s64 	%rd15196, %rd15195, 1099511628211;
	shr.u64 	%rd15197, %rd15177, 40;
	and.b64  	%rd15198, %rd15197, 255;
	xor.b64  	%rd15199, %rd15198, %rd15196;
	mul.lo.s64 	%rd15200, %rd15199, 1099511628211;
	shr.u64 	%rd15201, %rd15177, 48;
	and.b64  	%rd15202, %rd15201, 255;
	xor.b64  	%rd15203, %rd15202, %rd15200;
	mul.lo.s64 	%rd15204, %rd15203, 1099511628211;
	shr.u64 	%rd15205, %rd15177, 56;
	xor.b64  	%rd15206, %rd15205, %rd15204;
	mul.lo.s64 	%rd15207, %rd15206, 1099511628211;
	ld.u64 	%rd15208, [%rd15176+8];
	and.b64  	%rd15209, %rd15208, 255;
	xor.b64  	%rd15210, %rd15209, %rd15207;
	mul.lo.s64 	%rd15211, %rd15210, 1099511628211;
	shr.u64 	%rd15212, %rd15208, 8;
	and.b64  	%rd15213, %rd15212, 255;
	xor.b64  	%rd15214, %rd15213, %rd15211;
	mul.lo.s64 	%rd15215, %rd15214, 1099511628211;
	shr.u64 	%rd15216, %rd15208, 16;
	and.b64  	%rd15217, %rd15216, 255;
	xor.b64  	%rd15218, %rd15217, %rd15215;
	mul.lo.s64 	%rd15219, %rd15218, 1099511628211;
	shr.u64 	%rd15220, %rd15208, 24;
	and.b64  	%rd15221, %rd15220, 255;
	xor.b64  	%rd15222, %rd15221, %rd15219;
	mul.lo.s64 	%rd15223, %rd15222, 1099511628211;
	shr.u64 	%rd15224, %rd15208, 32;
	and.b64  	%rd15225, %rd15224, 255;
	xor.b64  	%rd15226, %rd15225, %rd15223;
	mul.lo.s64 	%rd15227, %rd15226, 1099511628211;
	shr.u64 	%rd15228, %rd15208, 40;
	and.b64  	%rd15229, %rd15228, 255;
	xor.b64  	%rd15230, %rd15229, %rd15227;
	mul.lo.s64 	%rd15231, %rd15230, 1099511628211;
	shr.u64 	%rd15232, %rd15208, 48;
	and.b64  	%rd15233, %rd15232, 255;
	xor.b64  	%rd15234, %rd15233, %rd15231;
	mul.lo.s64 	%rd15235, %rd15234, 1099511628211;
	shr.u64 	%rd15236, %rd15208, 56;
	xor.b64  	%rd15237, %rd15236, %rd15235;
	mul.lo.s64 	%rd55949, %rd15237, 1099511628211;
	add.s64 	%rd55950, %rd55950, 2;
	add.s64 	%rd55948, %rd55948, 2;
	setp.ne.s64 	%p511, %rd55948, %rd4248;
	@%p511 bra 	$L__BB8_2329;
$L__BB8_2330:
	@%p269 bra 	$L__BB8_2332;
	shl.b64 	%rd15238, %rd55950, 3;
	add.s64 	%rd15239, %rd55686, %rd15238;
	ld.u64 	%rd15240, [%rd15239];
	and.b64  	%rd15241, %rd15240, 255;
	xor.b64  	%rd15242, %rd15241, %rd55949;
	mul.lo.s64 	%rd15243, %rd15242, 1099511628211;
	shr.u64 	%rd15244, %rd15240, 8;
	and.b64  	%rd15245, %rd15244, 255;
	xor.b64  	%rd15246, %rd15245, %rd15243;
	mul.lo.s64 	%rd15247, %rd15246, 1099511628211;
	shr.u64 	%rd15248, %rd15240, 16;
	and.b64  	%rd15249, %rd15248, 255;
	xor.b64  	%rd15250, %rd15249, %rd15247;
	mul.lo.s64 	%rd15251, %rd15250, 1099511628211;
	shr.u64 	%rd15252, %rd15240, 24;
	and.b64  	%rd15253, %rd15252, 255;
	xor.b64  	%rd15254, %rd15253, %rd15251;
	mul.lo.s64 	%rd15255, %rd15254, 1099511628211;
	shr.u64 	%rd15256, %rd15240, 32;
	and.b64  	%rd15257, %rd15256, 255;
	xor.b64  	%rd15258, %rd15257, %rd15255;
	mul.lo.s64 	%rd15259, %rd15258, 1099511628211;
	shr.u64 	%rd15260, %rd15240, 40;
	and.b64  	%rd15261, %rd15260, 255;
	xor.b64  	%rd15262, %rd15261, %rd15259;
	mul.lo.s64 	%rd15263, %rd15262, 1099511628211;
	shr.u64 	%rd15264, %rd15240, 48;
	and.b64  	%rd15265, %rd15264, 255;
	xor.b64  	%rd15266, %rd15265, %rd15263;
	mul.lo.s64 	%rd15267, %rd15266, 1099511628211;
	shr.u64 	%rd15268, %rd15240, 56;
	xor.b64  	%rd15269, %rd15268, %rd15267;
	mul.lo.s64 	%rd55949, %rd15269, 1099511628211;
$L__BB8_2332:
	mov.b64 	%rd55956, -3750763034362895579;
	mov.b64 	%rd55957, 0;
	@%p267 bra 	$L__BB8_2335;
	and.b64  	%rd4260, %rd2, -2;
	mov.b64 	%rd55956, -3750763034362895579;
	mov.b64 	%rd55957, 0;
	mov.u64 	%rd55955, %rd55957;
$L__BB8_2334:
	shl.b64 	%rd15275, %rd55957, 3;
	add.s64 	%rd15276, %rd55815, %rd15275;
	ld.u64 	%rd15277, [%rd15276];
	and.b64  	%rd15278, %rd15277, 255;
	xor.b64  	%rd15279, %rd15278, %rd55956;
	mul.lo.s64 	%rd15280, %rd15279, 1099511628211;
	shr.u64 	%rd15281, %rd15277, 8;
	and.b64  	%rd15282, %rd15281, 255;
	xor.b64  	%rd15283, %rd15282, %rd15280;
	mul.lo.s64 	%rd15284, %rd15283, 1099511628211;
	shr.u64 	%rd15285, %rd15277, 16;
	and.b64  	%rd15286, %rd15285, 255;
	xor.b64  	%rd15287, %rd15286, %rd15284;
	mul.lo.s64 	%rd15288, %rd15287, 1099511628211;
	shr.u64 	%rd15289, %rd15277, 24;
	and.b64  	%rd15290, %rd15289, 255;
	xor.b64  	%rd15291, %rd15290, %rd15288;
	mul.lo.s64 	%rd15292, %rd15291, 1099511628211;
	shr.u64 	%rd15293, %rd15277, 32;
	and.b64  	%rd15294, %rd15293, 255;
	xor.b64  	%rd15295, %rd15294, %rd15292;
	mul.lo.s64 	%rd15296, %rd15295, 1099511628211;
	shr.u64 	%rd15297, %rd15277, 40;
	and.b64  	%rd15298, %rd15297, 255;
	xor.b64  	%rd15299, %rd15298, %rd15296;
	mul.lo.s64 	%rd15300, %rd15299, 1099511628211;
	shr.u64 	%rd15301, %rd15277, 48;
	and.b64  	%rd15302, %rd15301, 255;
	xor.b64  	%rd15303, %rd15302, %rd15300;
	mul.lo.s64 	%rd15304, %rd15303, 1099511628211;
	shr.u64 	%rd15305, %rd15277, 56;
	xor.b64  	%rd15306, %rd15305, %rd15304;
	mul.lo.s64 	%rd15307, %rd15306, 1099511628211;
	ld.u64 	%rd15308, [%rd15276+8];
	and.b64  	%rd15309, %rd15308, 255;
	xor.b64  	%rd15310, %rd15309, %rd15307;
	mul.lo.s64 	%rd15311, %rd15310, 1099511628211;
	shr.u64 	%rd15312, %rd15308, 8;
	and.b64  	%rd15313, %rd15312, 255;
	xor.b64  	%rd15314, %rd15313, %rd15311;
	mul.lo.s64 	%rd15315, %rd15314, 1099511628211;
	shr.u64 	%rd15316, %rd15308, 16;
	and.b64  	%rd15317, %rd15316, 255;
	xor.b64  	%rd15318, %rd15317, %rd15315;
	mul.lo.s64 	%rd15319, %rd15318, 1099511628211;
	shr.u64 	%rd15320, %rd15308, 24;
	and.b64  	%rd15321, %rd15320, 255;
	xor.b64  	%rd15322, %rd15321, %rd15319;
	mul.lo.s64 	%rd15323, %rd15322, 1099511628211;
	shr.u64 	%rd15324, %rd15308, 32;
	and.b64  	%rd15325, %rd15324, 255;
	xor.b64  	%rd15326, %rd15325, %rd15323;
	mul.lo.s64 	%rd15327, %rd15326, 1099511628211;
	shr.u64 	%rd15328, %rd15308, 40;
	and.b64  	%rd15329, %rd15328, 255;
	xor.b64  	%rd15330, %rd15329, %rd15327;
	mul.lo.s64 	%rd15331, %rd15330, 1099511628211;
	shr.u64 	%rd15332, %rd15308, 48;
	and.b64  	%rd15333, %rd15332, 255;
	xor.b64  	%rd15334, %rd15333, %rd15331;
	mul.lo.s64 	%rd15335, %rd15334, 1099511628211;
	shr.u64 	%rd15336, %rd15308, 56;
	xor.b64  	%rd15337, %rd15336, %rd15335;
	mul.lo.s64 	%rd55956, %rd15337, 1099511628211;
	add.s64 	%rd55957, %rd55957, 2;
	add.s64 	%rd55955, %rd55955, 2;
	setp.ne.s64 	%p514, %rd55955, %rd4260;
	@%p514 bra 	$L__BB8_2334;
$L__BB8_2335:
	@%p269 bra 	$L__BB8_2337;
	shl.b64 	%rd15338, %rd55957, 3;
	add.s64 	%rd15339, %rd55815, %rd15338;
	ld.u64 	%rd15340, [%rd15339];
	and.b64  	%rd15341, %rd15340, 255;
	xor.b64  	%rd15342, %rd15341, %rd55956;
	mul.lo.s64 	%rd15343, %rd15342, 1099511628211;
	shr.u64 	%rd15344, %rd15340, 8;
	and.b64  	%rd15345, %rd15344, 255;
	xor.b64  	%rd15346, %rd15345, %rd15343;
	mul.lo.s64 	%rd15347, %rd15346, 1099511628211;
	shr.u64 	%rd15348, %rd15340, 16;
	and.b64  	%rd15349, %rd15348, 255;
	xor.b64  	%rd15350, %rd15349, %rd15347;
	mul.lo.s64 	%rd15351, %rd15350, 1099511628211;
	shr.u64 	%rd15352, %rd15340, 24;
	and.b64  	%rd15353, %rd15352, 255;
	xor.b64  	%rd15354, %rd15353, %rd15351;
	mul.lo.s64 	%rd15355, %rd15354, 1099511628211;
	shr.u64 	%rd15356, %rd15340, 32;
	and.b64  	%rd15357, %rd15356, 255;
	xor.b64  	%rd15358, %rd15357, %rd15355;
	mul.lo.s64 	%rd15359, %rd15358, 1099511628211;
	shr.u64 	%rd15360, %rd15340, 40;
	and.b64  	%rd15361, %rd15360, 255;
	xor.b64  	%rd15362, %rd15361, %rd15359;
	mul.lo.s64 	%rd15363, %rd15362, 1099511628211;
	shr.u64 	%rd15364, %rd15340, 48;
	and.b64  	%rd15365, %rd15364, 255;
	xor.b64  	%rd15366, %rd15365, %rd15363;
	mul.lo.s64 	%rd15367, %rd15366, 1099511628211;
	shr.u64 	%rd15368, %rd15340, 56;
	xor.b64  	%rd15369, %rd15368, %rd15367;
	mul.lo.s64 	%rd55956, %rd15369, 1099511628211;
$L__BB8_2337:
	setp.eq.s64 	%p516, %rd55949, %rd55956;
	@%p516 bra 	$L__BB8_2362;
	setp.lt.u64 	%p517, %rd2958, 7;
	mov.b64 	%rd55964, 0;
	mov.u64 	%rd55972, %rd55964;
	@%p517 bra 	$L__BB8_2341;
	and.b64  	%rd4272, %rd2, -8;
	mov.b64 	%rd55964, 0;
	mov.u64 	%rd55962, %rd55964;
$L__BB8_2340:
	.pragma "nounroll";
	shl.b64 	%rd15373, %rd55964, 3;
	add.s64 	%rd15374, %rd55686, %rd15373;
	ld.u64 	%rd15375, [%rd15374];
	mad.lo.s64 	%rd15376, %rd15375, 2654435761, %rd55972;
	shl.b64 	%rd15377, %rd15376, 13;
	add.s64 	%rd15378, %rd15377, %rd15376;
	shr.u64 	%rd15379, %rd15378, 7;
	xor.b64  	%rd15380, %rd15379, %rd15378;
	shl.b64 	%rd15381, %rd15380, 3;
	add.s64 	%rd15382, %rd15381, %rd15380;
	shr.u64 	%rd15383, %rd15382, 17;
	xor.b64  	%rd15384, %rd15383, %rd15382;
	shl.b64 	%rd15385, %rd15384, 5;
	add.s64 	%rd15386, %rd15385, %rd15384;
	ld.u64 	%rd15387, [%rd15374+8];
	mad.lo.s64 	%rd15388, %rd15387, 2654435761, %rd15386;
	shl.b64 	%rd15389, %rd15388, 13;
	add.s64 	%rd15390, %rd15389, %rd15388;
	shr.u64 	%rd15391, %rd15390, 7;
	xor.b64  	%rd15392, %rd15391, %rd15390;
	shl.b64 	%rd15393, %rd15392, 3;
	add.s64 	%rd15394, %rd15393, %rd15392;
	shr.u64 	%rd15395, %rd15394, 17;
	xor.b64  	%rd15396, %rd15395, %rd15394;
	shl.b64 	%rd15397, %rd15396, 5;
	add.s64 	%rd15398, %rd15397, %rd15396;
	ld.u64 	%rd15399, [%rd15374+16];
	mad.lo.s64 	%rd15400, %rd15399, 2654435761, %rd15398;
	shl.b64 	%rd15401, %rd15400, 13;
	add.s64 	%rd15402, %rd15401, %rd15400;
	shr.u64 	%rd15403, %rd15402, 7;
	xor.b64  	%rd15404, %rd15403, %rd15402;
	shl.b64 	%rd15405, %rd15404, 3;
	add.s64 	%rd15406, %rd15405, %rd15404;
	shr.u64 	%rd15407, %rd15406, 17;
	xor.b64  	%rd15408, %rd15407, %rd15406;
	shl.b64 	%rd15409, %rd15408, 5;
	add.s64 	%rd15410, %rd15409, %rd15408;
	ld.u64 	%rd15411, [%rd15374+24];
	mad.lo.s64 	%rd15412, %rd15411, 2654435761, %rd15410;
	shl.b64 	%rd15413, %rd15412, 13;
	add.s64 	%rd15414, %rd15413, %rd15412;
	shr.u64 	%rd15415, %rd15414, 7;
	xor.b64  	%rd15416, %rd15415, %rd15414;
	shl.b64 	%rd15417, %rd15416, 3;
	add.s64 	%rd15418, %rd15417, %rd15416;
	shr.u64 	%rd15419, %rd15418, 17;
	xor.b64  	%rd15420, %rd15419, %rd15418;
	shl.b64 	%rd15421, %rd15420, 5;
	add.s64 	%rd15422, %rd15421, %rd15420;
	ld.u64 	%rd15423, [%rd15374+32];
	mad.lo.s64 	%rd15424, %rd15423, 2654435761, %rd15422;
	shl.b64 	%rd15425, %rd15424, 13;
	add.s64 	%rd15426, %rd15425, %rd15424;
	shr.u64 	%rd15427, %rd15426, 7;
	xor.b64  	%rd15428, %rd15427, %rd15426;
	shl.b64 	%rd15429, %rd15428, 3;
	add.s64 	%rd15430, %rd15429, %rd15428;
	shr.u64 	%rd15431, %rd15430, 17;
	xor.b64  	%rd15432, %rd15431, %rd15430;
	shl.b64 	%rd15433, %rd15432, 5;
	add.s64 	%rd15434, %rd15433, %rd15432;
	ld.u64 	%rd15435, [%rd15374+40];
	mad.lo.s64 	%rd15436, %rd15435, 2654435761, %rd15434;
	shl.b64 	%rd15437, %rd15436, 13;
	add.s64 	%rd15438, %rd15437, %rd15436;
	shr.u64 	%rd15439, %rd15438, 7;
	xor.b64  	%rd15440, %rd15439, %rd15438;
	shl.b64 	%rd15441, %rd15440, 3;
	add.s64 	%rd15442, %rd15441, %rd15440;
	shr.u64 	%rd15443, %rd15442, 17;
	xor.b64  	%rd15444, %rd15443, %rd15442;
	shl.b64 	%rd15445, %rd15444, 5;
	add.s64 	%rd15446, %rd15445, %rd15444;
	ld.u64 	%rd15447, [%rd15374+48];
	mad.lo.s64 	%rd15448, %rd15447, 2654435761, %rd15446;
	shl.b64 	%rd15449, %rd15448, 13;
	add.s64 	%rd15450, %rd15449, %rd15448;
	shr.u64 	%rd15451, %rd15450, 7;
	xor.b64  	%rd15452, %rd15451, %rd15450;
	shl.b64 	%rd15453, %rd15452, 3;
	add.s64 	%rd15454, %rd15453, %rd15452;
	shr.u64 	%rd15455, %rd15454, 17;
	xor.b64  	%rd15456, %rd15455, %rd15454;
	shl.b64 	%rd15457, %rd15456, 5;
	add.s64 	%rd15458, %rd15457, %rd15456;
	ld.u64 	%rd15459, [%rd15374+56];
	mad.lo.s64 	%rd15460, %rd15459, 2654435761, %rd15458;
	shl.b64 	%rd15461, %rd15460, 13;
	add.s64 	%rd15462, %rd15461, %rd15460;
	shr.u64 	%rd15463, %rd15462, 7;
	xor.b64  	%rd15464, %rd15463, %rd15462;
	shl.b64 	%rd15465, %rd15464, 3;
	add.s64 	%rd15466, %rd15465, %rd15464;
	shr.u64 	%rd15467, %rd15466, 17;
	xor.b64  	%rd15468, %rd15467, %rd15466;
	shl.b64 	%rd15469, %rd15468, 5;
	add.s64 	%rd55972, %rd15469, %rd15468;
	add.s64 	%rd55964, %rd55964, 8;
	add.s64 	%rd55962, %rd55962, 8;
	setp.ne.s64 	%p518, %rd55962, %rd4272;
	@%p518 bra 	$L__BB8_2340;
$L__BB8_2341:
	setp.eq.s64 	%p519, %rd2959, 0;
	@%p519 bra 	$L__BB8_2349;
	setp.lt.u64 	%p520, %rd2960, 3;
	@%p520 bra 	$L__BB8_2344;
	shl.b64 	%rd15471, %rd55964, 3;
	add.s64 	%rd15472, %rd55686, %rd15471;
	ld.u64 	%rd15473, [%rd15472];
	mad.lo.s64 	%rd15474, %rd15473, 2654435761, %rd55972;
	shl.b64 	%rd15475, %rd15474, 13;
	add.s64 	%rd15476, %rd15475, %rd15474;
	shr.u64 	%rd15477, %rd15476, 7;
	xor.b64  	%rd15478, %rd15477, %rd15476;
	shl.b64 	%rd15479, %rd15478, 3;
	add.s64 	%rd15480, %rd15479, %rd15478;
	shr.u64 	%rd15481, %rd15480, 17;
	xor.b64  	%rd15482, %rd15481, %rd15480;
	shl.b64 	%rd15483, %rd15482, 5;
	add.s64 	%rd15484, %rd15483, %rd15482;
	ld.u64 	%rd15485, [%rd15472+8];
	mad.lo.s64 	%rd15486, %rd15485, 2654435761, %rd15484;
	shl.b64 	%rd15487, %rd15486, 13;
	add.s64 	%rd15488, %rd15487, %rd15486;
	shr.u64 	%rd15489, %rd15488, 7;
	xor.b64  	%rd15490, %rd15489, %rd15488;
	shl.b64 	%rd15491, %rd15490, 3;
	add.s64 	%rd15492, %rd15491, %rd15490;
	shr.u64 	%rd15493, %rd15492, 17;
	xor.b64  	%rd15494, %rd15493, %rd15492;
	shl.b64 	%rd15495, %rd15494, 5;
	add.s64 	%rd15496, %rd15495, %rd15494;
	ld.u64 	%rd15497, [%rd15472+16];
	mad.lo.s64 	%rd15498, %rd15497, 2654435761, %rd15496;
	shl.b64 	%rd15499, %rd15498, 13;
	add.s64 	%rd15500, %rd15499, %rd15498;
	shr.u64 	%rd15501, %rd15500, 7;
	xor.b64  	%rd15502, %rd15501, %rd15500;
	shl.b64 	%rd15503, %rd15502, 3;
	add.s64 	%rd15504, %rd15503, %rd15502;
	shr.u64 	%rd15505, %rd15504, 17;
	xor.b64  	%rd15506, %rd15505, %rd15504;
	shl.b64 	%rd15507, %rd15506, 5;
	add.s64 	%rd15508, %rd15507, %rd15506;
	ld.u64 	%rd15509, [%rd15472+24];
	mad.lo.s64 	%rd15510, %rd15509, 2654435761, %rd15508;
	shl.b64 	%rd15511, %rd15510, 13;
	add.s64 	%rd15512, %rd15511, %rd15510;
	shr.u64 	%rd15513, %rd15512, 7;
	xor.b64  	%rd15514, %rd15513, %rd15512;
	shl.b64 	%rd15515, %rd15514, 3;
	add.s64 	%rd15516, %rd15515, %rd15514;
	shr.u64 	%rd15517, %rd15516, 17;
	xor.b64  	%rd15518, %rd15517, %rd15516;
	shl.b64 	%rd15519, %rd15518, 5;
	add.s64 	%rd55972, %rd15519, %rd15518;
	add.s64 	%rd55964, %rd55964, 4;
$L__BB8_2344:
	setp.eq.s64 	%p521, %rd2961, 0;
	@%p521 bra 	$L__BB8_2349;
	setp.eq.s64 	%p522, %rd2962, 0;
	@%p522 bra 	$L__BB8_2347;
	shl.b64 	%rd15521, %rd55964, 3;
	add.s64 	%rd15522, %rd55686, %rd15521;
	ld.u64 	%rd15523, [%rd15522];
	mad.lo.s64 	%rd15524, %rd15523, 2654435761, %rd55972;
	shl.b64 	%rd15525, %rd15524, 13;
	add.s64 	%rd15526, %rd15525, %rd15524;
	shr.u64 	%rd15527, %rd15526, 7;
	xor.b64  	%rd15528, %rd15527, %rd15526;
	shl.b64 	%rd15529, %rd15528, 3;
	add.s64 	%rd15530, %rd15529, %rd15528;
	shr.u64 	%rd15531, %rd15530, 17;
	xor.b64  	%rd15532, %rd15531, %rd15530;
	shl.b64 	%rd15533, %rd15532, 5;
	add.s64 	%rd15534, %rd15533, %rd15532;
	ld.u64 	%rd15535, [%rd15522+8];
	mad.lo.s64 	%rd15536, %rd15535, 2654435761, %rd15534;
	shl.b64 	%rd15537, %rd15536, 13;
	add.s64 	%rd15538, %rd15537, %rd15536;
	shr.u64 	%rd15539, %rd15538, 7;
	xor.b64  	%rd15540, %rd15539, %rd15538;
	shl.b64 	%rd15541, %rd15540, 3;
	add.s64 	%rd15542, %rd15541, %rd15540;
	shr.u64 	%rd15543, %rd15542, 17;
	xor.b64  	%rd15544, %rd15543, %rd15542;
	shl.b64 	%rd15545, %rd15544, 5;
	add.s64 	%rd55972, %rd15545, %rd15544;
	add.s64 	%rd55964, %rd55964, 2;
$L__BB8_2347:
	@%p269 bra 	$L__BB8_2349;
	shl.b64 	%rd15546, %rd55964, 3;
	add.s64 	%rd15547, %rd55686, %rd15546;
	ld.u64 	%rd15548, [%rd15547];
	mad.lo.s64 	%rd15549, %rd15548, 2654435761, %rd55972;
	shl.b64 	%rd15550, %rd15549, 13;
	add.s64 	%rd15551, %rd15550, %rd15549;
	shr.u64 	%rd15552, %rd15551, 7;
	xor.b64  	%rd15553, %rd15552, %rd15551;
	shl.b64 	%rd15554, %rd15553, 3;
	add.s64 	%rd15555, %rd15554, %rd15553;
	shr.u64 	%rd15556, %rd15555, 17;
	xor.b64  	%rd15557, %rd15556, %rd15555;
	shl.b64 	%rd15558, %rd15557, 5;
	add.s64 	%rd55972, %rd15558, %rd15557;
$L__BB8_2349:
	mov.b64 	%rd55977, 0;
	mov.u64 	%rd55985, %rd55977;
	@%p517 bra 	$L__BB8_2352;
	and.b64  	%rd4294, %rd2, -8;
	mov.b64 	%rd55977, 0;
	mov.u64 	%rd55975, %rd55977;
$L__BB8_2351:
	.pragma "nounroll";
	shl.b64 	%rd15562, %rd55977, 3;
	add.s64 	%rd15563, %rd55815, %rd15562;
	ld.u64 	%rd15564, [%rd15563];
	mad.lo.s64 	%rd15565, %rd15564, 2654435761, %rd55985;
	shl.b64 	%rd15566, %rd15565, 13;
	add.s64 	%rd15567, %rd15566, %rd15565;
	shr.u64 	%rd15568, %rd15567, 7;
	xor.b64  	%rd15569, %rd15568, %rd15567;
	shl.b64 	%rd15570, %rd15569, 3;
	add.s64 	%rd15571, %rd15570, %rd15569;
	shr.u64 	%rd15572, %rd15571, 17;
	xor.b64  	%rd15573, %rd15572, %rd15571;
	shl.b64 	%rd15574, %rd15573, 5;
	add.s64 	%rd15575, %rd15574, %rd15573;
	ld.u64 	%rd15576, [%rd15563+8];
	mad.lo.s64 	%rd15577, %rd15576, 2654435761, %rd15575;
	shl.b64 	%rd15578, %rd15577, 13;
	add.s64 	%rd15579, %rd15578, %rd15577;
	shr.u64 	%rd15580, %rd15579, 7;
	xor.b64  	%rd15581, %rd15580, %rd15579;
	shl.b64 	%rd15582, %rd15581, 3;
	add.s64 	%rd15583, %rd15582, %rd15581;
	shr.u64 	%rd15584, %rd15583, 17;
	xor.b64  	%rd15585, %rd15584, %rd15583;
	shl.b64 	%rd15586, %rd15585, 5;
	add.s64 	%rd15587, %rd15586, %rd15585;
	ld.u64 	%rd15588, [%rd15563+16];
	mad.lo.s64 	%rd15589, %rd15588, 2654435761, %rd15587;
	shl.b64 	%rd15590, %rd15589, 13;
	add.s64 	%rd15591, %rd15590, %rd15589;
	shr.u64 	%rd15592, %rd15591, 7;
	xor.b64  	%rd15593, %rd15592, %rd15591;
	shl.b64 	%rd15594, %rd15593, 3;
	add.s64 	%rd15595, %rd15594, %rd15593;
	shr.u64 	%rd15596, %rd15595, 17;
	xor.b64  	%rd15597, %rd15596, %rd15595;
	shl.b64 	%rd15598, %rd15597, 5;
	add.s64 	%rd15599, %rd15598, %rd15597;
	ld.u64 	%rd15600, [%rd15563+24];
	mad.lo.s64 	%rd15601, %rd15600, 2654435761, %rd15599;
	shl.b64 	%rd15602, %rd15601, 13;
	add.s64 	%rd15603, %rd15602, %rd15601;
	shr.u64 	%rd15604, %rd15603, 7;
	xor.b64  	%rd15605, %rd15604, %rd15603;
	shl.b64 	%rd15606, %rd15605, 3;
	add.s64 	%rd15607, %rd15606, %rd15605;
	shr.u64 	%rd15608, %rd15607, 17;
	xor.b64  	%rd15609, %rd15608, %rd15607;
	shl.b64 	%rd15610, %rd15609, 5;
	add.s64 	%rd15611, %rd15610, %rd15609;
	ld.u64 	%rd15612, [%rd15563+32];
	mad.lo.s64 	%rd15613, %rd15612, 2654435761, %rd15611;
	shl.b64 	%rd15614, %rd15613, 13;
	add.s64 	%rd15615, %rd15614, %rd15613;
	shr.u64 	%rd15616, %rd15615, 7;
	xor.b64  	%rd15617, %rd15616, %rd15615;
	shl.b64 	%rd15618, %rd15617, 3;
	add.s64 	%rd15619, %rd15618, %rd15617;
	shr.u64 	%rd15620, %rd15619, 17;
	xor.b64  	%rd15621, %rd15620, %rd15619;
	shl.b64 	%rd15622, %rd15621, 5;
	add.s64 	%rd15623, %rd15622, %rd15621;
	ld.u64 	%rd15624, [%rd15563+40];
	mad.lo.s64 	%rd15625, %rd15624, 2654435761, %rd15623;
	shl.b64 	%rd15626, %rd15625, 13;
	add.s64 	%rd15627, %rd15626, %rd15625;
	shr.u64 	%rd15628, %rd15627, 7;
	xor.b64  	%rd15629, %rd15628, %rd15627;
	shl.b64 	%rd15630, %rd15629, 3;
	add.s64 	%rd15631, %rd15630, %rd15629;
	shr.u64 	%rd15632, %rd15631, 17;
	xor.b64  	%rd15633, %rd15632, %rd15631;
	shl.b64 	%rd15634, %rd15633, 5;
	add.s64 	%rd15635, %rd15634, %rd15633;
	ld.u64 	%rd15636, [%rd15563+48];
	mad.lo.s64 	%rd15637, %rd15636, 2654435761, %rd15635;
	shl.b64 	%rd15638, %rd15637, 13;
	add.s64 	%rd15639, %rd15638, %rd15637;
	shr.u64 	%rd15640, %rd15639, 7;
	xor.b64  	%rd15641, %rd15640, %rd15639;
	shl.b64 	%rd15642, %rd15641, 3;
	add.s64 	%rd15643, %rd15642, %rd15641;
	shr.u64 	%rd15644, %rd15643, 17;
	xor.b64  	%rd15645, %rd15644, %rd15643;
	shl.b64 	%rd15646, %rd15645, 5;
	add.s64 	%rd15647, %rd15646, %rd15645;
	ld.u64 	%rd15648, [%rd15563+56];
	mad.lo.s64 	%rd15649, %rd15648, 2654435761, %rd15647;
	shl.b64 	%rd15650, %rd15649, 13;
	add.s64 	%rd15651, %rd15650, %rd15649;
	shr.u64 	%rd15652, %rd15651, 7;
	xor.b64  	%rd15653, %rd15652, %rd15651;
	shl.b64 	%rd15654, %rd15653, 3;
	add.s64 	%rd15655, %rd15654, %rd15653;
	shr.u64 	%rd15656, %rd15655, 17;
	xor.b64  	%rd15657, %rd15656, %rd15655;
	shl.b64 	%rd15658, %rd15657, 5;
	add.s64 	%rd55985, %rd15658, %rd15657;
	add.s64 	%rd55977, %rd55977, 8;
	add.s64 	%rd55975, %rd55975, 8;
	setp.ne.s64 	%p525, %rd55975, %rd4294;
	@%p525 bra 	$L__BB8_2351;
$L__BB8_2352:
	@%p519 bra 	$L__BB8_2360;
	setp.lt.u64 	%p527, %rd2960, 3;
	@%p527 bra 	$L__BB8_2355;
	shl.b64 	%rd15660, %rd55977, 3;
	add.s64 	%rd15661, %rd55815, %rd15660;
	ld.u64 	%rd15662, [%rd15661];
	mad.lo.s64 	%rd15663, %rd15662, 2654435761, %rd55985;
	shl.b64 	%rd15664, %rd15663, 13;
	add.s64 	%rd15665, %rd15664, %rd15663;
	shr.u64 	%rd15666, %rd15665, 7;
	xor.b64  	%rd15667, %rd15666, %rd15665;
	shl.b64 	%rd15668, %rd15667, 3;
	add.s64 	%rd15669, %rd15668, %rd15667;
	shr.u64 	%rd15670, %rd15669, 17;
	xor.b64  	%rd15671, %rd15670, %rd15669;
	shl.b64 	%rd15672, %rd15671, 5;
	add.s64 	%rd15673, %rd15672, %rd15671;
	ld.u64 	%rd15674, [%rd15661+8];
	mad.lo.s64 	%rd15675, %rd15674, 2654435761, %rd15673;
	shl.b64 	%rd15676, %rd15675, 13;
	add.s64 	%rd15677, %rd15676, %rd15675;
	shr.u64 	%rd15678, %rd15677, 7;
	xor.b64  	%rd15679, %rd15678, %rd15677;
	shl.b64 	%rd15680, %rd15679, 3;
	add.s64 	%rd15681, %rd15680, %rd15679;
	shr.u64 	%rd15682, %rd15681, 17;
	xor.b64  	%rd15683, %rd15682, %rd15681;
	shl.b64 	%rd15684, %rd15683, 5;
	add.s64 	%rd15685, %rd15684, %rd15683;
	ld.u64 	%rd15686, [%rd15661+16];
	mad.lo.s64 	%rd15687, %rd15686, 2654435761, %rd15685;
	shl.b64 	%rd15688, %rd15687, 13;
	add.s64 	%rd15689, %rd15688, %rd15687;
	shr.u64 	%rd15690, %rd15689, 7;
	xor.b64  	%rd15691, %rd15690, %rd15689;
	shl.b64 	%rd15692, %rd15691, 3;
	add.s64 	%rd15693, %rd15692, %rd15691;
	shr.u64 	%rd15694, %rd15693, 17;
	xor.b64  	%rd15695, %rd15694, %rd15693;
	shl.b64 	%rd15696, %rd15695, 5;
	add.s64 	%rd15697, %rd15696, %rd15695;
	ld.u64 	%rd15698, [%rd15661+24];
	mad.lo.s64 	%rd15699, %rd15698, 2654435761, %rd15697;
	shl.b64 	%rd15700, %rd15699, 13;
	add.s64 	%rd15701, %rd15700, %rd15699;
	shr.u64 	%rd15702, %rd15701, 7;
	xor.b64  	%rd15703, %rd15702, %rd15701;
	shl.b64 	%rd15704, %rd15703, 3;
	add.s64 	%rd15705, %rd15704, %rd15703;
	shr.u64 	%rd15706, %rd15705, 17;
	xor.b64  	%rd15707, %rd15706, %rd15705;
	shl.b64 	%rd15708, %rd15707, 5;
	add.s64 	%rd55985, %rd15708, %rd15707;
	add.s64 	%rd55977, %rd55977, 4;
$L__BB8_2355:
	setp.eq.s64 	%p528, %rd2961, 0;
	@%p528 bra 	$L__BB8_2360;
	setp.eq.s64 	%p529, %rd2962, 0;
	@%p529 bra 	$L__BB8_2358;
	shl.b64 	%rd15710, %rd55977, 3;
	add.s64 	%rd15711, %rd55815, %rd15710;
	ld.u64 	%rd15712, [%rd15711];
	mad.lo.s64 	%rd15713, %rd15712, 2654435761, %rd55985;
	shl.b64 	%rd15714, %rd15713, 13;
	add.s64 	%rd15715, %rd15714, %rd15713;
	shr.u64 	%rd15716, %rd15715, 7;
	xor.b64  	%rd15717, %rd15716, %rd15715;
	shl.b64 	%rd15718, %rd15717, 3;
	add.s64 	%rd15719, %rd15718, %rd15717;
	shr.u64 	%rd15720, %rd15719, 17;
	xor.b64  	%rd15721, %rd15720, %rd15719;
	shl.b64 	%rd15722, %rd15721, 5;
	add.s64 	%rd15723, %rd15722, %rd15721;
	ld.u64 	%rd15724, [%rd15711+8];
	mad.lo.s64 	%rd15725, %rd15724, 2654435761, %rd15723;
	shl.b64 	%rd15726, %rd15725, 13;
	add.s64 	%rd15727, %rd15726, %rd15725;
	shr.u64 	%rd15728, %rd15727, 7;
	xor.b64  	%rd15729, %rd15728, %rd15727;
	shl.b64 	%rd15730, %rd15729, 3;
	add.s64 	%rd15731, %rd15730, %rd15729;
	shr.u64 	%rd15732, %rd15731, 17;
	xor.b64  	%rd15733, %rd15732, %rd15731;
	shl.b64 	%rd15734, %rd15733, 5;
	add.s64 	%rd55985, %rd15734, %rd15733;
	add.s64 	%rd55977, %rd55977, 2;
$L__BB8_2358:
	@%p269 bra 	$L__BB8_2360;
	shl.b64 	%rd15735, %rd55977, 3;
	add.s64 	%rd15736, %rd55815, %rd15735;
	ld.u64 	%rd15737, [%rd15736];
	mad.lo.s64 	%rd15738, %rd15737, 2654435761, %rd55985;
	shl.b64 	%rd15739, %rd15738, 13;
	add.s64 	%rd15740, %rd15739, %rd15738;
	shr.u64 	%rd15741, %rd15740, 7;
	xor.b64  	%rd15742, %rd15741, %rd15740;
	shl.b64 	%rd15743, %rd15742, 3;
	add.s64 	%rd15744, %rd15743, %rd15742;
	shr.u64 	%rd15745, %rd15744, 17;
	xor.b64  	%rd15746, %rd15745, %rd15744;
	shl.b64 	%rd15747, %rd15746, 5;
	add.s64 	%rd55985, %rd15747, %rd15746;
$L__BB8_2360:
	setp.lt.u64 	%p531, %rd55972, %rd55985;
	mov.u64 	%rd55987, %rd55686;
	@%p531 bra 	$L__BB8_2361;
	bra.uni 	$L__BB8_2366;
$L__BB8_2361:
	mov.u64 	%rd55987, %rd55815;
	mov.u64 	%rd55815, %rd55686;
	bra.uni 	$L__BB8_2366;
$L__BB8_2362:
	setp.eq.s32 	%p532, %r1, 0;
	mov.u64 	%rd55987, %rd55686;
	@%p532 bra 	$L__BB8_2366;
	mov.b64 	%rd55986, 0;
$L__BB8_2364:
	shl.b64 	%rd15749, %rd55986, 3;
	add.s64 	%rd15750, %rd55686, %rd15749;
	ld.u64 	%rd4317, [%rd15750];
	add.s64 	%rd15751, %rd55815, %rd15749;
	ld.u64 	%rd4318, [%rd15751];
	setp.lt.u64 	%p533, %rd4317, %rd4318;
	@%p533 bra 	$L__BB8_2361;
	setp.le.u64 	%p534, %rd4317, %rd4318;
	add.s64 	%rd55986, %rd55986, 1;
	setp.lt.u64 	%p535, %rd55986, %rd2957;
	and.pred  	%p536, %p534, %p535;
	mov.u64 	%rd55987, %rd55686;
	@%p536 bra 	$L__BB8_2364;
$L__BB8_2366:
	mov.b64 	%rd55992, -3750763034362895579;
	mov.b64 	%rd55993, 0;
	@%p267 bra 	$L__BB8_2369;
	and.b64  	%rd4322, %rd2, -2;
	mov.b64 	%rd55992, -3750763034362895579;
	mov.b64 	%rd55993, 0;
	mov.u64 	%rd55991, %rd55993;
$L__BB8_2368:
	shl.b64 	%rd15758, %rd55993, 3;
	add.s64 	%rd15759, %rd55729, %rd15758;
	ld.u64 	%rd15760, [%rd15759];
	and.b64  	%rd15761, %rd15760, 255;
	xor.b64  	%rd15762, %rd15761, %rd55992;
	mul.lo.s64 	%rd15763, %rd15762, 1099511628211;
	shr.u64 	%rd15764, %rd15760, 8;
	and.b64  	%rd15765, %rd15764, 255;
	xor.b64  	%rd15766, %rd15765, %rd15763;
	mul.lo.s64 	%rd15767, %rd15766, 1099511628211;
	shr.u64 	%rd15768, %rd15760, 16;
	and.b64  	%rd15769, %rd15768, 255;
	xor.b64  	%rd15770, %rd15769, %rd15767;
	mul.lo.s64 	%rd15771, %rd15770, 1099511628211;
	shr.u64 	%rd15772, %rd15760, 24;
	and.b64  	%rd15773, %rd15772, 255;
	xor.b64  	%rd15774, %rd15773, %rd15771;
	mul.lo.s64 	%rd15775, %rd15774, 1099511628211;
	shr.u64 	%rd15776, %rd15760, 32;
	and.b64  	%rd15777, %rd15776, 255;
	xor.b64  	%rd15778, %rd15777, %rd15775;
	mul.lo.s64 	%rd15779, %rd15778, 1099511628211;
	shr.u64 	%rd15780, %rd15760, 40;
	and.b64  	%rd15781, %rd15780, 255;
	xor.b64  	%rd15782, %rd15781, %rd15779;
	mul.lo.s64 	%rd15783, %rd15782, 1099511628211;
	shr.u64 	%rd15784, %rd15760, 48;
	and.b64  	%rd15785, %rd15784, 255;
	xor.b64  	%rd15786, %rd15785, %rd15783;
	mul.lo.s64 	%rd15787, %rd15786, 1099511628211;
	shr.u64 	%rd15788, %rd15760, 56;
	xor.b64  	%rd15789, %rd15788, %rd15787;
	mul.lo.s64 	%rd15790, %rd15789, 1099511628211;
	ld.u64 	%rd15791, [%rd15759+8];
	and.b64  	%rd15792, %rd15791, 255;
	xor.b64  	%rd15793, %rd15792, %rd15790;
	mul.lo.s64 	%rd15794, %rd15793, 1099511628211;
	shr.u64 	%rd15795, %rd15791, 8;
	and.b64  	%rd15796, %rd15795, 255;
	xor.b64  	%rd15797, %rd15796, %rd15794;
	mul.lo.s64 	%rd15798, %rd15797, 1099511628211;
	shr.u64 	%rd15799, %rd15791, 16;
	and.b64  	%rd15800, %rd15799, 255;
	xor.b64  	%rd15801, %rd15800, %rd15798;
	mul.lo.s64 	%rd15802, %rd15801, 1099511628211;
	shr.u64 	%rd15803, %rd15791, 24;
	and.b64  	%rd15804, %rd15803, 255;
	xor.b64  	%rd15805, %rd15804, %rd15802;
	mul.lo.s64 	%rd15806, %rd15805, 1099511628211;
	shr.u64 	%rd15807, %rd15791, 32;
	and.b64  	%rd15808, %rd15807, 255;
	xor.b64  	%rd15809, %rd15808, %rd15806;
	mul.lo.s64 	%rd15810, %rd15809, 1099511628211;
	shr.u64 	%rd15811, %rd15791, 40;
	and.b64  	%rd15812, %rd15811, 255;
	xor.b64  	%rd15813, %rd15812, %rd15810;
	mul.lo.s64 	%rd15814, %rd15813, 1099511628211;
	shr.u64 	%rd15815, %rd15791, 48;
	and.b64  	%rd15816, %rd15815, 255;
	xor.b64  	%rd15817, %rd15816, %rd15814;
	mul.lo.s64 	%rd15818, %rd15817, 1099511628211;
	shr.u64 	%rd15819, %rd15791, 56;
	xor.b64  	%rd15820, %rd15819, %rd15818;
	mul.lo.s64 	%rd55992, %rd15820, 1099511628211;
	add.s64 	%rd55993, %rd55993, 2;
	add.s64 	%rd55991, %rd55991, 2;
	setp.ne.s64 	%p538, %rd55991, %rd4322;
	@%p538 bra 	$L__BB8_2368;
$L__BB8_2369:
	@%p269 bra 	$L__BB8_2371;
	shl.b64 	%rd15821, %rd55993, 3;
	add.s64 	%rd15822, %rd55729, %rd15821;
	ld.u64 	%rd15823, [%rd15822];
	and.b64  	%rd15824, %rd15823, 255;
	xor.b64  	%rd15825, %rd15824, %rd55992;
	mul.lo.s64 	%rd15826, %rd15825, 1099511628211;
	shr.u64 	%rd15827, %rd15823, 8;
	and.b64  	%rd15828, %rd15827, 255;
	xor.b64  	%rd15829, %rd15828, %rd15826;
	mul.lo.s64 	%rd15830, %rd15829, 1099511628211;
	shr.u64 	%rd15831, %rd15823, 16;
	and.b64  	%rd15832, %rd15831, 255;
	xor.b64  	%rd15833, %rd15832, %rd15830;
	mul.lo.s64 	%rd15834, %rd15833, 1099511628211;
	shr.u64 	%rd15835, %rd15823, 24;
	and.b64  	%rd15836, %rd15835, 255;
	xor.b64  	%rd15837, %rd15836, %rd15834;
	mul.lo.s64 	%rd15838, %rd15837, 1099511628211;
	shr.u64 	%rd15839, %rd15823, 32;
	and.b64  	%rd15840, %rd15839, 255;
	xor.b64  	%rd15841, %rd15840, %rd15838;
	mul.lo.s64 	%rd15842, %rd15841, 1099511628211;
	shr.u64 	%rd15843, %rd15823, 40;
	and.b64  	%rd15844, %rd15843, 255;
	xor.b64  	%rd15845, %rd15844, %rd15842;
	mul.lo.s64 	%rd15846, %rd15845, 1099511628211;
	shr.u64 	%rd15847, %rd15823, 48;
	and.b64  	%rd15848, %rd15847, 255;
	xor.b64  	%rd15849, %rd15848, %rd15846;
	mul.lo.s64 	%rd15850, %rd15849, 1099511628211;
	shr.u64 	%rd15851, %rd15823, 56;
	xor.b64  	%rd15852, %rd15851, %rd15850;
	mul.lo.s64 	%rd55992, %rd15852, 1099511628211;
$L__BB8_2371:
	mov.b64 	%rd55999, -3750763034362895579;
	mov.b64 	%rd56000, 0;
	@%p267 bra 	$L__BB8_2374;
	and.b64  	%rd4334, %rd2, -2;
	mov.b64 	%rd55999, -3750763034362895579;
	mov.b64 	%rd56000, 0;
	mov.u64 	%rd55998, %rd56000;
$L__BB8_2373:
	shl.b64 	%rd15858, %rd56000, 3;
	add.s64 	%rd15859, %rd55858, %rd15858;
	ld.u64 	%rd15860, [%rd15859];
	and.b64  	%rd15861, %rd15860, 255;
	xor.b64  	%rd15862, %rd15861, %rd55999;
	mul.lo.s64 	%rd15863, %rd15862, 1099511628211;
	shr.u64 	%rd15864, %rd15860, 8;
	and.b64  	%rd15865, %rd15864, 255;
	xor.b64  	%rd15866, %rd15865, %rd15863;
	mul.lo.s64 	%rd15867, %rd15866, 1099511628211;
	shr.u64 	%rd15868, %rd15860, 16;
	and.b64  	%rd15869, %rd15868, 255;
	xor.b64  	%rd15870, %rd15869, %rd15867;
	mul.lo.s64 	%rd15871, %rd15870, 1099511628211;
	shr.u64 	%rd15872, %rd15860, 24;
	and.b64  	%rd15873, %rd15872, 255;
	xor.b64  	%rd15874, %rd15873, %rd15871;
	mul.lo.s64 	%rd15875, %rd15874, 1099511628211;
	shr.u64 	%rd15876, %rd15860, 32;
	and.b64  	%rd15877, %rd15876, 255;
	xor.b64  	%rd15878, %rd15877, %rd15875;
	mul.lo.s64 	%rd15879, %rd15878, 1099511628211;
	shr.u64 	%rd15880, %rd15860, 40;
	and.b64  	%rd15881, %rd15880, 255;
	xor.b64  	%rd15882, %rd15881, %rd15879;
	mul.lo.s64 	%rd15883, %rd15882, 1099511628211;
	shr.u64 	%rd15884, %rd15860, 48;
	and.b64  	%rd15885, %rd15884, 255;
	xor.b64  	%rd15886, %rd15885, %rd15883;
	mul.lo.s64 	%rd15887, %rd15886, 1099511628211;
	shr.u64 	%rd15888, %rd15860, 56;
	xor.b64  	%rd15889, %rd15888, %rd15887;
	mul.lo.s64 	%rd15890, %rd15889, 1099511628211;
	ld.u64 	%rd15891, [%rd15859+8];
	and.b64  	%rd15892, %rd15891, 255;
	xor.b64  	%rd15893, %rd15892, %rd15890;
	mul.lo.s64 	%rd15894, %rd15893, 1099511628211;
	shr.u64 	%rd15895, %rd15891, 8;
	and.b64  	%rd15896, %rd15895, 255;
	xor.b64  	%rd15897, %rd15896, %rd15894;
	mul.lo.s64 	%rd15898, %rd15897, 1099511628211;
	shr.u64 	%rd15899, %rd15891, 16;
	and.b64  	%rd15900, %rd15899, 255;
	xor.b64  	%rd15901, %rd15900, %rd15898;
	mul.lo.s64 	%rd15902, %rd15901, 1099511628211;
	shr.u64 	%rd15903, %rd15891, 24;
	and.b64  	%rd15904, %rd15903, 255;
	xor.b64  	%rd15905, %rd15904, %rd15902;
	mul.lo.s64 	%rd15906, %rd15905, 1099511628211;
	shr.u64 	%rd15907, %rd15891, 32;
	and.b64  	%rd15908, %rd15907, 255;
	xor.b64  	%rd15909, %rd15908, %rd15906;
	mul.lo.s64 	%rd15910, %rd15909, 1099511628211;
	shr.u64 	%rd15911, %rd15891, 40;
	and.b64  	%rd15912, %rd15911, 255;
	xor.b64  	%rd15913, %rd15912, %rd15910;
	mul.lo.s64 	%rd15914, %rd15913, 1099511628211;
	shr.u64 	%rd15915, %rd15891, 48;
	and.b64  	%rd15916, %rd15915, 255;
	xor.b64  	%rd15917, %rd15916, %rd15914;
	mul.lo.s64 	%rd15918, %rd15917, 1099511628211;
	shr.u64 	%rd15919, %rd15891, 56;
	xor.b64  	%rd15920, %rd15919, %rd15918;
	mul.lo.s64 	%rd55999, %rd15920, 1099511628211;
	add.s64 	%rd56000, %rd56000, 2;
	add.s64 	%rd55998, %rd55998, 2;
	setp.ne.s64 	%p541, %rd55998, %rd4334;
	@%p541 bra 	$L__BB8_2373;
$L__BB8_2374:
	@%p269 bra 	$L__BB8_2376;
	shl.b64 	%rd15921, %rd56000, 3;
	add.s64 	%rd15922, %rd55858, %rd15921;
	ld.u64 	%rd15923, [%rd15922];
	and.b64  	%rd15924, %rd15923, 255;
	xor.b64  	%rd15925, %rd15924, %rd55999;
	mul.lo.s64 	%rd15926, %rd15925, 1099511628211;
	shr.u64 	%rd15927, %rd15923, 8;
	and.b64  	%rd15928, %rd15927, 255;
	xor.b64  	%rd15929, %rd15928, %rd15926;
	mul.lo.s64 	%rd15930, %rd15929, 1099511628211;
	shr.u64 	%rd15931, %rd15923, 16;
	and.b64  	%rd15932, %rd15931, 255;
	xor.b64  	%rd15933, %rd15932, %rd15930;
	mul.lo.s64 	%rd15934, %rd15933, 1099511628211;
	shr.u64 	%rd15935, %rd15923, 24;
	and.b64  	%rd15936, %rd15935, 255;
	xor.b64  	%rd15937, %rd15936, %rd15934;
	mul.lo.s64 	%rd15938, %rd15937, 1099511628211;
	shr.u64 	%rd15939, %rd15923, 32;
	and.b64  	%rd15940, %rd15939, 255;
	xor.b64  	%rd15941, %rd15940, %rd15938;
	mul.lo.s64 	%rd15942, %rd15941, 1099511628211;
	shr.u64 	%rd15943, %rd15923, 40;
	and.b64  	%rd15944, %rd15943, 255;
	xor.b64  	%rd15945, %rd15944, %rd15942;
	mul.lo.s64 	%rd15946, %rd15945, 1099511628211;
	shr.u64 	%rd15947, %rd15923, 48;
	and.b64  	%rd15948, %rd15947, 255;
	xor.b64  	%rd15949, %rd15948, %rd15946;
	mul.lo.s64 	%rd15950, %rd15949, 1099511628211;
	shr.u64 	%rd15951, %rd15923, 56;
	xor.b64  	%rd15952, %rd15951, %rd15950;
	mul.lo.s64 	%rd55999, %rd15952, 1099511628211;
$L__BB8_2376:
	setp.eq.s64 	%p543, %rd55992, %rd55999;
	@%p543 bra 	$L__BB8_2401;
	setp.lt.u64 	%p544, %rd2958, 7;
	mov.b64 	%rd56007, 0;
	mov.u64 	%rd56015, %rd56007;
	@%p544 bra 	$L__BB8_2380;
	and.b64  	%rd4346, %rd2, -8;
	mov.b64 	%rd56007, 0;
	mov.u64 	%rd56005, %rd56007;
$L__BB8_2379:
	.pragma "nounroll";
	shl.b64 	%rd15956, %rd56007, 3;
	add.s64 	%rd15957, %rd55729, %rd15956;
	ld.u64 	%rd15958, [%rd15957];
	mad.lo.s64 	%rd15959, %rd15958, 2654435761, %rd56015;
	shl.b64 	%rd15960, %rd15959, 13;
	add.s64 	%rd15961, %rd15960, %rd15959;
	shr.u64 	%rd15962, %rd15961, 7;
	xor.b64  	%rd15963, %rd15962, %rd15961;
	shl.b64 	%rd15964, %rd15963, 3;
	add.s64 	%rd15965, %rd15964, %rd15963;
	shr.u64 	%rd15966, %rd15965, 17;
	xor.b64  	%rd15967, %rd15966, %rd15965;
	shl.b64 	%rd15968, %rd15967, 5;
	add.s64 	%rd15969, %rd15968, %rd15967;
	ld.u64 	%rd15970, [%rd15957+8];
	mad.lo.s64 	%rd15971, %rd15970, 2654435761, %rd15969;
	shl.b64 	%rd15972, %rd15971, 13;
	add.s64 	%rd15973, %rd15972, %rd15971;
	shr.u64 	%rd15974, %rd15973, 7;
	xor.b64  	%rd15975, %rd15974, %rd15973;
	shl.b64 	%rd15976, %rd15975, 3;
	add.s64 	%rd15977, %rd15976, %rd15975;
	shr.u64 	%rd15978, %rd15977, 17;
	xor.b64  	%rd15979, %rd15978, %rd15977;
	shl.b64 	%rd15980, %rd15979, 5;
	add.s64 	%rd15981, %rd15980, %rd15979;
	ld.u64 	%rd15982, [%rd15957+16];
	mad.lo.s64 	%rd15983, %rd15982, 2654435761, %rd15981;
	shl.b64 	%rd15984, %rd15983, 13;
	add.s64 	%rd15985, %rd15984, %rd15983;
	shr.u64 	%rd15986, %rd15985, 7;
	xor.b64  	%rd15987, %rd15986, %rd15985;
	shl.b64 	%rd15988, %rd15987, 3;
	add.s64 	%rd15989, %rd15988, %rd15987;
	shr.u64 	%rd15990, %rd15989, 17;
	xor.b64  	%rd15991, %rd15990, %rd15989;
	shl.b64 	%rd15992, %rd15991, 5;
	add.s64 	%rd15993, %rd15992, %rd15991;
	ld.u64 	%rd15994, [%rd15957+24];
	mad.lo.s64 	%rd15995, %rd15994, 2654435761, %rd15993;
	shl.b64 	%rd15996, %rd15995, 13;
	add.s64 	%rd15997, %rd15996, %rd15995;
	shr.u64 	%rd15998, %rd15997, 7;
	xor.b64  	%rd15999, %rd15998, %rd15997;
	shl.b64 	%rd16000, %rd15999, 3;
	add.s64 	%rd16001, %rd16000, %rd15999;
	shr.u64 	%rd16002, %rd16001, 17;
	xor.b64  	%rd16003, %rd16002, %rd16001;
	shl.b64 	%rd16004, %rd16003, 5;
	add.s64 	%rd16005, %rd16004, %rd16003;
	ld.u64 	%rd16006, [%rd15957+32];
	mad.lo.s64 	%rd16007, %rd16006, 2654435761, %rd16005;
	shl.b64 	%rd16008, %rd16007, 13;
	add.s64 	%rd16009, %rd16008, %rd16007;
	shr.u64 	%rd16010, %rd16009, 7;
	xor.b64  	%rd16011, %rd16010, %rd16009;
	shl.b64 	%rd16012, %rd16011, 3;
	add.s64 	%rd16013, %rd16012, %rd16011;
	shr.u64 	%rd16014, %rd16013, 17;
	xor.b64  	%rd16015, %rd16014, %rd16013;
	shl.b64 	%rd16016, %rd16015, 5;
	add.s64 	%rd16017, %rd16016, %rd16015;
	ld.u64 	%rd16018, [%rd15957+40];
	mad.lo.s64 	%rd16019, %rd16018, 2654435761, %rd16017;
	shl.b64 	%rd16020, %rd16019, 13;
	add.s64 	%rd16021, %rd16020, %rd16019;
	shr.u64 	%rd16022, %rd16021, 7;
	xor.b64  	%rd16023, %rd16022, %rd16021;
	shl.b64 	%rd16024, %rd16023, 3;
	add.s64 	%rd16025, %rd16024, %rd16023;
	shr.u64 	%rd16026, %rd16025, 17;
	xor.b64  	%rd16027, %rd16026, %rd16025;
	shl.b64 	%rd16028, %rd16027, 5;
	add.s64 	%rd16029, %rd16028, %rd16027;
	ld.u64 	%rd16030, [%rd15957+48];
	mad.lo.s64 	%rd16031, %rd16030, 2654435761, %rd16029;
	shl.b64 	%rd16032, %rd16031, 13;
	add.s64 	%rd16033, %rd16032, %rd16031;
	shr.u64 	%rd16034, %rd16033, 7;
	xor.b64  	%rd16035, %rd16034, %rd16033;
	shl.b64 	%rd16036, %rd16035, 3;
	add.s64 	%rd16037, %rd16036, %rd16035;
	shr.u64 	%rd16038, %rd16037, 17;
	xor.b64  	%rd16039, %rd16038, %rd16037;
	shl.b64 	%rd16040, %rd16039, 5;
	add.s64 	%rd16041, %rd16040, %rd16039;
	ld.u64 	%rd16042, [%rd15957+56];
	mad.lo.s64 	%rd16043, %rd16042, 2654435761, %rd16041;
	shl.b64 	%rd16044, %rd16043, 13;
	add.s64 	%rd16045, %rd16044, %rd16043;
	shr.u64 	%rd16046, %rd16045, 7;
	xor.b64  	%rd16047, %rd16046, %rd16045;
	shl.b64 	%rd16048, %rd16047, 3;
	add.s64 	%rd16049, %rd16048, %rd16047;
	shr.u64 	%rd16050, %rd16049, 17;
	xor.b64  	%rd16051, %rd16050, %rd16049;
	shl.b64 	%rd16052, %rd16051, 5;
	add.s64 	%rd56015, %rd16052, %rd16051;
	add.s64 	%rd56007, %rd56007, 8;
	add.s64 	%rd56005, %rd56005, 8;
	setp.ne.s64 	%p545, %rd56005, %rd4346;
	@%p545 bra 	$L__BB8_2379;
$L__BB8_2380:
	setp.eq.s64 	%p546, %rd2959, 0;
	@%p546 bra 	$L__BB8_2388;
	setp.lt.u64 	%p547, %rd2960, 3;
	@%p547 bra 	$L__BB8_2383;
	shl.b64 	%rd16054, %rd56007, 3;
	add.s64 	%rd16055, %rd55729, %rd16054;
	ld.u64 	%rd16056, [%rd16055];
	mad.lo.s64 	%rd16057, %rd16056, 2654435761, %rd56015;
	shl.b64 	%rd16058, %rd16057, 13;
	add.s64 	%rd16059, %rd16058, %rd16057;
	shr.u64 	%rd16060, %rd16059, 7;
	xor.b64  	%rd16061, %rd16060, %rd16059;
	shl.b64 	%rd16062, %rd16061, 3;
	add.s64 	%rd16063, %rd16062, %rd16061;
	shr.u64 	%rd16064, %rd16063, 17;
	xor.b64  	%rd16065, %rd16064, %rd16063;
	shl.b64 	%rd16066, %rd16065, 5;
	add.s64 	%rd16067, %rd16066, %rd16065;
	ld.u64 	%rd16068, [%rd16055+8];
	mad.lo.s64 	%rd16069, %rd16068, 2654435761, %rd16067;
	shl.b64 	%rd16070, %rd16069, 13;
	add.s64 	%rd16071, %rd16070, %rd16069;
	shr.u64 	%rd16072, %rd16071, 7;
	xor.b64  	%rd16073, %rd16072, %rd16071;
	shl.b64 	%rd16074, %rd16073, 3;
	add.s64 	%rd16075, %rd16074, %rd16073;
	shr.u64 	%rd16076, %rd16075, 17;
	xor.b64  	%rd16077, %rd16076, %rd16075;
	shl.b64 	%rd16078, %rd16077, 5;
	add.s64 	%rd16079, %rd16078, %rd16077;
	ld.u64 	%rd16080, [%rd16055+16];
	mad.lo.s64 	%rd16081, %rd16080, 2654435761, %rd16079;
	shl.b64 	%rd16082, %rd16081, 13;
	add.s64 	%rd16083, %rd16082, %rd16081;
	shr.u64 	%rd16084, %rd16083, 7;
	xor.b64  	%rd16085, %rd16084, %rd16083;
	shl.b64 	%rd16086, %rd16085, 3;
	add.s64 	%rd16087, %rd16086, %rd16085;
	shr.u64 	%rd16088, %rd16087, 17;
	xor.b64  	%rd16089, %rd16088, %rd16087;
	shl.b64 	%rd16090, %rd16089, 5;
	add.s64 	%rd16091, %rd16090, %rd16089;
	ld.u64 	%rd16092, [%rd16055+24];
	mad.lo.s64 	%rd16093, %rd16092, 2654435761, %rd16091;
	shl.b64 	%rd16094, %rd16093, 13;
	add.s64 	%rd16095, %rd16094, %rd16093;
	shr.u64 	%rd16096, %rd16095, 7;
	xor.b64  	%rd16097, %rd16096, %rd16095;
	shl.b64 	%rd16098, %rd16097, 3;
	add.s64 	%rd16099, %rd16098, %rd16097;
	shr.u64 	%rd16100, %rd16099, 17;
	xor.b64  	%rd16101, %rd16100, %rd16099;
	shl.b64 	%rd16102, %rd16101, 5;
	add.s64 	%rd56015, %rd16102, %rd16101;
	add.s64 	%rd56007, %rd56007, 4;
$L__BB8_2383:
	setp.eq.s64 	%p548, %rd2961, 0;
	@%p548 bra 	$L__BB8_2388;
	setp.eq.s64 	%p549, %rd2962, 0;
	@%p549 bra 	$L__BB8_2386;
	shl.b64 	%rd16104, %rd56007, 3;
	add.s64 	%rd16105, %rd55729, %rd16104;
	ld.u64 	%rd16106, [%rd16105];
	mad.lo.s64 	%rd16107, %rd16106, 2654435761, %rd56015;
	shl.b64 	%rd16108, %rd16107, 13;
	add.s64 	%rd16109, %rd16108, %rd16107;
	shr.u64 	%rd16110, %rd16109, 7;
	xor.b64  	%rd16111, %rd16110, %rd16109;
	shl.b64 	%rd16112, %rd16111, 3;
	add.s64 	%rd16113, %rd16112, %rd16111;
	shr.u64 	%rd16114, %rd16113, 17;
	xor.b64  	%rd16115, %rd16114, %rd16113;
	shl.b64 	%rd16116, %rd16115, 5;
	add.s64 	%rd16117, %rd16116, %rd16115;
	ld.u64 	%rd16118, [%rd16105+8];
	mad.lo.s64 	%rd16119, %rd16118, 2654435761, %rd16117;
	shl.b64 	%rd16120, %rd16119, 13;
	add.s64 	%rd16121, %rd16120, %rd16119;
	shr.u64 	%rd16122, %rd16121, 7;
	xor.b64  	%rd16123, %rd16122, %rd16121;
	shl.b64 	%rd16124, %rd16123, 3;
	add.s64 	%rd16125, %rd16124, %rd16123;
	shr.u64 	%rd16126, %rd16125, 17;
	xor.b64  	%rd16127, %rd16126, %rd16125;
	shl.b64 	%rd16128, %rd16127, 5;
	add.s64 	%rd56015, %rd16128, %rd16127;
	add.s64 	%rd56007, %rd56007, 2;
$L__BB8_2386:
	@%p269 bra 	$L__BB8_2388;
	shl.b64 	%rd16129, %rd56007, 3;
	add.s64 	%rd16130, %rd55729, %rd16129;
	ld.u64 	%rd16131, [%rd16130];
	mad.lo.s64 	%rd16132, %rd16131, 2654435761, %rd56015;
	shl.b64 	%rd16133, %rd16132, 13;
	add.s64 	%rd16134, %rd16133, %rd16132;
	shr.u64 	%rd16135, %rd16134, 7;
	xor.b64  	%rd16136, %rd16135, %rd16134;
	shl.b64 	%rd16137, %rd16136, 3;
	add.s64 	%rd16138, %rd16137, %rd16136;
	shr.u64 	%rd16139, %rd16138, 17;
	xor.b64  	%rd16140, %rd16139, %rd16138;
	shl.b64 	%rd16141, %rd16140, 5;
	add.s64 	%rd56015, %rd16141, %rd16140;
$L__BB8_2388:
	mov.b64 	%rd56020, 0;
	mov.u64 	%rd56028, %rd56020;
	@%p544 bra 	$L__BB8_2391;
	and.b64  	%rd4368, %rd2, -8;
	mov.b64 	%rd56020, 0;
	mov.u64 	%rd56018, %rd56020;
$L__BB8_2390:
	.pragma "nounroll";
	shl.b64 	%rd16145, %rd56020, 3;
	add.s64 	%rd16146, %rd55858, %rd16145;
	ld.u64 	%rd16147, [%rd16146];
	mad.lo.s64 	%rd16148, %rd16147, 2654435761, %rd56028;
	shl.b64 	%rd16149, %rd16148, 13;
	add.s64 	%rd16150, %rd16149, %rd16148;
	shr.u64 	%rd16151, %rd16150, 7;
	xor.b64  	%rd16152, %rd16151, %rd16150;
	shl.b64 	%rd16153, %rd16152, 3;
	add.s64 	%rd16154, %rd16153, %rd16152;
	shr.u64 	%rd16155, %rd16154, 17;
	xor.b64  	%rd16156, %rd16155, %rd16154;
	shl.b64 	%rd16157, %rd16156, 5;
	add.s64 	%rd16158, %rd16157, %rd16156;
	ld.u64 	%rd16159, [%rd16146+8];
	mad.lo.s64 	%rd16160, %rd16159, 2654435761, %rd16158;
	shl.b64 	%rd16161, %rd16160, 13;
	add.s64 	%rd16162, %rd16161, %rd16160;
	shr.u64 	%rd16163, %rd16162, 7;
	xor.b64  	%rd16164, %rd16163, %rd16162;
	shl.b64 	%rd16165, %rd16164, 3;
	add.s64 	%rd16166, %rd16165, %rd16164;
	shr.u64 	%rd16167, %rd16166, 17;
	xor.b64  	%rd16168, %rd16167, %rd16166;
	shl.b64 	%rd16169, %rd16168, 5;
	add.s64 	%rd16170, %rd16169, %rd16168;
	ld.u64 	%rd16171, [%rd16146+16];
	mad.lo.s64 	%rd16172, %rd16171, 2654435761, %rd16170;
	shl.b64 	%rd16173, %rd16172, 13;
	add.s64 	%rd16174, %rd16173, %rd16172;
	shr.u64 	%rd16175, %rd16174, 7;
	xor.b64  	%rd16176, %rd16175, %rd16174;
	shl.b64 	%rd16177, %rd16176, 3;
	add.s64 	%rd16178, %rd16177, %rd16176;
	shr.u64 	%rd16179, %rd16178, 17;
	xor.b64  	%rd16180, %rd16179, %rd16178;
	shl.b64 	%rd16181, %rd16180, 5;
	add.s64 	%rd16182, %rd16181, %rd16180;
	ld.u64 	%rd16183, [%rd16146+24];
	mad.lo.s64 	%rd16184, %rd16183, 2654435761, %rd16182;
	shl.b64 	%rd16185, %rd16184, 13;
	add.s64 	%rd16186, %rd16185, %rd16184;
	shr.u64 	%rd16187, %rd16186, 7;
	xor.b64  	%rd16188, %rd16187, %rd16186;
	shl.b64 	%rd16189, %rd16188, 3;
	add.s64 	%rd16190, %rd16189, %rd16188;
	shr.u64 	%rd16191, %rd16190, 17;
	xor.b64  	%rd16192, %rd16191, %rd16190;
	shl.b64 	%rd16193, %rd16192, 5;
	add.s64 	%rd16194, %rd16193, %rd16192;
	ld.u64 	%rd16195, [%rd16146+32];
	mad.lo.s64 	%rd16196, %rd16195, 2654435761, %rd16194;
	shl.b64 	%rd16197, %rd16196, 13;
	add.s64 	%rd16198, %rd16197, %rd16196;
	shr.u64 	%rd16199, %rd16198, 7;
	xor.b64  	%rd16200, %rd16199, %rd16198;
	shl.b64 	%rd16201, %rd16200, 3;
	add.s64 	%rd16202, %rd16201, %rd16200;
	shr.u64 	%rd16203, %rd16202, 17;
	xor.b64  	%rd16204, %rd16203, %rd16202;
	shl.b64 	%rd16205, %rd16204, 5;
	add.s64 	%rd16206, %rd16205, %rd16204;
	ld.u64 	%rd16207, [%rd16146+40];
	mad.lo.s64 	%rd16208, %rd16207, 2654435761, %rd16206;
	shl.b64 	%rd16209, %rd16208, 13;
	add.s64 	%rd16210, %rd16209, %rd16208;
	shr.u64 	%rd16211, %rd16210, 7;
	xor.b64  	%rd16212, %rd16211, %rd16210;
	shl.b64 	%rd16213, %rd16212, 3;
	add.s64 	%rd16214, %rd16213, %rd16212;
	shr.u64 	%rd16215, %rd16214, 17;
	xor.b64  	%rd16216, %rd16215, %rd16214;
	shl.b64 	%rd16217, %rd16216, 5;
	add.s64 	%rd16218, %rd16217, %rd16216;
	ld.u64 	%rd16219, [%rd16146+48];
	mad.lo.s64 	%rd16220, %rd16219, 2654435761, %rd16218;
	shl.b64 	%rd16221, %rd16220, 13;
	add.s64 	%rd16222, %rd16221, %rd16220;
	shr.u64 	%rd16223, %rd16222, 7;
	xor.b64  	%rd16224, %rd16223, %rd16222;
	shl.b64 	%rd16225, %rd16224, 3;
	add.s64 	%rd16226, %rd16225, %rd16224;
	shr.u64 	%rd16227, %rd16226, 17;
	xor.b64  	%rd16228, %rd16227, %rd16226;
	shl.b64 	%rd16229, %rd16228, 5;
	add.s64 	%rd16230, %rd16229, %rd16228;
	ld.u64 	%rd16231, [%rd16146+56];
	mad.lo.s64 	%rd16232, %rd16231, 2654435761, %rd16230;
	shl.b64 	%rd16233, %rd16232, 13;
	add.s64 	%rd16234, %rd16233, %rd16232;
	shr.u64 	%rd16235, %rd16234, 7;
	xor.b64  	%rd16236, %rd16235, %rd16234;
	shl.b64 	%rd16237, %rd16236, 3;
	add.s64 	%rd16238, %rd16237, %rd16236;
	shr.u64 	%rd16239, %rd16238, 17;
	xor.b64  	%rd16240, %rd16239, %rd16238;
	shl.b64 	%rd16241, %rd16240, 5;
	add.s64 	%rd56028, %rd16241, %rd16240;
	add.s64 	%rd56020, %rd56020, 8;
	add.s64 	%rd56018, %rd56018, 8;
	setp.ne.s64 	%p552, %rd56018, %rd4368;
	@%p552 bra 	$L__BB8_2390;
$L__BB8_2391:
	@%p546 bra 	$L__BB8_2399;
	setp.lt.u64 	%p554, %rd2960, 3;
	@%p554 bra 	$L__BB8_2394;
	shl.b64 	%rd16243, %rd56020, 3;
	add.s64 	%rd16244, %rd55858, %rd16243;
	ld.u64 	%rd16245, [%rd16244];
	mad.lo.s64 	%rd16246, %rd16245, 2654435761, %rd56028;
	shl.b64 	%rd16247, %rd16246, 13;
	add.s64 	%rd16248, %rd16247, %rd16246;
	shr.u64 	%rd16249, %rd16248, 7;
	xor.b64  	%rd16250, %rd16249, %rd16248;
	shl.b64 	%rd16251, %rd16250, 3;
	add.s64 	%rd16252, %rd16251, %rd16250;
	shr.u64 	%rd16253, %rd16252, 17;
	xor.b64  	%rd16254, %rd16253, %rd16252;
	shl.b64 	%rd16255, %rd16254, 5;
	add.s64 	%rd16256, %rd16255, %rd16254;
	ld.u64 	%rd16257, [%rd16244+8];
	mad.lo.s64 	%rd16258, %rd16257, 2654435761, %rd16256;
	shl.b64 	%rd16259, %rd16258, 13;
	add.s64 	%rd16260, %rd16259, %rd16258;
	shr.u64 	%rd16261, %rd16260, 7;
	xor.b64  	%rd16262, %rd16261, %rd16260;
	shl.b64 	%rd16263, %rd16262, 3;
	add.s64 	%rd16264, %rd16263, %rd16262;
	shr.u64 	%rd16265, %rd16264, 17;
	xor.b64  	%rd16266, %rd16265, %rd16264;
	shl.b64 	%rd16267, %rd16266, 5;
	add.s64 	%rd16268, %rd16267, %rd16266;
	ld.u64 	%rd16269, [%rd16244+16];
	mad.lo.s64 	%rd16270, %rd16269, 2654435761, %rd16268;
	shl.b64 	%rd16271, %rd16270, 13;
	add.s64 	%rd16272, %rd16271, %rd16270;
	shr.u64 	%rd16273, %rd16272, 7;
	xor.b64  	%rd16274, %rd16273, %rd16272;
	shl.b64 	%rd16275, %rd16274, 3;
	add.s64 	%rd16276, %rd16275, %rd16274;
	shr.u64 	%rd16277, %rd16276, 17;
	xor.b64  	%rd16278, %rd16277, %rd16276;
	shl.b64 	%rd16279, %rd16278, 5;
	add.s64 	%rd16280, %rd16279, %rd16278;
	ld.u64 	%rd16281, [%rd16244+24];
	mad.lo.s64 	%rd16282, %rd16281, 2654435761, %rd16280;
	shl.b64 	%rd16283, %rd16282, 13;
	add.s64 	%rd16284, %rd16283, %rd16282;
	shr.u64 	%rd16285, %rd16284, 7;
	xor.b64  	%rd16286, %rd16285, %rd16284;
	shl.b64 	%rd16287, %rd16286, 3;
	add.s64 	%rd16288, %rd16287, %rd16286;
	shr.u64 	%rd16289, %rd16288, 17;
	xor.b64  	%rd16290, %rd16289, %rd16288;
	shl.b64 	%rd16291, %rd16290, 5;
	add.s64 	%rd56028, %rd16291, %rd16290;
	add.s64 	%rd56020, %rd56020, 4;
$L__BB8_2394:
	setp.eq.s64 	%p555, %rd2961, 0;
	@%p555 bra 	$L__BB8_2399;
	setp.eq.s64 	%p556, %rd2962, 0;
	@%p556 bra 	$L__BB8_2397;
	shl.b64 	%rd16293, %rd56020, 3;
	add.s64 	%rd16294, %rd55858, %rd16293;
	ld.u64 	%rd16295, [%rd16294];
	mad.lo.s64 	%rd16296, %rd16295, 2654435761, %rd56028;
	shl.b64 	%rd16297, %rd16296, 13;
	add.s64 	%rd16298, %rd16297, %rd16296;
	shr.u64 	%rd16299, %rd16298, 7;
	xor.b64  	%rd16300, %rd16299, %rd16298;
	shl.b64 	%rd16301, %rd16300, 3;
	add.s64 	%rd16302, %rd16301, %rd16300;
	shr.u64 	%rd16303, %rd16302, 17;
	xor.b64  	%rd16304, %rd16303, %rd16302;
	shl.b64 	%rd16305, %rd16304, 5;
	add.s64 	%rd16306, %rd16305, %rd16304;
	ld.u64 	%rd16307, [%rd16294+8];
	mad.lo.s64 	%rd16308, %rd16307, 2654435761, %rd16306;
	shl.b64 	%rd16309, %rd16308, 13;
	add.s64 	%rd16310, %rd16309, %rd16308;
	shr.u64 	%rd16311, %rd16310, 7;
	xor.b64  	%rd16312, %rd16311, %rd16310;
	shl.b64 	%rd16313, %rd16312, 3;
	add.s64 	%rd16314, %rd16313, %rd16312;
	shr.u64 	%rd16315, %rd16314, 17;
	xor.b64  	%rd16316, %rd16315, %rd16314;
	shl.b64 	%rd16317, %rd16316, 5;
	add.s64 	%rd56028, %rd16317, %rd16316;
	add.s64 	%rd56020, %rd56020, 2;
$L__BB8_2397:
	@%p269 bra 	$L__BB8_2399;
	shl.b64 	%rd16318, %rd56020, 3;
	add.s64 	%rd16319, %rd55858, %rd16318;
	ld.u64 	%rd16320, [%rd16319];
	mad.lo.s64 	%rd16321, %rd16320, 2654435761, %rd56028;
	shl.b64 	%rd16322, %rd16321, 13;
	add.s64 	%rd16323, %rd16322, %rd16321;
	shr.u64 	%rd16324, %rd16323, 7;
	xor.b64  	%rd16325, %rd16324, %rd16323;
	shl.b64 	%rd16326, %rd16325, 3;
	add.s64 	%rd16327, %rd16326, %rd16325;
	shr.u64 	%rd16328, %rd16327, 17;
	xor.b64  	%rd16329, %rd16328, %rd16327;
	shl.b64 	%rd16330, %rd16329, 5;
	add.s64 	%rd56028, %rd16330, %rd16329;
$L__BB8_2399:
	setp.lt.u64 	%p558, %rd56015, %rd56028;
	mov.u64 	%rd56030, %rd55729;
	@%p558 bra 	$L__BB8_2400;
	bra.uni 	$L__BB8_2405;
$L__BB8_2400:
	mov.u64 	%rd56030, %rd55858;
	mov.u64 	%rd55858, %rd55729;
	bra.uni 	$L__BB8_2405;
$L__BB8_2401:
	setp.eq.s32 	%p559, %r1, 0;
	mov.u64 	%rd56030, %rd55729;
	@%p559 bra 	$L__BB8_2405;
	mov.b64 	%rd56029, 0;
$L__BB8_2403:
	shl.b64 	%rd16332, %rd56029, 3;
	add.s64 	%rd16333, %rd55729, %rd16332;
	ld.u64 	%rd4391, [%rd16333];
	add.s64 	%rd16334, %rd55858, %rd16332;
	ld.u64 	%rd4392, [%rd16334];
	setp.lt.u64 	%p560, %rd4391, %rd4392;
	@%p560 bra 	$L__BB8_2400;
	setp.le.u64 	%p561, %rd4391, %rd4392;
	add.s64 	%rd56029, %rd56029, 1;
	setp.lt.u64 	%p562, %rd56029, %rd2957;
	and.pred  	%p563, %p561, %p562;
	mov.u64 	%rd56030, %rd55729;
	@%p563 bra 	$L__BB8_2403;
$L__BB8_2405:
	mov.b64 	%rd56035, -3750763034362895579;
	mov.b64 	%rd56036, 0;
	@%p267 bra 	$L__BB8_2408;
	and.b64  	%rd4396, %rd2, -2;
	mov.b64 	%rd56035, -3750763034362895579;
	mov.b64 	%rd56036, 0;
	mov.u64 	%rd56034, %rd56036;
$L__BB8_2407:
	shl.b64 	%rd16341, %rd56036, 3;
	add.s64 	%rd16342, %rd55772, %rd16341;
	ld.u64 	%rd16343, [%rd16342];
	and.b64  	%rd16344, %rd16343, 255;
	xor.b64  	%rd16345, %rd16344, %rd56035;
	mul.lo.s64 	%rd16346, %rd16345, 1099511628211;
	shr.u64 	%rd16347, %rd16343, 8;
	and.b64  	%rd16348, %rd16347, 255;
	xor.b64  	%rd16349, %rd16348, %rd16346;
	mul.lo.s64 	%rd16350, %rd16349, 1099511628211;
	shr.u64 	%rd16351, %rd16343, 16;
	and.b64  	%rd16352, %rd16351, 255;
	xor.b64  	%rd16353, %rd16352, %rd16350;
	mul.lo.s64 	%rd16354, %rd16353, 1099511628211;
	shr.u64 	%rd16355, %rd16343, 24;
	and.b64  	%rd16356, %rd16355, 255;
	xor.b64  	%rd16357, %rd16356, %rd16354;
	mul.lo.s64 	%rd16358, %rd16357, 1099511628211;
	shr.u64 	%rd16359, %rd16343, 32;
	and.b64  	%rd16360, %rd16359, 255;
	xor.b64  	%rd16361, %rd16360, %rd16358;
	mul.lo.s64 	%rd16362, %rd16361, 1099511628211;
	shr.u64 	%rd16363, %rd16343, 40;
	and.b64  	%rd16364, %rd16363, 255;
	xor.b64  	%rd16365, %rd16364, %rd16362;
	mul.lo.s64 	%rd16366, %rd16365, 1099511628211;
	shr.u64 	%rd16367, %rd16343, 48;
	and.b64  	%rd16368, %rd16367, 255;
	xor.b64  	%rd16369, %rd16368, %rd16366;
	mul.lo.s64 	%rd16370, %rd16369, 1099511628211;
	shr.u64 	%rd16371, %rd16343, 56;
	xor.b64  	%rd16372, %rd16371, %rd16370;
	mul.lo.s64 	%rd16373, %rd16372, 1099511628211;
	ld.u64 	%rd16374, [%rd16342+8];
	and.b64  	%rd16375, %rd16374, 255;
	xor.b64  	%rd16376, %rd16375, %rd16373;
	mul.lo.s64 	%rd16377, %rd16376, 1099511628211;
	shr.u64 	%rd16378, %rd16374, 8;
	and.b64  	%rd16379, %rd16378, 255;
	xor.b64  	%rd16380, %rd16379, %rd16377;
	mul.lo.s64 	%rd16381, %rd16380, 1099511628211;
	shr.u64 	%rd16382, %rd16374, 16;
	and.b64  	%rd16383, %rd16382, 255;
	xor.b64  	%rd16384, %rd16383, %rd16381;
	mul.lo.s64 	%rd16385, %rd16384, 1099511628211;
	shr.u64 	%rd16386, %rd16374, 24;
	and.b64  	%rd16387, %rd16386, 255;
	xor.b64  	%rd16388, %rd16387, %rd16385;
	mul.lo.s64 	%rd16389, %rd16388, 1099511628211;
	shr.u64 	%rd16390, %rd16374, 32;
	and.b64  	%rd16391, %rd16390, 255;
	xor.b64  	%rd16392, %rd16391, %rd16389;
	mul.lo.s64 	%rd16393, %rd16392, 1099511628211;
	shr.u64 	%rd16394, %rd16374, 40;
	and.b64  	%rd16395, %rd16394, 255;
	xor.b64  	%rd16396, %rd16395, %rd16393;
	mul.lo.s64 	%rd16397, %rd16396, 1099511628211;
	shr.u64 	%rd16398, %rd16374, 48;
	and.b64  	%rd16399, %rd16398, 255;
	xor.b64  	%rd16400, %rd16399, %rd16397;
	mul.lo.s64 	%rd16401, %rd16400, 1099511628211;
	shr.u64 	%rd16402, %rd16374, 56;
	xor.b64  	%rd16403, %rd16402, %rd16401;
	mul.lo.s64 	%rd56035, %rd16403, 1099511628211;
	add.s64 	%rd56036, %rd56036, 2;
	add.s64 	%rd56034, %rd56034, 2;
	setp.ne.s64 	%p565, %rd56034, %rd4396;
	@%p565 bra 	$L__BB8_2407;
$L__BB8_2408:
	@%p269 bra 	$L__BB8_2410;
	shl.b64 	%rd16404, %rd56036, 3;
	add.s64 	%rd16405, %rd55772, %rd16404;
	ld.u64 	%rd16406, [%rd16405];
	and.b64  	%rd16407, %rd16406, 255;
	xor.b64  	%rd16408, %rd16407, %rd56035;
	mul.lo.s64 	%rd16409, %rd16408, 1099511628211;
	shr.u64 	%rd16410, %rd16406, 8;
	and.b64  	%rd16411, %rd16410, 255;
	xor.b64  	%rd16412, %rd16411, %rd16409;
	mul.lo.s64 	%rd16413, %rd16412, 1099511628211;
	shr.u64 	%rd16414, %rd16406, 16;
	and.b64  	%rd16415, %rd16414, 255;
	xor.b64  	%rd16416, %rd16415, %rd16413;
	mul.lo.s64 	%rd16417, %rd16416, 1099511628211;
	shr.u64 	%rd16418, %rd16406, 24;
	and.b64  	%rd16419, %rd16418, 255;
	xor.b64  	%rd16420, %rd16419, %rd16417;
	mul.lo.s64 	%rd16421, %rd16420, 1099511628211;
	shr.u64 	%rd16422, %rd16406, 32;
	and.b64  	%rd16423, %rd16422, 255;
	xor.b64  	%rd16424, %rd16423, %rd16421;
	mul.lo.s64 	%rd16425, %rd16424, 1099511628211;
	shr.u64 	%rd16426, %rd16406, 40;
	and.b64  	%rd16427, %rd16426, 255;
	xor.b64  	%rd16428, %rd16427, %rd16425;
	mul.lo.s64 	%rd16429, %rd16428, 1099511628211;
	shr.u64 	%rd16430, %rd16406, 48;
	and.b64  	%rd16431, %rd16430, 255;
	xor.b64  	%rd16432, %rd16431, %rd16429;
	mul.lo.s64 	%rd16433, %rd16432, 1099511628211;
	shr.u64 	%rd16434, %rd16406, 56;
	xor.b64  	%rd16435, %rd16434, %rd16433;
	mul.lo.s64 	%rd56035, %rd16435, 1099511628211;
$L__BB8_2410:
	mov.b64 	%rd56042, -3750763034362895579;
	mov.b64 	%rd56043, 0;
	@%p267 bra 	$L__BB8_2413;
	and.b64  	%rd4408, %rd2, -2;
	mov.b64 	%rd56042, -3750763034362895579;
	mov.b64 	%rd56043, 0;
	mov.u64 	%rd56041, %rd56043;
$L__BB8_2412:
	shl.b64 	%rd16441, %rd56043, 3;
	add.s64 	%rd16442, %rd55901, %rd16441;
	ld.u64 	%rd16443, [%rd16442];
	and.b64  	%rd16444, %rd16443, 255;
	xor.b64  	%rd16445, %rd16444, %rd56042;
	mul.lo.s64 	%rd16446, %rd16445, 1099511628211;
	shr.u64 	%rd16447, %rd16443, 8;
	and.b64  	%rd16448, %rd16447, 255;
	xor.b64  	%rd16449, %rd16448, %rd16446;
	mul.lo.s64 	%rd16450, %rd16449, 1099511628211;
	shr.u64 	%rd16451, %rd16443, 16;
	and.b64  	%rd16452, %rd16451, 255;
	xor.b64  	%rd16453, %rd16452, %rd16450;
	mul.lo.s64 	%rd16454, %rd16453, 1099511628211;
	shr.u64 	%rd16455, %rd16443, 24;
	and.b64  	%rd16456, %rd16455, 255;
	xor.b64  	%rd16457, %rd16456, %rd16454;
	mul.lo.s64 	%rd16458, %rd16457, 1099511628211;
	shr.u64 	%rd16459, %rd16443, 32;
	and.b64  	%rd16460, %rd16459, 255;
	xor.b64  	%rd16461, %rd16460, %rd16458;
	mul.lo.s64 	%rd16462, %rd16461, 1099511628211;
	shr.u64 	%rd16463, %rd16443, 40;
	and.b64  	%rd16464, %rd16463, 255;
	xor.b64  	%rd16465, %rd16464, %rd16462;
	mul.lo.s64 	%rd16466, %rd16465, 1099511628211;
	shr.u64 	%rd16467, %rd16443, 48;
	and.b64  	%rd16468, %rd16467, 255;
	xor.b64  	%rd16469, %rd16468, %rd16466;
	mul.lo.s64 	%rd16470, %rd16469, 1099511628211;
	shr.u64 	%rd16471, %rd16443, 56;
	xor.b64  	%rd16472, %rd16471, %rd16470;
	mul.lo.s64 	%rd16473, %rd16472, 1099511628211;
	ld.u64 	%rd16474, [%rd16442+8];
	and.b64  	%rd16475, %rd16474, 255;
	xor.b64  	%rd16476, %rd16475, %rd16473;
	mul.lo.s64 	%rd16477, %rd16476, 1099511628211;
	shr.u64 	%rd16478, %rd16474, 8;
	and.b64  	%rd16479, %rd16478, 255;
	xor.b64  	%rd16480, %rd16479, %rd16477;
	mul.lo.s64 	%rd16481, %rd16480, 1099511628211;
	shr.u64 	%rd16482, %rd16474, 16;
	and.b64  	%rd16483, %rd16482, 255;
	xor.b64  	%rd16484, %rd16483, %rd16481;
	mul.lo.s64 	%rd16485, %rd16484, 1099511628211;
	shr.u64 	%rd16486, %rd16474, 24;
	and.b64  	%rd16487, %rd16486, 255;
	xor.b64  	%rd16488, %rd16487, %rd16485;
	mul.lo.s64 	%rd16489, %rd16488, 1099511628211;
	shr.u64 	%rd16490, %rd16474, 32;
	and.b64  	%rd16491, %rd16490, 255;
	xor.b64  	%rd16492, %rd16491, %rd16489;
	mul.lo.s64 	%rd16493, %rd16492, 1099511628211;
	shr.u64 	%rd16494, %rd16474, 40;
	and.b64  	%rd16495, %rd16494, 255;
	xor.b64  	%rd16496, %rd16495, %rd16493;
	mul.lo.s64 	%rd16497, %rd16496, 1099511628211;
	shr.u64 	%rd16498, %rd16474, 48;
	and.b64  	%rd16499, %rd16498, 255;
	xor.b64  	%rd16500, %rd16499, %rd16497;
	mul.lo.s64 	%rd16501, %rd16500, 1099511628211;
	shr.u64 	%rd16502, %rd16474, 56;
	xor.b64  	%rd16503, %rd16502, %rd16501;
	mul.lo.s64 	%rd56042, %rd16503, 1099511628211;
	add.s64 	%rd56043, %rd56043, 2;
	add.s64 	%rd56041, %rd56041, 2;
	setp.ne.s64 	%p568, %rd56041, %rd4408;
	@%p568 bra 	$L__BB8_2412;
$L__BB8_2413:
	@%p269 bra 	$L__BB8_2415;
	shl.b64 	%rd16504, %rd56043, 3;
	add.s64 	%rd16505, %rd55901, %rd16504;
	ld.u64 	%rd16506, [%rd16505];
	and.b64  	%rd16507, %rd16506, 255;
	xor.b64  	%rd16508, %rd16507, %rd56042;
	mul.lo.s64 	%rd16509, %rd16508, 1099511628211;
	shr.u64 	%rd16510, %rd16506, 8;
	and.b64  	%rd16511, %rd16510, 255;
	xor.b64  	%rd16512, %rd16511, %rd16509;
	mul.lo.s64 	%rd16513, %rd16512, 1099511628211;
	shr.u64 	%rd16514, %rd16506, 16;
	and.b64  	%rd16515, %rd16514, 255;
	xor.b64  	%rd16516, %rd16515, %rd16513;
	mul.lo.s64 	%rd16517, %rd16516, 1099511628211;
	shr.u64 	%rd16518, %rd16506, 24;
	and.b64  	%rd16519, %rd16518, 255;
	xor.b64  	%rd16520, %rd16519, %rd16517;
	mul.lo.s64 	%rd16521, %rd16520, 1099511628211;
	shr.u64 	%rd16522, %rd16506, 32;
	and.b64  	%rd16523, %rd16522, 255;
	xor.b64  	%rd16524, %rd16523, %rd16521;
	mul.lo.s64 	%rd16525, %rd16524, 1099511628211;
	shr.u64 	%rd16526, %rd16506, 40;
	and.b64  	%rd16527, %rd16526, 255;
	xor.b64  	%rd16528, %rd16527, %rd16525;
	mul.lo.s64 	%rd16529, %rd16528, 1099511628211;
	shr.u64 	%rd16530, %rd16506, 48;
	and.b64  	%rd16531, %rd16530, 255;
	xor.b64  	%rd16532, %rd16531, %rd16529;
	mul.lo.s64 	%rd16533, %rd16532, 1099511628211;
	shr.u64 	%rd16534, %rd16506, 56;
	xor.b64  	%rd16535, %rd16534, %rd16533;
	mul.lo.s64 	%rd56042, %rd16535, 1099511628211;
$L__BB8_2415:
	setp.eq.s64 	%p570, %rd56035, %rd56042;
	@%p570 bra 	$L__BB8_2440;
	setp.lt.u64 	%p571, %rd2958, 7;
	mov.b64 	%rd56050, 0;
	mov.u64 	%rd56058, %rd56050;
	@%p571 bra 	$L__BB8_2419;
	and.b64  	%rd4420, %rd2, -8;
	mov.b64 	%rd56050, 0;
	mov.u64 	%rd56048, %rd56050;
$L__BB8_2418:
	.pragma "nounroll";
	shl.b64 	%rd16539, %rd56050, 3;
	add.s64 	%rd16540, %rd55772, %rd16539;
	ld.u64 	%rd16541, [%rd16540];
	mad.lo.s64 	%rd16542, %rd16541, 2654435761, %rd56058;
	shl.b64 	%rd16543, %rd16542, 13;
	add.s64 	%rd16544, %rd16543, %rd16542;
	shr.u64 	%rd16545, %rd16544, 7;
	xor.b64  	%rd16546, %rd16545, %rd16544;
	shl.b64 	%rd16547, %rd16546, 3;
	add.s64 	%rd16548, %rd16547, %rd16546;
	shr.u64 	%rd16549, %rd16548, 17;
	xor.b64  	%rd16550, %rd16549, %rd16548;
	shl.b64 	%rd16551, %rd16550, 5;
	add.s64 	%rd16552, %rd16551, %rd16550;
	ld.u64 	%rd16553, [%rd16540+8];
	mad.lo.s64 	%rd16554, %rd16553, 2654435761, %rd16552;
	shl.b64 	%rd16555, %rd16554, 13;
	add.s64 	%rd16556, %rd16555, %rd16554;
	shr.u64 	%rd16557, %rd16556, 7;
	xor.b64  	%rd16558, %rd16557, %rd16556;
	shl.b64 	%rd16559, %rd16558, 3;
	add.s64 	%rd16560, %rd16559, %rd16558;
	shr.u64 	%rd16561, %rd16560, 17;
	xor.b64  	%rd16562, %rd16561, %rd16560;
	shl.b64 	%rd16563, %rd16562, 5;
	add.s64 	%rd16564, %rd16563, %rd16562;
	ld.u64 	%rd16565, [%rd16540+16];
	mad.lo.s64 	%rd16566, %rd16565, 2654435761, %rd16564;
	shl.b64 	%rd16567, %rd16566, 13;
	add.s64 	%rd16568, %rd16567, %rd16566;
	shr.u64 	%rd16569, %rd16568, 7;
	xor.b64  	%rd16570, %rd16569, %rd16568;
	shl.b64 	%rd16571, %rd16570, 3;
	add.s64 	%rd16572, %rd16571, %rd16570;
	shr.u64 	%rd16573, %rd16572, 17;
	xor.b64  	%rd16574, %rd16573, %rd16572;
	shl.b64 	%rd16575, %rd16574, 5;
	add.s64 	%rd16576, %rd16575, %rd16574;
	ld.u64 	%rd16577, [%rd16540+24];
	mad.lo.s64 	%rd16578, %rd16577, 2654435761, %rd16576;
	shl.b64 	%rd16579, %rd16578, 13;
	add.s64 	%rd16580, %rd16579, %rd16578;
	shr.u64 	%rd16581, %rd16580, 7;
	xor.b64  	%rd16582, %rd16581, %rd16580;
	shl.b64 	%rd16583, %rd16582, 3;
	add.s64 	%rd16584, %rd16583, %rd16582;
	shr.u64 	%rd16585, %rd16584, 17;
	xor.b64  	%rd16586, %rd16585, %rd16584;
	shl.b64 	%rd16587, %rd16586, 5;
	add.s64 	%rd16588, %rd16587, %rd16586;
	ld.u64 	%rd16589, [%rd16540+32];
	mad.lo.s64 	%rd16590, %rd16589, 2654435761, %rd16588;
	shl.b64 	%rd16591, %rd16590, 13;
	add.s64 	%rd16592, %rd16591, %rd16590;
	shr.u64 	%rd16593, %rd16592, 7;
	xor.b64  	%rd16594, %rd16593, %rd16592;
	shl.b64 	%rd16595, %rd16594, 3;
	add.s64 	%rd16596, %rd16595, %rd16594;
	shr.u64 	%rd16597, %rd16596, 17;
	xor.b64  	%rd16598, %rd16597, %rd16596;
	shl.b64 	%rd16599, %rd16598, 5;
	add.s64 	%rd16600, %rd16599, %rd16598;
	ld.u64 	%rd16601, [%rd16540+40];
	mad.lo.s64 	%rd16602, %rd16601, 2654435761, %rd16600;
	shl.b64 	%rd16603, %rd16602, 13;
	add.s64 	%rd16604, %rd16603, %rd16602;
	shr.u64 	%rd16605, %rd16604, 7;
	xor.b64  	%rd16606, %rd16605, %rd16604;
	shl.b64 	%rd16607, %rd16606, 3;
	add.s64 	%rd16608, %rd16607, %rd16606;
	shr.u64 	%rd16609, %rd16608, 17;
	xor.b64  	%rd16610, %rd16609, %rd16608;
	shl.b64 	%rd16611, %rd16610, 5;
	add.s64 	%rd16612, %rd16611, %rd16610;
	ld.u64 	%rd16613, [%rd16540+48];
	mad.lo.s64 	%rd16614, %rd16613, 2654435761, %rd16612;
	shl.b64 	%rd16615, %rd16614, 13;
	add.s64 	%rd16616, %rd16615, %rd16614;
	shr.u64 	%rd16617, %rd16616, 7;
	xor.b64  	%rd16618, %rd16617, %rd16616;
	shl.b64 	%rd16619, %rd16618, 3;
	add.s64 	%rd16620, %rd16619, %rd16618;
	shr.u64 	%rd16621, %rd16620, 17;
	xor.b64  	%rd16622, %rd16621, %rd16620;
	shl.b64 	%rd16623, %rd16622, 5;
	add.s64 	%rd16624, %rd16623, %rd16622;
	ld.u64 	%rd16625, [%rd16540+56];
	mad.lo.s64 	%rd16626, %rd16625, 2654435761, %rd16624;
	shl.b64 	%rd16627, %rd16626, 13;
	add.s64 	%rd16628, %rd16627, %rd16626;
	shr.u64 	%rd16629, %rd16628, 7;
	xor.b64  	%rd16630, %rd16629, %rd16628;
	shl.b64 	%rd16631, %rd16630, 3;
	add.s64 	%rd16632, %rd16631, %rd16630;
	shr.u64 	%rd16633, %rd16632, 17;
	xor.b64  	%rd16634, %rd16633, %rd16632;
	shl.b64 	%rd16635, %rd16634, 5;
	add.s64 	%rd56058, %rd16635, %rd16634;
	add.s64 	%rd56050, %rd56050, 8;
	add.s64 	%rd56048, %rd56048, 8;
	setp.ne.s64 	%p572, %rd56048, %rd4420;
	@%p572 bra 	$L__BB8_2418;
$L__BB8_2419:
	setp.eq.s64 	%p573, %rd2959, 0;
	@%p573 bra 	$L__BB8_2427;
	setp.lt.u64 	%p574, %rd2960, 3;
	@%p574 bra 	$L__BB8_2422;
	shl.b64 	%rd16637, %rd56050, 3;
	add.s64 	%rd16638, %rd55772, %rd16637;
	ld.u64 	%rd16639, [%rd16638];
	mad.lo.s64 	%rd16640, %rd16639, 2654435761, %rd56058;
	shl.b64 	%rd16641, %rd16640, 13;
	add.s64 	%rd16642, %rd16641, %rd16640;
	shr.u64 	%rd16643, %rd16642, 7;
	xor.b64  	%rd16644, %rd16643, %rd16642;
	shl.b64 	%rd16645, %rd16644, 3;
	add.s64 	%rd16646, %rd16645, %rd16644;
	shr.u64 	%rd16647, %rd16646, 17;
	xor.b64  	%rd16648, %rd16647, %rd16646;
	shl.b64 	%rd16649, %rd16648, 5;
	add.s64 	%rd16650, %rd16649, %rd16648;
	ld.u64 	%rd16651, [%rd16638+8];
	mad.lo.s64 	%rd16652, %rd16651, 2654435761, %rd16650;
	shl.b64 	%rd16653, %rd16652, 13;
	add.s64 	%rd16654, %rd16653, %rd16652;
	shr.u64 	%rd16655, %rd16654, 7;
	xor.b64  	%rd16656, %rd16655, %rd16654;
	shl.b64 	%rd16657, %rd16656, 3;
	add.s64 	%rd16658, %rd16657, %rd16656;
	shr.u64 	%rd16659, %rd16658, 17;
	xor.b64  	%rd16660, %rd16659, %rd16658;
	shl.b64 	%rd16661, %rd16660, 5;
	add.s64 	%rd16662, %rd16661, %rd16660;
	ld.u64 	%rd16663, [%rd16638+16];
	mad.lo.s64 	%rd16664, %rd16663, 2654435761, %rd16662;
	shl.b64 	%rd16665, %rd16664, 13;
	add.s64 	%rd16666, %rd16665, %rd16664;
	shr.u64 	%rd16667, %rd16666, 7;
	xor.b64  	%rd16668, %rd16667, %rd16666;
	shl.b64 	%rd16669, %rd16668, 3;
	add.s64 	%rd16670, %rd16669, %rd16668;
	shr.u64 	%rd16671, %rd16670, 17;
	xor.b64  	%rd16672, %rd16671, %rd16670;
	shl.b64 	%rd16673, %rd16672, 5;
	add.s64 	%rd16674, %rd16673, %rd16672;
	ld.u64 	%rd16675, [%rd16638+24];
	mad.lo.s64 	%rd16676, %rd16675, 2654435761, %rd16674;
	shl.b64 	%rd16677, %rd16676, 13;
	add.s64 	%rd16678, %rd16677, %rd16676;
	shr.u64 	%rd16679, %rd16678, 7;
	xor.b64  	%rd16680, %rd16679, %rd16678;
	shl.b64 	%rd16681, %rd16680, 3;
	add.s64 	%rd16682, %rd16681, %rd16680;
	shr.u64 	%rd16683, %rd16682, 17;
	xor.b64  	%rd16684, %rd16683, %rd16682;
	shl.b64 	%rd16685, %rd16684, 5;
	add.s64 	%rd56058, %rd16685, %rd16684;
	add.s64 	%rd56050, %rd56050, 4;
$L__BB8_2422:
	setp.eq.s64 	%p575, %rd2961, 0;
	@%p575 bra 	$L__BB8_2427;
	setp.eq.s64 	%p576, %rd2962, 0;
	@%p576 bra 	$L__BB8_2425;
	shl.b64 	%rd16687, %rd56050, 3;
	add.s64 	%rd16688, %rd55772, %rd16687;
	ld.u64 	%rd16689, [%rd16688];
	mad.lo.s64 	%rd16690, %rd16689, 2654435761, %rd56058;
	shl.b64 	%rd16691, %rd16690, 13;
	add.s64 	%rd16692, %rd16691, %rd16690;
	shr.u64 	%rd16693, %rd16692, 7;
	xor.b64  	%rd16694, %rd16693, %rd16692;
	shl.b64 	%rd16695, %rd16694, 3;
	add.s64 	%rd16696, %rd16695, %rd16694;
	shr.u64 	%rd16697, %rd16696, 17;
	xor.b64  	%rd16698, %rd16697, %rd16696;
	shl.b64 	%rd16699, %rd16698, 5;
	add.s64 	%rd16700, %rd16699, %rd16698;
	ld.u64 	%rd16701, [%rd16688+8];
	mad.lo.s64 	%rd16702, %rd16701, 2654435761, %rd16700;
	shl.b64 	%rd16703, %rd16702, 13;
	add.s64 	%rd16704, %rd16703, %rd16702;
	shr.u64 	%rd16705, %rd16704, 7;
	xor.b64  	%rd16706, %rd16705, %rd16704;
	shl.b64 	%rd16707, %rd16706, 3;
	add.s64 	%rd16708, %rd16707, %rd16706;
	shr.u64 	%rd16709, %rd16708, 17;
	xor.b64  	%rd16710, %rd16709, %rd16708;
	shl.b64 	%rd16711, %rd16710, 5;
	add.s64 	%rd56058, %rd16711, %rd16710;
	add.s64 	%rd56050, %rd56050, 2;
$L__BB8_2425:
	@%p269 bra 	$L__BB8_2427;
	shl.b64 	%rd16712, %rd56050, 3;
	add.s64 	%rd16713, %rd55772, %rd16712;
	ld.u64 	%rd16714, [%rd16713];
	mad.lo.s64 	%rd16715, %rd16714, 2654435761, %rd56058;
	shl.b64 	%rd16716, %rd16715, 13;
	add.s64 	%rd16717, %rd16716, %rd16715;
	shr.u64 	%rd16718, %rd16717, 7;
	xor.b64  	%rd16719, %rd16718, %rd16717;
	shl.b64 	%rd16720, %rd16719, 3;
	add.s64 	%rd16721, %rd16720, %rd16719;
	shr.u64 	%rd16722, %rd16721, 17;
	xor.b64  	%rd16723, %rd16722, %rd16721;
	shl.b64 	%rd16724, %rd16723, 5;
	add.s64 	%rd56058, %rd16724, %rd16723;
$L__BB8_2427:
	mov.b64 	%rd56063, 0;
	mov.u64 	%rd56071, %rd56063;
	@%p571 bra 	$L__BB8_2430;
	and.b64  	%rd4442, %rd2, -8;
	mov.b64 	%rd56063, 0;
	mov.u64 	%rd56061, %rd56063;
$L__BB8_2429:
	.pragma "nounroll";
	shl.b64 	%rd16728, %rd56063, 3;
	add.s64 	%rd16729, %rd55901, %rd16728;
	ld.u64 	%rd16730, [%rd16729];
	mad.lo.s64 	%rd16731, %rd16730, 2654435761, %rd56071;
	shl.b64 	%rd16732, %rd16731, 13;
	add.s64 	%rd16733, %rd16732, %rd16731;
	shr.u64 	%rd16734, %rd16733, 7;
	xor.b64  	%rd16735, %rd16734, %rd16733;
	shl.b64 	%rd16736, %rd16735, 3;
	add.s64 	%rd16737, %rd16736, %rd16735;
	shr.u64 	%rd16738, %rd16737, 17;
	xor.b64  	%rd16739, %rd16738, %rd16737;
	shl.b64 	%rd16740, %rd16739, 5;
	add.s64 	%rd16741, %rd16740, %rd16739;
	ld.u64 	%rd16742, [%rd16729+8];
	mad.lo.s64 	%rd16743, %rd16742, 2654435761, %rd16741;
	shl.b64 	%rd16744, %rd16743, 13;
	add.s64 	%rd16745, %rd16744, %rd16743;
	shr.u64 	%rd16746, %rd16745, 7;
	xor.b64  	%rd16747, %rd16746, %rd16745;
	shl.b64 	%rd16748, %rd16747, 3;
	add.s64 	%rd16749, %rd16748, %rd16747;
	shr.u64 	%rd16750, %rd16749, 17;
	xor.b64  	%rd16751, %rd16750, %rd16749;
	shl.b64 	%rd16752, %rd16751, 5;
	add.s64 	%rd16753, %rd16752, %rd16751;
	ld.u64 	%rd16754, [%rd16729+16];
	mad.lo.s64 	%rd16755, %rd16754, 2654435761, %rd16753;
	shl.b64 	%rd16756, %rd16755, 13;
	add.s64 	%rd16757, %rd16756, %rd16755;
	shr.u64 	%rd16758, %rd16757, 7;
	xor.b64  	%rd16759, %rd16758, %rd16757;
	shl.b64 	%rd16760, %rd16759, 3;
	add.s64 	%rd16761, %rd16760, %rd16759;
	shr.u64 	%rd16762, %rd16761, 17;
	xor.b64  	%rd16763, %rd16762, %rd16761;
	shl.b64 	%rd16764, %rd16763, 5;
	add.s64 	%rd16765, %rd16764, %rd16763;
	ld.u64 	%rd16766, [%rd16729+24];
	mad.lo.s64 	%rd16767, %rd16766, 2654435761, %rd16765;
	shl.b64 	%rd16768, %rd16767, 13;
	add.s64 	%rd16769, %rd16768, %rd16767;
	shr.u64 	%rd16770, %rd16769, 7;
	xor.b64  	%rd16771, %rd16770, %rd16769;
	shl.b64 	%rd16772, %rd16771, 3;
	add.s64 	%rd16773, %rd16772, %rd16771;
	shr.u64 	%rd16774, %rd16773, 17;
	xor.b64  	%rd16775, %rd16774, %rd16773;
	shl.b64 	%rd16776, %rd16775, 5;
	add.s64 	%rd16777, %rd16776, %rd16775;
	ld.u64 	%rd16778, [%rd16729+32];
	mad.lo.s64 	%rd16779, %rd16778, 2654435761, %rd16777;
	shl.b64 	%rd16780, %rd16779, 13;
	add.s64 	%rd16781, %rd16780, %rd16779;
	shr.u64 	%rd16782, %rd16781, 7;
	xor.b64  	%rd16783, %rd16782, %rd16781;
	shl.b64 	%rd16784, %rd16783, 3;
	add.s64 	%rd16785, %rd16784, %rd16783;
	shr.u64 	%rd16786, %rd16785, 17;
	xor.b64  	%rd16787, %rd16786, %rd16785;
	shl.b64 	%rd16788, %rd16787, 5;
	add.s64 	%rd16789, %rd16788, %rd16787;
	ld.u64 	%rd16790, [%rd16729+40];
	mad.lo.s64 	%rd16791, %rd16790, 2654435761, %rd16789;
	shl.b64 	%rd16792, %rd16791, 13;
	add.s64 	%rd16793, %rd16792, %rd16791;
	shr.u64 	%rd16794, %rd16793, 7;
	xor.b64  	%rd16795, %rd16794, %rd16793;
	shl.b64 	%rd16796, %rd16795, 3;
	add.s64 	%rd16797, %rd16796, %rd16795;
	shr.u64 	%rd16798, %rd16797, 17;
	xor.b64  	%rd16799, %rd16798, %rd16797;
	shl.b64 	%rd16800, %rd16799, 5;
	add.s64 	%rd16801, %rd16800, %rd16799;
	ld.u64 	%rd16802, [%rd16729+48];
	mad.lo.s64 	%rd16803, %rd16802, 2654435761, %rd16801;
	shl.b64 	%rd16804, %rd16803, 13;
	add.s64 	%rd16805, %rd16804, %rd16803;
	shr.u64 	%rd16806, %rd16805, 7;
	xor.b64  	%rd16807, %rd16806, %rd16805;
	shl.b64 	%rd16808, %rd16807, 3;
	add.s64 	%rd16809, %rd16808, %rd16807;
	shr.u64 	%rd16810, %rd16809, 17;
	xor.b64  	%rd16811, %rd16810, %rd16809;
	shl.b64 	%rd16812, %rd16811, 5;
	add.s64 	%rd16813, %rd16812, %rd16811;
	ld.u64 	%rd16814, [%rd16729+56];
	mad.lo.s64 	%rd16815, %rd16814, 2654435761, %rd16813;
	shl.b64 	%rd16816, %rd16815, 13;
	add.s64 	%rd16817, %rd16816, %rd16815;
	shr.u64 	%rd16818, %rd16817, 7;
	xor.b64  	%rd16819, %rd16818, %rd16817;
	shl.b64 	%rd16820, %rd16819, 3;
	add.s64 	%rd16821, %rd16820, %rd16819;
	shr.u64 	%rd16822, %rd16821, 17;
	xor.b64  	%rd16823, %rd16822, %rd16821;
	shl.b64 	%rd16824, %rd16823, 5;
	add.s64 	%rd56071, %rd16824, %rd16823;
	add.s64 	%rd56063, %rd56063, 8;
	add.s64 	%rd56061, %rd56061, 8;
	setp.ne.s64 	%p579, %rd56061, %rd4442;
	@%p579 bra 	$L__BB8_2429;
$L__BB8_2430:
	@%p573 bra 	$L__BB8_2438;
	setp.lt.u64 	%p581, %rd2960, 3;
	@%p581 bra 	$L__BB8_2433;
	shl.b64 	%rd16826, %rd56063, 3;
	add.s64 	%rd16827, %rd55901, %rd16826;
	ld.u64 	%rd16828, [%rd16827];
	mad.lo.s64 	%rd16829, %rd16828, 2654435761, %rd56071;
	shl.b64 	%rd16830, %rd16829, 13;
	add.s64 	%rd16831, %rd16830, %rd16829;
	shr.u64 	%rd16832, %rd16831, 7;
	xor.b64  	%rd16833, %rd16832, %rd16831;
	shl.b64 	%rd16834, %rd16833, 3;
	add.s64 	%rd16835, %rd16834, %rd16833;
	shr.u64 	%rd16836, %rd16835, 17;
	xor.b64  	%rd16837, %rd16836, %rd16835;
	shl.b64 	%rd16838, %rd16837, 5;
	add.s64 	%rd16839, %rd16838, %rd16837;
	ld.u64 	%rd16840, [%rd16827+8];
	mad.lo.s64 	%rd16841, %rd16840, 2654435761, %rd16839;
	shl.b64 	%rd16842, %rd16841, 13;
	add.s64 	%rd16843, %rd16842, %rd16841;
	shr.u64 	%rd16844, %rd16843, 7;
	xor.b64  	%rd16845, %rd16844, %rd16843;
	shl.b64 	%rd16846, %rd16845, 3;
	add.s64 	%rd16847, %rd16846, %rd16845;
	shr.u64 	%rd16848, %rd16847, 17;
	xor.b64  	%rd16849, %rd16848, %rd16847;
	shl.b64 	%rd16850, %rd16849, 5;
	add.s64 	%rd16851, %rd16850, %rd16849;
	ld.u64 	%rd16852, [%rd16827+16];
	mad.lo.s64 	%rd16853, %rd16852, 2654435761, %rd16851;
	shl.b64 	%rd16854, %rd16853, 13;
	add.s64 	%rd16855, %rd16854, %rd16853;
	shr.u64 	%rd16856, %rd16855, 7;
	xor.b64  	%rd16857, %rd16856, %rd16855;
	shl.b64 	%rd16858, %rd16857, 3;
	add.s64 	%rd16859, %rd16858, %rd16857;
	shr.u64 	%rd16860, %rd16859, 17;
	xor.b64  	%rd16861, %rd16860, %rd16859;
	shl.b64 	%rd16862, %rd16861, 5;
	add.s64 	%rd16863, %rd16862, %rd16861;
	ld.u64 	%rd16864, [%rd16827+24];
	mad.lo.s64 	%rd16865, %rd16864, 2654435761, %rd16863;
	shl.b64 	%rd16866, %rd16865, 13;
	add.s64 	%rd16867, %rd16866, %rd16865;
	shr.u64 	%rd16868, %rd16867, 7;
	xor.b64  	%rd16869, %rd16868, %rd16867;
	shl.b64 	%rd16870, %rd16869, 3;
	add.s64 	%rd16871, %rd16870, %rd16869;
	shr.u64 	%rd16872, %rd16871, 17;
	xor.b64  	%rd16873, %rd16872, %rd16871;
	shl.b64 	%rd16874, %rd16873, 5;
	add.s64 	%rd56071, %rd16874, %rd16873;
	add.s64 	%rd56063, %rd56063, 4;
$L__BB8_2433:
	setp.eq.s64 	%p582, %rd2961, 0;
	@%p582 bra 	$L__BB8_2438;
	setp.eq.s64 	%p583, %rd2962, 0;
	@%p583 bra 	$L__BB8_2436;
	shl.b64 	%rd16876, %rd56063, 3;
	add.s64 	%rd16877, %rd55901, %rd16876;
	ld.u64 	%rd16878, [%rd16877];
	mad.lo.s64 	%rd16879, %rd16878, 2654435761, %rd56071;
	shl.b64 	%rd16880, %rd16879, 13;
	add.s64 	%rd16881, %rd16880, %rd16879;
	shr.u64 	%rd16882, %rd16881, 7;
	xor.b64  	%rd16883, %rd16882, %rd16881;
	shl.b64 	%rd16884, %rd16883, 3;
	add.s64 	%rd16885, %rd16884, %rd16883;
	shr.u64 	%rd16886, %rd16885, 17;
	xor.b64  	%rd16887, %rd16886, %rd16885;
	shl.b64 	%rd16888, %rd16887, 5;
	add.s64 	%rd16889, %rd16888, %rd16887;
	ld.u64 	%rd16890, [%rd16877+8];
	mad.lo.s64 	%rd16891, %rd16890, 2654435761, %rd16889;
	shl.b64 	%rd16892, %rd16891, 13;
	add.s64 	%rd16893, %rd16892, %rd16891;
	shr.u64 	%rd16894, %rd16893, 7;
	xor.b64  	%rd16895, %rd16894, %rd16893;
	shl.b64 	%rd16896, %rd16895, 3;
	add.s64 	%rd16897, %rd16896, %rd16895;
	shr.u64 	%rd16898, %rd16897, 17;
	xor.b64  	%rd16899, %rd16898, %rd16897;
	shl.b64 	%rd16900, %rd16899, 5;
	add.s64 	%rd56071, %rd16900, %rd16899;
	add.s64 	%rd56063, %rd56063, 2;
$L__BB8_2436:
	@%p269 bra 	$L__BB8_2438;
	shl.b64 	%rd16901, %rd56063, 3;
	add.s64 	%rd16902, %rd55901, %rd16901;
	ld.u64 	%rd16903, [%rd16902];
	mad.lo.s64 	%rd16904, %rd16903, 2654435761, %rd56071;
	shl.b64 	%rd16905, %rd16904, 13;
	add.s64 	%rd16906, %rd16905, %rd16904;
	shr.u64 	%rd16907, %rd16906, 7;
	xor.b64  	%rd16908, %rd16907, %rd16906;
	shl.b64 	%rd16909, %rd16908, 3;
	add.s64 	%rd16910, %rd16909, %rd16908;
	shr.u64 	%rd16911, %rd16910, 17;
	xor.b64  	%rd16912, %rd16911, %rd16910;
	shl.b64 	%rd16913, %rd16912, 5;
	add.s64 	%rd56071, %rd16913, %rd16912;
$L__BB8_2438:
	setp.lt.u64 	%p585, %rd56058, %rd56071;
	mov.u64 	%rd56073, %rd55772;
	@%p585 bra 	$L__BB8_2439;
	bra.uni 	$L__BB8_2444;
$L__BB8_2439:
	mov.u64 	%rd56073, %rd55901;
	mov.u64 	%rd55901, %rd55772;
	bra.uni 	$L__BB8_2444;
$L__BB8_2440:
	setp.eq.s32 	%p586, %r1, 0;
	mov.u64 	%rd56073, %rd55772;
	@%p586 bra 	$L__BB8_2444;
	mov.b64 	%rd56072, 0;
$L__BB8_2442:
	shl.b64 	%rd16915, %rd56072, 3;
	add.s64 	%rd16916, %rd55772, %rd16915;
	ld.u64 	%rd4465, [%rd16916];
	add.s64 	%rd16917, %rd55901, %rd16915;
	ld.u64 	%rd4466, [%rd16917];
	setp.lt.u64 	%p587, %rd4465, %rd4466;
	@%p587 bra 	$L__BB8_2439;
	setp.le.u64 	%p588, %rd4465, %rd4466;
	add.s64 	%rd56072, %rd56072, 1;
	setp.lt.u64 	%p589, %rd56072, %rd2957;
	and.pred  	%p590, %p588, %p589;
	mov.u64 	%rd56073, %rd55772;
	@%p590 bra 	$L__BB8_2442;
$L__BB8_2444:
	mov.b64 	%rd56078, -3750763034362895579;
	mov.b64 	%rd56079, 0;
	@%p267 bra 	$L__BB8_2447;
	and.b64  	%rd4470, %rd2, -2;
	mov.b64 	%rd56078, -3750763034362895579;
	mov.b64 	%rd56079, 0;
	mov.u64 	%rd56077, %rd56079;
$L__BB8_2446:
	shl.b64 	%rd16924, %rd56079, 3;
	add.s64 	%rd16925, %rd55815, %rd16924;
	ld.u64 	%rd16926, [%rd16925];
	and.b64  	%rd16927, %rd16926, 255;
	xor.b64  	%rd16928, %rd16927, %rd56078;
	mul.lo.s64 	%rd16929, %rd16928, 1099511628211;
	shr.u64 	%rd16930, %rd16926, 8;
	and.b64  	%rd16931, %rd16930, 255;
	xor.b64  	%rd16932, %rd16931, %rd16929;
	mul.lo.s64 	%rd16933, %rd16932, 1099511628211;
	shr.u64 	%rd16934, %rd16926, 16;
	and.b64  	%rd16935, %rd16934, 255;
	xor.b64  	%rd16936, %rd16935, %rd16933;
	mul.lo.s64 	%rd16937, %rd16936, 1099511628211;
	shr.u64 	%rd16938, %rd16926, 24;
	and.b64  	%rd16939, %rd16938, 255;
	xor.b64  	%rd16940, %rd16939, %rd16937;
	mul.lo.s64 	%rd16941, %rd16940, 1099511628211;
	shr.u64 	%rd16942, %rd16926, 32;
	and.b64  	%rd16943, %rd16942, 255;
	xor.b64  	%rd16944, %rd16943, %rd16941;
	mul.lo.s64 	%rd16945, %rd16944, 1099511628211;
	shr.u64 	%rd16946, %rd16926, 40;
	and.b64  	%rd16947, %rd16946, 255;
	xor.b64  	%rd16948, %rd16947, %rd16945;
	mul.lo.s64 	%rd16949, %rd16948, 1099511628211;
	shr.u64 	%rd16950, %rd16926, 48;
	and.b64  	%rd16951, %rd16950, 255;
	xor.b64  	%rd16952, %rd16951, %rd16949;
	mul.lo.s64 	%rd16953, %rd16952, 1099511628211;
	shr.u64 	%rd16954, %rd16926, 56;
	xor.b64  	%rd16955, %rd16954, %rd16953;
	mul.lo.s64 	%rd16956, %rd16955, 1099511628211;
	ld.u64 	%rd16957, [%rd16925+8];
	and.b64  	%rd16958, %rd16957, 255;
	xor.b64  	%rd16959, %rd16958, %rd16956;
	mul.lo.s64 	%rd16960, %rd16959, 1099511628211;
	shr.u64 	%rd16961, %rd16957, 8;
	and.b64  	%rd16962, %rd16961, 255;
	xor.b64  	%rd16963, %rd16962, %rd16960;
	mul.lo.s64 	%rd16964, %rd16963, 1099511628211;
	shr.u64 	%rd16965, %rd16957, 16;
	and.b64  	%rd16966, %rd16965, 255;
	xor.b64  	%rd16967, %rd16966, %rd16964;
	mul.lo.s64 	%rd16968, %rd16967, 1099511628211;
	shr.u64 	%rd16969, %rd16957, 24;
	and.b64  	%rd16970, %rd16969, 255;
	xor.b64  	%rd16971, %rd16970, %rd16968;
	mul.lo.s64 	%rd16972, %rd16971, 1099511628211;
	shr.u64 	%rd16973, %rd16957, 32;
	and.b64  	%rd16974, %rd16973, 255;
	xor.b64  	%rd16975, %rd16974, %rd16972;
	mul.lo.s64 	%rd16976, %rd16975, 1099511628211;
	shr.u64 	%rd16977, %rd16957, 40;
	and.b64  	%rd16978, %rd16977, 255;
	xor.b64  	%rd16979, %rd16978, %rd16976;
	mul.lo.s64 	%rd16980, %rd16979, 1099511628211;
	shr.u64 	%rd16981, %rd16957, 48;
	and.b64  	%rd16982, %rd16981, 255;
	xor.b64  	%rd16983, %rd16982, %rd16980;
	mul.lo.s64 	%rd16984, %rd16983, 1099511628211;
	shr.u64 	%rd16985, %rd16957, 56;
	xor.b64  	%rd16986, %rd16985, %rd16984;
	mul.lo.s64 	%rd56078, %rd16986, 1099511628211;
	add.s64 	%rd56079, %rd56079, 2;
	add.s64 	%rd56077, %rd56077, 2;
	setp.ne.s64 	%p592, %rd56077, %rd4470;
	@%p592 bra 	$L__BB8_2446;
$L__BB8_2447:
	@%p269 bra 	$L__BB8_2449;
	shl.b64 	%rd16987, %rd56079, 3;
	add.s64 	%rd16988, %rd55815, %rd16987;
	ld.u64 	%rd16989, [%rd16988];
	and.b64  	%rd16990, %rd16989, 255;
	xor.b64  	%rd16991, %rd16990, %rd56078;
	mul.lo.s64 	%rd16992, %rd16991, 1099511628211;
	shr.u64 	%rd16993, %rd16989, 8;
	and.b64  	%rd16994, %rd16993, 255;
	xor.b64  	%rd16995, %rd16994, %rd16992;
	mul.lo.s64 	%rd16996, %rd16995, 1099511628211;
	shr.u64 	%rd16997, %rd16989, 16;
	and.b64  	%rd16998, %rd16997, 255;
	xor.b64  	%rd16999, %rd16998, %rd16996;
	mul.lo.s64 	%rd17000, %rd16999, 1099511628211;
	shr.u64 	%rd17001, %rd16989, 24;
	and.b64  	%rd17002, %rd17001, 255;
	xor.b64  	%rd17003, %rd17002, %rd17000;
	mul.lo.s64 	%rd17004, %rd17003, 1099511628211;
	shr.u64 	%rd17005, %rd16989, 32;
	and.b64  	%rd17006, %rd17005, 255;
	xor.b64  	%rd17007, %rd17006, %rd17004;
	mul.lo.s64 	%rd17008, %rd17007, 1099511628211;
	shr.u64 	%rd17009, %rd16989, 40;
	and.b64  	%rd17010, %rd17009, 255;
	xor.b64  	%rd17011, %rd17010, %rd17008;
	mul.lo.s64 	%rd17012, %rd17011, 1099511628211;
	shr.u64 	%rd17013, %rd16989, 48;
	and.b64  	%rd17014, %rd17013, 255;
	xor.b64  	%rd17015, %rd17014, %rd17012;
	mul.lo.s64 	%rd17016, %rd17015, 1099511628211;
	shr.u64 	%rd17017, %rd16989, 56;
	xor.b64  	%rd17018, %rd17017, %rd17016;
	mul.lo.s64 	%rd56078, %rd17018, 1099511628211;
$L__BB8_2449:
	mov.b64 	%rd56085, -3750763034362895579;
	mov.b64 	%rd56086, 0;
	@%p267 bra 	$L__BB8_2452;
	and.b64  	%rd4482, %rd2, -2;
	mov.b64 	%rd56085, -3750763034362895579;
	mov.b64 	%rd56086, 0;
	mov.u64 	%rd56084, %rd56086;
$L__BB8_2451:
	shl.b64 	%rd17024, %rd56086, 3;
	add.s64 	%rd17025, %rd55944, %rd17024;
	ld.u64 	%rd17026, [%rd17025];
	and.b64  	%rd17027, %rd17026, 255;
	xor.b64  	%rd17028, %rd17027, %rd56085;
	mul.lo.s64 	%rd17029, %rd17028, 1099511628211;
	shr.u64 	%rd17030, %rd17026, 8;
	and.b64  	%rd17031, %rd17030, 255;
	xor.b64  	%rd17032, %rd17031, %rd17029;
	mul.lo.s64 	%rd17033, %rd17032, 1099511628211;
	shr.u64 	%rd17034, %rd17026, 16;
	and.b64  	%rd17035, %rd17034, 255;
	xor.b64  	%rd17036, %rd17035, %rd17033;
	mul.lo.s64 	%rd17037, %rd17036, 1099511628211;
	shr.u64 	%rd17038, %rd17026, 24;
	and.b64  	%rd17039, %rd17038, 255;
	xor.b64  	%rd17040, %rd17039, %rd17037;
	mul.lo.s64 	%rd17041, %rd17040, 1099511628211;
	shr.u64 	%rd17042, %rd17026, 32;
	and.b64  	%rd17043, %rd17042, 255;
	xor.b64  	%rd17044, %rd17043, %rd17041;
	mul.lo.s64 	%rd17045, %rd17044, 1099511628211;
	shr.u64 	%rd17046, %rd17026, 40;
	and.b64  	%rd17047, %rd17046, 255;
	xor.b64  	%rd17048, %rd17047, %rd17045;
	mul.lo.s64 	%rd17049, %rd17048, 1099511628211;
	shr.u64 	%rd17050, %rd17026, 48;
	and.b64  	%rd17051, %rd17050, 255;
	xor.b64  	%rd17052, %rd17051, %rd17049;
	mul.lo.s64 	%rd17053, %rd17052, 1099511628211;
	shr.u64 	%rd17054, %rd17026, 56;
	xor.b64  	%rd17055, %rd17054, %rd17053;
	mul.lo.s64 	%rd17056, %rd17055, 1099511628211;
	ld.u64 	%rd17057, [%rd17025+8];
	and.b64  	%rd17058, %rd17057, 255;
	xor.b64  	%rd17059, %rd17058, %rd17056;
	mul.lo.s64 	%rd17060, %rd17059, 1099511628211;
	shr.u64 	%rd17061, %rd17057, 8;
	and.b64  	%rd17062, %rd17061, 255;
	xor.b64  	%rd17063, %rd17062, %rd17060;
	mul.lo.s64 	%rd17064, %rd17063, 1099511628211;
	shr.u64 	%rd17065, %rd17057, 16;
	and.b64  	%rd17066, %rd17065, 255;
	xor.b64  	%rd17067, %rd17066, %rd17064;
	mul.lo.s64 	%rd17068, %rd17067, 1099511628211;
	shr.u64 	%rd17069, %rd17057, 24;
	and.b64  	%rd17070, %rd17069, 255;
	xor.b64  	%rd17071, %rd17070, %rd17068;
	mul.lo.s64 	%rd17072, %rd17071, 1099511628211;
	shr.u64 	%rd17073, %rd17057, 32;
	and.b64  	%rd17074, %rd17073, 255;
	xor.b64  	%rd17075, %rd17074, %rd17072;
	mul.lo.s64 	%rd17076, %rd17075, 1099511628211;
	shr.u64 	%rd17077, %rd17057, 40;
	and.b64  	%rd17078, %rd17077, 255;
	xor.b64  	%rd17079, %rd17078, %rd17076;
	mul.lo.s64 	%rd17080, %rd17079, 1099511628211;
	shr.u64 	%rd17081, %rd17057, 48;
	and.b64  	%rd17082, %rd17081, 255;
	xor.b64  	%rd17083, %rd17082, %rd17080;
	mul.lo.s64 	%rd17084, %rd17083, 1099511628211;
	shr.u64 	%rd17085, %rd17057, 56;
	xor.b64  	%rd17086, %rd17085, %rd17084;
	mul.lo.s64 	%rd56085, %rd17086, 1099511628211;
	add.s64 	%rd56086, %rd56086, 2;
	add.s64 	%rd56084, %rd56084, 2;
	setp.ne.s64 	%p595, %rd56084, %rd4482;
	@%p595 bra 	$L__BB8_2451;
$L__BB8_2452:
	@%p269 bra 	$L__BB8_2454;
	shl.b64 	%rd17087, %rd56086, 3;
	add.s64 	%rd17088, %rd55944, %rd17087;
	ld.u64 	%rd17089, [%rd17088];
	and.b64  	%rd17090, %rd17089, 255;
	xor.b64  	%rd17091, %rd17090, %rd56085;
	mul.lo.s64 	%rd17092, %rd17091, 1099511628211;
	shr.u64 	%rd17093, %rd17089, 8;
	and.b64  	%rd17094, %rd17093, 255;
	xor.b64  	%rd17095, %rd17094, %rd17092;
	mul.lo.s64 	%rd17096, %rd17095, 1099511628211;
	shr.u64 	%rd17097, %rd17089, 16;
	and.b64  	%rd17098, %rd17097, 255;
	xor.b64  	%rd17099, %rd17098, %rd17096;
	mul.lo.s64 	%rd17100, %rd17099, 1099511628211;
	shr.u64 	%rd17101, %rd17089, 24;
	and.b64  	%rd17102, %rd17101, 255;
	xor.b64  	%rd17103, %rd17102, %rd17100;
	mul.lo.s64 	%rd17104, %rd17103, 1099511628211;
	shr.u64 	%rd17105, %rd17089, 32;
	and.b64  	%rd17106, %rd17105, 255;
	xor.b64  	%rd17107, %rd17106, %rd17104;
	mul.lo.s64 	%rd17108, %rd17107, 1099511628211;
	shr.u64 	%rd17109, %rd17089, 40;
	and.b64  	%rd17110, %rd17109, 255;
	xor.b64  	%rd17111, %rd17110, %rd17108;
	mul.lo.s64 	%rd17112, %rd17111, 1099511628211;
	shr.u64 	%rd17113, %rd17089, 48;
	and.b64  	%rd17114, %rd17113, 255;
	xor.b64  	%rd17115, %rd17114, %rd17112;
	mul.lo.s64 	%rd17116, %rd17115, 1099511628211;
	shr.u64 	%rd17117, %rd17089, 56;
	xor.b64  	%rd17118, %rd17117, %rd17116;
	mul.lo.s64 	%rd56085, %rd17118, 1099511628211;
$L__BB8_2454:
	setp.eq.s64 	%p597, %rd56078, %rd56085;
	@%p597 bra 	$L__BB8_2479;
	setp.lt.u64 	%p598, %rd2958, 7;
	mov.b64 	%rd56093, 0;
	mov.u64 	%rd56101, %rd56093;
	@%p598 bra 	$L__BB8_2458;
	and.b64  	%rd4494, %rd2, -8;
	mov.b64 	%rd56093, 0;
	mov.u64 	%rd56091, %rd56093;
$L__BB8_2457:
	.pragma "nounroll";
	shl.b64 	%rd17122, %rd56093, 3;
	add.s64 	%rd17123, %rd55815, %rd17122;
	ld.u64 	%rd17124, [%rd17123];
	mad.lo.s64 	%rd17125, %rd17124, 2654435761, %rd56101;
	shl.b64 	%rd17126, %rd17125, 13;
	add.s64 	%rd17127, %rd17126, %rd17125;
	shr.u64 	%rd17128, %rd17127, 7;
	xor.b64  	%rd17129, %rd17128, %rd17127;
	shl.b64 	%rd17130, %rd17129, 3;
	add.s64 	%rd17131, %rd17130, %rd17129;
	shr.u64 	%rd17132, %rd17131, 17;
	xor.b64  	%rd17133, %rd17132, %rd17131;
	shl.b64 	%rd17134, %rd17133, 5;
	add.s64 	%rd17135, %rd17134, %rd17133;
	ld.u64 	%rd17136, [%rd17123+8];
	mad.lo.s64 	%rd17137, %rd17136, 2654435761, %rd17135;
	shl.b64 	%rd17138, %rd17137, 13;
	add.s64 	%rd17139, %rd17138, %rd17137;
	shr.u64 	%rd17140, %rd17139, 7;
	xor.b64  	%rd17141, %rd17140, %rd17139;
	shl.b64 	%rd17142, %rd17141, 3;
	add.s64 	%rd17143, %rd17142, %rd17141;
	shr.u64 	%rd17144, %rd17143, 17;
	xor.b64  	%rd17145, %rd17144, %rd17143;
	shl.b64 	%rd17146, %rd17145, 5;
	add.s64 	%rd17147, %rd17146, %rd17145;
	ld.u64 	%rd17148, [%rd17123+16];
	mad.lo.s64 	%rd17149, %rd17148, 2654435761, %rd17147;
	shl.b64 	%rd17150, %rd17149, 13;
	add.s64 	%rd17151, %rd17150, %rd17149;
	shr.u64 	%rd17152, %rd17151, 7;
	xor.b64  	%rd17153, %rd17152, %rd17151;
	shl.b64 	%rd17154, %rd17153, 3;
	add.s64 	%rd17155, %rd17154, %rd17153;
	shr.u64 	%rd17156, %rd17155, 17;
	xor.b64  	%rd17157, %rd17156, %rd17155;
	shl.b64 	%rd17158, %rd17157, 5;
	add.s64 	%rd17159, %rd17158, %rd17157;
	ld.u64 	%rd17160, [%rd17123+24];
	mad.lo.s64 	%rd17161, %rd17160, 2654435761, %rd17159;
	shl.b64 	%rd17162, %rd17161, 13;
	add.s64 	%rd17163, %rd17162, %rd17161;
	shr.u64 	%rd17164, %rd17163, 7;
	xor.b64  	%rd17165, %rd17164, %rd17163;
	shl.b64 	%rd17166, %rd17165, 3;
	add.s64 	%rd17167, %rd17166, %rd17165;
	shr.u64 	%rd17168, %rd17167, 17;
	xor.b64  	%rd17169, %rd17168, %rd17167;
	shl.b64 	%rd17170, %rd17169, 5;
	add.s64 	%rd17171, %rd17170, %rd17169;
	ld.u64 	%rd17172, [%rd17123+32];
	mad.lo.s64 	%rd17173, %rd17172, 2654435761, %rd17171;
	shl.b64 	%rd17174, %rd17173, 13;
	add.s64 	%rd17175, %rd17174, %rd17173;
	shr.u64 	%rd17176, %rd17175, 7;
	xor.b64  	%rd17177, %rd17176, %rd17175;
	shl.b64 	%rd17178, %rd17177, 3;
	add.s64 	%rd17179, %rd17178, %rd17177;
	shr.u64 	%rd17180, %rd17179, 17;
	xor.b64  	%rd17181, %rd17180, %rd17179;
	shl.b64 	%rd17182, %rd17181, 5;
	add.s64 	%rd17183, %rd17182, %rd17181;
	ld.u64 	%rd17184, [%rd17123+40];
	mad.lo.s64 	%rd17185, %rd17184, 2654435761, %rd17183;
	shl.b64 	%rd17186, %rd17185, 13;
	add.s64 	%rd17187, %rd17186, %rd17185;
	shr.u64 	%rd17188, %rd17187, 7;
	xor.b64  	%rd17189, %rd17188, %rd17187;
	shl.b64 	%rd17190, %rd17189, 3;
	add.s64 	%rd17191, %rd17190, %rd17189;
	shr.u64 	%rd17192, %rd17191, 17;
	xor.b64  	%rd17193, %rd17192, %rd17191;
	shl.b64 	%rd17194, %rd17193, 5;
	add.s64 	%rd17195, %rd17194, %rd17193;
	ld.u64 	%rd17196, [%rd17123+48];
	mad.lo.s64 	%rd17197, %rd17196, 2654435761, %rd17195;
	shl.b64 	%rd17198, %rd17197, 13;
	add.s64 	%rd17199, %rd17198, %rd17197;
	shr.u64 	%rd17200, %rd17199, 7;
	xor.b64  	%rd17201, %rd17200, %rd17199;
	shl.b64 	%rd17202, %rd17201, 3;
	add.s64 	%rd17203, %rd17202, %rd17201;
	shr.u64 	%rd17204, %rd17203, 17;
	xor.b64  	%rd17205, %rd17204, %rd17203;
	shl.b64 	%rd17206, %rd17205, 5;
	add.s64 	%rd17207, %rd17206, %rd17205;
	ld.u64 	%rd17208, [%rd17123+56];
	mad.lo.s64 	%rd17209, %rd17208, 2654435761, %rd17207;
	shl.b64 	%rd17210, %rd17209, 13;
	add.s64 	%rd17211, %rd17210, %rd17209;
	shr.u64 	%rd17212, %rd17211, 7;
	xor.b64  	%rd17213, %rd17212, %rd17211;
	shl.b64 	%rd17214, %rd17213, 3;
	add.s64 	%rd17215, %rd17214, %rd17213;
	shr.u64 	%rd17216, %rd17215, 17;
	xor.b64  	%rd17217, %rd17216, %rd17215;
	shl.b64 	%rd17218, %rd17217, 5;
	add.s64 	%rd56101, %rd17218, %rd17217;
	add.s64 	%rd56093, %rd56093, 8;
	add.s64 	%rd56091, %rd56091, 8;
	setp.ne.s64 	%p599, %rd56091, %rd4494;
	@%p599 bra 	$L__BB8_2457;
$L__BB8_2458:
	setp.eq.s64 	%p600, %rd2959, 0;
	@%p600 bra 	$L__BB8_2466;
	setp.lt.u64 	%p601, %rd2960, 3;
	@%p601 bra 	$L__BB8_2461;
	shl.b64 	%rd17220, %rd56093, 3;
	add.s64 	%rd17221, %rd55815, %rd17220;
	ld.u64 	%rd17222, [%rd17221];
	mad.lo.s64 	%rd17223, %rd17222, 2654435761, %rd56101;
	shl.b64 	%rd17224, %rd17223, 13;
	add.s64 	%rd17225, %rd17224, %rd17223;
	shr.u64 	%rd17226, %rd17225, 7;
	xor.b64  	%rd17227, %rd17226, %rd17225;
	shl.b64 	%rd17228, %rd17227, 3;
	add.s64 	%rd17229, %rd17228, %rd17227;
	shr.u64 	%rd17230, %rd17229, 17;
	xor.b64  	%rd17231, %rd17230, %rd17229;
	shl.b64 	%rd17232, %rd17231, 5;
	add.s64 	%rd17233, %rd17232, %rd17231;
	ld.u64 	%rd17234, [%rd17221+8];
	mad.lo.s64 	%rd17235, %rd17234, 2654435761, %rd17233;
	shl.b64 	%rd17236, %rd17235, 13;
	add.s64 	%rd17237, %rd17236, %rd17235;
	shr.u64 	%rd17238, %rd17237, 7;
	xor.b64  	%rd17239, %rd17238, %rd17237;
	shl.b64 	%rd17240, %rd17239, 3;
	add.s64 	%rd17241, %rd17240, %rd17239;
	shr.u64 	%rd17242, %rd17241, 17;
	xor.b64  	%rd17243, %rd17242, %rd17241;
	shl.b64 	%rd17244, %rd17243, 5;
	add.s64 	%rd17245, %rd17244, %rd17243;
	ld.u64 	%rd17246, [%rd17221+16];
	mad.lo.s64 	%rd17247, %rd17246, 2654435761, %rd17245;
	shl.b64 	%rd17248, %rd17247, 13;
	add.s64 	%rd17249, %rd17248, %rd17247;
	shr.u64 	%rd17250, %rd17249, 7;
	xor.b64  	%rd17251, %rd17250, %rd17249;
	shl.b64 	%rd17252, %rd17251, 3;
	add.s64 	%rd17253, %rd17252, %rd17251;
	shr.u64 	%rd17254, %rd17253, 17;
	xor.b64  	%rd17255, %rd17254, %rd17253;
	shl.b64 	%rd17256, %rd17255, 5;
	add.s64 	%rd17257, %rd17256, %rd17255;
	ld.u64 	%rd17258, [%rd17221+24];
	mad.lo.s64 	%rd17259, %rd17258, 2654435761, %rd17257;
	shl.b64 	%rd17260, %rd17259, 13;
	add.s64 	%rd17261, %rd17260, %rd17259;
	shr.u64 	%rd17262, %rd17261, 7;
	xor.b64  	%rd17263, %rd17262, %rd17261;
	shl.b64 	%rd17264, %rd17263, 3;
	add.s64 	%rd17265, %rd17264, %rd17263;
	shr.u64 	%rd17266, %rd17265, 17;
	xor.b64  	%rd17267, %rd17266, %rd17265;
	shl.b64 	%rd17268, %rd17267, 5;
	add.s64 	%rd56101, %rd17268, %rd17267;
	add.s64 	%rd56093, %rd56093, 4;
$L__BB8_2461:
	setp.eq.s64 	%p602, %rd2961, 0;
	@%p602 bra 	$L__BB8_2466;
	setp.eq.s64 	%p603, %rd2962, 0;
	@%p603 bra 	$L__BB8_2464;
	shl.b64 	%rd17270, %rd56093, 3;
	add.s64 	%rd17271, %rd55815, %rd17270;
	ld.u64 	%rd17272, [%rd17271];
	mad.lo.s64 	%rd17273, %rd17272, 2654435761, %rd56101;
	shl.b64 	%rd17274, %rd17273, 13;
	add.s64 	%rd17275, %rd17274, %rd17273;
	shr.u64 	%rd17276, %rd17275, 7;
	xor.b64  	%rd17277, %rd17276, %rd17275;
	shl.b64 	%rd17278, %rd17277, 3;
	add.s64 	%rd17279, %rd17278, %rd17277;
	shr.u64 	%rd17280, %rd17279, 17;
	xor.b64  	%rd17281, %rd17280, %rd17279;
	shl.b64 	%rd17282, %rd17281, 5;
	add.s64 	%rd17283, %rd17282, %rd17281;
	ld.u64 	%rd17284, [%rd17271+8];
	mad.lo.s64 	%rd17285, %rd17284, 2654435761, %rd17283;
	shl.b64 	%rd17286, %rd17285, 13;
	add.s64 	%rd17287, %rd17286, %rd17285;
	shr.u64 	%rd17288, %rd17287, 7;
	xor.b64  	%rd17289, %rd17288, %rd17287;
	shl.b64 	%rd17290, %rd17289, 3;
	add.s64 	%rd17291, %rd17290, %rd17289;
	shr.u64 	%rd17292, %rd17291, 17;
	xor.b64  	%rd17293, %rd17292, %rd17291;
	shl.b64 	%rd17294, %rd17293, 5;
	add.s64 	%rd56101, %rd17294, %rd17293;
	add.s64 	%rd56093, %rd56093, 2;
$L__BB8_2464:
	@%p269 bra 	$L__BB8_2466;
	shl.b64 	%rd17295, %rd56093, 3;
	add.s64 	%rd17296, %rd55815, %rd17295;
	ld.u64 	%rd17297, [%rd17296];
	mad.lo.s64 	%rd17298, %rd17297, 2654435761, %rd56101;
	shl.b64 	%rd17299, %rd17298, 13;
	add.s64 	%rd17300, %rd17299, %rd17298;
	shr.u64 	%rd17301, %rd17300, 7;
	xor.b64  	%rd17302, %rd17301, %rd17300;
	shl.b64 	%rd17303, %rd17302, 3;
	add.s64 	%rd17304, %rd17303, %rd17302;
	shr.u64 	%rd17305, %rd17304, 17;
	xor.b64  	%rd17306, %rd17305, %rd17304;
	shl.b64 	%rd17307, %rd17306, 5;
	add.s64 	%rd56101, %rd17307, %rd17306;
$L__BB8_2466:
	mov.b64 	%rd56106, 0;
	mov.u64 	%rd56114, %rd56106;
	@%p598 bra 	$L__BB8_2469;
	and.b64  	%rd4516, %rd2, -8;
	mov.b64 	%rd56106, 0;
	mov.u64 	%rd56104, %rd56106;
$L__BB8_2468:
	.pragma "nounroll";
	shl.b64 	%rd17311, %rd56106, 3;
	add.s64 	%rd17312, %rd55944, %rd17311;
	ld.u64 	%rd17313, [%rd17312];
	mad.lo.s64 	%rd17314, %rd17313, 2654435761, %rd56114;
	shl.b64 	%rd17315, %rd17314, 13;
	add.s64 	%rd17316, %rd17315, %rd17314;
	shr.u64 	%rd17317, %rd17316, 7;
	xor.b64  	%rd17318, %rd17317, %rd17316;
	shl.b64 	%rd17319, %rd17318, 3;
	add.s64 	%rd17320, %rd17319, %rd17318;
	shr.u64 	%rd17321, %rd17320, 17;
	xor.b64  	%rd17322, %rd17321, %rd17320;
	shl.b64 	%rd17323, %rd17322, 5;
	add.s64 	%rd17324, %rd17323, %rd17322;
	ld.u64 	%rd17325, [%rd17312+8];
	mad.lo.s64 	%rd17326, %rd17325, 2654435761, %rd17324;
	shl.b64 	%rd17327, %rd17326, 13;
	add.s64 	%rd17328, %rd17327, %rd17326;
	shr.u64 	%rd17329, %rd17328, 7;
	xor.b64  	%rd17330, %rd17329, %rd17328;
	shl.b64 	%rd17331, %rd17330, 3;
	add.s64 	%rd17332, %rd17331, %rd17330;
	shr.u64 	%rd17333, %rd17332, 17;
	xor.b64  	%rd17334, %rd17333, %rd17332;
	shl.b64 	%rd17335, %rd17334, 5;
	add.s64 	%rd17336, %rd17335, %rd17334;
	ld.u64 	%rd17337, [%rd17312+16];
	mad.lo.s64 	%rd17338, %rd17337, 2654435761, %rd17336;
	shl.b64 	%rd17339, %rd17338, 13;
	add.s64 	%rd17340, %rd17339, %rd17338;
	shr.u64 	%rd17341, %rd17340, 7;
	xor.b64  	%rd17342, %rd17341, %rd17340;
	shl.b64 	%rd17343, %rd17342, 3;
	add.s64 	%rd17344, %rd17343, %rd17342;
	shr.u64 	%rd17345, %rd17344, 17;
	xor.b64  	%rd17346, %rd17345, %rd17344;
	shl.b64 	%rd17347, %rd17346, 5;
	add.s64 	%rd17348, %rd17347, %rd17346;
	ld.u64 	%rd17349, [%rd17312+24];
	mad.lo.s64 	%rd17350, %rd17349, 2654435761, %rd17348;
	shl.b64 	%rd17351, %rd17350, 13;
	add.s64 	%rd17352, %rd17351, %rd17350;
	shr.u64 	%rd17353, %rd17352, 7;
	xor.b64  	%rd17354, %rd17353, %rd17352;
	shl.b64 	%rd17355, %rd17354, 3;
	add.s64 	%rd17356, %rd17355, %rd17354;
	shr.u64 	%rd17357, %rd17356, 17;
	xor.b64  	%rd17358, %rd17357, %rd17356;
	shl.b64 	%rd17359, %rd17358, 5;
	add.s64 	%rd17360, %rd17359, %rd17358;
	ld.u64 	%rd17361, [%rd17312+32];
	mad.lo.s64 	%rd17362, %rd17361, 2654435761, %rd17360;
	shl.b64 	%rd17363, %rd17362, 13;
	add.s64 	%rd17364, %rd17363, %rd17362;
	shr.u64 	%rd17365, %rd17364, 7;
	xor.b64  	%rd17366, %rd17365, %rd17364;
	shl.b64 	%rd17367, %rd17366, 3;
	add.s64 	%rd17368, %rd17367, %rd17366;
	shr.u64 	%rd17369, %rd17368, 17;
	xor.b64  	%rd17370, %rd17369, %rd17368;
	shl.b64 	%rd17371, %rd17370, 5;
	add.s64 	%rd17372, %rd17371, %rd17370;
	ld.u64 	%rd17373, [%rd17312+40];
	mad.lo.s64 	%rd17374, %rd17373, 2654435761, %rd17372;
	shl.b64 	%rd17375, %rd17374, 13;
	add.s64 	%rd17376, %rd17375, %rd17374;
	shr.u64 	%rd17377, %rd17376, 7;
	xor.b64  	%rd17378, %rd17377, %rd17376;
	shl.b64 	%rd17379, %rd17378, 3;
	add.s64 	%rd17380, %rd17379, %rd17378;
	shr.u64 	%rd17381, %rd17380, 17;
	xor.b64  	%rd17382, %rd17381, %rd17380;
	shl.b64 	%rd17383, %rd17382, 5;
	add.s64 	%rd17384, %rd17383, %rd17382;
	ld.u64 	%rd17385, [%rd17312+48];
	mad.lo.s64 	%rd17386, %rd17385, 2654435761, %rd17384;
	shl.b64 	%rd17387, %rd17386, 13;
	add.s64 	%rd17388, %rd17387, %rd17386;
	shr.u64 	%rd17389, %rd17388, 7;
	xor.b64  	%rd17390, %rd17389, %rd17388;
	shl.b64 	%rd17391, %rd17390, 3;
	add.s64 	%rd17392, %rd17391, %rd17390;
	shr.u64 	%rd17393, %rd17392, 17;
	xor.b64  	%rd17394, %rd17393, %rd17392;
	shl.b64 	%rd17395, %rd17394, 5;
	add.s64 	%rd17396, %rd17395, %rd17394;
	ld.u64 	%rd17397, [%rd17312+56];
	mad.lo.s64 	%rd17398, %rd17397, 2654435761, %rd17396;
	shl.b64 	%rd17399, %rd17398, 13;
	add.s64 	%rd17400, %rd17399, %rd17398;
	shr.u64 	%rd17401, %rd17400, 7;
	xor.b64  	%rd17402, %rd17401, %rd17400;
	shl.b64 	%rd17403, %rd17402, 3;
	add.s64 	%rd17404, %rd17403, %rd17402;
	shr.u64 	%rd17405, %rd17404, 17;
	xor.b64  	%rd17406, %rd17405, %rd17404;
	shl.b64 	%rd17407, %rd17406, 5;
	add.s64 	%rd56114, %rd17407, %rd17406;
	add.s64 	%rd56106, %rd56106, 8;
	add.s64 	%rd56104, %rd56104, 8;
	setp.ne.s64 	%p606, %rd56104, %rd4516;
	@%p606 bra 	$L__BB8_2468;
$L__BB8_2469:
	@%p600 bra 	$L__BB8_2477;
	setp.lt.u64 	%p608, %rd2960, 3;
	@%p608 bra 	$L__BB8_2472;
	shl.b64 	%rd17409, %rd56106, 3;
	add.s64 	%rd17410, %rd55944, %rd17409;
	ld.u64 	%rd17411, [%rd17410];
	mad.lo.s64 	%rd17412, %rd17411, 2654435761, %rd56114;
	shl.b64 	%rd17413, %rd17412, 13;
	add.s64 	%rd17414, %rd17413, %rd17412;
	shr.u64 	%rd17415, %rd17414, 7;
	xor.b64  	%rd17416, %rd17415, %rd17414;
	shl.b64 	%rd17417, %rd17416, 3;
	add.s64 	%rd17418, %rd17417, %rd17416;
	shr.u64 	%rd17419, %rd17418, 17;
	xor.b64  	%rd17420, %rd17419, %rd17418;
	shl.b64 	%rd17421, %rd17420, 5;
	add.s64 	%rd17422, %rd17421, %rd17420;
	ld.u64 	%rd17423, [%rd17410+8];
	mad.lo.s64 	%rd17424, %rd17423, 2654435761, %rd17422;
	shl.b64 	%rd17425, %rd17424, 13;
	add.s64 	%rd17426, %rd17425, %rd17424;
	shr.u64 	%rd17427, %rd17426, 7;
	xor.b64  	%rd17428, %rd17427, %rd17426;
	shl.b64 	%rd17429, %rd17428, 3;
	add.s64 	%rd17430, %rd17429, %rd17428;
	shr.u64 	%rd17431, %rd17430, 17;
	xor.b64  	%rd17432, %rd17431, %rd17430;
	shl.b64 	%rd17433, %rd17432, 5;
	add.s64 	%rd17434, %rd17433, %rd17432;
	ld.u64 	%rd17435, [%rd17410+16];
	mad.lo.s64 	%rd17436, %rd17435, 2654435761, %rd17434;
	shl.b64 	%rd17437, %rd17436, 13;
	add.s64 	%rd17438, %rd17437, %rd17436;
	shr.u64 	%rd17439, %rd17438, 7;
	xor.b64  	%rd17440, %rd17439, %rd17438;
	shl.b64 	%rd17441, %rd17440, 3;
	add.s64 	%rd17442, %rd17441, %rd17440;
	shr.u64 	%rd17443, %rd17442, 17;
	xor.b64  	%rd17444, %rd17443, %rd17442;
	shl.b64 	%rd17445, %rd17444, 5;
	add.s64 	%rd17446, %rd17445, %rd17444;
	ld.u64 	%rd17447, [%rd17410+24];
	mad.lo.s64 	%rd17448, %rd17447, 2654435761, %rd17446;
	shl.b64 	%rd17449, %rd17448, 13;
	add.s64 	%rd17450, %rd17449, %rd17448;
	shr.u64 	%rd17451, %rd17450, 7;
	xor.b64  	%rd17452, %rd17451, %rd17450;
	shl.b64 	%rd17453, %rd17452, 3;
	add.s64 	%rd17454, %rd17453, %rd17452;
	shr.u64 	%rd17455, %rd17454, 17;
	xor.b64  	%rd17456, %rd17455, %rd17454;
	shl.b64 	%rd17457, %rd17456, 5;
	add.s64 	%rd56114, %rd17457, %rd17456;
	add.s64 	%rd56106, %rd56106, 4;
$L__BB8_2472:
	setp.eq.s64 	%p609, %rd2961, 0;
	@%p609 bra 	$L__BB8_2477;
	setp.eq.s64 	%p610, %rd2962, 0;
	@%p610 bra 	$L__BB8_2475;
	shl.b64 	%rd17459, %rd56106, 3;
	add.s64 	%rd17460, %rd55944, %rd17459;
	ld.u64 	%rd17461, [%rd17460];
	mad.lo.s64 	%rd17462, %rd17461, 2654435761, %rd56114;
	shl.b64 	%rd17463, %rd17462, 13;
	add.s64 	%rd17464, %rd17463, %rd17462;
	shr.u64 	%rd17465, %rd17464, 7;
	xor.b64  	%rd17466, %rd17465, %rd17464;
	shl.b64 	%rd17467, %rd17466, 3;
	add.s64 	%rd17468, %rd17467, %rd17466;
	shr.u64 	%rd17469, %rd17468, 17;
	xor.b64  	%rd17470, %rd17469, %rd17468;
	shl.b64 	%rd17471, %rd17470, 5;
	add.s64 	%rd17472, %rd17471, %rd17470;
	ld.u64 	%rd17473, [%rd17460+8];
	mad.lo.s64 	%rd17474, %rd17473, 2654435761, %rd17472;
	shl.b64 	%rd17475, %rd17474, 13;
	add.s64 	%rd17476, %rd17475, %rd17474;
	shr.u64 	%rd17477, %rd17476, 7;
	xor.b64  	%rd17478, %rd17477, %rd17476;
	shl.b64 	%rd17479, %rd17478, 3;
	add.s64 	%rd17480, %rd17479, %rd17478;
	shr.u64 	%rd17481, %rd17480, 17;
	xor.b64  	%rd17482, %rd17481, %rd17480;
	shl.b64 	%rd17483, %rd17482, 5;
	add.s64 	%rd56114, %rd17483, %rd17482;
	add.s64 	%rd56106, %rd56106, 2;
$L__BB8_2475:
	@%p269 bra 	$L__BB8_2477;
	shl.b64 	%rd17484, %rd56106, 3;
	add.s64 	%rd17485, %rd55944, %rd17484;
	ld.u64 	%rd17486, [%rd17485];
	mad.lo.s64 	%rd17487, %rd17486, 2654435761, %rd56114;
	shl.b64 	%rd17488, %rd17487, 13;
	add.s64 	%rd17489, %rd17488, %rd17487;
	shr.u64 	%rd17490, %rd17489, 7;
	xor.b64  	%rd17491, %rd17490, %rd17489;
	shl.b64 	%rd17492, %rd17491, 3;
	add.s64 	%rd17493, %rd17492, %rd17491;
	shr.u64 	%rd17494, %rd17493, 17;
	xor.b64  	%rd17495, %rd17494, %rd17493;
	shl.b64 	%rd17496, %rd17495, 5;
	add.s64 	%rd56114, %rd17496, %rd17495;
$L__BB8_2477:
	setp.lt.u64 	%p612, %rd56101, %rd56114;
	mov.u64 	%rd56116, %rd55815;
	@%p612 bra 	$L__BB8_2478;
	bra.uni 	$L__BB8_2483;
$L__BB8_2478:
	mov.u64 	%rd56116, %rd55944;
	mov.u64 	%rd55944, %rd55815;
	bra.uni 	$L__BB8_2483;
$L__BB8_2479:
	setp.eq.s32 	%p613, %r1, 0;
	mov.u64 	%rd56116, %rd55815;
	@%p613 bra 	$L__BB8_2483;
	mov.b64 	%rd56115, 0;
$L__BB8_2481:
	shl.b64 	%rd17498, %rd56115, 3;
	add.s64 	%rd17499, %rd55815, %rd17498;
	ld.u64 	%rd4539, [%rd17499];
	add.s64 	%rd17500, %rd55944, %rd17498;
	ld.u64 	%rd4540, [%rd17500];
	setp.lt.u64 	%p614, %rd4539, %rd4540;
	@%p614 bra 	$L__BB8_2478;
	setp.le.u64 	%p615, %rd4539, %rd4540;
	add.s64 	%rd56115, %rd56115, 1;
	setp.lt.u64 	%p616, %rd56115, %rd2957;
	and.pred  	%p617, %p615, %p616;
	mov.u64 	%rd56116, %rd55815;
	@%p617 bra 	$L__BB8_2481;
$L__BB8_2483:
	mov.b64 	%rd56121, -3750763034362895579;
	mov.b64 	%rd56122, 0;
	@%p267 bra 	$L__BB8_2486;
	and.b64  	%rd4544, %rd2, -2;
	mov.b64 	%rd56121, -3750763034362895579;
	mov.b64 	%rd56122, 0;
	mov.u64 	%rd56120, %rd56122;
$L__BB8_2485:
	shl.b64 	%rd17507, %rd56122, 3;
	add.s64 	%rd17508, %rd55858, %rd17507;
	ld.u64 	%rd17509, [%rd17508];
	and.b64  	%rd17510, %rd17509, 255;
	xor.b64  	%rd17511, %rd17510, %rd56121;
	mul.lo.s64 	%rd17512, %rd17511, 1099511628211;
	shr.u64 	%rd17513, %rd17509, 8;
	and.b64  	%rd17514, %rd17513, 255;
	xor.b64  	%rd17515, %rd17514, %rd17512;
	mul.lo.s64 	%rd17516, %rd17515, 1099511628211;
	shr.u64 	%rd17517, %rd17509, 16;
	and.b64  	%rd17518, %rd17517, 255;
	xor.b64  	%rd17519, %rd17518, %rd17516;
	mul.lo.s64 	%rd17520, %rd17519, 1099511628211;
	shr.u64 	%rd17521, %rd17509, 24;
	and.b64  	%rd17522, %rd17521, 255;
	xor.b64  	%rd17523, %rd17522, %rd17520;
	mul.lo.s64 	%rd17524, %rd17523, 1099511628211;
	shr.u64 	%rd17525, %rd17509, 32;
	and.b64  	%rd17526, %rd17525, 255;
	xor.b64  	%rd17527, %rd17526, %rd17524;
	mul.lo.s64 	%rd17528, %rd17527, 1099511628211;
	shr.u64 	%rd17529, %rd17509, 40;
	and.b64  	%rd17530, %rd17529, 255;
	xor.b64  	%rd17531, %rd17530, %rd17528;
	mul.lo.s64 	%rd17532, %rd17531, 1099511628211;
	shr.u64 	%rd17533, %rd17509, 48;
	and.b64  	%rd17534, %rd17533, 255;
	xor.b64  	%rd17535, %rd17534, %rd17532;
	mul.lo.s64 	%rd17536, %rd17535, 1099511628211;
	shr.u64 	%rd17537, %rd17509, 56;
	xor.b64  	%rd17538, %rd17537, %rd17536;
	mul.lo.s64 	%rd17539, %rd17538, 1099511628211;
	ld.u64 	%rd17540, [%rd17508+8];
	and.b64  	%rd17541, %rd17540, 255;
	xor.b64  	%rd17542, %rd17541, %rd17539;
	mul.lo.s64 	%rd17543, %rd17542, 1099511628211;
	shr.u64 	%rd17544, %rd17540, 8;
	and.b64  	%rd17545, %rd17544, 255;
	xor.b64  	%rd17546, %rd17545, %rd17543;
	mul.lo.s64 	%rd17547, %rd17546, 1099511628211;
	shr.u64 	%rd17548, %rd17540, 16;
	and.b64  	%rd17549, %rd17548, 255;
	xor.b64  	%rd17550, %rd17549, %rd17547;
	mul.lo.s64 	%rd17551, %rd17550, 1099511628211;
	shr.u64 	%rd17552, %rd17540, 24;
	and.b64  	%rd17553, %rd17552, 255;
	xor.b64  	%rd17554, %rd17553, %rd17551;
	mul.lo.s64 	%rd17555, %rd17554, 1099511628211;
	shr.u64 	%rd17556, %rd17540, 32;
	and.b64  	%rd17557, %rd17556, 255;
	xor.b64  	%rd17558, %rd17557, %rd17555;
	mul.lo.s64 	%rd17559, %rd17558, 1099511628211;
	shr.u64 	%rd17560, %rd17540, 40;
	and.b64  	%rd17561, %rd17560, 255;
	xor.b64  	%rd17562, %rd17561, %rd17559;
	mul.lo.s64 	%rd17563, %rd17562, 1099511628211;
	shr.u64 	%rd17564, %rd17540, 48;
	and.b64  	%rd17565, %rd17564, 255;
	xor.b64  	%rd17566, %rd17565, %rd17563;
	mul.lo.s64 	%rd17567, %rd17566, 1099511628211;
	shr.u64 	%rd17568, %rd17540, 56;
	xor.b64  	%rd17569, %rd17568, %rd17567;
	mul.lo.s64 	%rd56121, %rd17569, 1099511628211;
	add.s64 	%rd56122, %rd56122, 2;
	add.s64 	%rd56120, %rd56120, 2;
	setp.ne.s64 	%p619, %rd56120, %rd4544;
	@%p619 bra 	$L__BB8_2485;
$L__BB8_2486:
	@%p269 bra 	$L__BB8_2488;
	shl.b64 	%rd17570, %rd56122, 3;
	add.s64 	%rd17571, %rd55858, %rd17570;
	ld.u64 	%rd17572, [%rd17571];
	and.b64  	%rd17573, %rd17572, 255;
	xor.b64  	%rd17574, %rd17573, %rd56121;
	mul.lo.s64 	%rd17575, %rd17574, 1099511628211;
	shr.u64 	%rd17576, %rd17572, 8;
	and.b64  	%rd17577, %rd17576, 255;
	xor.b64  	%rd17578, %rd17577, %rd17575;
	mul.lo.s64 	%rd17579, %rd17578, 1099511628211;
	shr.u64 	%rd17580, %rd17572, 16;
	and.b64  	%rd17581, %rd17580, 255;
	xor.b64  	%rd17582, %rd17581, %rd17579;
	mul.lo.s64 	%rd17583, %rd17582, 1099511628211;
	shr.u64 	%rd17584, %rd17572, 24;
	and.b64  	%rd17585, %rd17584, 255;
	xor.b64  	%rd17586, %rd17585, %rd17583;
	mul.lo.s64 	%rd17587, %rd17586, 1099511628211;
	shr.u64 	%rd17588, %rd17572, 32;
	and.b64  	%rd17589, %rd17588, 255;
	xor.b64  	%rd17590, %rd17589, %rd17587;
	mul.lo.s64 	%rd17591, %rd17590, 1099511628211;
	shr.u64 	%rd17592, %rd17572, 40;
	and.b64  	%rd17593, %rd17592, 255;
	xor.b64  	%rd17594, %rd17593, %rd17591;
	mul.lo.s64 	%rd17595, %rd17594, 1099511628211;
	shr.u64 	%rd17596, %rd17572, 48;
	and.b64  	%rd17597, %rd17596, 255;
	xor.b64  	%rd17598, %rd17597, %rd17595;
	mul.lo.s64 	%rd17599, %rd17598, 1099511628211;
	shr.u64 	%rd17600, %rd17572, 56;
	xor.b64  	%rd17601, %rd17600, %rd17599;
	mul.lo.s64 	%rd56121, %rd17601, 1099511628211;
$L__BB8_2488:
	mov.b64 	%rd56128, -3750763034362895579;
	mov.b64 	%rd56129, 0;
	@%p267 bra 	$L__BB8_2491;
	and.b64  	%rd4556, %rd2, -2;
	mov.b64 	%rd56128, -3750763034362895579;
	mov.b64 	%rd56129, 0;
	mov.u64 	%rd56127, %rd56129;
$L__BB8_2490:
	shl.b64 	%rd17607, %rd56129, 3;
	add.s64 	%rd17608, %rd55987, %rd17607;
	ld.u64 	%rd17609, [%rd17608];
	and.b64  	%rd17610, %rd17609, 255;
	xor.b64  	%rd17611, %rd17610, %rd56128;
	mul.lo.s64 	%rd17612, %rd17611, 1099511628211;
	shr.u64 	%rd17613, %rd17609, 8;
	and.b64  	%rd17614, %rd17613, 255;
	xor.b64  	%rd17615, %rd17614, %rd17612;
	mul.lo.s64 	%rd17616, %rd17615, 1099511628211;
	shr.u64 	%rd17617, %rd17609, 16;
	and.b64  	%rd17618, %rd17617, 255;
	xor.b64  	%rd17619, %rd17618, %rd17616;
	mul.lo.s64 	%rd17620, %rd17619, 1099511628211;
	shr.u64 	%rd17621, %rd17609, 24;
	and.b64  	%rd17622, %rd17621, 255;
	xor.b64  	%rd17623, %rd17622, %rd17620;
	mul.lo.s64 	%rd17624, %rd17623, 1099511628211;
	shr.u64 	%rd17625, %rd17609, 32;
	and.b64  	%rd17626, %rd17625, 255;
	xor.b64  	%rd17627, %rd17626, %rd17624;
	mul.lo.s64 	%rd17628, %rd17627, 1099511628211;
	shr.u64 	%rd17629, %rd17609, 40;
	and.b64  	%rd17630, %rd17629, 255;
	xor.b64  	%rd17631, %rd17630, %rd17628;
	mul.lo.s64 	%rd17632, %rd17631, 1099511628211;
	shr.u64 	%rd17633, %rd17609, 48;
	and.b64  	%rd17634, %rd17633, 255;
	xor.b64  	%rd17635, %rd17634, %rd17632;
	mul.lo.s64 	%rd17636, %rd17635, 1099511628211;
	shr.u64 	%rd17637, %rd17609, 56;
	xor.b64  	%rd17638, %rd17637, %rd17636;
	mul.lo.s64 	%rd17639, %rd17638, 1099511628211;
	ld.u64 	%rd17640, [%rd17608+8];
	and.b64  	%rd17641, %rd17640, 255;
	xor.b64  	%rd17642, %rd17641, %rd17639;
	mul.lo.s64 	%rd17643, %rd17642, 1099511628211;
	shr.u64 	%rd17644, %rd17640, 8;
	and.b64  	%rd17645, %rd17644, 255;
	xor.b64  	%rd17646, %rd17645, %rd17643;
	mul.lo.s64 	%rd17647, %rd17646, 1099511628211;
	shr.u64 	%rd17648, %rd17640, 16;
	and.b64  	%rd17649, %rd17648, 255;
	xor.b64  	%rd17650, %rd17649, %rd17647;
	mul.lo.s64 	%rd17651, %rd17650, 1099511628211;
	shr.u64 	%rd17652, %rd17640, 24;
	and.b64  	%rd17653, %rd17652, 255;
	xor.b64  	%rd17654, %rd17653, %rd17651;
	mul.lo.s64 	%rd17655, %rd17654, 1099511628211;
	shr.u64 	%rd17656, %rd17640, 32;
	and.b64  	%rd17657, %rd17656, 255;
	xor.b64  	%rd17658, %rd17657, %rd17655;
	mul.lo.s64 	%rd17659, %rd17658, 1099511628211;
	shr.u64 	%rd17660, %rd17640, 40;
	and.b64  	%rd17661, %rd17660, 255;
	xor.b64  	%rd17662, %rd17661, %rd17659;
	mul.lo.s64 	%rd17663, %rd17662, 1099511628211;
	shr.u64 	%rd17664, %rd17640, 48;
	and.b64  	%rd17665, %rd17664, 255;
	xor.b64  	%rd17666, %rd17665, %rd17663;
	mul.lo.s64 	%rd17667, %rd17666, 1099511628211;
	shr.u64 	%rd17668, %rd17640, 56;
	xor.b64  	%rd17669, %rd17668, %rd17667;
	mul.lo.s64 	%rd56128, %rd17669, 1099511628211;
	add.s64 	%rd56129, %rd56129, 2;
	add.s64 	%rd56127, %rd56127, 2;
	setp.ne.s64 	%p622, %rd56127, %rd4556;
	@%p622 bra 	$L__BB8_2490;
$L__BB8_2491:
	@%p269 bra 	$L__BB8_2493;
	shl.b64 	%rd17670, %rd56129, 3;
	add.s64 	%rd17671, %rd55987, %rd17670;
	ld.u64 	%rd17672, [%rd17671];
	and.b64  	%rd17673, %rd17672, 255;
	xor.b64  	%rd17674, %rd17673, %rd56128;
	mul.lo.s64 	%rd17675, %rd17674, 1099511628211;
	shr.u64 	%rd17676, %rd17672, 8;
	and.b64  	%rd17677, %rd17676, 255;
	xor.b64  	%rd17678, %rd17677, %rd17675;
	mul.lo.s64 	%rd17679, %rd17678, 1099511628211;
	shr.u64 	%rd17680, %rd17672, 16;
	and.b64  	%rd17681, %rd17680, 255;
	xor.b64  	%rd17682, %rd17681, %rd17679;
	mul.lo.s64 	%rd17683, %rd17682, 1099511628211;
	shr.u64 	%rd17684, %rd17672, 24;
	and.b64  	%rd17685, %rd17684, 255;
	xor.b64  	%rd17686, %rd17685, %rd17683;
	mul.lo.s64 	%rd17687, %rd17686, 1099511628211;
	shr.u64 	%rd17688, %rd17672, 32;
	and.b64  	%rd17689, %rd17688, 255;
	xor.b64  	%rd17690, %rd17689, %rd17687;
	mul.lo.s64 	%rd17691, %rd17690, 1099511628211;
	shr.u64 	%rd17692, %rd17672, 40;
	and.b64  	%rd17693, %rd17692, 255;
	xor.b64  	%rd17694, %rd17693, %rd17691;
	mul.lo.s64 	%rd17695, %rd17694, 1099511628211;
	shr.u64 	%rd17696, %rd17672, 48;
	and.b64  	%rd17697, %rd17696, 255;
	xor.b64  	%rd17698, %rd17697, %rd17695;
	mul.lo.s64 	%rd17699, %rd17698, 1099511628211;
	shr.u64 	%rd17700, %rd17672, 56;
	xor.b64  	%rd17701, %rd17700, %rd17699;
	mul.lo.s64 	%rd56128, %rd17701, 1099511628211;
$L__BB8_2493:
	setp.eq.s64 	%p624, %rd56121, %rd56128;
	@%p624 bra 	$L__BB8_2518;
	setp.lt.u64 	%p625, %rd2958, 7;
	mov.b64 	%rd56136, 0;
	mov.u64 	%rd56144, %rd56136;
	@%p625 bra 	$L__BB8_2497;
	and.b64  	%rd4568, %rd2, -8;
	mov.b64 	%rd56136, 0;
	mov.u64 	%rd56134, %rd56136;
$L__BB8_2496:
	.pragma "nounroll";
	shl.b64 	%rd17705, %rd56136, 3;
	add.s64 	%rd17706, %rd55858, %rd17705;
	ld.u64 	%rd17707, [%rd17706];
	mad.lo.s64 	%rd17708, %rd17707, 2654435761, %rd56144;
	shl.b64 	%rd17709, %rd17708, 13;
	add.s64 	%rd17710, %rd17709, %rd17708;
	shr.u64 	%rd17711, %rd17710, 7;
	xor.b64  	%rd17712, %rd17711, %rd17710;
	shl.b64 	%rd17713, %rd17712, 3;
	add.s64 	%rd17714, %rd17713, %rd17712;
	shr.u64 	%rd17715, %rd17714, 17;
	xor.b64  	%rd17716, %rd17715, %rd17714;
	shl.b64 	%rd17717, %rd17716, 5;
	add.s64 	%rd17718, %rd17717, %rd17716;
	ld.u64 	%rd17719, [%rd17706+8];
	mad.lo.s64 	%rd17720, %rd17719, 2654435761, %rd17718;
	shl.b64 	%rd17721, %rd17720, 13;
	add.s64 	%rd17722, %rd17721, %rd17720;
	shr.u64 	%rd17723, %rd17722, 7;
	xor.b64  	%rd17724, %rd17723, %rd17722;
	shl.b64 	%rd17725, %rd17724, 3;
	add.s64 	%rd17726, %rd17725, %rd17724;
	shr.u64 	%rd17727, %rd17726, 17;
	xor.b64  	%rd17728, %rd17727, %rd17726;
	shl.b64 	%rd17729, %rd17728, 5;
	add.s64 	%rd17730, %rd17729, %rd17728;
	ld.u64 	%rd17731, [%rd17706+16];
	mad.lo.s64 	%rd17732, %rd17731, 2654435761, %rd17730;
	shl.b64 	%rd17733, %rd17732, 13;
	add.s64 	%rd17734, %rd17733, %rd17732;
	shr.u64 	%rd17735, %rd17734, 7;
	xor.b64  	%rd17736, %rd17735, %rd17734;
	shl.b64 	%rd17737, %rd17736, 3;
	add.s64 	%rd17738, %rd17737, %rd17736;
	shr.u64 	%rd17739, %rd17738, 17;
	xor.b64  	%rd17740, %rd17739, %rd17738;
	shl.b64 	%rd17741, %rd17740, 5;
	add.s64 	%rd17742, %rd17741, %rd17740;
	ld.u64 	%rd17743, [%rd17706+24];
	mad.lo.s64 	%rd17744, %rd17743, 2654435761, %rd17742;
	shl.b64 	%rd17745, %rd17744, 13;
	add.s64 	%rd17746, %rd17745, %rd17744;
	shr.u64 	%rd17747, %rd17746, 7;
	xor.b64  	%rd17748, %rd17747, %rd17746;
	shl.b64 	%rd17749, %rd17748, 3;
	add.s64 	%rd17750, %rd17749, %rd17748;
	shr.u64 	%rd17751, %rd17750, 17;
	xor.b64  	%rd17752, %rd17751, %rd17750;
	shl.b64 	%rd17753, %rd17752, 5;
	add.s64 	%rd17754, %rd17753, %rd17752;
	ld.u64 	%rd17755, [%rd17706+32];
	mad.lo.s64 	%rd17756, %rd17755, 2654435761, %rd17754;
	shl.b64 	%rd17757, %rd17756, 13;
	add.s64 	%rd17758, %rd17757, %rd17756;
	shr.u64 	%rd17759, %rd17758, 7;
	xor.b64  	%rd17760, %rd17759, %rd17758;
	shl.b64 	%rd17761, %rd17760, 3;
	add.s64 	%rd17762, %rd17761, %rd17760;
	shr.u64 	%rd17763, %rd17762, 17;
	xor.b64  	%rd17764, %rd17763, %rd17762;
	shl.b64 	%rd17765, %rd17764, 5;
	add.s64 	%rd17766, %rd17765, %rd17764;
	ld.u64 	%rd17767, [%rd17706+40];
	mad.lo.s64 	%rd17768, %rd17767, 2654435761, %rd17766;
	shl.b64 	%rd17769, %rd17768, 13;
	add.s64 	%rd17770, %rd17769, %rd17768;
	shr.u64 	%rd17771, %rd17770, 7;
	xor.b64  	%rd17772, %rd17771, %rd17770;
	shl.b64 	%rd17773, %rd17772, 3;
	add.s64 	%rd17774, %rd17773, %rd17772;
	shr.u64 	%rd17775, %rd17774, 17;
	xor.b64  	%rd17776, %rd17775, %rd17774;
	shl.b64 	%rd17777, %rd17776, 5;
	add.s64 	%rd17778, %rd17777, %rd17776;
	ld.u64 	%rd17779, [%rd17706+48];
	mad.lo.s64 	%rd17780, %rd17779, 2654435761, %rd17778;
	shl.b64 	%rd17781, %rd17780, 13;
	add.s64 	%rd17782, %rd17781, %rd17780;
	shr.u64 	%rd17783, %rd17782, 7;
	xor.b64  	%rd17784, %rd17783, %rd17782;
	shl.b64 	%rd17785, %rd17784, 3;
	add.s64 	%rd17786, %rd17785, %rd17784;
	shr.u64 	%rd17787, %rd17786, 17;
	xor.b64  	%rd17788, %rd17787, %rd17786;
	shl.b64 	%rd17789, %rd17788, 5;
	add.s64 	%rd17790, %rd17789, %rd17788;
	ld.u64 	%rd17791, [%rd17706+56];
	mad.lo.s64 	%rd17792, %rd17791, 2654435761, %rd17790;
	shl.b64 	%rd17793, %rd17792, 13;
	add.s64 	%rd17794, %rd17793, %rd17792;
	shr.u64 	%rd17795, %rd17794, 7;
	xor.b64  	%rd17796, %rd17795, %rd17794;
	shl.b64 	%rd17797, %rd17796, 3;
	add.s64 	%rd17798, %rd17797, %rd17796;
	shr.u64 	%rd17799, %rd17798, 17;
	xor.b64  	%rd17800, %rd17799, %rd17798;
	shl.b64 	%rd17801, %rd17800, 5;
	add.s64 	%rd56144, %rd17801, %rd17800;
	add.s64 	%rd56136, %rd56136, 8;
	add.s64 	%rd56134, %rd56134, 8;
	setp.ne.s64 	%p626, %rd56134, %rd4568;
	@%p626 bra 	$L__BB8_2496;
$L__BB8_2497:
	setp.eq.s64 	%p627, %rd2959, 0;
	@%p627 bra 	$L__BB8_2505;
	setp.lt.u64 	%p628, %rd2960, 3;
	@%p628 bra 	$L__BB8_2500;
	shl.b64 	%rd17803, %rd56136, 3;
	add.s64 	%rd17804, %rd55858, %rd17803;
	ld.u64 	%rd17805, [%rd17804];
	mad.lo.s64 	%rd17806, %rd17805, 2654435761, %rd56144;
	shl.b64 	%rd17807, %rd17806, 13;
	add.s64 	%rd17808, %rd17807, %rd17806;
	shr.u64 	%rd17809, %rd17808, 7;
	xor.b64  	%rd17810, %rd17809, %rd17808;
	shl.b64 	%rd17811, %rd17810, 3;
	add.s64 	%rd17812, %rd17811, %rd17810;
	shr.u64 	%rd17813, %rd17812, 17;
	xor.b64  	%rd17814, %rd17813, %rd17812;
	shl.b64 	%rd17815, %rd17814, 5;
	add.s64 	%rd17816, %rd17815, %rd17814;
	ld.u64 	%rd17817, [%rd17804+8];
	mad.lo.s64 	%rd17818, %rd17817, 2654435761, %rd17816;
	shl.b64 	%rd17819, %rd17818, 13;
	add.s64 	%rd17820, %rd17819, %rd17818;
	shr.u64 	%rd17821, %rd17820, 7;
	xor.b64  	%rd17822, %rd17821, %rd17820;
	shl.b64 	%rd17823, %rd17822, 3;
	add.s64 	%rd17824, %rd17823, %rd17822;
	shr.u64 	%rd17825, %rd17824, 17;
	xor.b64  	%rd17826, %rd17825, %rd17824;
	shl.b64 	%rd17827, %rd17826, 5;
	add.s64 	%rd17828, %rd17827, %rd17826;
	ld.u64 	%rd17829, [%rd17804+16];
	mad.lo.s64 	%rd17830, %rd17829, 2654435761, %rd17828;
	shl.b64 	%rd17831, %rd17830, 13;
	add.s64 	%rd17832, %rd17831, %rd17830;
	shr.u64 	%rd17833, %rd17832, 7;
	xor.b64  	%rd17834, %rd17833, %rd17832;
	shl.b64 	%rd17835, %rd17834, 3;
	add.s64 	%rd17836, %rd17835, %rd17834;
	shr.u64 	%rd17837, %rd17836, 17;
	xor.b64  	%rd17838, %rd17837, %rd17836;
	shl.b64 	%rd17839, %rd17838, 5;
	add.s64 	%rd17840, %rd17839, %rd17838;
	ld.u64 	%rd17841, [%rd17804+24];
	mad.lo.s64 	%rd17842, %rd17841, 2654435761, %rd17840;
	shl.b64 	%rd17843, %rd17842, 13;
	add.s64 	%rd17844, %rd17843, %rd17842;
	shr.u64 	%rd17845, %rd17844, 7;
	xor.b64  	%rd17846, %rd17845, %rd17844;
	shl.b64 	%rd17847, %rd17846, 3;
	add.s64 	%rd17848, %rd17847, %rd17846;
	shr.u64 	%rd17849, %rd17848, 17;
	xor.b64  	%rd17850, %rd17849, %rd17848;
	shl.b64 	%rd17851, %rd17850, 5;
	add.s64 	%rd56144, %rd17851, %rd17850;
	add.s64 	%rd56136, %rd56136, 4;
$L__BB8_2500:
	setp.eq.s64 	%p629, %rd2961, 0;
	@%p629 bra 	$L__BB8_2505;
	setp.eq.s64 	%p630, %rd2962, 0;
	@%p630 bra 	$L__BB8_2503;
	shl.b64 	%rd17853, %rd56136, 3;
	add.s64 	%rd17854, %rd55858, %rd17853;
	ld.u64 	%rd17855, [%rd17854];
	mad.lo.s64 	%rd17856, %rd17855, 2654435761, %rd56144;
	shl.b64 	%rd17857, %rd17856, 13;
	add.s64 	%rd17858, %rd17857, %rd17856;
	shr.u64 	%rd17859, %rd17858, 7;
	xor.b64  	%rd17860, %rd17859, %rd17858;
	shl.b64 	%rd17861, %rd17860, 3;
	add.s64 	%rd17862, %rd17861, %rd17860;
	shr.u64 	%rd17863, %rd17862, 17;
	xor.b64  	%rd17864, %rd17863, %rd17862;
	shl.b64 	%rd17865, %rd17864, 5;
	add.s64 	%rd17866, %rd17865, %rd17864;
	ld.u64 	%rd17867, [%rd17854+8];
	mad.lo.s64 	%rd17868, %rd17867, 2654435761, %rd17866;
	shl.b64 	%rd17869, %rd17868, 13;
	add.s64 	%rd17870, %rd17869, %rd17868;
	shr.u64 	%rd17871, %rd17870, 7;
	xor.b64  	%rd17872, %rd17871, %rd17870;
	shl.b64 	%rd17873, %rd17872, 3;
	add.s64 	%rd17874, %rd17873, %rd17872;
	shr.u64 	%rd17875, %rd17874, 17;
	xor.b64  	%rd17876, %rd17875, %rd17874;
	shl.b64 	%rd17877, %rd17876, 5;
	add.s64 	%rd56144, %rd17877, %rd17876;
	add.s64 	%rd56136, %rd56136, 2;
$L__BB8_2503:
	@%p269 bra 	$L__BB8_2505;
	shl.b64 	%rd17878, %rd56136, 3;
	add.s64 	%rd17879, %rd55858, %rd17878;
	ld.u64 	%rd17880, [%rd17879];
	mad.lo.s64 	%rd17881, %rd17880, 2654435761, %rd56144;
	shl.b64 	%rd17882, %rd17881, 13;
	add.s64 	%rd17883, %rd17882, %rd17881;
	shr.u64 	%rd17884, %rd17883, 7;
	xor.b64  	%rd17885, %rd17884, %rd17883;
	shl.b64 	%rd17886, %rd17885, 3;
	add.s64 	%rd17887, %rd17886, %rd17885;
	shr.u64 	%rd17888, %rd17887, 17;
	xor.b64  	%rd17889, %rd17888, %rd17887;
	shl.b64 	%rd17890, %rd17889, 5;
	add.s64 	%rd56144, %rd17890, %rd17889;
$L__BB8_2505:
	mov.b64 	%rd56149, 0;
	mov.u64 	%rd56157, %rd56149;
	@%p625 bra 	$L__BB8_2508;
	and.b64  	%rd4590, %rd2, -8;
	mov.b64 	%rd56149, 0;
	mov.u64 	%rd56147, %rd56149;
$L__BB8_2507:
	.pragma "nounroll";
	shl.b64 	%rd17894, %rd56149, 3;
	add.s64 	%rd17895, %rd55987, %rd17894;
	ld.u64 	%rd17896, [%rd17895];
	mad.lo.s64 	%rd17897, %rd17896, 2654435761, %rd56157;
	shl.b64 	%rd17898, %rd17897, 13;
	add.s64 	%rd17899, %rd17898, %rd17897;
	shr.u64 	%rd17900, %rd17899, 7;
	xor.b64  	%rd17901, %rd17900, %rd17899;
	shl.b64 	%rd17902, %rd17901, 3;
	add.s64 	%rd17903, %rd17902, %rd17901;
	shr.u64 	%rd17904, %rd17903, 17;
	xor.b64  	%rd17905, %rd17904, %rd17903;
	shl.b64 	%rd17906, %rd17905, 5;
	add.s64 	%rd17907, %rd17906, %rd17905;
	ld.u64 	%rd17908, [%rd17895+8];
	mad.lo.s64 	%rd17909, %rd17908, 2654435761, %rd17907;
	shl.b64 	%rd17910, %rd17909, 13;
	add.s64 	%rd17911, %rd17910, %rd17909;
	shr.u64 	%rd17912, %rd17911, 7;
	xor.b64  	%rd17913, %rd17912, %rd17911;
	shl.b64 	%rd17914, %rd17913, 3;
	add.s64 	%rd17915, %rd17914, %rd17913;
	shr.u64 	%rd17916, %rd17915, 17;
	xor.b64  	%rd17917, %rd17916, %rd17915;
	shl.b64 	%rd17918, %rd17917, 5;
	add.s64 	%rd17919, %rd17918, %rd17917;
	ld.u64 	%rd17920, [%rd17895+16];
	mad.lo.s64 	%rd17921, %rd17920, 2654435761, %rd17919;
	shl.b64 	%rd17922, %rd17921, 13;
	add.s64 	%rd17923, %rd17922, %rd17921;
	shr.u64 	%rd17924, %rd17923, 7;
	xor.b64  	%rd17925, %rd17924, %rd17923;
	shl.b64 	%rd17926, %rd17925, 3;
	add.s64 	%rd17927, %rd17926, %rd17925;
	shr.u64 	%rd17928, %rd17927, 17;
	xor.b64  	%rd17929, %rd17928, %rd17927;
	shl.b64 	%rd17930, %rd17929, 5;
	add.s64 	%rd17931, %rd17930, %rd17929;
	ld.u64 	%rd17932, [%rd17895+24];
	mad.lo.s64 	%rd17933, %rd17932, 2654435761, %rd17931;
	shl.b64 	%rd17934, %rd17933, 13;
	add.s64 	%rd17935, %rd17934, %rd17933;
	shr.u64 	%rd17936, %rd17935, 7;
	xor.b64  	%rd17937, %rd17936, %rd17935;
	shl.b64 	%rd17938, %rd17937, 3;
	add.s64 	%rd17939, %rd17938, %rd17937;
	shr.u64 	%rd17940, %rd17939, 17;
	xor.b64  	%rd17941, %rd17940, %rd17939;
	shl.b64 	%rd17942, %rd17941, 5;
	add.s64 	%rd17943, %rd17942, %rd17941;
	ld.u64 	%rd17944, [%rd17895+32];
	mad.lo.s64 	%rd17945, %rd17944, 2654435761, %rd17943;
	shl.b64 	%rd17946, %rd17945, 13;
	add.s64 	%rd17947, %rd17946, %rd17945;
	shr.u64 	%rd17948, %rd17947, 7;
	xor.b64  	%rd17949, %rd17948, %rd17947;
	shl.b64 	%rd17950, %rd17949, 3;
	add.s64 	%rd17951, %rd17950, %rd17949;
	shr.u64 	%rd17952, %rd17951, 17;
	xor.b64  	%rd17953, %rd17952, %rd17951;
	shl.b64 	%rd17954, %rd17953, 5;
	add.s64 	%rd17955, %rd17954, %rd17953;
	ld.u64 	%rd17956, [%rd17895+40];
	mad.lo.s64 	%rd17957, %rd17956, 2654435761, %rd17955;
	shl.b64 	%rd17958, %rd17957, 13;
	add.s64 	%rd17959, %rd17958, %rd17957;
	shr.u64 	%rd17960, %rd17959, 7;
	xor.b64  	%rd17961, %rd17960, %rd17959;
	shl.b64 	%rd17962, %rd17961, 3;
	add.s64 	%rd17963, %rd17962, %rd17961;
	shr.u64 	%rd17964, %rd17963, 17;
	xor.b64  	%rd17965, %rd17964, %rd17963;
	shl.b64 	%rd17966, %rd17965, 5;
	add.s64 	%rd17967, %rd17966, %rd17965;
	ld.u64 	%rd17968, [%rd17895+48];
	mad.lo.s64 	%rd17969, %rd17968, 2654435761, %rd17967;
	shl.b64 	%rd17970, %rd17969, 13;
	add.s64 	%rd17971, %rd17970, %rd17969;
	shr.u64 	%rd17972, %rd17971, 7;
	xor.b64  	%rd17973, %rd17972, %rd17971;
	shl.b64 	%rd17974, %rd17973, 3;
	add.s64 	%rd17975, %rd17974, %rd17973;
	shr.u64 	%rd17976, %rd17975, 17;
	xor.b64  	%rd17977, %rd17976, %rd17975;
	shl.b64 	%rd17978, %rd17977, 5;
	add.s64 	%rd17979, %rd17978, %rd17977;
	ld.u64 	%rd17980, [%rd17895+56];
	mad.lo.s64 	%rd17981, %rd17980, 2654435761, %rd17979;
	shl.b64 	%rd17982, %rd17981, 13;
	add.s64 	%rd17983, %rd17982, %rd17981;
	shr.u64 	%rd17984, %rd17983, 7;
	xor.b64  	%rd17985, %rd17984, %rd17983;
	shl.b64 	%rd17986, %rd17985, 3;
	add.s64 	%rd17987, %rd17986, %rd17985;
	shr.u64 	%rd17988, %rd17987, 17;
	xor.b64  	%rd17989, %rd17988, %rd17987;
	shl.b64 	%rd17990, %rd17989, 5;
	add.s64 	%rd56157, %rd17990, %rd17989;
	add.s64 	%rd56149, %rd56149, 8;
	add.s64 	%rd56147, %rd56147, 8;
	setp.ne.s64 	%p633, %rd56147, %rd4590;
	@%p633 bra 	$L__BB8_2507;
$L__BB8_2508:
	@%p627 bra 	$L__BB8_2516;
	setp.lt.u64 	%p635, %rd2960, 3;
	@%p635 bra 	$L__BB8_2511;
	shl.b64 	%rd17992, %rd56149, 3;
	add.s64 	%rd17993, %rd55987, %rd17992;
	ld.u64 	%rd17994, [%rd17993];
	mad.lo.s64 	%rd17995, %rd17994, 2654435761, %rd56157;
	shl.b64 	%rd17996, %rd17995, 13;
	add.s64 	%rd17997, %rd17996, %rd17995;
	shr.u64 	%rd17998, %rd17997, 7;
	xor.b64  	%rd17999, %rd17998, %rd17997;
	shl.b64 	%rd18000, %rd17999, 3;
	add.s64 	%rd18001, %rd18000, %rd17999;
	shr.u64 	%rd18002, %rd18001, 17;
	xor.b64  	%rd18003, %rd18002, %rd18001;
	shl.b64 	%rd18004, %rd18003, 5;
	add.s64 	%rd18005, %rd18004, %rd18003;
	ld.u64 	%rd18006, [%rd17993+8];
	mad.lo.s64 	%rd18007, %rd18006, 2654435761, %rd18005;
	shl.b64 	%rd18008, %rd18007, 13;
	add.s64 	%rd18009, %rd18008, %rd18007;
	shr.u64 	%rd18010, %rd18009, 7;
	xor.b64  	%rd18011, %rd18010, %rd18009;
	shl.b64 	%rd18012, %rd18011, 3;
	add.s64 	%rd18013, %rd18012, %rd18011;
	shr.u64 	%rd18014, %rd18013, 17;
	xor.b64  	%rd18015, %rd18014, %rd18013;
	shl.b64 	%rd18016, %rd18015, 5;
	add.s64 	%rd18017, %rd18016, %rd18015;
	ld.u64 	%rd18018, [%rd17993+16];
	mad.lo.s64 	%rd18019, %rd18018, 2654435761, %rd18017;
	shl.b64 	%rd18020, %rd18019, 13;
	add.s64 	%rd18021, %rd18020, %rd18019;
	shr.u64 	%rd18022, %rd18021, 7;
	xor.b64  	%rd18023, %rd18022, %rd18021;
	shl.b64 	%rd18024, %rd18023, 3;
	add.s64 	%rd18025, %rd18024, %rd18023;
	shr.u64 	%rd18026, %rd18025, 17;
	xor.b64  	%rd18027, %rd18026, %rd18025;
	shl.b64 	%rd18028, %rd18027, 5;
	add.s64 	%rd18029, %rd18028, %rd18027;
	ld.u64 	%rd18030, [%rd17993+24];
	mad.lo.s64 	%rd18031, %rd18030, 2654435761, %rd18029;
	shl.b64 	%rd18032, %rd18031, 13;
	add.s64 	%rd18033, %rd18032, %rd18031;
	shr.u64 	%rd18034, %rd18033, 7;
	xor.b64  	%rd18035, %rd18034, %rd18033;
	shl.b64 	%rd18036, %rd18035, 3;
	add.s64 	%rd18037, %rd18036, %rd18035;
	shr.u64 	%rd18038, %rd18037, 17;
	xor.b64  	%rd18039, %rd18038, %rd18037;
	shl.b64 	%rd18040, %rd18039, 5;
	add.s64 	%rd56157, %rd18040, %rd18039;
	add.s64 	%rd56149, %rd56149, 4;
$L__BB8_2511:
	setp.eq.s64 	%p636, %rd2961, 0;
	@%p636 bra 	$L__BB8_2516;
	setp.eq.s64 	%p637, %rd2962, 0;
	@%p637 bra 	$L__BB8_2514;
	shl.b64 	%rd18042, %rd56149, 3;
	add.s64 	%rd18043, %rd55987, %rd18042;
	ld.u64 	%rd18044, [%rd18043];
	mad.lo.s64 	%rd18045, %rd18044, 2654435761, %rd56157;
	shl.b64 	%rd18046, %rd18045, 13;
	add.s64 	%rd18047, %rd18046, %rd18045;
	shr.u64 	%rd18048, %rd18047, 7;
	xor.b64  	%rd18049, %rd18048, %rd18047;
	shl.b64 	%rd18050, %rd18049, 3;
	add.s64 	%rd18051, %rd18050, %rd18049;
	shr.u64 	%rd18052, %rd18051, 17;
	xor.b64  	%rd18053, %rd18052, %rd18051;
	shl.b64 	%rd18054, %rd18053, 5;
	add.s64 	%rd18055, %rd18054, %rd18053;
	ld.u64 	%rd18056, [%rd18043+8];
	mad.lo.s64 	%rd18057, %rd18056, 2654435761, %rd18055;
	shl.b64 	%rd18058, %rd18057, 13;
	add.s64 	%rd18059, %rd18058, %rd18057;
	shr.u64 	%rd18060, %rd18059, 7;
	xor.b64  	%rd18061, %rd18060, %rd18059;
	shl.b64 	%rd18062, %rd18061, 3;
	add.s64 	%rd18063, %rd18062, %rd18061;
	shr.u64 	%rd18064, %rd18063, 17;
	xor.b64  	%rd18065, %rd18064, %rd18063;
	shl.b64 	%rd18066, %rd18065, 5;
	add.s64 	%rd56157, %rd18066, %rd18065;
	add.s64 	%rd56149, %rd56149, 2;
$L__BB8_2514:
	@%p269 bra 	$L__BB8_2516;
	shl.b64 	%rd18067, %rd56149, 3;
	add.s64 	%rd18068, %rd55987, %rd18067;
	ld.u64 	%rd18069, [%rd18068];
	mad.lo.s64 	%rd18070, %rd18069, 2654435761, %rd56157;
	shl.b64 	%rd18071, %rd18070, 13;
	add.s64 	%rd18072, %rd18071, %rd18070;
	shr.u64 	%rd18073, %rd18072, 7;
	xor.b64  	%rd18074, %rd18073, %rd18072;
	shl.b64 	%rd18075, %rd18074, 3;
	add.s64 	%rd18076, %rd18075, %rd18074;
	shr.u64 	%rd18077, %rd18076, 17;
	xor.b64  	%rd18078, %rd18077, %rd18076;
	shl.b64 	%rd18079, %rd18078, 5;
	add.s64 	%rd56157, %rd18079, %rd18078;
$L__BB8_2516:
	setp.lt.u64 	%p639, %rd56144, %rd56157;
	mov.u64 	%rd56159, %rd55858;
	@%p639 bra 	$L__BB8_2517;
	bra.uni 	$L__BB8_2522;
$L__BB8_2517:
	mov.u64 	%rd56159, %rd55987;
	mov.u64 	%rd55987, %rd55858;
	bra.uni 	$L__BB8_2522;
$L__BB8_2518:
	setp.eq.s32 	%p640, %r1, 0;
	mov.u64 	%rd56159, %rd55858;
	@%p640 bra 	$L__BB8_2522;
	mov.b64 	%rd56158, 0;
$L__BB8_2520:
	shl.b64 	%rd18081, %rd56158, 3;
	add.s64 	%rd18082, %rd55858, %rd18081;
	ld.u64 	%rd4613, [%rd18082];
	add.s64 	%rd18083, %rd55987, %rd18081;
	ld.u64 	%rd4614, [%rd18083];
	setp.lt.u64 	%p641, %rd4613, %rd4614;
	@%p641 bra 	$L__BB8_2517;
	setp.le.u64 	%p642, %rd4613, %rd4614;
	add.s64 	%rd56158, %rd56158, 1;
	setp.lt.u64 	%p643, %rd56158, %rd2957;
	and.pred  	%p644, %p642, %p643;
	mov.u64 	%rd56159, %rd55858;
	@%p644 bra 	$L__BB8_2520;
$L__BB8_2522:
	mov.b64 	%rd56164, -3750763034362895579;
	mov.b64 	%rd56165, 0;
	@%p267 bra 	$L__BB8_2525;
	and.b64  	%rd4618, %rd2, -2;
	mov.b64 	%rd56164, -3750763034362895579;
	mov.b64 	%rd56165, 0;
	mov.u64 	%rd56163, %rd56165;
$L__BB8_2524:
	shl.b64 	%rd18090, %rd56165, 3;
	add.s64 	%rd18091, %rd55901, %rd18090;
	ld.u64 	%rd18092, [%rd18091];
	and.b64  	%rd18093, %rd18092, 255;
	xor.b64  	%rd18094, %rd18093, %rd56164;
	mul.lo.s64 	%rd18095, %rd18094, 1099511628211;
	shr.u64 	%rd18096, %rd18092, 8;
	and.b64  	%rd18097, %rd18096, 255;
	xor.b64  	%rd18098, %rd18097, %rd18095;
	mul.lo.s64 	%rd18099, %rd18098, 1099511628211;
	shr.u64 	%rd18100, %rd18092, 16;
	and.b64  	%rd18101, %rd18100, 255;
	xor.b64  	%rd18102, %rd18101, %rd18099;
	mul.lo.s64 	%rd18103, %rd18102, 1099511628211;
	shr.u64 	%rd18104, %rd18092, 24;
	and.b64  	%rd18105, %rd18104, 255;
	xor.b64  	%rd18106, %rd18105, %rd18103;
	mul.lo.s64 	%rd18107, %rd18106, 1099511628211;
	shr.u64 	%rd18108, %rd18092, 32;
	and.b64  	%rd18109, %rd18108, 255;
	xor.b64  	%rd18110, %rd18109, %rd18107;
	mul.lo.s64 	%rd18111, %rd18110, 1099511628211;
	shr.u64 	%rd18112, %rd18092, 40;
	and.b64  	%rd18113, %rd18112, 255;
	xor.b64  	%rd18114, %rd18113, %rd18111;
	mul.lo.s64 	%rd18115, %rd18114, 1099511628211;
	shr.u64 	%rd18116, %rd18092, 48;
	and.b64  	%rd18117, %rd18116, 255;
	xor.b64  	%rd18118, %rd18117, %rd18115;
	mul.lo.s64 	%rd18119, %rd18118, 1099511628211;
	shr.u64 	%rd18120, %rd18092, 56;
	xor.b64  	%rd18121, %rd18120, %rd18119;
	mul.lo.s64 	%rd18122, %rd18121, 1099511628211;
	ld.u64 	%rd18123, [%rd18091+8];
	and.b64  	%rd18124, %rd18123, 255;
	xor.b64  	%rd18125, %rd18124, %rd18122;
	mul.lo.s64 	%rd18126, %rd18125, 1099511628211;
	shr.u64 	%rd18127, %rd18123, 8;
	and.b64  	%rd18128, %rd18127, 255;
	xor.b64  	%rd18129, %rd18128, %rd18126;
	mul.lo.s64 	%rd18130, %rd18129, 1099511628211;
	shr.u64 	%rd18131, %rd18123, 16;
	and.b64  	%rd18132, %rd18131, 255;
	xor.b64  	%rd18133, %rd18132, %rd18130;
	mul.lo.s64 	%rd18134, %rd18133, 1099511628211;
	shr.u64 	%rd18135, %rd18123, 24;
	and.b64  	%rd18136, %rd18135, 255;
	xor.b64  	%rd18137, %rd18136, %rd18134;
	mul.lo.s64 	%rd18138, %rd18137, 1099511628211;
	shr.u64 	%rd18139, %rd18123, 32;
	and.b64  	%rd18140, %rd18139, 255;
	xor.b64  	%rd18141, %rd18140, %rd18138;
	mul.lo.s64 	%rd18142, %rd18141, 1099511628211;
	shr.u64 	%rd18143, %rd18123, 40;
	and.b64  	%rd18144, %rd18143, 255;
	xor.b64  	%rd18145, %rd18144, %rd18142;
	mul.lo.s64 	%rd18146, %rd18145, 1099511628211;
	shr.u64 	%rd18147, %rd18123, 48;
	and.b64  	%rd18148, %rd18147, 255;
	xor.b64  	%rd18149, %rd18148, %rd18146;
	mul.lo.s64 	%rd18150, %rd18149, 1099511628211;
	shr.u64 	%rd18151, %rd18123, 56;
	xor.b64  	%rd18152, %rd18151, %rd18150;
	mul.lo.s64 	%rd56164, %rd18152, 1099511628211;
	add.s64 	%rd56165, %rd56165, 2;
	add.s64 	%rd56163, %rd56163, 2;
	setp.ne.s64 	%p646, %rd56163, %rd4618;
	@%p646 bra 	$L__BB8_2524;
$L__BB8_2525:
	@%p269 bra 	$L__BB8_2527;
	shl.b64 	%rd18153, %rd56165, 3;
	add.s64 	%rd18154, %rd55901, %rd18153;
	ld.u64 	%rd18155, [%rd18154];
	and.b64  	%rd18156, %rd18155, 255;
	xor.b64  	%rd18157, %rd18156, %rd56164;
	mul.lo.s64 	%rd18158, %rd18157, 1099511628211;
	shr.u64 	%rd18159, %rd18155, 8;
	and.b64  	%rd18160, %rd18159, 255;
	xor.b64  	%rd18161, %rd18160, %rd18158;
	mul.lo.s64 	%rd18162, %rd18161, 1099511628211;
	shr.u64 	%rd18163, %rd18155, 16;
	and.b64  	%rd18164, %rd18163, 255;
	xor.b64  	%rd18165, %rd18164, %rd18162;
	mul.lo.s64 	%rd18166, %rd18165, 1099511628211;
	shr.u64 	%rd18167, %rd18155, 24;
	and.b64  	%rd18168, %rd18167, 255;
	xor.b64  	%rd18169, %rd18168, %rd18166;
	mul.lo.s64 	%rd18170, %rd18169, 1099511628211;
	shr.u64 	%rd18171, %rd18155, 32;
	and.b64  	%rd18172, %rd18171, 255;
	xor.b64  	%rd18173, %rd18172, %rd18170;
	mul.lo.s64 	%rd18174, %rd18173, 1099511628211;
	shr.u64 	%rd18175, %rd18155, 40;
	and.b64  	%rd18176, %rd18175, 255;
	xor.b64  	%rd18177, %rd18176, %rd18174;
	mul.lo.s64 	%rd18178, %rd18177, 1099511628211;
	shr.u64 	%rd18179, %rd18155, 48;
	and.b64  	%rd18180, %rd18179, 255;
	xor.b64  	%rd18181, %rd18180, %rd18178;
	mul.lo.s64 	%rd18182, %rd18181, 1099511628211;
	shr.u64 	%rd18183, %rd18155, 56;
	xor.b64  	%rd18184, %rd18183, %rd18182;
	mul.lo.s64 	%rd56164, %rd18184, 1099511628211;
$L__BB8_2527:
	mov.b64 	%rd56171, -3750763034362895579;
	mov.b64 	%rd56172, 0;
	@%p267 bra 	$L__BB8_2530;
	and.b64  	%rd4630, %rd2, -2;
	mov.b64 	%rd56171, -3750763034362895579;
	mov.b64 	%rd56172, 0;
	mov.u64 	%rd56170, %rd56172;
$L__BB8_2529:
	shl.b64 	%rd18190, %rd56172, 3;
	add.s64 	%rd18191, %rd55601, %rd18190;
	ld.u64 	%rd18192, [%rd18191];
	and.b64  	%rd18193, %rd18192, 255;
	xor.b64  	%rd18194, %rd18193, %rd56171;
	mul.lo.s64 	%rd18195, %rd18194, 1099511628211;
	shr.u64 	%rd18196, %rd18192, 8;
	and.b64  	%rd18197, %rd18196, 255;
	xor.b64  	%rd18198, %rd18197, %rd18195;
	mul.lo.s64 	%rd18199, %rd18198, 1099511628211;
	shr.u64 	%rd18200, %rd18192, 16;
	and.b64  	%rd18201, %rd18200, 255;
	xor.b64  	%rd18202, %rd18201, %rd18199;
	mul.lo.s64 	%rd18203, %rd18202, 1099511628211;
	shr.u64 	%rd18204, %rd18192, 24;
	and.b64  	%rd18205, %rd18204, 255;
	xor.b64  	%rd18206, %rd18205, %rd18203;
	mul.lo.s64 	%rd18207, %rd18206, 1099511628211;
	shr.u64 	%rd18208, %rd18192, 32;
	and.b64  	%rd18209, %rd18208, 255;
	xor.b64  	%rd18210, %rd18209, %rd18207;
	mul.lo.s64 	%rd18211, %rd18210, 1099511628211;
	shr.u64 	%rd18212, %rd18192, 40;
	and.b64  	%rd18213, %rd18212, 255;
	xor.b64  	%rd18214, %rd18213, %rd18211;
	mul.lo.s64 	%rd18215, %rd18214, 1099511628211;
	shr.u64 	%rd18216, %rd18192, 48;
	and.b64  	%rd18217, %rd18216, 255;
	xor.b64  	%rd18218, %rd18217, %rd18215;
	mul.lo.s64 	%rd18219, %rd18218, 1099511628211;
	shr.u64 	%rd18220, %rd18192, 56;
	xor.b64  	%rd18221, %rd18220, %rd18219;
	mul.lo.s64 	%rd18222, %rd18221, 1099511628211;
	ld.u64 	%rd18223, [%rd18191+8];
	and.b64  	%rd18224, %rd18223, 255;
	xor.b64  	%rd18225, %rd18224, %rd18222;
	mul.lo.s64 	%rd18226, %rd18225, 1099511628211;
	shr.u64 	%rd18227, %rd18223, 8;
	and.b64  	%rd18228, %rd18227, 255;
	xor.b64  	%rd18229, %rd18228, %rd18226;
	mul.lo.s64 	%rd18230, %rd18229, 1099511628211;
	shr.u64 	%rd18231, %rd18223, 16;
	and.b64  	%rd18232, %rd18231, 255;
	xor.b64  	%rd18233, %rd18232, %rd18230;
	mul.lo.s64 	%rd18234, %rd18233, 1099511628211;
	shr.u64 	%rd18235, %rd18223, 24;
	and.b64  	%rd18236, %rd18235, 255;
	xor.b64  	%rd18237, %rd18236, %rd18234;
	mul.lo.s64 	%rd18238, %rd18237, 1099511628211;
	shr.u64 	%rd18239, %rd18223, 32;
	and.b64  	%rd18240, %rd18239, 255;
	xor.b64  	%rd18241, %rd18240, %rd18238;
	mul.lo.s64 	%rd18242, %rd18241, 1099511628211;
	shr.u64 	%rd18243, %rd18223, 40;
	and.b64  	%rd18244, %rd18243, 255;
	xor.b64  	%rd18245, %rd18244, %rd18242;
	mul.lo.s64 	%rd18246, %rd18245, 1099511628211;
	shr.u64 	%rd18247, %rd18223, 48;
	and.b64  	%rd18248, %rd18247, 255;
	xor.b64  	%rd18249, %rd18248, %rd18246;
	mul.lo.s64 	%rd18250, %rd18249, 1099511628211;
	shr.u64 	%rd18251, %rd18223, 56;
	xor.b64  	%rd18252, %rd18251, %rd18250;
	mul.lo.s64 	%rd56171, %rd18252, 1099511628211;
	add.s64 	%rd56172, %rd56172, 2;
	add.s64 	%rd56170, %rd56170, 2;
	setp.ne.s64 	%p649, %rd56170, %rd4630;
	@%p649 bra 	$L__BB8_2529;
$L__BB8_2530:
	@%p269 bra 	$L__BB8_2532;
	shl.b64 	%rd18253, %rd56172, 3;
	add.s64 	%rd18254, %rd55601, %rd18253;
	ld.u64 	%rd18255, [%rd18254];
	and.b64  	%rd18256, %rd18255, 255;
	xor.b64  	%rd18257, %rd18256, %rd56171;
	mul.lo.s64 	%rd18258, %rd18257, 1099511628211;
	shr.u64 	%rd18259, %rd18255, 8;
	and.b64  	%rd18260, %rd18259, 255;
	xor.b64  	%rd18261, %rd18260, %rd18258;
	mul.lo.s64 	%rd18262, %rd18261, 1099511628211;
	shr.u64 	%rd18263, %rd18255, 16;
	and.b64  	%rd18264, %rd18263, 255;
	xor.b64  	%rd18265, %rd18264, %rd18262;
	mul.lo.s64 	%rd18266, %rd18265, 1099511628211;
	shr.u64 	%rd18267, %rd18255, 24;
	and.b64  	%rd18268, %rd18267, 255;
	xor.b64  	%rd18269, %rd18268, %rd18266;
	mul.lo.s64 	%rd18270, %rd18269, 1099511628211;
	shr.u64 	%rd18271, %rd18255, 32;
	and.b64  	%rd18272, %rd18271, 255;
	xor.b64  	%rd18273, %rd18272, %rd18270;
	mul.lo.s64 	%rd18274, %rd18273, 1099511628211;
	shr.u64 	%rd18275, %rd18255, 40;
	and.b64  	%rd18276, %rd18275, 255;
	xor.b64  	%rd18277, %rd18276, %rd18274;
	mul.lo.s64 	%rd18278, %rd18277, 1099511628211;
	shr.u64 	%rd18279, %rd18255, 48;
	and.b64  	%rd18280, %rd18279, 255;
	xor.b64  	%rd18281, %rd18280, %rd18278;
	mul.lo.s64 	%rd18282, %rd18281, 1099511628211;
	shr.u64 	%rd18283, %rd18255, 56;
	xor.b64  	%rd18284, %rd18283, %rd18282;
	mul.lo.s64 	%rd56171, %rd18284, 1099511628211;
$L__BB8_2532:
	setp.eq.s64 	%p651, %rd56164, %rd56171;
	@%p651 bra 	$L__BB8_2557;
	setp.lt.u64 	%p652, %rd2958, 7;
	mov.b64 	%rd56179, 0;
	mov.u64 	%rd56187, %rd56179;
	@%p652 bra 	$L__BB8_2536;
	and.b64  	%rd4642, %rd2, -8;
	mov.b64 	%rd56179, 0;
	mov.u64 	%rd56177, %rd56179;
$L__BB8_2535:
	.pragma "nounroll";
	shl.b64 	%rd18288, %rd56179, 3;
	add.s64 	%rd18289, %rd55901, %rd18288;
	ld.u64 	%rd18290, [%rd18289];
	mad.lo.s64 	%rd18291, %rd18290, 2654435761, %rd56187;
	shl.b64 	%rd18292, %rd18291, 13;
	add.s64 	%rd18293, %rd18292, %rd18291;
	shr.u64 	%rd18294, %rd18293, 7;
	xor.b64  	%rd18295, %rd18294, %rd18293;
	shl.b64 	%rd18296, %rd18295, 3;
	add.s64 	%rd18297, %rd18296, %rd18295;
	shr.u64 	%rd18298, %rd18297, 17;
	xor.b64  	%rd18299, %rd18298, %rd18297;
	shl.b64 	%rd18300, %rd18299, 5;
	add.s64 	%rd18301, %rd18300, %rd18299;
	ld.u64 	%rd18302, [%rd18289+8];
	mad.lo.s64 	%rd18303, %rd18302, 2654435761, %rd18301;
	shl.b64 	%rd18304, %rd18303, 13;
	add.s64 	%rd18305, %rd18304, %rd18303;
	shr.u64 	%rd18306, %rd18305, 7;
	xor.b64  	%rd18307, %rd18306, %rd18305;
	shl.b64 	%rd18308, %rd18307, 3;
	add.s64 	%rd18309, %rd18308, %rd18307;
	shr.u64 	%rd18310, %rd18309, 17;
	xor.b64  	%rd18311, %rd18310, %rd18309;
	shl.b64 	%rd18312, %rd18311, 5;
	add.s64 	%rd18313, %rd18312, %rd18311;
	ld.u64 	%rd18314, [%rd18289+16];
	mad.lo.s64 	%rd18315, %rd18314, 2654435761, %rd18313;
	shl.b64 	%rd18316, %rd18315, 13;
	add.s64 	%rd18317, %rd18316, %rd18315;
	shr.u64 	%rd18318, %rd18317, 7;
	xor.b64  	%rd18319, %rd18318, %rd18317;
	shl.b64 	%rd18320, %rd18319, 3;
	add.s64 	%rd18321, %rd18320, %rd18319;
	shr.u64 	%rd18322, %rd18321, 17;
	xor.b64  	%rd18323, %rd18322, %rd18321;
	shl.b64 	%rd18324, %rd18323, 5;
	add.s64 	%rd18325, %rd18324, %rd18323;
	ld.u64 	%rd18326, [%rd18289+24];
	mad.lo.s64 	%rd18327, %rd18326, 2654435761, %rd18325;
	shl.b64 	%rd18328, %rd18327, 13;
	add.s64 	%rd18329, %rd18328, %rd18327;
	shr.u64 	%rd18330, %rd18329, 7;
	xor.b64  	%rd18331, %rd18330, %rd18329;
	shl.b64 	%rd18332, %rd18331, 3;
	add.s64 	%rd18333, %rd18332, %rd18331;
	shr.u64 	%rd18334, %rd18333, 17;
	xor.b64  	%rd18335, %rd18334, %rd18333;
	shl.b64 	%rd18336, %rd18335, 5;
	add.s64 	%rd18337, %rd18336, %rd18335;
	ld.u64 	%rd18338, [%rd18289+32];
	mad.lo.s64 	%rd18339, %rd18338, 2654435761, %rd18337;
	shl.b64 	%rd18340, %rd18339, 13;
	add.s64 	%rd18341, %rd18340, %rd18339;
	shr.u64 	%rd18342, %rd18341, 7;
	xor.b64  	%rd18343, %rd18342, %rd18341;
	shl.b64 	%rd18344, %rd18343, 3;
	add.s64 	%rd18345, %rd18344, %rd18343;
	shr.u64 	%rd18346, %rd18345, 17;
	xor.b64  	%rd18347, %rd18346, %rd18345;
	shl.b64 	%rd18348, %rd18347, 5;
	add.s64 	%rd18349, %rd18348, %rd18347;
	ld.u64 	%rd18350, [%rd18289+40];
	mad.lo.s64 	%rd18351, %rd18350, 2654435761, %rd18349;
	shl.b64 	%rd18352, %rd18351, 13;
	add.s64 	%rd18353, %rd18352, %rd18351;
	shr.u64 	%rd18354, %rd18353, 7;
	xor.b64  	%rd18355, %rd18354, %rd18353;
	shl.b64 	%rd18356, %rd18355, 3;
	add.s64 	%rd18357, %rd18356, %rd18355;
	shr.u64 	%rd18358, %rd18357, 17;
	xor.b64  	%rd18359, %rd18358, %rd18357;
	shl.b64 	%rd18360, %rd18359, 5;
	add.s64 	%rd18361, %rd18360, %rd18359;
	ld.u64 	%rd18362, [%rd18289+48];
	mad.lo.s64 	%rd18363, %rd18362, 2654435761, %rd18361;
	shl.b64 	%rd18364, %rd18363, 13;
	add.s64 	%rd18365, %rd18364, %rd18363;
	shr.u64 	%rd18366, %rd18365, 7;
	xor.b64  	%rd18367, %rd18366, %rd18365;
	shl.b64 	%rd18368, %rd18367, 3;
	add.s64 	%rd18369, %rd18368, %rd18367;
	shr.u64 	%rd18370, %rd18369, 17;
	xor.b64  	%rd18371, %rd18370, %rd18369;
	shl.b64 	%rd18372, %rd18371, 5;
	add.s64 	%rd18373, %rd18372, %rd18371;
	ld.u64 	%rd18374, [%rd18289+56];
	mad.lo.s64 	%rd18375, %rd18374, 2654435761, %rd18373;
	shl.b64 	%rd18376, %rd18375, 13;
	add.s64 	%rd18377, %rd18376, %rd18375;
	shr.u64 	%rd18378, %rd18377, 7;
	xor.b64  	%rd18379, %rd18378, %rd18377;
	shl.b64 	%rd18380, %rd18379, 3;
	add.s64 	%rd18381, %rd18380, %rd18379;
	shr.u64 	%rd18382, %rd18381, 17;
	xor.b64  	%rd18383, %rd18382, %rd18381;
	shl.b64 	%rd18384, %rd18383, 5;
	add.s64 	%rd56187, %rd18384, %rd18383;
	add.s64 	%rd56179, %rd56179, 8;
	add.s64 	%rd56177, %rd56177, 8;
	setp.ne.s64 	%p653, %rd56177, %rd4642;
	@%p653 bra 	$L__BB8_2535;
$L__BB8_2536:
	setp.eq.s64 	%p654, %rd2959, 0;
	@%p654 bra 	$L__BB8_2544;
	setp.lt.u64 	%p655, %rd2960, 3;
	@%p655 bra 	$L__BB8_2539;
	shl.b64 	%rd18386, %rd56179, 3;
	add.s64 	%rd18387, %rd55901, %rd18386;
	ld.u64 	%rd18388, [%rd18387];
	mad.lo.s64 	%rd18389, %rd18388, 2654435761, %rd56187;
	shl.b64 	%rd18390, %rd18389, 13;
	add.s64 	%rd18391, %rd18390, %rd18389;
	shr.u64 	%rd18392, %rd18391, 7;
	xor.b64  	%rd18393, %rd18392, %rd18391;
	shl.b64 	%rd18394, %rd18393, 3;
	add.s64 	%rd18395, %rd18394, %rd18393;
	shr.u64 	%rd18396, %rd18395, 17;
	xor.b64  	%rd18397, %rd18396, %rd18395;
	shl.b64 	%rd18398, %rd18397, 5;
	add.s64 	%rd18399, %rd18398, %rd18397;
	ld.u64 	%rd18400, [%rd18387+8];
	mad.lo.s64 	%rd18401, %rd18400, 2654435761, %rd18399;
	shl.b64 	%rd18402, %rd18401, 13;
	add.s64 	%rd18403, %rd18402, %rd18401;
	shr.u64 	%rd18404, %rd18403, 7;
	xor.b64  	%rd18405, %rd18404, %rd18403;
	shl.b64 	%rd18406, %rd18405, 3;
	add.s64 	%rd18407, %rd18406, %rd18405;
	shr.u64 	%rd18408, %rd18407, 17;
	xor.b64  	%rd18409, %rd18408, %rd18407;
	shl.b64 	%rd18410, %rd18409, 5;
	add.s64 	%rd18411, %rd18410, %rd18409;
	ld.u64 	%rd18412, [%rd18387+16];
	mad.lo.s64 	%rd18413, %rd18412, 2654435761, %rd18411;
	shl.b64 	%rd18414, %rd18413, 13;
	add.s64 	%rd18415, %rd18414, %rd18413;
	shr.u64 	%rd18416, %rd18415, 7;
	xor.b64  	%rd18417, %rd18416, %rd18415;
	shl.b64 	%rd18418, %rd18417, 3;
	add.s64 	%rd18419, %rd18418, %rd18417;
	shr.u64 	%rd18420, %rd18419, 17;
	xor.b64  	%rd18421, %rd18420, %rd18419;
	shl.b64 	%rd18422, %rd18421, 5;
	add.s64 	%rd18423, %rd18422, %rd18421;
	ld.u64 	%rd18424, [%rd18387+24];
	mad.lo.s64 	%rd18425, %rd18424, 2654435761, %rd18423;
	shl.b64 	%rd18426, %rd18425, 13;
	add.s64 	%rd18427, %rd18426, %rd18425;
	shr.u64 	%rd18428, %rd18427, 7;
	xor.b64  	%rd18429, %rd18428, %rd18427;
	shl.b64 	%rd18430, %rd18429, 3;
	add.s64 	%rd18431, %rd18430, %rd18429;
	shr.u64 	%rd18432, %rd18431, 17;
	xor.b64  	%rd18433, %rd18432, %rd18431;
	shl.b64 	%rd18434, %rd18433, 5;
	add.s64 	%rd56187, %rd18434, %rd18433;
	add.s64 	%rd56179, %rd56179, 4;
$L__BB8_2539:
	setp.eq.s64 	%p656, %rd2961, 0;
	@%p656 bra 	$L__BB8_2544;
	setp.eq.s64 	%p657, %rd2962, 0;
	@%p657 bra 	$L__BB8_2542;
	shl.b64 	%rd18436, %rd56179, 3;
	add.s64 	%rd18437, %rd55901, %rd18436;
	ld.u64 	%rd18438, [%rd18437];
	mad.lo.s64 	%rd18439, %rd18438, 2654435761, %rd56187;
	shl.b64 	%rd18440, %rd18439, 13;
	add.s64 	%rd18441, %rd18440, %rd18439;
	shr.u64 	%rd18442, %rd18441, 7;
	xor.b64  	%rd18443, %rd18442, %rd18441;
	shl.b64 	%rd18444, %rd18443, 3;
	add.s64 	%rd18445, %rd18444, %rd18443;
	shr.u64 	%rd18446, %rd18445, 17;
	xor.b64  	%rd18447, %rd18446, %rd18445;
	shl.b64 	%rd18448, %rd18447, 5;
	add.s64 	%rd18449, %rd18448, %rd18447;
	ld.u64 	%rd18450, [%rd18437+8];
	mad.lo.s64 	%rd18451, %rd18450, 2654435761, %rd18449;
	shl.b64 	%rd18452, %rd18451, 13;
	add.s64 	%rd18453, %rd18452, %rd18451;
	shr.u64 	%rd18454, %rd18453, 7;
	xor.b64  	%rd18455, %rd18454, %rd18453;
	shl.b64 	%rd18456, %rd18455, 3;
	add.s64 	%rd18457, %rd18456, %rd18455;
	shr.u64 	%rd18458, %rd18457, 17;
	xor.b64  	%rd18459, %rd18458, %rd18457;
	shl.b64 	%rd18460, %rd18459, 5;
	add.s64 	%rd56187, %rd18460, %rd18459;
	add.s64 	%rd56179, %rd56179, 2;
$L__BB8_2542:
	@%p269 bra 	$L__BB8_2544;
	shl.b64 	%rd18461, %rd56179, 3;
	add.s64 	%rd18462, %rd55901, %rd18461;
	ld.u64 	%rd18463, [%rd18462];
	mad.lo.s64 	%rd18464, %rd18463, 2654435761, %rd56187;
	shl.b64 	%rd18465, %rd18464, 13;
	add.s64 	%rd18466, %rd18465, %rd18464;
	shr.u64 	%rd18467, %rd18466, 7;
	xor.b64  	%rd18468, %rd18467, %rd18466;
	shl.b64 	%rd18469, %rd18468, 3;
	add.s64 	%rd18470, %rd18469, %rd18468;
	shr.u64 	%rd18471, %rd18470, 17;
	xor.b64  	%rd18472, %rd18471, %rd18470;
	shl.b64 	%rd18473, %rd18472, 5;
	add.s64 	%rd56187, %rd18473, %rd18472;
$L__BB8_2544:
	mov.b64 	%rd56192, 0;
	mov.u64 	%rd56200, %rd56192;
	@%p652 bra 	$L__BB8_2547;
	and.b64  	%rd4664, %rd2, -8;
	mov.b64 	%rd56192, 0;
	mov.u64 	%rd56190, %rd56192;
$L__BB8_2546:
	.pragma "nounroll";
	shl.b64 	%rd18477, %rd56192, 3;
	add.s64 	%rd18478, %rd55601, %rd18477;
	ld.u64 	%rd18479, [%rd18478];
	mad.lo.s64 	%rd18480, %rd18479, 2654435761, %rd56200;
	shl.b64 	%rd18481, %rd18480, 13;
	add.s64 	%rd18482, %rd18481, %rd18480;
	shr.u64 	%rd18483, %rd18482, 7;
	xor.b64  	%rd18484, %rd18483, %rd18482;
	shl.b64 	%rd18485, %rd18484, 3;
	add.s64 	%rd18486, %rd18485, %rd18484;
	shr.u64 	%rd18487, %rd18486, 17;
	xor.b64  	%rd18488, %rd18487, %rd18486;
	shl.b64 	%rd18489, %rd18488, 5;
	add.s64 	%rd18490, %rd18489, %rd18488;
	ld.u64 	%rd18491, [%rd18478+8];
	mad.lo.s64 	%rd18492, %rd18491, 2654435761, %rd18490;
	shl.b64 	%rd18493, %rd18492, 13;
	add.s64 	%rd18494, %rd18493, %rd18492;
	shr.u64 	%rd18495, %rd18494, 7;
	xor.b64  	%rd18496, %rd18495, %rd18494;
	shl.b64 	%rd18497, %rd18496, 3;
	add.s64 	%rd18498, %rd18497, %rd18496;
	shr.u64 	%rd18499, %rd18498, 17;
	xor.b64  	%rd18500, %rd18499, %rd18498;
	shl.b64 	%rd18501, %rd18500, 5;
	add.s64 	%rd18502, %rd18501, %rd18500;
	ld.u64 	%rd18503, [%rd18478+16];
	mad.lo.s64 	%rd18504, %rd18503, 2654435761, %rd18502;
	shl.b64 	%rd18505, %rd18504, 13;
	add.s64 	%rd18506, %rd18505, %rd18504;
	shr.u64 	%rd18507, %rd18506, 7;
	xor.b64  	%rd18508, %rd18507, %rd18506;
	shl.b64 	%rd18509, %rd18508, 3;
	add.s64 	%rd18510, %rd18509, %rd18508;
	shr.u64 	%rd18511, %rd18510, 17;
	xor.b64  	%rd18512, %rd18511, %rd18510;
	shl.b64 	%rd18513, %rd18512, 5;
	add.s64 	%rd18514, %rd18513, %rd18512;
	ld.u64 	%rd18515, [%rd18478+24];
	mad.lo.s64 	%rd18516, %rd18515, 2654435761, %rd18514;
	shl.b64 	%rd18517, %rd18516, 13;
	add.s64 	%rd18518, %rd18517, %rd18516;
	shr.u64 	%rd18519, %rd18518, 7;
	xor.b64  	%rd18520, %rd18519, %rd18518;
	shl.b64 	%rd18521, %rd18520, 3;
	add.s64 	%rd18522, %rd18521, %rd18520;
	shr.u64 	%rd18523, %rd18522, 17;
	xor.b64  	%rd18524, %rd18523, %rd18522;
	shl.b64 	%rd18525, %rd18524, 5;
	add.s64 	%rd18526, %rd18525, %rd18524;
	ld.u64 	%rd18527, [%rd18478+32];
	mad.lo.s64 	%rd18528, %rd18527, 2654435761, %rd18526;
	shl.b64 	%rd18529, %rd18528, 13;
	add.s64 	%rd18530, %rd18529, %rd18528;
	shr.u64 	%rd18531, %rd18530, 7;
	xor.b64  	%rd18532, %rd18531, %rd18530;
	shl.b64 	%rd18533, %rd18532, 3;
	add.s64 	%rd18534, %rd18533, %rd18532;
	shr.u64 	%rd18535, %rd18534, 17;
	xor.b64  	%rd18536, %rd18535, %rd18534;
	shl.b64 	%rd18537, %rd18536, 5;
	add.s64 	%rd18538, %rd18537, %rd18536;
	ld.u64 	%rd18539, [%rd18478+40];
	mad.lo.s64 	%rd18540, %rd18539, 2654435761, %rd18538;
	shl.b64 	%rd18541, %rd18540, 13;
	add.s64 	%rd18542, %rd18541, %rd18540;
	shr.u64 	%rd18543, %rd18542, 7;
	xor.b64  	%rd18544, %rd18543, %rd18542;
	shl.b64 	%rd18545, %rd18544, 3;
	add.s64 	%rd18546, %rd18545, %rd18544;
	shr.u64 	%rd18547, %rd18546, 17;
	xor.b64  	%rd18548, %rd18547, %rd18546;
	shl.b64 	%rd18549, %rd18548, 5;
	add.s64 	%rd18550, %rd18549, %rd18548;
	ld.u64 	%rd18551, [%rd18478+48];
	mad.lo.s64 	%rd18552, %rd18551, 2654435761, %rd18550;
	shl.b64 	%rd18553, %rd18552, 13;
	add.s64 	%rd18554, %rd18553, %rd18552;
	shr.u64 	%rd18555, %rd18554, 7;
	xor.b64  	%rd18556, %rd18555, %rd18554;
	shl.b64 	%rd18557, %rd18556, 3;
	add.s64 	%rd18558, %rd18557, %rd18556;
	shr.u64 	%rd18559, %rd18558, 17;
	xor.b64  	%rd18560, %rd18559, %rd18558;
	shl.b64 	%rd18561, %rd18560, 5;
	add.s64 	%rd18562, %rd18561, %rd18560;
	ld.u64 	%rd18563, [%rd18478+56];
	mad.lo.s64 	%rd18564, %rd18563, 2654435761, %rd18562;
	shl.b64 	%rd18565, %rd18564, 13;
	add.s64 	%rd18566, %rd18565, %rd18564;
	shr.u64 	%rd18567, %rd18566, 7;
	xor.b64  	%rd18568, %rd18567, %rd18566;
	shl.b64 	%rd18569, %rd18568, 3;
	add.s64 	%rd18570, %rd18569, %rd18568;
	shr.u64 	%rd18571, %rd18570, 17;
	xor.b64  	%rd18572, %rd18571, %rd18570;
	shl.b64 	%rd18573, %rd18572, 5;
	add.s64 	%rd56200, %rd18573, %rd18572;
	add.s64 	%rd56192, %rd56192, 8;
	add.s64 	%rd56190, %rd56190, 8;
	setp.ne.s64 	%p660, %rd56190, %rd4664;
	@%p660 bra 	$L__BB8_2546;
$L__BB8_2547:
	@%p654 bra 	$L__BB8_2555;
	setp.lt.u64 	%p662, %rd2960, 3;
	@%p662 bra 	$L__BB8_2550;
	shl.b64 	%rd18575, %rd56192, 3;
	add.s64 	%rd18576, %rd55601, %rd18575;
	ld.u64 	%rd18577, [%rd18576];
	mad.lo.s64 	%rd18578, %rd18577, 2654435761, %rd56200;
	shl.b64 	%rd18579, %rd18578, 13;
	add.s64 	%rd18580, %rd18579, %rd18578;
	shr.u64 	%rd18581, %rd18580, 7;
	xor.b64  	%rd18582, %rd18581, %rd18580;
	shl.b64 	%rd18583, %rd18582, 3;
	add.s64 	%rd18584, %rd18583, %rd18582;
	shr.u64 	%rd18585, %rd18584, 17;
	xor.b64  	%rd18586, %rd18585, %rd18584;
	shl.b64 	%rd18587, %rd18586, 5;
	add.s64 	%rd18588, %rd18587, %rd18586;
	ld.u64 	%rd18589, [%rd18576+8];
	mad.lo.s64 	%rd18590, %rd18589, 2654435761, %rd18588;
	shl.b64 	%rd18591, %rd18590, 13;
	add.s64 	%rd18592, %rd18591, %rd18590;
	shr.u64 	%rd18593, %rd18592, 7;
	xor.b64  	%rd18594, %rd18593, %rd18592;
	shl.b64 	%rd18595, %rd18594, 3;
	add.s64 	%rd18596, %rd18595, %rd18594;
	shr.u64 	%rd18597, %rd18596, 17;
	xor.b64  	%rd18598, %rd18597, %rd18596;
	shl.b64 	%rd18599, %rd18598, 5;
	add.s64 	%rd18600, %rd18599, %rd18598;
	ld.u64 	%rd18601, [%rd18576+16];
	mad.lo.s64 	%rd18602, %rd18601, 2654435761, %rd18600;
	shl.b64 	%rd18603, %rd18602, 13;
	add.s64 	%rd18604, %rd18603, %rd18602;
	shr.u64 	%rd18605, %rd18604, 7;
	xor.b64  	%rd18606, %rd18605, %rd18604;
	shl.b64 	%rd18607, %rd18606, 3;
	add.s64 	%rd18608, %rd18607, %rd18606;
	shr.u64 	%rd18609, %rd18608, 17;
	xor.b64  	%rd18610, %rd18609, %rd18608;
	shl.b64 	%rd18611, %rd18610, 5;
	add.s64 	%rd18612, %rd18611, %rd18610;
	ld.u64 	%rd18613, [%rd18576+24];
	mad.lo.s64 	%rd18614, %rd18613, 2654435761, %rd18612;
	shl.b64 	%rd18615, %rd18614, 13;
	add.s64 	%rd18616, %rd18615, %rd18614;
	shr.u64 	%rd18617, %rd18616, 7;
	xor.b64  	%rd18618, %rd18617, %rd18616;
	shl.b64 	%rd18619, %rd18618, 3;
	add.s64 	%rd18620, %rd18619, %rd18618;
	shr.u64 	%rd18621, %rd18620, 17;
	xor.b64  	%rd18622, %rd18621, %rd18620;
	shl.b64 	%rd18623, %rd18622, 5;
	add.s64 	%rd56200, %rd18623, %rd18622;
	add.s64 	%rd56192, %rd56192, 4;
$L__BB8_2550:
	setp.eq.s64 	%p663, %rd2961, 0;
	@%p663 bra 	$L__BB8_2555;
	setp.eq.s64 	%p664, %rd2962, 0;
	@%p664 bra 	$L__BB8_2553;
	shl.b64 	%rd18625, %rd56192, 3;
	add.s64 	%rd18626, %rd55601, %rd18625;
	ld.u64 	%rd18627, [%rd18626];
	mad.lo.s64 	%rd18628, %rd18627, 2654435761, %rd56200;
	shl.b64 	%rd18629, %rd18628, 13;
	add.s64 	%rd18630, %rd18629, %rd18628;
	shr.u64 	%rd18631, %rd18630, 7;
	xor.b64  	%rd18632, %rd18631, %rd18630;
	shl.b64 	%rd18633, %rd18632, 3;
	add.s64 	%rd18634, %rd18633, %rd18632;
	shr.u64 	%rd18635, %rd18634, 17;
	xor.b64  	%rd18636, %rd18635, %rd18634;
	shl.b64 	%rd18637, %rd18636, 5;
	add.s64 	%rd18638, %rd18637, %rd18636;
	ld.u64 	%rd18639, [%rd18626+8];
	mad.lo.s64 	%rd18640, %rd18639, 2654435761, %rd18638;
	shl.b64 	%rd18641, %rd18640, 13;
	add.s64 	%rd18642, %rd18641, %rd18640;
	shr.u64 	%rd18643, %rd18642, 7;
	xor.b64  	%rd18644, %rd18643, %rd18642;
	shl.b64 	%rd18645, %rd18644, 3;
	add.s64 	%rd18646, %rd18645, %rd18644;
	shr.u64 	%rd18647, %rd18646, 17;
	xor.b64  	%rd18648, %rd18647, %rd18646;
	shl.b64 	%rd18649, %rd18648, 5;
	add.s64 	%rd56200, %rd18649, %rd18648;
	add.s64 	%rd56192, %rd56192, 2;
$L__BB8_2553:
	@%p269 bra 	$L__BB8_2555;
	shl.b64 	%rd18650, %rd56192, 3;
	add.s64 	%rd18651, %rd55601, %rd18650;
	ld.u64 	%rd18652, [%rd18651];
	mad.lo.s64 	%rd18653, %rd18652, 2654435761, %rd56200;
	shl.b64 	%rd18654, %rd18653, 13;
	add.s64 	%rd18655, %rd18654, %rd18653;
	shr.u64 	%rd18656, %rd18655, 7;
	xor.b64  	%rd18657, %rd18656, %rd18655;
	shl.b64 	%rd18658, %rd18657, 3;
	add.s64 	%rd18659, %rd18658, %rd18657;
	shr.u64 	%rd18660, %rd18659, 17;
	xor.b64  	%rd18661, %rd18660, %rd18659;
	shl.b64 	%rd18662, %rd18661, 5;
	add.s64 	%rd56200, %rd18662, %rd18661;
$L__BB8_2555:
	setp.lt.u64 	%p666, %rd56187, %rd56200;
	mov.u64 	%rd56202, %rd55901;
	@%p666 bra 	$L__BB8_2556;
	bra.uni 	$L__BB8_2561;
$L__BB8_2556:
	mov.u64 	%rd56202, %rd55601;
	mov.u64 	%rd55601, %rd55901;
	bra.uni 	$L__BB8_2561;
$L__BB8_2557:
	setp.eq.s32 	%p667, %r1, 0;
	mov.u64 	%rd56202, %rd55901;
	@%p667 bra 	$L__BB8_2561;
	mov.b64 	%rd56201, 0;
$L__BB8_2559:
	shl.b64 	%rd18664, %rd56201, 3;
	add.s64 	%rd18665, %rd55901, %rd18664;
	ld.u64 	%rd4687, [%rd18665];
	add.s64 	%rd18666, %rd55601, %rd18664;
	ld.u64 	%rd4688, [%rd18666];
	setp.lt.u64 	%p668, %rd4687, %rd4688;
	@%p668 bra 	$L__BB8_2556;
	setp.le.u64 	%p669, %rd4687, %rd4688;
	add.s64 	%rd56201, %rd56201, 1;
	setp.lt.u64 	%p670, %rd56201, %rd2957;
	and.pred  	%p671, %p669, %p670;
	mov.u64 	%rd56202, %rd55901;
	@%p671 bra 	$L__BB8_2559;
$L__BB8_2561:
	mov.b64 	%rd56207, -3750763034362895579;
	mov.b64 	%rd56208, 0;
	@%p267 bra 	$L__BB8_2564;
	and.b64  	%rd4692, %rd2, -2;
	mov.b64 	%rd56207, -3750763034362895579;
	mov.b64 	%rd56208, 0;
	mov.u64 	%rd56206, %rd56208;
$L__BB8_2563:
	shl.b64 	%rd18673, %rd56208, 3;
	add.s64 	%rd18674, %rd55944, %rd18673;
	ld.u64 	%rd18675, [%rd18674];
	and.b64  	%rd18676, %rd18675, 255;
	xor.b64  	%rd18677, %rd18676, %rd56207;
	mul.lo.s64 	%rd18678, %rd18677, 1099511628211;
	shr.u64 	%rd18679, %rd18675, 8;
	and.b64  	%rd18680, %rd18679, 255;
	xor.b64  	%rd18681, %rd18680, %rd18678;
	mul.lo.s64 	%rd18682, %rd18681, 1099511628211;
	shr.u64 	%rd18683, %rd18675, 16;
	and.b64  	%rd18684, %rd18683, 255;
	xor.b64  	%rd18685, %rd18684, %rd18682;
	mul.lo.s64 	%rd18686, %rd18685, 1099511628211;
	shr.u64 	%rd18687, %rd18675, 24;
	and.b64  	%rd18688, %rd18687, 255;
	xor.b64  	%rd18689, %rd18688, %rd18686;
	mul.lo.s64 	%rd18690, %rd18689, 1099511628211;
	shr.u64 	%rd18691, %rd18675, 32;
	and.b64  	%rd18692, %rd18691, 255;
	xor.b64  	%rd18693, %rd18692, %rd18690;
	mul.lo.s64 	%rd18694, %rd18693, 1099511628211;
	shr.u64 	%rd18695, %rd18675, 40;
	and.b64  	%rd18696, %rd18695, 255;
	xor.b64  	%rd18697, %rd18696, %rd18694;
	mul.lo.s64 	%rd18698, %rd18697, 1099511628211;
	shr.u64 	%rd18699, %rd18675, 48;
	and.b64  	%rd18700, %rd18699, 255;
	xor.b64  	%rd18701, %rd18700, %rd18698;
	mul.lo.s64 	%rd18702, %rd18701, 1099511628211;
	shr.u64 	%rd18703, %rd18675, 56;
	xor.b64  	%rd18704, %rd18703, %rd18702;
	mul.lo.s64 	%rd18705, %rd18704, 1099511628211;
	ld.u64 	%rd18706, [%rd18674+8];
	and.b64  	%rd18707, %rd18706, 255;
	xor.b64  	%rd18708, %rd18707, %rd18705;
	mul.lo.s64 	%rd18709, %rd18708, 1099511628211;
	shr.u64 	%rd18710, %rd18706, 8;
	and.b64  	%rd18711, %rd18710, 255;
	xor.b64  	%rd18712, %rd18711, %rd18709;
	mul.lo.s64 	%rd18713, %rd18712, 1099511628211;
	shr.u64 	%rd18714, %rd18706, 16;
	and.b64  	%rd18715, %rd18714, 255;
	xor.b64  	%rd18716, %rd18715, %rd18713;
	mul.lo.s64 	%rd18717, %rd18716, 1099511628211;
	shr.u64 	%rd18718, %rd18706, 24;
	and.b64  	%rd18719, %rd18718, 255;
	xor.b64  	%rd18720, %rd18719, %rd18717;
	mul.lo.s64 	%rd18721, %rd18720, 1099511628211;
	shr.u64 	%rd18722, %rd18706, 32;
	and.b64  	%rd18723, %rd18722, 255;
	xor.b64  	%rd18724, %rd18723, %rd18721;
	mul.lo.s64 	%rd18725, %rd18724, 1099511628211;
	shr.u64 	%rd18726, %rd18706, 40;
	and.b64  	%rd18727, %rd18726, 255;
	xor.b64  	%rd18728, %rd18727, %rd18725;
	mul.lo.s64 	%rd18729, %rd18728, 1099511628211;
	shr.u64 	%rd18730, %rd18706, 48;
	and.b64  	%rd18731, %rd18730, 255;
	xor.b64  	%rd18732, %rd18731, %rd18729;
	mul.lo.s64 	%rd18733, %rd18732, 1099511628211;
	shr.u64 	%rd18734, %rd18706, 56;
	xor.b64  	%rd18735, %rd18734, %rd18733;
	mul.lo.s64 	%rd56207, %rd18735, 1099511628211;
	add.s64 	%rd56208, %rd56208, 2;
	add.s64 	%rd56206, %rd56206, 2;
	setp.ne.s64 	%p673, %rd56206, %rd4692;
	@%p673 bra 	$L__BB8_2563;
$L__BB8_2564:
	@%p269 bra 	$L__BB8_2566;
	shl.b64 	%rd18736, %rd56208, 3;
	add.s64 	%rd18737, %rd55944, %rd18736;
	ld.u64 	%rd18738, [%rd18737];
	and.b64  	%rd18739, %rd18738, 255;
	xor.b64  	%rd18740, %rd18739, %rd56207;
	mul.lo.s64 	%rd18741, %rd18740, 1099511628211;
	shr.u64 	%rd18742, %rd18738, 8;
	and.b64  	%rd18743, %rd18742, 255;
	xor.b64  	%rd18744, %rd18743, %rd18741;
	mul.lo.s64 	%rd18745, %rd18744, 1099511628211;
	shr.u64 	%rd18746, %rd18738, 16;
	and.b64  	%rd18747, %rd18746, 255;
	xor.b64  	%rd18748, %rd18747, %rd18745;
	mul.lo.s64 	%rd18749, %rd18748, 1099511628211;
	shr.u64 	%rd18750, %rd18738, 24;
	and.b64  	%rd18751, %rd18750, 255;
	xor.b64  	%rd18752, %rd18751, %rd18749;
	mul.lo.s64 	%rd18753, %rd18752, 1099511628211;
	shr.u64 	%rd18754, %rd18738, 32;
	and.b64  	%rd18755, %rd18754, 255;
	xor.b64  	%rd18756, %rd18755, %rd18753;
	mul.lo.s64 	%rd18757, %rd18756, 1099511628211;
	shr.u64 	%rd18758, %rd18738, 40;
	and.b64  	%rd18759, %rd18758, 255;
	xor.b64  	%rd18760, %rd18759, %rd18757;
	mul.lo.s64 	%rd18761, %rd18760, 1099511628211;
	shr.u64 	%rd18762, %rd18738, 48;
	and.b64  	%rd18763, %rd18762, 255;
	xor.b64  	%rd18764, %rd18763, %rd18761;
	mul.lo.s64 	%rd18765, %rd18764, 1099511628211;
	shr.u64 	%rd18766, %rd18738, 56;
	xor.b64  	%rd18767, %rd18766, %rd18765;
	mul.lo.s64 	%rd56207, %rd18767, 1099511628211;
$L__BB8_2566:
	mov.b64 	%rd56214, -3750763034362895579;
	mov.b64 	%rd56215, 0;
	@%p267 bra 	$L__BB8_2569;
	and.b64  	%rd4704, %rd2, -2;
	mov.b64 	%rd56214, -3750763034362895579;
	mov.b64 	%rd56215, 0;
	mov.u64 	%rd56213, %rd56215;
$L__BB8_2568:
	shl.b64 	%rd18773, %rd56215, 3;
	add.s64 	%rd18774, %rd56073, %rd18773;
	ld.u64 	%rd18775, [%rd18774];
	and.b64  	%rd18776, %rd18775, 255;
	xor.b64  	%rd18777, %rd18776, %rd56214;
	mul.lo.s64 	%rd18778, %rd18777, 1099511628211;
	shr.u64 	%rd18779, %rd18775, 8;
	and.b64  	%rd18780, %rd18779, 255;
	xor.b64  	%rd18781, %rd18780, %rd18778;
	mul.lo.s64 	%rd18782, %rd18781, 1099511628211;
	shr.u64 	%rd18783, %rd18775, 16;
	and.b64  	%rd18784, %rd18783, 255;
	xor.b64  	%rd18785, %rd18784, %rd18782;
	mul.lo.s64 	%rd18786, %rd18785, 1099511628211;
	shr.u64 	%rd18787, %rd18775, 24;
	and.b64  	%rd18788, %rd18787, 255;
	xor.b64  	%rd18789, %rd18788, %rd18786;
	mul.lo.s64 	%rd18790, %rd18789, 1099511628211;
	shr.u64 	%rd18791, %rd18775, 32;
	and.b64  	%rd18792, %rd18791, 255;
	xor.b64  	%rd18793, %rd18792, %rd18790;
	mul.lo.s64 	%rd18794, %rd18793, 1099511628211;
	shr.u64 	%rd18795, %rd18775, 40;
	and.b64  	%rd18796, %rd18795, 255;
	xor.b64  	%rd18797, %rd18796, %rd18794;
	mul.lo.s64 	%rd18798, %rd18797, 1099511628211;
	shr.u64 	%rd18799, %rd18775, 48;
	and.b64  	%rd18800, %rd18799, 255;
	xor.b64  	%rd18801, %rd18800, %rd18798;
	mul.lo.s64 	%rd18802, %rd18801, 1099511628211;
	shr.u64 	%rd18803, %rd18775, 56;
	xor.b64  	%rd18804, %rd18803, %rd18802;
	mul.lo.s64 	%rd18805, %rd18804, 1099511628211;
	ld.u64 	%rd18806, [%rd18774+8];
	and.b64  	%rd18807, %rd18806, 255;
	xor.b64  	%rd18808, %rd18807, %rd18805;
	mul.lo.s64 	%rd18809, %rd18808, 1099511628211;
	shr.u64 	%rd18810, %rd18806, 8;
	and.b64  	%rd18811, %rd18810, 255;
	xor.b64  	%rd18812, %rd18811, %rd18809;
	mul.lo.s64 	%rd18813, %rd18812, 1099511628211;
	shr.u64 	%rd18814, %rd18806, 16;
	and.b64  	%rd18815, %rd18814, 255;
	xor.b64  	%rd18816, %rd18815, %rd18813;
	mul.lo.s64 	%rd18817, %rd18816, 1099511628211;
	shr.u64 	%rd18818, %rd18806, 24;
	and.b64  	%rd18819, %rd18818, 255;
	xor.b64  	%rd18820, %rd18819, %rd18817;
	mul.lo.s64 	%rd18821, %rd18820, 1099511628211;
	shr.u64 	%rd18822, %rd18806, 32;
	and.b64  	%rd18823, %rd18822, 255;
	xor.b64  	%rd18824, %rd18823, %rd18821;
	mul.lo.s64 	%rd18825, %rd18824, 1099511628211;
	shr.u64 	%rd18826, %rd18806, 40;
	and.b64  	%rd18827, %rd18826, 255;
	xor.b64  	%rd18828, %rd18827, %rd18825;
	mul.lo.s64 	%rd18829, %rd18828, 1099511628211;
	shr.u64 	%rd18830, %rd18806, 48;
	and.b64  	%rd18831, %rd18830, 255;
	xor.b64  	%rd18832, %rd18831, %rd18829;
	mul.lo.s64 	%rd18833, %rd18832, 1099511628211;
	shr.u64 	%rd18834, %rd18806, 56;
	xor.b64  	%rd18835, %rd18834, %rd18833;
	mul.lo.s64 	%rd56214, %rd18835, 1099511628211;
	add.s64 	%rd56215, %rd56215, 2;
	add.s64 	%rd56213, %rd56213, 2;
	setp.ne.s64 	%p676, %rd56213, %rd4704;
	@%p676 bra 	$L__BB8_2568;
$L__BB8_2569:
	@%p269 bra 	$L__BB8_2571;
	shl.b64 	%rd18836, %rd56215, 3;
	add.s64 	%rd18837, %rd56073, %rd18836;
	ld.u64 	%rd18838, [%rd18837];
	and.b64  	%rd18839, %rd18838, 255;
	xor.b64  	%rd18840, %rd18839, %rd56214;
	mul.lo.s64 	%rd18841, %rd18840, 1099511628211;
	shr.u64 	%rd18842, %rd18838, 8;
	and.b64  	%rd18843, %rd18842, 255;
	xor.b64  	%rd18844, %rd18843, %rd18841;
	mul.lo.s64 	%rd18845, %rd18844, 1099511628211;
	shr.u64 	%rd18846, %rd18838, 16;
	and.b64  	%rd18847, %rd18846, 255;
	xor.b64  	%rd18848, %rd18847, %rd18845;
	mul.lo.s64 	%rd18849, %rd18848, 1099511628211;
	shr.u64 	%rd18850, %rd18838, 24;
	and.b64  	%rd18851, %rd18850, 255;
	xor.b64  	%rd18852, %rd18851, %rd18849;
	mul.lo.s64 	%rd18853, %rd18852, 1099511628211;
	shr.u64 	%rd18854, %rd18838, 32;
	and.b64  	%rd18855, %rd18854, 255;
	xor.b64  	%rd18856, %rd18855, %rd18853;
	mul.lo.s64 	%rd18857, %rd18856, 1099511628211;
	shr.u64 	%rd18858, %rd18838, 40;
	and.b64  	%rd18859, %rd18858, 255;
	xor.b64  	%rd18860, %rd18859, %rd18857;
	mul.lo.s64 	%rd18861, %rd18860, 1099511628211;
	shr.u64 	%rd18862, %rd18838, 48;
	and.b64  	%rd18863, %rd18862, 255;
	xor.b64  	%rd18864, %rd18863, %rd18861;
	mul.lo.s64 	%rd18865, %rd18864, 1099511628211;
	shr.u64 	%rd18866, %rd18838, 56;
	xor.b64  	%rd18867, %rd18866, %rd18865;
	mul.lo.s64 	%rd56214, %rd18867, 1099511628211;
$L__BB8_2571:
	setp.eq.s64 	%p678, %rd56207, %rd56214;
	@%p678 bra 	$L__BB8_2596;
	setp.lt.u64 	%p679, %rd2958, 7;
	mov.b64 	%rd56222, 0;
	mov.u64 	%rd56230, %rd56222;
	@%p679 bra 	$L__BB8_2575;
	and.b64  	%rd4716, %rd2, -8;
	mov.b64 	%rd56222, 0;
	mov.u64 	%rd56220, %rd56222;
$L__BB8_2574:
	.pragma "nounroll";
	shl.b64 	%rd18871, %rd56222, 3;
	add.s64 	%rd18872, %rd55944, %rd18871;
	ld.u64 	%rd18873, [%rd18872];
	mad.lo.s64 	%rd18874, %rd18873, 2654435761, %rd56230;
	shl.b64 	%rd18875, %rd18874, 13;
	add.s64 	%rd18876, %rd18875, %rd18874;
	shr.u64 	%rd18877, %rd18876, 7;
	xor.b64  	%rd18878, %rd18877, %rd18876;
	shl.b64 	%rd18879, %rd18878, 3;
	add.s64 	%rd18880, %rd18879, %rd18878;
	shr.u64 	%rd18881, %rd18880, 17;
	xor.b64  	%rd18882, %rd18881, %rd18880;
	shl.b64 	%rd18883, %rd18882, 5;
	add.s64 	%rd18884, %rd18883, %rd18882;
	ld.u64 	%rd18885, [%rd18872+8];
	mad.lo.s64 	%rd18886, %rd18885, 2654435761, %rd18884;
	shl.b64 	%rd18887, %rd18886, 13;
	add.s64 	%rd18888, %rd18887, %rd18886;
	shr.u64 	%rd18889, %rd18888, 7;
	xor.b64  	%rd18890, %rd18889, %rd18888;
	shl.b64 	%rd18891, %rd18890, 3;
	add.s64 	%rd18892, %rd18891, %rd18890;
	shr.u64 	%rd18893, %rd18892, 17;
	xor.b64  	%rd18894, %rd18893, %rd18892;
	shl.b64 	%rd18895, %rd18894, 5;
	add.s64 	%rd18896, %rd18895, %rd18894;
	ld.u64 	%rd18897, [%rd18872+16];
	mad.lo.s64 	%rd18898, %rd18897, 2654435761, %rd18896;
	shl.b64 	%rd18899, %rd18898, 13;
	add.s64 	%rd18900, %rd18899, %rd18898;
	shr.u64 	%rd18901, %rd18900, 7;
	xor.b64  	%rd18902, %rd18901, %rd18900;
	shl.b64 	%rd18903, %rd18902, 3;
	add.s64 	%rd18904, %rd18903, %rd18902;
	shr.u64 	%rd18905, %rd18904, 17;
	xor.b64  	%rd18906, %rd18905, %rd18904;
	shl.b64 	%rd18907, %rd18906, 5;
	add.s64 	%rd18908, %rd18907, %rd18906;
	ld.u64 	%rd18909, [%rd18872+24];
	mad.lo.s64 	%rd18910, %rd18909, 2654435761, %rd18908;
	shl.b64 	%rd18911, %rd18910, 13;
	add.s64 	%rd18912, %rd18911, %rd18910;
	shr.u64 	%rd18913, %rd18912, 7;
	xor.b64  	%rd18914, %rd18913, %rd18912;
	shl.b64 	%rd18915, %rd18914, 3;
	add.s64 	%rd18916, %rd18915, %rd18914;
	shr.u64 	%rd18917, %rd18916, 17;
	xor.b64  	%rd18918, %rd18917, %rd18916;
	shl.b64 	%rd18919, %rd18918, 5;
	add.s64 	%rd18920, %rd18919, %rd18918;
	ld.u64 	%rd18921, [%rd18872+32];
	mad.lo.s64 	%rd18922, %rd18921, 2654435761, %rd18920;
	shl.b64 	%rd18923, %rd18922, 13;
	add.s64 	%rd18924, %rd18923, %rd18922;
	shr.u64 	%rd18925, %rd18924, 7;
	xor.b64  	%rd18926, %rd18925, %rd18924;
	shl.b64 	%rd18927, %rd18926, 3;
	add.s64 	%rd18928, %rd18927, %rd18926;
	shr.u64 	%rd18929, %rd18928, 17;
	xor.b64  	%rd18930, %rd18929, %rd18928;
	shl.b64 	%rd18931, %rd18930, 5;
	add.s64 	%rd18932, %rd18931, %rd18930;
	ld.u64 	%rd18933, [%rd18872+40];
	mad.lo.s64 	%rd18934, %rd18933, 2654435761, %rd18932;
	shl.b64 	%rd18935, %rd18934, 13;
	add.s64 	%rd18936, %rd18935, %rd18934;
	shr.u64 	%rd18937, %rd18936, 7;
	xor.b64  	%rd18938, %rd18937, %rd18936;
	shl.b64 	%rd18939, %rd18938, 3;
	add.s64 	%rd18940, %rd18939, %rd18938;
	shr.u64 	%rd18941, %rd18940, 17;
	xor.b64  	%rd18942, %rd18941, %rd18940;
	shl.b64 	%rd18943, %rd18942, 5;
	add.s64 	%rd18944, %rd18943, %rd18942;
	ld.u64 	%rd18945, [%rd18872+48];
	mad.lo.s64 	%rd18946, %rd18945, 2654435761, %rd18944;
	shl.b64 	%rd18947, %rd18946, 13;
	add.s64 	%rd18948, %rd18947, %rd18946;
	shr.u64 	%rd18949, %rd18948, 7;
	xor.b64  	%rd18950, %rd18949, %rd18948;
	shl.b64 	%rd18951, %rd18950, 3;
	add.s64 	%rd18952, %rd18951, %rd18950;
	shr.u64 	%rd18953, %rd18952, 17;
	xor.b64  	%rd18954, %rd18953, %rd18952;
	shl.b64 	%rd18955, %rd18954, 5;
	add.s64 	%rd18956, %rd18955, %rd18954;
	ld.u64 	%rd18957, [%rd18872+56];
	mad.lo.s64 	%rd18958, %rd18957, 2654435761, %rd18956;
	shl.b64 	%rd18959, %rd18958, 13;
	add.s64 	%rd18960, %rd18959, %rd18958;
	shr.u64 	%rd18961, %rd18960, 7;
	xor.b64  	%rd18962, %rd18961, %rd18960;
	shl.b64 	%rd18963, %rd18962, 3;
	add.s64 	%rd18964, %rd18963, %rd18962;
	shr.u64 	%rd18965, %rd18964, 17;
	xor.b64  	%rd18966, %rd18965, %rd18964;
	shl.b64 	%rd18967, %rd18966, 5;
	add.s64 	%rd56230, %rd18967, %rd18966;
	add.s64 	%rd56222, %rd56222, 8;
	add.s64 	%rd56220, %rd56220, 8;
	setp.ne.s64 	%p680, %rd56220, %rd4716;
	@%p680 bra 	$L__BB8_2574;
$L__BB8_2575:
	setp.eq.s64 	%p681, %rd2959, 0;
	@%p681 bra 	$L__BB8_2583;
	setp.lt.u64 	%p682, %rd2960, 3;
	@%p682 bra 	$L__BB8_2578;
	shl.b64 	%rd18969, %rd56222, 3;
	add.s64 	%rd18970, %rd55944, %rd18969;
	ld.u64 	%rd18971, [%rd18970];
	mad.lo.s64 	%rd18972, %rd18971, 2654435761, %rd56230;
	shl.b64 	%rd18973, %rd18972, 13;
	add.s64 	%rd18974, %rd18973, %rd18972;
	shr.u64 	%rd18975, %rd18974, 7;
	xor.b64  	%rd18976, %rd18975, %rd18974;
	shl.b64 	%rd18977, %rd18976, 3;
	add.s64 	%rd18978, %rd18977, %rd18976;
	shr.u64 	%rd18979, %rd18978, 17;
	xor.b64  	%rd18980, %rd18979, %rd18978;
	shl.b64 	%rd18981, %rd18980, 5;
	add.s64 	%rd18982, %rd18981, %rd18980;
	ld.u64 	%rd18983, [%rd18970+8];
	mad.lo.s64 	%rd18984, %rd18983, 2654435761, %rd18982;
	shl.b64 	%rd18985, %rd18984, 13;
	add.s64 	%rd18986, %rd18985, %rd18984;
	shr.u64 	%rd18987, %rd18986, 7;
	xor.b64  	%rd18988, %rd18987, %rd18986;
	shl.b64 	%rd18989, %rd18988, 3;
	add.s64 	%rd18990, %rd18989, %rd18988;
	shr.u64 	%rd18991, %rd18990, 17;
	xor.b64  	%rd18992, %rd18991, %rd18990;
	shl.b64 	%rd18993, %rd18992, 5;
	add.s64 	%rd18994, %rd18993, %rd18992;
	ld.u64 	%rd18995, [%rd18970+16];
	mad.lo.s64 	%rd18996, %rd18995, 2654435761, %rd18994;
	shl.b64 	%rd18997, %rd18996, 13;
	add.s64 	%rd18998, %rd18997, %rd18996;
	shr.u64 	%rd18999, %rd18998, 7;
	xor.b64  	%rd19000, %rd18999, %rd18998;
	shl.b64 	%rd19001, %rd19000, 3;
	add.s64 	%rd19002, %rd19001, %rd19000;
	shr.u64 	%rd19003, %rd19002, 17;
	xor.b64  	%rd19004, %rd19003, %rd19002;
	shl.b64 	%rd19005, %rd19004, 5;
	add.s64 	%rd19006, %rd19005, %rd19004;
	ld.u64 	%rd19007, [%rd18970+24];
	mad.lo.s64 	%rd19008, %rd19007, 2654435761, %rd19006;
	shl.b64 	%rd19009, %rd19008, 13;
	add.s64 	%rd19010, %rd19009, %rd19008;
	shr.u64 	%rd19011, %rd19010, 7;
	xor.b64  	%rd19012, %rd19011, %rd19010;
	shl.b64 	%rd19013, %rd19012, 3;
	add.s64 	%rd19014, %rd19013, %rd19012;
	shr.u64 	%rd19015, %rd19014, 17;
	xor.b64  	%rd19016, %rd19015, %rd19014;
	shl.b64 	%rd19017, %rd19016, 5;
	add.s64 	%rd56230, %rd19017, %rd19016;
	add.s64 	%rd56222, %rd56222, 4;
$L__BB8_2578:
	setp.eq.s64 	%p683, %rd2961, 0;
	@%p683 bra 	$L__BB8_2583;
	setp.eq.s64 	%p684, %rd2962, 0;
	@%p684 bra 	$L__BB8_2581;
	shl.b64 	%rd19019, %rd56222, 3;
	add.s64 	%rd19020, %rd55944, %rd19019;
	ld.u64 	%rd19021, [%rd19020];
	mad.lo.s64 	%rd19022, %rd19021, 2654435761, %rd56230;
	shl.b64 	%rd19023, %rd19022, 13;
	add.s64 	%rd19024, %rd19023, %rd19022;
	shr.u64 	%rd19025, %rd19024, 7;
	xor.b64  	%rd19026, %rd19025, %rd19024;
	shl.b64 	%rd19027, %rd19026, 3;
	add.s64 	%rd19028, %rd19027, %rd19026;
	shr.u64 	%rd19029, %rd19028, 17;
	xor.b64  	%rd19030, %rd19029, %rd19028;
	shl.b64 	%rd19031, %rd19030, 5;
	add.s64 	%rd19032, %rd19031, %rd19030;
	ld.u64 	%rd19033, [%rd19020+8];
	mad.lo.s64 	%rd19034, %rd19033, 2654435761, %rd19032;
	shl.b64 	%rd19035, %rd19034, 13;
	add.s64 	%rd19036, %rd19035, %rd19034;
	shr.u64 	%rd19037, %rd19036, 7;
	xor.b64  	%rd19038, %rd19037, %rd19036;
	shl.b64 	%rd19039, %rd19038, 3;
	add.s64 	%rd19040, %rd19039, %rd19038;
	shr.u64 	%rd19041, %rd19040, 17;
	xor.b64  	%rd19042, %rd19041, %rd19040;
	shl.b64 	%rd19043, %rd19042, 5;
	add.s64 	%rd56230, %rd19043, %rd19042;
	add.s64 	%rd56222, %rd56222, 2;
$L__BB8_2581:
	@%p269 bra 	$L__BB8_2583;
	shl.b64 	%rd19044, %rd56222, 3;
	add.s64 	%rd19045, %rd55944, %rd19044;
	ld.u64 	%rd19046, [%rd19045];
	mad.lo.s64 	%rd19047, %rd19046, 2654435761, %rd56230;
	shl.b64 	%rd19048, %rd19047, 13;
	add.s64 	%rd19049, %rd19048, %rd19047;
	shr.u64 	%rd19050, %rd19049, 7;
	xor.b64  	%rd19051, %rd19050, %rd19049;
	shl.b64 	%rd19052, %rd19051, 3;
	add.s64 	%rd19053, %rd19052, %rd19051;
	shr.u64 	%rd19054, %rd19053, 17;
	xor.b64  	%rd19055, %rd19054, %rd19053;
	shl.b64 	%rd19056, %rd19055, 5;
	add.s64 	%rd56230, %rd19056, %rd19055;
$L__BB8_2583:
	mov.b64 	%rd56235, 0;
	mov.u64 	%rd56243, %rd56235;
	@%p679 bra 	$L__BB8_2586;
	and.b64  	%rd4738, %rd2, -8;
	mov.b64 	%rd56235, 0;
	mov.u64 	%rd56233, %rd56235;
$L__BB8_2585:
	.pragma "nounroll";
	shl.b64 	%rd19060, %rd56235, 3;
	add.s64 	%rd19061, %rd56073, %rd19060;
	ld.u64 	%rd19062, [%rd19061];
	mad.lo.s64 	%rd19063, %rd19062, 2654435761, %rd56243;
	shl.b64 	%rd19064, %rd19063, 13;
	add.s64 	%rd19065, %rd19064, %rd19063;
	shr.u64 	%rd19066, %rd19065, 7;
	xor.b64  	%rd19067, %rd19066, %rd19065;
	shl.b64 	%rd19068, %rd19067, 3;
	add.s64 	%rd19069, %rd19068, %rd19067;
	shr.u64 	%rd19070, %rd19069, 17;
	xor.b64  	%rd19071, %rd19070, %rd19069;
	shl.b64 	%rd19072, %rd19071, 5;
	add.s64 	%rd19073, %rd19072, %rd19071;
	ld.u64 	%rd19074, [%rd19061+8];
	mad.lo.s64 	%rd19075, %rd19074, 2654435761, %rd19073;
	shl.b64 	%rd19076, %rd19075, 13;
	add.s64 	%rd19077, %rd19076, %rd19075;
	shr.u64 	%rd19078, %rd19077, 7;
	xor.b64  	%rd19079, %rd19078, %rd19077;
	shl.b64 	%rd19080, %rd19079, 3;
	add.s64 	%rd19081, %rd19080, %rd19079;
	shr.u64 	%rd19082, %rd19081, 17;
	xor.b64  	%rd19083, %rd19082, %rd19081;
	shl.b64 	%rd19084, %rd19083, 5;
	add.s64 	%rd19085, %rd19084, %rd19083;
	ld.u64 	%rd19086, [%rd19061+16];
	mad.lo.s64 	%rd19087, %rd19086, 2654435761, %rd19085;
	shl.b64 	%rd19088, %rd19087, 13;
	add.s64 	%rd19089, %rd19088, %rd19087;
	shr.u64 	%rd19090, %rd19089, 7;
	xor.b64  	%rd19091, %rd19090, %rd19089;
	shl.b64 	%rd19092, %rd19091, 3;
	add.s64 	%rd19093, %rd19092, %rd19091;
	shr.u64 	%rd19094, %rd19093, 17;
	xor.b64  	%rd19095, %rd19094, %rd19093;
	shl.b64 	%rd19096, %rd19095, 5;
	add.s64 	%rd19097, %rd19096, %rd19095;
	ld.u64 	%rd19098, [%rd19061+24];
	mad.lo.s64 	%rd19099, %rd19098, 2654435761, %rd19097;
	shl.b64 	%rd19100, %rd19099, 13;
	add.s64 	%rd19101, %rd19100, %rd19099;
	shr.u64 	%rd19102, %rd19101, 7;
	xor.b64  	%rd19103, %rd19102, %rd19101;
	shl.b64 	%rd19104, %rd19103, 3;
	add.s64 	%rd19105, %rd19104, %rd19103;
	shr.u64 	%rd19106, %rd19105, 17;
	xor.b64  	%rd19107, %rd19106, %rd19105;
	shl.b64 	%rd19108, %rd19107, 5;
	add.s64 	%rd19109, %rd19108, %rd19107;
	ld.u64 	%rd19110, [%rd19061+32];
	mad.lo.s64 	%rd19111, %rd19110, 2654435761, %rd19109;
	shl.b64 	%rd19112, %rd19111, 13;
	add.s64 	%rd19113, %rd19112, %rd19111;
	shr.u64 	%rd19114, %rd19113, 7;
	xor.b64  	%rd19115, %rd19114, %rd19113;
	shl.b64 	%rd19116, %rd19115, 3;
	add.s64 	%rd19117, %rd19116, %rd19115;
	shr.u64 	%rd19118, %rd19117, 17;
	xor.b64  	%rd19119, %rd19118, %rd19117;
	shl.b64 	%rd19120, %rd19119, 5;
	add.s64 	%rd19121, %rd19120, %rd19119;
	ld.u64 	%rd19122, [%rd19061+40];
	mad.lo.s64 	%rd19123, %rd19122, 2654435761, %rd19121;
	shl.b64 	%rd19124, %rd19123, 13;
	add.s64 	%rd19125, %rd19124, %rd19123;
	shr.u64 	%rd19126, %rd19125, 7;
	xor.b64  	%rd19127, %rd19126, %rd19125;
	shl.b64 	%rd19128, %rd19127, 3;
	add.s64 	%rd19129, %rd19128, %rd19127;
	shr.u64 	%rd19130, %rd19129, 17;
	xor.b64  	%rd19131, %rd19130, %rd19129;
	shl.b64 	%rd19132, %rd19131, 5;
	add.s64 	%rd19133, %rd19132, %rd19131;
	ld.u64 	%rd19134, [%rd19061+48];
	mad.lo.s64 	%rd19135, %rd19134, 2654435761, %rd19133;
	shl.b64 	%rd19136, %rd19135, 13;
	add.s64 	%rd19137, %rd19136, %rd19135;
	shr.u64 	%rd19138, %rd19137, 7;
	xor.b64  	%rd19139, %rd19138, %rd19137;
	shl.b64 	%rd19140, %rd19139, 3;
	add.s64 	%rd19141, %rd19140, %rd19139;
	shr.u64 	%rd19142, %rd19141, 17;
	xor.b64  	%rd19143, %rd19142, %rd19141;
	shl.b64 	%rd19144, %rd19143, 5;
	add.s64 	%rd19145, %rd19144, %rd19143;
	ld.u64 	%rd19146, [%rd19061+56];
	mad.lo.s64 	%rd19147, %rd19146, 2654435761, %rd19145;
	shl.b64 	%rd19148, %rd19147, 13;
	add.s64 	%rd19149, %rd19148, %rd19147;
	shr.u64 	%rd19150, %rd19149, 7;
	xor.b64  	%rd19151, %rd19150, %rd19149;
	shl.b64 	%rd19152, %rd19151, 3;
	add.s64 	%rd19153, %rd19152, %rd19151;
	shr.u64 	%rd19154, %rd19153, 17;
	xor.b64  	%rd19155, %rd19154, %rd19153;
	shl.b64 	%rd19156, %rd19155, 5;
	add.s64 	%rd56243, %rd19156, %rd19155;
	add.s64 	%rd56235, %rd56235, 8;
	add.s64 	%rd56233, %rd56233, 8;
	setp.ne.s64 	%p687, %rd56233, %rd4738;
	@%p687 bra 	$L__BB8_2585;
$L__BB8_2586:
	@%p681 bra 	$L__BB8_2594;
	setp.lt.u64 	%p689, %rd2960, 3;
	@%p689 bra 	$L__BB8_2589;
	shl.b64 	%rd19158, %rd56235, 3;
	add.s64 	%rd19159, %rd56073, %rd19158;
	ld.u64 	%rd19160, [%rd19159];
	mad.lo.s64 	%rd19161, %rd19160, 2654435761, %rd56243;
	shl.b64 	%rd19162, %rd19161, 13;
	add.s64 	%rd19163, %rd19162, %rd19161;
	shr.u64 	%rd19164, %rd19163, 7;
	xor.b64  	%rd19165, %rd19164, %rd19163;
	shl.b64 	%rd19166, %rd19165, 3;
	add.s64 	%rd19167, %rd19166, %rd19165;
	shr.u64 	%rd19168, %rd19167, 17;
	xor.b64  	%rd19169, %rd19168, %rd19167;
	shl.b64 	%rd19170, %rd19169, 5;
	add.s64 	%rd19171, %rd19170, %rd19169;
	ld.u64 	%rd19172, [%rd19159+8];
	mad.lo.s64 	%rd19173, %rd19172, 2654435761, %rd19171;
	shl.b64 	%rd19174, %rd19173, 13;
	add.s64 	%rd19175, %rd19174, %rd19173;
	shr.u64 	%rd19176, %rd19175, 7;
	xor.b64  	%rd19177, %rd19176, %rd19175;
	shl.b64 	%rd19178, %rd19177, 3;
	add.s64 	%rd19179, %rd19178, %rd19177;
	shr.u64 	%rd19180, %rd19179, 17;
	xor.b64  	%rd19181, %rd19180, %rd19179;
	shl.b64 	%rd19182, %rd19181, 5;
	add.s64 	%rd19183, %rd19182, %rd19181;
	ld.u64 	%rd19184, [%rd19159+16];
	mad.lo.s64 	%rd19185, %rd19184, 2654435761, %rd19183;
	shl.b64 	%rd19186, %rd19185, 13;
	add.s64 	%rd19187, %rd19186, %rd19185;
	shr.u64 	%rd19188, %rd19187, 7;
	xor.b64  	%rd19189, %rd19188, %rd19187;
	shl.b64 	%rd19190, %rd19189, 3;
	add.s64 	%rd19191, %rd19190, %rd19189;
	shr.u64 	%rd19192, %rd19191, 17;
	xor.b64  	%rd19193, %rd19192, %rd19191;
	shl.b64 	%rd19194, %rd19193, 5;
	add.s64 	%rd19195, %rd19194, %rd19193;
	ld.u64 	%rd19196, [%rd19159+24];
	mad.lo.s64 	%rd19197, %rd19196, 2654435761, %rd19195;
	shl.b64 	%rd19198, %rd19197, 13;
	add.s64 	%rd19199, %rd19198, %rd19197;
	shr.u64 	%rd19200, %rd19199, 7;
	xor.b64  	%rd19201, %rd19200, %rd19199;
	shl.b64 	%rd19202, %rd19201, 3;
	add.s64 	%rd19203, %rd19202, %rd19201;
	shr.u64 	%rd19204, %rd19203, 17;
	xor.b64  	%rd19205, %rd19204, %rd19203;
	shl.b64 	%rd19206, %rd19205, 5;
	add.s64 	%rd56243, %rd19206, %rd19205;
	add.s64 	%rd56235, %rd56235, 4;
$L__BB8_2589:
	setp.eq.s64 	%p690, %rd2961, 0;
	@%p690 bra 	$L__BB8_2594;
	setp.eq.s64 	%p691, %rd2962, 0;
	@%p691 bra 	$L__BB8_2592;
	shl.b64 	%rd19208, %rd56235, 3;
	add.s64 	%rd19209, %rd56073, %rd19208;
	ld.u64 	%rd19210, [%rd19209];
	mad.lo.s64 	%rd19211, %rd19210, 2654435761, %rd56243;
	shl.b64 	%rd19212, %rd19211, 13;
	add.s64 	%rd19213, %rd19212, %rd19211;
	shr.u64 	%rd19214, %rd19213, 7;
	xor.b64  	%rd19215, %rd19214, %rd19213;
	shl.b64 	%rd19216, %rd19215, 3;
	add.s64 	%rd19217, %rd19216, %rd19215;
	shr.u64 	%rd19218, %rd19217, 17;
	xor.b64  	%rd19219, %rd19218, %rd19217;
	shl.b64 	%rd19220, %rd19219, 5;
	add.s64 	%rd19221, %rd19220, %rd19219;
	ld.u64 	%rd19222, [%rd19209+8];
	mad.lo.s64 	%rd19223, %rd19222, 2654435761, %rd19221;
	shl.b64 	%rd19224, %rd19223, 13;
	add.s64 	%rd19225, %rd19224, %rd19223;
	shr.u64 	%rd19226, %rd19225, 7;
	xor.b64  	%rd19227, %rd19226, %rd19225;
	shl.b64 	%rd19228, %rd19227, 3;
	add.s64 	%rd19229, %rd19228, %rd19227;
	shr.u64 	%rd19230, %rd19229, 17;
	xor.b64  	%rd19231, %rd19230, %rd19229;
	shl.b64 	%rd19232, %rd19231, 5;
	add.s64 	%rd56243, %rd19232, %rd19231;
	add.s64 	%rd56235, %rd56235, 2;
$L__BB8_2592:
	@%p269 bra 	$L__BB8_2594;
	shl.b64 	%rd19233, %rd56235, 3;
	add.s64 	%rd19234, %rd56073, %rd19233;
	ld.u64 	%rd19235, [%rd19234];
	mad.lo.s64 	%rd19236, %rd19235, 2654435761, %rd56243;
	shl.b64 	%rd19237, %rd19236, 13;
	add.s64 	%rd19238, %rd19237, %rd19236;
	shr.u64 	%rd19239, %rd19238, 7;
	xor.b64  	%rd19240, %rd19239, %rd19238;
	shl.b64 	%rd19241, %rd19240, 3;
	add.s64 	%rd19242, %rd19241, %rd19240;
	shr.u64 	%rd19243, %rd19242, 17;
	xor.b64  	%rd19244, %rd19243, %rd19242;
	shl.b64 	%rd19245, %rd19244, 5;
	add.s64 	%rd56243, %rd19245, %rd19244;
$L__BB8_2594:
	setp.lt.u64 	%p693, %rd56230, %rd56243;
	mov.u64 	%rd56245, %rd55944;
	@%p693 bra 	$L__BB8_2595;
	bra.uni 	$L__BB8_2600;
$L__BB8_2595:
	mov.u64 	%rd56245, %rd56073;
	mov.u64 	%rd56073, %rd55944;
	bra.uni 	$L__BB8_2600;
$L__BB8_2596:
	setp.eq.s32 	%p694, %r1, 0;
	mov.u64 	%rd56245, %rd55944;
	@%p694 bra 	$L__BB8_2600;
	mov.b64 	%rd56244, 0;
$L__BB8_2598:
	shl.b64 	%rd19247, %rd56244, 3;
	add.s64 	%rd19248, %rd55944, %rd19247;
	ld.u64 	%rd4761, [%rd19248];
	add.s64 	%rd19249, %rd56073, %rd19247;
	ld.u64 	%rd4762, [%rd19249];
	setp.lt.u64 	%p695, %rd4761, %rd4762;
	@%p695 bra 	$L__BB8_2595;
	setp.le.u64 	%p696, %rd4761, %rd4762;
	add.s64 	%rd56244, %rd56244, 1;
	setp.lt.u64 	%p697, %rd56244, %rd2957;
	and.pred  	%p698, %p696, %p697;
	mov.u64 	%rd56245, %rd55944;
	@%p698 bra 	$L__BB8_2598;
$L__BB8_2600:
	mov.b64 	%rd56250, -3750763034362895579;
	mov.b64 	%rd56251, 0;
	@%p267 bra 	$L__BB8_2603;
	and.b64  	%rd4766, %rd2, -2;
	mov.b64 	%rd56250, -3750763034362895579;
	mov.b64 	%rd56251, 0;
	mov.u64 	%rd56249, %rd56251;
$L__BB8_2602:
	shl.b64 	%rd19256, %rd56251, 3;
	add.s64 	%rd19257, %rd55987, %rd19256;
	ld.u64 	%rd19258, [%rd19257];
	and.b64  	%rd19259, %rd19258, 255;
	xor.b64  	%rd19260, %rd19259, %rd56250;
	mul.lo.s64 	%rd19261, %rd19260, 1099511628211;
	shr.u64 	%rd19262, %rd19258, 8;
	and.b64  	%rd19263, %rd19262, 255;
	xor.b64  	%rd19264, %rd19263, %rd19261;
	mul.lo.s64 	%rd19265, %rd19264, 1099511628211;
	shr.u64 	%rd19266, %rd19258, 16;
	and.b64  	%rd19267, %rd19266, 255;
	xor.b64  	%rd19268, %rd19267, %rd19265;
	mul.lo.s64 	%rd19269, %rd19268, 1099511628211;
	shr.u64 	%rd19270, %rd19258, 24;
	and.b64  	%rd19271, %rd19270, 255;
	xor.b64  	%rd19272, %rd19271, %rd19269;
	mul.lo.s64 	%rd19273, %rd19272, 1099511628211;
	shr.u64 	%rd19274, %rd19258, 32;
	and.b64  	%rd19275, %rd19274, 255;
	xor.b64  	%rd19276, %rd19275, %rd19273;
	mul.lo.s64 	%rd19277, %rd19276, 1099511628211;
	shr.u64 	%rd19278, %rd19258, 40;
	and.b64  	%rd19279, %rd19278, 255;
	xor.b64  	%rd19280, %rd19279, %rd19277;
	mul.lo.s64 	%rd19281, %rd19280, 1099511628211;
	shr.u64 	%rd19282, %rd19258, 48;
	and.b64  	%rd19283, %rd19282, 255;
	xor.b64  	%rd19284, %rd19283, %rd19281;
	mul.lo.s64 	%rd19285, %rd19284, 1099511628211;
	shr.u64 	%rd19286, %rd19258, 56;
	xor.b64  	%rd19287, %rd19286, %rd19285;
	mul.lo.s64 	%rd19288, %rd19287, 1099511628211;
	ld.u64 	%rd19289, [%rd19257+8];
	and.b64  	%rd19290, %rd19289, 255;
	xor.b64  	%rd19291, %rd19290, %rd19288;
	mul.lo.s64 	%rd19292, %rd19291, 1099511628211;
	shr.u64 	%rd19293, %rd19289, 8;
	and.b64  	%rd19294, %rd19293, 255;
	xor.b64  	%rd19295, %rd19294, %rd19292;
	mul.lo.s64 	%rd19296, %rd19295, 1099511628211;
	shr.u64 	%rd19297, %rd19289, 16;
	and.b64  	%rd19298, %rd19297, 255;
	xor.b64  	%rd19299, %rd19298, %rd19296;
	mul.lo.s64 	%rd19300, %rd19299, 1099511628211;
	shr.u64 	%rd19301, %rd19289, 24;
	and.b64  	%rd19302, %rd19301, 255;
	xor.b64  	%rd19303, %rd19302, %rd19300;
	mul.lo.s64 	%rd19304, %rd19303, 1099511628211;
	shr.u64 	%rd19305, %rd19289, 32;
	and.b64  	%rd19306, %rd19305, 255;
	xor.b64  	%rd19307, %rd19306, %rd19304;
	mul.lo.s64 	%rd19308, %rd19307, 1099511628211;
	shr.u64 	%rd19309, %rd19289, 40;
	and.b64  	%rd19310, %rd19309, 255;
	xor.b64  	%rd19311, %rd19310, %rd19308;
	mul.lo.s64 	%rd19312, %rd19311, 1099511628211;
	shr.u64 	%rd19313, %rd19289, 48;
	and.b64  	%rd19314, %rd19313, 255;
	xor.b64  	%rd19315, %rd19314, %rd19312;
	mul.lo.s64 	%rd19316, %rd19315, 1099511628211;
	shr.u64 	%rd19317, %rd19289, 56;
	xor.b64  	%rd19318, %rd19317, %rd19316;
	mul.lo.s64 	%rd56250, %rd19318, 1099511628211;
	add.s64 	%rd56251, %rd56251, 2;
	add.s64 	%rd56249, %rd56249, 2;
	setp.ne.s64 	%p700, %rd56249, %rd4766;
	@%p700 bra 	$L__BB8_2602;
$L__BB8_2603:
	@%p269 bra 	$L__BB8_2605;
	shl.b64 	%rd19319, %rd56251, 3;
	add.s64 	%rd19320, %rd55987, %rd19319;
	ld.u64 	%rd19321, [%rd19320];
	and.b64  	%rd19322, %rd19321, 255;
	xor.b64  	%rd19323, %rd19322, %rd56250;
	mul.lo.s64 	%rd19324, %rd19323, 1099511628211;
	shr.u64 	%rd19325, %rd19321, 8;
	and.b64  	%rd19326, %rd19325, 255;
	xor.b64  	%rd19327, %rd19326, %rd19324;
	mul.lo.s64 	%rd19328, %rd19327, 1099511628211;
	shr.u64 	%rd19329, %rd19321, 16;
	and.b64  	%rd19330, %rd19329, 255;
	xor.b64  	%rd19331, %rd19330, %rd19328;
	mul.lo.s64 	%rd19332, %rd19331, 1099511628211;
	shr.u64 	%rd19333, %rd19321, 24;
	and.b64  	%rd19334, %rd19333, 255;
	xor.b64  	%rd19335, %rd19334, %rd19332;
	mul.lo.s64 	%rd19336, %rd19335, 1099511628211;
	shr.u64 	%rd19337, %rd19321, 32;
	and.b64  	%rd19338, %rd19337, 255;
	xor.b64  	%rd19339, %rd19338, %rd19336;
	mul.lo.s64 	%rd19340, %rd19339, 1099511628211;
	shr.u64 	%rd19341, %rd19321, 40;
	and.b64  	%rd19342, %rd19341, 255;
	xor.b64  	%rd19343, %rd19342, %rd19340;
	mul.lo.s64 	%rd19344, %rd19343, 1099511628211;
	shr.u64 	%rd19345, %rd19321, 48;
	and.b64  	%rd19346, %rd19345, 255;
	xor.b64  	%rd19347, %rd19346, %rd19344;
	mul.lo.s64 	%rd19348, %rd19347, 1099511628211;
	shr.u64 	%rd19349, %rd19321, 56;
	xor.b64  	%rd19350, %rd19349, %rd19348;
	mul.lo.s64 	%rd56250, %rd19350, 1099511628211;
$L__BB8_2605:
	mov.b64 	%rd56257, -3750763034362895579;
	mov.b64 	%rd56258, 0;
	@%p267 bra 	$L__BB8_2608;
	and.b64  	%rd4778, %rd2, -2;
	mov.b64 	%rd56257, -3750763034362895579;
	mov.b64 	%rd56258, 0;
	mov.u64 	%rd56256, %rd56258;
$L__BB8_2607:
	shl.b64 	%rd19356, %rd56258, 3;
	add.s64 	%rd19357, %rd56116, %rd19356;
	ld.u64 	%rd19358, [%rd19357];
	and.b64  	%rd19359, %rd19358, 255;
	xor.b64  	%rd19360, %rd19359, %rd56257;
	mul.lo.s64 	%rd19361, %rd19360, 1099511628211;
	shr.u64 	%rd19362, %rd19358, 8;
	and.b64  	%rd19363, %rd19362, 255;
	xor.b64  	%rd19364, %rd19363, %rd19361;
	mul.lo.s64 	%rd19365, %rd19364, 1099511628211;
	shr.u64 	%rd19366, %rd19358, 16;
	and.b64  	%rd19367, %rd19366, 255;
	xor.b64  	%rd19368, %rd19367, %rd19365;
	mul.lo.s64 	%rd19369, %rd19368, 1099511628211;
	shr.u64 	%rd19370, %rd19358, 24;
	and.b64  	%rd19371, %rd19370, 255;
	xor.b64  	%rd19372, %rd19371, %rd19369;
	mul.lo.s64 	%rd19373, %rd19372, 1099511628211;
	shr.u64 	%rd19374, %rd19358, 32;
	and.b64  	%rd19375, %rd19374, 255;
	xor.b64  	%rd19376, %rd19375, %rd19373;
	mul.lo.s64 	%rd19377, %rd19376, 1099511628211;
	shr.u64 	%rd19378, %rd19358, 40;
	and.b64  	%rd19379, %rd19378, 255;
	xor.b64  	%rd19380, %rd19379, %rd19377;
	mul.lo.s64 	%rd19381, %rd19380, 1099511628211;
	shr.u64 	%rd19382, %rd19358, 48;
	and.b64  	%rd19383, %rd19382, 255;
	xor.b64  	%rd19384, %rd19383, %rd19381;
	mul.lo.s64 	%rd19385, %rd19384, 1099511628211;
	shr.u64 	%rd19386, %rd19358, 56;
	xor.b64  	%rd19387, %rd19386, %rd19385;
	mul.lo.s64 	%rd19388, %rd19387, 1099511628211;
	ld.u64 	%rd19389, [%rd19357+8];
	and.b64  	%rd19390, %rd19389, 255;
	xor.b64  	%rd19391, %rd19390, %rd19388;
	mul.lo.s64 	%rd19392, %rd19391, 1099511628211;
	shr.u64 	%rd19393, %rd19389, 8;
	and.b64  	%rd19394, %rd19393, 255;
	xor.b64  	%rd19395, %rd19394, %rd19392;
	mul.lo.s64 	%rd19396, %rd19395, 1099511628211;
	shr.u64 	%rd19397, %rd19389, 16;
	and.b64  	%rd19398, %rd19397, 255;
	xor.b64  	%rd19399, %rd19398, %rd19396;
	mul.lo.s64 	%rd19400, %rd19399, 1099511628211;
	shr.u64 	%rd19401, %rd19389, 24;
	and.b64  	%rd19402, %rd19401, 255;
	xor.b64  	%rd19403, %rd19402, %rd19400;
	mul.lo.s64 	%rd19404, %rd19403, 1099511628211;
	shr.u64 	%rd19405, %rd19389, 32;
	and.b64  	%rd19406, %rd19405, 255;
	xor.b64  	%rd19407, %rd19406, %rd19404;
	mul.lo.s64 	%rd19408, %rd19407, 1099511628211;
	shr.u64 	%rd19409, %rd19389, 40;
	and.b64  	%rd19410, %rd19409, 255;
	xor.b64  	%rd19411, %rd19410, %rd19408;
	mul.lo.s64 	%rd19412, %rd19411, 1099511628211;
	shr.u64 	%rd19413, %rd19389, 48;
	and.b64  	%rd19414, %rd19413, 255;
	xor.b64  	%rd19415, %rd19414, %rd19412;
	mul.lo.s64 	%rd19416, %rd19415, 1099511628211;
	shr.u64 	%rd19417, %rd19389, 56;
	xor.b64  	%rd19418, %rd19417, %rd19416;
	mul.lo.s64 	%rd56257, %rd19418, 1099511628211;
	add.s64 	%rd56258, %rd56258, 2;
	add.s64 	%rd56256, %rd56256, 2;
	setp.ne.s64 	%p703, %rd56256, %rd4778;
	@%p703 bra 	$L__BB8_2607;
$L__BB8_2608:
	@%p269 bra 	$L__BB8_2610;
	shl.b64 	%rd19419, %rd56258, 3;
	add.s64 	%rd19420, %rd56116, %rd19419;
	ld.u64 	%rd19421, [%rd19420];
	and.b64  	%rd19422, %rd19421, 255;
	xor.b64  	%rd19423, %rd19422, %rd56257;
	mul.lo.s64 	%rd19424, %rd19423, 1099511628211;
	shr.u64 	%rd19425, %rd19421, 8;
	and.b64  	%rd19426, %rd19425, 255;
	xor.b64  	%rd19427, %rd19426, %rd19424;
	mul.lo.s64 	%rd19428, %rd19427, 1099511628211;
	shr.u64 	%rd19429, %rd19421, 16;
	and.b64  	%rd19430, %rd19429, 255;
	xor.b64  	%rd19431, %rd19430, %rd19428;
	mul.lo.s64 	%rd19432, %rd19431, 1099511628211;
	shr.u64 	%rd19433, %rd19421, 24;
	and.b64  	%rd19434, %rd19433, 255;
	xor.b64  	%rd19435, %rd19434, %rd19432;
	mul.lo.s64 	%rd19436, %rd19435, 1099511628211;
	shr.u64 	%rd19437, %rd19421, 32;
	and.b64  	%rd19438, %rd19437, 255;
	xor.b64  	%rd19439, %rd19438, %rd19436;
	mul.lo.s64 	%rd19440, %rd19439, 1099511628211;
	shr.u64 	%rd19441, %rd19421, 40;
	and.b64  	%rd19442, %rd19441, 255;
	xor.b64  	%rd19443, %rd19442, %rd19440;
	mul.lo.s64 	%rd19444, %rd19443, 1099511628211;
	shr.u64 	%rd19445, %rd19421, 48;
	and.b64  	%rd19446, %rd19445, 255;
	xor.b64  	%rd19447, %rd19446, %rd19444;
	mul.lo.s64 	%rd19448, %rd19447, 1099511628211;
	shr.u64 	%rd19449, %rd19421, 56;
	xor.b64  	%rd19450, %rd19449, %rd19448;
	mul.lo.s64 	%rd56257, %rd19450, 1099511628211;
$L__BB8_2610:
	setp.eq.s64 	%p705, %rd56250, %rd56257;
	@%p705 bra 	$L__BB8_2635;
	setp.lt.u64 	%p706, %rd2958, 7;
	mov.b64 	%rd56265, 0;
	mov.u64 	%rd56273, %rd56265;
	@%p706 bra 	$L__BB8_2614;
	and.b64  	%rd4790, %rd2, -8;
	mov.b64 	%rd56265, 0;
	mov.u64 	%rd56263, %rd56265;
$L__BB8_2613:
	.pragma "nounroll";
	shl.b64 	%rd19454, %rd56265, 3;
	add.s64 	%rd19455, %rd55987, %rd19454;
	ld.u64 	%rd19456, [%rd19455];
	mad.lo.s64 	%rd19457, %rd19456, 2654435761, %rd56273;
	shl.b64 	%rd19458, %rd19457, 13;
	add.s64 	%rd19459, %rd19458, %rd19457;
	shr.u64 	%rd19460, %rd19459, 7;
	xor.b64  	%rd19461, %rd19460, %rd19459;
	shl.b64 	%rd19462, %rd19461, 3;
	add.s64 	%rd19463, %rd19462, %rd19461;
	shr.u64 	%rd19464, %rd19463, 17;
	xor.b64  	%rd19465, %rd19464, %rd19463;
	shl.b64 	%rd19466, %rd19465, 5;
	add.s64 	%rd19467, %rd19466, %rd19465;
	ld.u64 	%rd19468, [%rd19455+8];
	mad.lo.s64 	%rd19469, %rd19468, 2654435761, %rd19467;
	shl.b64 	%rd19470, %rd19469, 13;
	add.s64 	%rd19471, %rd19470, %rd19469;
	shr.u64 	%rd19472, %rd19471, 7;
	xor.b64  	%rd19473, %rd19472, %rd19471;
	shl.b64 	%rd19474, %rd19473, 3;
	add.s64 	%rd19475, %rd19474, %rd19473;
	shr.u64 	%rd19476, %rd19475, 17;
	xor.b64  	%rd19477, %rd19476, %rd19475;
	shl.b64 	%rd19478, %rd19477, 5;
	add.s64 	%rd19479, %rd19478, %rd19477;
	ld.u64 	%rd19480, [%rd19455+16];
	mad.lo.s64 	%rd19481, %rd19480, 2654435761, %rd19479;
	shl.b64 	%rd19482, %rd19481, 13;
	add.s64 	%rd19483, %rd19482, %rd19481;
	shr.u64 	%rd19484, %rd19483, 7;
	xor.b64  	%rd19485, %rd19484, %rd19483;
	shl.b64 	%rd19486, %rd19485, 3;
	add.s64 	%rd19487, %rd19486, %rd19485;
	shr.u64 	%rd19488, %rd19487, 17;
	xor.b64  	%rd19489, %rd19488, %rd19487;
	shl.b64 	%rd19490, %rd19489, 5;
	add.s64 	%rd19491, %rd19490, %rd19489;
	ld.u64 	%rd19492, [%rd19455+24];
	mad.lo.s64 	%rd19493, %rd19492, 2654435761, %rd19491;
	shl.b64 	%rd19494, %rd19493, 13;
	add.s64 	%rd19495, %rd19494, %rd19493;
	shr.u64 	%rd19496, %rd19495, 7;
	xor.b64  	%rd19497, %rd19496, %rd19495;
	shl.b64 	%rd19498, %rd19497, 3;
	add.s64 	%rd19499, %rd19498, %rd19497;
	shr.u64 	%rd19500, %rd19499, 17;
	xor.b64  	%rd19501, %rd19500, %rd19499;
	shl.b64 	%rd19502, %rd19501, 5;
	add.s64 	%rd19503, %rd19502, %rd19501;
	ld.u64 	%rd19504, [%rd19455+32];
	mad.lo.s64 	%rd19505, %rd19504, 2654435761, %rd19503;
	shl.b64 	%rd19506, %rd19505, 13;
	add.s64 	%rd19507, %rd19506, %rd19505;
	shr.u64 	%rd19508, %rd19507, 7;
	xor.b64  	%rd19509, %rd19508, %rd19507;
	shl.b64 	%rd19510, %rd19509, 3;
	add.s64 	%rd19511, %rd19510, %rd19509;
	shr.u64 	%rd19512, %rd19511, 17;
	xor.b64  	%rd19513, %rd19512, %rd19511;
	shl.b64 	%rd19514, %rd19513, 5;
	add.s64 	%rd19515, %rd19514, %rd19513;
	ld.u64 	%rd19516, [%rd19455+40];
	mad.lo.s64 	%rd19517, %rd19516, 2654435761, %rd19515;
	shl.b64 	%rd19518, %rd19517, 13;
	add.s64 	%rd19519, %rd19518, %rd19517;
	shr.u64 	%rd19520, %rd19519, 7;
	xor.b64  	%rd19521, %rd19520, %rd19519;
	shl.b64 	%rd19522, %rd19521, 3;
	add.s64 	%rd19523, %rd19522, %rd19521;
	shr.u64 	%rd19524, %rd19523, 17;
	xor.b64  	%rd19525, %rd19524, %rd19523;
	shl.b64 	%rd19526, %rd19525, 5;
	add.s64 	%rd19527, %rd19526, %rd19525;
	ld.u64 	%rd19528, [%rd19455+48];
	mad.lo.s64 	%rd19529, %rd19528, 2654435761, %rd19527;
	shl.b64 	%rd19530, %rd19529, 13;
	add.s64 	%rd19531, %rd19530, %rd19529;
	shr.u64 	%rd19532, %rd19531, 7;
	xor.b64  	%rd19533, %rd19532, %rd19531;
	shl.b64 	%rd19534, %rd19533, 3;
	add.s64 	%rd19535, %rd19534, %rd19533;
	shr.u64 	%rd19536, %rd19535, 17;
	xor.b64  	%rd19537, %rd19536, %rd19535;
	shl.b64 	%rd19538, %rd19537, 5;
	add.s64 	%rd19539, %rd19538, %rd19537;
	ld.u64 	%rd19540, [%rd19455+56];
	mad.lo.s64 	%rd19541, %rd19540, 2654435761, %rd19539;
	shl.b64 	%rd19542, %rd19541, 13;
	add.s64 	%rd19543, %rd19542, %rd19541;
	shr.u64 	%rd19544, %rd19543, 7;
	xor.b64  	%rd19545, %rd19544, %rd19543;
	shl.b64 	%rd19546, %rd19545, 3;
	add.s64 	%rd19547, %rd19546, %rd19545;
	shr.u64 	%rd19548, %rd19547, 17;
	xor.b64  	%rd19549, %rd19548, %rd19547;
	shl.b64 	%rd19550, %rd19549, 5;
	add.s64 	%rd56273, %rd19550, %rd19549;
	add.s64 	%rd56265, %rd56265, 8;
	add.s64 	%rd56263, %rd56263, 8;
	setp.ne.s64 	%p707, %rd56263, %rd4790;
	@%p707 bra 	$L__BB8_2613;
$L__BB8_2614:
	setp.eq.s64 	%p708, %rd2959, 0;
	@%p708 bra 	$L__BB8_2622;
	setp.lt.u64 	%p709, %rd2960, 3;
	@%p709 bra 	$L__BB8_2617;
	shl.b64 	%rd19552, %rd56265, 3;
	add.s64 	%rd19553, %rd55987, %rd19552;
	ld.u64 	%rd19554, [%rd19553];
	mad.lo.s64 	%rd19555, %rd19554, 2654435761, %rd56273;
	shl.b64 	%rd19556, %rd19555, 13;
	add.s64 	%rd19557, %rd19556, %rd19555;
	shr.u64 	%rd19558, %rd19557, 7;
	xor.b64  	%rd19559, %rd19558, %rd19557;
	shl.b64 	%rd19560, %rd19559, 3;
	add.s64 	%rd19561, %rd19560, %rd19559;
	shr.u64 	%rd19562, %rd19561, 17;
	xor.b64  	%rd19563, %rd19562, %rd19561;
	shl.b64 	%rd19564, %rd19563, 5;
	add.s64 	%rd19565, %rd19564, %rd19563;
	ld.u64 	%rd19566, [%rd19553+8];
	mad.lo.s64 	%rd19567, %rd19566, 2654435761, %rd19565;
	shl.b64 	%rd19568, %rd19567, 13;
	add.s64 	%rd19569, %rd19568, %rd19567;
	shr.u64 	%rd19570, %rd19569, 7;
	xor.b64  	%rd19571, %rd19570, %rd19569;
	shl.b64 	%rd19572, %rd19571, 3;
	add.s64 	%rd19573, %rd19572, %rd19571;
	shr.u64 	%rd19574, %rd19573, 17;
	xor.b64  	%rd19575, %rd19574, %rd19573;
	shl.b64 	%rd19576, %rd19575, 5;
	add.s64 	%rd19577, %rd19576, %rd19575;
	ld.u64 	%rd19578, [%rd19553+16];
	mad.lo.s64 	%rd19579, %rd19578, 2654435761, %rd19577;
	shl.b64 	%rd19580, %rd19579, 13;
	add.s64 	%rd19581, %rd19580, %rd19579;
	shr.u64 	%rd19582, %rd19581, 7;
	xor.b64  	%rd19583, %rd19582, %rd19581;
	shl.b64 	%rd19584, %rd19583, 3;
	add.s64 	%rd19585, %rd19584, %rd19583;
	shr.u64 	%rd19586, %rd19585, 17;
	xor.b64  	%rd19587, %rd19586, %rd19585;
	shl.b64 	%rd19588, %rd19587, 5;
	add.s64 	%rd19589, %rd19588, %rd19587;
	ld.u64 	%rd19590, [%rd19553+24];
	mad.lo.s64 	%rd19591, %rd19590, 2654435761, %rd19589;
	shl.b64 	%rd19592, %rd19591, 13;
	add.s64 	%rd19593, %rd19592, %rd19591;
	shr.u64 	%rd19594, %rd19593, 7;
	xor.b64  	%rd19595, %rd19594, %rd19593;
	shl.b64 	%rd19596, %rd19595, 3;
	add.s64 	%rd19597, %rd19596, %rd19595;
	shr.u64 	%rd19598, %rd19597, 17;
	xor.b64  	%rd19599, %rd19598, %rd19597;
	shl.b64 	%rd19600, %rd19599, 5;
	add.s64 	%rd56273, %rd19600, %rd19599;
	add.s64 	%rd56265, %rd56265, 4;
$L__BB8_2617:
	setp.eq.s64 	%p710, %rd2961, 0;
	@%p710 bra 	$L__BB8_2622;
	setp.eq.s64 	%p711, %rd2962, 0;
	@%p711 bra 	$L__BB8_2620;
	shl.b64 	%rd19602, %rd56265, 3;
	add.s64 	%rd19603, %rd55987, %rd19602;
	ld.u64 	%rd19604, [%rd19603];
	mad.lo.s64 	%rd19605, %rd19604, 2654435761, %rd56273;
	shl.b64 	%rd19606, %rd19605, 13;
	add.s64 	%rd19607, %rd19606, %rd19605;
	shr.u64 	%rd19608, %rd19607, 7;
	xor.b64  	%rd19609, %rd19608, %rd19607;
	shl.b64 	%rd19610, %rd19609, 3;
	add.s64 	%rd19611, %rd19610, %rd19609;
	shr.u64 	%rd19612, %rd19611, 17;
	xor.b64  	%rd19613, %rd19612, %rd19611;
	shl.b64 	%rd19614, %rd19613, 5;
	add.s64 	%rd19615, %rd19614, %rd19613;
	ld.u64 	%rd19616, [%rd19603+8];
	mad.lo.s64 	%rd19617, %rd19616, 2654435761, %rd19615;
	shl.b64 	%rd19618, %rd19617, 13;
	add.s64 	%rd19619, %rd19618, %rd19617;
	shr.u64 	%rd19620, %rd19619, 7;
	xor.b64  	%rd19621, %rd19620, %rd19619;
	shl.b64 	%rd19622, %rd19621, 3;
	add.s64 	%rd19623, %rd19622, %rd19621;
	shr.u64 	%rd19624, %rd19623, 17;
	xor.b64  	%rd19625, %rd19624, %rd19623;
	shl.b64 	%rd19626, %rd19625, 5;
	add.s64 	%rd56273, %rd19626, %rd19625;
	add.s64 	%rd56265, %rd56265, 2;
$L__BB8_2620:
	@%p269 bra 	$L__BB8_2622;
	shl.b64 	%rd19627, %rd56265, 3;
	add.s64 	%rd19628, %rd55987, %rd19627;
	ld.u64 	%rd19629, [%rd19628];
	mad.lo.s64 	%rd19630, %rd19629, 2654435761, %rd56273;
	shl.b64 	%rd19631, %rd19630, 13;
	add.s64 	%rd19632, %rd19631, %rd19630;
	shr.u64 	%rd19633, %rd19632, 7;
	xor.b64  	%rd19634, %rd19633, %rd19632;
	shl.b64 	%rd19635, %rd19634, 3;
	add.s64 	%rd19636, %rd19635, %rd19634;
	shr.u64 	%rd19637, %rd19636, 17;
	xor.b64  	%rd19638, %rd19637, %rd19636;
	shl.b64 	%rd19639, %rd19638, 5;
	add.s64 	%rd56273, %rd19639, %rd19638;
$L__BB8_2622:
	mov.b64 	%rd56278, 0;
	mov.u64 	%rd56286, %rd56278;
	@%p706 bra 	$L__BB8_2625;
	and.b64  	%rd4812, %rd2, -8;
	mov.b64 	%rd56278, 0;
	mov.u64 	%rd56276, %rd56278;
$L__BB8_2624:
	.pragma "nounroll";
	shl.b64 	%rd19643, %rd56278, 3;
	add.s64 	%rd19644, %rd56116, %rd19643;
	ld.u64 	%rd19645, [%rd19644];
	mad.lo.s64 	%rd19646, %rd19645, 2654435761, %rd56286;
	shl.b64 	%rd19647, %rd19646, 13;
	add.s64 	%rd19648, %rd19647, %rd19646;
	shr.u64 	%rd19649, %rd19648, 7;
	xor.b64  	%rd19650, %rd19649, %rd19648;
	shl.b64 	%rd19651, %rd19650, 3;
	add.s64 	%rd19652, %rd19651, %rd19650;
	shr.u64 	%rd19653, %rd19652, 17;
	xor.b64  	%rd19654, %rd19653, %rd19652;
	shl.b64 	%rd19655, %rd19654, 5;
	add.s64 	%rd19656, %rd19655, %rd19654;
	ld.u64 	%rd19657, [%rd19644+8];
	mad.lo.s64 	%rd19658, %rd19657, 2654435761, %rd19656;
	shl.b64 	%rd19659, %rd19658, 13;
	add.s64 	%rd19660, %rd19659, %rd19658;
	shr.u64 	%rd19661, %rd19660, 7;
	xor.b64  	%rd19662, %rd19661, %rd19660;
	shl.b64 	%rd19663, %rd19662, 3;
	add.s64 	%rd19664, %rd19663, %rd19662;
	shr.u64 	%rd19665, %rd19664, 17;
	xor.b64  	%rd19666, %rd19665, %rd19664;
	shl.b64 	%rd19667, %rd19666, 5;
	add.s64 	%rd19668, %rd19667, %rd19666;
	ld.u64 	%rd19669, [%rd19644+16];
	mad.lo.s64 	%rd19670, %rd19669, 2654435761, %rd19668;
	shl.b64 	%rd19671, %rd19670, 13;
	add.s64 	%rd19672, %rd19671, %rd19670;
	shr.u64 	%rd19673, %rd19672, 7;
	xor.b64  	%rd19674, %rd19673, %rd19672;
	shl.b64 	%rd19675, %rd19674, 3;
	add.s64 	%rd19676, %rd19675, %rd19674;
	shr.u64 	%rd19677, %rd19676, 17;
	xor.b64  	%rd19678, %rd19677, %rd19676;
	shl.b64 	%rd19679, %rd19678, 5;
	add.s64 	%rd19680, %rd19679, %rd19678;
	ld.u64 	%rd19681, [%rd19644+24];
	mad.lo.s64 	%rd19682, %rd19681, 2654435761, %rd19680;
	shl.b64 	%rd19683, %rd19682, 13;
	add.s64 	%rd19684, %rd19683, %rd19682;
	shr.u64 	%rd19685, %rd19684, 7;
	xor.b64  	%rd19686, %rd19685, %rd19684;
	shl.b64 	%rd19687, %rd19686, 3;
	add.s64 	%rd19688, %rd19687, %rd19686;
	shr.u64 	%rd19689, %rd19688, 17;
	xor.b64  	%rd19690, %rd19689, %rd19688;
	shl.b64 	%rd19691, %rd19690, 5;
	add.s64 	%rd19692, %rd19691, %rd19690;
	ld.u64 	%rd19693, [%rd19644+32];
	mad.lo.s64 	%rd19694, %rd19693, 2654435761, %rd19692;
	shl.b64 	%rd19695, %rd19694, 13;
	add.s64 	%rd19696, %rd19695, %rd19694;
	shr.u64 	%rd19697, %rd19696, 7;
	xor.b64  	%rd19698, %rd19697, %rd19696;
	shl.b64 	%rd19699, %rd19698, 3;
	add.s64 	%rd19700, %rd19699, %rd19698;
	shr.u64 	%rd19701, %rd19700, 17;
	xor.b64  	%rd19702, %rd19701, %rd19700;
	shl.b64 	%rd19703, %rd19702, 5;
	add.s64 	%rd19704, %rd19703, %rd19702;
	ld.u64 	%rd19705, [%rd19644+40];
	mad.lo.s64 	%rd19706, %rd19705, 2654435761, %rd19704;
	shl.b64 	%rd19707, %rd19706, 13;
	add.s64 	%rd19708, %rd19707, %rd19706;
	shr.u64 	%rd19709, %rd19708, 7;
	xor.b64  	%rd19710, %rd19709, %rd19708;
	shl.b64 	%rd19711, %rd19710, 3;
	add.s64 	%rd19712, %rd19711, %rd19710;
	shr.u64 	%rd19713, %rd19712, 17;
	xor.b64  	%rd19714, %rd19713, %rd19712;
	shl.b64 	%rd19715, %rd19714, 5;
	add.s64 	%rd19716, %rd19715, %rd19714;
	ld.u64 	%rd19717, [%rd19644+48];
	mad.lo.s64 	%rd19718, %rd19717, 2654435761, %rd19716;
	shl.b64 	%rd19719, %rd19718, 13;
	add.s64 	%rd19720, %rd19719, %rd19718;
	shr.u64 	%rd19721, %rd19720, 7;
	xor.b64  	%rd19722, %rd19721, %rd19720;
	shl.b64 	%rd19723, %rd19722, 3;
	add.s64 	%rd19724, %rd19723, %rd19722;
	shr.u64 	%rd19725, %rd19724, 17;
	xor.b64  	%rd19726, %rd19725, %rd19724;
	shl.b64 	%rd19727, %rd19726, 5;
	add.s64 	%rd19728, %rd19727, %rd19726;
	ld.u64 	%rd19729, [%rd19644+56];
	mad.lo.s64 	%rd19730, %rd19729, 2654435761, %rd19728;
	shl.b64 	%rd19731, %rd19730, 13;
	add.s64 	%rd19732, %rd19731, %rd19730;
	shr.u64 	%rd19733, %rd19732, 7;
	xor.b64  	%rd19734, %rd19733, %rd19732;
	shl.b64 	%rd19735, %rd19734, 3;
	add.s64 	%rd19736, %rd19735, %rd19734;
	shr.u64 	%rd19737, %rd19736, 17;
	xor.b64  	%rd19738, %rd19737, %rd19736;
	shl.b64 	%rd19739, %rd19738, 5;
	add.s64 	%rd56286, %rd19739, %rd19738;
	add.s64 	%rd56278, %rd56278, 8;
	add.s64 	%rd56276, %rd56276, 8;
	setp.ne.s64 	%p714, %rd56276, %rd4812;
	@%p714 bra 	$L__BB8_2624;
$L__BB8_2625:
	@%p708 bra 	$L__BB8_2633;
	setp.lt.u64 	%p716, %rd2960, 3;
	@%p716 bra 	$L__BB8_2628;
	shl.b64 	%rd19741, %rd56278, 3;
	add.s64 	%rd19742, %rd56116, %rd19741;
	ld.u64 	%rd19743, [%rd19742];
	mad.lo.s64 	%rd19744, %rd19743, 2654435761, %rd56286;
	shl.b64 	%rd19745, %rd19744, 13;
	add.s64 	%rd19746, %rd19745, %rd19744;
	shr.u64 	%rd19747, %rd19746, 7;
	xor.b64  	%rd19748, %rd19747, %rd19746;
	shl.b64 	%rd19749, %rd19748, 3;
	add.s64 	%rd19750, %rd19749, %rd19748;
	shr.u64 	%rd19751, %rd19750, 17;
	xor.b64  	%rd19752, %rd19751, %rd19750;
	shl.b64 	%rd19753, %rd19752, 5;
	add.s64 	%rd19754, %rd19753, %rd19752;
	ld.u64 	%rd19755, [%rd19742+8];
	mad.lo.s64 	%rd19756, %rd19755, 2654435761, %rd19754;
	shl.b64 	%rd19757, %rd19756, 13;
	add.s64 	%rd19758, %rd19757, %rd19756;
	shr.u64 	%rd19759, %rd19758, 7;
	xor.b64  	%rd19760, %rd19759, %rd19758;
	shl.b64 	%rd19761, %rd19760, 3;
	add.s64 	%rd19762, %rd19761, %rd19760;
	shr.u64 	%rd19763, %rd19762, 17;
	xor.b64  	%rd19764, %rd19763, %rd19762;
	shl.b64 	%rd19765, %rd19764, 5;
	add.s64 	%rd19766, %rd19765, %rd19764;
	ld.u64 	%rd19767, [%rd19742+16];
	mad.lo.s64 	%rd19768, %rd19767, 2654435761, %rd19766;
	shl.b64 	%rd19769, %rd19768, 13;
	add.s64 	%rd19770, %rd19769, %rd19768;
	shr.u64 	%rd19771, %rd19770, 7;
	xor.b64  	%rd19772, %rd19771, %rd19770;
	shl.b64 	%rd19773, %rd19772, 3;
	add.s64 	%rd19774, %rd19773, %rd19772;
	shr.u64 	%rd19775, %rd19774, 17;
	xor.b64  	%rd19776, %rd19775, %rd19774;
	shl.b64 	%rd19777, %rd19776, 5;
	add.s64 	%rd19778, %rd19777, %rd19776;
	ld.u64 	%rd19779, [%rd19742+24];
	mad.lo.s64 	%rd19780, %rd19779, 2654435761, %rd19778;
	shl.b64 	%rd19781, %rd19780, 13;
	add.s64 	%rd19782, %rd19781, %rd19780;
	shr.u64 	%rd19783, %rd19782, 7;
	xor.b64  	%rd19784, %rd19783, %rd19782;
	shl.b64 	%rd19785, %rd19784, 3;
	add.s64 	%rd19786, %rd19785, %rd19784;
	shr.u64 	%rd19787, %rd19786, 17;
	xor.b64  	%rd19788, %rd19787, %rd19786;
	shl.b64 	%rd19789, %rd19788, 5;
	add.s64 	%rd56286, %rd19789, %rd19788;
	add.s64 	%rd56278, %rd56278, 4;
$L__BB8_2628:
	setp.eq.s64 	%p717, %rd2961, 0;
	@%p717 bra 	$L__BB8_2633;
	setp.eq.s64 	%p718, %rd2962, 0;
	@%p718 bra 	$L__BB8_2631;
	shl.b64 	%rd19791, %rd56278, 3;
	add.s64 	%rd19792, %rd56116, %rd19791;
	ld.u64 	%rd19793, [%rd19792];
	mad.lo.s64 	%rd19794, %rd19793, 2654435761, %rd56286;
	shl.b64 	%rd19795, %rd19794, 13;
	add.s64 	%rd19796, %rd19795, %rd19794;
	shr.u64 	%rd19797, %rd19796, 7;
	xor.b64  	%rd19798, %rd19797, %rd19796;
	shl.b64 	%rd19799, %rd19798, 3;
	add.s64 	%rd19800, %rd19799, %rd19798;
	shr.u64 	%rd19801, %rd19800, 17;
	xor.b64  	%rd19802, %rd19801, %rd19800;
	shl.b64 	%rd19803, %rd19802, 5;
	add.s64 	%rd19804, %rd19803, %rd19802;
	ld.u64 	%rd19805, [%rd19792+8];
	mad.lo.s64 	%rd19806, %rd19805, 2654435761, %rd19804;
	shl.b64 	%rd19807, %rd19806, 13;
	add.s64 	%rd19808, %rd19807, %rd19806;
	shr.u64 	%rd19809, %rd19808, 7;
	xor.b64  	%rd19810, %rd19809, %rd19808;
	shl.b64 	%rd19811, %rd19810, 3;
	add.s64 	%rd19812, %rd19811, %rd19810;
	shr.u64 	%rd19813, %rd19812, 17;
	xor.b64  	%rd19814, %rd19813, %rd19812;
	shl.b64 	%rd19815, %rd19814, 5;
	add.s64 	%rd56286, %rd19815, %rd19814;
	add.s64 	%rd56278, %rd56278, 2;
$L__BB8_2631:
	@%p269 bra 	$L__BB8_2633;
	shl.b64 	%rd19816, %rd56278, 3;
	add.s64 	%rd19817, %rd56116, %rd19816;
	ld.u64 	%rd19818, [%rd19817];
	mad.lo.s64 	%rd19819, %rd19818, 2654435761, %rd56286;
	shl.b64 	%rd19820, %rd19819, 13;
	add.s64 	%rd19821, %rd19820, %rd19819;
	shr.u64 	%rd19822, %rd19821, 7;
	xor.b64  	%rd19823, %rd19822, %rd19821;
	shl.b64 	%rd19824, %rd19823, 3;
	add.s64 	%rd19825, %rd19824, %rd19823;
	shr.u64 	%rd19826, %rd19825, 17;
	xor.b64  	%rd19827, %rd19826, %rd19825;
	shl.b64 	%rd19828, %rd19827, 5;
	add.s64 	%rd56286, %rd19828, %rd19827;
$L__BB8_2633:
	setp.lt.u64 	%p720, %rd56273, %rd56286;
	mov.u64 	%rd56288, %rd55987;
	@%p720 bra 	$L__BB8_2634;
	bra.uni 	$L__BB8_2639;
$L__BB8_2634:
	mov.u64 	%rd56288, %rd56116;
	mov.u64 	%rd56116, %rd55987;
	bra.uni 	$L__BB8_2639;
$L__BB8_2635:
	setp.eq.s32 	%p721, %r1, 0;
	mov.u64 	%rd56288, %rd55987;
	@%p721 bra 	$L__BB8_2639;
	mov.b64 	%rd56287, 0;
$L__BB8_2637:
	shl.b64 	%rd19830, %rd56287, 3;
	add.s64 	%rd19831, %rd55987, %rd19830;
	ld.u64 	%rd4835, [%rd19831];
	add.s64 	%rd19832, %rd56116, %rd19830;
	ld.u64 	%rd4836, [%rd19832];
	setp.lt.u64 	%p722, %rd4835, %rd4836;
	@%p722 bra 	$L__BB8_2634;
	setp.le.u64 	%p723, %rd4835, %rd4836;
	add.s64 	%rd56287, %rd56287, 1;
	setp.lt.u64 	%p724, %rd56287, %rd2957;
	and.pred  	%p725, %p723, %p724;
	mov.u64 	%rd56288, %rd55987;
	@%p725 bra 	$L__BB8_2637;
$L__BB8_2639:
	mov.b64 	%rd56293, -3750763034362895579;
	mov.b64 	%rd56294, 0;
	@%p267 bra 	$L__BB8_2642;
	and.b64  	%rd4840, %rd2, -2;
	mov.b64 	%rd56293, -3750763034362895579;
	mov.b64 	%rd56294, 0;
	mov.u64 	%rd56292, %rd56294;
$L__BB8_2641:
	shl.b64 	%rd19839, %rd56294, 3;
	add.s64 	%rd19840, %rd56030, %rd19839;
	ld.u64 	%rd19841, [%rd19840];
	and.b64  	%rd19842, %rd19841, 255;
	xor.b64  	%rd19843, %rd19842, %rd56293;
	mul.lo.s64 	%rd19844, %rd19843, 1099511628211;
	shr.u64 	%rd19845, %rd19841, 8;
	and.b64  	%rd19846, %rd19845, 255;
	xor.b64  	%rd19847, %rd19846, %rd19844;
	mul.lo.s64 	%rd19848, %rd19847, 1099511628211;
	shr.u64 	%rd19849, %rd19841, 16;
	and.b64  	%rd19850, %rd19849, 255;
	xor.b64  	%rd19851, %rd19850, %rd19848;
	mul.lo.s64 	%rd19852, %rd19851, 1099511628211;
	shr.u64 	%rd19853, %rd19841, 24;
	and.b64  	%rd19854, %rd19853, 255;
	xor.b64  	%rd19855, %rd19854, %rd19852;
	mul.lo.s64 	%rd19856, %rd19855, 1099511628211;
	shr.u64 	%rd19857, %rd19841, 32;
	and.b64  	%rd19858, %rd19857, 255;
	xor.b64  	%rd19859, %rd19858, %rd19856;
	mul.lo.s64 	%rd19860, %rd19859, 1099511628211;
	shr.u64 	%rd19861, %rd19841, 40;
	and.b64  	%rd19862, %rd19861, 255;
	xor.b64  	%rd19863, %rd19862, %rd19860;
	mul.lo.s64 	%rd19864, %rd19863, 1099511628211;
	shr.u64 	%rd19865, %rd19841, 48;
	and.b64  	%rd19866, %rd19865, 255;
	xor.b64  	%rd19867, %rd19866, %rd19864;
	mul.lo.s64 	%rd19868, %rd19867, 1099511628211;
	shr.u64 	%rd19869, %rd19841, 56;
	xor.b64  	%rd19870, %rd19869, %rd19868;
	mul.lo.s64 	%rd19871, %rd19870, 1099511628211;
	ld.u64 	%rd19872, [%rd19840+8];
	and.b64  	%rd19873, %rd19872, 255;
	xor.b64  	%rd19874, %rd19873, %rd19871;
	mul.lo.s64 	%rd19875, %rd19874, 1099511628211;
	shr.u64 	%rd19876, %rd19872, 8;
	and.b64  	%rd19877, %rd19876, 255;
	xor.b64  	%rd19878, %rd19877, %rd19875;
	mul.lo.s64 	%rd19879, %rd19878, 1099511628211;
	shr.u64 	%rd19880, %rd19872, 16;
	and.b64  	%rd19881, %rd19880, 255;
	xor.b64  	%rd19882, %rd19881, %rd19879;
	mul.lo.s64 	%rd19883, %rd19882, 1099511628211;
	shr.u64 	%rd19884, %rd19872, 24;
	and.b64  	%rd19885, %rd19884, 255;
	xor.b64  	%rd19886, %rd19885, %rd19883;
	mul.lo.s64 	%rd19887, %rd19886, 1099511628211;
	shr.u64 	%rd19888, %rd19872, 32;
	and.b64  	%rd19889, %rd19888, 255;
	xor.b64  	%rd19890, %rd19889, %rd19887;
	mul.lo.s64 	%rd19891, %rd19890, 1099511628211;
	shr.u64 	%rd19892, %rd19872, 40;
	and.b64  	%rd19893, %rd19892, 255;
	xor.b64  	%rd19894, %rd19893, %rd19891;
	mul.lo.s64 	%rd19895, %rd19894, 1099511628211;
	shr.u64 	%rd19896, %rd19872, 48;
	and.b64  	%rd19897, %rd19896, 255;
	xor.b64  	%rd19898, %rd19897, %rd19895;
	mul.lo.s64 	%rd19899, %rd19898, 1099511628211;
	shr.u64 	%rd19900, %rd19872, 56;
	xor.b64  	%rd19901, %rd19900, %rd19899;
	mul.lo.s64 	%rd56293, %rd19901, 1099511628211;
	add.s64 	%rd56294, %rd56294, 2;
	add.s64 	%rd56292, %rd56292, 2;
	setp.ne.s64 	%p727, %rd56292, %rd4840;
	@%p727 bra 	$L__BB8_2641;
$L__BB8_2642:
	@%p269 bra 	$L__BB8_2644;
	shl.b64 	%rd19902, %rd56294, 3;
	add.s64 	%rd19903, %rd56030, %rd19902;
	ld.u64 	%rd19904, [%rd19903];
	and.b64  	%rd19905, %rd19904, 255;
	xor.b64  	%rd19906, %rd19905, %rd56293;
	mul.lo.s64 	%rd19907, %rd19906, 1099511628211;
	shr.u64 	%rd19908, %rd19904, 8;
	and.b64  	%rd19909, %rd19908, 255;
	xor.b64  	%rd19910, %rd19909, %rd19907;
	mul.lo.s64 	%rd19911, %rd19910, 1099511628211;
	shr.u64 	%rd19912, %rd19904, 16;
	and.b64  	%rd19913, %rd19912, 255;
	xor.b64  	%rd19914, %rd19913, %rd19911;
	mul.lo.s64 	%rd19915, %rd19914, 1099511628211;
	shr.u64 	%rd19916, %rd19904, 24;
	and.b64  	%rd19917, %rd19916, 255;
	xor.b64  	%rd19918, %rd19917, %rd19915;
	mul.lo.s64 	%rd19919, %rd19918, 1099511628211;
	shr.u64 	%rd19920, %rd19904, 32;
	and.b64  	%rd19921, %rd19920, 255;
	xor.b64  	%rd19922, %rd19921, %rd19919;
	mul.lo.s64 	%rd19923, %rd19922, 1099511628211;
	shr.u64 	%rd19924, %rd19904, 40;
	and.b64  	%rd19925, %rd19924, 255;
	xor.b64  	%rd19926, %rd19925, %rd19923;
	mul.lo.s64 	%rd19927, %rd19926, 1099511628211;
	shr.u64 	%rd19928, %rd19904, 48;
	and.b64  	%rd19929, %rd19928, 255;
	xor.b64  	%rd19930, %rd19929, %rd19927;
	mul.lo.s64 	%rd19931, %rd19930, 1099511628211;
	shr.u64 	%rd19932, %rd19904, 56;
	xor.b64  	%rd19933, %rd19932, %rd19931;
	mul.lo.s64 	%rd56293, %rd19933, 1099511628211;
$L__BB8_2644:
	mov.b64 	%rd56300, -3750763034362895579;
	mov.b64 	%rd56301, 0;
	@%p267 bra 	$L__BB8_2647;
	and.b64  	%rd4852, %rd2, -2;
	mov.b64 	%rd56300, -3750763034362895579;
	mov.b64 	%rd56301, 0;
	mov.u64 	%rd56299, %rd56301;
$L__BB8_2646:
	shl.b64 	%rd19939, %rd56301, 3;
	add.s64 	%rd19940, %rd56159, %rd19939;
	ld.u64 	%rd19941, [%rd19940];
	and.b64  	%rd19942, %rd19941, 255;
	xor.b64  	%rd19943, %rd19942, %rd56300;
	mul.lo.s64 	%rd19944, %rd19943, 1099511628211;
	shr.u64 	%rd19945, %rd19941, 8;
	and.b64  	%rd19946, %rd19945, 255;
	xor.b64  	%rd19947, %rd19946, %rd19944;
	mul.lo.s64 	%rd19948, %rd19947, 1099511628211;
	shr.u64 	%rd19949, %rd19941, 16;
	and.b64  	%rd19950, %rd19949, 255;
	xor.b64  	%rd19951, %rd19950, %rd19948;
	mul.lo.s64 	%rd19952, %rd19951, 1099511628211;
	shr.u64 	%rd19953, %rd19941, 24;
	and.b64  	%rd19954, %rd19953, 255;
	xor.b64  	%rd19955, %rd19954, %rd19952;
	mul.lo.s64 	%rd19956, %rd19955, 1099511628211;
	shr.u64 	%rd19957, %rd19941, 32;
	and.b64  	%rd19958, %rd19957, 255;
	xor.b64  	%rd19959, %rd19958, %rd19956;
	mul.lo.s64 	%rd19960, %rd19959, 1099511628211;
	shr.u64 	%rd19961, %rd19941, 40;
	and.b64  	%rd19962, %rd19961, 255;
	xor.b64  	%rd19963, %rd19962, %rd19960;
	mul.lo.s64 	%rd19964, %rd19963, 1099511628211;
	shr.u64 	%rd19965, %rd19941, 48;
	and.b64  	%rd19966, %rd19965, 255;
	xor.b64  	%rd19967, %rd19966, %rd19964;
	mul.lo.s64 	%rd19968, %rd19967, 1099511628211;
	shr.u64 	%rd19969, %rd19941, 56;
	xor.b64  	%rd19970, %rd19969, %rd19968;
	mul.lo.s64 	%rd19971, %rd19970, 1099511628211;
	ld.u64 	%rd19972, [%rd19940+8];
	and.b64  	%rd19973, %rd19972, 255;
	xor.b64  	%rd19974, %rd19973, %rd19971;
	mul.lo.s64 	%rd19975, %rd19974, 1099511628211;
	shr.u64 	%rd19976, %rd19972, 8;
	and.b64  	%rd19977, %rd19976, 255;
	xor.b64  	%rd19978, %rd19977, %rd19975;
	mul.lo.s64 	%rd19979, %rd19978, 1099511628211;
	shr.u64 	%rd19980, %rd19972, 16;
	and.b64  	%rd19981, %rd19980, 255;
	xor.b64  	%rd19982, %rd19981, %rd19979;
	mul.lo.s64 	%rd19983, %rd19982, 1099511628211;
	shr.u64 	%rd19984, %rd19972, 24;
	and.b64  	%rd19985, %rd19984, 255;
	xor.b64  	%rd19986, %rd19985, %rd19983;
	mul.lo.s64 	%rd19987, %rd19986, 1099511628211;
	shr.u64 	%rd19988, %rd19972, 32;
	and.b64  	%rd19989, %rd19988, 255;
	xor.b64  	%rd19990, %rd19989, %rd19987;
	mul.lo.s64 	%rd19991, %rd19990, 1099511628211;
	shr.u64 	%rd19992, %rd19972, 40;
	and.b64  	%rd19993, %rd19992, 255;
	xor.b64  	%rd19994, %rd19993, %rd19991;
	mul.lo.s64 	%rd19995, %rd19994, 1099511628211;
	shr.u64 	%rd19996, %rd19972, 48;
	and.b64  	%rd19997, %rd19996, 255;
	xor.b64  	%rd19998, %rd19997, %rd19995;
	mul.lo.s64 	%rd19999, %rd19998, 1099511628211;
	shr.u64 	%rd20000, %rd19972, 56;
	xor.b64  	%rd20001, %rd20000, %rd19999;
	mul.lo.s64 	%rd56300, %rd20001, 1099511628211;
	add.s64 	%rd56301, %rd56301, 2;
	add.s64 	%rd56299, %rd56299, 2;
	setp.ne.s64 	%p730, %rd56299, %rd4852;
	@%p730 bra 	$L__BB8_2646;
$L__BB8_2647:
	@%p269 bra 	$L__BB8_2649;
	shl.b64 	%rd20002, %rd56301, 3;
	add.s64 	%rd20003, %rd56159, %rd20002;
	ld.u64 	%rd20004, [%rd20003];
	and.b64  	%rd20005, %rd20004, 255;
	xor.b64  	%rd20006, %rd20005, %rd56300;
	mul.lo.s64 	%rd20007, %rd20006, 1099511628211;
	shr.u64 	%rd20008, %rd20004, 8;
	and.b64  	%rd20009, %rd20008, 255;
	xor.b64  	%rd20010, %rd20009, %rd20007;
	mul.lo.s64 	%rd20011, %rd20010, 1099511628211;
	shr.u64 	%rd20012, %rd20004, 16;
	and.b64  	%rd20013, %rd20012, 255;
	xor.b64  	%rd20014, %rd20013, %rd20011;
	mul.lo.s64 	%rd20015, %rd20014, 1099511628211;
	shr.u64 	%rd20016, %rd20004, 24;
	and.b64  	%rd20017, %rd20016, 255;
	xor.b64  	%rd20018, %rd20017, %rd20015;
	mul.lo.s64 	%rd20019, %rd20018, 1099511628211;
	shr.u64 	%rd20020, %rd20004, 32;
	and.b64  	%rd20021, %rd20020, 255;
	xor.b64  	%rd20022, %rd20021, %rd20019;
	mul.lo.s64 	%rd20023, %rd20022, 1099511628211;
	shr.u64 	%rd20024, %rd20004, 40;
	and.b64  	%rd20025, %rd20024, 255;
	xor.b64  	%rd20026, %rd20025, %rd20023;
	mul.lo.s64 	%rd20027, %rd20026, 1099511628211;
	shr.u64 	%rd20028, %rd20004, 48;
	and.b64  	%rd20029, %rd20028, 255;
	xor.b64  	%rd20030, %rd20029, %rd20027;
	mul.lo.s64 	%rd20031, %rd20030, 1099511628211;
	shr.u64 	%rd20032, %rd20004, 56;
	xor.b64  	%rd20033, %rd20032, %rd20031;
	mul.lo.s64 	%rd56300, %rd20033, 1099511628211;
$L__BB8_2649:
	setp.eq.s64 	%p732, %rd56293, %rd56300;
	@%p732 bra 	$L__BB8_2674;
	setp.lt.u64 	%p733, %rd2958, 7;
	mov.b64 	%rd56308, 0;
	mov.u64 	%rd56316, %rd56308;
	@%p733 bra 	$L__BB8_2653;
	and.b64  	%rd4864, %rd2, -8;
	mov.b64 	%rd56308, 0;
	mov.u64 	%rd56306, %rd56308;
$L__BB8_2652:
	.pragma "nounroll";
	shl.b64 	%rd20037, %rd56308, 3;
	add.s64 	%rd20038, %rd56030, %rd20037;
	ld.u64 	%rd20039, [%rd20038];
	mad.lo.s64 	%rd20040, %rd20039, 2654435761, %rd56316;
	shl.b64 	%rd20041, %rd20040, 13;
	add.s64 	%rd20042, %rd20041, %rd20040;
	shr.u64 	%rd20043, %rd20042, 7;
	xor.b64  	%rd20044, %rd20043, %rd20042;
	shl.b64 	%rd20045, %rd20044, 3;
	add.s64 	%rd20046, %rd20045, %rd20044;
	shr.u64 	%rd20047, %rd20046, 17;
	xor.b64  	%rd20048, %rd20047, %rd20046;
	shl.b64 	%rd20049, %rd20048, 5;
	add.s64 	%rd20050, %rd20049, %rd20048;
	ld.u64 	%rd20051, [%rd20038+8];
	mad.lo.s64 	%rd20052, %rd20051, 2654435761, %rd20050;
	shl.b64 	%rd20053, %rd20052, 13;
	add.s64 	%rd20054, %rd20053, %rd20052;
	shr.u64 	%rd20055, %rd20054, 7;
	xor.b64  	%rd20056, %rd20055, %rd20054;
	shl.b64 	%rd20057, %rd20056, 3;
	add.s64 	%rd20058, %rd20057, %rd20056;
	shr.u64 	%rd20059, %rd20058, 17;
	xor.b64  	%rd20060, %rd20059, %rd20058;
	shl.b64 	%rd20061, %rd20060, 5;
	add.s64 	%rd20062, %rd20061, %rd20060;
	ld.u64 	%rd20063, [%rd20038+16];
	mad.lo.s64 	%rd20064, %rd20063, 2654435761, %rd20062;
	shl.b64 	%rd20065, %rd20064, 13;
	add.s64 	%rd20066, %rd20065, %rd20064;
	shr.u64 	%rd20067, %rd20066, 7;
	xor.b64  	%rd20068, %rd20067, %rd20066;
	shl.b64 	%rd20069, %rd20068, 3;
	add.s64 	%rd20070, %rd20069, %rd20068;
	shr.u64 	%rd20071, %rd20070, 17;
	xor.b64  	%rd20072, %rd20071, %rd20070;
	shl.b64 	%rd20073, %rd20072, 5;
	add.s64 	%rd20074, %rd20073, %rd20072;
	ld.u64 	%rd20075, [%rd20038+24];
	mad.lo.s64 	%rd20076, %rd20075, 2654435761, %rd20074;
	shl.b64 	%rd20077, %rd20076, 13;
	add.s64 	%rd20078, %rd20077, %rd20076;
	shr.u64 	%rd20079, %rd20078, 7;
	xor.b64  	%rd20080, %rd20079, %rd20078;
	shl.b64 	%rd20081, %rd20080, 3;
	add.s64 	%rd20082, %rd20081, %rd20080;
	shr.u64 	%rd20083, %rd20082, 17;
	xor.b64  	%rd20084, %rd20083, %rd20082;
	shl.b64 	%rd20085, %rd20084, 5;
	add.s64 	%rd20086, %rd20085, %rd20084;
	ld.u64 	%rd20087, [%rd20038+32];
	mad.lo.s64 	%rd20088, %rd20087, 2654435761, %rd20086;
	shl.b64 	%rd20089, %rd20088, 13;
	add.s64 	%rd20090, %rd20089, %rd20088;
	shr.u64 	%rd20091, %rd20090, 7;
	xor.b64  	%rd20092, %rd20091, %rd20090;
	shl.b64 	%rd20093, %rd20092, 3;
	add.s64 	%rd20094, %rd20093, %rd20092;
	shr.u64 	%rd20095, %rd20094, 17;
	xor.b64  	%rd20096, %rd20095, %rd20094;
	shl.b64 	%rd20097, %rd20096, 5;
	add.s64 	%rd20098, %rd20097, %rd20096;
	ld.u64 	%rd20099, [%rd20038+40];
	mad.lo.s64 	%rd20100, %rd20099, 2654435761, %rd20098;
	shl.b64 	%rd20101, %rd20100, 13;
	add.s64 	%rd20102, %rd20101, %rd20100;
	shr.u64 	%rd20103, %rd20102, 7;
	xor.b64  	%rd20104, %rd20103, %rd20102;
	shl.b64 	%rd20105, %rd20104, 3;
	add.s64 	%rd20106, %rd20105, %rd20104;
	shr.u64 	%rd20107, %rd20106, 17;
	xor.b64  	%rd20108, %rd20107, %rd20106;
	shl.b64 	%rd20109, %rd20108, 5;
	add.s64 	%rd20110, %rd20109, %rd20108;
	ld.u64 	%rd20111, [%rd20038+48];
	mad.lo.s64 	%rd20112, %rd20111, 2654435761, %rd20110;
	shl.b64 	%rd20113, %rd20112, 13;
	add.s64 	%rd20114, %rd20113, %rd20112;
	shr.u64 	%rd20115, %rd20114, 7;
	xor.b64  	%rd20116, %rd20115, %rd20114;
	shl.b64 	%rd20117, %rd20116, 3;
	add.s64 	%rd20118, %rd20117, %rd20116;
	shr.u64 	%rd20119, %rd20118, 17;
	xor.b64  	%rd20120, %rd20119, %rd20118;
	shl.b64 	%rd20121, %rd20120, 5;
	add.s64 	%rd20122, %rd20121, %rd20120;
	ld.u64 	%rd20123, [%rd20038+56];
	mad.lo.s64 	%rd20124, %rd20123, 2654435761, %rd20122;
	shl.b64 	%rd20125, %rd20124, 13;
	add.s64 	%rd20126, %rd20125, %rd20124;
	shr.u64 	%rd20127, %rd20126, 7;
	xor.b64  	%rd20128, %rd20127, %rd20126;
	shl.b64 	%rd20129, %rd20128, 3;
	add.s64 	%rd20130, %rd20129, %rd20128;
	shr.u64 	%rd20131, %rd20130, 17;
	xor.b64  	%rd20132, %rd20131, %rd20130;
	shl.b64 	%rd20133, %rd20132, 5;
	add.s64 	%rd56316, %rd20133, %rd20132;
	add.s64 	%rd56308, %rd56308, 8;
	add.s64 	%rd56306, %rd56306, 8;
	setp.ne.s64 	%p734, %rd56306, %rd4864;
	@%p734 bra 	$L__BB8_2652;
$L__BB8_2653:
	setp.eq.s64 	%p735, %rd2959, 0;
	@%p735 bra 	$L__BB8_2661;
	setp.lt.u64 	%p736, %rd2960, 3;
	@%p736 bra 	$L__BB8_2656;
	shl.b64 	%rd20135, %rd56308, 3;
	add.s64 	%rd20136, %rd56030, %rd20135;
	ld.u64 	%rd20137, [%rd20136];
	mad.lo.s64 	%rd20138, %rd20137, 2654435761, %rd56316;
	shl.b64 	%rd20139, %rd20138, 13;
	add.s64 	%rd20140, %rd20139, %rd20138;
	shr.u64 	%rd20141, %rd20140, 7;
	xor.b64  	%rd20142, %rd20141, %rd20140;
	shl.b64 	%rd20143, %rd20142, 3;
	add.s64 	%rd20144, %rd20143, %rd20142;
	shr.u64 	%rd20145, %rd20144, 17;
	xor.b64  	%rd20146, %rd20145, %rd20144;
	shl.b64 	%rd20147, %rd20146, 5;
	add.s64 	%rd20148, %rd20147, %rd20146;
	ld.u64 	%rd20149, [%rd20136+8];
	mad.lo.s64 	%rd20150, %rd20149, 2654435761, %rd20148;
	shl.b64 	%rd20151, %rd20150, 13;
	add.s64 	%rd20152, %rd20151, %rd20150;
	shr.u64 	%rd20153, %rd20152, 7;
	xor.b64  	%rd20154, %rd20153, %rd20152;
	shl.b64 	%rd20155, %rd20154, 3;
	add.s64 	%rd20156, %rd20155, %rd20154;
	shr.u64 	%rd20157, %rd20156, 17;
	xor.b64  	%rd20158, %rd20157, %rd20156;
	shl.b64 	%rd20159, %rd20158, 5;
	add.s64 	%rd20160, %rd20159, %rd20158;
	ld.u64 	%rd20161, [%rd20136+16];
	mad.lo.s64 	%rd20162, %rd20161, 2654435761, %rd20160;
	shl.b64 	%rd20163, %rd20162, 13;
	add.s64 	%rd20164, %rd20163, %rd20162;
	shr.u64 	%rd20165, %rd20164, 7;
	xor.b64  	%rd20166, %rd20165, %rd20164;
	shl.b64 	%rd20167, %rd20166, 3;
	add.s64 	%rd20168, %rd20167, %rd20166;
	shr.u64 	%rd20169, %rd20168, 17;
	xor.b64  	%rd20170, %rd20169, %rd20168;
	shl.b64 	%rd20171, %rd20170, 5;
	add.s64 	%rd20172, %rd20171, %rd20170;
	ld.u64 	%rd20173, [%rd20136+24];
	mad.lo.s64 	%rd20174, %rd20173, 2654435761, %rd20172;
	shl.b64 	%rd20175, %rd20174, 13;
	add.s64 	%rd20176, %rd20175, %rd20174;
	shr.u64 	%rd20177, %rd20176, 7;
	xor.b64  	%rd20178, %rd20177, %rd20176;
	shl.b64 	%rd20179, %rd20178, 3;
	add.s64 	%rd20180, %rd20179, %rd20178;
	shr.u64 	%rd20181, %rd20180, 17;
	xor.b64  	%rd20182, %rd20181, %rd20180;
	shl.b64 	%rd20183, %rd20182, 5;
	add.s64 	%rd56316, %rd20183, %rd20182;
	add.s64 	%rd56308, %rd56308, 4;
$L__BB8_2656:
	setp.eq.s64 	%p737, %rd2961, 0;
	@%p737 bra 	$L__BB8_2661;
	setp.eq.s64 	%p738, %rd2962, 0;
	@%p738 bra 	$L__BB8_2659;
	shl.b64 	%rd20185, %rd56308, 3;
	add.s64 	%rd20186, %rd56030, %rd20185;
	ld.u64 	%rd20187, [%rd20186];
	mad.lo.s64 	%rd20188, %rd20187, 2654435761, %rd56316;
	shl.b64 	%rd20189, %rd20188, 13;
	add.s64 	%rd20190, %rd20189, %rd20188;
	shr.u64 	%rd20191, %rd20190, 7;
	xor.b64  	%rd20192, %rd20191, %rd20190;
	shl.b64 	%rd20193, %rd20192, 3;
	add.s64 	%rd20194, %rd20193, %rd20192;
	shr.u64 	%rd20195, %rd20194, 17;
	xor.b64  	%rd20196, %rd20195, %rd20194;
	shl.b64 	%rd20197, %rd20196, 5;
	add.s64 	%rd20198, %rd20197, %rd20196;
	ld.u64 	%rd20199, [%rd20186+8];
	mad.lo.s64 	%rd20200, %rd20199, 2654435761, %rd20198;
	shl.b64 	%rd20201, %rd20200, 13;
	add.s64 	%rd20202, %rd20201, %rd20200;
	shr.u64 	%rd20203, %rd20202, 7;
	xor.b64  	%rd20204, %rd20203, %rd20202;
	shl.b64 	%rd20205, %rd20204, 3;
	add.s64 	%rd20206, %rd20205, %rd20204;
	shr.u64 	%rd20207, %rd20206, 17;
	xor.b64  	%rd20208, %rd20207, %rd20206;
	shl.b64 	%rd20209, %rd20208, 5;
	add.s64 	%rd56316, %rd20209, %rd20208;
	add.s64 	%rd56308, %rd56308, 2;
$L__BB8_2659:
	@%p269 bra 	$L__BB8_2661;
	shl.b64 	%rd20210, %rd56308, 3;
	add.s64 	%rd20211, %rd56030, %rd20210;
	ld.u64 	%rd20212, [%rd20211];
	mad.lo.s64 	%rd20213, %rd20212, 2654435761, %rd56316;
	shl.b64 	%rd20214, %rd20213, 13;
	add.s64 	%rd20215, %rd20214, %rd20213;
	shr.u64 	%rd20216, %rd20215, 7;
	xor.b64  	%rd20217, %rd20216, %rd20215;
	shl.b64 	%rd20218, %rd20217, 3;
	add.s64 	%rd20219, %rd20218, %rd20217;
	shr.u64 	%rd20220, %rd20219, 17;
	xor.b64  	%rd20221, %rd20220, %rd20219;
	shl.b64 	%rd20222, %rd20221, 5;
	add.s64 	%rd56316, %rd20222, %rd20221;
$L__BB8_2661:
	mov.b64 	%rd56321, 0;
	mov.u64 	%rd56329, %rd56321;
	@%p733 bra 	$L__BB8_2664;
	and.b64  	%rd4886, %rd2, -8;
	mov.b64 	%rd56321, 0;
	mov.u64 	%rd56319, %rd56321;
$L__BB8_2663:
	.pragma "nounroll";
	shl.b64 	%rd20226, %rd56321, 3;
	add.s64 	%rd20227, %rd56159, %rd20226;
	ld.u64 	%rd20228, [%rd20227];
	mad.lo.s64 	%rd20229, %rd20228, 2654435761, %rd56329;
	shl.b64 	%rd20230, %rd20229, 13;
	add.s64 	%rd20231, %rd20230, %rd20229;
	shr.u64 	%rd20232, %rd20231, 7;
	xor.b64  	%rd20233, %rd20232, %rd20231;
	shl.b64 	%rd20234, %rd20233, 3;
	add.s64 	%rd20235, %rd20234, %rd20233;
	shr.u64 	%rd20236, %rd20235, 17;
	xor.b64  	%rd20237, %rd20236, %rd20235;
	shl.b64 	%rd20238, %rd20237, 5;
	add.s64 	%rd20239, %rd20238, %rd20237;
	ld.u64 	%rd20240, [%rd20227+8];
	mad.lo.s64 	%rd20241, %rd20240, 2654435761, %rd20239;
	shl.b64 	%rd20242, %rd20241, 13;
	add.s64 	%rd20243, %rd20242, %rd20241;
	shr.u64 	%rd20244, %rd20243, 7;
	xor.b64  	%rd20245, %rd20244, %rd20243;
	shl.b64 	%rd20246, %rd20245, 3;
	add.s64 	%rd20247, %rd20246, %rd20245;
	shr.u64 	%rd20248, %rd20247, 17;
	xor.b64  	%rd20249, %rd20248, %rd20247;
	shl.b64 	%rd20250, %rd20249, 5;
	add.s64 	%rd20251, %rd20250, %rd20249;
	ld.u64 	%rd20252, [%rd20227+16];
	mad.lo.s64 	%rd20253, %rd20252, 2654435761, %rd20251;
	shl.b64 	%rd20254, %rd20253, 13;
	add.s64 	%rd20255, %rd20254, %rd20253;
	shr.u64 	%rd20256, %rd20255, 7;
	xor.b64  	%rd20257, %rd20256, %rd20255;
	shl.b64 	%rd20258, %rd20257, 3;
	add.s64 	%rd20259, %rd20258, %rd20257;
	shr.u64 	%rd20260, %rd20259, 17;
	xor.b64  	%rd20261, %rd20260, %rd20259;
	shl.b64 	%rd20262, %rd20261, 5;
	add.s64 	%rd20263, %rd20262, %rd20261;
	ld.u64 	%rd20264, [%rd20227+24];
	mad.lo.s64 	%rd20265, %rd20264, 2654435761, %rd20263;
	shl.b64 	%rd20266, %rd20265, 13;
	add.s64 	%rd20267, %rd20266, %rd20265;
	shr.u64 	%rd20268, %rd20267, 7;
	xor.b64  	%rd20269, %rd20268, %rd20267;
	shl.b64 	%rd20270, %rd20269, 3;
	add.s64 	%rd20271, %rd20270, %rd20269;
	shr.u64 	%rd20272, %rd20271, 17;
	xor.b64  	%rd20273, %rd20272, %rd20271;
	shl.b64 	%rd20274, %rd20273, 5;
	add.s64 	%rd20275, %rd20274, %rd20273;
	ld.u64 	%rd20276, [%rd20227+32];
	mad.lo.s64 	%rd20277, %rd20276, 2654435761, %rd20275;
	shl.b64 	%rd20278, %rd20277, 13;
	add.s64 	%rd20279, %rd20278, %rd20277;
	shr.u64 	%rd20280, %rd20279, 7;
	xor.b64  	%rd20281, %rd20280, %rd20279;
	shl.b64 	%rd20282, %rd20281, 3;
	add.s64 	%rd20283, %rd20282, %rd20281;
	shr.u64 	%rd20284, %rd20283, 17;
	xor.b64  	%rd20285, %rd20284, %rd20283;
	shl.b64 	%rd20286, %rd20285, 5;
	add.s64 	%rd20287, %rd20286, %rd20285;
	ld.u64 	%rd20288, [%rd20227+40];
	mad.lo.s64 	%rd20289, %rd20288, 2654435761, %rd20287;
	shl.b64 	%rd20290, %rd20289, 13;
	add.s64 	%rd20291, %rd20290, %rd20289;
	shr.u64 	%rd20292, %rd20291, 7;
	xor.b64  	%rd20293, %rd20292, %rd20291;
	shl.b64 	%rd20294, %rd20293, 3;
	add.s64 	%rd20295, %rd20294, %rd20293;
	shr.u64 	%rd20296, %rd20295, 17;
	xor.b64  	%rd20297, %rd20296, %rd20295;
	shl.b64 	%rd20298, %rd20297, 5;
	add.s64 	%rd20299, %rd20298, %rd20297;
	ld.u64 	%rd20300, [%rd20227+48];
	mad.lo.s64 	%rd20301, %rd20300, 2654435761, %rd20299;
	shl.b64 	%rd20302, %rd20301, 13;
	add.s64 	%rd20303, %rd20302, %rd20301;
	shr.u64 	%rd20304, %rd20303, 7;
	xor.b64  	%rd20305, %rd20304, %rd20303;
	shl.b64 	%rd20306, %rd20305, 3;
	add.s64 	%rd20307, %rd20306, %rd20305;
	shr.u64 	%rd20308, %rd20307, 17;
	xor.b64  	%rd20309, %rd20308, %rd20307;
	shl.b64 	%rd20310, %rd20309, 5;
	add.s64 	%rd20311, %rd20310, %rd20309;
	ld.u64 	%rd20312, [%rd20227+56];
	mad.lo.s64 	%rd20313, %rd20312, 2654435761, %rd20311;
	shl.b64 	%rd20314, %rd20313, 13;
	add.s64 	%rd20315, %rd20314, %rd20313;
	shr.u64 	%rd20316, %rd20315, 7;
	xor.b64  	%rd20317, %rd20316, %rd20315;
	shl.b64 	%rd20318, %rd20317, 3;
	add.s64 	%rd20319, %rd20318, %rd20317;
	shr.u64 	%rd20320, %rd20319, 17;
	xor.b64  	%rd20321, %rd20320, %rd20319;
	shl.b64 	%rd20322, %rd20321, 5;
	add.s64 	%rd56329, %rd20322, %rd20321;
	add.s64 	%rd56321, %rd56321, 8;
	add.s64 	%rd56319, %rd56319, 8;
	setp.ne.s64 	%p741, %rd56319, %rd4886;
	@%p741 bra 	$L__BB8_2663;
$L__BB8_2664:
	@%p735 bra 	$L__BB8_2672;
	setp.lt.u64 	%p743, %rd2960, 3;
	@%p743 bra 	$L__BB8_2667;
	shl.b64 	%rd20324, %rd56321, 3;
	add.s64 	%rd20325, %rd56159, %rd20324;
	ld.u64 	%rd20326, [%rd20325];
	mad.lo.s64 	%rd20327, %rd20326, 2654435761, %rd56329;
	shl.b64 	%rd20328, %rd20327, 13;
	add.s64 	%rd20329, %rd20328, %rd20327;
	shr.u64 	%rd20330, %rd20329, 7;
	xor.b64  	%rd20331, %rd20330, %rd20329;
	shl.b64 	%rd20332, %rd20331, 3;
	add.s64 	%rd20333, %rd20332, %rd20331;
	shr.u64 	%rd20334, %rd20333, 17;
	xor.b64  	%rd20335, %rd20334, %rd20333;
	shl.b64 	%rd20336, %rd20335, 5;
	add.s64 	%rd20337, %rd20336, %rd20335;
	ld.u64 	%rd20338, [%rd20325+8];
	mad.lo.s64 	%rd20339, %rd20338, 2654435761, %rd20337;
	shl.b64 	%rd20340, %rd20339, 13;
	add.s64 	%rd20341, %rd20340, %rd20339;
	shr.u64 	%rd20342, %rd20341, 7;
	xor.b64  	%rd20343, %rd20342, %rd20341;
	shl.b64 	%rd20344, %rd20343, 3;
	add.s64 	%rd20345, %rd20344, %rd20343;
	shr.u64 	%rd20346, %rd20345, 17;
	xor.b64  	%rd20347, %rd20346, %rd20345;
	shl.b64 	%rd20348, %rd20347, 5;
	add.s64 	%rd20349, %rd20348, %rd20347;
	ld.u64 	%rd20350, [%rd20325+16];
	mad.lo.s64 	%rd20351, %rd20350, 2654435761, %rd20349;
	shl.b64 	%rd20352, %rd20351, 13;
	add.s64 	%rd20353, %rd20352, %rd20351;
	shr.u64 	%rd20354, %rd20353, 7;
	xor.b64  	%rd20355, %rd20354, %rd20353;
	shl.b64 	%rd20356, %rd20355, 3;
	add.s64 	%rd20357, %rd20356, %rd20355;
	shr.u64 	%rd20358, %rd20357, 17;
	xor.b64  	%rd20359, %rd20358, %rd20357;
	shl.b64 	%rd20360, %rd20359, 5;
	add.s64 	%rd20361, %rd20360, %rd20359;
	ld.u64 	%rd20362, [%rd20325+24];
	mad.lo.s64 	%rd20363, %rd20362, 2654435761, %rd20361;
	shl.b64 	%rd20364, %rd20363, 13;
	add.s64 	%rd20365, %rd20364, %rd20363;
	shr.u64 	%rd20366, %rd20365, 7;
	xor.b64  	%rd20367, %rd20366, %rd20365;
	shl.b64 	%rd20368, %rd20367, 3;
	add.s64 	%rd20369, %rd20368, %rd20367;
	shr.u64 	%rd20370, %rd20369, 17;
	xor.b64  	%rd20371, %rd20370, %rd20369;
	shl.b64 	%rd20372, %rd20371, 5;
	add.s64 	%rd56329, %rd20372, %rd20371;
	add.s64 	%rd56321, %rd56321, 4;
$L__BB8_2667:
	setp.eq.s64 	%p744, %rd2961, 0;
	@%p744 bra 	$L__BB8_2672;
	setp.eq.s64 	%p745, %rd2962, 0;
	@%p745 bra 	$L__BB8_2670;
	shl.b64 	%rd20374, %rd56321, 3;
	add.s64 	%rd20375, %rd56159, %rd20374;
	ld.u64 	%rd20376, [%rd20375];
	mad.lo.s64 	%rd20377, %rd20376, 2654435761, %rd56329;
	shl.b64 	%rd20378, %rd20377, 13;
	add.s64 	%rd20379, %rd20378, %rd20377;
	shr.u64 	%rd20380, %rd20379, 7;
	xor.b64  	%rd20381, %rd20380, %rd20379;
	shl.b64 	%rd20382, %rd20381, 3;
	add.s64 	%rd20383, %rd20382, %rd20381;
	shr.u64 	%rd20384, %rd20383, 17;
	xor.b64  	%rd20385, %rd20384, %rd20383;
	shl.b64 	%rd20386, %rd20385, 5;
	add.s64 	%rd20387, %rd20386, %rd20385;
	ld.u64 	%rd20388, [%rd20375+8];
	mad.lo.s64 	%rd20389, %rd20388, 2654435761, %rd20387;
	shl.b64 	%rd20390, %rd20389, 13;
	add.s64 	%rd20391, %rd20390, %rd20389;
	shr.u64 	%rd20392, %rd20391, 7;
	xor.b64  	%rd20393, %rd20392, %rd20391;
	shl.b64 	%rd20394, %rd20393, 3;
	add.s64 	%rd20395, %rd20394, %rd20393;
	shr.u64 	%rd20396, %rd20395, 17;
	xor.b64  	%rd20397, %rd20396, %rd20395;
	shl.b64 	%rd20398, %rd20397, 5;
	add.s64 	%rd56329, %rd20398, %rd20397;
	add.s64 	%rd56321, %rd56321, 2;
$L__BB8_2670:
	@%p269 bra 	$L__BB8_2672;
	shl.b64 	%rd20399, %rd56321, 3;
	add.s64 	%rd20400, %rd56159, %rd20399;
	ld.u64 	%rd20401, [%rd20400];
	mad.lo.s64 	%rd20402, %rd20401, 2654435761, %rd56329;
	shl.b64 	%rd20403, %rd20402, 13;
	add.s64 	%rd20404, %rd20403, %rd20402;
	shr.u64 	%rd20405, %rd20404, 7;
	xor.b64  	%rd20406, %rd20405, %rd20404;
	shl.b64 	%rd20407, %rd20406, 3;
	add.s64 	%rd20408, %rd20407, %rd20406;
	shr.u64 	%rd20409, %rd20408, 17;
	xor.b64  	%rd20410, %rd20409, %rd20408;
	shl.b64 	%rd20411, %rd20410, 5;
	add.s64 	%rd56329, %rd20411, %rd20410;
$L__BB8_2672:
	setp.lt.u64 	%p747, %rd56316, %rd56329;
	mov.u64 	%rd56331, %rd56030;
	@%p747 bra 	$L__BB8_2673;
	bra.uni 	$L__BB8_2678;
$L__BB8_2673:
	mov.u64 	%rd56331, %rd56159;
	mov.u64 	%rd56159, %rd56030;
	bra.uni 	$L__BB8_2678;
$L__BB8_2674:
	setp.eq.s32 	%p748, %r1, 0;
	mov.u64 	%rd56331, %rd56030;
	@%p748 bra 	$L__BB8_2678;
	mov.b64 	%rd56330, 0;
$L__BB8_2676:
	shl.b64 	%rd20413, %rd56330, 3;
	add.s64 	%rd20414, %rd56030, %rd20413;
	ld.u64 	%rd4909, [%rd20414];
	add.s64 	%rd20415, %rd56159, %rd20413;
	ld.u64 	%rd4910, [%rd20415];
	setp.lt.u64 	%p749, %rd4909, %rd4910;
	@%p749 bra 	$L__BB8_2673;
	setp.le.u64 	%p750, %rd4909, %rd4910;
	add.s64 	%rd56330, %rd56330, 1;
	setp.lt.u64 	%p751, %rd56330, %rd2957;
	and.pred  	%p752, %p750, %p751;
	mov.u64 	%rd56331, %rd56030;
	@%p752 bra 	$L__BB8_2676;
$L__BB8_2678:
	mov.b64 	%rd56336, -3750763034362895579;
	mov.b64 	%rd56337, 0;
	@%p267 bra 	$L__BB8_2681;
	and.b64  	%rd4914, %rd2, -2;
	mov.b64 	%rd56336, -3750763034362895579;
	mov.b64 	%rd56337, 0;
	mov.u64 	%rd56335, %rd56337;
$L__BB8_2680:
	shl.b64 	%rd20422, %rd56337, 3;
	add.s64 	%rd20423, %rd56073, %rd20422;
	ld.u64 	%rd20424, [%rd20423];
	and.b64  	%rd20425, %rd20424, 255;
	xor.b64  	%rd20426, %rd20425, %rd56336;
	mul.lo.s64 	%rd20427, %rd20426, 1099511628211;
	shr.u64 	%rd20428, %rd20424, 8;
	and.b64  	%rd20429, %rd20428, 255;
	xor.b64  	%rd20430, %rd20429, %rd20427;
	mul.lo.s64 	%rd20431, %rd20430, 1099511628211;
	shr.u64 	%rd20432, %rd20424, 16;
	and.b64  	%rd20433, %rd20432, 255;
	xor.b64  	%rd20434, %rd20433, %rd20431;
	mul.lo.s64 	%rd20435, %rd20434, 1099511628211;
	shr.u64 	%rd20436, %rd20424, 24;
	and.b64  	%rd20437, %rd20436, 255;
	xor.b64  	%rd20438, %rd20437, %rd20435;
	mul.lo.s64 	%rd20439, %rd20438, 1099511628211;
	shr.u64 	%rd20440, %rd20424, 32;
	and.b64  	%rd20441, %rd20440, 255;
	xor.b64  	%rd20442, %rd20441, %rd20439;
	mul.lo.s64 	%rd20443, %rd20442, 1099511628211;
	shr.u64 	%rd20444, %rd20424, 40;
	and.b64  	%rd20445, %rd20444, 255;
	xor.b64  	%rd20446, %rd20445, %rd20443;
	mul.lo.s64 	%rd20447, %rd20446, 1099511628211;
	shr.u64 	%rd20448, %rd20424, 48;
	and.b64  	%rd20449, %rd20448, 255;
	xor.b64  	%rd20450, %rd20449, %rd20447;
	mul.lo.s64 	%rd20451, %rd20450, 1099511628211;
	shr.u64 	%rd20452, %rd20424, 56;
	xor.b64  	%rd20453, %rd20452, %rd20451;
	mul.lo.s64 	%rd20454, %rd20453, 1099511628211;
	ld.u64 	%rd20455, [%rd20423+8];
	and.b64  	%rd20456, %rd20455, 255;
	xor.b64  	%rd20457, %rd20456, %rd20454;
	mul.lo.s64 	%rd20458, %rd20457, 1099511628211;
	shr.u64 	%rd20459, %rd20455, 8;
	and.b64  	%rd20460, %rd20459, 255;
	xor.b64  	%rd20461, %rd20460, %rd20458;
	mul.lo.s64 	%rd20462, %rd20461, 1099511628211;
	shr.u64 	%rd20463, %rd20455, 16;
	and.b64  	%rd20464, %rd20463, 255;
	xor.b64  	%rd20465, %rd20464, %rd20462;
	mul.lo.s64 	%rd20466, %rd20465, 1099511628211;
	shr.u64 	%rd20467, %rd20455, 24;
	and.b64  	%rd20468, %rd20467, 255;
	xor.b64  	%rd20469, %rd20468, %rd20466;
	mul.lo.s64 	%rd20470, %rd20469, 1099511628211;
	shr.u64 	%rd20471, %rd20455, 32;
	and.b64  	%rd20472, %rd20471, 255;
	xor.b64  	%rd20473, %rd20472, %rd20470;
	mul.lo.s64 	%rd20474, %rd20473, 1099511628211;
	shr.u64 	%rd20475, %rd20455, 40;
	and.b64  	%rd20476, %rd20475, 255;
	xor.b64  	%rd20477, %rd20476, %rd20474;
	mul.lo.s64 	%rd20478, %rd20477, 1099511628211;
	shr.u64 	%rd20479, %rd20455, 48;
	and.b64  	%rd20480, %rd20479, 255;
	xor.b64  	%rd20481, %rd20480, %rd20478;
	mul.lo.s64 	%rd20482, %rd20481, 1099511628211;
	shr.u64 	%rd20483, %rd20455, 56;
	xor.b64  	%rd20484, %rd20483, %rd20482;
	mul.lo.s64 	%rd56336, %rd20484, 1099511628211;
	add.s64 	%rd56337, %rd56337, 2;
	add.s64 	%rd56335, %rd56335, 2;
	setp.ne.s64 	%p754, %rd56335, %rd4914;
	@%p754 bra 	$L__BB8_2680;
$L__BB8_2681:
	@%p269 bra 	$L__BB8_2683;
	shl.b64 	%rd20485, %rd56337, 3;
	add.s64 	%rd20486, %rd56073, %rd20485;
	ld.u64 	%rd20487, [%rd20486];
	and.b64  	%rd20488, %rd20487, 255;
	xor.b64  	%rd20489, %rd20488, %rd56336;
	mul.lo.s64 	%rd20490, %rd20489, 1099511628211;
	shr.u64 	%rd20491, %rd20487, 8;
	and.b64  	%rd20492, %rd20491, 255;
	xor.b64  	%rd20493, %rd20492, %rd20490;
	mul.lo.s64 	%rd20494, %rd20493, 1099511628211;
	shr.u64 	%rd20495, %rd20487, 16;
	and.b64  	%rd20496, %rd20495, 255;
	xor.b64  	%rd20497, %rd20496, %rd20494;
	mul.lo.s64 	%rd20498, %rd20497, 1099511628211;
	shr.u64 	%rd20499, %rd20487, 24;
	and.b64  	%rd20500, %rd20499, 255;
	xor.b64  	%rd20501, %rd20500, %rd20498;
	mul.lo.s64 	%rd20502, %rd20501, 1099511628211;
	shr.u64 	%rd20503, %rd20487, 32;
	and.b64  	%rd20504, %rd20503, 255;
	xor.b64  	%rd20505, %rd20504, %rd20502;
	mul.lo.s64 	%rd20506, %rd20505, 1099511628211;
	shr.u64 	%rd20507, %rd20487, 40;
	and.b64  	%rd20508, %rd20507, 255;
	xor.b64  	%rd20509, %rd20508, %rd20506;
	mul.lo.s64 	%rd20510, %rd20509, 1099511628211;
	shr.u64 	%rd20511, %rd20487, 48;
	and.b64  	%rd20512, %rd20511, 255;
	xor.b64  	%rd20513, %rd20512, %rd20510;
	mul.lo.s64 	%rd20514, %rd20513, 1099511628211;
	shr.u64 	%rd20515, %rd20487, 56;
	xor.b64  	%rd20516, %rd20515, %rd20514;
	mul.lo.s64 	%rd56336, %rd20516, 1099511628211;
$L__BB8_2683:
	mov.b64 	%rd56343, -3750763034362895579;
	mov.b64 	%rd56344, 0;
	@%p267 bra 	$L__BB8_2686;
	and.b64  	%rd4926, %rd2, -2;
	mov.b64 	%rd56343, -3750763034362895579;
	mov.b64 	%rd56344, 0;
	mov.u64 	%rd56342, %rd56344;
$L__BB8_2685:
	shl.b64 	%rd20522, %rd56344, 3;
	add.s64 	%rd20523, %rd56202, %rd20522;
	ld.u64 	%rd20524, [%rd20523];
	and.b64  	%rd20525, %rd20524, 255;
	xor.b64  	%rd20526, %rd20525, %rd56343;
	mul.lo.s64 	%rd20527, %rd20526, 1099511628211;
	shr.u64 	%rd20528, %rd20524, 8;
	and.b64  	%rd20529, %rd20528, 255;
	xor.b64  	%rd20530, %rd20529, %rd20527;
	mul.lo.s64 	%rd20531, %rd20530, 1099511628211;
	shr.u64 	%rd20532, %rd20524, 16;
	and.b64  	%rd20533, %rd20532, 255;
	xor.b64  	%rd20534, %rd20533, %rd20531;
	mul.lo.s64 	%rd20535, %rd20534, 1099511628211;
	shr.u64 	%rd20536, %rd20524, 24;
	and.b64  	%rd20537, %rd20536, 255;
	xor.b64  	%rd20538, %rd20537, %rd20535;
	mul.lo.s64 	%rd20539, %rd20538, 1099511628211;
	shr.u64 	%rd20540, %rd20524, 32;
	and.b64  	%rd20541, %rd20540, 255;
	xor.b64  	%rd20542, %rd20541, %rd20539;
	mul.lo.s64 	%rd20543, %rd20542, 1099511628211;
	shr.u64 	%rd20544, %rd20524, 40;
	and.b64  	%rd20545, %rd20544, 255;
	xor.b64  	%rd20546, %rd20545, %rd20543;
	mul.lo.s64 	%rd20547, %rd20546, 1099511628211;
	shr.u64 	%rd20548, %rd20524, 48;
	and.b64  	%rd20549, %rd20548, 255;
	xor.b64  	%rd20550, %rd20549, %rd20547;
	mul.lo.s64 	%rd20551, %rd20550, 1099511628211;
	shr.u64 	%rd20552, %rd20524, 56;
	xor.b64  	%rd20553, %rd20552, %rd20551;
	mul.lo.s64 	%rd20554, %rd20553, 1099511628211;
	ld.u64 	%rd20555, [%rd20523+8];
	and.b64  	%rd20556, %rd20555, 255;
	xor.b64  	%rd20557, %rd20556, %rd20554;
	mul.lo.s64 	%rd20558, %rd20557, 1099511628211;
	shr.u64 	%rd20559, %rd20555, 8;
	and.b64  	%rd20560, %rd20559, 255;
	xor.b64  	%rd20561, %rd20560, %rd20558;
	mul.lo.s64 	%rd20562, %rd20561, 1099511628211;
	shr.u64 	%rd20563, %rd20555, 16;
	and.b64  	%rd20564, %rd20563, 255;
	xor.b64  	%rd20565, %rd20564, %rd20562;
	mul.lo.s64 	%rd20566, %rd20565, 1099511628211;
	shr.u64 	%rd20567, %rd20555, 24;
	and.b64  	%rd20568, %rd20567, 255;
	xor.b64  	%rd20569, %rd20568, %rd20566;
	mul.lo.s64 	%rd20570, %rd20569, 1099511628211;
	shr.u64 	%rd20571, %rd20555, 32;
	and.b64  	%rd20572, %rd20571, 255;
	xor.b64  	%rd20573, %rd20572, %rd20570;
	mul.lo.s64 	%rd20574, %rd20573, 1099511628211;
	shr.u64 	%rd20575, %rd20555, 40;
	and.b64  	%rd20576, %rd20575, 255;
	xor.b64  	%rd20577, %rd20576, %rd20574;
	mul.lo.s64 	%rd20578, %rd20577, 1099511628211;
	shr.u64 	%rd20579, %rd20555, 48;
	and.b64  	%rd20580, %rd20579, 255;
	xor.b64  	%rd20581, %rd20580, %rd20578;
	mul.lo.s64 	%rd20582, %rd20581, 1099511628211;
	shr.u64 	%rd20583, %rd20555, 56;
	xor.b64  	%rd20584, %rd20583, %rd20582;
	mul.lo.s64 	%rd56343, %rd20584, 1099511628211;
	add.s64 	%rd56344, %rd56344, 2;
	add.s64 	%rd56342, %rd56342, 2;
	setp.ne.s64 	%p757, %rd56342, %rd4926;
	@%p757 bra 	$L__BB8_2685;
$L__BB8_2686:
	@%p269 bra 	$L__BB8_2688;
	shl.b64 	%rd20585, %rd56344, 3;
	add.s64 	%rd20586, %rd56202, %rd20585;
	ld.u64 	%rd20587, [%rd20586];
	and.b64  	%rd20588, %rd20587, 255;
	xor.b64  	%rd20589, %rd20588, %rd56343;
	mul.lo.s64 	%rd20590, %rd20589, 1099511628211;
	shr.u64 	%rd20591, %rd20587, 8;
	and.b64  	%rd20592, %rd20591, 255;
	xor.b64  	%rd20593, %rd20592, %rd20590;
	mul.lo.s64 	%rd20594, %rd20593, 1099511628211;
	shr.u64 	%rd20595, %rd20587, 16;
	and.b64  	%rd20596, %rd20595, 255;
	xor.b64  	%rd20597, %rd20596, %rd20594;
	mul.lo.s64 	%rd20598, %rd20597, 1099511628211;
	shr.u64 	%rd20599, %rd20587, 24;
	and.b64  	%rd20600, %rd20599, 255;
	xor.b64  	%rd20601, %rd20600, %rd20598;
	mul.lo.s64 	%rd20602, %rd20601, 1099511628211;
	shr.u64 	%rd20603, %rd20587, 32;
	and.b64  	%rd20604, %rd20603, 255;
	xor.b64  	%rd20605, %rd20604, %rd20602;
	mul.lo.s64 	%rd20606, %rd20605, 1099511628211;
	shr.u64 	%rd20607, %rd20587, 40;
	and.b64  	%rd20608, %rd20607, 255;
	xor.b64  	%rd20609, %rd20608, %rd20606;
	mul.lo.s64 	%rd20610, %rd20609, 1099511628211;
	shr.u64 	%rd20611, %rd20587, 48;
	and.b64  	%rd20612, %rd20611, 255;
	xor.b64  	%rd20613, %rd20612, %rd20610;
	mul.lo.s64 	%rd20614, %rd20613, 1099511628211;
	shr.u64 	%rd20615, %rd20587, 56;
	xor.b64  	%rd20616, %rd20615, %rd20614;
	mul.lo.s64 	%rd56343, %rd20616, 1099511628211;
$L__BB8_2688:
	setp.eq.s64 	%p759, %rd56336, %rd56343;
	@%p759 bra 	$L__BB8_2713;
	setp.lt.u64 	%p760, %rd2958, 7;
	mov.b64 	%rd56351, 0;
	mov.u64 	%rd56359, %rd56351;
	@%p760 bra 	$L__BB8_2692;
	and.b64  	%rd4938, %rd2, -8;
	mov.b64 	%rd56351, 0;
	mov.u64 	%rd56349, %rd56351;
$L__BB8_2691:
	.pragma "nounroll";
	shl.b64 	%rd20620, %rd56351, 3;
	add.s64 	%rd20621, %rd56073, %rd20620;
	ld.u64 	%rd20622, [%rd20621];
	mad.lo.s64 	%rd20623, %rd20622, 2654435761, %rd56359;
	shl.b64 	%rd20624, %rd20623, 13;
	add.s64 	%rd20625, %rd20624, %rd20623;
	shr.u64 	%rd20626, %rd20625, 7;
	xor.b64  	%rd20627, %rd20626, %rd20625;
	shl.b64 	%rd20628, %rd20627, 3;
	add.s64 	%rd20629, %rd20628, %rd20627;
	shr.u64 	%rd20630, %rd20629, 17;
	xor.b64  	%rd20631, %rd20630, %rd20629;
	shl.b64 	%rd20632, %rd20631, 5;
	add.s64 	%rd20633, %rd20632, %rd20631;
	ld.u64 	%rd20634, [%rd20621+8];
	mad.lo.s64 	%rd20635, %rd20634, 2654435761, %rd20633;
	shl.b64 	%rd20636, %rd20635, 13;
	add.s64 	%rd20637, %rd20636, %rd20635;
	shr.u64 	%rd20638, %rd20637, 7;
	xor.b64  	%rd20639, %rd20638, %rd20637;
	shl.b64 	%rd20640, %rd20639, 3;
	add.s64 	%rd20641, %rd20640, %rd20639;
	shr.u64 	%rd20642, %rd20641, 17;
	xor.b64  	%rd20643, %rd20642, %rd20641;
	shl.b64 	%rd20644, %rd20643, 5;
	add.s64 	%rd20645, %rd20644, %rd20643;
	ld.u64 	%rd20646, [%rd20621+16];
	mad.lo.s64 	%rd20647, %rd20646, 2654435761, %rd20645;
	shl.b64 	%rd20648, %rd20647, 13;
	add.s64 	%rd20649, %rd20648, %rd20647;
	shr.u64 	%rd20650, %rd20649, 7;
	xor.b64  	%rd20651, %rd20650, %rd20649;
	shl.b64 	%rd20652, %rd20651, 3;
	add.s64 	%rd20653, %rd20652, %rd20651;
	shr.u64 	%rd20654, %rd20653, 17;
	xor.b64  	%rd20655, %rd20654, %rd20653;
	shl.b64 	%rd20656, %rd20655, 5;
	add.s64 	%rd20657, %rd20656, %rd20655;
	ld.u64 	%rd20658, [%rd20621+24];
	mad.lo.s64 	%rd20659, %rd20658, 2654435761, %rd20657;
	shl.b64 	%rd20660, %rd20659, 13;
	add.s64 	%rd20661, %rd20660, %rd20659;
	shr.u64 	%rd20662, %rd20661, 7;
	xor.b64  	%rd20663, %rd20662, %rd20661;
	shl.b64 	%rd20664, %rd20663, 3;
	add.s64 	%rd20665, %rd20664, %rd20663;
	shr.u64 	%rd20666, %rd20665, 17;
	xor.b64  	%rd20667, %rd20666, %rd20665;
	shl.b64 	%rd20668, %rd20667, 5;
	add.s64 	%rd20669, %rd20668, %rd20667;
	ld.u64 	%rd20670, [%rd20621+32];
	mad.lo.s64 	%rd20671, %rd20670, 2654435761, %rd20669;
	shl.b64 	%rd20672, %rd20671, 13;
	add.s64 	%rd20673, %rd20672, %rd20671;
	shr.u64 	%rd20674, %rd20673, 7;
	xor.b64  	%rd20675, %rd20674, %rd20673;
	shl.b64 	%rd20676, %rd20675, 3;
	add.s64 	%rd20677, %rd20676, %rd20675;
	shr.u64 	%rd20678, %rd20677, 17;
	xor.b64  	%rd20679, %rd20678, %rd20677;
	shl.b64 	%rd20680, %rd20679, 5;
	add.s64 	%rd20681, %rd20680, %rd20679;
	ld.u64 	%rd20682, [%rd20621+40];
	mad.lo.s64 	%rd20683, %rd20682, 2654435761, %rd20681;
	shl.b64 	%rd20684, %rd20683, 13;
	add.s64 	%rd20685, %rd20684, %rd20683;
	shr.u64 	%rd20686, %rd20685, 7;
	xor.b64  	%rd20687, %rd20686, %rd20685;
	shl.b64 	%rd20688, %rd20687, 3;
	add.s64 	%rd20689, %rd20688, %rd20687;
	shr.u64 	%rd20690, %rd20689, 17;
	xor.b64  	%rd20691, %rd20690, %rd20689;
	shl.b64 	%rd20692, %rd20691, 5;
	add.s64 	%rd20693, %rd20692, %rd20691;
	ld.u64 	%rd20694, [%rd20621+48];
	mad.lo.s64 	%rd20695, %rd20694, 2654435761, %rd20693;
	shl.b64 	%rd20696, %rd20695, 13;
	add.s64 	%rd20697, %rd20696, %rd20695;
	shr.u64 	%rd20698, %rd20697, 7;
	xor.b64  	%rd20699, %rd20698, %rd20697;
	shl.b64 	%rd20700, %rd20699, 3;
	add.s64 	%rd20701, %rd20700, %rd20699;
	shr.u64 	%rd20702, %rd20701, 17;
	xor.b64  	%rd20703, %rd20702, %rd20701;
	shl.b64 	%rd20704, %rd20703, 5;
	add.s64 	%rd20705, %rd20704, %rd20703;
	ld.u64 	%rd20706, [%rd20621+56];
	mad.lo.s64 	%rd20707, %rd20706, 2654435761, %rd20705;
	shl.b64 	%rd20708, %rd20707, 13;
	add.s64 	%rd20709, %rd20708, %rd20707;
	shr.u64 	%rd20710, %rd20709, 7;
	xor.b64  	%rd20711, %rd20710, %rd20709;
	shl.b64 	%rd20712, %rd20711, 3;
	add.s64 	%rd20713, %rd20712, %rd20711;
	shr.u64 	%rd20714, %rd20713, 17;
	xor.b64  	%rd20715, %rd20714, %rd20713;
	shl.b64 	%rd20716, %rd20715, 5;
	add.s64 	%rd56359, %rd20716, %rd20715;
	add.s64 	%rd56351, %rd56351, 8;
	add.s64 	%rd56349, %rd56349, 8;
	setp.ne.s64 	%p761, %rd56349, %rd4938;
	@%p761 bra 	$L__BB8_2691;
$L__BB8_2692:
	setp.eq.s64 	%p762, %rd2959, 0;
	@%p762 bra 	$L__BB8_2700;
	setp.lt.u64 	%p763, %rd2960, 3;
	@%p763 bra 	$L__BB8_2695;
	shl.b64 	%rd20718, %rd56351, 3;
	add.s64 	%rd20719, %rd56073, %rd20718;
	ld.u64 	%rd20720, [%rd20719];
	mad.lo.s64 	%rd20721, %rd20720, 2654435761, %rd56359;
	shl.b64 	%rd20722, %rd20721, 13;
	add.s64 	%rd20723, %rd20722, %rd20721;
	shr.u64 	%rd20724, %rd20723, 7;
	xor.b64  	%rd20725, %rd20724, %rd20723;
	shl.b64 	%rd20726, %rd20725, 3;
	add.s64 	%rd20727, %rd20726, %rd20725;
	shr.u64 	%rd20728, %rd20727, 17;
	xor.b64  	%rd20729, %rd20728, %rd20727;
	shl.b64 	%rd20730, %rd20729, 5;
	add.s64 	%rd20731, %rd20730, %rd20729;
	ld.u64 	%rd20732, [%rd20719+8];
	mad.lo.s64 	%rd20733, %rd20732, 2654435761, %rd20731;
	shl.b64 	%rd20734, %rd20733, 13;
	add.s64 	%rd20735, %rd20734, %rd20733;
	shr.u64 	%rd20736, %rd20735, 7;
	xor.b64  	%rd20737, %rd20736, %rd20735;
	shl.b64 	%rd20738, %rd20737, 3;
	add.s64 	%rd20739, %rd20738, %rd20737;
	shr.u64 	%rd20740, %rd20739, 17;
	xor.b64  	%rd20741, %rd20740, %rd20739;
	shl.b64 	%rd20742, %rd20741, 5;
	add.s64 	%rd20743, %rd20742, %rd20741;
	ld.u64 	%rd20744, [%rd20719+16];
	mad.lo.s64 	%rd20745, %rd20744, 2654435761, %rd20743;
	shl.b64 	%rd20746, %rd20745, 13;
	add.s64 	%rd20747, %rd20746, %rd20745;
	shr.u64 	%rd20748, %rd20747, 7;
	xor.b64  	%rd20749, %rd20748, %rd20747;
	shl.b64 	%rd20750, %rd20749, 3;
	add.s64 	%rd20751, %rd20750, %rd20749;
	shr.u64 	%rd20752, %rd20751, 17;
	xor.b64  	%rd20753, %rd20752, %rd20751;
	shl.b64 	%rd20754, %rd20753, 5;
	add.s64 	%rd20755, %rd20754, %rd20753;
	ld.u64 	%rd20756, [%rd20719+24];
	mad.lo.s64 	%rd20757, %rd20756, 2654435761, %rd20755;
	shl.b64 	%rd20758, %rd20757, 13;
	add.s64 	%rd20759, %rd20758, %rd20757;
	shr.u64 	%rd20760, %rd20759, 7;
	xor.b64  	%rd20761, %rd20760, %rd20759;
	shl.b64 	%rd20762, %rd20761, 3;
	add.s64 	%rd20763, %rd20762, %rd20761;
	shr.u64 	%rd20764, %rd20763, 17;
	xor.b64  	%rd20765, %rd20764, %rd20763;
	shl.b64 	%rd20766, %rd20765, 5;
	add.s64 	%rd56359, %rd20766, %rd20765;
	add.s64 	%rd56351, %rd56351, 4;
$L__BB8_2695:
	setp.eq.s64 	%p764, %rd2961, 0;
	@%p764 bra 	$L__BB8_2700;
	setp.eq.s64 	%p765, %rd2962, 0;
	@%p765 bra 	$L__BB8_2698;
	shl.b64 	%rd20768, %rd56351, 3;
	add.s64 	%rd20769, %rd56073, %rd20768;
	ld.u64 	%rd20770, [%rd20769];
	mad.lo.s64 	%rd20771, %rd20770, 2654435761, %rd56359;
	shl.b64 	%rd20772, %rd20771, 13;
	add.s64 	%rd20773, %rd20772, %rd20771;
	shr.u64 	%rd20774, %rd20773, 7;
	xor.b64  	%rd20775, %rd20774, %rd20773;
	shl.b64 	%rd20776, %rd20775, 3;
	add.s64 	%rd20777, %rd20776, %rd20775;
	shr.u64 	%rd20778, %rd20777, 17;
	xor.b64  	%rd20779, %rd20778, %rd20777;
	shl.b64 	%rd20780, %rd20779, 5;
	add.s64 	%rd20781, %rd20780, %rd20779;
	ld.u64 	%rd20782, [%rd20769+8];
	mad.lo.s64 	%rd20783, %rd20782, 2654435761, %rd20781;
	shl.b64 	%rd20784, %rd20783, 13;
	add.s64 	%rd20785, %rd20784, %rd20783;
	shr.u64 	%rd20786, %rd20785, 7;
	xor.b64  	%rd20787, %rd20786, %rd20785;
	shl.b64 	%rd20788, %rd20787, 3;
	add.s64 	%rd20789, %rd20788, %rd20787;
	shr.u64 	%rd20790, %rd20789, 17;
	xor.b64  	%rd20791, %rd20790, %rd20789;
	shl.b64 	%rd20792, %rd20791, 5;
	add.s64 	%rd56359, %rd20792, %rd20791;
	add.s64 	%rd56351, %rd56351, 2;
$L__BB8_2698:
	@%p269 bra 	$L__BB8_2700;
	shl.b64 	%rd20793, %rd56351, 3;
	add.s64 	%rd20794, %rd56073, %rd20793;
	ld.u64 	%rd20795, [%rd20794];
	mad.lo.s64 	%rd20796, %rd20795, 2654435761, %rd56359;
	shl.b64 	%rd20797, %rd20796, 13;
	add.s64 	%rd20798, %rd20797, %rd20796;
	shr.u64 	%rd20799, %rd20798, 7;
	xor.b64  	%rd20800, %rd20799, %rd20798;
	shl.b64 	%rd20801, %rd20800, 3;
	add.s64 	%rd20802, %rd20801, %rd20800;
	shr.u64 	%rd20803, %rd20802, 17;
	xor.b64  	%rd20804, %rd20803, %rd20802;
	shl.b64 	%rd20805, %rd20804, 5;
	add.s64 	%rd56359, %rd20805, %rd20804;
$L__BB8_2700:
	mov.b64 	%rd56364, 0;
	mov.u64 	%rd56372, %rd56364;
	@%p760 bra 	$L__BB8_2703;
	and.b64  	%rd4960, %rd2, -8;
	mov.b64 	%rd56364, 0;
	mov.u64 	%rd56362, %rd56364;
$L__BB8_2702:
	.pragma "nounroll";
	shl.b64 	%rd20809, %rd56364, 3;
	add.s64 	%rd20810, %rd56202, %rd20809;
	ld.u64 	%rd20811, [%rd20810];
	mad.lo.s64 	%rd20812, %rd20811, 2654435761, %rd56372;
	shl.b64 	%rd20813, %rd20812, 13;
	add.s64 	%rd20814, %rd20813, %rd20812;
	shr.u64 	%rd20815, %rd20814, 7;
	xor.b64  	%rd20816, %rd20815, %rd20814;
	shl.b64 	%rd20817, %rd20816, 3;
	add.s64 	%rd20818, %rd20817, %rd20816;
	shr.u64 	%rd20819, %rd20818, 17;
	xor.b64  	%rd20820, %rd20819, %rd20818;
	shl.b64 	%rd20821, %rd20820, 5;
	add.s64 	%rd20822, %rd20821, %rd20820;
	ld.u64 	%rd20823, [%rd20810+8];
	mad.lo.s64 	%rd20824, %rd20823, 2654435761, %rd20822;
	shl.b64 	%rd20825, %rd20824, 13;
	add.s64 	%rd20826, %rd20825, %rd20824;
	shr.u64 	%rd20827, %rd20826, 7;
	xor.b64  	%rd20828, %rd20827, %rd20826;
	shl.b64 	%rd20829, %rd20828, 3;
	add.s64 	%rd20830, %rd20829, %rd20828;
	shr.u64 	%rd20831, %rd20830, 17;
	xor.b64  	%rd20832, %rd20831, %rd20830;
	shl.b64 	%rd20833, %rd20832, 5;
	add.s64 	%rd20834, %rd20833, %rd20832;
	ld.u64 	%rd20835, [%rd20810+16];
	mad.lo.s64 	%rd20836, %rd20835, 2654435761, %rd20834;
	shl.b64 	%rd20837, %rd20836, 13;
	add.s64 	%rd20838, %rd20837, %rd20836;
	shr.u64 	%rd20839, %rd20838, 7;
	xor.b64  	%rd20840, %rd20839, %rd20838;
	shl.b64 	%rd20841, %rd20840, 3;
	add.s64 	%rd20842, %rd20841, %rd20840;
	shr.u64 	%rd20843, %rd20842, 17;
	xor.b64  	%rd20844, %rd20843, %rd20842;
	shl.b64 	%rd20845, %rd20844, 5;
	add.s64 	%rd20846, %rd20845, %rd20844;
	ld.u64 	%rd20847, [%rd20810+24];
	mad.lo.s64 	%rd20848, %rd20847, 2654435761, %rd20846;
	shl.b64 	%rd20849, %rd20848, 13;
	add.s64 	%rd20850, %rd20849, %rd20848;
	shr.u64 	%rd20851, %rd20850, 7;
	xor.b64  	%rd20852, %rd20851, %rd20850;
	shl.b64 	%rd20853, %rd20852, 3;
	add.s64 	%rd20854, %rd20853, %rd20852;
	shr.u64 	%rd20855, %rd20854, 17;
	xor.b64  	%rd20856, %rd20855, %rd20854;
	shl.b64 	%rd20857, %rd20856, 5;
	add.s64 	%rd20858, %rd20857, %rd20856;
	ld.u64 	%rd20859, [%rd20810+32];
	mad.lo.s64 	%rd20860, %rd20859, 2654435761, %rd20858;
	shl.b64 	%rd20861, %rd20860, 13;
	add.s64 	%rd20862, %rd20861, %rd20860;
	shr.u64 	%rd20863, %rd20862, 7;
	xor.b64  	%rd20864, %rd20863, %rd20862;
	shl.b64 	%rd20865, %rd20864, 3;
	add.s64 	%rd20866, %rd20865, %rd20864;
	shr.u64 	%rd20867, %rd20866, 17;
	xor.b64  	%rd20868, %rd20867, %rd20866;
	shl.b64 	%rd20869, %rd20868, 5;
	add.s64 	%rd20870, %rd20869, %rd20868;
	ld.u64 	%rd20871, [%rd20810+40];
	mad.lo.s64 	%rd20872, %rd20871, 2654435761, %rd20870;
	shl.b64 	%rd20873, %rd20872, 13;
	add.s64 	%rd20874, %rd20873, %rd20872;
	shr.u64 	%rd20875, %rd20874, 7;
	xor.b64  	%rd20876, %rd20875, %rd20874;
	shl.b64 	%rd20877, %rd20876, 3;
	add.s64 	%rd20878, %rd20877, %rd20876;
	shr.u64 	%rd20879, %rd20878, 17;
	xor.b64  	%rd20880, %rd20879, %rd20878;
	shl.b64 	%rd20881, %rd20880, 5;
	add.s64 	%rd20882, %rd20881, %rd20880;
	ld.u64 	%rd20883, [%rd20810+48];
	mad.lo.s64 	%rd20884, %rd20883, 2654435761, %rd20882;
	shl.b64 	%rd20885, %rd20884, 13;
	add.s64 	%rd20886, %rd20885, %rd20884;
	shr.u64 	%rd20887, %rd20886, 7;
	xor.b64  	%rd20888, %rd20887, %rd20886;
	shl.b64 	%rd20889, %rd20888, 3;
	add.s64 	%rd20890, %rd20889, %rd20888;
	shr.u64 	%rd20891, %rd20890, 17;
	xor.b64  	%rd20892, %rd20891, %rd20890;
	shl.b64 	%rd20893, %rd20892, 5;
	add.s64 	%rd20894, %rd20893, %rd20892;
	ld.u64 	%rd20895, [%rd20810+56];
	mad.lo.s64 	%rd20896, %rd20895, 2654435761, %rd20894;
	shl.b64 	%rd20897, %rd20896, 13;
	add.s64 	%rd20898, %rd20897, %rd20896;
	shr.u64 	%rd20899, %rd20898, 7;
	xor.b64  	%rd20900, %rd20899, %rd20898;
	shl.b64 	%rd20901, %rd20900, 3;
	add.s64 	%rd20902, %rd20901, %rd20900;
	shr.u64 	%rd20903, %rd20902, 17;
	xor.b64  	%rd20904, %rd20903, %rd20902;
	shl.b64 	%rd20905, %rd20904, 5;
	add.s64 	%rd56372, %rd20905, %rd20904;
	add.s64 	%rd56364, %rd56364, 8;
	add.s64 	%rd56362, %rd56362, 8;
	setp.ne.s64 	%p768, %rd56362, %rd4960;
	@%p768 bra 	$L__BB8_2702;
$L__BB8_2703:
	@%p762 bra 	$L__BB8_2711;
	setp.lt.u64 	%p770, %rd2960, 3;
	@%p770 bra 	$L__BB8_2706;
	shl.b64 	%rd20907, %rd56364, 3;
	add.s64 	%rd20908, %rd56202, %rd20907;
	ld.u64 	%rd20909, [%rd20908];
	mad.lo.s64 	%rd20910, %rd20909, 2654435761, %rd56372;
	shl.b64 	%rd20911, %rd20910, 13;
	add.s64 	%rd20912, %rd20911, %rd20910;
	shr.u64 	%rd20913, %rd20912, 7;
	xor.b64  	%rd20914, %rd20913, %rd20912;
	shl.b64 	%rd20915, %rd20914, 3;
	add.s64 	%rd20916, %rd20915, %rd20914;
	shr.u64 	%rd20917, %rd20916, 17;
	xor.b64  	%rd20918, %rd20917, %rd20916;
	shl.b64 	%rd20919, %rd20918, 5;
	add.s64 	%rd20920, %rd20919, %rd20918;
	ld.u64 	%rd20921, [%rd20908+8];
	mad.lo.s64 	%rd20922, %rd20921, 2654435761, %rd20920;
	shl.b64 	%rd20923, %rd20922, 13;
	add.s64 	%rd20924, %rd20923, %rd20922;
	shr.u64 	%rd20925, %rd20924, 7;
	xor.b64  	%rd20926, %rd20925, %rd20924;
	shl.b64 	%rd20927, %rd20926, 3;
	add.s64 	%rd20928, %rd20927, %rd20926;
	shr.u64 	%rd20929, %rd20928, 17;
	xor.b64  	%rd20930, %rd20929, %rd20928;
	shl.b64 	%rd20931, %rd20930, 5;
	add.s64 	%rd20932, %rd20931, %rd20930;
	ld.u64 	%rd20933, [%rd20908+16];
	mad.lo.s64 	%rd20934, %rd20933, 2654435761, %rd20932;
	shl.b64 	%rd20935, %rd20934, 13;
	add.s64 	%rd20936, %rd20935, %rd20934;
	shr.u64 	%rd20937, %rd20936, 7;
	xor.b64  	%rd20938, %rd20937, %rd20936;
	shl.b64 	%rd20939, %rd20938, 3;
	add.s64 	%rd20940, %rd20939, %rd20938;
	shr.u64 	%rd20941, %rd20940, 17;
	xor.b64  	%rd20942, %rd20941, %rd20940;
	shl.b64 	%rd20943, %rd20942, 5;
	add.s64 	%rd20944, %rd20943, %rd20942;
	ld.u64 	%rd20945, [%rd20908+24];
	mad.lo.s64 	%rd20946, %rd20945, 2654435761, %rd20944;
	shl.b64 	%rd20947, %rd20946, 13;
	add.s64 	%rd20948, %rd20947, %rd20946;
	shr.u64 	%rd20949, %rd20948, 7;
	xor.b64  	%rd20950, %rd20949, %rd20948;
	shl.b64 	%rd20951, %rd20950, 3;
	add.s64 	%rd20952, %rd20951, %rd20950;
	shr.u64 	%rd20953, %rd20952, 17;
	xor.b64  	%rd20954, %rd20953, %rd20952;
	shl.b64 	%rd20955, %rd20954, 5;
	add.s64 	%rd56372, %rd20955, %rd20954;
	add.s64 	%rd56364, %rd56364, 4;
$L__BB8_2706:
	setp.eq.s64 	%p771, %rd2961, 0;
	@%p771 bra 	$L__BB8_2711;
	setp.eq.s64 	%p772, %rd2962, 0;
	@%p772 bra 	$L__BB8_2709;
	shl.b64 	%rd20957, %rd56364, 3;
	add.s64 	%rd20958, %rd56202, %rd20957;
	ld.u64 	%rd20959, [%rd20958];
	mad.lo.s64 	%rd20960, %rd20959, 2654435761, %rd56372;
	shl.b64 	%rd20961, %rd20960, 13;
	add.s64 	%rd20962, %rd20961, %rd20960;
	shr.u64 	%rd20963, %rd20962, 7;
	xor.b64  	%rd20964, %rd20963, %rd20962;
	shl.b64 	%rd20965, %rd20964, 3;
	add.s64 	%rd20966, %rd20965, %rd20964;
	shr.u64 	%rd20967, %rd20966, 17;
	xor.b64  	%rd20968, %rd20967, %rd20966;
	shl.b64 	%rd20969, %rd20968, 5;
	add.s64 	%rd20970, %rd20969, %rd20968;
	ld.u64 	%rd20971, [%rd20958+8];
	mad.lo.s64 	%rd20972, %rd20971, 2654435761, %rd20970;
	shl.b64 	%rd20973, %rd20972, 13;
	add.s64 	%rd20974, %rd20973, %rd20972;
	shr.u64 	%rd20975, %rd20974, 7;
	xor.b64  	%rd20976, %rd20975, %rd20974;
	shl.b64 	%rd20977, %rd20976, 3;
	add.s64 	%rd20978, %rd20977, %rd20976;
	shr.u64 	%rd20979, %rd20978, 17;
	xor.b64  	%rd20980, %rd20979, %rd20978;
	shl.b64 	%rd20981, %rd20980, 5;
	add.s64 	%rd56372, %rd20981, %rd20980;
	add.s64 	%rd56364, %rd56364, 2;
$L__BB8_2709:
	@%p269 bra 	$L__BB8_2711;
	shl.b64 	%rd20982, %rd56364, 3;
	add.s64 	%rd20983, %rd56202, %rd20982;
	ld.u64 	%rd20984, [%rd20983];
	mad.lo.s64 	%rd20985, %rd20984, 2654435761, %rd56372;
	shl.b64 	%rd20986, %rd20985, 13;
	add.s64 	%rd20987, %rd20986, %rd20985;
	shr.u64 	%rd20988, %rd20987, 7;
	xor.b64  	%rd20989, %rd20988, %rd20987;
	shl.b64 	%rd20990, %rd20989, 3;
	add.s64 	%rd20991, %rd20990, %rd20989;
	shr.u64 	%rd20992, %rd20991, 17;
	xor.b64  	%rd20993, %rd20992, %rd20991;
	shl.b64 	%rd20994, %rd20993, 5;
	add.s64 	%rd56372, %rd20994, %rd20993;
$L__BB8_2711:
	setp.lt.u64 	%p774, %rd56359, %rd56372;
	mov.u64 	%rd56374, %rd56073;
	@%p774 bra 	$L__BB8_2712;
	bra.uni 	$L__BB8_2717;
$L__BB8_2712:
	mov.u64 	%rd56374, %rd56202;
	mov.u64 	%rd56202, %rd56073;
	bra.uni 	$L__BB8_2717;
$L__BB8_2713:
	setp.eq.s32 	%p775, %r1, 0;
	mov.u64 	%rd56374, %rd56073;
	@%p775 bra 	$L__BB8_2717;
	mov.b64 	%rd56373, 0;
$L__BB8_2715:
	shl.b64 	%rd20996, %rd56373, 3;
	add.s64 	%rd20997, %rd56073, %rd20996;
	ld.u64 	%rd4983, [%rd20997];
	add.s64 	%rd20998, %rd56202, %rd20996;
	ld.u64 	%rd4984, [%rd20998];
	setp.lt.u64 	%p776, %rd4983, %rd4984;
	@%p776 bra 	$L__BB8_2712;
	setp.le.u64 	%p777, %rd4983, %rd4984;
	add.s64 	%rd56373, %rd56373, 1;
	setp.lt.u64 	%p778, %rd56373, %rd2957;
	and.pred  	%p779, %p777, %p778;
	mov.u64 	%rd56374, %rd56073;
	@%p779 bra 	$L__BB8_2715;
$L__BB8_2717:
	mov.b64 	%rd56379, -3750763034362895579;
	mov.b64 	%rd56380, 0;
	@%p267 bra 	$L__BB8_2720;
	and.b64  	%rd4988, %rd2, -2;
	mov.b64 	%rd56379, -3750763034362895579;
	mov.b64 	%rd56380, 0;
	mov.u64 	%rd56378, %rd56380;
$L__BB8_2719:
	shl.b64 	%rd21005, %rd56380, 3;
	add.s64 	%rd21006, %rd56116, %rd21005;
	ld.u64 	%rd21007, [%rd21006];
	and.b64  	%rd21008, %rd21007, 255;
	xor.b64  	%rd21009, %rd21008, %rd56379;
	mul.lo.s64 	%rd21010, %rd21009, 1099511628211;
	shr.u64 	%rd21011, %rd21007, 8;
	and.b64  	%rd21012, %rd21011, 255;
	xor.b64  	%rd21013, %rd21012, %rd21010;
	mul.lo.s64 	%rd21014, %rd21013, 1099511628211;
	shr.u64 	%rd21015, %rd21007, 16;
	and.b64  	%rd21016, %rd21015, 255;
	xor.b64  	%rd21017, %rd21016, %rd21014;
	mul.lo.s64 	%rd21018, %rd21017, 1099511628211;
	shr.u64 	%rd21019, %rd21007, 24;
	and.b64  	%rd21020, %rd21019, 255;
	xor.b64  	%rd21021, %rd21020, %rd21018;
	mul.lo.s64 	%rd21022, %rd21021, 1099511628211;
	shr.u64 	%rd21023, %rd21007, 32;
	and.b64  	%rd21024, %rd21023, 255;
	xor.b64  	%rd21025, %rd21024, %rd21022;
	mul.lo.s64 	%rd21026, %rd21025, 1099511628211;
	shr.u64 	%rd21027, %rd21007, 40;
	and.b64  	%rd21028, %rd21027, 255;
	xor.b64  	%rd21029, %rd21028, %rd21026;
	mul.lo.s64 	%rd21030, %rd21029, 1099511628211;
	shr.u64 	%rd21031, %rd21007, 48;
	and.b64  	%rd21032, %rd21031, 255;
	xor.b64  	%rd21033, %rd21032, %rd21030;
	mul.lo.s64 	%rd21034, %rd21033, 1099511628211;
	shr.u64 	%rd21035, %rd21007, 56;
	xor.b64  	%rd21036, %rd21035, %rd21034;
	mul.lo.s64 	%rd21037, %rd21036, 1099511628211;
	ld.u64 	%rd21038, [%rd21006+8];
	and.b64  	%rd21039, %rd21038, 255;
	xor.b64  	%rd21040, %rd21039, %rd21037;
	mul.lo.s64 	%rd21041, %rd21040, 1099511628211;
	shr.u64 	%rd21042, %rd21038, 8;
	and.b64  	%rd21043, %rd21042, 255;
	xor.b64  	%rd21044, %rd21043, %rd21041;
	mul.lo.s64 	%rd21045, %rd21044, 1099511628211;
	shr.u64 	%rd21046, %rd21038, 16;
	and.b64  	%rd21047, %rd21046, 255;
	xor.b64  	%rd21048, %rd21047, %rd21045;
	mul.lo.s64 	%rd21049, %rd21048, 1099511628211;
	shr.u64 	%rd21050, %rd21038, 24;
	and.b64  	%rd21051, %rd21050, 255;
	xor.b64  	%rd21052, %rd21051, %rd21049;
	mul.lo.s64 	%rd21053, %rd21052, 1099511628211;
	shr.u64 	%rd21054, %rd21038, 32;
	and.b64  	%rd21055, %rd21054, 255;
	xor.b64  	%rd21056, %rd21055, %rd21053;
	mul.lo.s64 	%rd21057, %rd21056, 1099511628211;
	shr.u64 	%rd21058, %rd21038, 40;
	and.b64  	%rd21059, %rd21058, 255;
	xor.b64  	%rd21060, %rd21059, %rd21057;
	mul.lo.s64 	%rd21061, %rd21060, 1099511628211;
	shr.u64 	%rd21062, %rd21038, 48;
	and.b64  	%rd21063, %rd21062, 255;
	xor.b64  	%rd21064, %rd21063, %rd21061;
	mul.lo.s64 	%rd21065, %rd21064, 1099511628211;
	shr.u64 	%rd21066, %rd21038, 56;
	xor.b64  	%rd21067, %rd21066, %rd21065;
	mul.lo.s64 	%rd56379, %rd21067, 1099511628211;
	add.s64 	%rd56380, %rd56380, 2;
	add.s64 	%rd56378, %rd56378, 2;
	setp.ne.s64 	%p781, %rd56378, %rd4988;
	@%p781 bra 	$L__BB8_2719;
$L__BB8_2720:
	@%p269 bra 	$L__BB8_2722;
	shl.b64 	%rd21068, %rd56380, 3;
	add.s64 	%rd21069, %rd56116, %rd21068;
	ld.u64 	%rd21070, [%rd21069];
	and.b64  	%rd21071, %rd21070, 255;
	xor.b64  	%rd21072, %rd21071, %rd56379;
	mul.lo.s64 	%rd21073, %rd21072, 1099511628211;
	shr.u64 	%rd21074, %rd21070, 8;
	and.b64  	%rd21075, %rd21074, 255;
	xor.b64  	%rd21076, %rd21075, %rd21073;
	mul.lo.s64 	%rd21077, %rd21076, 1099511628211;
	shr.u64 	%rd21078, %rd21070, 16;
	and.b64  	%rd21079, %rd21078, 255;
	xor.b64  	%rd21080, %rd21079, %rd21077;
	mul.lo.s64 	%rd21081, %rd21080, 1099511628211;
	shr.u64 	%rd21082, %rd21070, 24;
	and.b64  	%rd21083, %rd21082, 255;
	xor.b64  	%rd21084, %rd21083, %rd21081;
	mul.lo.s64 	%rd21085, %rd21084, 1099511628211;
	shr.u64 	%rd21086, %rd21070, 32;
	and.b64  	%rd21087, %rd21086, 255;
	xor.b64  	%rd21088, %rd21087, %rd21085;
	mul.lo.s64 	%rd21089, %rd21088, 1099511628211;
	shr.u64 	%rd21090, %rd21070, 40;
	and.b64  	%rd21091, %rd21090, 255;
	xor.b64  	%rd21092, %rd21091, %rd21089;
	mul.lo.s64 	%rd21093, %rd21092, 1099511628211;
	shr.u64 	%rd21094, %rd21070, 48;
	and.b64  	%rd21095, %rd21094, 255;
	xor.b64  	%rd21096, %rd21095, %rd21093;
	mul.lo.s64 	%rd21097, %rd21096, 1099511628211;
	shr.u64 	%rd21098, %rd21070, 56;
	xor.b64  	%rd21099, %rd21098, %rd21097;
	mul.lo.s64 	%rd56379, %rd21099, 1099511628211;
$L__BB8_2722:
	mov.b64 	%rd56386, -3750763034362895579;
	mov.b64 	%rd56387, 0;
	@%p267 bra 	$L__BB8_2725;
	and.b64  	%rd5000, %rd2, -2;
	mov.b64 	%rd56386, -3750763034362895579;
	mov.b64 	%rd56387, 0;
	mov.u64 	%rd56385, %rd56387;
$L__BB8_2724:
	shl.b64 	%rd21105, %rd56387, 3;
	add.s64 	%rd21106, %rd56245, %rd21105;
	ld.u64 	%rd21107, [%rd21106];
	and.b64  	%rd21108, %rd21107, 255;
	xor.b64  	%rd21109, %rd21108, %rd56386;
	mul.lo.s64 	%rd21110, %rd21109, 1099511628211;
	shr.u64 	%rd21111, %rd21107, 8;
	and.b64  	%rd21112, %rd21111, 255;
	xor.b64  	%rd21113, %rd21112, %rd21110;
	mul.lo.s64 	%rd21114, %rd21113, 1099511628211;
	shr.u64 	%rd21115, %rd21107, 16;
	and.b64  	%rd21116, %rd21115, 255;
	xor.b64  	%rd21117, %rd21116, %rd21114;
	mul.lo.s64 	%rd21118, %rd21117, 1099511628211;
	shr.u64 	%rd21119, %rd21107, 24;
	and.b64  	%rd21120, %rd21119, 255;
	xor.b64  	%rd21121, %rd21120, %rd21118;
	mul.lo.s64 	%rd21122, %rd21121, 1099511628211;
	shr.u64 	%rd21123, %rd21107, 32;
	and.b64  	%rd21124, %rd21123, 255;
	xor.b64  	%rd21125, %rd21124, %rd21122;
	mul.lo.s64 	%rd21126, %rd21125, 1099511628211;
	shr.u64 	%rd21127, %rd21107, 40;
	and.b64  	%rd21128, %rd21127, 255;
	xor.b64  	%rd21129, %rd21128, %rd21126;
	mul.lo.s64 	%rd21130, %rd21129, 1099511628211;
	shr.u64 	%rd21131, %rd21107, 48;
	and.b64  	%rd21132, %rd21131, 255;
	xor.b64  	%rd21133, %rd21132, %rd21130;
	mul.lo.s64 	%rd21134, %rd21133, 1099511628211;
	shr.u64 	%rd21135, %rd21107, 56;
	xor.b64  	%rd21136, %rd21135, %rd21134;
	mul.lo.s64 	%rd21137, %rd21136, 1099511628211;
	ld.u64 	%rd21138, [%rd21106+8];
	and.b64  	%rd21139, %rd21138, 255;
	xor.b64  	%rd21140, %rd21139, %rd21137;
	mul.lo.s64 	%rd21141, %rd21140, 1099511628211;
	shr.u64 	%rd21142, %rd21138, 8;
	and.b64  	%rd21143, %rd21142, 255;
	xor.b64  	%rd21144, %rd21143, %rd21141;
	mul.lo.s64 	%rd21145, %rd21144, 1099511628211;
	shr.u64 	%rd21146, %rd21138, 16;
	and.b64  	%rd21147, %rd21146, 255;
	xor.b64  	%rd21148, %rd21147, %rd21145;
	mul.lo.s64 	%rd21149, %rd21148, 1099511628211;
	shr.u64 	%rd21150, %rd21138, 24;
	and.b64  	%rd21151, %rd21150, 255;
	xor.b64  	%rd21152, %rd21151, %rd21149;
	mul.lo.s64 	%rd21153, %rd21152, 1099511628211;
	shr.u64 	%rd21154, %rd21138, 32;
	and.b64  	%rd21155, %rd21154, 255;
	xor.b64  	%rd21156, %rd21155, %rd21153;
	mul.lo.s64 	%rd21157, %rd21156, 1099511628211;
	shr.u64 	%rd21158, %rd21138, 40;
	and.b64  	%rd21159, %rd21158, 255;
	xor.b64  	%rd21160, %rd21159, %rd21157;
	mul.lo.s64 	%rd21161, %rd21160, 1099511628211;
	shr.u64 	%rd21162, %rd21138, 48;
	and.b64  	%rd21163, %rd21162, 255;
	xor.b64  	%rd21164, %rd21163, %rd21161;
	mul.lo.s64 	%rd21165, %rd21164, 1099511628211;
	shr.u64 	%rd21166, %rd21138, 56;
	xor.b64  	%rd21167, %rd21166, %rd21165;
	mul.lo.s64 	%rd56386, %rd21167, 1099511628211;
	add.s64 	%rd56387, %rd56387, 2;
	add.s64 	%rd56385, %rd56385, 2;
	setp.ne.s64 	%p784, %rd56385, %rd5000;
	@%p784 bra 	$L__BB8_2724;
$L__BB8_2725:
	@%p269 bra 	$L__BB8_2727;
	shl.b64 	%rd21168, %rd56387, 3;
	add.s64 	%rd21169, %rd56245, %rd21168;
	ld.u64 	%rd21170, [%rd21169];
	and.b64  	%rd21171, %rd21170, 255;
	xor.b64  	%rd21172, %rd21171, %rd56386;
	mul.lo.s64 	%rd21173, %rd21172, 1099511628211;
	shr.u64 	%rd21174, %rd21170, 8;
	and.b64  	%rd21175, %rd21174, 255;
	xor.b64  	%rd21176, %rd21175, %rd21173;
	mul.lo.s64 	%rd21177, %rd21176, 1099511628211;
	shr.u64 	%rd21178, %rd21170, 16;
	and.b64  	%rd21179, %rd21178, 255;
	xor.b64  	%rd21180, %rd21179, %rd21177;
	mul.lo.s64 	%rd21181, %rd21180, 1099511628211;
	shr.u64 	%rd21182, %rd21170, 24;
	and.b64  	%rd21183, %rd21182, 255;
	xor.b64  	%rd21184, %rd21183, %rd21181;
	mul.lo.s64 	%rd21185, %rd21184, 1099511628211;
	shr.u64 	%rd21186, %rd21170, 32;
	and.b64  	%rd21187, %rd21186, 255;
	xor.b64  	%rd21188, %rd21187, %rd21185;
	mul.lo.s64 	%rd21189, %rd21188, 1099511628211;
	shr.u64 	%rd21190, %rd21170, 40;
	and.b64  	%rd21191, %rd21190, 255;
	xor.b64  	%rd21192, %rd21191, %rd21189;
	mul.lo.s64 	%rd21193, %rd21192, 1099511628211;
	shr.u64 	%rd21194, %rd21170, 48;
	and.b64  	%rd21195, %rd21194, 255;
	xor.b64  	%rd21196, %rd21195, %rd21193;
	mul.lo.s64 	%rd21197, %rd21196, 1099511628211;
	shr.u64 	%rd21198, %rd21170, 56;
	xor.b64  	%rd21199, %rd21198, %rd21197;
	mul.lo.s64 	%rd56386, %rd21199, 1099511628211;
$L__BB8_2727:
	setp.eq.s64 	%p786, %rd56379, %rd56386;
	@%p786 bra 	$L__BB8_2752;
	setp.lt.u64 	%p787, %rd2958, 7;
	mov.b64 	%rd56394, 0;
	mov.u64 	%rd56402, %rd56394;
	@%p787 bra 	$L__BB8_2731;
	and.b64  	%rd5012, %rd2, -8;
	mov.b64 	%rd56394, 0;
	mov.u64 	%rd56392, %rd56394;
$L__BB8_2730:
	.pragma "nounroll";
	shl.b64 	%rd21203, %rd56394, 3;
	add.s64 	%rd21204, %rd56116, %rd21203;
	ld.u64 	%rd21205, [%rd21204];
	mad.lo.s64 	%rd21206, %rd21205, 2654435761, %rd56402;
	shl.b64 	%rd21207, %rd21206, 13;
	add.s64 	%rd21208, %rd21207, %rd21206;
	shr.u64 	%rd21209, %rd21208, 7;
	xor.b64  	%rd21210, %rd21209, %rd21208;
	shl.b64 	%rd21211, %rd21210, 3;
	add.s64 	%rd21212, %rd21211, %rd21210;
	shr.u64 	%rd21213, %rd21212, 17;
	xor.b64  	%rd21214, %rd21213, %rd21212;
	shl.b64 	%rd21215, %rd21214, 5;
	add.s64 	%rd21216, %rd21215, %rd21214;
	ld.u64 	%rd21217, [%rd21204+8];
	mad.lo.s64 	%rd21218, %rd21217, 2654435761, %rd21216;
	shl.b64 	%rd21219, %rd21218, 13;
	add.s64 	%rd21220, %rd21219, %rd21218;
	shr.u64 	%rd21221, %rd21220, 7;
	xor.b64  	%rd21222, %rd21221, %rd21220;
	shl.b64 	%rd21223, %rd21222, 3;
	add.s64 	%rd21224, %rd21223, %rd21222;
	shr.u64 	%rd21225, %rd21224, 17;
	xor.b64  	%rd21226, %rd21225, %rd21224;
	shl.b64 	%rd21227, %rd21226, 5;
	add.s64 	%rd21228, %rd21227, %rd21226;
	ld.u64 	%rd21229, [%rd21204+16];
	mad.lo.s64 	%rd21230, %rd21229, 2654435761, %rd21228;
	shl.b64 	%rd21231, %rd21230, 13;
	add.s64 	%rd21232, %rd21231, %rd21230;
	shr.u64 	%rd21233, %rd21232, 7;
	xor.b64  	%rd21234, %rd21233, %rd21232;
	shl.b64 	%rd21235, %rd21234, 3;
	add.s64 	%rd21236, %rd21235, %rd21234;
	shr.u64 	%rd21237, %rd21236, 17;
	xor.b64  	%rd21238, %rd21237, %rd21236;
	shl.b64 	%rd21239, %rd21238, 5;
	add.s64 	%rd21240, %rd21239, %rd21238;
	ld.u64 	%rd21241, [%rd21204+24];
	mad.lo.s64 	%rd21242, %rd21241, 2654435761, %rd21240;
	shl.b64 	%rd21243, %rd21242, 13;
	add.s64 	%rd21244, %rd21243, %rd21242;
	shr.u64 	%rd21245, %rd21244, 7;
	xor.b64  	%rd21246, %rd21245, %rd21244;
	shl.b64 	%rd21247, %rd21246, 3;
	add.s64 	%rd21248, %rd21247, %rd21246;
	shr.u64 	%rd21249, %rd21248, 17;
	xor.b64  	%rd21250, %rd21249, %rd21248;
	shl.b64 	%rd21251, %rd21250, 5;
	add.s64 	%rd21252, %rd21251, %rd21250;
	ld.u64 	%rd21253, [%rd21204+32];
	mad.lo.s64 	%rd21254, %rd21253, 2654435761, %rd21252;
	shl.b64 	%rd21255, %rd21254, 13;
	add.s64 	%rd21256, %rd21255, %rd21254;
	shr.u64 	%rd21257, %rd21256, 7;
	xor.b64  	%rd21258, %rd21257, %rd21256;
	shl.b64 	%rd21259, %rd21258, 3;
	add.s64 	%rd21260, %rd21259, %rd21258;
	shr.u64 	%rd21261, %rd21260, 17;
	xor.b64  	%rd21262, %rd21261, %rd21260;
	shl.b64 	%rd21263, %rd21262, 5;
	add.s64 	%rd21264, %rd21263, %rd21262;
	ld.u64 	%rd21265, [%rd21204+40];
	mad.lo.s64 	%rd21266, %rd21265, 2654435761, %rd21264;
	shl.b64 	%rd21267, %rd21266, 13;
	add.s64 	%rd21268, %rd21267, %rd21266;
	shr.u64 	%rd21269, %rd21268, 7;
	xor.b64  	%rd21270, %rd21269, %rd21268;
	shl.b64 	%rd21271, %rd21270, 3;
	add.s64 	%rd21272, %rd21271, %rd21270;
	shr.u64 	%rd21273, %rd21272, 17;
	xor.b64  	%rd21274, %rd21273, %rd21272;
	shl.b64 	%rd21275, %rd21274, 5;
	add.s64 	%rd21276, %rd21275, %rd21274;
	ld.u64 	%rd21277, [%rd21204+48];
	mad.lo.s64 	%rd21278, %rd21277, 2654435761, %rd21276;
	shl.b64 	%rd21279, %rd21278, 13;
	add.s64 	%rd21280, %rd21279, %rd21278;
	shr.u64 	%rd21281, %rd21280, 7;
	xor.b64  	%rd21282, %rd21281, %rd21280;
	shl.b64 	%rd21283, %rd21282, 3;
	add.s64 	%rd21284, %rd21283, %rd21282;
	shr.u64 	%rd21285, %rd21284, 17;
	xor.b64  	%rd21286, %rd21285, %rd21284;
	shl.b64 	%rd21287, %rd21286, 5;
	add.s64 	%rd21288, %rd21287, %rd21286;
	ld.u64 	%rd21289, [%rd21204+56];
	mad.lo.s64 	%rd21290, %rd21289, 2654435761, %rd21288;
	shl.b64 	%rd21291, %rd21290, 13;
	add.s64 	%rd21292, %rd21291, %rd21290;
	shr.u64 	%rd21293, %rd21292, 7;
	xor.b64  	%rd21294, %rd21293, %rd21292;
	shl.b64 	%rd21295, %rd21294, 3;
	add.s64 	%rd21296, %rd21295, %rd21294;
	shr.u64 	%rd21297, %rd21296, 17;
	xor.b64  	%rd21298, %rd21297, %rd21296;
	shl.b64 	%rd21299, %rd21298, 5;
	add.s64 	%rd56402, %rd21299, %rd21298;
	add.s64 	%rd56394, %rd56394, 8;
	add.s64 	%rd56392, %rd56392, 8;
	setp.ne.s64 	%p788, %rd56392, %rd5012;
	@%p788 bra 	$L__BB8_2730;
$L__BB8_2731:
	setp.eq.s64 	%p789, %rd2959, 0;
	@%p789 bra 	$L__BB8_2739;
	setp.lt.u64 	%p790, %rd2960, 3;
	@%p790 bra 	$L__BB8_2734;
	shl.b64 	%rd21301, %rd56394, 3;
	add.s64 	%rd21302, %rd56116, %rd21301;
	ld.u64 	%rd21303, [%rd21302];
	mad.lo.s64 	%rd21304, %rd21303, 2654435761, %rd56402;
	shl.b64 	%rd21305, %rd21304, 13;
	add.s64 	%rd21306, %rd21305, %rd21304;
	shr.u64 	%rd21307, %rd21306, 7;
	xor.b64  	%rd21308, %rd21307, %rd21306;
	shl.b64 	%rd21309, %rd21308, 3;
	add.s64 	%rd21310, %rd21309, %rd21308;
	shr.u64 	%rd21311, %rd21310, 17;
	xor.b64  	%rd21312, %rd21311, %rd21310;
	shl.b64 	%rd21313, %rd21312, 5;
	add.s64 	%rd21314, %rd21313, %rd21312;
	ld.u64 	%rd21315, [%rd21302+8];
	mad.lo.s64 	%rd21316, %rd21315, 2654435761, %rd21314;
	shl.b64 	%rd21317, %rd21316, 13;
	add.s64 	%rd21318, %rd21317, %rd21316;
	shr.u64 	%rd21319, %rd21318, 7;
	xor.b64  	%rd21320, %rd21319, %rd21318;
	shl.b64 	%rd21321, %rd21320, 3;
	add.s64 	%rd21322, %rd21321, %rd21320;
	shr.u64 	%rd21323, %rd21322, 17;
	xor.b64  	%rd21324, %rd21323, %rd21322;
	shl.b64 	%rd21325, %rd21324, 5;
	add.s64 	%rd21326, %rd21325, %rd21324;
	ld.u64 	%rd21327, [%rd21302+16];
	mad.lo.s64 	%rd21328, %rd21327, 2654435761, %rd21326;
	shl.b64 	%rd21329, %rd21328, 13;
	add.s64 	%rd21330, %rd21329, %rd21328;
	shr.u64 	%rd21331, %rd21330, 7;
	xor.b64  	%rd21332, %rd21331, %rd21330;
	shl.b64 	%rd21333, %rd21332, 3;
	add.s64 	%rd21334, %rd21333, %rd21332;
	shr.u64 	%rd21335, %rd21334, 17;
	xor.b64  	%rd21336, %rd21335, %rd21334;
	shl.b64 	%rd21337, %rd21336, 5;
	add.s64 	%rd21338, %rd21337, %rd21336;
	ld.u64 	%rd21339, [%rd21302+24];
	mad.lo.s64 	%rd21340, %rd21339, 2654435761, %rd21338;
	shl.b64 	%rd21341, %rd21340, 13;
	add.s64 	%rd21342, %rd21341, %rd21340;
	shr.u64 	%rd21343, %rd21342, 7;
	xor.b64  	%rd21344, %rd21343, %rd21342;
	shl.b64 	%rd21345, %rd21344, 3;
	add.s64 	%rd21346, %rd21345, %rd21344;
	shr.u64 	%rd21347, %rd21346, 17;
	xor.b64  	%rd21348, %rd21347, %rd21346;
	shl.b64 	%rd21349, %rd21348, 5;
	add.s64 	%rd56402, %rd21349, %rd21348;
	add.s64 	%rd56394, %rd56394, 4;
$L__BB8_2734:
	setp.eq.s64 	%p791, %rd2961, 0;
	@%p791 bra 	$L__BB8_2739;
	setp.eq.s64 	%p792, %rd2962, 0;
	@%p792 bra 	$L__BB8_2737;
	shl.b64 	%rd21351, %rd56394, 3;
	add.s64 	%rd21352, %rd56116, %rd21351;
	ld.u64 	%rd21353, [%rd21352];
	mad.lo.s64 	%rd21354, %rd21353, 2654435761, %rd56402;
	shl.b64 	%rd21355, %rd21354, 13;
	add.s64 	%rd21356, %rd21355, %rd21354;
	shr.u64 	%rd21357, %rd21356, 7;
	xor.b64  	%rd21358, %rd21357, %rd21356;
	shl.b64 	%rd21359, %rd21358, 3;
	add.s64 	%rd21360, %rd21359, %rd21358;
	shr.u64 	%rd21361, %rd21360, 17;
	xor.b64  	%rd21362, %rd21361, %rd21360;
	shl.b64 	%rd21363, %rd21362, 5;
	add.s64 	%rd21364, %rd21363, %rd21362;
	ld.u64 	%rd21365, [%rd21352+8];
	mad.lo.s64 	%rd21366, %rd21365, 2654435761, %rd21364;
	shl.b64 	%rd21367, %rd21366, 13;
	add.s64 	%rd21368, %rd21367, %rd21366;
	shr.u64 	%rd21369, %rd21368, 7;
	xor.b64  	%rd21370, %rd21369, %rd21368;
	shl.b64 	%rd21371, %rd21370, 3;
	add.s64 	%rd21372, %rd21371, %rd21370;
	shr.u64 	%rd21373, %rd21372, 17;
	xor.b64  	%rd21374, %rd21373, %rd21372;
	shl.b64 	%rd21375, %rd21374, 5;
	add.s64 	%rd56402, %rd21375, %rd21374;
	add.s64 	%rd56394, %rd56394, 2;
$L__BB8_2737:
	@%p269 bra 	$L__BB8_2739;
	shl.b64 	%rd21376, %rd56394, 3;
	add.s64 	%rd21377, %rd56116, %rd21376;
	ld.u64 	%rd21378, [%rd21377];
	mad.lo.s64 	%rd21379, %rd21378, 2654435761, %rd56402;
	shl.b64 	%rd21380, %rd21379, 13;
	add.s64 	%rd21381, %rd21380, %rd21379;
	shr.u64 	%rd21382, %rd21381, 7;
	xor.b64  	%rd21383, %rd21382, %rd21381;
	shl.b64 	%rd21384, %rd21383, 3;
	add.s64 	%rd21385, %rd21384, %rd21383;
	shr.u64 	%rd21386, %rd21385, 17;
	xor.b64  	%rd21387, %rd21386, %rd21385;
	shl.b64 	%rd21388, %rd21387, 5;
	add.s64 	%rd56402, %rd21388, %rd21387;
$L__BB8_2739:
	mov.b64 	%rd56407, 0;
	mov.u64 	%rd56415, %rd56407;
	@%p787 bra 	$L__BB8_2742;
	and.b64  	%rd5034, %rd2, -8;
	mov.b64 	%rd56407, 0;
	mov.u64 	%rd56405, %rd56407;
$L__BB8_2741:
	.pragma "nounroll";
	shl.b64 	%rd21392, %rd56407, 3;
	add.s64 	%rd21393, %rd56245, %rd21392;
	ld.u64 	%rd21394, [%rd21393];
	mad.lo.s64 	%rd21395, %rd21394, 2654435761, %rd56415;
	shl.b64 	%rd21396, %rd21395, 13;
	add.s64 	%rd21397, %rd21396, %rd21395;
	shr.u64 	%rd21398, %rd21397, 7;
	xor.b64  	%rd21399, %rd21398, %rd21397;
	shl.b64 	%rd21400, %rd21399, 3;
	add.s64 	%rd21401, %rd21400, %rd21399;
	shr.u64 	%rd21402, %rd21401, 17;
	xor.b64  	%rd21403, %rd21402, %rd21401;
	shl.b64 	%rd21404, %rd21403, 5;
	add.s64 	%rd21405, %rd21404, %rd21403;
	ld.u64 	%rd21406, [%rd21393+8];
	mad.lo.s64 	%rd21407, %rd21406, 2654435761, %rd21405;
	shl.b64 	%rd21408, %rd21407, 13;
	add.s64 	%rd21409, %rd21408, %rd21407;
	shr.u64 	%rd21410, %rd21409, 7;
	xor.b64  	%rd21411, %rd21410, %rd21409;
	shl.b64 	%rd21412, %rd21411, 3;
	add.s64 	%rd21413, %rd21412, %rd21411;
	shr.u64 	%rd21414, %rd21413, 17;
	xor.b64  	%rd21415, %rd21414, %rd21413;
	shl.b64 	%rd21416, %rd21415, 5;
	add.s64 	%rd21417, %rd21416, %rd21415;
	ld.u64 	%rd21418, [%rd21393+16];
	mad.lo.s64 	%rd21419, %rd21418, 2654435761, %rd21417;
	shl.b64 	%rd21420, %rd21419, 13;
	add.s64 	%rd21421, %rd21420, %rd21419;
	shr.u64 	%rd21422, %rd21421, 7;
	xor.b64  	%rd21423, %rd21422, %rd21421;
	shl.b64 	%rd21424, %rd21423, 3;
	add.s64 	%rd21425, %rd21424, %rd21423;
	shr.u64 	%rd21426, %rd21425, 17;
	xor.b64  	%rd21427, %rd21426, %rd21425;
	shl.b64 	%rd21428, %rd21427, 5;
	add.s64 	%rd21429, %rd21428, %rd21427;
	ld.u64 	%rd21430, [%rd21393+24];
	mad.lo.s64 	%rd21431, %rd21430, 2654435761, %rd21429;
	shl.b64 	%rd21432, %rd21431, 13;
	add.s64 	%rd21433, %rd21432, %rd21431;
	shr.u64 	%rd21434, %rd21433, 7;
	xor.b64  	%rd21435, %rd21434, %rd21433;
	shl.b64 	%rd21436, %rd21435, 3;
	add.s64 	%rd21437, %rd21436, %rd21435;
	shr.u64 	%rd21438, %rd21437, 17;
	xor.b64  	%rd21439, %rd21438, %rd21437;
	shl.b64 	%rd21440, %rd21439, 5;
	add.s64 	%rd21441, %rd21440, %rd21439;
	ld.u64 	%rd21442, [%rd21393+32];
	mad.lo.s64 	%rd21443, %rd21442, 2654435761, %rd21441;
	shl.b64 	%rd21444, %rd21443, 13;
	add.s64 	%rd21445, %rd21444, %rd21443;
	shr.u64 	%rd21446, %rd21445, 7;
	xor.b64  	%rd21447, %rd21446, %rd21445;
	shl.b64 	%rd21448, %rd21447, 3;
	add.s64 	%rd21449, %rd21448, %rd21447;
	shr.u64 	%rd21450, %rd21449, 17;
	xor.b64  	%rd21451, %rd21450, %rd21449;
	shl.b64 	%rd21452, %rd21451, 5;
	add.s64 	%rd21453, %rd21452, %rd21451;
	ld.u64 	%rd21454, [%rd21393+40];
	mad.lo.s64 	%rd21455, %rd21454, 2654435761, %rd21453;
	shl.b64 	%rd21456, %rd21455, 13;
	add.s64 	%rd21457, %rd21456, %rd21455;
	shr.u64 	%rd21458, %rd21457, 7;
	xor.b64  	%rd21459, %rd21458, %rd21457;
	shl.b64 	%rd21460, %rd21459, 3;
	add.s64 	%rd21461, %rd21460, %rd21459;
	shr.u64 	%rd21462, %rd21461, 17;
	xor.b64  	%rd21463, %rd21462, %rd21461;
	shl.b64 	%rd21464, %rd21463, 5;
	add.s64 	%rd21465, %rd21464, %rd21463;
	ld.u64 	%rd21466, [%rd21393+48];
	mad.lo.s64 	%rd21467, %rd21466, 2654435761, %rd21465;
	shl.b64 	%rd21468, %rd21467, 13;
	add.s64 	%rd21469, %rd21468, %rd21467;
	shr.u64 	%rd21470, %rd21469, 7;
	xor.b64  	%rd21471, %rd21470, %rd21469;
	shl.b64 	%rd21472, %rd21471, 3;
	add.s64 	%rd21473, %rd21472, %rd21471;
	shr.u64 	%rd21474, %rd21473, 17;
	xor.b64  	%rd21475, %rd21474, %rd21473;
	shl.b64 	%rd21476, %rd21475, 5;
	add.s64 	%rd21477, %rd21476, %rd21475;
	ld.u64 	%rd21478, [%rd21393+56];
	mad.lo.s64 	%rd21479, %rd21478, 2654435761, %rd21477;
	shl.b64 	%rd21480, %rd21479, 13;
	add.s64 	%rd21481, %rd21480, %rd21479;
	shr.u64 	%rd21482, %rd21481, 7;
	xor.b64  	%rd21483, %rd21482, %rd21481;
	shl.b64 	%rd21484, %rd21483, 3;
	add.s64 	%rd21485, %rd21484, %rd21483;
	shr.u64 	%rd21486, %rd21485, 17;
	xor.b64  	%rd21487, %rd21486, %rd21485;
	shl.b64 	%rd21488, %rd21487, 5;
	add.s64 	%rd56415, %rd21488, %rd21487;
	add.s64 	%rd56407, %rd56407, 8;
	add.s64 	%rd56405, %rd56405, 8;
	setp.ne.s64 	%p795, %rd56405, %rd5034;
	@%p795 bra 	$L__BB8_2741;
$L__BB8_2742:
	@%p789 bra 	$L__BB8_2750;
	setp.lt.u64 	%p797, %rd2960, 3;
	@%p797 bra 	$L__BB8_2745;
	shl.b64 	%rd21490, %rd56407, 3;
	add.s64 	%rd21491, %rd56245, %rd21490;
	ld.u64 	%rd21492, [%rd21491];
	mad.lo.s64 	%rd21493, %rd21492, 2654435761, %rd56415;
	shl.b64 	%rd21494, %rd21493, 13;
	add.s64 	%rd21495, %rd21494, %rd21493;
	shr.u64 	%rd21496, %rd21495, 7;
	xor.b64  	%rd21497, %rd21496, %rd21495;
	shl.b64 	%rd21498, %rd21497, 3;
	add.s64 	%rd21499, %rd21498, %rd21497;
	shr.u64 	%rd21500, %rd21499, 17;
	xor.b64  	%rd21501, %rd21500, %rd21499;
	shl.b64 	%rd21502, %rd21501, 5;
	add.s64 	%rd21503, %rd21502, %rd21501;
	ld.u64 	%rd21504, [%rd21491+8];
	mad.lo.s64 	%rd21505, %rd21504, 2654435761, %rd21503;
	shl.b64 	%rd21506, %rd21505, 13;
	add.s64 	%rd21507, %rd21506, %rd21505;
	shr.u64 	%rd21508, %rd21507, 7;
	xor.b64  	%rd21509, %rd21508, %rd21507;
	shl.b64 	%rd21510, %rd21509, 3;
	add.s64 	%rd21511, %rd21510, %rd21509;
	shr.u64 	%rd21512, %rd21511, 17;
	xor.b64  	%rd21513, %rd21512, %rd21511;
	shl.b64 	%rd21514, %rd21513, 5;
	add.s64 	%rd21515, %rd21514, %rd21513;
	ld.u64 	%rd21516, [%rd21491+16];
	mad.lo.s64 	%rd21517, %rd21516, 2654435761, %rd21515;
	shl.b64 	%rd21518, %rd21517, 13;
	add.s64 	%rd21519, %rd21518, %rd21517;
	shr.u64 	%rd21520, %rd21519, 7;
	xor.b64  	%rd21521, %rd21520, %rd21519;
	shl.b64 	%rd21522, %rd21521, 3;
	add.s64 	%rd21523, %rd21522, %rd21521;
	shr.u64 	%rd21524, %rd21523, 17;
	xor.b64  	%rd21525, %rd21524, %rd21523;
	shl.b64 	%rd21526, %rd21525, 5;
	add.s64 	%rd21527, %rd21526, %rd21525;
	ld.u64 	%rd21528, [%rd21491+24];
	mad.lo.s64 	%rd21529, %rd21528, 2654435761, %rd21527;
	shl.b64 	%rd21530, %rd21529, 13;
	add.s64 	%rd21531, %rd21530, %rd21529;
	shr.u64 	%rd21532, %rd21531, 7;
	xor.b64  	%rd21533, %rd21532, %rd21531;
	shl.b64 	%rd21534, %rd21533, 3;
	add.s64 	%rd21535, %rd21534, %rd21533;
	shr.u64 	%rd21536, %rd21535, 17;
	xor.b64  	%rd21537, %rd21536, %rd21535;
	shl.b64 	%rd21538, %rd21537, 5;
	add.s64 	%rd56415, %rd21538, %rd21537;
	add.s64 	%rd56407, %rd56407, 4;
$L__BB8_2745:
	setp.eq.s64 	%p798, %rd2961, 0;
	@%p798 bra 	$L__BB8_2750;
	setp.eq.s64 	%p799, %rd2962, 0;
	@%p799 bra 	$L__BB8_2748;
	shl.b64 	%rd21540, %rd56407, 3;
	add.s64 	%rd21541, %rd56245, %rd21540;
	ld.u64 	%rd21542, [%rd21541];
	mad.lo.s64 	%rd21543, %rd21542, 2654435761, %rd56415;
	shl.b64 	%rd21544, %rd21543, 13;
	add.s64 	%rd21545, %rd21544, %rd21543;
	shr.u64 	%rd21546, %rd21545, 7;
	xor.b64  	%rd21547, %rd21546, %rd21545;
	shl.b64 	%rd21548, %rd21547, 3;
	add.s64 	%rd21549, %rd21548, %rd21547;
	shr.u64 	%rd21550, %rd21549, 17;
	xor.b64  	%rd21551, %rd21550, %rd21549;
	shl.b64 	%rd21552, %rd21551, 5;
	add.s64 	%rd21553, %rd21552, %rd21551;
	ld.u64 	%rd21554, [%rd21541+8];
	mad.lo.s64 	%rd21555, %rd21554, 2654435761, %rd21553;
	shl.b64 	%rd21556, %rd21555, 13;
	add.s64 	%rd21557, %rd21556, %rd21555;
	shr.u64 	%rd21558, %rd21557, 7;
	xor.b64  	%rd21559, %rd21558, %rd21557;
	shl.b64 	%rd21560, %rd21559, 3;
	add.s64 	%rd21561, %rd21560, %rd21559;
	shr.u64 	%rd21562, %rd21561, 17;
	xor.b64  	%rd21563, %rd21562, %rd21561;
	shl.b64 	%rd21564, %rd21563, 5;
	add.s64 	%rd56415, %rd21564, %rd21563;
	add.s64 	%rd56407, %rd56407, 2;
$L__BB8_2748:
	@%p269 bra 	$L__BB8_2750;
	shl.b64 	%rd21565, %rd56407, 3;
	add.s64 	%rd21566, %rd56245, %rd21565;
	ld.u64 	%rd21567, [%rd21566];
	mad.lo.s64 	%rd21568, %rd21567, 2654435761, %rd56415;
	shl.b64 	%rd21569, %rd21568, 13;
	add.s64 	%rd21570, %rd21569, %rd21568;
	shr.u64 	%rd21571, %rd21570, 7;
	xor.b64  	%rd21572, %rd21571, %rd21570;
	shl.b64 	%rd21573, %rd21572, 3;
	add.s64 	%rd21574, %rd21573, %rd21572;
	shr.u64 	%rd21575, %rd21574, 17;
	xor.b64  	%rd21576, %rd21575, %rd21574;
	shl.b64 	%rd21577, %rd21576, 5;
	add.s64 	%rd56415, %rd21577, %rd21576;
$L__BB8_2750:
	setp.lt.u64 	%p801, %rd56402, %rd56415;
	mov.u64 	%rd56417, %rd56116;
	@%p801 bra 	$L__BB8_2751;
	bra.uni 	$L__BB8_2756;
$L__BB8_2751:
	mov.u64 	%rd56417, %rd56245;
	mov.u64 	%rd56245, %rd56116;
	bra.uni 	$L__BB8_2756;
$L__BB8_2752:
	setp.eq.s32 	%p802, %r1, 0;
	mov.u64 	%rd56417, %rd56116;
	@%p802 bra 	$L__BB8_2756;
	mov.b64 	%rd56416, 0;
$L__BB8_2754:
	shl.b64 	%rd21579, %rd56416, 3;
	add.s64 	%rd21580, %rd56116, %rd21579;
	ld.u64 	%rd5057, [%rd21580];
	add.s64 	%rd21581, %rd56245, %rd21579;
	ld.u64 	%rd5058, [%rd21581];
	setp.lt.u64 	%p803, %rd5057, %rd5058;
	@%p803 bra 	$L__BB8_2751;
	setp.le.u64 	%p804, %rd5057, %rd5058;
	add.s64 	%rd56416, %rd56416, 1;
	setp.lt.u64 	%p805, %rd56416, %rd2957;
	and.pred  	%p806, %p804, %p805;
	mov.u64 	%rd56417, %rd56116;
	@%p806 bra 	$L__BB8_2754;
$L__BB8_2756:
	mov.b64 	%rd56422, -3750763034362895579;
	mov.b64 	%rd56423, 0;
	@%p267 bra 	$L__BB8_2759;
	and.b64  	%rd5062, %rd2, -2;
	mov.b64 	%rd56422, -3750763034362895579;
	mov.b64 	%rd56423, 0;
	mov.u64 	%rd56421, %rd56423;
$L__BB8_2758:
	shl.b64 	%rd21588, %rd56423, 3;
	add.s64 	%rd21589, %rd56159, %rd21588;
	ld.u64 	%rd21590, [%rd21589];
	and.b64  	%rd21591, %rd21590, 255;
	xor.b64  	%rd21592, %rd21591, %rd56422;
	mul.lo.s64 	%rd21593, %rd21592, 1099511628211;
	shr.u64 	%rd21594, %rd21590, 8;
	and.b64  	%rd21595, %rd21594, 255;
	xor.b64  	%rd21596, %rd21595, %rd21593;
	mul.lo.s64 	%rd21597, %rd21596, 1099511628211;
	shr.u64 	%rd21598, %rd21590, 16;
	and.b64  	%rd21599, %rd21598, 255;
	xor.b64  	%rd21600, %rd21599, %rd21597;
	mul.lo.s64 	%rd21601, %rd21600, 1099511628211;
	shr.u64 	%rd21602, %rd21590, 24;
	and.b64  	%rd21603, %rd21602, 255;
	xor.b64  	%rd21604, %rd21603, %rd21601;
	mul.lo.s64 	%rd21605, %rd21604, 1099511628211;
	shr.u64 	%rd21606, %rd21590, 32;
	and.b64  	%rd21607, %rd21606, 255;
	xor.b64  	%rd21608, %rd21607, %rd21605;
	mul.lo.s64 	%rd21609, %rd21608, 1099511628211;
	shr.u64 	%rd21610, %rd21590, 40;
	and.b64  	%rd21611, %rd21610, 255;
	xor.b64  	%rd21612, %rd21611, %rd21609;
	mul.lo.s64 	%rd21613, %rd21612, 1099511628211;
	shr.u64 	%rd21614, %rd21590, 48;
	and.b64  	%rd21615, %rd21614, 255;
	xor.b64  	%rd21616, %rd21615, %rd21613;
	mul.lo.s64 	%rd21617, %rd21616, 1099511628211;
	shr.u64 	%rd21618, %rd21590, 56;
	xor.b64  	%rd21619, %rd21618, %rd21617;
	mul.lo.s64 	%rd21620, %rd21619, 1099511628211;
	ld.u64 	%rd21621, [%rd21589+8];
	and.b64  	%rd21622, %rd21621, 255;
	xor.b64  	%rd21623, %rd21622, %rd21620;
	mul.lo.s64 	%rd21624, %rd21623, 1099511628211;
	shr.u64 	%rd21625, %rd21621, 8;
	and.b64  	%rd21626, %rd21625, 255;
	xor.b64  	%rd21627, %rd21626, %rd21624;
	mul.lo.s64 	%rd21628, %rd21627, 1099511628211;
	shr.u64 	%rd21629, %rd21621, 16;
	and.b64  	%rd21630, %rd21629, 255;
	xor.b64  	%rd21631, %rd21630, %rd21628;
	mul.lo.s64 	%rd21632, %rd21631, 1099511628211;
	shr.u64 	%rd21633, %rd21621, 24;
	and.b64  	%rd21634, %rd21633, 255;
	xor.b64  	%rd21635, %rd21634, %rd21632;
	mul.lo.s64 	%rd21636, %rd21635, 1099511628211;
	shr.u64 	%rd21637, %rd21621, 32;
	and.b64  	%rd21638, %rd21637, 255;
	xor.b64  	%rd21639, %rd21638, %rd21636;
	mul.lo.s64 	%rd21640, %rd21639, 1099511628211;
	shr.u64 	%rd21641, %rd21621, 40;
	and.b64  	%rd21642, %rd21641, 255;
	xor.b64  	%rd21643, %rd21642, %rd21640;
	mul.lo.s64 	%rd21644, %rd21643, 1099511628211;
	shr.u64 	%rd21645, %rd21621, 48;
	and.b64  	%rd21646, %rd21645, 255;
	xor.b64  	%rd21647, %rd21646, %rd21644;
	mul.lo.s64 	%rd21648, %rd21647, 1099511628211;
	shr.u64 	%rd21649, %rd21621, 56;
	xor.b64  	%rd21650, %rd21649, %rd21648;
	mul.lo.s64 	%rd56422, %rd21650, 1099511628211;
	add.s64 	%rd56423, %rd56423, 2;
	add.s64 	%rd56421, %rd56421, 2;
	setp.ne.s64 	%p808, %rd56421, %rd5062;
	@%p808 bra 	$L__BB8_2758;
$L__BB8_2759:
	@%p269 bra 	$L__BB8_2761;
	shl.b64 	%rd21651, %rd56423, 3;
	add.s64 	%rd21652, %rd56159, %rd21651;
	ld.u64 	%rd21653, [%rd21652];
	and.b64  	%rd21654, %rd21653, 255;
	xor.b64  	%rd21655, %rd21654, %rd56422;
	mul.lo.s64 	%rd21656, %rd21655, 1099511628211;
	shr.u64 	%rd21657, %rd21653, 8;
	and.b64  	%rd21658, %rd21657, 255;
	xor.b64  	%rd21659, %rd21658, %rd21656;
	mul.lo.s64 	%rd21660, %rd21659, 1099511628211;
	shr.u64 	%rd21661, %rd21653, 16;
	and.b64  	%rd21662, %rd21661, 255;
	xor.b64  	%rd21663, %rd21662, %rd21660;
	mul.lo.s64 	%rd21664, %rd21663, 1099511628211;
	shr.u64 	%rd21665, %rd21653, 24;
	and.b64  	%rd21666, %rd21665, 255;
	xor.b64  	%rd21667, %rd21666, %rd21664;
	mul.lo.s64 	%rd21668, %rd21667, 1099511628211;
	shr.u64 	%rd21669, %rd21653, 32;
	and.b64  	%rd21670, %rd21669, 255;
	xor.b64  	%rd21671, %rd21670, %rd21668;
	mul.lo.s64 	%rd21672, %rd21671, 1099511628211;
	shr.u64 	%rd21673, %rd21653, 40;
	and.b64  	%rd21674, %rd21673, 255;
	xor.b64  	%rd21675, %rd21674, %rd21672;
	mul.lo.s64 	%rd21676, %rd21675, 1099511628211;
	shr.u64 	%rd21677, %rd21653, 48;
	and.b64  	%rd21678, %rd21677, 255;
	xor.b64  	%rd21679, %rd21678, %rd21676;
	mul.lo.s64 	%rd21680, %rd21679, 1099511628211;
	shr.u64 	%rd21681, %rd21653, 56;
	xor.b64  	%rd21682, %rd21681, %rd21680;
	mul.lo.s64 	%rd56422, %rd21682, 1099511628211;
$L__BB8_2761:
	mov.b64 	%rd56429, -3750763034362895579;
	mov.b64 	%rd56430, 0;
	@%p267 bra 	$L__BB8_2764;
	and.b64  	%rd5074, %rd2, -2;
	mov.b64 	%rd56429, -3750763034362895579;
	mov.b64 	%rd56430, 0;
	mov.u64 	%rd56428, %rd56430;
$L__BB8_2763:
	shl.b64 	%rd21688, %rd56430, 3;
	add.s64 	%rd21689, %rd56288, %rd21688;
	ld.u64 	%rd21690, [%rd21689];
	and.b64  	%rd21691, %rd21690, 255;
	xor.b64  	%rd21692, %rd21691, %rd56429;
	mul.lo.s64 	%rd21693, %rd21692, 1099511628211;
	shr.u64 	%rd21694, %rd21690, 8;
	and.b64  	%rd21695, %rd21694, 255;
	xor.b64  	%rd21696, %rd21695, %rd21693;
	mul.lo.s64 	%rd21697, %rd21696, 1099511628211;
	shr.u64 	%rd21698, %rd21690, 16;
	and.b64  	%rd21699, %rd21698, 255;
	xor.b64  	%rd21700, %rd21699, %rd21697;
	mul.lo.s64 	%rd21701, %rd21700, 1099511628211;
	shr.u64 	%rd21702, %rd21690, 24;
	and.b64  	%rd21703, %rd21702, 255;
	xor.b64  	%rd21704, %rd21703, %rd21701;
	mul.lo.s64 	%rd21705, %rd21704, 1099511628211;
	shr.u64 	%rd21706, %rd21690, 32;
	and.b64  	%rd21707, %rd21706, 255;
	xor.b64  	%rd21708, %rd21707, %rd21705;
	mul.lo.s64 	%rd21709, %rd21708, 1099511628211;
	shr.u64 	%rd21710, %rd21690, 40;
	and.b64  	%rd21711, %rd21710, 255;
	xor.b64  	%rd21712, %rd21711, %rd21709;
	mul.lo.s64 	%rd21713, %rd21712, 1099511628211;
	shr.u64 	%rd21714, %rd21690, 48;
	and.b64  	%rd21715, %rd21714, 255;
	xor.b64  	%rd21716, %rd21715, %rd21713;
	mul.lo.s64 	%rd21717, %rd21716, 1099511628211;
	shr.u64 	%rd21718, %rd21690, 56;
	xor.b64  	%rd21719, %rd21718, %rd21717;
	mul.lo.s64 	%rd21720, %rd21719, 1099511628211;
	ld.u64 	%rd21721, [%rd21689+8];
	and.b64  	%rd21722, %rd21721, 255;
	xor.b64  	%rd21723, %rd21722, %rd21720;
	mul.lo.s64 	%rd21724, %rd21723, 1099511628211;
	shr.u64 	%rd21725, %rd21721, 8;
	and.b64  	%rd21726, %rd21725, 255;
	xor.b64  	%rd21727, %rd21726, %rd21724;
	mul.lo.s64 	%rd21728, %rd21727, 1099511628211;
	shr.u64 	%rd21729, %rd21721, 16;
	and.b64  	%rd21730, %rd21729, 255;
	xor.b64  	%rd21731, %rd21730, %rd21728;
	mul.lo.s64 	%rd21732, %rd21731, 1099511628211;
	shr.u64 	%rd21733, %rd21721, 24;
	and.b64  	%rd21734, %rd21733, 255;
	xor.b64  	%rd21735, %rd21734, %rd21732;
	mul.lo.s64 	%rd21736, %rd21735, 1099511628211;
	shr.u64 	%rd21737, %rd21721, 32;
	and.b64  	%rd21738, %rd21737, 255;
	xor.b64  	%rd21739, %rd21738, %rd21736;
	mul.lo.s64 	%rd21740, %rd21739, 1099511628211;
	shr.u64 	%rd21741, %rd21721, 40;
	and.b64  	%rd21742, %rd21741, 255;
	xor.b64  	%rd21743, %rd21742, %rd21740;
	mul.lo.s64 	%rd21744, %rd21743, 1099511628211;
	shr.u64 	%rd21745, %rd21721, 48;
	and.b64  	%rd21746, %rd21745, 255;
	xor.b64  	%rd21747, %rd21746, %rd21744;
	mul.lo.s64 	%rd21748, %rd21747, 1099511628211;
	shr.u64 	%rd21749, %rd21721, 56;
	xor.b64  	%rd21750, %rd21749, %rd21748;
	mul.lo.s64 	%rd56429, %rd21750, 1099511628211;
	add.s64 	%rd56430, %rd56430, 2;
	add.s64 	%rd56428, %rd56428, 2;
	setp.ne.s64 	%p811, %rd56428, %rd5074;
	@%p811 bra 	$L__BB8_2763;
$L__BB8_2764:
	@%p269 bra 	$L__BB8_2766;
	shl.b64 	%rd21751, %rd56430, 3;
	add.s64 	%rd21752, %rd56288, %rd21751;
	ld.u64 	%rd21753, [%rd21752];
	and.b64  	%rd21754, %rd21753, 255;
	xor.b64  	%rd21755, %rd21754, %rd56429;
	mul.lo.s64 	%rd21756, %rd21755, 1099511628211;
	shr.u64 	%rd21757, %rd21753, 8;
	and.b64  	%rd21758, %rd21757, 255;
	xor.b64  	%rd21759, %rd21758, %rd21756;
	mul.lo.s64 	%rd21760, %rd21759, 1099511628211;
	shr.u64 	%rd21761, %rd21753, 16;
	and.b64  	%rd21762, %rd21761, 255;
	xor.b64  	%rd21763, %rd21762, %rd21760;
	mul.lo.s64 	%rd21764, %rd21763, 1099511628211;
	shr.u64 	%rd21765, %rd21753, 24;
	and.b64  	%rd21766, %rd21765, 255;
	xor.b64  	%rd21767, %rd21766, %rd21764;
	mul.lo.s64 	%rd21768, %rd21767, 1099511628211;
	shr.u64 	%rd21769, %rd21753, 32;
	and.b64  	%rd21770, %rd21769, 255;
	xor.b64  	%rd21771, %rd21770, %rd21768;
	mul.lo.s64 	%rd21772, %rd21771, 1099511628211;
	shr.u64 	%rd21773, %rd21753, 40;
	and.b64  	%rd21774, %rd21773, 255;
	xor.b64  	%rd21775, %rd21774, %rd21772;
	mul.lo.s64 	%rd21776, %rd21775, 1099511628211;
	shr.u64 	%rd21777, %rd21753, 48;
	and.b64  	%rd21778, %rd21777, 255;
	xor.b64  	%rd21779, %rd21778, %rd21776;
	mul.lo.s64 	%rd21780, %rd21779, 1099511628211;
	shr.u64 	%rd21781, %rd21753, 56;
	xor.b64  	%rd21782, %rd21781, %rd21780;
	mul.lo.s64 	%rd56429, %rd21782, 1099511628211;
$L__BB8_2766:
	setp.eq.s64 	%p813, %rd56422, %rd56429;
	@%p813 bra 	$L__BB8_2791;
	setp.lt.u64 	%p814, %rd2958, 7;
	mov.b64 	%rd56437, 0;
	mov.u64 	%rd56445, %rd56437;
	@%p814 bra 	$L__BB8_2770;
	and.b64  	%rd5086, %rd2, -8;
	mov.b64 	%rd56437, 0;
	mov.u64 	%rd56435, %rd56437;
$L__BB8_2769:
	.pragma "nounroll";
	shl.b64 	%rd21786, %rd56437, 3;
	add.s64 	%rd21787, %rd56159, %rd21786;
	ld.u64 	%rd21788, [%rd21787];
	mad.lo.s64 	%rd21789, %rd21788, 2654435761, %rd56445;
	shl.b64 	%rd21790, %rd21789, 13;
	add.s64 	%rd21791, %rd21790, %rd21789;
	shr.u64 	%rd21792, %rd21791, 7;
	xor.b64  	%rd21793, %rd21792, %rd21791;
	shl.b64 	%rd21794, %rd21793, 3;
	add.s64 	%rd21795, %rd21794, %rd21793;
	shr.u64 	%rd21796, %rd21795, 17;
	xor.b64  	%rd21797, %rd21796, %rd21795;
	shl.b64 	%rd21798, %rd21797, 5;
	add.s64 	%rd21799, %rd21798, %rd21797;
	ld.u64 	%rd21800, [%rd21787+8];
	mad.lo.s64 	%rd21801, %rd21800, 2654435761, %rd21799;
	shl.b64 	%rd21802, %rd21801, 13;
	add.s64 	%rd21803, %rd21802, %rd21801;
	shr.u64 	%rd21804, %rd21803, 7;
	xor.b64  	%rd21805, %rd21804, %rd21803;
	shl.b64 	%rd21806, %rd21805, 3;
	add.s64 	%rd21807, %rd21806, %rd21805;
	shr.u64 	%rd21808, %rd21807, 17;
	xor.b64  	%rd21809, %rd21808, %rd21807;
	shl.b64 	%rd21810, %rd21809, 5;
	add.s64 	%rd21811, %rd21810, %rd21809;
	ld.u64 	%rd21812, [%rd21787+16];
	mad.lo.s64 	%rd21813, %rd21812, 2654435761, %rd21811;
	shl.b64 	%rd21814, %rd21813, 13;
	add.s64 	%rd21815, %rd21814, %rd21813;
	shr.u64 	%rd21816, %rd21815, 7;
	xor.b64  	%rd21817, %rd21816, %rd21815;
	shl.b64 	%rd21818, %rd21817, 3;
	add.s64 	%rd21819, %rd21818, %rd21817;
	shr.u64 	%rd21820, %rd21819, 17;
	xor.b64  	%rd21821, %rd21820, %rd21819;
	shl.b64 	%rd21822, %rd21821, 5;
	add.s64 	%rd21823, %rd21822, %rd21821;
	ld.u64 	%rd21824, [%rd21787+24];
	mad.lo.s64 	%rd21825, %rd21824, 2654435761, %rd21823;
	shl.b64 	%rd21826, %rd21825, 13;
	add.s64 	%rd21827, %rd21826, %rd21825;
	shr.u64 	%rd21828, %rd21827, 7;
	xor.b64  	%rd21829, %rd21828, %rd21827;
	shl.b64 	%rd21830, %rd21829, 3;
	add.s64 	%rd21831, %rd21830, %rd21829;
	shr.u64 	%rd21832, %rd21831, 17;
	xor.b64  	%rd21833, %rd21832, %rd21831;
	shl.b64 	%rd21834, %rd21833, 5;
	add.s64 	%rd21835, %rd21834, %rd21833;
	ld.u64 	%rd21836, [%rd21787+32];
	mad.lo.s64 	%rd21837, %rd21836, 2654435761, %rd21835;
	shl.b64 	%rd21838, %rd21837, 13;
	add.s64 	%rd21839, %rd21838, %rd21837;
	shr.u64 	%rd21840, %rd21839, 7;
	xor.b64  	%rd21841, %rd21840, %rd21839;
	shl.b64 	%rd21842, %rd21841, 3;
	add.s64 	%rd21843, %rd21842, %rd21841;
	shr.u64 	%rd21844, %rd21843, 17;
	xor.b64  	%rd21845, %rd21844, %rd21843;
	shl.b64 	%rd21846, %rd21845, 5;
	add.s64 	%rd21847, %rd21846, %rd21845;
	ld.u64 	%rd21848, [%rd21787+40];
	mad.lo.s64 	%rd21849, %rd21848, 2654435761, %rd21847;
	shl.b64 	%rd21850, %rd21849, 13;
	add.s64 	%rd21851, %rd21850, %rd21849;
	shr.u64 	%rd21852, %rd21851, 7;
	xor.b64  	%rd21853, %rd21852, %rd21851;
	shl.b64 	%rd21854, %rd21853, 3;
	add.s64 	%rd21855, %rd21854, %rd21853;
	shr.u64 	%rd21856, %rd21855, 17;
	xor.b64  	%rd21857, %rd21856, %rd21855;
	shl.b64 	%rd21858, %rd21857, 5;
	add.s64 	%rd21859, %rd21858, %rd21857;
	ld.u64 	%rd21860, [%rd21787+48];
	mad.lo.s64 	%rd21861, %rd21860, 2654435761, %rd21859;
	shl.b64 	%rd21862, %rd21861, 13;
	add.s64 	%rd21863, %rd21862, %rd21861;
	shr.u64 	%rd21864, %rd21863, 7;
	xor.b64  	%rd21865, %rd21864, %rd21863;
	shl.b64 	%rd21866, %rd21865, 3;
	add.s64 	%rd21867, %rd21866, %rd21865;
	shr.u64 	%rd21868, %rd21867, 17;
	xor.b64  	%rd21869, %rd21868, %rd21867;
	shl.b64 	%rd21870, %rd21869, 5;
	add.s64 	%rd21871, %rd21870, %rd21869;
	ld.u64 	%rd21872, [%rd21787+56];
	mad.lo.s64 	%rd21873, %rd21872, 2654435761, %rd21871;
	shl.b64 	%rd21874, %rd21873, 13;
	add.s64 	%rd21875, %rd21874, %rd21873;
	shr.u64 	%rd21876, %rd21875, 7;
	xor.b64  	%rd21877, %rd21876, %rd21875;
	shl.b64 	%rd21878, %rd21877, 3;
	add.s64 	%rd21879, %rd21878, %rd21877;
	shr.u64 	%rd21880, %rd21879, 17;
	xor.b64  	%rd21881, %rd21880, %rd21879;
	shl.b64 	%rd21882, %rd21881, 5;
	add.s64 	%rd56445, %rd21882, %rd21881;
	add.s64 	%rd56437, %rd56437, 8;
	add.s64 	%rd56435, %rd56435, 8;
	setp.ne.s64 	%p815, %rd56435, %rd5086;
	@%p815 bra 	$L__BB8_2769;
$L__BB8_2770:
	setp.eq.s64 	%p816, %rd2959, 0;
	@%p816 bra 	$L__BB8_2778;
	setp.lt.u64 	%p817, %rd2960, 3;
	@%p817 bra 	$L__BB8_2773;
	shl.b64 	%rd21884, %rd56437, 3;
	add.s64 	%rd21885, %rd56159, %rd21884;
	ld.u64 	%rd21886, [%rd21885];
	mad.lo.s64 	%rd21887, %rd21886, 2654435761, %rd56445;
	shl.b64 	%rd21888, %rd21887, 13;
	add.s64 	%rd21889, %rd21888, %rd21887;
	shr.u64 	%rd21890, %rd21889, 7;
	xor.b64  	%rd21891, %rd21890, %rd21889;
	shl.b64 	%rd21892, %rd21891, 3;
	add.s64 	%rd21893, %rd21892, %rd21891;
	shr.u64 	%rd21894, %rd21893, 17;
	xor.b64  	%rd21895, %rd21894, %rd21893;
	shl.b64 	%rd21896, %rd21895, 5;
	add.s64 	%rd21897, %rd21896, %rd21895;
	ld.u64 	%rd21898, [%rd21885+8];
	mad.lo.s64 	%rd21899, %rd21898, 2654435761, %rd21897;
	shl.b64 	%rd21900, %rd21899, 13;
	add.s64 	%rd21901, %rd21900, %rd21899;
	shr.u64 	%rd21902, %rd21901, 7;
	xor.b64  	%rd21903, %rd21902, %rd21901;
	shl.b64 	%rd21904, %rd21903, 3;
	add.s64 	%rd21905, %rd21904, %rd21903;
	shr.u64 	%rd21906, %rd21905, 17;
	xor.b64  	%rd21907, %rd21906, %rd21905;
	shl.b64 	%rd21908, %rd21907, 5;
	add.s64 	%rd21909, %rd21908, %rd21907;
	ld.u64 	%rd21910, [%rd21885+16];
	mad.lo.s64 	%rd21911, %rd21910, 2654435761, %rd21909;
	shl.b64 	%rd21912, %rd21911, 13;
	add.s64 	%rd21913, %rd21912, %rd21911;
	shr.u64 	%rd21914, %rd21913, 7;
	xor.b64  	%rd21915, %rd21914, %rd21913;
	shl.b64 	%rd21916, %rd21915, 3;
	add.s64 	%rd21917, %rd21916, %rd21915;
	shr.u64 	%rd21918, %rd21917, 17;
	xor.b64  	%rd21919, %rd21918, %rd21917;
	shl.b64 	%rd21920, %rd21919, 5;
	add.s64 	%rd21921, %rd21920, %rd21919;
	ld.u64 	%rd21922, [%rd21885+24];
	mad.lo.s64 	%rd21923, %rd21922, 2654435761, %rd21921;
	shl.b64 	%rd21924, %rd21923, 13;
	add.s64 	%rd21925, %rd21924, %rd21923;
	shr.u64 	%rd21926, %rd21925, 7;
	xor.b64  	%rd21927, %rd21926, %rd21925;
	shl.b64 	%rd21928, %rd21927, 3;
	add.s64 	%rd21929, %rd21928, %rd21927;
	shr.u64 	%rd21930, %rd21929, 17;
	xor.b64  	%rd21931, %rd21930, %rd21929;
	shl.b64 	%rd21932, %rd21931, 5;
	add.s64 	%rd56445, %rd21932, %rd21931;
	add.s64 	%rd56437, %rd56437, 4;
$L__BB8_2773:
	setp.eq.s64 	%p818, %rd2961, 0;
	@%p818 bra 	$L__BB8_2778;
	setp.eq.s64 	%p819, %rd2962, 0;
	@%p819 bra 	$L__BB8_2776;
	shl.b64 	%rd21934, %rd56437, 3;
	add.s64 	%rd21935, %rd56159, %rd21934;
	ld.u64 	%rd21936, [%rd21935];
	mad.lo.s64 	%rd21937, %rd21936, 2654435761, %rd56445;
	shl.b64 	%rd21938, %rd21937, 13;
	add.s64 	%rd21939, %rd21938, %rd21937;
	shr.u64 	%rd21940, %rd21939, 7;
	xor.b64  	%rd21941, %rd21940, %rd21939;
	shl.b64 	%rd21942, %rd21941, 3;
	add.s64 	%rd21943, %rd21942, %rd21941;
	shr.u64 	%rd21944, %rd21943, 17;
	xor.b64  	%rd21945, %rd21944, %rd21943;
	shl.b64 	%rd21946, %rd21945, 5;
	add.s64 	%rd21947, %rd21946, %rd21945;
	ld.u64 	%rd21948, [%rd21935+8];
	mad.lo.s64 	%rd21949, %rd21948, 2654435761, %rd21947;
	shl.b64 	%rd21950, %rd21949, 13;
	add.s64 	%rd21951, %rd21950, %rd21949;
	shr.u64 	%rd21952, %rd21951, 7;
	xor.b64  	%rd21953, %rd21952, %rd21951;
	shl.b64 	%rd21954, %rd21953, 3;
	add.s64 	%rd21955, %rd21954, %rd21953;
	shr.u64 	%rd21956, %rd21955, 17;
	xor.b64  	%rd21957, %rd21956, %rd21955;
	shl.b64 	%rd21958, %rd21957, 5;
	add.s64 	%rd56445, %rd21958, %rd21957;
	add.s64 	%rd56437, %rd56437, 2;
$L__BB8_2776:
	@%p269 bra 	$L__BB8_2778;
	shl.b64 	%rd21959, %rd56437, 3;
	add.s64 	%rd21960, %rd56159, %rd21959;
	ld.u64 	%rd21961, [%rd21960];
	mad.lo.s64 	%rd21962, %rd21961, 2654435761, %rd56445;
	shl.b64 	%rd21963, %rd21962, 13;
	add.s64 	%rd21964, %rd21963, %rd21962;
	shr.u64 	%rd21965, %rd21964, 7;
	xor.b64  	%rd21966, %rd21965, %rd21964;
	shl.b64 	%rd21967, %rd21966, 3;
	add.s64 	%rd21968, %rd21967, %rd21966;
	shr.u64 	%rd21969, %rd21968, 17;
	xor.b64  	%rd21970, %rd21969, %rd21968;
	shl.b64 	%rd21971, %rd21970, 5;
	add.s64 	%rd56445, %rd21971, %rd21970;
$L__BB8_2778:
	mov.b64 	%rd56450, 0;
	mov.u64 	%rd56458, %rd56450;
	@%p814 bra 	$L__BB8_2781;
	and.b64  	%rd5108, %rd2, -8;
	mov.b64 	%rd56450, 0;
	mov.u64 	%rd56448, %rd56450;
$L__BB8_2780:
	.pragma "nounroll";
	shl.b64 	%rd21975, %rd56450, 3;
	add.s64 	%rd21976, %rd56288, %rd21975;
	ld.u64 	%rd21977, [%rd21976];
	mad.lo.s64 	%rd21978, %rd21977, 2654435761, %rd56458;
	shl.b64 	%rd21979, %rd21978, 13;
	add.s64 	%rd21980, %rd21979, %rd21978;
	shr.u64 	%rd21981, %rd21980, 7;
	xor.b64  	%rd21982, %rd21981, %rd21980;
	shl.b64 	%rd21983, %rd21982, 3;
	add.s64 	%rd21984, %rd21983, %rd21982;
	shr.u64 	%rd21985, %rd21984, 17;
	xor.b64  	%rd21986, %rd21985, %rd21984;
	shl.b64 	%rd21987, %rd21986, 5;
	add.s64 	%rd21988, %rd21987, %rd21986;
	ld.u64 	%rd21989, [%rd21976+8];
	mad.lo.s64 	%rd21990, %rd21989, 2654435761, %rd21988;
	shl.b64 	%rd21991, %rd21990, 13;
	add.s64 	%rd21992, %rd21991, %rd21990;
	shr.u64 	%rd21993, %rd21992, 7;
	xor.b64  	%rd21994, %rd21993, %rd21992;
	shl.b64 	%rd21995, %rd21994, 3;
	add.s64 	%rd21996, %rd21995, %rd21994;
	shr.u64 	%rd21997, %rd21996, 17;
	xor.b64  	%rd21998, %rd21997, %rd21996;
	shl.b64 	%rd21999, %rd21998, 5;
	add.s64 	%rd22000, %rd21999, %rd21998;
	ld.u64 	%rd22001, [%rd21976+16];
	mad.lo.s64 	%rd22002, %rd22001, 2654435761, %rd22000;
	shl.b64 	%rd22003, %rd22002, 13;
	add.s64 	%rd22004, %rd22003, %rd22002;
	shr.u64 	%rd22005, %rd22004, 7;
	xor.b64  	%rd22006, %rd22005, %rd22004;
	shl.b64 	%rd22007, %rd22006, 3;
	add.s64 	%rd22008, %rd22007, %rd22006;
	shr.u64 	%rd22009, %rd22008, 17;
	xor.b64  	%rd22010, %rd22009, %rd22008;
	shl.b64 	%rd22011, %rd22010, 5;
	add.s64 	%rd22012, %rd22011, %rd22010;
	ld.u64 	%rd22013, [%rd21976+24];
	mad.lo.s64 	%rd22014, %rd22013, 2654435761, %rd22012;
	shl.b64 	%rd22015, %rd22014, 13;
	add.s64 	%rd22016, %rd22015, %rd22014;
	shr.u64 	%rd22017, %rd22016, 7;
	xor.b64  	%rd22018, %rd22017, %rd22016;
	shl.b64 	%rd22019, %rd22018, 3;
	add.s64 	%rd22020, %rd22019, %rd22018;
	shr.u64 	%rd22021, %rd22020, 17;
	xor.b64  	%rd22022, %rd22021, %rd22020;
	shl.b64 	%rd22023, %rd22022, 5;
	add.s64 	%rd22024, %rd22023, %rd22022;
	ld.u64 	%rd22025, [%rd21976+32];
	mad.lo.s64 	%rd22026, %rd22025, 2654435761, %rd22024;
	shl.b64 	%rd22027, %rd22026, 13;
	add.s64 	%rd22028, %rd22027, %rd22026;
	shr.u64 	%rd22029, %rd22028, 7;
	xor.b64  	%rd22030, %rd22029, %rd22028;
	shl.b64 	%rd22031, %rd22030, 3;
	add.s64 	%rd22032, %rd22031, %rd22030;
	shr.u64 	%rd22033, %rd22032, 17;
	xor.b64  	%rd22034, %rd22033, %rd22032;
	shl.b64 	%rd22035, %rd22034, 5;
	add.s64 	%rd22036, %rd22035, %rd22034;
	ld.u64 	%rd22037, [%rd21976+40];
	mad.lo.s64 	%rd22038, %rd22037, 2654435761, %rd22036;
	shl.b64 	%rd22039, %rd22038, 13;
	add.s64 	%rd22040, %rd22039, %rd22038;
	shr.u64 	%rd22041, %rd22040, 7;
	xor.b64  	%rd22042, %rd22041, %rd22040;
	shl.b64 	%rd22043, %rd22042, 3;
	add.s64 	%rd22044, %rd22043, %rd22042;
	shr.u64 	%rd22045, %rd22044, 17;
	xor.b64  	%rd22046, %rd22045, %rd22044;
	shl.b64 	%rd22047, %rd22046, 5;
	add.s64 	%rd22048, %rd22047, %rd22046;
	ld.u64 	%rd22049, [%rd21976+48];
	mad.lo.s64 	%rd22050, %rd22049, 2654435761, %rd22048;
	shl.b64 	%rd22051, %rd22050, 13;
	add.s64 	%rd22052, %rd22051, %rd22050;
	shr.u64 	%rd22053, %rd22052, 7;
	xor.b64  	%rd22054, %rd22053, %rd22052;
	shl.b64 	%rd22055, %rd22054, 3;
	add.s64 	%rd22056, %rd22055, %rd22054;
	shr.u64 	%rd22057, %rd22056, 17;
	xor.b64  	%rd22058, %rd22057, %rd22056;
	shl.b64 	%rd22059, %rd22058, 5;
	add.s64 	%rd22060, %rd22059, %rd22058;
	ld.u64 	%rd22061, [%rd21976+56];
	mad.lo.s64 	%rd22062, %rd22061, 2654435761, %rd22060;
	shl.b64 	%rd22063, %rd22062, 13;
	add.s64 	%rd22064, %rd22063, %rd22062;
	shr.u64 	%rd22065, %rd22064, 7;
	xor.b64  	%rd22066, %rd22065, %rd22064;
	shl.b64 	%rd22067, %rd22066, 3;
	add.s64 	%rd22068, %rd22067, %rd22066;
	shr.u64 	%rd22069, %rd22068, 17;
	xor.b64  	%rd22070, %rd22069, %rd22068;
	shl.b64 	%rd22071, %rd22070, 5;
	add.s64 	%rd56458, %rd22071, %rd22070;
	add.s64 	%rd56450, %rd56450, 8;
	add.s64 	%rd56448, %rd56448, 8;
	setp.ne.s64 	%p822, %rd56448, %rd5108;
	@%p822 bra 	$L__BB8_2780;
$L__BB8_2781:
	@%p816 bra 	$L__BB8_2789;
	setp.lt.u64 	%p824, %rd2960, 3;
	@%p824 bra 	$L__BB8_2784;
	shl.b64 	%rd22073, %rd56450, 3;
	add.s64 	%rd22074, %rd56288, %rd22073;
	ld.u64 	%rd22075, [%rd22074];
	mad.lo.s64 	%rd22076, %rd22075, 2654435761, %rd56458;
	shl.b64 	%rd22077, %rd22076, 13;
	add.s64 	%rd22078, %rd22077, %rd22076;
	shr.u64 	%rd22079, %rd22078, 7;
	xor.b64  	%rd22080, %rd22079, %rd22078;
	shl.b64 	%rd22081, %rd22080, 3;
	add.s64 	%rd22082, %rd22081, %rd22080;
	shr.u64 	%rd22083, %rd22082, 17;
	xor.b64  	%rd22084, %rd22083, %rd22082;
	shl.b64 	%rd22085, %rd22084, 5;
	add.s64 	%rd22086, %rd22085, %rd22084;
	ld.u64 	%rd22087, [%rd22074+8];
	mad.lo.s64 	%rd22088, %rd22087, 2654435761, %rd22086;
	shl.b64 	%rd22089, %rd22088, 13;
	add.s64 	%rd22090, %rd22089, %rd22088;
	shr.u64 	%rd22091, %rd22090, 7;
	xor.b64  	%rd22092, %rd22091, %rd22090;
	shl.b64 	%rd22093, %rd22092, 3;
	add.s64 	%rd22094, %rd22093, %rd22092;
	shr.u64 	%rd22095, %rd22094, 17;
	xor.b64  	%rd22096, %rd22095, %rd22094;
	shl.b64 	%rd22097, %rd22096, 5;
	add.s64 	%rd22098, %rd22097, %rd22096;
	ld.u64 	%rd22099, [%rd22074+16];
	mad.lo.s64 	%rd22100, %rd22099, 2654435761, %rd22098;
	shl.b64 	%rd22101, %rd22100, 13;
	add.s64 	%rd22102, %rd22101, %rd22100;
	shr.u64 	%rd22103, %rd22102, 7;
	xor.b64  	%rd22104, %rd22103, %rd22102;
	shl.b64 	%rd22105, %rd22104, 3;
	add.s64 	%rd22106, %rd22105, %rd22104;
	shr.u64 	%rd22107, %rd22106, 17;
	xor.b64  	%rd22108, %rd22107, %rd22106;
	shl.b64 	%rd22109, %rd22108, 5;
	add.s64 	%rd22110, %rd22109, %rd22108;
	ld.u64 	%rd22111, [%rd22074+24];
	mad.lo.s64 	%rd22112, %rd22111, 2654435761, %rd22110;
	shl.b64 	%rd22113, %rd22112, 13;
	add.s64 	%rd22114, %rd22113, %rd22112;
	shr.u64 	%rd22115, %rd22114, 7;
	xor.b64  	%rd22116, %rd22115, %rd22114;
	shl.b64 	%rd22117, %rd22116, 3;
	add.s64 	%rd22118, %rd22117, %rd22116;
	shr.u64 	%rd22119, %rd22118, 17;
	xor.b64  	%rd22120, %rd22119, %rd22118;
	shl.b64 	%rd22121, %rd22120, 5;
	add.s64 	%rd56458, %rd22121, %rd22120;
	add.s64 	%rd56450, %rd56450, 4;
$L__BB8_2784:
	setp.eq.s64 	%p825, %rd2961, 0;
	@%p825 bra 	$L__BB8_2789;
	setp.eq.s64 	%p826, %rd2962, 0;
	@%p826 bra 	$L__BB8_2787;
	shl.b64 	%rd22123, %rd56450, 3;
	add.s64 	%rd22124, %rd56288, %rd22123;
	ld.u64 	%rd22125, [%rd22124];
	mad.lo.s64 	%rd22126, %rd22125, 2654435761, %rd56458;
	shl.b64 	%rd22127, %rd22126, 13;
	add.s64 	%rd22128, %rd22127, %rd22126;
	shr.u64 	%rd22129, %rd22128, 7;
	xor.b64  	%rd22130, %rd22129, %rd22128;
	shl.b64 	%rd22131, %rd22130, 3;
	add.s64 	%rd22132, %rd22131, %rd22130;
	shr.u64 	%rd22133, %rd22132, 17;
	xor.b64  	%rd22134, %rd22133, %rd22132;
	shl.b64 	%rd22135, %rd22134, 5;
	add.s64 	%rd22136, %rd22135, %rd22134;
	ld.u64 	%rd22137, [%rd22124+8];
	mad.lo.s64 	%rd22138, %rd22137, 2654435761, %rd22136;
	shl.b64 	%rd22139, %rd22138, 13;
	add.s64 	%rd22140, %rd22139, %rd22138;
	shr.u64 	%rd22141, %rd22140, 7;
	xor.b64  	%rd22142, %rd22141, %rd22140;
	shl.b64 	%rd22143, %rd22142, 3;
	add.s64 	%rd22144, %rd22143, %rd22142;
	shr.u64 	%rd22145, %rd22144, 17;
	xor.b64  	%rd22146, %rd22145, %rd22144;
	shl.b64 	%rd22147, %rd22146, 5;
	add.s64 	%rd56458, %rd22147, %rd22146;
	add.s64 	%rd56450, %rd56450, 2;
$L__BB8_2787:
	@%p269 bra 	$L__BB8_2789;
	shl.b64 	%rd22148, %rd56450, 3;
	add.s64 	%rd22149, %rd56288, %rd22148;
	ld.u64 	%rd22150, [%rd22149];
	mad.lo.s64 	%rd22151, %rd22150, 2654435761, %rd56458;
	shl.b64 	%rd22152, %rd22151, 13;
	add.s64 	%rd22153, %rd22152, %rd22151;
	shr.u64 	%rd22154, %rd22153, 7;
	xor.b64  	%rd22155, %rd22154, %rd22153;
	shl.b64 	%rd22156, %rd22155, 3;
	add.s64 	%rd22157, %rd22156, %rd22155;
	shr.u64 	%rd22158, %rd22157, 17;
	xor.b64  	%rd22159, %rd22158, %rd22157;
	shl.b64 	%rd22160, %rd22159, 5;
	add.s64 	%rd56458, %rd22160, %rd22159;
$L__BB8_2789:
	setp.lt.u64 	%p828, %rd56445, %rd56458;
	mov.u64 	%rd56460, %rd56159;
	@%p828 bra 	$L__BB8_2790;
	bra.uni 	$L__BB8_2795;
$L__BB8_2790:
	mov.u64 	%rd56460, %rd56288;
	mov.u64 	%rd56288, %rd56159;
	bra.uni 	$L__BB8_2795;
$L__BB8_2791:
	setp.eq.s32 	%p829, %r1, 0;
	mov.u64 	%rd56460, %rd56159;
	@%p829 bra 	$L__BB8_2795;
	mov.b64 	%rd56459, 0;
$L__BB8_2793:
	shl.b64 	%rd22162, %rd56459, 3;
	add.s64 	%rd22163, %rd56159, %rd22162;
	ld.u64 	%rd5131, [%rd22163];
	add.s64 	%rd22164, %rd56288, %rd22162;
	ld.u64 	%rd5132, [%rd22164];
	setp.lt.u64 	%p830, %rd5131, %rd5132;
	@%p830 bra 	$L__BB8_2790;
	setp.le.u64 	%p831, %rd5131, %rd5132;
	add.s64 	%rd56459, %rd56459, 1;
	setp.lt.u64 	%p832, %rd56459, %rd2957;
	and.pred  	%p833, %p831, %p832;
	mov.u64 	%rd56460, %rd56159;
	@%p833 bra 	$L__BB8_2793;
$L__BB8_2795:
	mov.b64 	%rd56465, -3750763034362895579;
	mov.b64 	%rd56466, 0;
	@%p267 bra 	$L__BB8_2798;
	and.b64  	%rd5136, %rd2, -2;
	mov.b64 	%rd56465, -3750763034362895579;
	mov.b64 	%rd56466, 0;
	mov.u64 	%rd56464, %rd56466;
$L__BB8_2797:
	shl.b64 	%rd22171, %rd56466, 3;
	add.s64 	%rd22172, %rd56202, %rd22171;
	ld.u64 	%rd22173, [%rd22172];
	and.b64  	%rd22174, %rd22173, 255;
	xor.b64  	%rd22175, %rd22174, %rd56465;
	mul.lo.s64 	%rd22176, %rd22175, 1099511628211;
	shr.u64 	%rd22177, %rd22173, 8;
	and.b64  	%rd22178, %rd22177, 255;
	xor.b64  	%rd22179, %rd22178, %rd22176;
	mul.lo.s64 	%rd22180, %rd22179, 1099511628211;
	shr.u64 	%rd22181, %rd22173, 16;
	and.b64  	%rd22182, %rd22181, 255;
	xor.b64  	%rd22183, %rd22182, %rd22180;
	mul.lo.s64 	%rd22184, %rd22183, 1099511628211;
	shr.u64 	%rd22185, %rd22173, 24;
	and.b64  	%rd22186, %rd22185, 255;
	xor.b64  	%rd22187, %rd22186, %rd22184;
	mul.lo.s64 	%rd22188, %rd22187, 1099511628211;
	shr.u64 	%rd22189, %rd22173, 32;
	and.b64  	%rd22190, %rd22189, 255;
	xor.b64  	%rd22191, %rd22190, %rd22188;
	mul.lo.s64 	%rd22192, %rd22191, 1099511628211;
	shr.u64 	%rd22193, %rd22173, 40;
	and.b64  	%rd22194, %rd22193, 255;
	xor.b64  	%rd22195, %rd22194, %rd22192;
	mul.lo.s64 	%rd22196, %rd22195, 1099511628211;
	shr.u64 	%rd22197, %rd22173, 48;
	and.b64  	%rd22198, %rd22197, 255;
	xor.b64  	%rd22199, %rd22198, %rd22196;
	mul.lo.s64 	%rd22200, %rd22199, 1099511628211;
	shr.u64 	%rd22201, %rd22173, 56;
	xor.b64  	%rd22202, %rd22201, %rd22200;
	mul.lo.s64 	%rd22203, %rd22202, 1099511628211;
	ld.u64 	%rd22204, [%rd22172+8];
	and.b64  	%rd22205, %rd22204, 255;
	xor.b64  	%rd22206, %rd22205, %rd22203;
	mul.lo.s64 	%rd22207, %rd22206, 1099511628211;
	shr.u64 	%rd22208, %rd22204, 8;
	and.b64  	%rd22209, %rd22208, 255;
	xor.b64  	%rd22210, %rd22209, %rd22207;
	mul.lo.s64 	%rd22211, %rd22210, 1099511628211;
	shr.u64 	%rd22212, %rd22204, 16;
	and.b64  	%rd22213, %rd22212, 255;
	xor.b64  	%rd22214, %rd22213, %rd22211;
	mul.lo.s64 	%rd22215, %rd22214, 1099511628211;
	shr.u64 	%rd22216, %rd22204, 24;
	and.b64  	%rd22217, %rd22216, 255;
	xor.b64  	%rd22218, %rd22217, %rd22215;
	mul.lo.s64 	%rd22219, %rd22218, 1099511628211;
	shr.u64 	%rd22220, %rd22204, 32;
	and.b64  	%rd22221, %rd22220, 255;
	xor.b64  	%rd22222, %rd22221, %rd22219;
	mul.lo.s64 	%rd22223, %rd22222, 1099511628211;
	shr.u64 	%rd22224, %rd22204, 40;
	and.b64  	%rd22225, %rd22224, 255;
	xor.b64  	%rd22226, %rd22225, %rd22223;
	mul.lo.s64 	%rd22227, %rd22226, 1099511628211;
	shr.u64 	%rd22228, %rd22204, 48;
	and.b64  	%rd22229, %rd22228, 255;
	xor.b64  	%rd22230, %rd22229, %rd22227;
	mul.lo.s64 	%rd22231, %rd22230, 1099511628211;
	shr.u64 	%rd22232, %rd22204, 56;
	xor.b64  	%rd22233, %rd22232, %rd22231;
	mul.lo.s64 	%rd56465, %rd22233, 1099511628211;
	add.s64 	%rd56466, %rd56466, 2;
	add.s64 	%rd56464, %rd56464, 2;
	setp.ne.s64 	%p835, %rd56464, %rd5136;
	@%p835 bra 	$L__BB8_2797;
$L__BB8_2798:
	@%p269 bra 	$L__BB8_2800;
	shl.b64 	%rd22234, %rd56466, 3;
	add.s64 	%rd22235, %rd56202, %rd22234;
	ld.u64 	%rd22236, [%rd22235];
	and.b64  	%rd22237, %rd22236, 255;
	xor.b64  	%rd22238, %rd22237, %rd56465;
	mul.lo.s64 	%rd22239, %rd22238, 1099511628211;
	shr.u64 	%rd22240, %rd22236, 8;
	and.b64  	%rd22241, %rd22240, 255;
	xor.b64  	%rd22242, %rd22241, %rd22239;
	mul.lo.s64 	%rd22243, %rd22242, 1099511628211;
	shr.u64 	%rd22244, %rd22236, 16;
	and.b64  	%rd22245, %rd22244, 255;
	xor.b64  	%rd22246, %rd22245, %rd22243;
	mul.lo.s64 	%rd22247, %rd22246, 1099511628211;
	shr.u64 	%rd22248, %rd22236, 24;
	and.b64  	%rd22249, %rd22248, 255;
	xor.b64  	%rd22250, %rd22249, %rd22247;
	mul.lo.s64 	%rd22251, %rd22250, 1099511628211;
	shr.u64 	%rd22252, %rd22236, 32;
	and.b64  	%rd22253, %rd22252, 255;
	xor.b64  	%rd22254, %rd22253, %rd22251;
	mul.lo.s64 	%rd22255, %rd22254, 1099511628211;
	shr.u64 	%rd22256, %rd22236, 40;
	and.b64  	%rd22257, %rd22256, 255;
	xor.b64  	%rd22258, %rd22257, %rd22255;
	mul.lo.s64 	%rd22259, %rd22258, 1099511628211;
	shr.u64 	%rd22260, %rd22236, 48;
	and.b64  	%rd22261, %rd22260, 255;
	xor.b64  	%rd22262, %rd22261, %rd22259;
	mul.lo.s64 	%rd22263, %rd22262, 1099511628211;
	shr.u64 	%rd22264, %rd22236, 56;
	xor.b64  	%rd22265, %rd22264, %rd22263;
	mul.lo.s64 	%rd56465, %rd22265, 1099511628211;
$L__BB8_2800:
	mov.b64 	%rd56472, -3750763034362895579;
	mov.b64 	%rd56473, 0;
	@%p267 bra 	$L__BB8_2803;
	and.b64  	%rd5148, %rd2, -2;
	mov.b64 	%rd56472, -3750763034362895579;
	mov.b64 	%rd56473, 0;
	mov.u64 	%rd56471, %rd56473;
$L__BB8_2802:
	shl.b64 	%rd22271, %rd56473, 3;
	add.s64 	%rd22272, %rd55601, %rd22271;
	ld.u64 	%rd22273, [%rd22272];
	and.b64  	%rd22274, %rd22273, 255;
	xor.b64  	%rd22275, %rd22274, %rd56472;
	mul.lo.s64 	%rd22276, %rd22275, 1099511628211;
	shr.u64 	%rd22277, %rd22273, 8;
	and.b64  	%rd22278, %rd22277, 255;
	xor.b64  	%rd22279, %rd22278, %rd22276;
	mul.lo.s64 	%rd22280, %rd22279, 1099511628211;
	shr.u64 	%rd22281, %rd22273, 16;
	and.b64  	%rd22282, %rd22281, 255;
	xor.b64  	%rd22283, %rd22282, %rd22280;
	mul.lo.s64 	%rd22284, %rd22283, 1099511628211;
	shr.u64 	%rd22285, %rd22273, 24;
	and.b64  	%rd22286, %rd22285, 255;
	xor.b64  	%rd22287, %rd22286, %rd22284;
	mul.lo.s64 	%rd22288, %rd22287, 1099511628211;
	shr.u64 	%rd22289, %rd22273, 32;
	and.b64  	%rd22290, %rd22289, 255;
	xor.b64  	%rd22291, %rd22290, %rd22288;
	mul.lo.s64 	%rd22292, %rd22291, 1099511628211;
	shr.u64 	%rd22293, %rd22273, 40;
	and.b64  	%rd22294, %rd22293, 255;
	xor.b64  	%rd22295, %rd22294, %rd22292;
	mul.lo.s64 	%rd22296, %rd22295, 1099511628211;
	shr.u64 	%rd22297, %rd22273, 48;
	and.b64  	%rd22298, %rd22297, 255;
	xor.b64  	%rd22299, %rd22298, %rd22296;
	mul.lo.s64 	%rd22300, %rd22299, 1099511628211;
	shr.u64 	%rd22301, %rd22273, 56;
	xor.b64  	%rd22302, %rd22301, %rd22300;
	mul.lo.s64 	%rd22303, %rd22302, 1099511628211;
	ld.u64 	%rd22304, [%rd22272+8];
	and.b64  	%rd22305, %rd22304, 255;
	xor.b64  	%rd22306, %rd22305, %rd22303;
	mul.lo.s64 	%rd22307, %rd22306, 1099511628211;
	shr.u64 	%rd22308, %rd22304, 8;
	and.b64  	%rd22309, %rd22308, 255;
	xor.b64  	%rd22310, %rd22309, %rd22307;
	mul.lo.s64 	%rd22311, %rd22310, 1099511628211;
	shr.u64 	%rd22312, %rd22304, 16;
	and.b64  	%rd22313, %rd22312, 255;
	xor.b64  	%rd22314, %rd22313, %rd22311;
	mul.lo.s64 	%rd22315, %rd22314, 1099511628211;
	shr.u64 	%rd22316, %rd22304, 24;
	and.b64  	%rd22317, %rd22316, 255;
	xor.b64  	%rd22318, %rd22317, %rd22315;
	mul.lo.s64 	%rd22319, %rd22318, 1099511628211;
	shr.u64 	%rd22320, %rd22304, 32;
	and.b64  	%rd22321, %rd22320, 255;
	xor.b64  	%rd22322, %rd22321, %rd22319;
	mul.lo.s64 	%rd22323, %rd22322, 1099511628211;
	shr.u64 	%rd22324, %rd22304, 40;
	and.b64  	%rd22325, %rd22324, 255;
	xor.b64  	%rd22326, %rd22325, %rd22323;
	mul.lo.s64 	%rd22327, %rd22326, 1099511628211;
	shr.u64 	%rd22328, %rd22304, 48;
	and.b64  	%rd22329, %rd22328, 255;
	xor.b64  	%rd22330, %rd22329, %rd22327;
	mul.lo.s64 	%rd22331, %rd22330, 1099511628211;
	shr.u64 	%rd22332, %rd22304, 56;
	xor.b64  	%rd22333, %rd22332, %rd22331;
	mul.lo.s64 	%rd56472, %rd22333, 1099511628211;
	add.s64 	%rd56473, %rd56473, 2;
	add.s64 	%rd56471, %rd56471, 2;
	setp.ne.s64 	%p838, %rd56471, %rd5148;
	@%p838 bra 	$L__BB8_2802;
$L__BB8_2803:
	@%p269 bra 	$L__BB8_2805;
	shl.b64 	%rd22334, %rd56473, 3;
	add.s64 	%rd22335, %rd55601, %rd22334;
	ld.u64 	%rd22336, [%rd22335];
	and.b64  	%rd22337, %rd22336, 255;
	xor.b64  	%rd22338, %rd22337, %rd56472;
	mul.lo.s64 	%rd22339, %rd22338, 1099511628211;
	shr.u64 	%rd22340, %rd22336, 8;
	and.b64  	%rd22341, %rd22340, 255;
	xor.b64  	%rd22342, %rd22341, %rd22339;
	mul.lo.s64 	%rd22343, %rd22342, 1099511628211;
	shr.u64 	%rd22344, %rd22336, 16;
	and.b64  	%rd22345, %rd22344, 255;
	xor.b64  	%rd22346, %rd22345, %rd22343;
	mul.lo.s64 	%rd22347, %rd22346, 1099511628211;
	shr.u64 	%rd22348, %rd22336, 24;
	and.b64  	%rd22349, %rd22348, 255;
	xor.b64  	%rd22350, %rd22349, %rd22347;
	mul.lo.s64 	%rd22351, %rd22350, 1099511628211;
	shr.u64 	%rd22352, %rd22336, 32;
	and.b64  	%rd22353, %rd22352, 255;
	xor.b64  	%rd22354, %rd22353, %rd22351;
	mul.lo.s64 	%rd22355, %rd22354, 1099511628211;
	shr.u64 	%rd22356, %rd22336, 40;
	and.b64  	%rd22357, %rd22356, 255;
	xor.b64  	%rd22358, %rd22357, %rd22355;
	mul.lo.s64 	%rd22359, %rd22358, 1099511628211;
	shr.u64 	%rd22360, %rd22336, 48;
	and.b64  	%rd22361, %rd22360, 255;
	xor.b64  	%rd22362, %rd22361, %rd22359;
	mul.lo.s64 	%rd22363, %rd22362, 1099511628211;
	shr.u64 	%rd22364, %rd22336, 56;
	xor.b64  	%rd22365, %rd22364, %rd22363;
	mul.lo.s64 	%rd56472, %rd22365, 1099511628211;
$L__BB8_2805:
	setp.eq.s64 	%p840, %rd56465, %rd56472;
	@%p840 bra 	$L__BB8_2830;
	setp.lt.u64 	%p841, %rd2958, 7;
	mov.b64 	%rd56480, 0;
	mov.u64 	%rd56488, %rd56480;
	@%p841 bra 	$L__BB8_2809;
	and.b64  	%rd5160, %rd2, -8;
	mov.b64 	%rd56480, 0;
	mov.u64 	%rd56478, %rd56480;
$L__BB8_2808:
	.pragma "nounroll";
	shl.b64 	%rd22369, %rd56480, 3;
	add.s64 	%rd22370, %rd56202, %rd22369;
	ld.u64 	%rd22371, [%rd22370];
	mad.lo.s64 	%rd22372, %rd22371, 2654435761, %rd56488;
	shl.b64 	%rd22373, %rd22372, 13;
	add.s64 	%rd22374, %rd22373, %rd22372;
	shr.u64 	%rd22375, %rd22374, 7;
	xor.b64  	%rd22376, %rd22375, %rd22374;
	shl.b64 	%rd22377, %rd22376, 3;
	add.s64 	%rd22378, %rd22377, %rd22376;
	shr.u64 	%rd22379, %rd22378, 17;
	xor.b64  	%rd22380, %rd22379, %rd22378;
	shl.b64 	%rd22381, %rd22380, 5;
	add.s64 	%rd22382, %rd22381, %rd22380;
	ld.u64 	%rd22383, [%rd22370+8];
	mad.lo.s64 	%rd22384, %rd22383, 2654435761, %rd22382;
	shl.b64 	%rd22385, %rd22384, 13;
	add.s64 	%rd22386, %rd22385, %rd22384;
	shr.u64 	%rd22387, %rd22386, 7;
	xor.b64  	%rd22388, %rd22387, %rd22386;
	shl.b64 	%rd22389, %rd22388, 3;
	add.s64 	%rd22390, %rd22389, %rd22388;
	shr.u64 	%rd22391, %rd22390, 17;
	xor.b64  	%rd22392, %rd22391, %rd22390;
	shl.b64 	%rd22393, %rd22392, 5;
	add.s64 	%rd22394, %rd22393, %rd22392;
	ld.u64 	%rd22395, [%rd22370+16];
	mad.lo.s64 	%rd22396, %rd22395, 2654435761, %rd22394;
	shl.b64 	%rd22397, %rd22396, 13;
	add.s64 	%rd22398, %rd22397, %rd22396;
	shr.u64 	%rd22399, %rd22398, 7;
	xor.b64  	%rd22400, %rd22399, %rd22398;
	shl.b64 	%rd22401, %rd22400, 3;
	add.s64 	%rd22402, %rd22401, %rd22400;
	shr.u64 	%rd22403, %rd22402, 17;
	xor.b64  	%rd22404, %rd22403, %rd22402;
	shl.b64 	%rd22405, %rd22404, 5;
	add.s64 	%rd22406, %rd22405, %rd22404;
	ld.u64 	%rd22407, [%rd22370+24];
	mad.lo.s64 	%rd22408, %rd22407, 2654435761, %rd22406;
	shl.b64 	%rd22409, %rd22408, 13;
	add.s64 	%rd22410, %rd22409, %rd22408;
	shr.u64 	%rd22411, %rd22410, 7;
	xor.b64  	%rd22412, %rd22411, %rd22410;
	shl.b64 	%rd22413, %rd22412, 3;
	add.s64 	%rd22414, %rd22413, %rd22412;
	shr.u64 	%rd22415, %rd22414, 17;
	xor.b64  	%rd22416, %rd22415, %rd22414;
	shl.b64 	%rd22417, %rd22416, 5;
	add.s64 	%rd22418, %rd22417, %rd22416;
	ld.u64 	%rd22419, [%rd22370+32];
	mad.lo.s64 	%rd22420, %rd22419, 2654435761, %rd22418;
	shl.b64 	%rd22421, %rd22420, 13;
	add.s64 	%rd22422, %rd22421, %rd22420;
	shr.u64 	%rd22423, %rd22422, 7;
	xor.b64  	%rd22424, %rd22423, %rd22422;
	shl.b64 	%rd22425, %rd22424, 3;
	add.s64 	%rd22426, %rd22425, %rd22424;
	shr.u64 	%rd22427, %rd22426, 17;
	xor.b64  	%rd22428, %rd22427, %rd22426;
	shl.b64 	%rd22429, %rd22428, 5;
	add.s64 	%rd22430, %rd22429, %rd22428;
	ld.u64 	%rd22431, [%rd22370+40];
	mad.lo.s64 	%rd22432, %rd22431, 2654435761, %rd22430;
	shl.b64 	%rd22433, %rd22432, 13;
	add.s64 	%rd22434, %rd22433, %rd22432;
	shr.u64 	%rd22435, %rd22434, 7;
	xor.b64  	%rd22436, %rd22435, %rd22434;
	shl.b64 	%rd22437, %rd22436, 3;
	add.s64 	%rd22438, %rd22437, %rd22436;
	shr.u64 	%rd22439, %rd22438, 17;
	xor.b64  	%rd22440, %rd22439, %rd22438;
	shl.b64 	%rd22441, %rd22440, 5;
	add.s64 	%rd22442, %rd22441, %rd22440;
	ld.u64 	%rd22443, [%rd22370+48];
	mad.lo.s64 	%rd22444, %rd22443, 2654435761, %rd22442;
	shl.b64 	%rd22445, %rd22444, 13;
	add.s64 	%rd22446, %rd22445, %rd22444;
	shr.u64 	%rd22447, %rd22446, 7;
	xor.b64  	%rd22448, %rd22447, %rd22446;
	shl.b64 	%rd22449, %rd22448, 3;
	add.s64 	%rd22450, %rd22449, %rd22448;
	shr.u64 	%rd22451, %rd22450, 17;
	xor.b64  	%rd22452, %rd22451, %rd22450;
	shl.b64 	%rd22453, %rd22452, 5;
	add.s64 	%rd22454, %rd22453, %rd22452;
	ld.u64 	%rd22455, [%rd22370+56];
	mad.lo.s64 	%rd22456, %rd22455, 2654435761, %rd22454;
	shl.b64 	%rd22457, %rd22456, 13;
	add.s64 	%rd22458, %rd22457, %rd22456;
	shr.u64 	%rd22459, %rd22458, 7;
	xor.b64  	%rd22460, %rd22459, %rd22458;
	shl.b64 	%rd22461, %rd22460, 3;
	add.s64 	%rd22462, %rd22461, %rd22460;
	shr.u64 	%rd22463, %rd22462, 17;
	xor.b64  	%rd22464, %rd22463, %rd22462;
	shl.b64 	%rd22465, %rd22464, 5;
	add.s64 	%rd56488, %rd22465, %rd22464;
	add.s64 	%rd56480, %rd56480, 8;
	add.s64 	%rd56478, %rd56478, 8;
	setp.ne.s64 	%p842, %rd56478, %rd5160;
	@%p842 bra 	$L__BB8_2808;
$L__BB8_2809:
	setp.eq.s64 	%p843, %rd2959, 0;
	@%p843 bra 	$L__BB8_2817;
	setp.lt.u64 	%p844, %rd2960, 3;
	@%p844 bra 	$L__BB8_2812;
	shl.b64 	%rd22467, %rd56480, 3;
	add.s64 	%rd22468, %rd56202, %rd22467;
	ld.u64 	%rd22469, [%rd22468];
	mad.lo.s64 	%rd22470, %rd22469, 2654435761, %rd56488;
	shl.b64 	%rd22471, %rd22470, 13;
	add.s64 	%rd22472, %rd22471, %rd22470;
	shr.u64 	%rd22473, %rd22472, 7;
	xor.b64  	%rd22474, %rd22473, %rd22472;
	shl.b64 	%rd22475, %rd22474, 3;
	add.s64 	%rd22476, %rd22475, %rd22474;
	shr.u64 	%rd22477, %rd22476, 17;
	xor.b64  	%rd22478, %rd22477, %rd22476;
	shl.b64 	%rd22479, %rd22478, 5;
	add.s64 	%rd22480, %rd22479, %rd22478;
	ld.u64 	%rd22481, [%rd22468+8];
	mad.lo.s64 	%rd22482, %rd22481, 2654435761, %rd22480;
	shl.b64 	%rd22483, %rd22482, 13;
	add.s64 	%rd22484, %rd22483, %rd22482;
	shr.u64 	%rd22485, %rd22484, 7;
	xor.b64  	%rd22486, %rd22485, %rd22484;
	shl.b64 	%rd22487, %rd22486, 3;
	add.s64 	%rd22488, %rd22487, %rd22486;
	shr.u64 	%rd22489, %rd22488, 17;
	xor.b64  	%rd22490, %rd22489, %rd22488;
	shl.b64 	%rd22491, %rd22490, 5;
	add.s64 	%rd22492, %rd22491, %rd22490;
	ld.u64 	%rd22493, [%rd22468+16];
	mad.lo.s64 	%rd22494, %rd22493, 2654435761, %rd22492;
	shl.b64 	%rd22495, %rd22494, 13;
	add.s64 	%rd22496, %rd22495, %rd22494;
	shr.u64 	%rd22497, %rd22496, 7;
	xor.b64  	%rd22498, %rd22497, %rd22496;
	shl.b64 	%rd22499, %rd22498, 3;
	add.s64 	%rd22500, %rd22499, %rd22498;
	shr.u64 	%rd22501, %rd22500, 17;
	xor.b64  	%rd22502, %rd22501, %rd22500;
	shl.b64 	%rd22503, %rd22502, 5;
	add.s64 	%rd22504, %rd22503, %rd22502;
	ld.u64 	%rd22505, [%rd22468+24];
	mad.lo.s64 	%rd22506, %rd22505, 2654435761, %rd22504;
	shl.b64 	%rd22507, %rd22506, 13;
	add.s64 	%rd22508, %rd22507, %rd22506;
	shr.u64 	%rd22509, %rd22508, 7;
	xor.b64  	%rd22510, %rd22509, %rd22508;
	shl.b64 	%rd22511, %rd22510, 3;
	add.s64 	%rd22512, %rd22511, %rd22510;
	shr.u64 	%rd22513, %rd22512, 17;
	xor.b64  	%rd22514, %rd22513, %rd22512;
	shl.b64 	%rd22515, %rd22514, 5;
	add.s64 	%rd56488, %rd22515, %rd22514;
	add.s64 	%rd56480, %rd56480, 4;
$L__BB8_2812:
	setp.eq.s64 	%p845, %rd2961, 0;
	@%p845 bra 	$L__BB8_2817;
	setp.eq.s64 	%p846, %rd2962, 0;
	@%p846 bra 	$L__BB8_2815;
	shl.b64 	%rd22517, %rd56480, 3;
	add.s64 	%rd22518, %rd56202, %rd22517;
	ld.u64 	%rd22519, [%rd22518];
	mad.lo.s64 	%rd22520, %rd22519, 2654435761, %rd56488;
	shl.b64 	%rd22521, %rd22520, 13;
	add.s64 	%rd22522, %rd22521, %rd22520;
	shr.u64 	%rd22523, %rd22522, 7;
	xor.b64  	%rd22524, %rd22523, %rd22522;
	shl.b64 	%rd22525, %rd22524, 3;
	add.s64 	%rd22526, %rd22525, %rd22524;
	shr.u64 	%rd22527, %rd22526, 17;
	xor.b64  	%rd22528, %rd22527, %rd22526;
	shl.b64 	%rd22529, %rd22528, 5;
	add.s64 	%rd22530, %rd22529, %rd22528;
	ld.u64 	%rd22531, [%rd22518+8];
	mad.lo.s64 	%rd22532, %rd22531, 2654435761, %rd22530;
	shl.b64 	%rd22533, %rd22532, 13;
	add.s64 	%rd22534, %rd22533, %rd22532;
	shr.u64 	%rd22535, %rd22534, 7;
	xor.b64  	%rd22536, %rd22535, %rd22534;
	shl.b64 	%rd22537, %rd22536, 3;
	add.s64 	%rd22538, %rd22537, %rd22536;
	shr.u64 	%rd22539, %rd22538, 17;
	xor.b64  	%rd22540, %rd22539, %rd22538;
	shl.b64 	%rd22541, %rd22540, 5;
	add.s64 	%rd56488, %rd22541, %rd22540;
	add.s64 	%rd56480, %rd56480, 2;
$L__BB8_2815:
	@%p269 bra 	$L__BB8_2817;
	shl.b64 	%rd22542, %rd56480, 3;
	add.s64 	%rd22543, %rd56202, %rd22542;
	ld.u64 	%rd22544, [%rd22543];
	mad.lo.s64 	%rd22545, %rd22544, 2654435761, %rd56488;
	shl.b64 	%rd22546, %rd22545, 13;
	add.s64 	%rd22547, %rd22546, %rd22545;
	shr.u64 	%rd22548, %rd22547, 7;
	xor.b64  	%rd22549, %rd22548, %rd22547;
	shl.b64 	%rd22550, %rd22549, 3;
	add.s64 	%rd22551, %rd22550, %rd22549;
	shr.u64 	%rd22552, %rd22551, 17;
	xor.b64  	%rd22553, %rd22552, %rd22551;
	shl.b64 	%rd22554, %rd22553, 5;
	add.s64 	%rd56488, %rd22554, %rd22553;
$L__BB8_2817:
	mov.b64 	%rd56493, 0;
	mov.u64 	%rd56501, %rd56493;
	@%p841 bra 	$L__BB8_2820;
	and.b64  	%rd5182, %rd2, -8;
	mov.b64 	%rd56493, 0;
	mov.u64 	%rd56491, %rd56493;
$L__BB8_2819:
	.pragma "nounroll";
	shl.b64 	%rd22558, %rd56493, 3;
	add.s64 	%rd22559, %rd55601, %rd22558;
	ld.u64 	%rd22560, [%rd22559];
	mad.lo.s64 	%rd22561, %rd22560, 2654435761, %rd56501;
	shl.b64 	%rd22562, %rd22561, 13;
	add.s64 	%rd22563, %rd22562, %rd22561;
	shr.u64 	%rd22564, %rd22563, 7;
	xor.b64  	%rd22565, %rd22564, %rd22563;
	shl.b64 	%rd22566, %rd22565, 3;
	add.s64 	%rd22567, %rd22566, %rd22565;
	shr.u64 	%rd22568, %rd22567, 17;
	xor.b64  	%rd22569, %rd22568, %rd22567;
	shl.b64 	%rd22570, %rd22569, 5;
	add.s64 	%rd22571, %rd22570, %rd22569;
	ld.u64 	%rd22572, [%rd22559+8];
	mad.lo.s64 	%rd22573, %rd22572, 2654435761, %rd22571;
	shl.b64 	%rd22574, %rd22573, 13;
	add.s64 	%rd22575, %rd22574, %rd22573;
	shr.u64 	%rd22576, %rd22575, 7;
	xor.b64  	%rd22577, %rd22576, %rd22575;
	shl.b64 	%rd22578, %rd22577, 3;
	add.s64 	%rd22579, %rd22578, %rd22577;
	shr.u64 	%rd22580, %rd22579, 17;
	xor.b64  	%rd22581, %rd22580, %rd22579;
	shl.b64 	%rd22582, %rd22581, 5;
	add.s64 	%rd22583, %rd22582, %rd22581;
	ld.u64 	%rd22584, [%rd22559+16];
	mad.lo.s64 	%rd22585, %rd22584, 2654435761, %rd22583;
	shl.b64 	%rd22586, %rd22585, 13;
	add.s64 	%rd22587, %rd22586, %rd22585;
	shr.u64 	%rd22588, %rd22587, 7;
	xor.b64  	%rd22589, %rd22588, %rd22587;
	shl.b64 	%rd22590, %rd22589, 3;
	add.s64 	%rd22591, %rd22590, %rd22589;
	shr.u64 	%rd22592, %rd22591, 17;
	xor.b64  	%rd22593, %rd22592, %rd22591;
	shl.b64 	%rd22594, %rd22593, 5;
	add.s64 	%rd22595, %rd22594, %rd22593;
	ld.u64 	%rd22596, [%rd22559+24];
	mad.lo.s64 	%rd22597, %rd22596, 2654435761, %rd22595;
	shl.b64 	%rd22598, %rd22597, 13;
	add.s64 	%rd22599, %rd22598, %rd22597;
	shr.u64 	%rd22600, %rd22599, 7;
	xor.b64  	%rd22601, %rd22600, %rd22599;
	shl.b64 	%rd22602, %rd22601, 3;
	add.s64 	%rd22603, %rd22602, %rd22601;
	shr.u64 	%rd22604, %rd22603, 17;
	xor.b64  	%rd22605, %rd22604, %rd22603;
	shl.b64 	%rd22606, %rd22605, 5;
	add.s64 	%rd22607, %rd22606, %rd22605;
	ld.u64 	%rd22608, [%rd22559+32];
	mad.lo.s64 	%rd22609, %rd22608, 2654435761, %rd22607;
	shl.b64 	%rd22610, %rd22609, 13;
	add.s64 	%rd22611, %rd22610, %rd22609;
	shr.u64 	%rd22612, %rd22611, 7;
	xor.b64  	%rd22613, %rd22612, %rd22611;
	shl.b64 	%rd22614, %rd22613, 3;
	add.s64 	%rd22615, %rd22614, %rd22613;
	shr.u64 	%rd22616, %rd22615, 17;
	xor.b64  	%rd22617, %rd22616, %rd22615;
	shl.b64 	%rd22618, %rd22617, 5;
	add.s64 	%rd22619, %rd22618, %rd22617;
	ld.u64 	%rd22620, [%rd22559+40];
	mad.lo.s64 	%rd22621, %rd22620, 2654435761, %rd22619;
	shl.b64 	%rd22622, %rd22621, 13;
	add.s64 	%rd22623, %rd22622, %rd22621;
	shr.u64 	%rd22624, %rd22623, 7;
	xor.b64  	%rd22625, %rd22624, %rd22623;
	shl.b64 	%rd22626, %rd22625, 3;
	add.s64 	%rd22627, %rd22626, %rd22625;
	shr.u64 	%rd22628, %rd22627, 17;
	xor.b64  	%rd22629, %rd22628, %rd22627;
	shl.b64 	%rd22630, %rd22629, 5;
	add.s64 	%rd22631, %rd22630, %rd22629;
	ld.u64 	%rd22632, [%rd22559+48];
	mad.lo.s64 	%rd22633, %rd22632, 2654435761, %rd22631;
	shl.b64 	%rd22634, %rd22633, 13;
	add.s64 	%rd22635, %rd22634, %rd22633;
	shr.u64 	%rd22636, %rd22635, 7;
	xor.b64  	%rd22637, %rd22636, %rd22635;
	shl.b64 	%rd22638, %rd22637, 3;
	add.s64 	%rd22639, %rd22638, %rd22637;
	shr.u64 	%rd22640, %rd22639, 17;
	xor.b64  	%rd22641, %rd22640, %rd22639;
	shl.b64 	%rd22642, %rd22641, 5;
	add.s64 	%rd22643, %rd22642, %rd22641;
	ld.u64 	%rd22644, [%rd22559+56];
	mad.lo.s64 	%rd22645, %rd22644, 2654435761, %rd22643;
	shl.b64 	%rd22646, %rd22645, 13;
	add.s64 	%rd22647, %rd22646, %rd22645;
	shr.u64 	%rd22648, %rd22647, 7;
	xor.b64  	%rd22649, %rd22648, %rd22647;
	shl.b64 	%rd22650, %rd22649, 3;
	add.s64 	%rd22651, %rd22650, %rd22649;
	shr.u64 	%rd22652, %rd22651, 17;
	xor.b64  	%rd22653, %rd22652, %rd22651;
	shl.b64 	%rd22654, %rd22653, 5;
	add.s64 	%rd56501, %rd22654, %rd22653;
	add.s64 	%rd56493, %rd56493, 8;
	add.s64 	%rd56491, %rd56491, 8;
	setp.ne.s64 	%p849, %rd56491, %rd5182;
	@%p849 bra 	$L__BB8_2819;
$L__BB8_2820:
	@%p843 bra 	$L__BB8_2828;
	setp.lt.u64 	%p851, %rd2960, 3;
	@%p851 bra 	$L__BB8_2823;
	shl.b64 	%rd22656, %rd56493, 3;
	add.s64 	%rd22657, %rd55601, %rd22656;
	ld.u64 	%rd22658, [%rd22657];
	mad.lo.s64 	%rd22659, %rd22658, 2654435761, %rd56501;
	shl.b64 	%rd22660, %rd22659, 13;
	add.s64 	%rd22661, %rd22660, %rd22659;
	shr.u64 	%rd22662, %rd22661, 7;
	xor.b64  	%rd22663, %rd22662, %rd22661;
	shl.b64 	%rd22664, %rd22663, 3;
	add.s64 	%rd22665, %rd22664, %rd22663;
	shr.u64 	%rd22666, %rd22665, 17;
	xor.b64  	%rd22667, %rd22666, %rd22665;
	shl.b64 	%rd22668, %rd22667, 5;
	add.s64 	%rd22669, %rd22668, %rd22667;
	ld.u64 	%rd22670, [%rd22657+8];
	mad.lo.s64 	%rd22671, %rd22670, 2654435761, %rd22669;
	shl.b64 	%rd22672, %rd22671, 13;
	add.s64 	%rd22673, %rd22672, %rd22671;
	shr.u64 	%rd22674, %rd22673, 7;
	xor.b64  	%rd22675, %rd22674, %rd22673;
	shl.b64 	%rd22676, %rd22675, 3;
	add.s64 	%rd22677, %rd22676, %rd22675;
	shr.u64 	%rd22678, %rd22677, 17;
	xor.b64  	%rd22679, %rd22678, %rd22677;
	shl.b64 	%rd22680, %rd22679, 5;
	add.s64 	%rd22681, %rd22680, %rd22679;
	ld.u64 	%rd22682, [%rd22657+16];
	mad.lo.s64 	%rd22683, %rd22682, 2654435761, %rd22681;
	shl.b64 	%rd22684, %rd22683, 13;
	add.s64 	%rd22685, %rd22684, %rd22683;
	shr.u64 	%rd22686, %rd22685, 7;
	xor.b64  	%rd22687, %rd22686, %rd22685;
	shl.b64 	%rd22688, %rd22687, 3;
	add.s64 	%rd22689, %rd22688, %rd22687;
	shr.u64 	%rd22690, %rd22689, 17;
	xor.b64  	%rd22691, %rd22690, %rd22689;
	shl.b64 	%rd22692, %rd22691, 5;
	add.s64 	%rd22693, %rd22692, %rd22691;
	ld.u64 	%rd22694, [%rd22657+24];
	mad.lo.s64 	%rd22695, %rd22694, 2654435761, %rd22693;
	shl.b64 	%rd22696, %rd22695, 13;
	add.s64 	%rd22697, %rd22696, %rd22695;
	shr.u64 	%rd22698, %rd22697, 7;
	xor.b64  	%rd22699, %rd22698, %rd22697;
	shl.b64 	%rd22700, %rd22699, 3;
	add.s64 	%rd22701, %rd22700, %rd22699;
	shr.u64 	%rd22702, %rd22701, 17;
	xor.b64  	%rd22703, %rd22702, %rd22701;
	shl.b64 	%rd22704, %rd22703, 5;
	add.s64 	%rd56501, %rd22704, %rd22703;
	add.s64 	%rd56493, %rd56493, 4;
$L__BB8_2823:
	setp.eq.s64 	%p852, %rd2961, 0;
	@%p852 bra 	$L__BB8_2828;
	setp.eq.s64 	%p853, %rd2962, 0;
	@%p853 bra 	$L__BB8_2826;
	shl.b64 	%rd22706, %rd56493, 3;
	add.s64 	%rd22707, %rd55601, %rd22706;
	ld.u64 	%rd22708, [%rd22707];
	mad.lo.s64 	%rd22709, %rd22708, 2654435761, %rd56501;
	shl.b64 	%rd22710, %rd22709, 13;
	add.s64 	%rd22711, %rd22710, %rd22709;
	shr.u64 	%rd22712, %rd22711, 7;
	xor.b64  	%rd22713, %rd22712, %rd22711;
	shl.b64 	%rd22714, %rd22713, 3;
	add.s64 	%rd22715, %rd22714, %rd22713;
	shr.u64 	%rd22716, %rd22715, 17;
	xor.b64  	%rd22717, %rd22716, %rd22715;
	shl.b64 	%rd22718, %rd22717, 5;
	add.s64 	%rd22719, %rd22718, %rd22717;
	ld.u64 	%rd22720, [%rd22707+8];
	mad.lo.s64 	%rd22721, %rd22720, 2654435761, %rd22719;
	shl.b64 	%rd22722, %rd22721, 13;
	add.s64 	%rd22723, %rd22722, %rd22721;
	shr.u64 	%rd22724, %rd22723, 7;
	xor.b64  	%rd22725, %rd22724, %rd22723;
	shl.b64 	%rd22726, %rd22725, 3;
	add.s64 	%rd22727, %rd22726, %rd22725;
	shr.u64 	%rd22728, %rd22727, 17;
	xor.b64  	%rd22729, %rd22728, %rd22727;
	shl.b64 	%rd22730, %rd22729, 5;
	add.s64 	%rd56501, %rd22730, %rd22729;
	add.s64 	%rd56493, %rd56493, 2;
$L__BB8_2826:
	@%p269 bra 	$L__BB8_2828;
	shl.b64 	%rd22731, %rd56493, 3;
	add.s64 	%rd22732, %rd55601, %rd22731;
	ld.u64 	%rd22733, [%rd22732];
	mad.lo.s64 	%rd22734, %rd22733, 2654435761, %rd56501;
	shl.b64 	%rd22735, %rd22734, 13;
	add.s64 	%rd22736, %rd22735, %rd22734;
	shr.u64 	%rd22737, %rd22736, 7;
	xor.b64  	%rd22738, %rd22737, %rd22736;
	shl.b64 	%rd22739, %rd22738, 3;
	add.s64 	%rd22740, %rd22739, %rd22738;
	shr.u64 	%rd22741, %rd22740, 17;
	xor.b64  	%rd22742, %rd22741, %rd22740;
	shl.b64 	%rd22743, %rd22742, 5;
	add.s64 	%rd56501, %rd22743, %rd22742;
$L__BB8_2828:
	setp.lt.u64 	%p855, %rd56488, %rd56501;
	mov.u64 	%rd56767, %rd56202;
	@%p855 bra 	$L__BB8_2829;
	bra.uni 	$L__BB8_2834;
$L__BB8_2829:
	mov.u64 	%rd56767, %rd55601;
	mov.u64 	%rd55601, %rd56202;
	bra.uni 	$L__BB8_2834;
$L__BB8_2830:
	setp.eq.s32 	%p856, %r1, 0;
	mov.u64 	%rd56767, %rd56202;
	@%p856 bra 	$L__BB8_2834;
	mov.b64 	%rd56502, 0;
$L__BB8_2832:
	shl.b64 	%rd22745, %rd56502, 3;
	add.s64 	%rd22746, %rd56202, %rd22745;
	ld.u64 	%rd5205, [%rd22746];
	add.s64 	%rd22747, %rd55601, %rd22745;
	ld.u64 	%rd5206, [%rd22747];
	setp.lt.u64 	%p857, %rd5205, %rd5206;
	@%p857 bra 	$L__BB8_2829;
	setp.le.u64 	%p858, %rd5205, %rd5206;
	add.s64 	%rd56502, %rd56502, 1;
	setp.lt.u64 	%p859, %rd56502, %rd2957;
	and.pred  	%p860, %p858, %p859;
	mov.u64 	%rd56767, %rd56202;
	@%p860 bra 	$L__BB8_2832;
$L__BB8_2834:
	mov.b64 	%rd56508, -3750763034362895579;
	mov.b64 	%rd56509, 0;
	@%p267 bra 	$L__BB8_2837;
	and.b64  	%rd5210, %rd2, -2;
	mov.b64 	%rd56508, -3750763034362895579;
	mov.b64 	%rd56509, 0;
	mov.u64 	%rd56507, %rd56509;
$L__BB8_2836:
	shl.b64 	%rd22754, %rd56509, 3;
	add.s64 	%rd22755, %rd56245, %rd22754;
	ld.u64 	%rd22756, [%rd22755];
	and.b64  	%rd22757, %rd22756, 255;
	xor.b64  	%rd22758, %rd22757, %rd56508;
	mul.lo.s64 	%rd22759, %rd22758, 1099511628211;
	shr.u64 	%rd22760, %rd22756, 8;
	and.b64  	%rd22761, %rd22760, 255;
	xor.b64  	%rd22762, %rd22761, %rd22759;
	mul.lo.s64 	%rd22763, %rd22762, 1099511628211;
	shr.u64 	%rd22764, %rd22756, 16;
	and.b64  	%rd22765, %rd22764, 255;
	xor.b64  	%rd22766, %rd22765, %rd22763;
	mul.lo.s64 	%rd22767, %rd22766, 1099511628211;
	shr.u64 	%rd22768, %rd22756, 24;
	and.b64  	%rd22769, %rd22768, 255;
	xor.b64  	%rd22770, %rd22769, %rd22767;
	mul.lo.s64 	%rd22771, %rd22770, 1099511628211;
	shr.u64 	%rd22772, %rd22756, 32;
	and.b64  	%rd22773, %rd22772, 255;
	xor.b64  	%rd22774, %rd22773, %rd22771;
	mul.lo.s64 	%rd22775, %rd22774, 1099511628211;
	shr.u64 	%rd22776, %rd22756, 40;
	and.b64  	%rd22777, %rd22776, 255;
	xor.b64  	%rd22778, %rd22777, %rd22775;
	mul.lo.s64 	%rd22779, %rd22778, 1099511628211;
	shr.u64 	%rd22780, %rd22756, 48;
	and.b64  	%rd22781, %rd22780, 255;
	xor.b64  	%rd22782, %rd22781, %rd22779;
	mul.lo.s64 	%rd22783, %rd22782, 1099511628211;
	shr.u64 	%rd22784, %rd22756, 56;
	xor.b64  	%rd22785, %rd22784, %rd22783;
	mul.lo.s64 	%rd22786, %rd22785, 1099511628211;
	ld.u64 	%rd22787, [%rd22755+8];
	and.b64  	%rd22788, %rd22787, 255;
	xor.b64  	%rd22789, %rd22788, %rd22786;
	mul.lo.s64 	%rd22790, %rd22789, 1099511628211;
	shr.u64 	%rd22791, %rd22787, 8;
	and.b64  	%rd22792, %rd22791, 255;
	xor.b64  	%rd22793, %rd22792, %rd22790;
	mul.lo.s64 	%rd22794, %rd22793, 1099511628211;
	shr.u64 	%rd22795, %rd22787, 16;
	and.b64  	%rd22796, %rd22795, 255;
	xor.b64  	%rd22797, %rd22796, %rd22794;
	mul.lo.s64 	%rd22798, %rd22797, 1099511628211;
	shr.u64 	%rd22799, %rd22787, 24;
	and.b64  	%rd22800, %rd22799, 255;
	xor.b64  	%rd22801, %rd22800, %rd22798;
	mul.lo.s64 	%rd22802, %rd22801, 1099511628211;
	shr.u64 	%rd22803, %rd22787, 32;
	and.b64  	%rd22804, %rd22803, 255;
	xor.b64  	%rd22805, %rd22804, %rd22802;
	mul.lo.s64 	%rd22806, %rd22805, 1099511628211;
	shr.u64 	%rd22807, %rd22787, 40;
	and.b64  	%rd22808, %rd22807, 255;
	xor.b64  	%rd22809, %rd22808, %rd22806;
	mul.lo.s64 	%rd22810, %rd22809, 1099511628211;
	shr.u64 	%rd22811, %rd22787, 48;
	and.b64  	%rd22812, %rd22811, 255;
	xor.b64  	%rd22813, %rd22812, %rd22810;
	mul.lo.s64 	%rd22814, %rd22813, 1099511628211;
	shr.u64 	%rd22815, %rd22787, 56;
	xor.b64  	%rd22816, %rd22815, %rd22814;
	mul.lo.s64 	%rd56508, %rd22816, 1099511628211;
	add.s64 	%rd56509, %rd56509, 2;
	add.s64 	%rd56507, %rd56507, 2;
	setp.ne.s64 	%p862, %rd56507, %rd5210;
	@%p862 bra 	$L__BB8_2836;
$L__BB8_2837:
	@%p269 bra 	$L__BB8_2839;
	shl.b64 	%rd22817, %rd56509, 3;
	add.s64 	%rd22818, %rd56245, %rd22817;
	ld.u64 	%rd22819, [%rd22818];
	and.b64  	%rd22820, %rd22819, 255;
	xor.b64  	%rd22821, %rd22820, %rd56508;
	mul.lo.s64 	%rd22822, %rd22821, 1099511628211;
	shr.u64 	%rd22823, %rd22819, 8;
	and.b64  	%rd22824, %rd22823, 255;
	xor.b64  	%rd22825, %rd22824, %rd22822;
	mul.lo.s64 	%rd22826, %rd22825, 1099511628211;
	shr.u64 	%rd22827, %rd22819, 16;
	and.b64  	%rd22828, %rd22827, 255;
	xor.b64  	%rd22829, %rd22828, %rd22826;
	mul.lo.s64 	%rd22830, %rd22829, 1099511628211;
	shr.u64 	%rd22831, %rd22819, 24;
	and.b64  	%rd22832, %rd22831, 255;
	xor.b64  	%rd22833, %rd22832, %rd22830;
	mul.lo.s64 	%rd22834, %rd22833, 1099511628211;
	shr.u64 	%rd22835, %rd22819, 32;
	and.b64  	%rd22836, %rd22835, 255;
	xor.b64  	%rd22837, %rd22836, %rd22834;
	mul.lo.s64 	%rd22838, %rd22837, 1099511628211;
	shr.u64 	%rd22839, %rd22819, 40;
	and.b64  	%rd22840, %rd22839, 255;
	xor.b64  	%rd22841, %rd22840, %rd22838;
	mul.lo.s64 	%rd22842, %rd22841, 1099511628211;
	shr.u64 	%rd22843, %rd22819, 48;
	and.b64  	%rd22844, %rd22843, 255;
	xor.b64  	%rd22845, %rd22844, %rd22842;
	mul.lo.s64 	%rd22846, %rd22845, 1099511628211;
	shr.u64 	%rd22847, %rd22819, 56;
	xor.b64  	%rd22848, %rd22847, %rd22846;
	mul.lo.s64 	%rd56508, %rd22848, 1099511628211;
$L__BB8_2839:
	mov.b64 	%rd56515, -3750763034362895579;
	mov.b64 	%rd56516, 0;
	@%p267 bra 	$L__BB8_2842;
	and.b64  	%rd5222, %rd2, -2;
	mov.b64 	%rd56515, -3750763034362895579;
	mov.b64 	%rd56516, 0;
	mov.u64 	%rd56514, %rd56516;
$L__BB8_2841:
	shl.b64 	%rd22854, %rd56516, 3;
	add.s64 	%rd22855, %rd56374, %rd22854;
	ld.u64 	%rd22856, [%rd22855];
	and.b64  	%rd22857, %rd22856, 255;
	xor.b64  	%rd22858, %rd22857, %rd56515;
	mul.lo.s64 	%rd22859, %rd22858, 1099511628211;
	shr.u64 	%rd22860, %rd22856, 8;
	and.b64  	%rd22861, %rd22860, 255;
	xor.b64  	%rd22862, %rd22861, %rd22859;
	mul.lo.s64 	%rd22863, %rd22862, 1099511628211;
	shr.u64 	%rd22864, %rd22856, 16;
	and.b64  	%rd22865, %rd22864, 255;
	xor.b64  	%rd22866, %rd22865, %rd22863;
	mul.lo.s64 	%rd22867, %rd22866, 1099511628211;
	shr.u64 	%rd22868, %rd22856, 24;
	and.b64  	%rd22869, %rd22868, 255;
	xor.b64  	%rd22870, %rd22869, %rd22867;
	mul.lo.s64 	%rd22871, %rd22870, 1099511628211;
	shr.u64 	%rd22872, %rd22856, 32;
	and.b64  	%rd22873, %rd22872, 255;
	xor.b64  	%rd22874, %rd22873, %rd22871;
	mul.lo.s64 	%rd22875, %rd22874, 1099511628211;
	shr.u64 	%rd22876, %rd22856, 40;
	and.b64  	%rd22877, %rd22876, 255;
	xor.b64  	%rd22878, %rd22877, %rd22875;
	mul.lo.s64 	%rd22879, %rd22878, 1099511628211;
	shr.u64 	%rd22880, %rd22856, 48;
	and.b64  	%rd22881, %rd22880, 255;
	xor.b64  	%rd22882, %rd22881, %rd22879;
	mul.lo.s64 	%rd22883, %rd22882, 1099511628211;
	shr.u64 	%rd22884, %rd22856, 56;
	xor.b64  	%rd22885, %rd22884, %rd22883;
	mul.lo.s64 	%rd22886, %rd22885, 1099511628211;
	ld.u64 	%rd22887, [%rd22855+8];
	and.b64  	%rd22888, %rd22887, 255;
	xor.b64  	%rd22889, %rd22888, %rd22886;
	mul.lo.s64 	%rd22890, %rd22889, 1099511628211;
	shr.u64 	%rd22891, %rd22887, 8;
	and.b64  	%rd22892, %rd22891, 255;
	xor.b64  	%rd22893, %rd22892, %rd22890;
	mul.lo.s64 	%rd22894, %rd22893, 1099511628211;
	shr.u64 	%rd22895, %rd22887, 16;
	and.b64  	%rd22896, %rd22895, 255;
	xor.b64  	%rd22897, %rd22896, %rd22894;
	mul.lo.s64 	%rd22898, %rd22897, 1099511628211;
	shr.u64 	%rd22899, %rd22887, 24;
	and.b64  	%rd22900, %rd22899, 255;
	xor.b64  	%rd22901, %rd22900, %rd22898;
	mul.lo.s64 	%rd22902, %rd22901, 1099511628211;
	shr.u64 	%rd22903, %rd22887, 32;
	and.b64  	%rd22904, %rd22903, 255;
	xor.b64  	%rd22905, %rd22904, %rd22902;
	mul.lo.s64 	%rd22906, %rd22905, 1099511628211;
	shr.u64 	%rd22907, %rd22887, 40;
	and.b64  	%rd22908, %rd22907, 255;
	xor.b64  	%rd22909, %rd22908, %rd22906;
	mul.lo.s64 	%rd22910, %rd22909, 1099511628211;
	shr.u64 	%rd22911, %rd22887, 48;
	and.b64  	%rd22912, %rd22911, 255;
	xor.b64  	%rd22913, %rd22912, %rd22910;
	mul.lo.s64 	%rd22914, %rd22913, 1099511628211;
	shr.u64 	%rd22915, %rd22887, 56;
	xor.b64  	%rd22916, %rd22915, %rd22914;
	mul.lo.s64 	%rd56515, %rd22916, 1099511628211;
	add.s64 	%rd56516, %rd56516, 2;
	add.s64 	%rd56514, %rd56514, 2;
	setp.ne.s64 	%p865, %rd56514, %rd5222;
	@%p865 bra 	$L__BB8_2841;
$L__BB8_2842:
	@%p269 bra 	$L__BB8_2844;
	shl.b64 	%rd22917, %rd56516, 3;
	add.s64 	%rd22918, %rd56374, %rd22917;
	ld.u64 	%rd22919, [%rd22918];
	and.b64  	%rd22920, %rd22919, 255;
	xor.b64  	%rd22921, %rd22920, %rd56515;
	mul.lo.s64 	%rd22922, %rd22921, 1099511628211;
	shr.u64 	%rd22923, %rd22919, 8;
	and.b64  	%rd22924, %rd22923, 255;
	xor.b64  	%rd22925, %rd22924, %rd22922;
	mul.lo.s64 	%rd22926, %rd22925, 1099511628211;
	shr.u64 	%rd22927, %rd22919, 16;
	and.b64  	%rd22928, %rd22927, 255;
	xor.b64  	%rd22929, %rd22928, %rd22926;
	mul.lo.s64 	%rd22930, %rd22929, 1099511628211;
	shr.u64 	%rd22931, %rd22919, 24;
	and.b64  	%rd22932, %rd22931, 255;
	xor.b64  	%rd22933, %rd22932, %rd22930;
	mul.lo.s64 	%rd22934, %rd22933, 1099511628211;
	shr.u64 	%rd22935, %rd22919, 32;
	and.b64  	%rd22936, %rd22935, 255;
	xor.b64  	%rd22937, %rd22936, %rd22934;
	mul.lo.s64 	%rd22938, %rd22937, 1099511628211;
	shr.u64 	%rd22939, %rd22919, 40;
	and.b64  	%rd22940, %rd22939, 255;
	xor.b64  	%rd22941, %rd22940, %rd22938;
	mul.lo.s64 	%rd22942, %rd22941, 1099511628211;
	shr.u64 	%rd22943, %rd22919, 48;
	and.b64  	%rd22944, %rd22943, 255;
	xor.b64  	%rd22945, %rd22944, %rd22942;
	mul.lo.s64 	%rd22946, %rd22945, 1099511628211;
	shr.u64 	%rd22947, %rd22919, 56;
	xor.b64  	%rd22948, %rd22947, %rd22946;
	mul.lo.s64 	%rd56515, %rd22948, 1099511628211;
$L__BB8_2844:
	setp.eq.s64 	%p867, %rd56508, %rd56515;
	@%p867 bra 	$L__BB8_2869;
	setp.lt.u64 	%p868, %rd2958, 7;
	mov.b64 	%rd56523, 0;
	mov.u64 	%rd56531, %rd56523;
	@%p868 bra 	$L__BB8_2848;
	and.b64  	%rd5234, %rd2, -8;
	mov.b64 	%rd56523, 0;
	mov.u64 	%rd56521, %rd56523;
$L__BB8_2847:
	.pragma "nounroll";
	shl.b64 	%rd22952, %rd56523, 3;
	add.s64 	%rd22953, %rd56245, %rd22952;
	ld.u64 	%rd22954, [%rd22953];
	mad.lo.s64 	%rd22955, %rd22954, 2654435761, %rd56531;
	shl.b64 	%rd22956, %rd22955, 13;
	add.s64 	%rd22957, %rd22956, %rd22955;
	shr.u64 	%rd22958, %rd22957, 7;
	xor.b64  	%rd22959, %rd22958, %rd22957;
	shl.b64 	%rd22960, %rd22959, 3;
	add.s64 	%rd22961, %rd22960, %rd22959;
	shr.u64 	%rd22962, %rd22961, 17;
	xor.b64  	%rd22963, %rd22962, %rd22961;
	shl.b64 	%rd22964, %rd22963, 5;
	add.s64 	%rd22965, %rd22964, %rd22963;
	ld.u64 	%rd22966, [%rd22953+8];
	mad.lo.s64 	%rd22967, %rd22966, 2654435761, %rd22965;
	shl.b64 	%rd22968, %rd22967, 13;
	add.s64 	%rd22969, %rd22968, %rd22967;
	shr.u64 	%rd22970, %rd22969, 7;
	xor.b64  	%rd22971, %rd22970, %rd22969;
	shl.b64 	%rd22972, %rd22971, 3;
	add.s64 	%rd22973, %rd22972, %rd22971;
	shr.u64 	%rd22974, %rd22973, 17;
	xor.b64  	%rd22975, %rd22974, %rd22973;
	shl.b64 	%rd22976, %rd22975, 5;
	add.s64 	%rd22977, %rd22976, %rd22975;
	ld.u64 	%rd22978, [%rd22953+16];
	mad.lo.s64 	%rd22979, %rd22978, 2654435761, %rd22977;
	shl.b64 	%rd22980, %rd22979, 13;
	add.s64 	%rd22981, %rd22980, %rd22979;
	shr.u64 	%rd22982, %rd22981, 7;
	xor.b64  	%rd22983, %rd22982, %rd22981;
	shl.b64 	%rd22984, %rd22983, 3;
	add.s64 	%rd22985, %rd22984, %rd22983;
	shr.u64 	%rd22986, %rd22985, 17;
	xor.b64  	%rd22987, %rd22986, %rd22985;
	shl.b64 	%rd22988, %rd22987, 5;
	add.s64 	%rd22989, %rd22988, %rd22987;
	ld.u64 	%rd22990, [%rd22953+24];
	mad.lo.s64 	%rd22991, %rd22990, 2654435761, %rd22989;
	shl.b64 	%rd22992, %rd22991, 13;
	add.s64 	%rd22993, %rd22992, %rd22991;
	shr.u64 	%rd22994, %rd22993, 7;
	xor.b64  	%rd22995, %rd22994, %rd22993;
	shl.b64 	%rd22996, %rd22995, 3;
	add.s64 	%rd22997, %rd22996, %rd22995;
	shr.u64 	%rd22998, %rd22997, 17;
	xor.b64  	%rd22999, %rd22998, %rd22997;
	shl.b64 	%rd23000, %rd22999, 5;
	add.s64 	%rd23001, %rd23000, %rd22999;
	ld.u64 	%rd23002, [%rd22953+32];
	mad.lo.s64 	%rd23003, %rd23002, 2654435761, %rd23001;
	shl.b64 	%rd23004, %rd23003, 13;
	add.s64 	%rd23005, %rd23004, %rd23003;
	shr.u64 	%rd23006, %rd23005, 7;
	xor.b64  	%rd23007, %rd23006, %rd23005;
	shl.b64 	%rd23008, %rd23007, 3;
	add.s64 	%rd23009, %rd23008, %rd23007;
	shr.u64 	%rd23010, %rd23009, 17;
	xor.b64  	%rd23011, %rd23010, %rd23009;
	shl.b64 	%rd23012, %rd23011, 5;
	add.s64 	%rd23013, %rd23012, %rd23011;
	ld.u64 	%rd23014, [%rd22953+40];
	mad.lo.s64 	%rd23015, %rd23014, 2654435761, %rd23013;
	shl.b64 	%rd23016, %rd23015, 13;
	add.s64 	%rd23017, %rd23016, %rd23015;
	shr.u64 	%rd23018, %rd23017, 7;
	xor.b64  	%rd23019, %rd23018, %rd23017;
	shl.b64 	%rd23020, %rd23019, 3;
	add.s64 	%rd23021, %rd23020, %rd23019;
	shr.u64 	%rd23022, %rd23021, 17;
	xor.b64  	%rd23023, %rd23022, %rd23021;
	shl.b64 	%rd23024, %rd23023, 5;
	add.s64 	%rd23025, %rd23024, %rd23023;
	ld.u64 	%rd23026, [%rd22953+48];
	mad.lo.s64 	%rd23027, %rd23026, 2654435761, %rd23025;
	shl.b64 	%rd23028, %rd23027, 13;
	add.s64 	%rd23029, %rd23028, %rd23027;
	shr.u64 	%rd23030, %rd23029, 7;
	xor.b64  	%rd23031, %rd23030, %rd23029;
	shl.b64 	%rd23032, %rd23031, 3;
	add.s64 	%rd23033, %rd23032, %rd23031;
	shr.u64 	%rd23034, %rd23033, 17;
	xor.b64  	%rd23035, %rd23034, %rd23033;
	shl.b64 	%rd23036, %rd23035, 5;
	add.s64 	%rd23037, %rd23036, %rd23035;
	ld.u64 	%rd23038, [%rd22953+56];
	mad.lo.s64 	%rd23039, %rd23038, 2654435761, %rd23037;
	shl.b64 	%rd23040, %rd23039, 13;
	add.s64 	%rd23041, %rd23040, %rd23039;
	shr.u64 	%rd23042, %rd23041, 7;
	xor.b64  	%rd23043, %rd23042, %rd23041;
	shl.b64 	%rd23044, %rd23043, 3;
	add.s64 	%rd23045, %rd23044, %rd23043;
	shr.u64 	%rd23046, %rd23045, 17;
	xor.b64  	%rd23047, %rd23046, %rd23045;
	shl.b64 	%rd23048, %rd23047, 5;
	add.s64 	%rd56531, %rd23048, %rd23047;
	add.s64 	%rd56523, %rd56523, 8;
	add.s64 	%rd56521, %rd56521, 8;
	setp.ne.s64 	%p869, %rd56521, %rd5234;
	@%p869 bra 	$L__BB8_2847;
$L__BB8_2848:
	setp.eq.s64 	%p870, %rd2959, 0;
	@%p870 bra 	$L__BB8_2856;
	setp.lt.u64 	%p871, %rd2960, 3;
	@%p871 bra 	$L__BB8_2851;
	shl.b64 	%rd23050, %rd56523, 3;
	add.s64 	%rd23051, %rd56245, %rd23050;
	ld.u64 	%rd23052, [%rd23051];
	mad.lo.s64 	%rd23053, %rd23052, 2654435761, %rd56531;
	shl.b64 	%rd23054, %rd23053, 13;
	add.s64 	%rd23055, %rd23054, %rd23053;
	shr.u64 	%rd23056, %rd23055, 7;
	xor.b64  	%rd23057, %rd23056, %rd23055;
	shl.b64 	%rd23058, %rd23057, 3;
	add.s64 	%rd23059, %rd23058, %rd23057;
	shr.u64 	%rd23060, %rd23059, 17;
	xor.b64  	%rd23061, %rd23060, %rd23059;
	shl.b64 	%rd23062, %rd23061, 5;
	add.s64 	%rd23063, %rd23062, %rd23061;
	ld.u64 	%rd23064, [%rd23051+8];
	mad.lo.s64 	%rd23065, %rd23064, 2654435761, %rd23063;
	shl.b64 	%rd23066, %rd23065, 13;
	add.s64 	%rd23067, %rd23066, %rd23065;
	shr.u64 	%rd23068, %rd23067, 7;
	xor.b64  	%rd23069, %rd23068, %rd23067;
	shl.b64 	%rd23070, %rd23069, 3;
	add.s64 	%rd23071, %rd23070, %rd23069;
	shr.u64 	%rd23072, %rd23071, 17;
	xor.b64  	%rd23073, %rd23072, %rd23071;
	shl.b64 	%rd23074, %rd23073, 5;
	add.s64 	%rd23075, %rd23074, %rd23073;
	ld.u64 	%rd23076, [%rd23051+16];
	mad.lo.s64 	%rd23077, %rd23076, 2654435761, %rd23075;
	shl.b64 	%rd23078, %rd23077, 13;
	add.s64 	%rd23079, %rd23078, %rd23077;
	shr.u64 	%rd23080, %rd23079, 7;
	xor.b64  	%rd23081, %rd23080, %rd23079;
	shl.b64 	%rd23082, %rd23081, 3;
	add.s64 	%rd23083, %rd23082, %rd23081;
	shr.u64 	%rd23084, %rd23083, 17;
	xor.b64  	%rd23085, %rd23084, %rd23083;
	shl.b64 	%rd23086, %rd23085, 5;
	add.s64 	%rd23087, %rd23086, %rd23085;
	ld.u64 	%rd23088, [%rd23051+24];
	mad.lo.s64 	%rd23089, %rd23088, 2654435761, %rd23087;
	shl.b64 	%rd23090, %rd23089, 13;
	add.s64 	%rd23091, %rd23090, %rd23089;
	shr.u64 	%rd23092, %rd23091, 7;
	xor.b64  	%rd23093, %rd23092, %rd23091;
	shl.b64 	%rd23094, %rd23093, 3;
	add.s64 	%rd23095, %rd23094, %rd23093;
	shr.u64 	%rd23096, %rd23095, 17;
	xor.b64  	%rd23097, %rd23096, %rd23095;
	shl.b64 	%rd23098, %rd23097, 5;
	add.s64 	%rd56531, %rd23098, %rd23097;
	add.s64 	%rd56523, %rd56523, 4;
$L__BB8_2851:
	setp.eq.s64 	%p872, %rd2961, 0;
	@%p872 bra 	$L__BB8_2856;
	setp.eq.s64 	%p873, %rd2962, 0;
	@%p873 bra 	$L__BB8_2854;
	shl.b64 	%rd23100, %rd56523, 3;
	add.s64 	%rd23101, %rd56245, %rd23100;
	ld.u64 	%rd23102, [%rd23101];
	mad.lo.s64 	%rd23103, %rd23102, 2654435761, %rd56531;
	shl.b64 	%rd23104, %rd23103, 13;
	add.s64 	%rd23105, %rd23104, %rd23103;
	shr.u64 	%rd23106, %rd23105, 7;
	xor.b64  	%rd23107, %rd23106, %rd23105;
	shl.b64 	%rd23108, %rd23107, 3;
	add.s64 	%rd23109, %rd23108, %rd23107;
	shr.u64 	%rd23110, %rd23109, 17;
	xor.b64  	%rd23111, %rd23110, %rd23109;
	shl.b64 	%rd23112, %rd23111, 5;
	add.s64 	%rd23113, %rd23112, %rd23111;
	ld.u64 	%rd23114, [%rd23101+8];
	mad.lo.s64 	%rd23115, %rd23114, 2654435761, %rd23113;
	shl.b64 	%rd23116, %rd23115, 13;
	add.s64 	%rd23117, %rd23116, %rd23115;
	shr.u64 	%rd23118, %rd23117, 7;
	xor.b64  	%rd23119, %rd23118, %rd23117;
	shl.b64 	%rd23120, %rd23119, 3;
	add.s64 	%rd23121, %rd23120, %rd23119;
	shr.u64 	%rd23122, %rd23121, 17;
	xor.b64  	%rd23123, %rd23122, %rd23121;
	shl.b64 	%rd23124, %rd23123, 5;
	add.s64 	%rd56531, %rd23124, %rd23123;
	add.s64 	%rd56523, %rd56523, 2;
$L__BB8_2854:
	@%p269 bra 	$L__BB8_2856;
	shl.b64 	%rd23125, %rd56523, 3;
	add.s64 	%rd23126, %rd56245, %rd23125;
	ld.u64 	%rd23127, [%rd23126];
	mad.lo.s64 	%rd23128, %rd23127, 2654435761, %rd56531;
	shl.b64 	%rd23129, %rd23128, 13;
	add.s64 	%rd23130, %rd23129, %rd23128;
	shr.u64 	%rd23131, %rd23130, 7;
	xor.b64  	%rd23132, %rd23131, %rd23130;
	shl.b64 	%rd23133, %rd23132, 3;
	add.s64 	%rd23134, %rd23133, %rd23132;
	shr.u64 	%rd23135, %rd23134, 17;
	xor.b64  	%rd23136, %rd23135, %rd23134;
	shl.b64 	%rd23137, %rd23136, 5;
	add.s64 	%rd56531, %rd23137, %rd23136;
$L__BB8_2856:
	mov.b64 	%rd56536, 0;
	mov.u64 	%rd56544, %rd56536;
	@%p868 bra 	$L__BB8_2859;
	and.b64  	%rd5256, %rd2, -8;
	mov.b64 	%rd56536, 0;
	mov.u64 	%rd56534, %rd56536;
$L__BB8_2858:
	.pragma "nounroll";
	shl.b64 	%rd23141, %rd56536, 3;
	add.s64 	%rd23142, %rd56374, %rd23141;
	ld.u64 	%rd23143, [%rd23142];
	mad.lo.s64 	%rd23144, %rd23143, 2654435761, %rd56544;
	shl.b64 	%rd23145, %rd23144, 13;
	add.s64 	%rd23146, %rd23145, %rd23144;
	shr.u64 	%rd23147, %rd23146, 7;
	xor.b64  	%rd23148, %rd23147, %rd23146;
	shl.b64 	%rd23149, %rd23148, 3;
	add.s64 	%rd23150, %rd23149, %rd23148;
	shr.u64 	%rd23151, %rd23150, 17;
	xor.b64  	%rd23152, %rd23151, %rd23150;
	shl.b64 	%rd23153, %rd23152, 5;
	add.s64 	%rd23154, %rd23153, %rd23152;
	ld.u64 	%rd23155, [%rd23142+8];
	mad.lo.s64 	%rd23156, %rd23155, 2654435761, %rd23154;
	shl.b64 	%rd23157, %rd23156, 13;
	add.s64 	%rd23158, %rd23157, %rd23156;
	shr.u64 	%rd23159, %rd23158, 7;
	xor.b64  	%rd23160, %rd23159, %rd23158;
	shl.b64 	%rd23161, %rd23160, 3;
	add.s64 	%rd23162, %rd23161, %rd23160;
	shr.u64 	%rd23163, %rd23162, 17;
	xor.b64  	%rd23164, %rd23163, %rd23162;
	shl.b64 	%rd23165, %rd23164, 5;
	add.s64 	%rd23166, %rd23165, %rd23164;
	ld.u64 	%rd23167, [%rd23142+16];
	mad.lo.s64 	%rd23168, %rd23167, 2654435761, %rd23166;
	shl.b64 	%rd23169, %rd23168, 13;
	add.s64 	%rd23170, %rd23169, %rd23168;
	shr.u64 	%rd23171, %rd23170, 7;
	xor.b64  	%rd23172, %rd23171, %rd23170;
	shl.b64 	%rd23173, %rd23172, 3;
	add.s64 	%rd23174, %rd23173, %rd23172;
	shr.u64 	%rd23175, %rd23174, 17;
	xor.b64  	%rd23176, %rd23175, %rd23174;
	shl.b64 	%rd23177, %rd23176, 5;
	add.s64 	%rd23178, %rd23177, %rd23176;
	ld.u64 	%rd23179, [%rd23142+24];
	mad.lo.s64 	%rd23180, %rd23179, 2654435761, %rd23178;
	shl.b64 	%rd23181, %rd23180, 13;
	add.s64 	%rd23182, %rd23181, %rd23180;
	shr.u64 	%rd23183, %rd23182, 7;
	xor.b64  	%rd23184, %rd23183, %rd23182;
	shl.b64 	%rd23185, %rd23184, 3;
	add.s64 	%rd23186, %rd23185, %rd23184;
	shr.u64 	%rd23187, %rd23186, 17;
	xor.b64  	%rd23188, %rd23187, %rd23186;
	shl.b64 	%rd23189, %rd23188, 5;
	add.s64 	%rd23190, %rd23189, %rd23188;
	ld.u64 	%rd23191, [%rd23142+32];
	mad.lo.s64 	%rd23192, %rd23191, 2654435761, %rd23190;
	shl.b64 	%rd23193, %rd23192, 13;
	add.s64 	%rd23194, %rd23193, %rd23192;
	shr.u64 	%rd23195, %rd23194, 7;
	xor.b64  	%rd23196, %rd23195, %rd23194;
	shl.b64 	%rd23197, %rd23196, 3;
	add.s64 	%rd23198, %rd23197, %rd23196;
	shr.u64 	%rd23199, %rd23198, 17;
	xor.b64  	%rd23200, %rd23199, %rd23198;
	shl.b64 	%rd23201, %rd23200, 5;
	add.s64 	%rd23202, %rd23201, %rd23200;
	ld.u64 	%rd23203, [%rd23142+40];
	mad.lo.s64 	%rd23204, %rd23203, 2654435761, %rd23202;
	shl.b64 	%rd23205, %rd23204, 13;
	add.s64 	%rd23206, %rd23205, %rd23204;
	shr.u64 	%rd23207, %rd23206, 7;
	xor.b64  	%rd23208, %rd23207, %rd23206;
	shl.b64 	%rd23209, %rd23208, 3;
	add.s64 	%rd23210, %rd23209, %rd23208;
	shr.u64 	%rd23211, %rd23210, 17;
	xor.b64  	%rd23212, %rd23211, %rd23210;
	shl.b64 	%rd23213, %rd23212, 5;
	add.s64 	%rd23214, %rd23213, %rd23212;
	ld.u64 	%rd23215, [%rd23142+48];
	mad.lo.s64 	%rd23216, %rd23215, 2654435761, %rd23214;
	shl.b64 	%rd23217, %rd23216, 13;
	add.s64 	%rd23218, %rd23217, %rd23216;
	shr.u64 	%rd23219, %rd23218, 7;
	xor.b64  	%rd23220, %rd23219, %rd23218;
	shl.b64 	%rd23221, %rd23220, 3;
	add.s64 	%rd23222, %rd23221, %rd23220;
	shr.u64 	%rd23223, %rd23222, 17;
	xor.b64  	%rd23224, %rd23223, %rd23222;
	shl.b64 	%rd23225, %rd23224, 5;
	add.s64 	%rd23226, %rd23225, %rd23224;
	ld.u64 	%rd23227, [%rd23142+56];
	mad.lo.s64 	%rd23228, %rd23227, 2654435761, %rd23226;
	shl.b64 	%rd23229, %rd23228, 13;
	add.s64 	%rd23230, %rd23229, %rd23228;
	shr.u64 	%rd23231, %rd23230, 7;
	xor.b64  	%rd23232, %rd23231, %rd23230;
	shl.b64 	%rd23233, %rd23232, 3;
	add.s64 	%rd23234, %rd23233, %rd23232;
	shr.u64 	%rd23235, %rd23234, 17;
	xor.b64  	%rd23236, %rd23235, %rd23234;
	shl.b64 	%rd23237, %rd23236, 5;
	add.s64 	%rd56544, %rd23237, %rd23236;
	add.s64 	%rd56536, %rd56536, 8;
	add.s64 	%rd56534, %rd56534, 8;
	setp.ne.s64 	%p876, %rd56534, %rd5256;
	@%p876 bra 	$L__BB8_2858;
$L__BB8_2859:
	@%p870 bra 	$L__BB8_2867;
	setp.lt.u64 	%p878, %rd2960, 3;
	@%p878 bra 	$L__BB8_2862;
	shl.b64 	%rd23239, %rd56536, 3;
	add.s64 	%rd23240, %rd56374, %rd23239;
	ld.u64 	%rd23241, [%rd23240];
	mad.lo.s64 	%rd23242, %rd23241, 2654435761, %rd56544;
	shl.b64 	%rd23243, %rd23242, 13;
	add.s64 	%rd23244, %rd23243, %rd23242;
	shr.u64 	%rd23245, %rd23244, 7;
	xor.b64  	%rd23246, %rd23245, %rd23244;
	shl.b64 	%rd23247, %rd23246, 3;
	add.s64 	%rd23248, %rd23247, %rd23246;
	shr.u64 	%rd23249, %rd23248, 17;
	xor.b64  	%rd23250, %rd23249, %rd23248;
	shl.b64 	%rd23251, %rd23250, 5;
	add.s64 	%rd23252, %rd23251, %rd23250;
	ld.u64 	%rd23253, [%rd23240+8];
	mad.lo.s64 	%rd23254, %rd23253, 2654435761, %rd23252;
	shl.b64 	%rd23255, %rd23254, 13;
	add.s64 	%rd23256, %rd23255, %rd23254;
	shr.u64 	%rd23257, %rd23256, 7;
	xor.b64  	%rd23258, %rd23257, %rd23256;
	shl.b64 	%rd23259, %rd23258, 3;
	add.s64 	%rd23260, %rd23259, %rd23258;
	shr.u64 	%rd23261, %rd23260, 17;
	xor.b64  	%rd23262, %rd23261, %rd23260;
	shl.b64 	%rd23263, %rd23262, 5;
	add.s64 	%rd23264, %rd23263, %rd23262;
	ld.u64 	%rd23265, [%rd23240+16];
	mad.lo.s64 	%rd23266, %rd23265, 2654435761, %rd23264;
	shl.b64 	%rd23267, %rd23266, 13;
	add.s64 	%rd23268, %rd23267, %rd23266;
	shr.u64 	%rd23269, %rd23268, 7;
	xor.b64  	%rd23270, %rd23269, %rd23268;
	shl.b64 	%rd23271, %rd23270, 3;
	add.s64 	%rd23272, %rd23271, %rd23270;
	shr.u64 	%rd23273, %rd23272, 17;
	xor.b64  	%rd23274, %rd23273, %rd23272;
	shl.b64 	%rd23275, %rd23274, 5;
	add.s64 	%rd23276, %rd23275, %rd23274;
	ld.u64 	%rd23277, [%rd23240+24];
	mad.lo.s64 	%rd23278, %rd23277, 2654435761, %rd23276;
	shl.b64 	%rd23279, %rd23278, 13;
	add.s64 	%rd23280, %rd23279, %rd23278;
	shr.u64 	%rd23281, %rd23280, 7;
	xor.b64  	%rd23282, %rd23281, %rd23280;
	shl.b64 	%rd23283, %rd23282, 3;
	add.s64 	%rd23284, %rd23283, %rd23282;
	shr.u64 	%rd23285, %rd23284, 17;
	xor.b64  	%rd23286, %rd23285, %rd23284;
	shl.b64 	%rd23287, %rd23286, 5;
	add.s64 	%rd56544, %rd23287, %rd23286;
	add.s64 	%rd56536, %rd56536, 4;
$L__BB8_2862:
	setp.eq.s64 	%p879, %rd2961, 0;
	@%p879 bra 	$L__BB8_2867;
	setp.eq.s64 	%p880, %rd2962, 0;
	@%p880 bra 	$L__BB8_2865;
	shl.b64 	%rd23289, %rd56536, 3;
	add.s64 	%rd23290, %rd56374, %rd23289;
	ld.u64 	%rd23291, [%rd23290];
	mad.lo.s64 	%rd23292, %rd23291, 2654435761, %rd56544;
	shl.b64 	%rd23293, %rd23292, 13;
	add.s64 	%rd23294, %rd23293, %rd23292;
	shr.u64 	%rd23295, %rd23294, 7;
	xor.b64  	%rd23296, %rd23295, %rd23294;
	shl.b64 	%rd23297, %rd23296, 3;
	add.s64 	%rd23298, %rd23297, %rd23296;
	shr.u64 	%rd23299, %rd23298, 17;
	xor.b64  	%rd23300, %rd23299, %rd23298;
	shl.b64 	%rd23301, %rd23300, 5;
	add.s64 	%rd23302, %rd23301, %rd23300;
	ld.u64 	%rd23303, [%rd23290+8];
	mad.lo.s64 	%rd23304, %rd23303, 2654435761, %rd23302;
	shl.b64 	%rd23305, %rd23304, 13;
	add.s64 	%rd23306, %rd23305, %rd23304;
	shr.u64 	%rd23307, %rd23306, 7;
	xor.b64  	%rd23308, %rd23307, %rd23306;
	shl.b64 	%rd23309, %rd23308, 3;
	add.s64 	%rd23310, %rd23309, %rd23308;
	shr.u64 	%rd23311, %rd23310, 17;
	xor.b64  	%rd23312, %rd23311, %rd23310;
	shl.b64 	%rd23313, %rd23312, 5;
	add.s64 	%rd56544, %rd23313, %rd23312;
	add.s64 	%rd56536, %rd56536, 2;
$L__BB8_2865:
	@%p269 bra 	$L__BB8_2867;
	shl.b64 	%rd23314, %rd56536, 3;
	add.s64 	%rd23315, %rd56374, %rd23314;
	ld.u64 	%rd23316, [%rd23315];
	mad.lo.s64 	%rd23317, %rd23316, 2654435761, %rd56544;
	shl.b64 	%rd23318, %rd23317, 13;
	add.s64 	%rd23319, %rd23318, %rd23317;
	shr.u64 	%rd23320, %rd23319, 7;
	xor.b64  	%rd23321, %rd23320, %rd23319;
	shl.b64 	%rd23322, %rd23321, 3;
	add.s64 	%rd23323, %rd23322, %rd23321;
	shr.u64 	%rd23324, %rd23323, 17;
	xor.b64  	%rd23325, %rd23324, %rd23323;
	shl.b64 	%rd23326, %rd23325, 5;
	add.s64 	%rd56544, %rd23326, %rd23325;
$L__BB8_2867:
	setp.lt.u64 	%p882, %rd56531, %rd56544;
	mov.u64 	%rd56765, %rd56245;
	@%p882 bra 	$L__BB8_2868;
	bra.uni 	$L__BB8_2873;
$L__BB8_2868:
	mov.u64 	%rd56765, %rd56374;
	mov.u64 	%rd56374, %rd56245;
	bra.uni 	$L__BB8_2873;
$L__BB8_2869:
	setp.eq.s32 	%p883, %r1, 0;
	mov.u64 	%rd56765, %rd56245;
	@%p883 bra 	$L__BB8_2873;
	mov.b64 	%rd56545, 0;
$L__BB8_2871:
	shl.b64 	%rd23328, %rd56545, 3;
	add.s64 	%rd23329, %rd56245, %rd23328;
	ld.u64 	%rd5279, [%rd23329];
	add.s64 	%rd23330, %rd56374, %rd23328;
	ld.u64 	%rd5280, [%rd23330];
	setp.lt.u64 	%p884, %rd5279, %rd5280;
	@%p884 bra 	$L__BB8_2868;
	setp.le.u64 	%p885, %rd5279, %rd5280;
	add.s64 	%rd56545, %rd56545, 1;
	setp.lt.u64 	%p886, %rd56545, %rd2957;
	and.pred  	%p887, %p885, %p886;
	mov.u64 	%rd56765, %rd56245;
	@%p887 bra 	$L__BB8_2871;
$L__BB8_2873:
	mov.b64 	%rd56551, -3750763034362895579;
	mov.b64 	%rd56552, 0;
	@%p267 bra 	$L__BB8_2876;
	and.b64  	%rd5284, %rd2, -2;
	mov.b64 	%rd56551, -3750763034362895579;
	mov.b64 	%rd56552, 0;
	mov.u64 	%rd56550, %rd56552;
$L__BB8_2875:
	shl.b64 	%rd23337, %rd56552, 3;
	add.s64 	%rd23338, %rd56288, %rd23337;
	ld.u64 	%rd23339, [%rd23338];
	and.b64  	%rd23340, %rd23339, 255;
	xor.b64  	%rd23341, %rd23340, %rd56551;
	mul.lo.s64 	%rd23342, %rd23341, 1099511628211;
	shr.u64 	%rd23343, %rd23339, 8;
	and.b64  	%rd23344, %rd23343, 255;
	xor.b64  	%rd23345, %rd23344, %rd23342;
	mul.lo.s64 	%rd23346, %rd23345, 1099511628211;
	shr.u64 	%rd23347, %rd23339, 16;
	and.b64  	%rd23348, %rd23347, 255;
	xor.b64  	%rd23349, %rd23348, %rd23346;
	mul.lo.s64 	%rd23350, %rd23349, 1099511628211;
	shr.u64 	%rd23351, %rd23339, 24;
	and.b64  	%rd23352, %rd23351, 255;
	xor.b64  	%rd23353, %rd23352, %rd23350;
	mul.lo.s64 	%rd23354, %rd23353, 1099511628211;
	shr.u64 	%rd23355, %rd23339, 32;
	and.b64  	%rd23356, %rd23355, 255;
	xor.b64  	%rd23357, %rd23356, %rd23354;
	mul.lo.s64 	%rd23358, %rd23357, 1099511628211;
	shr.u64 	%rd23359, %rd23339, 40;
	and.b64  	%rd23360, %rd23359, 255;
	xor.b64  	%rd23361, %rd23360, %rd23358;
	mul.lo.s64 	%rd23362, %rd23361, 1099511628211;
	shr.u64 	%rd23363, %rd23339, 48;
	and.b64  	%rd23364, %rd23363, 255;
	xor.b64  	%rd23365, %rd23364, %rd23362;
	mul.lo.s64 	%rd23366, %rd23365, 1099511628211;
	shr.u64 	%rd23367, %rd23339, 56;
	xor.b64  	%rd23368, %rd23367, %rd23366;
	mul.lo.s64 	%rd23369, %rd23368, 1099511628211;
	ld.u64 	%rd23370, [%rd23338+8];
	and.b64  	%rd23371, %rd23370, 255;
	xor.b64  	%rd23372, %rd23371, %rd23369;
	mul.lo.s64 	%rd23373, %rd23372, 1099511628211;
	shr.u64 	%rd23374, %rd23370, 8;
	and.b64  	%rd23375, %rd23374, 255;
	xor.b64  	%rd23376, %rd23375, %rd23373;
	mul.lo.s64 	%rd23377, %rd23376, 1099511628211;
	shr.u64 	%rd23378, %rd23370, 16;
	and.b64  	%rd23379, %rd23378, 255;
	xor.b64  	%rd23380, %rd23379, %rd23377;
	mul.lo.s64 	%rd23381, %rd23380, 1099511628211;
	shr.u64 	%rd23382, %rd23370, 24;
	and.b64  	%rd23383, %rd23382, 255;
	xor.b64  	%rd23384, %rd23383, %rd23381;
	mul.lo.s64 	%rd23385, %rd23384, 1099511628211;
	shr.u64 	%rd23386, %rd23370, 32;
	and.b64  	%rd23387, %rd23386, 255;
	xor.b64  	%rd23388, %rd23387, %rd23385;
	mul.lo.s64 	%rd23389, %rd23388, 1099511628211;
	shr.u64 	%rd23390, %rd23370, 40;
	and.b64  	%rd23391, %rd23390, 255;
	xor.b64  	%rd23392, %rd23391, %rd23389;
	mul.lo.s64 	%rd23393, %rd23392, 1099511628211;
	shr.u64 	%rd23394, %rd23370, 48;
	and.b64  	%rd23395, %rd23394, 255;
	xor.b64  	%rd23396, %rd23395, %rd23393;
	mul.lo.s64 	%rd23397, %rd23396, 1099511628211;
	shr.u64 	%rd23398, %rd23370, 56;
	xor.b64  	%rd23399, %rd23398, %rd23397;
	mul.lo.s64 	%rd56551, %rd23399, 1099511628211;
	add.s64 	%rd56552, %rd56552, 2;
	add.s64 	%rd56550, %rd56550, 2;
	setp.ne.s64 	%p889, %rd56550, %rd5284;
	@%p889 bra 	$L__BB8_2875;
$L__BB8_2876:
	@%p269 bra 	$L__BB8_2878;
	shl.b64 	%rd23400, %rd56552, 3;
	add.s64 	%rd23401, %rd56288, %rd23400;
	ld.u64 	%rd23402, [%rd23401];
	and.b64  	%rd23403, %rd23402, 255;
	xor.b64  	%rd23404, %rd23403, %rd56551;
	mul.lo.s64 	%rd23405, %rd23404, 1099511628211;
	shr.u64 	%rd23406, %rd23402, 8;
	and.b64  	%rd23407, %rd23406, 255;
	xor.b64  	%rd23408, %rd23407, %rd23405;
	mul.lo.s64 	%rd23409, %rd23408, 1099511628211;
	shr.u64 	%rd23410, %rd23402, 16;
	and.b64  	%rd23411, %rd23410, 255;
	xor.b64  	%rd23412, %rd23411, %rd23409;
	mul.lo.s64 	%rd23413, %rd23412, 1099511628211;
	shr.u64 	%rd23414, %rd23402, 24;
	and.b64  	%rd23415, %rd23414, 255;
	xor.b64  	%rd23416, %rd23415, %rd23413;
	mul.lo.s64 	%rd23417, %rd23416, 1099511628211;
	shr.u64 	%rd23418, %rd23402, 32;
	and.b64  	%rd23419, %rd23418, 255;
	xor.b64  	%rd23420, %rd23419, %rd23417;
	mul.lo.s64 	%rd23421, %rd23420, 1099511628211;
	shr.u64 	%rd23422, %rd23402, 40;
	and.b64  	%rd23423, %rd23422, 255;
	xor.b64  	%rd23424, %rd23423, %rd23421;
	mul.lo.s64 	%rd23425, %rd23424, 1099511628211;
	shr.u64 	%rd23426, %rd23402, 48;
	and.b64  	%rd23427, %rd23426, 255;
	xor.b64  	%rd23428, %rd23427, %rd23425;
	mul.lo.s64 	%rd23429, %rd23428, 1099511628211;
	shr.u64 	%rd23430, %rd23402, 56;
	xor.b64  	%rd23431, %rd23430, %rd23429;
	mul.lo.s64 	%rd56551, %rd23431, 1099511628211;
$L__BB8_2878:
	mov.b64 	%rd56558, -3750763034362895579;
	mov.b64 	%rd56559, 0;
	@%p267 bra 	$L__BB8_2881;
	and.b64  	%rd5296, %rd2, -2;
	mov.b64 	%rd56558, -3750763034362895579;
	mov.b64 	%rd56559, 0;
	mov.u64 	%rd56557, %rd56559;
$L__BB8_2880:
	shl.b64 	%rd23437, %rd56559, 3;
	add.s64 	%rd23438, %rd56417, %rd23437;
	ld.u64 	%rd23439, [%rd23438];
	and.b64  	%rd23440, %rd23439, 255;
	xor.b64  	%rd23441, %rd23440, %rd56558;
	mul.lo.s64 	%rd23442, %rd23441, 1099511628211;
	shr.u64 	%rd23443, %rd23439, 8;
	and.b64  	%rd23444, %rd23443, 255;
	xor.b64  	%rd23445, %rd23444, %rd23442;
	mul.lo.s64 	%rd23446, %rd23445, 1099511628211;
	shr.u64 	%rd23447, %rd23439, 16;
	and.b64  	%rd23448, %rd23447, 255;
	xor.b64  	%rd23449, %rd23448, %rd23446;
	mul.lo.s64 	%rd23450, %rd23449, 1099511628211;
	shr.u64 	%rd23451, %rd23439, 24;
	and.b64  	%rd23452, %rd23451, 255;
	xor.b64  	%rd23453, %rd23452, %rd23450;
	mul.lo.s64 	%rd23454, %rd23453, 1099511628211;
	shr.u64 	%rd23455, %rd23439, 32;
	and.b64  	%rd23456, %rd23455, 255;
	xor.b64  	%rd23457, %rd23456, %rd23454;
	mul.lo.s64 	%rd23458, %rd23457, 1099511628211;
	shr.u64 	%rd23459, %rd23439, 40;
	and.b64  	%rd23460, %rd23459, 255;
	xor.b64  	%rd23461, %rd23460, %rd23458;
	mul.lo.s64 	%rd23462, %rd23461, 1099511628211;
	shr.u64 	%rd23463, %rd23439, 48;
	and.b64  	%rd23464, %rd23463, 255;
	xor.b64  	%rd23465, %rd23464, %rd23462;
	mul.lo.s64 	%rd23466, %rd23465, 1099511628211;
	shr.u64 	%rd23467, %rd23439, 56;
	xor.b64  	%rd23468, %rd23467, %rd23466;
	mul.lo.s64 	%rd23469, %rd23468, 1099511628211;
	ld.u64 	%rd23470, [%rd23438+8];
	and.b64  	%rd23471, %rd23470, 255;
	xor.b64  	%rd23472, %rd23471, %rd23469;
	mul.lo.s64 	%rd23473, %rd23472, 1099511628211;
	shr.u64 	%rd23474, %rd23470, 8;
	and.b64  	%rd23475, %rd23474, 255;
	xor.b64  	%rd23476, %rd23475, %rd23473;
	mul.lo.s64 	%rd23477, %rd23476, 1099511628211;
	shr.u64 	%rd23478, %rd23470, 16;
	and.b64  	%rd23479, %rd23478, 255;
	xor.b64  	%rd23480, %rd23479, %rd23477;
	mul.lo.s64 	%rd23481, %rd23480, 1099511628211;
	shr.u64 	%rd23482, %rd23470, 24;
	and.b64  	%rd23483, %rd23482, 255;
	xor.b64  	%rd23484, %rd23483, %rd23481;
	mul.lo.s64 	%rd23485, %rd23484, 1099511628211;
	shr.u64 	%rd23486, %rd23470, 32;
	and.b64  	%rd23487, %rd23486, 255;
	xor.b64  	%rd23488, %rd23487, %rd23485;
	mul.lo.s64 	%rd23489, %rd23488, 1099511628211;
	shr.u64 	%rd23490, %rd23470, 40;
	and.b64  	%rd23491, %rd23490, 255;
	xor.b64  	%rd23492, %rd23491, %rd23489;
	mul.lo.s64 	%rd23493, %rd23492, 1099511628211;
	shr.u64 	%rd23494, %rd23470, 48;
	and.b64  	%rd23495, %rd23494, 255;
	xor.b64  	%rd23496, %rd23495, %rd23493;
	mul.lo.s64 	%rd23497, %rd23496, 1099511628211;
	shr.u64 	%rd23498, %rd23470, 56;
	xor.b64  	%rd23499, %rd23498, %rd23497;
	mul.lo.s64 	%rd56558, %rd23499, 1099511628211;
	add.s64 	%rd56559, %rd56559, 2;
	add.s64 	%rd56557, %rd56557, 2;
	setp.ne.s64 	%p892, %rd56557, %rd5296;
	@%p892 bra 	$L__BB8_2880;
$L__BB8_2881:
	@%p269 bra 	$L__BB8_2883;
	shl.b64 	%rd23500, %rd56559, 3;
	add.s64 	%rd23501, %rd56417, %rd23500;
	ld.u64 	%rd23502, [%rd23501];
	and.b64  	%rd23503, %rd23502, 255;
	xor.b64  	%rd23504, %rd23503, %rd56558;
	mul.lo.s64 	%rd23505, %rd23504, 1099511628211;
	shr.u64 	%rd23506, %rd23502, 8;
	and.b64  	%rd23507, %rd23506, 255;
	xor.b64  	%rd23508, %rd23507, %rd23505;
	mul.lo.s64 	%rd23509, %rd23508, 1099511628211;
	shr.u64 	%rd23510, %rd23502, 16;
	and.b64  	%rd23511, %rd23510, 255;
	xor.b64  	%rd23512, %rd23511, %rd23509;
	mul.lo.s64 	%rd23513, %rd23512, 1099511628211;
	shr.u64 	%rd23514, %rd23502, 24;
	and.b64  	%rd23515, %rd23514, 255;
	xor.b64  	%rd23516, %rd23515, %rd23513;
	mul.lo.s64 	%rd23517, %rd23516, 1099511628211;
	shr.u64 	%rd23518, %rd23502, 32;
	and.b64  	%rd23519, %rd23518, 255;
	xor.b64  	%rd23520, %rd23519, %rd23517;
	mul.lo.s64 	%rd23521, %rd23520, 1099511628211;
	shr.u64 	%rd23522, %rd23502, 40;
	and.b64  	%rd23523, %rd23522, 255;
	xor.b64  	%rd23524, %rd23523, %rd23521;
	mul.lo.s64 	%rd23525, %rd23524, 1099511628211;
	shr.u64 	%rd23526, %rd23502, 48;
	and.b64  	%rd23527, %rd23526, 255;
	xor.b64  	%rd23528, %rd23527, %rd23525;
	mul.lo.s64 	%rd23529, %rd23528, 1099511628211;
	shr.u64 	%rd23530, %rd23502, 56;
	xor.b64  	%rd23531, %rd23530, %rd23529;
	mul.lo.s64 	%rd56558, %rd23531, 1099511628211;
$L__BB8_2883:
	setp.eq.s64 	%p894, %rd56551, %rd56558;
	@%p894 bra 	$L__BB8_2908;
	setp.lt.u64 	%p895, %rd2958, 7;
	mov.b64 	%rd56566, 0;
	mov.u64 	%rd56574, %rd56566;
	@%p895 bra 	$L__BB8_2887;
	and.b64  	%rd5308, %rd2, -8;
	mov.b64 	%rd56566, 0;
	mov.u64 	%rd56564, %rd56566;
$L__BB8_2886:
	.pragma "nounroll";
	shl.b64 	%rd23535, %rd56566, 3;
	add.s64 	%rd23536, %rd56288, %rd23535;
	ld.u64 	%rd23537, [%rd23536];
	mad.lo.s64 	%rd23538, %rd23537, 2654435761, %rd56574;
	shl.b64 	%rd23539, %rd23538, 13;
	add.s64 	%rd23540, %rd23539, %rd23538;
	shr.u64 	%rd23541, %rd23540, 7;
	xor.b64  	%rd23542, %rd23541, %rd23540;
	shl.b64 	%rd23543, %rd23542, 3;
	add.s64 	%rd23544, %rd23543, %rd23542;
	shr.u64 	%rd23545, %rd23544, 17;
	xor.b64  	%rd23546, %rd23545, %rd23544;
	shl.b64 	%rd23547, %rd23546, 5;
	add.s64 	%rd23548, %rd23547, %rd23546;
	ld.u64 	%rd23549, [%rd23536+8];
	mad.lo.s64 	%rd23550, %rd23549, 2654435761, %rd23548;
	shl.b64 	%rd23551, %rd23550, 13;
	add.s64 	%rd23552, %rd23551, %rd23550;
	shr.u64 	%rd23553, %rd23552, 7;
	xor.b64  	%rd23554, %rd23553, %rd23552;
	shl.b64 	%rd23555, %rd23554, 3;
	add.s64 	%rd23556, %rd23555, %rd23554;
	shr.u64 	%rd23557, %rd23556, 17;
	xor.b64  	%rd23558, %rd23557, %rd23556;
	shl.b64 	%rd23559, %rd23558, 5;
	add.s64 	%rd23560, %rd23559, %rd23558;
	ld.u64 	%rd23561, [%rd23536+16];
	mad.lo.s64 	%rd23562, %rd23561, 2654435761, %rd23560;
	shl.b64 	%rd23563, %rd23562, 13;
	add.s64 	%rd23564, %rd23563, %rd23562;
	shr.u64 	%rd23565, %rd23564, 7;
	xor.b64  	%rd23566, %rd23565, %rd23564;
	shl.b64 	%rd23567, %rd23566, 3;
	add.s64 	%rd23568, %rd23567, %rd23566;
	shr.u64 	%rd23569, %rd23568, 17;
	xor.b64  	%rd23570, %rd23569, %rd23568;
	shl.b64 	%rd23571, %rd23570, 5;
	add.s64 	%rd23572, %rd23571, %rd23570;
	ld.u64 	%rd23573, [%rd23536+24];
	mad.lo.s64 	%rd23574, %rd23573, 2654435761, %rd23572;
	shl.b64 	%rd23575, %rd23574, 13;
	add.s64 	%rd23576, %rd23575, %rd23574;
	shr.u64 	%rd23577, %rd23576, 7;
	xor.b64  	%rd23578, %rd23577, %rd23576;
	shl.b64 	%rd23579, %rd23578, 3;
	add.s64 	%rd23580, %rd23579, %rd23578;
	shr.u64 	%rd23581, %rd23580, 17;
	xor.b64  	%rd23582, %rd23581, %rd23580;
	shl.b64 	%rd23583, %rd23582, 5;
	add.s64 	%rd23584, %rd23583, %rd23582;
	ld.u64 	%rd23585, [%rd23536+32];
	mad.lo.s64 	%rd23586, %rd23585, 2654435761, %rd23584;
	shl.b64 	%rd23587, %rd23586, 13;
	add.s64 	%rd23588, %rd23587, %rd23586;
	shr.u64 	%rd23589, %rd23588, 7;
	xor.b64  	%rd23590, %rd23589, %rd23588;
	shl.b64 	%rd23591, %rd23590, 3;
	add.s64 	%rd23592, %rd23591, %rd23590;
	shr.u64 	%rd23593, %rd23592, 17;
	xor.b64  	%rd23594, %rd23593, %rd23592;
	shl.b64 	%rd23595, %rd23594, 5;
	add.s64 	%rd23596, %rd23595, %rd23594;
	ld.u64 	%rd23597, [%rd23536+40];
	mad.lo.s64 	%rd23598, %rd23597, 2654435761, %rd23596;
	shl.b64 	%rd23599, %rd23598, 13;
	add.s64 	%rd23600, %rd23599, %rd23598;
	shr.u64 	%rd23601, %rd23600, 7;
	xor.b64  	%rd23602, %rd23601, %rd23600;
	shl.b64 	%rd23603, %rd23602, 3;
	add.s64 	%rd23604, %rd23603, %rd23602;
	shr.u64 	%rd23605, %rd23604, 17;
	xor.b64  	%rd23606, %rd23605, %rd23604;
	shl.b64 	%rd23607, %rd23606, 5;
	add.s64 	%rd23608, %rd23607, %rd23606;
	ld.u64 	%rd23609, [%rd23536+48];
	mad.lo.s64 	%rd23610, %rd23609, 2654435761, %rd23608;
	shl.b64 	%rd23611, %rd23610, 13;
	add.s64 	%rd23612, %rd23611, %rd23610;
	shr.u64 	%rd23613, %rd23612, 7;
	xor.b64  	%rd23614, %rd23613, %rd23612;
	shl.b64 	%rd23615, %rd23614, 3;
	add.s64 	%rd23616, %rd23615, %rd23614;
	shr.u64 	%rd23617, %rd23616, 17;
	xor.b64  	%rd23618, %rd23617, %rd23616;
	shl.b64 	%rd23619, %rd23618, 5;
	add.s64 	%rd23620, %rd23619, %rd23618;
	ld.u64 	%rd23621, [%rd23536+56];
	mad.lo.s64 	%rd23622, %rd23621, 2654435761, %rd23620;
	shl.b64 	%rd23623, %rd23622, 13;
	add.s64 	%rd23624, %rd23623, %rd23622;
	shr.u64 	%rd23625, %rd23624, 7;
	xor.b64  	%rd23626, %rd23625, %rd23624;
	shl.b64 	%rd23627, %rd23626, 3;
	add.s64 	%rd23628, %rd23627, %rd23626;
	shr.u64 	%rd23629, %rd23628, 17;
	xor.b64  	%rd23630, %rd23629, %rd23628;
	shl.b64 	%rd23631, %rd23630, 5;
	add.s64 	%rd56574, %rd23631, %rd23630;
	add.s64 	%rd56566, %rd56566, 8;
	add.s64 	%rd56564, %rd56564, 8;
	setp.ne.s64 	%p896, %rd56564, %rd5308;
	@%p896 bra 	$L__BB8_2886;
$L__BB8_2887:
	setp.eq.s64 	%p897, %rd2959, 0;
	@%p897 bra 	$L__BB8_2895;
	setp.lt.u64 	%p898, %rd2960, 3;
	@%p898 bra 	$L__BB8_2890;
	shl.b64 	%rd23633, %rd56566, 3;
	add.s64 	%rd23634, %rd56288, %rd23633;
	ld.u64 	%rd23635, [%rd23634];
	mad.lo.s64 	%rd23636, %rd23635, 2654435761, %rd56574;
	shl.b64 	%rd23637, %rd23636, 13;
	add.s64 	%rd23638, %rd23637, %rd23636;
	shr.u64 	%rd23639, %rd23638, 7;
	xor.b64  	%rd23640, %rd23639, %rd23638;
	shl.b64 	%rd23641, %rd23640, 3;
	add.s64 	%rd23642, %rd23641, %rd23640;
	shr.u64 	%rd23643, %rd23642, 17;
	xor.b64  	%rd23644, %rd23643, %rd23642;
	shl.b64 	%rd23645, %rd23644, 5;
	add.s64 	%rd23646, %rd23645, %rd23644;
	ld.u64 	%rd23647, [%rd23634+8];
	mad.lo.s64 	%rd23648, %rd23647, 2654435761, %rd23646;
	shl.b64 	%rd23649, %rd23648, 13;
	add.s64 	%rd23650, %rd23649, %rd23648;
	shr.u64 	%rd23651, %rd23650, 7;
	xor.b64  	%rd23652, %rd23651, %rd23650;
	shl.b64 	%rd23653, %rd23652, 3;
	add.s64 	%rd23654, %rd23653, %rd23652;
	shr.u64 	%rd23655, %rd23654, 17;
	xor.b64  	%rd23656, %rd23655, %rd23654;
	shl.b64 	%rd23657, %rd23656, 5;
	add.s64 	%rd23658, %rd23657, %rd23656;
	ld.u64 	%rd23659, [%rd23634+16];
	mad.lo.s64 	%rd23660, %rd23659, 2654435761, %rd23658;
	shl.b64 	%rd23661, %rd23660, 13;
	add.s64 	%rd23662, %rd23661, %rd23660;
	shr.u64 	%rd23663, %rd23662, 7;
	xor.b64  	%rd23664, %rd23663, %rd23662;
	shl.b64 	%rd23665, %rd23664, 3;
	add.s64 	%rd23666, %rd23665, %rd23664;
	shr.u64 	%rd23667, %rd23666, 17;
	xor.b64  	%rd23668, %rd23667, %rd23666;
	shl.b64 	%rd23669, %rd23668, 5;
	add.s64 	%rd23670, %rd23669, %rd23668;
	ld.u64 	%rd23671, [%rd23634+24];
	mad.lo.s64 	%rd23672, %rd23671, 2654435761, %rd23670;
	shl.b64 	%rd23673, %rd23672, 13;
	add.s64 	%rd23674, %rd23673, %rd23672;
	shr.u64 	%rd23675, %rd23674, 7;
	xor.b64  	%rd23676, %rd23675, %rd23674;
	shl.b64 	%rd23677, %rd23676, 3;
	add.s64 	%rd23678, %rd23677, %rd23676;
	shr.u64 	%rd23679, %rd23678, 17;
	xor.b64  	%rd23680, %rd23679, %rd23678;
	shl.b64 	%rd23681, %rd23680, 5;
	add.s64 	%rd56574, %rd23681, %rd23680;
	add.s64 	%rd56566, %rd56566, 4;
$L__BB8_2890:
	setp.eq.s64 	%p899, %rd2961, 0;
	@%p899 bra 	$L__BB8_2895;
	setp.eq.s64 	%p900, %rd2962, 0;
	@%p900 bra 	$L__BB8_2893;
	shl.b64 	%rd23683, %rd56566, 3;
	add.s64 	%rd23684, %rd56288, %rd23683;
	ld.u64 	%rd23685, [%rd23684];
	mad.lo.s64 	%rd23686, %rd23685, 2654435761, %rd56574;
	shl.b64 	%rd23687, %rd23686, 13;
	add.s64 	%rd23688, %rd23687, %rd23686;
	shr.u64 	%rd23689, %rd23688, 7;
	xor.b64  	%rd23690, %rd23689, %rd23688;
	shl.b64 	%rd23691, %rd23690, 3;
	add.s64 	%rd23692, %rd23691, %rd23690;
	shr.u64 	%rd23693, %rd23692, 17;
	xor.b64  	%rd23694, %rd23693, %rd23692;
	shl.b64 	%rd23695, %rd23694, 5;
	add.s64 	%rd23696, %rd23695, %rd23694;
	ld.u64 	%rd23697, [%rd23684+8];
	mad.lo.s64 	%rd23698, %rd23697, 2654435761, %rd23696;
	shl.b64 	%rd23699, %rd23698, 13;
	add.s64 	%rd23700, %rd23699, %rd23698;
	shr.u64 	%rd23701, %rd23700, 7;
	xor.b64  	%rd23702, %rd23701, %rd23700;
	shl.b64 	%rd23703, %rd23702, 3;
	add.s64 	%rd23704, %rd23703, %rd23702;
	shr.u64 	%rd23705, %rd23704, 17;
	xor.b64  	%rd23706, %rd23705, %rd23704;
	shl.b64 	%rd23707, %rd23706, 5;
	add.s64 	%rd56574, %rd23707, %rd23706;
	add.s64 	%rd56566, %rd56566, 2;
$L__BB8_2893:
	@%p269 bra 	$L__BB8_2895;
	shl.b64 	%rd23708, %rd56566, 3;
	add.s64 	%rd23709, %rd56288, %rd23708;
	ld.u64 	%rd23710, [%rd23709];
	mad.lo.s64 	%rd23711, %rd23710, 2654435761, %rd56574;
	shl.b64 	%rd23712, %rd23711, 13;
	add.s64 	%rd23713, %rd23712, %rd23711;
	shr.u64 	%rd23714, %rd23713, 7;
	xor.b64  	%rd23715, %rd23714, %rd23713;
	shl.b64 	%rd23716, %rd23715, 3;
	add.s64 	%rd23717, %rd23716, %rd23715;
	shr.u64 	%rd23718, %rd23717, 17;
	xor.b64  	%rd23719, %rd23718, %rd23717;
	shl.b64 	%rd23720, %rd23719, 5;
	add.s64 	%rd56574, %rd23720, %rd23719;
$L__BB8_2895:
	mov.b64 	%rd56579, 0;
	mov.u64 	%rd56587, %rd56579;
	@%p895 bra 	$L__BB8_2898;
	and.b64  	%rd5330, %rd2, -8;
	mov.b64 	%rd56579, 0;
	mov.u64 	%rd56577, %rd56579;
$L__BB8_2897:
	.pragma "nounroll";
	shl.b64 	%rd23724, %rd56579, 3;
	add.s64 	%rd23725, %rd56417, %rd23724;
	ld.u64 	%rd23726, [%rd23725];
	mad.lo.s64 	%rd23727, %rd23726, 2654435761, %rd56587;
	shl.b64 	%rd23728, %rd23727, 13;
	add.s64 	%rd23729, %rd23728, %rd23727;
	shr.u64 	%rd23730, %rd23729, 7;
	xor.b64  	%rd23731, %rd23730, %rd23729;
	shl.b64 	%rd23732, %rd23731, 3;
	add.s64 	%rd23733, %rd23732, %rd23731;
	shr.u64 	%rd23734, %rd23733, 17;
	xor.b64  	%rd23735, %rd23734, %rd23733;
	shl.b64 	%rd23736, %rd23735, 5;
	add.s64 	%rd23737, %rd23736, %rd23735;
	ld.u64 	%rd23738, [%rd23725+8];
	mad.lo.s64 	%rd23739, %rd23738, 2654435761, %rd23737;
	shl.b64 	%rd23740, %rd23739, 13;
	add.s64 	%rd23741, %rd23740, %rd23739;
	shr.u64 	%rd23742, %rd23741, 7;
	xor.b64  	%rd23743, %rd23742, %rd23741;
	shl.b64 	%rd23744, %rd23743, 3;
	add.s64 	%rd23745, %rd23744, %rd23743;
	shr.u64 	%rd23746, %rd23745, 17;
	xor.b64  	%rd23747, %rd23746, %rd23745;
	shl.b64 	%rd23748, %rd23747, 5;
	add.s64 	%rd23749, %rd23748, %rd23747;
	ld.u64 	%rd23750, [%rd23725+16];
	mad.lo.s64 	%rd23751, %rd23750, 2654435761, %rd23749;
	shl.b64 	%rd23752, %rd23751, 13;
	add.s64 	%rd23753, %rd23752, %rd23751;
	shr.u64 	%rd23754, %rd23753, 7;
	xor.b64  	%rd23755, %rd23754, %rd23753;
	shl.b64 	%rd23756, %rd23755, 3;
	add.s64 	%rd23757, %rd23756, %rd23755;
	shr.u64 	%rd23758, %rd23757, 17;
	xor.b64  	%rd23759, %rd23758, %rd23757;
	shl.b64 	%rd23760, %rd23759, 5;
	add.s64 	%rd23761, %rd23760, %rd23759;
	ld.u64 	%rd23762, [%rd23725+24];
	mad.lo.s64 	%rd23763, %rd23762, 2654435761, %rd23761;
	shl.b64 	%rd23764, %rd23763, 13;
	add.s64 	%rd23765, %rd23764, %rd23763;
	shr.u64 	%rd23766, %rd23765, 7;
	xor.b64  	%rd23767, %rd23766, %rd23765;
	shl.b64 	%rd23768, %rd23767, 3;
	add.s64 	%rd23769, %rd23768, %rd23767;
	shr.u64 	%rd23770, %rd23769, 17;
	xor.b64  	%rd23771, %rd23770, %rd23769;
	shl.b64 	%rd23772, %rd23771, 5;
	add.s64 	%rd23773, %rd23772, %rd23771;
	ld.u64 	%rd23774, [%rd23725+32];
	mad.lo.s64 	%rd23775, %rd23774, 2654435761, %rd23773;
	shl.b64 	%rd23776, %rd23775, 13;
	add.s64 	%rd23777, %rd23776, %rd23775;
	shr.u64 	%rd23778, %rd23777, 7;
	xor.b64  	%rd23779, %rd23778, %rd23777;
	shl.b64 	%rd23780, %rd23779, 3;
	add.s64 	%rd23781, %rd23780, %rd23779;
	shr.u64 	%rd23782, %rd23781, 17;
	xor.b64  	%rd23783, %rd23782, %rd23781;
	shl.b64 	%rd23784, %rd23783, 5;
	add.s64 	%rd23785, %rd23784, %rd23783;
	ld.u64 	%rd23786, [%rd23725+40];
	mad.lo.s64 	%rd23787, %rd23786, 2654435761, %rd23785;
	shl.b64 	%rd23788, %rd23787, 13;
	add.s64 	%rd23789, %rd23788, %rd23787;
	shr.u64 	%rd23790, %rd23789, 7;
	xor.b64  	%rd23791, %rd23790, %rd23789;
	shl.b64 	%rd23792, %rd23791, 3;
	add.s64 	%rd23793, %rd23792, %rd23791;
	shr.u64 	%rd23794, %rd23793, 17;
	xor.b64  	%rd23795, %rd23794, %rd23793;
	shl.b64 	%rd23796, %rd23795, 5;
	add.s64 	%rd23797, %rd23796, %rd23795;
	ld.u64 	%rd23798, [%rd23725+48];
	mad.lo.s64 	%rd23799, %rd23798, 2654435761, %rd23797;
	shl.b64 	%rd23800, %rd23799, 13;
	add.s64 	%rd23801, %rd23800, %rd23799;
	shr.u64 	%rd23802, %rd23801, 7;
	xor.b64  	%rd23803, %rd23802, %rd23801;
	shl.b64 	%rd23804, %rd23803, 3;
	add.s64 	%rd23805, %rd23804, %rd23803;
	shr.u64 	%rd23806, %rd23805, 17;
	xor.b64  	%rd23807, %rd23806, %rd23805;
	shl.b64 	%rd23808, %rd23807, 5;
	add.s64 	%rd23809, %rd23808, %rd23807;
	ld.u64 	%rd23810, [%rd23725+56];
	mad.lo.s64 	%rd23811, %rd23810, 2654435761, %rd23809;
	shl.b64 	%rd23812, %rd23811, 13;
	add.s64 	%rd23813, %rd23812, %rd23811;
	shr.u64 	%rd23814, %rd23813, 7;
	xor.b64  	%rd23815, %rd23814, %rd23813;
	shl.b64 	%rd23816, %rd23815, 3;
	add.s64 	%rd23817, %rd23816, %rd23815;
	shr.u64 	%rd23818, %rd23817, 17;
	xor.b64  	%rd23819, %rd23818, %rd23817;
	shl.b64 	%rd23820, %rd23819, 5;
	add.s64 	%rd56587, %rd23820, %rd23819;
	add.s64 	%rd56579, %rd56579, 8;
	add.s64 	%rd56577, %rd56577, 8;
	setp.ne.s64 	%p903, %rd56577, %rd5330;
	@%p903 bra 	$L__BB8_2897;
$L__BB8_2898:
	@%p897 bra 	$L__BB8_2906;
	setp.lt.u64 	%p905, %rd2960, 3;
	@%p905 bra 	$L__BB8_2901;
	shl.b64 	%rd23822, %rd56579, 3;
	add.s64 	%rd23823, %rd56417, %rd23822;
	ld.u64 	%rd23824, [%rd23823];
	mad.lo.s64 	%rd23825, %rd23824, 2654435761, %rd56587;
	shl.b64 	%rd23826, %rd23825, 13;
	add.s64 	%rd23827, %rd23826, %rd23825;
	shr.u64 	%rd23828, %rd23827, 7;
	xor.b64  	%rd23829, %rd23828, %rd23827;
	shl.b64 	%rd23830, %rd23829, 3;
	add.s64 	%rd23831, %rd23830, %rd23829;
	shr.u64 	%rd23832, %rd23831, 17;
	xor.b64  	%rd23833, %rd23832, %rd23831;
	shl.b64 	%rd23834, %rd23833, 5;
	add.s64 	%rd23835, %rd23834, %rd23833;
	ld.u64 	%rd23836, [%rd23823+8];
	mad.lo.s64 	%rd23837, %rd23836, 2654435761, %rd23835;
	shl.b64 	%rd23838, %rd23837, 13;
	add.s64 	%rd23839, %rd23838, %rd23837;
	shr.u64 	%rd23840, %rd23839, 7;
	xor.b64  	%rd23841, %rd23840, %rd23839;
	shl.b64 	%rd23842, %rd23841, 3;
	add.s64 	%rd23843, %rd23842, %rd23841;
	shr.u64 	%rd23844, %rd23843, 17;
	xor.b64  	%rd23845, %rd23844, %rd23843;
	shl.b64 	%rd23846, %rd23845, 5;
	add.s64 	%rd23847, %rd23846, %rd23845;
	ld.u64 	%rd23848, [%rd23823+16];
	mad.lo.s64 	%rd23849, %rd23848, 2654435761, %rd23847;
	shl.b64 	%rd23850, %rd23849, 13;
	add.s64 	%rd23851, %rd23850, %rd23849;
	shr.u64 	%rd23852, %rd23851, 7;
	xor.b64  	%rd23853, %rd23852, %rd23851;
	shl.b64 	%rd23854, %rd23853, 3;
	add.s64 	%rd23855, %rd23854, %rd23853;
	shr.u64 	%rd23856, %rd23855, 17;
	xor.b64  	%rd23857, %rd23856, %rd23855;
	shl.b64 	%rd23858, %rd23857, 5;
	add.s64 	%rd23859, %rd23858, %rd23857;
	ld.u64 	%rd23860, [%rd23823+24];
	mad.lo.s64 	%rd23861, %rd23860, 2654435761, %rd23859;
	shl.b64 	%rd23862, %rd23861, 13;
	add.s64 	%rd23863, %rd23862, %rd23861;
	shr.u64 	%rd23864, %rd23863, 7;
	xor.b64  	%rd23865, %rd23864, %rd23863;
	shl.b64 	%rd23866, %rd23865, 3;
	add.s64 	%rd23867, %rd23866, %rd23865;
	shr.u64 	%rd23868, %rd23867, 17;
	xor.b64  	%rd23869, %rd23868, %rd23867;
	shl.b64 	%rd23870, %rd23869, 5;
	add.s64 	%rd56587, %rd23870, %rd23869;
	add.s64 	%rd56579, %rd56579, 4;
$L__BB8_2901:
	setp.eq.s64 	%p906, %rd2961, 0;
	@%p906 bra 	$L__BB8_2906;
	setp.eq.s64 	%p907, %rd2962, 0;
	@%p907 bra 	$L__BB8_2904;
	shl.b64 	%rd23872, %rd56579, 3;
	add.s64 	%rd23873, %rd56417, %rd23872;
	ld.u64 	%rd23874, [%rd23873];
	mad.lo.s64 	%rd23875, %rd23874, 2654435761, %rd56587;
	shl.b64 	%rd23876, %rd23875, 13;
	add.s64 	%rd23877, %rd23876, %rd23875;
	shr.u64 	%rd23878, %rd23877, 7;
	xor.b64  	%rd23879, %rd23878, %rd23877;
	shl.b64 	%rd23880, %rd23879, 3;
	add.s64 	%rd23881, %rd23880, %rd23879;
	shr.u64 	%rd23882, %rd23881, 17;
	xor.b64  	%rd23883, %rd23882, %rd23881;
	shl.b64 	%rd23884, %rd23883, 5;
	add.s64 	%rd23885, %rd23884, %rd23883;
	ld.u64 	%rd23886, [%rd23873+8];
	mad.lo.s64 	%rd23887, %rd23886, 2654435761, %rd23885;
	shl.b64 	%rd23888, %rd23887, 13;
	add.s64 	%rd23889, %rd23888, %rd23887;
	shr.u64 	%rd23890, %rd23889, 7;
	xor.b64  	%rd23891, %rd23890, %rd23889;
	shl.b64 	%rd23892, %rd23891, 3;
	add.s64 	%rd23893, %rd23892, %rd23891;
	shr.u64 	%rd23894, %rd23893, 17;
	xor.b64  	%rd23895, %rd23894, %rd23893;
	shl.b64 	%rd23896, %rd23895, 5;
	add.s64 	%rd56587, %rd23896, %rd23895;
	add.s64 	%rd56579, %rd56579, 2;
$L__BB8_2904:
	@%p269 bra 	$L__BB8_2906;
	shl.b64 	%rd23897, %rd56579, 3;
	add.s64 	%rd23898, %rd56417, %rd23897;
	ld.u64 	%rd23899, [%rd23898];
	mad.lo.s64 	%rd23900, %rd23899, 2654435761, %rd56587;
	shl.b64 	%rd23901, %rd23900, 13;
	add.s64 	%rd23902, %rd23901, %rd23900;
	shr.u64 	%rd23903, %rd23902, 7;
	xor.b64  	%rd23904, %rd23903, %rd23902;
	shl.b64 	%rd23905, %rd23904, 3;
	add.s64 	%rd23906, %rd23905, %rd23904;
	shr.u64 	%rd23907, %rd23906, 17;
	xor.b64  	%rd23908, %rd23907, %rd23906;
	shl.b64 	%rd23909, %rd23908, 5;
	add.s64 	%rd56587, %rd23909, %rd23908;
$L__BB8_2906:
	setp.lt.u64 	%p909, %rd56574, %rd56587;
	mov.u64 	%rd56763, %rd56288;
	@%p909 bra 	$L__BB8_2907;
	bra.uni 	$L__BB8_2912;
$L__BB8_2907:
	mov.u64 	%rd56763, %rd56417;
	mov.u64 	%rd56417, %rd56288;
	bra.uni 	$L__BB8_2912;
$L__BB8_2908:
	setp.eq.s32 	%p910, %r1, 0;
	mov.u64 	%rd56763, %rd56288;
	@%p910 bra 	$L__BB8_2912;
	mov.b64 	%rd56588, 0;
$L__BB8_2910:
	shl.b64 	%rd23911, %rd56588, 3;
	add.s64 	%rd23912, %rd56288, %rd23911;
	ld.u64 	%rd5353, [%rd23912];
	add.s64 	%rd23913, %rd56417, %rd23911;
	ld.u64 	%rd5354, [%rd23913];
	setp.lt.u64 	%p911, %rd5353, %rd5354;
	@%p911 bra 	$L__BB8_2907;
	setp.le.u64 	%p912, %rd5353, %rd5354;
	add.s64 	%rd56588, %rd56588, 1;
	setp.lt.u64 	%p913, %rd56588, %rd2957;
	and.pred  	%p914, %p912, %p913;
	mov.u64 	%rd56763, %rd56288;
	@%p914 bra 	$L__BB8_2910;
$L__BB8_2912:
	mov.b64 	%rd56594, -3750763034362895579;
	mov.b64 	%rd56595, 0;
	@%p267 bra 	$L__BB8_2915;
	and.b64  	%rd5358, %rd2, -2;
	mov.b64 	%rd56594, -3750763034362895579;
	mov.b64 	%rd56595, 0;
	mov.u64 	%rd56593, %rd56595;
$L__BB8_2914:
	shl.b64 	%rd23920, %rd56595, 3;
	add.s64 	%rd23921, %rd56331, %rd23920;
	ld.u64 	%rd23922, [%rd23921];
	and.b64  	%rd23923, %rd23922, 255;
	xor.b64  	%rd23924, %rd23923, %rd56594;
	mul.lo.s64 	%rd23925, %rd23924, 1099511628211;
	shr.u64 	%rd23926, %rd23922, 8;
	and.b64  	%rd23927, %rd23926, 255;
	xor.b64  	%rd23928, %rd23927, %rd23925;
	mul.lo.s64 	%rd23929, %rd23928, 1099511628211;
	shr.u64 	%rd23930, %rd23922, 16;
	and.b64  	%rd23931, %rd23930, 255;
	xor.b64  	%rd23932, %rd23931, %rd23929;
	mul.lo.s64 	%rd23933, %rd23932, 1099511628211;
	shr.u64 	%rd23934, %rd23922, 24;
	and.b64  	%rd23935, %rd23934, 255;
	xor.b64  	%rd23936, %rd23935, %rd23933;
	mul.lo.s64 	%rd23937, %rd23936, 1099511628211;
	shr.u64 	%rd23938, %rd23922, 32;
	and.b64  	%rd23939, %rd23938, 255;
	xor.b64  	%rd23940, %rd23939, %rd23937;
	mul.lo.s64 	%rd23941, %rd23940, 1099511628211;
	shr.u64 	%rd23942, %rd23922, 40;
	and.b64  	%rd23943, %rd23942, 255;
	xor.b64  	%rd23944, %rd23943, %rd23941;
	mul.lo.s64 	%rd23945, %rd23944, 1099511628211;
	shr.u64 	%rd23946, %rd23922, 48;
	and.b64  	%rd23947, %rd23946, 255;
	xor.b64  	%rd23948, %rd23947, %rd23945;
	mul.lo.s64 	%rd23949, %rd23948, 1099511628211;
	shr.u64 	%rd23950, %rd23922, 56;
	xor.b64  	%rd23951, %rd23950, %rd23949;
	mul.lo.s64 	%rd23952, %rd23951, 1099511628211;
	ld.u64 	%rd23953, [%rd23921+8];
	and.b64  	%rd23954, %rd23953, 255;
	xor.b64  	%rd23955, %rd23954, %rd23952;
	mul.lo.s64 	%rd23956, %rd23955, 1099511628211;
	shr.u64 	%rd23957, %rd23953, 8;
	and.b64  	%rd23958, %rd23957, 255;
	xor.b64  	%rd23959, %rd23958, %rd23956;
	mul.lo.s64 	%rd23960, %rd23959, 1099511628211;
	shr.u64 	%rd23961, %rd23953, 16;
	and.b64  	%rd23962, %rd23961, 255;
	xor.b64  	%rd23963, %rd23962, %rd23960;
	mul.lo.s64 	%rd23964, %rd23963, 1099511628211;
	shr.u64 	%rd23965, %rd23953, 24;
	and.b64  	%rd23966, %rd23965, 255;
	xor.b64  	%rd23967, %rd23966, %rd23964;
	mul.lo.s64 	%rd23968, %rd23967, 1099511628211;
	shr.u64 	%rd23969, %rd23953, 32;
	and.b64  	%rd23970, %rd23969, 255;
	xor.b64  	%rd23971, %rd23970, %rd23968;
	mul.lo.s64 	%rd23972, %rd23971, 1099511628211;
	shr.u64 	%rd23973, %rd23953, 40;
	and.b64  	%rd23974, %rd23973, 255;
	xor.b64  	%rd23975, %rd23974, %rd23972;
	mul.lo.s64 	%rd23976, %rd23975, 1099511628211;
	shr.u64 	%rd23977, %rd23953, 48;
	and.b64  	%rd23978, %rd23977, 255;
	xor.b64  	%rd23979, %rd23978, %rd23976;
	mul.lo.s64 	%rd23980, %rd23979, 1099511628211;
	shr.u64 	%rd23981, %rd23953, 56;
	xor.b64  	%rd23982, %rd23981, %rd23980;
	mul.lo.s64 	%rd56594, %rd23982, 1099511628211;
	add.s64 	%rd56595, %rd56595, 2;
	add.s64 	%rd56593, %rd56593, 2;
	setp.ne.s64 	%p916, %rd56593, %rd5358;
	@%p916 bra 	$L__BB8_2914;
$L__BB8_2915:
	@%p269 bra 	$L__BB8_2917;
	shl.b64 	%rd23983, %rd56595, 3;
	add.s64 	%rd23984, %rd56331, %rd23983;
	ld.u64 	%rd23985, [%rd23984];
	and.b64  	%rd23986, %rd23985, 255;
	xor.b64  	%rd23987, %rd23986, %rd56594;
	mul.lo.s64 	%rd23988, %rd23987, 1099511628211;
	shr.u64 	%rd23989, %rd23985, 8;
	and.b64  	%rd23990, %rd23989, 255;
	xor.b64  	%rd23991, %rd23990, %rd23988;
	mul.lo.s64 	%rd23992, %rd23991, 1099511628211;
	shr.u64 	%rd23993, %rd23985, 16;
	and.b64  	%rd23994, %rd23993, 255;
	xor.b64  	%rd23995, %rd23994, %rd23992;
	mul.lo.s64 	%rd23996, %rd23995, 1099511628211;
	shr.u64 	%rd23997, %rd23985, 24;
	and.b64  	%rd23998, %rd23997, 255;
	xor.b64  	%rd23999, %rd23998, %rd23996;
	mul.lo.s64 	%rd24000, %rd23999, 1099511628211;
	shr.u64 	%rd24001, %rd23985, 32;
	and.b64  	%rd24002, %rd24001, 255;
	xor.b64  	%rd24003, %rd24002, %rd24000;
	mul.lo.s64 	%rd24004, %rd24003, 1099511628211;
	shr.u64 	%rd24005, %rd23985, 40;
	and.b64  	%rd24006, %rd24005, 255;
	xor.b64  	%rd24007, %rd24006, %rd24004;
	mul.lo.s64 	%rd24008, %rd24007, 1099511628211;
	shr.u64 	%rd24009, %rd23985, 48;
	and.b64  	%rd24010, %rd24009, 255;
	xor.b64  	%rd24011, %rd24010, %rd24008;
	mul.lo.s64 	%rd24012, %rd24011, 1099511628211;
	shr.u64 	%rd24013, %rd23985, 56;
	xor.b64  	%rd24014, %rd24013, %rd24012;
	mul.lo.s64 	%rd56594, %rd24014, 1099511628211;
$L__BB8_2917:
	mov.b64 	%rd56601, -3750763034362895579;
	mov.b64 	%rd56602, 0;
	@%p267 bra 	$L__BB8_2920;
	and.b64  	%rd5370, %rd2, -2;
	mov.b64 	%rd56601, -3750763034362895579;
	mov.b64 	%rd56602, 0;
	mov.u64 	%rd56600, %rd56602;
$L__BB8_2919:
	shl.b64 	%rd24020, %rd56602, 3;
	add.s64 	%rd24021, %rd56460, %rd24020;
	ld.u64 	%rd24022, [%rd24021];
	and.b64  	%rd24023, %rd24022, 255;
	xor.b64  	%rd24024, %rd24023, %rd56601;
	mul.lo.s64 	%rd24025, %rd24024, 1099511628211;
	shr.u64 	%rd24026, %rd24022, 8;
	and.b64  	%rd24027, %rd24026, 255;
	xor.b64  	%rd24028, %rd24027, %rd24025;
	mul.lo.s64 	%rd24029, %rd24028, 1099511628211;
	shr.u64 	%rd24030, %rd24022, 16;
	and.b64  	%rd24031, %rd24030, 255;
	xor.b64  	%rd24032, %rd24031, %rd24029;
	mul.lo.s64 	%rd24033, %rd24032, 1099511628211;
	shr.u64 	%rd24034, %rd24022, 24;
	and.b64  	%rd24035, %rd24034, 255;
	xor.b64  	%rd24036, %rd24035, %rd24033;
	mul.lo.s64 	%rd24037, %rd24036, 1099511628211;
	shr.u64 	%rd24038, %rd24022, 32;
	and.b64  	%rd24039, %rd24038, 255;
	xor.b64  	%rd24040, %rd24039, %rd24037;
	mul.lo.s64 	%rd24041, %rd24040, 1099511628211;
	shr.u64 	%rd24042, %rd24022, 40;
	and.b64  	%rd24043, %rd24042, 255;
	xor.b64  	%rd24044, %rd24043, %rd24041;
	mul.lo.s64 	%rd24045, %rd24044, 1099511628211;
	shr.u64 	%rd24046, %rd24022, 48;
	and.b64  	%rd24047, %rd24046, 255;
	xor.b64  	%rd24048, %rd24047, %rd24045;
	mul.lo.s64 	%rd24049, %rd24048, 1099511628211;
	shr.u64 	%rd24050, %rd24022, 56;
	xor.b64  	%rd24051, %rd24050, %rd24049;
	mul.lo.s64 	%rd24052, %rd24051, 1099511628211;
	ld.u64 	%rd24053, [%rd24021+8];
	and.b64  	%rd24054, %rd24053, 255;
	xor.b64  	%rd24055, %rd24054, %rd24052;
	mul.lo.s64 	%rd24056, %rd24055, 1099511628211;
	shr.u64 	%rd24057, %rd24053, 8;
	and.b64  	%rd24058, %rd24057, 255;
	xor.b64  	%rd24059, %rd24058, %rd24056;
	mul.lo.s64 	%rd24060, %rd24059, 1099511628211;
	shr.u64 	%rd24061, %rd24053, 16;
	and.b64  	%rd24062, %rd24061, 255;
	xor.b64  	%rd24063, %rd24062, %rd24060;
	mul.lo.s64 	%rd24064, %rd24063, 1099511628211;
	shr.u64 	%rd24065, %rd24053, 24;
	and.b64  	%rd24066, %rd24065, 255;
	xor.b64  	%rd24067, %rd24066, %rd24064;
	mul.lo.s64 	%rd24068, %rd24067, 1099511628211;
	shr.u64 	%rd24069, %rd24053, 32;
	and.b64  	%rd24070, %rd24069, 255;
	xor.b64  	%rd24071, %rd24070, %rd24068;
	mul.lo.s64 	%rd24072, %rd24071, 1099511628211;
	shr.u64 	%rd24073, %rd24053, 40;
	and.b64  	%rd24074, %rd24073, 255;
	xor.b64  	%rd24075, %rd24074, %rd24072;
	mul.lo.s64 	%rd24076, %rd24075, 1099511628211;
	shr.u64 	%rd24077, %rd24053, 48;
	and.b64  	%rd24078, %rd24077, 255;
	xor.b64  	%rd24079, %rd24078, %rd24076;
	mul.lo.s64 	%rd24080, %rd24079, 1099511628211;
	shr.u64 	%rd24081, %rd24053, 56;
	xor.b64  	%rd24082, %rd24081, %rd24080;
	mul.lo.s64 	%rd56601, %rd24082, 1099511628211;
	add.s64 	%rd56602, %rd56602, 2;
	add.s64 	%rd56600, %rd56600, 2;
	setp.ne.s64 	%p919, %rd56600, %rd5370;
	@%p919 bra 	$L__BB8_2919;
$L__BB8_2920:
	@%p269 bra 	$L__BB8_2922;
	shl.b64 	%rd24083, %rd56602, 3;
	add.s64 	%rd24084, %rd56460, %rd24083;
	ld.u64 	%rd24085, [%rd24084];
	and.b64  	%rd24086, %rd24085, 255;
	xor.b64  	%rd24087, %rd24086, %rd56601;
	mul.lo.s64 	%rd24088, %rd24087, 1099511628211;
	shr.u64 	%rd24089, %rd24085, 8;
	and.b64  	%rd24090, %rd24089, 255;
	xor.b64  	%rd24091, %rd24090, %rd24088;
	mul.lo.s64 	%rd24092, %rd24091, 1099511628211;
	shr.u64 	%rd24093, %rd24085, 16;
	and.b64  	%rd24094, %rd24093, 255;
	xor.b64  	%rd24095, %rd24094, %rd24092;
	mul.lo.s64 	%rd24096, %rd24095, 1099511628211;
	shr.u64 	%rd24097, %rd24085, 24;
	and.b64  	%rd24098, %rd24097, 255;
	xor.b64  	%rd24099, %rd24098, %rd24096;
	mul.lo.s64 	%rd24100, %rd24099, 1099511628211;
	shr.u64 	%rd24101, %rd24085, 32;
	and.b64  	%rd24102, %rd24101, 255;
	xor.b64  	%rd24103, %rd24102, %rd24100;
	mul.lo.s64 	%rd24104, %rd24103, 1099511628211;
	shr.u64 	%rd24105, %rd24085, 40;
	and.b64  	%rd24106, %rd24105, 255;
	xor.b64  	%rd24107, %rd24106, %rd24104;
	mul.lo.s64 	%rd24108, %rd24107, 1099511628211;
	shr.u64 	%rd24109, %rd24085, 48;
	and.b64  	%rd24110, %rd24109, 255;
	xor.b64  	%rd24111, %rd24110, %rd24108;
	mul.lo.s64 	%rd24112, %rd24111, 1099511628211;
	shr.u64 	%rd24113, %rd24085, 56;
	xor.b64  	%rd24114, %rd24113, %rd24112;
	mul.lo.s64 	%rd56601, %rd24114, 1099511628211;
$L__BB8_2922:
	setp.eq.s64 	%p921, %rd56594, %rd56601;
	@%p921 bra 	$L__BB8_2947;
	setp.lt.u64 	%p922, %rd2958, 7;
	mov.b64 	%rd56609, 0;
	mov.u64 	%rd56617, %rd56609;
	@%p922 bra 	$L__BB8_2926;
	and.b64  	%rd5382, %rd2, -8;
	mov.b64 	%rd56609, 0;
	mov.u64 	%rd56607, %rd56609;
$L__BB8_2925:
	.pragma "nounroll";
	shl.b64 	%rd24118, %rd56609, 3;
	add.s64 	%rd24119, %rd56331, %rd24118;
	ld.u64 	%rd24120, [%rd24119];
	mad.lo.s64 	%rd24121, %rd24120, 2654435761, %rd56617;
	shl.b64 	%rd24122, %rd24121, 13;
	add.s64 	%rd24123, %rd24122, %rd24121;
	shr.u64 	%rd24124, %rd24123, 7;
	xor.b64  	%rd24125, %rd24124, %rd24123;
	shl.b64 	%rd24126, %rd24125, 3;
	add.s64 	%rd24127, %rd24126, %rd24125;
	shr.u64 	%rd24128, %rd24127, 17;
	xor.b64  	%rd24129, %rd24128, %rd24127;
	shl.b64 	%rd24130, %rd24129, 5;
	add.s64 	%rd24131, %rd24130, %rd24129;
	ld.u64 	%rd24132, [%rd24119+8];
	mad.lo.s64 	%rd24133, %rd24132, 2654435761, %rd24131;
	shl.b64 	%rd24134, %rd24133, 13;
	add.s64 	%rd24135, %rd24134, %rd24133;
	shr.u64 	%rd24136, %rd24135, 7;
	xor.b64  	%rd24137, %rd24136, %rd24135;
	shl.b64 	%rd24138, %rd24137, 3;
	add.s64 	%rd24139, %rd24138, %rd24137;
	shr.u64 	%rd24140, %rd24139, 17;
	xor.b64  	%rd24141, %rd24140, %rd24139;
	shl.b64 	%rd24142, %rd24141, 5;
	add.s64 	%rd24143, %rd24142, %rd24141;
	ld.u64 	%rd24144, [%rd24119+16];
	mad.lo.s64 	%rd24145, %rd24144, 2654435761, %rd24143;
	shl.b64 	%rd24146, %rd24145, 13;
	add.s64 	%rd24147, %rd24146, %rd24145;
	shr.u64 	%rd24148, %rd24147, 7;
	xor.b64  	%rd24149, %rd24148, %rd24147;
	shl.b64 	%rd24150, %rd24149, 3;
	add.s64 	%rd24151, %rd24150, %rd24149;
	shr.u64 	%rd24152, %rd24151, 17;
	xor.b64  	%rd24153, %rd24152, %rd24151;
	shl.b64 	%rd24154, %rd24153, 5;
	add.s64 	%rd24155, %rd24154, %rd24153;
	ld.u64 	%rd24156, [%rd24119+24];
	mad.lo.s64 	%rd24157, %rd24156, 2654435761, %rd24155;
	shl.b64 	%rd24158, %rd24157, 13;
	add.s64 	%rd24159, %rd24158, %rd24157;
	shr.u64 	%rd24160, %rd24159, 7;
	xor.b64  	%rd24161, %rd24160, %rd24159;
	shl.b64 	%rd24162, %rd24161, 3;
	add.s64 	%rd24163, %rd24162, %rd24161;
	shr.u64 	%rd24164, %rd24163, 17;
	xor.b64  	%rd24165, %rd24164, %rd24163;
	shl.b64 	%rd24166, %rd24165, 5;
	add.s64 	%rd24167, %rd24166, %rd24165;
	ld.u64 	%rd24168, [%rd24119+32];
	mad.lo.s64 	%rd24169, %rd24168, 2654435761, %rd24167;
	shl.b64 	%rd24170, %rd24169, 13;
	add.s64 	%rd24171, %rd24170, %rd24169;
	shr.u64 	%rd24172, %rd24171, 7;
	xor.b64  	%rd24173, %rd24172, %rd24171;
	shl.b64 	%rd24174, %rd24173, 3;
	add.s64 	%rd24175, %rd24174, %rd24173;
	shr.u64 	%rd24176, %rd24175, 17;
	xor.b64  	%rd24177, %rd24176, %rd24175;
	shl.b64 	%rd24178, %rd24177, 5;
	add.s64 	%rd24179, %rd24178, %rd24177;
	ld.u64 	%rd24180, [%rd24119+40];
	mad.lo.s64 	%rd24181, %rd24180, 2654435761, %rd24179;
	shl.b64 	%rd24182, %rd24181, 13;
	add.s64 	%rd24183, %rd24182, %rd24181;
	shr.u64 	%rd24184, %rd24183, 7;
	xor.b64  	%rd24185, %rd24184, %rd24183;
	shl.b64 	%rd24186, %rd24185, 3;
	add.s64 	%rd24187, %rd24186, %rd24185;
	shr.u64 	%rd24188, %rd24187, 17;
	xor.b64  	%rd24189, %rd24188, %rd24187;
	shl.b64 	%rd24190, %rd24189, 5;
	add.s64 	%rd24191, %rd24190, %rd24189;
	ld.u64 	%rd24192, [%rd24119+48];
	mad.lo.s64 	%rd24193, %rd24192, 2654435761, %rd24191;
	shl.b64 	%rd24194, %rd24193, 13;
	add.s64 	%rd24195, %rd24194, %rd24193;
	shr.u64 	%rd24196, %rd24195, 7;
	xor.b64  	%rd24197, %rd24196, %rd24195;
	shl.b64 	%rd24198, %rd24197, 3;
	add.s64 	%rd24199, %rd24198, %rd24197;
	shr.u64 	%rd24200, %rd24199, 17;
	xor.b64  	%rd24201, %rd24200, %rd24199;
	shl.b64 	%rd24202, %rd24201, 5;
	add.s64 	%rd24203, %rd24202, %rd24201;
	ld.u64 	%rd24204, [%rd24119+56];
	mad.lo.s64 	%rd24205, %rd24204, 2654435761, %rd24203;
	shl.b64 	%rd24206, %rd24205, 13;
	add.s64 	%rd24207, %rd24206, %rd24205;
	shr.u64 	%rd24208, %rd24207, 7;
	xor.b64  	%rd24209, %rd24208, %rd24207;
	shl.b64 	%rd24210, %rd24209, 3;
	add.s64 	%rd24211, %rd24210, %rd24209;
	shr.u64 	%rd24212, %rd24211, 17;
	xor.b64  	%rd24213, %rd24212, %rd24211;
	shl.b64 	%rd24214, %rd24213, 5;
	add.s64 	%rd56617, %rd24214, %rd24213;
	add.s64 	%rd56609, %rd56609, 8;
	add.s64 	%rd56607, %rd56607, 8;
	setp.ne.s64 	%p923, %rd56607, %rd5382;
	@%p923 bra 	$L__BB8_2925;
$L__BB8_2926:
	setp.eq.s64 	%p924, %rd2959, 0;
	@%p924 bra 	$L__BB8_2934;
	setp.lt.u64 	%p925, %rd2960, 3;
	@%p925 bra 	$L__BB8_2929;
	shl.b64 	%rd24216, %rd56609, 3;
	add.s64 	%rd24217, %rd56331, %rd24216;
	ld.u64 	%rd24218, [%rd24217];
	mad.lo.s64 	%rd24219, %rd24218, 2654435761, %rd56617;
	shl.b64 	%rd24220, %rd24219, 13;
	add.s64 	%rd24221, %rd24220, %rd24219;
	shr.u64 	%rd24222, %rd24221, 7;
	xor.b64  	%rd24223, %rd24222, %rd24221;
	shl.b64 	%rd24224, %rd24223, 3;
	add.s64 	%rd24225, %rd24224, %rd24223;
	shr.u64 	%rd24226, %rd24225, 17;
	xor.b64  	%rd24227, %rd24226, %rd24225;
	shl.b64 	%rd24228, %rd24227, 5;
	add.s64 	%rd24229, %rd24228, %rd24227;
	ld.u64 	%rd24230, [%rd24217+8];
	mad.lo.s64 	%rd24231, %rd24230, 2654435761, %rd24229;
	shl.b64 	%rd24232, %rd24231, 13;
	add.s64 	%rd24233, %rd24232, %rd24231;
	shr.u64 	%rd24234, %rd24233, 7;
	xor.b64  	%rd24235, %rd24234, %rd24233;
	shl.b64 	%rd24236, %rd24235, 3;
	add.s64 	%rd24237, %rd24236, %rd24235;
	shr.u64 	%rd24238, %rd24237, 17;
	xor.b64  	%rd24239, %rd24238, %rd24237;
	shl.b64 	%rd24240, %rd24239, 5;
	add.s64 	%rd24241, %rd24240, %rd24239;
	ld.u64 	%rd24242, [%rd24217+16];
	mad.lo.s64 	%rd24243, %rd24242, 2654435761, %rd24241;
	shl.b64 	%rd24244, %rd24243, 13;
	add.s64 	%rd24245, %rd24244, %rd24243;
	shr.u64 	%rd24246, %rd24245, 7;
	xor.b64  	%rd24247, %rd24246, %rd24245;
	shl.b64 	%rd24248, %rd24247, 3;
	add.s64 	%rd24249, %rd24248, %rd24247;
	shr.u64 	%rd24250, %rd24249, 17;
	xor.b64  	%rd24251, %rd24250, %rd24249;
	shl.b64 	%rd24252, %rd24251, 5;
	add.s64 	%rd24253, %rd24252, %rd24251;
	ld.u64 	%rd24254, [%rd24217+24];
	mad.lo.s64 	%rd24255, %rd24254, 2654435761, %rd24253;
	shl.b64 	%rd24256, %rd24255, 13;
	add.s64 	%rd24257, %rd24256, %rd24255;
	shr.u64 	%rd24258, %rd24257, 7;
	xor.b64  	%rd24259, %rd24258, %rd24257;
	shl.b64 	%rd24260, %rd24259, 3;
	add.s64 	%rd24261, %rd24260, %rd24259;
	shr.u64 	%rd24262, %rd24261, 17;
	xor.b64  	%rd24263, %rd24262, %rd24261;
	shl.b64 	%rd24264, %rd24263, 5;
	add.s64 	%rd56617, %rd24264, %rd24263;
	add.s64 	%rd56609, %rd56609, 4;
$L__BB8_2929:
	setp.eq.s64 	%p926, %rd2961, 0;
	@%p926 bra 	$L__BB8_2934;
	setp.eq.s64 	%p927, %rd2962, 0;
	@%p927 bra 	$L__BB8_2932;
	shl.b64 	%rd24266, %rd56609, 3;
	add.s64 	%rd24267, %rd56331, %rd24266;
	ld.u64 	%rd24268, [%rd24267];
	mad.lo.s64 	%rd24269, %rd24268, 2654435761, %rd56617;
	shl.b64 	%rd24270, %rd24269, 13;
	add.s64 	%rd24271, %rd24270, %rd24269;
	shr.u64 	%rd24272, %rd24271, 7;
	xor.b64  	%rd24273, %rd24272, %rd24271;
	shl.b64 	%rd24274, %rd24273, 3;
	add.s64 	%rd24275, %rd24274, %rd24273;
	shr.u64 	%rd24276, %rd24275, 17;
	xor.b64  	%rd24277, %rd24276, %rd24275;
	shl.b64 	%rd24278, %rd24277, 5;
	add.s64 	%rd24279, %rd24278, %rd24277;
	ld.u64 	%rd24280, [%rd24267+8];
	mad.lo.s64 	%rd24281, %rd24280, 2654435761, %rd24279;
	shl.b64 	%rd24282, %rd24281, 13;
	add.s64 	%rd24283, %rd24282, %rd24281;
	shr.u64 	%rd24284, %rd24283, 7;
	xor.b64  	%rd24285, %rd24284, %rd24283;
	shl.b64 	%rd24286, %rd24285, 3;
	add.s64 	%rd24287, %rd24286, %rd24285;
	shr.u64 	%rd24288, %rd24287, 17;
	xor.b64  	%rd24289, %rd24288, %rd24287;
	shl.b64 	%rd24290, %rd24289, 5;
	add.s64 	%rd56617, %rd24290, %rd24289;
	add.s64 	%rd56609, %rd56609, 2;
$L__BB8_2932:
	@%p269 bra 	$L__BB8_2934;
	shl.b64 	%rd24291, %rd56609, 3;
	add.s64 	%rd24292, %rd56331, %rd24291;
	ld.u64 	%rd24293, [%rd24292];
	mad.lo.s64 	%rd24294, %rd24293, 2654435761, %rd56617;
	shl.b64 	%rd24295, %rd24294, 13;
	add.s64 	%rd24296, %rd24295, %rd24294;
	shr.u64 	%rd24297, %rd24296, 7;
	xor.b64  	%rd24298, %rd24297, %rd24296;
	shl.b64 	%rd24299, %rd24298, 3;
	add.s64 	%rd24300, %rd24299, %rd24298;
	shr.u64 	%rd24301, %rd24300, 17;
	xor.b64  	%rd24302, %rd24301, %rd24300;
	shl.b64 	%rd24303, %rd24302, 5;
	add.s64 	%rd56617, %rd24303, %rd24302;
$L__BB8_2934:
	mov.b64 	%rd56622, 0;
	mov.u64 	%rd56630, %rd56622;
	@%p922 bra 	$L__BB8_2937;
	and.b64  	%rd5404, %rd2, -8;
	mov.b64 	%rd56622, 0;
	mov.u64 	%rd56620, %rd56622;
$L__BB8_2936:
	.pragma "nounroll";
	shl.b64 	%rd24307, %rd56622, 3;
	add.s64 	%rd24308, %rd56460, %rd24307;
	ld.u64 	%rd24309, [%rd24308];
	mad.lo.s64 	%rd24310, %rd24309, 2654435761, %rd56630;
	shl.b64 	%rd24311, %rd24310, 13;
	add.s64 	%rd24312, %rd24311, %rd24310;
	shr.u64 	%rd24313, %rd24312, 7;
	xor.b64  	%rd24314, %rd24313, %rd24312;
	shl.b64 	%rd24315, %rd24314, 3;
	add.s64 	%rd24316, %rd24315, %rd24314;
	shr.u64 	%rd24317, %rd24316, 17;
	xor.b64  	%rd24318, %rd24317, %rd24316;
	shl.b64 	%rd24319, %rd24318, 5;
	add.s64 	%rd24320, %rd24319, %rd24318;
	ld.u64 	%rd24321, [%rd24308+8];
	mad.lo.s64 	%rd24322, %rd24321, 2654435761, %rd24320;
	shl.b64 	%rd24323, %rd24322, 13;
	add.s64 	%rd24324, %rd24323, %rd24322;
	shr.u64 	%rd24325, %rd24324, 7;
	xor.b64  	%rd24326, %rd24325, %rd24324;
	shl.b64 	%rd24327, %rd24326, 3;
	add.s64 	%rd24328, %rd24327, %rd24326;
	shr.u64 	%rd24329, %rd24328, 17;
	xor.b64  	%rd24330, %rd24329, %rd24328;
	shl.b64 	%rd24331, %rd24330, 5;
	add.s64 	%rd24332, %rd24331, %rd24330;
	ld.u64 	%rd24333, [%rd24308+16];
	mad.lo.s64 	%rd24334, %rd24333, 2654435761, %rd24332;
	shl.b64 	%rd24335, %rd24334, 13;
	add.s64 	%rd24336, %rd24335, %rd24334;
	shr.u64 	%rd24337, %rd24336, 7;
	xor.b64  	%rd24338, %rd24337, %rd24336;
	shl.b64 	%rd24339, %rd24338, 3;
	add.s64 	%rd24340, %rd24339, %rd24338;
	shr.u64 	%rd24341, %rd24340, 17;
	xor.b64  	%rd24342, %rd24341, %rd24340;
	shl.b64 	%rd24343, %rd24342, 5;
	add.s64 	%rd24344, %rd24343, %rd24342;
	ld.u64 	%rd24345, [%rd24308+24];
	mad.lo.s64 	%rd24346, %rd24345, 2654435761, %rd24344;
	shl.b64 	%rd24347, %rd24346, 13;
	add.s64 	%rd24348, %rd24347, %rd24346;
	shr.u64 	%rd24349, %rd24348, 7;
	xor.b64  	%rd24350, %rd24349, %rd24348;
	shl.b64 	%rd24351, %rd24350, 3;
	add.s64 	%rd24352, %rd24351, %rd24350;
	shr.u64 	%rd24353, %rd24352, 17;
	xor.b64  	%rd24354, %rd24353, %rd24352;
	shl.b64 	%rd24355, %rd24354, 5;
	add.s64 	%rd24356, %rd24355, %rd24354;
	ld.u64 	%rd24357, [%rd24308+32];
	mad.lo.s64 	%rd24358, %rd24357, 2654435761, %rd24356;
	shl.b64 	%rd24359, %rd24358, 13;
	add.s64 	%rd24360, %rd24359, %rd24358;
	shr.u64 	%rd24361, %rd24360, 7;
	xor.b64  	%rd24362, %rd24361, %rd24360;
	shl.b64 	%rd24363, %rd24362, 3;
	add.s64 	%rd24364, %rd24363, %rd24362;
	shr.u64 	%rd24365, %rd24364, 17;
	xor.b64  	%rd24366, %rd24365, %rd24364;
	shl.b64 	%rd24367, %rd24366, 5;
	add.s64 	%rd24368, %rd24367, %rd24366;
	ld.u64 	%rd24369, [%rd24308+40];
	mad.lo.s64 	%rd24370, %rd24369, 2654435761, %rd24368;
	shl.b64 	%rd24371, %rd24370, 13;
	add.s64 	%rd24372, %rd24371, %rd24370;
	shr.u64 	%rd24373, %rd24372, 7;
	xor.b64  	%rd24374, %rd24373, %rd24372;
	shl.b64 	%rd24375, %rd24374, 3;
	add.s64 	%rd24376, %rd24375, %rd24374;
	shr.u64 	%rd24377, %rd24376, 17;
	xor.b64  	%rd24378, %rd24377, %rd24376;
	shl.b64 	%rd24379, %rd24378, 5;
	add.s64 	%rd24380, %rd24379, %rd24378;
	ld.u64 	%rd24381, [%rd24308+48];
	mad.lo.s64 	%rd24382, %rd24381, 2654435761, %rd24380;
	shl.b64 	%rd24383, %rd24382, 13;
	add.s64 	%rd24384, %rd24383, %rd24382;
	shr.u64 	%rd24385, %rd24384, 7;
	xor.b64  	%rd24386, %rd24385, %rd24384;
	shl.b64 	%rd24387, %rd24386, 3;
	add.s64 	%rd24388, %rd24387, %rd24386;
	shr.u64 	%rd24389, %rd24388, 17;
	xor.b64  	%rd24390, %rd24389, %rd24388;
	shl.b64 	%rd24391, %rd24390, 5;
	add.s64 	%rd24392, %rd24391, %rd24390;
	ld.u64 	%rd24393, [%rd24308+56];
	mad.lo.s64 	%rd24394, %rd24393, 2654435761, %rd24392;
	shl.b64 	%rd24395, %rd24394, 13;
	add.s64 	%rd24396, %rd24395, %rd24394;
	shr.u64 	%rd24397, %rd24396, 7;
	xor.b64  	%rd24398, %rd24397, %rd24396;
	shl.b64 	%rd24399, %rd24398, 3;
	add.s64 	%rd24400, %rd24399, %rd24398;
	shr.u64 	%rd24401, %rd24400, 17;
	xor.b64  	%rd24402, %rd24401, %rd24400;
	shl.b64 	%rd24403, %rd24402, 5;
	add.s64 	%rd56630, %rd24403, %rd24402;
	add.s64 	%rd56622, %rd56622, 8;
	add.s64 	%rd56620, %rd56620, 8;
	setp.ne.s64 	%p930, %rd56620, %rd5404;
	@%p930 bra 	$L__BB8_2936;
$L__BB8_2937:
	@%p924 bra 	$L__BB8_2945;
	setp.lt.u64 	%p932, %rd2960, 3;
	@%p932 bra 	$L__BB8_2940;
	shl.b64 	%rd24405, %rd56622, 3;
	add.s64 	%rd24406, %rd56460, %rd24405;
	ld.u64 	%rd24407, [%rd24406];
	mad.lo.s64 	%rd24408, %rd24407, 2654435761, %rd56630;
	shl.b64 	%rd24409, %rd24408, 13;
	add.s64 	%rd24410, %rd24409, %rd24408;
	shr.u64 	%rd24411, %rd24410, 7;
	xor.b64  	%rd24412, %rd24411, %rd24410;
	shl.b64 	%rd24413, %rd24412, 3;
	add.s64 	%rd24414, %rd24413, %rd24412;
	shr.u64 	%rd24415, %rd24414, 17;
	xor.b64  	%rd24416, %rd24415, %rd24414;
	shl.b64 	%rd24417, %rd24416, 5;
	add.s64 	%rd24418, %rd24417, %rd24416;
	ld.u64 	%rd24419, [%rd24406+8];
	mad.lo.s64 	%rd24420, %rd24419, 2654435761, %rd24418;
	shl.b64 	%rd24421, %rd24420, 13;
	add.s64 	%rd24422, %rd24421, %rd24420;
	shr.u64 	%rd24423, %rd24422, 7;
	xor.b64  	%rd24424, %rd24423, %rd24422;
	shl.b64 	%rd24425, %rd24424, 3;
	add.s64 	%rd24426, %rd24425, %rd24424;
	shr.u64 	%rd24427, %rd24426, 17;
	xor.b64  	%rd24428, %rd24427, %rd24426;
	shl.b64 	%rd24429, %rd24428, 5;
	add.s64 	%rd24430, %rd24429, %rd24428;
	ld.u64 	%rd24431, [%rd24406+16];
	mad.lo.s64 	%rd24432, %rd24431, 2654435761, %rd24430;
	shl.b64 	%rd24433, %rd24432, 13;
	add.s64 	%rd24434, %rd24433, %rd24432;
	shr.u64 	%rd24435, %rd24434, 7;
	xor.b64  	%rd24436, %rd24435, %rd24434;
	shl.b64 	%rd24437, %rd24436, 3;
	add.s64 	%rd24438, %rd24437, %rd24436;
	shr.u64 	%rd24439, %rd24438, 17;
	xor.b64  	%rd24440, %rd24439, %rd24438;
	shl.b64 	%rd24441, %rd24440, 5;
	add.s64 	%rd24442, %rd24441, %rd24440;
	ld.u64 	%rd24443, [%rd24406+24];
	mad.lo.s64 	%rd24444, %rd24443, 2654435761, %rd24442;
	shl.b64 	%rd24445, %rd24444, 13;
	add.s64 	%rd24446, %rd24445, %rd24444;
	shr.u64 	%rd24447, %rd24446, 7;
	xor.b64  	%rd24448, %rd24447, %rd24446;
	shl.b64 	%rd24449, %rd24448, 3;
	add.s64 	%rd24450, %rd24449, %rd24448;
	shr.u64 	%rd24451, %rd24450, 17;
	xor.b64  	%rd24452, %rd24451, %rd24450;
	shl.b64 	%rd24453, %rd24452, 5;
	add.s64 	%rd56630, %rd24453, %rd24452;
	add.s64 	%rd56622, %rd56622, 4;
$L__BB8_2940:
	setp.eq.s64 	%p933, %rd2961, 0;
	@%p933 bra 	$L__BB8_2945;
	setp.eq.s64 	%p934, %rd2962, 0;
	@%p934 bra 	$L__BB8_2943;
	shl.b64 	%rd24455, %rd56622, 3;
	add.s64 	%rd24456, %rd56460, %rd24455;
	ld.u64 	%rd24457, [%rd24456];
	mad.lo.s64 	%rd24458, %rd24457, 2654435761, %rd56630;
	shl.b64 	%rd24459, %rd24458, 13;
	add.s64 	%rd24460, %rd24459, %rd24458;
	shr.u64 	%rd24461, %rd24460, 7;
	xor.b64  	%rd24462, %rd24461, %rd24460;
	shl.b64 	%rd24463, %rd24462, 3;
	add.s64 	%rd24464, %rd24463, %rd24462;
	shr.u64 	%rd24465, %rd24464, 17;
	xor.b64  	%rd24466, %rd24465, %rd24464;
	shl.b64 	%rd24467, %rd24466, 5;
	add.s64 	%rd24468, %rd24467, %rd24466;
	ld.u64 	%rd24469, [%rd24456+8];
	mad.lo.s64 	%rd24470, %rd24469, 2654435761, %rd24468;
	shl.b64 	%rd24471, %rd24470, 13;
	add.s64 	%rd24472, %rd24471, %rd24470;
	shr.u64 	%rd24473, %rd24472, 7;
	xor.b64  	%rd24474, %rd24473, %rd24472;
	shl.b64 	%rd24475, %rd24474, 3;
	add.s64 	%rd24476, %rd24475, %rd24474;
	shr.u64 	%rd24477, %rd24476, 17;
	xor.b64  	%rd24478, %rd24477, %rd24476;
	shl.b64 	%rd24479, %rd24478, 5;
	add.s64 	%rd56630, %rd24479, %rd24478;
	add.s64 	%rd56622, %rd56622, 2;
$L__BB8_2943:
	@%p269 bra 	$L__BB8_2945;
	shl.b64 	%rd24480, %rd56622, 3;
	add.s64 	%rd24481, %rd56460, %rd24480;
	ld.u64 	%rd24482, [%rd24481];
	mad.lo.s64 	%rd24483, %rd24482, 2654435761, %rd56630;
	shl.b64 	%rd24484, %rd24483, 13;
	add.s64 	%rd24485, %rd24484, %rd24483;
	shr.u64 	%rd24486, %rd24485, 7;
	xor.b64  	%rd24487, %rd24486, %rd24485;
	shl.b64 	%rd24488, %rd24487, 3;
	add.s64 	%rd24489, %rd24488, %rd24487;
	shr.u64 	%rd24490, %rd24489, 17;
	xor.b64  	%rd24491, %rd24490, %rd24489;
	shl.b64 	%rd24492, %rd24491, 5;
	add.s64 	%rd56630, %rd24492, %rd24491;
$L__BB8_2945:
	setp.lt.u64 	%p936, %rd56617, %rd56630;
	mov.u64 	%rd57156, %rd56331;
	@%p936 bra 	$L__BB8_2946;
	bra.uni 	$L__BB8_2951;
$L__BB8_2946:
	mov.u64 	%rd57156, %rd56460;
	mov.u64 	%rd56460, %rd56331;
	bra.uni 	$L__BB8_2951;
$L__BB8_2947:
	setp.eq.s32 	%p937, %r1, 0;
	mov.u64 	%rd57156, %rd56331;
	@%p937 bra 	$L__BB8_2951;
	mov.b64 	%rd56631, 0;
$L__BB8_2949:
	shl.b64 	%rd24494, %rd56631, 3;
	add.s64 	%rd24495, %rd56331, %rd24494;
	ld.u64 	%rd5427, [%rd24495];
	add.s64 	%rd24496, %rd56460, %rd24494;
	ld.u64 	%rd5428, [%rd24496];
	setp.lt.u64 	%p938, %rd5427, %rd5428;
	@%p938 bra 	$L__BB8_2946;
	setp.le.u64 	%p939, %rd5427, %rd5428;
	add.s64 	%rd56631, %rd56631, 1;
	setp.lt.u64 	%p940, %rd56631, %rd2957;
	and.pred  	%p941, %p939, %p940;
	mov.u64 	%rd57156, %rd56331;
	@%p941 bra 	$L__BB8_2949;
$L__BB8_2951:
	mov.b64 	%rd56637, -3750763034362895579;
	mov.b64 	%rd56638, 0;
	@%p267 bra 	$L__BB8_2954;
	and.b64  	%rd5432, %rd2, -2;
	mov.b64 	%rd56637, -3750763034362895579;
	mov.b64 	%rd56638, 0;
	mov.u64 	%rd56636, %rd56638;
$L__BB8_2953:
	shl.b64 	%rd24503, %rd56638, 3;
	add.s64 	%rd24504, %rd56374, %rd24503;
	ld.u64 	%rd24505, [%rd24504];
	and.b64  	%rd24506, %rd24505, 255;
	xor.b64  	%rd24507, %rd24506, %rd56637;
	mul.lo.s64 	%rd24508, %rd24507, 1099511628211;
	shr.u64 	%rd24509, %rd24505, 8;
	and.b64  	%rd24510, %rd24509, 255;
	xor.b64  	%rd24511, %rd24510, %rd24508;
	mul.lo.s64 	%rd24512, %rd24511, 1099511628211;
	shr.u64 	%rd24513, %rd24505, 16;
	and.b64  	%rd24514, %rd24513, 255;
	xor.b64  	%rd24515, %rd24514, %rd24512;
	mul.lo.s64 	%rd24516, %rd24515, 1099511628211;
	shr.u64 	%rd24517, %rd24505, 24;
	and.b64  	%rd24518, %rd24517, 255;
	xor.b64  	%rd24519, %rd24518, %rd24516;
	mul.lo.s64 	%rd24520, %rd24519, 1099511628211;
	shr.u64 	%rd24521, %rd24505, 32;
	and.b64  	%rd24522, %rd24521, 255;
	xor.b64  	%rd24523, %rd24522, %rd24520;
	mul.lo.s64 	%rd24524, %rd24523, 1099511628211;
	shr.u64 	%rd24525, %rd24505, 40;
	and.b64  	%rd24526, %rd24525, 255;
	xor.b64  	%rd24527, %rd24526, %rd24524;
	mul.lo.s64 	%rd24528, %rd24527, 1099511628211;
	shr.u64 	%rd24529, %rd24505, 48;
	and.b64  	%rd24530, %rd24529, 255;
	xor.b64  	%rd24531, %rd24530, %rd24528;
	mul.lo.s64 	%rd24532, %rd24531, 1099511628211;
	shr.u64 	%rd24533, %rd24505, 56;
	xor.b64  	%rd24534, %rd24533, %rd24532;
	mul.lo.s64 	%rd24535, %rd24534, 1099511628211;
	ld.u64 	%rd24536, [%rd24504+8];
	and.b64  	%rd24537, %rd24536, 255;
	xor.b64  	%rd24538, %rd24537, %rd24535;
	mul.lo.s64 	%rd24539, %rd24538, 1099511628211;
	shr.u64 	%rd24540, %rd24536, 8;
	and.b64  	%rd24541, %rd24540, 255;
	xor.b64  	%rd24542, %rd24541, %rd24539;
	mul.lo.s64 	%rd24543, %rd24542, 1099511628211;
	shr.u64 	%rd24544, %rd24536, 16;
	and.b64  	%rd24545, %rd24544, 255;
	xor.b64  	%rd24546, %rd24545, %rd24543;
	mul.lo.s64 	%rd24547, %rd24546, 1099511628211;
	shr.u64 	%rd24548, %rd24536, 24;
	and.b64  	%rd24549, %rd24548, 255;
	xor.b64  	%rd24550, %rd24549, %rd24547;
	mul.lo.s64 	%rd24551, %rd24550, 1099511628211;
	shr.u64 	%rd24552, %rd24536, 32;
	and.b64  	%rd24553, %rd24552, 255;
	xor.b64  	%rd24554, %rd24553, %rd24551;
	mul.lo.s64 	%rd24555, %rd24554, 1099511628211;
	shr.u64 	%rd24556, %rd24536, 40;
	and.b64  	%rd24557, %rd24556, 255;
	xor.b64  	%rd24558, %rd24557, %rd24555;
	mul.lo.s64 	%rd24559, %rd24558, 1099511628211;
	shr.u64 	%rd24560, %rd24536, 48;
	and.b64  	%rd24561, %rd24560, 255;
	xor.b64  	%rd24562, %rd24561, %rd24559;
	mul.lo.s64 	%rd24563, %rd24562, 1099511628211;
	shr.u64 	%rd24564, %rd24536, 56;
	xor.b64  	%rd24565, %rd24564, %rd24563;
	mul.lo.s64 	%rd56637, %rd24565, 1099511628211;
	add.s64 	%rd56638, %rd56638, 2;
	add.s64 	%rd56636, %rd56636, 2;
	setp.ne.s64 	%p943, %rd56636, %rd5432;
	@%p943 bra 	$L__BB8_2953;
$L__BB8_2954:
	@%p269 bra 	$L__BB8_2956;
	shl.b64 	%rd24566, %rd56638, 3;
	add.s64 	%rd24567, %rd56374, %rd24566;
	ld.u64 	%rd24568, [%rd24567];
	and.b64  	%rd24569, %rd24568, 255;
	xor.b64  	%rd24570, %rd24569, %rd56637;
	mul.lo.s64 	%rd24571, %rd24570, 1099511628211;
	shr.u64 	%rd24572, %rd24568, 8;
	and.b64  	%rd24573, %rd24572, 255;
	xor.b64  	%rd24574, %rd24573, %rd24571;
	mul.lo.s64 	%rd24575, %rd24574, 1099511628211;
	shr.u64 	%rd24576, %rd24568, 16;
	and.b64  	%rd24577, %rd24576, 255;
	xor.b64  	%rd24578, %rd24577, %rd24575;
	mul.lo.s64 	%rd24579, %rd24578, 1099511628211;
	shr.u64 	%rd24580, %rd24568, 24;
	and.b64  	%rd24581, %rd24580, 255;
	xor.b64  	%rd24582, %rd24581, %rd24579;
	mul.lo.s64 	%rd24583, %rd24582, 1099511628211;
	shr.u64 	%rd24584, %rd24568, 32;
	and.b64  	%rd24585, %rd24584, 255;
	xor.b64  	%rd24586, %rd24585, %rd24583;
	mul.lo.s64 	%rd24587, %rd24586, 1099511628211;
	shr.u64 	%rd24588, %rd24568, 40;
	and.b64  	%rd24589, %rd24588, 255;
	xor.b64  	%rd24590, %rd24589, %rd24587;
	mul.lo.s64 	%rd24591, %rd24590, 1099511628211;
	shr.u64 	%rd24592, %rd24568, 48;
	and.b64  	%rd24593, %rd24592, 255;
	xor.b64  	%rd24594, %rd24593, %rd24591;
	mul.lo.s64 	%rd24595, %rd24594, 1099511628211;
	shr.u64 	%rd24596, %rd24568, 56;
	xor.b64  	%rd24597, %rd24596, %rd24595;
	mul.lo.s64 	%rd56637, %rd24597, 1099511628211;
$L__BB8_2956:
	mov.b64 	%rd56644, -3750763034362895579;
	mov.b64 	%rd56645, 0;
	@%p267 bra 	$L__BB8_2959;
	and.b64  	%rd5444, %rd2, -2;
	mov.b64 	%rd56644, -3750763034362895579;
	mov.b64 	%rd56645, 0;
	mov.u64 	%rd56643, %rd56645;
$L__BB8_2958:
	shl.b64 	%rd24603, %rd56645, 3;
	add.s64 	%rd24604, %rd56767, %rd24603;
	ld.u64 	%rd24605, [%rd24604];
	and.b64  	%rd24606, %rd24605, 255;
	xor.b64  	%rd24607, %rd24606, %rd56644;
	mul.lo.s64 	%rd24608, %rd24607, 1099511628211;
	shr.u64 	%rd24609, %rd24605, 8;
	and.b64  	%rd24610, %rd24609, 255;
	xor.b64  	%rd24611, %rd24610, %rd24608;
	mul.lo.s64 	%rd24612, %rd24611, 1099511628211;
	shr.u64 	%rd24613, %rd24605, 16;
	and.b64  	%rd24614, %rd24613, 255;
	xor.b64  	%rd24615, %rd24614, %rd24612;
	mul.lo.s64 	%rd24616, %rd24615, 1099511628211;
	shr.u64 	%rd24617, %rd24605, 24;
	and.b64  	%rd24618, %rd24617, 255;
	xor.b64  	%rd24619, %rd24618, %rd24616;
	mul.lo.s64 	%rd24620, %rd24619, 1099511628211;
	shr.u64 	%rd24621, %rd24605, 32;
	and.b64  	%rd24622, %rd24621, 255;
	xor.b64  	%rd24623, %rd24622, %rd24620;
	mul.lo.s64 	%rd24624, %rd24623, 1099511628211;
	shr.u64 	%rd24625, %rd24605, 40;
	and.b64  	%rd24626, %rd24625, 255;
	xor.b64  	%rd24627, %rd24626, %rd24624;
	mul.lo.s64 	%rd24628, %rd24627, 1099511628211;
	shr.u64 	%rd24629, %rd24605, 48;
	and.b64  	%rd24630, %rd24629, 255;
	xor.b64  	%rd24631, %rd24630, %rd24628;
	mul.lo.s64 	%rd24632, %rd24631, 1099511628211;
	shr.u64 	%rd24633, %rd24605, 56;
	xor.b64  	%rd24634, %rd24633, %rd24632;
	mul.lo.s64 	%rd24635, %rd24634, 1099511628211;
	ld.u64 	%rd24636, [%rd24604+8];
	and.b64  	%rd24637, %rd24636, 255;
	xor.b64  	%rd24638, %rd24637, %rd24635;
	mul.lo.s64 	%rd24639, %rd24638, 1099511628211;
	shr.u64 	%rd24640, %rd24636, 8;
	and.b64  	%rd24641, %rd24640, 255;
	xor.b64  	%rd24642, %rd24641, %rd24639;
	mul.lo.s64 	%rd24643, %rd24642, 1099511628211;
	shr.u64 	%rd24644, %rd24636, 16;
	and.b64  	%rd24645, %rd24644, 255;
	xor.b64  	%rd24646, %rd24645, %rd24643;
	mul.lo.s64 	%rd24647, %rd24646, 1099511628211;
	shr.u64 	%rd24648, %rd24636, 24;
	and.b64  	%rd24649, %rd24648, 255;
	xor.b64  	%rd24650, %rd24649, %rd24647;
	mul.lo.s64 	%rd24651, %rd24650, 1099511628211;
	shr.u64 	%rd24652, %rd24636, 32;
	and.b64  	%rd24653, %rd24652, 255;
	xor.b64  	%rd24654, %rd24653, %rd24651;
	mul.lo.s64 	%rd24655, %rd24654, 1099511628211;
	shr.u64 	%rd24656, %rd24636, 40;
	and.b64  	%rd24657, %rd24656, 255;
	xor.b64  	%rd24658, %rd24657, %rd24655;
	mul.lo.s64 	%rd24659, %rd24658, 1099511628211;
	shr.u64 	%rd24660, %rd24636, 48;
	and.b64  	%rd24661, %rd24660, 255;
	xor.b64  	%rd24662, %rd24661, %rd24659;
	mul.lo.s64 	%rd24663, %rd24662, 1099511628211;
	shr.u64 	%rd24664, %rd24636, 56;
	xor.b64  	%rd24665, %rd24664, %rd24663;
	mul.lo.s64 	%rd56644, %rd24665, 1099511628211;
	add.s64 	%rd56645, %rd56645, 2;
	add.s64 	%rd56643, %rd56643, 2;
	setp.ne.s64 	%p946, %rd56643, %rd5444;
	@%p946 bra 	$L__BB8_2958;
$L__BB8_2959:
	@%p269 bra 	$L__BB8_2961;
	shl.b64 	%rd24666, %rd56645, 3;
	add.s64 	%rd24667, %rd56767, %rd24666;
	ld.u64 	%rd24668, [%rd24667];
	and.b64  	%rd24669, %rd24668, 255;
	xor.b64  	%rd24670, %rd24669, %rd56644;
	mul.lo.s64 	%rd24671, %rd24670, 1099511628211;
	shr.u64 	%rd24672, %rd24668, 8;
	and.b64  	%rd24673, %rd24672, 255;
	xor.b64  	%rd24674, %rd24673, %rd24671;
	mul.lo.s64 	%rd24675, %rd24674, 1099511628211;
	shr.u64 	%rd24676, %rd24668, 16;
	and.b64  	%rd24677, %rd24676, 255;
	xor.b64  	%rd24678, %rd24677, %rd24675;
	mul.lo.s64 	%rd24679, %rd24678, 1099511628211;
	shr.u64 	%rd24680, %rd24668, 24;
	and.b64  	%rd24681, %rd24680, 255;
	xor.b64  	%rd24682, %rd24681, %rd24679;
	mul.lo.s64 	%rd24683, %rd24682, 1099511628211;
	shr.u64 	%rd24684, %rd24668, 32;
	and.b64  	%rd24685, %rd24684, 255;
	xor.b64  	%rd24686, %rd24685, %rd24683;
	mul.lo.s64 	%rd24687, %rd24686, 1099511628211;
	shr.u64 	%rd24688, %rd24668, 40;
	and.b64  	%rd24689, %rd24688, 255;
	xor.b64  	%rd24690, %rd24689, %rd24687;
	mul.lo.s64 	%rd24691, %rd24690, 1099511628211;
	shr.u64 	%rd24692, %rd24668, 48;
	and.b64  	%rd24693, %rd24692, 255;
	xor.b64  	%rd24694, %rd24693, %rd24691;
	mul.lo.s64 	%rd24695, %rd24694, 1099511628211;
	shr.u64 	%rd24696, %rd24668, 56;
	xor.b64  	%rd24697, %rd24696, %rd24695;
	mul.lo.s64 	%rd56644, %rd24697, 1099511628211;
$L__BB8_2961:
	setp.eq.s64 	%p948, %rd56637, %rd56644;
	@%p948 bra 	$L__BB8_2986;
	setp.lt.u64 	%p949, %rd2958, 7;
	mov.b64 	%rd56652, 0;
	mov.u64 	%rd56660, %rd56652;
	@%p949 bra 	$L__BB8_2965;
	and.b64  	%rd5456, %rd2, -8;
	mov.b64 	%rd56652, 0;
	mov.u64 	%rd56650, %rd56652;
$L__BB8_2964:
	.pragma "nounroll";
	shl.b64 	%rd24701, %rd56652, 3;
	add.s64 	%rd24702, %rd56374, %rd24701;
	ld.u64 	%rd24703, [%rd24702];
	mad.lo.s64 	%rd24704, %rd24703, 2654435761, %rd56660;
	shl.b64 	%rd24705, %rd24704, 13;
	add.s64 	%rd24706, %rd24705, %rd24704;
	shr.u64 	%rd24707, %rd24706, 7;
	xor.b64  	%rd24708, %rd24707, %rd24706;
	shl.b64 	%rd24709, %rd24708, 3;
	add.s64 	%rd24710, %rd24709, %rd24708;
	shr.u64 	%rd24711, %rd24710, 17;
	xor.b64  	%rd24712, %rd24711, %rd24710;
	shl.b64 	%rd24713, %rd24712, 5;
	add.s64 	%rd24714, %rd24713, %rd24712;
	ld.u64 	%rd24715, [%rd24702+8];
	mad.lo.s64 	%rd24716, %rd24715, 2654435761, %rd24714;
	shl.b64 	%rd24717, %rd24716, 13;
	add.s64 	%rd24718, %rd24717, %rd24716;
	shr.u64 	%rd24719, %rd24718, 7;
	xor.b64  	%rd24720, %rd24719, %rd24718;
	shl.b64 	%rd24721, %rd24720, 3;
	add.s64 	%rd24722, %rd24721, %rd24720;
	shr.u64 	%rd24723, %rd24722, 17;
	xor.b64  	%rd24724, %rd24723, %rd24722;
	shl.b64 	%rd24725, %rd24724, 5;
	add.s64 	%rd24726, %rd24725, %rd24724;
	ld.u64 	%rd24727, [%rd24702+16];
	mad.lo.s64 	%rd24728, %rd24727, 2654435761, %rd24726;
	shl.b64 	%rd24729, %rd24728, 13;
	add.s64 	%rd24730, %rd24729, %rd24728;
	shr.u64 	%rd24731, %rd24730, 7;
	xor.b64  	%rd24732, %rd24731, %rd24730;
	shl.b64 	%rd24733, %rd24732, 3;
	add.s64 	%rd24734, %rd24733, %rd24732;
	shr.u64 	%rd24735, %rd24734, 17;
	xor.b64  	%rd24736, %rd24735, %rd24734;
	shl.b64 	%rd24737, %rd24736, 5;
	add.s64 	%rd24738, %rd24737, %rd24736;
	ld.u64 	%rd24739, [%rd24702+24];
	mad.lo.s64 	%rd24740, %rd24739, 2654435761, %rd24738;
	shl.b64 	%rd24741, %rd24740, 13;
	add.s64 	%rd24742, %rd24741, %rd24740;
	shr.u64 	%rd24743, %rd24742, 7;
	xor.b64  	%rd24744, %rd24743, %rd24742;
	shl.b64 	%rd24745, %rd24744, 3;
	add.s64 	%rd24746, %rd24745, %rd24744;
	shr.u64 	%rd24747, %rd24746, 17;
	xor.b64  	%rd24748, %rd24747, %rd24746;
	shl.b64 	%rd24749, %rd24748, 5;
	add.s64 	%rd24750, %rd24749, %rd24748;
	ld.u64 	%rd24751, [%rd24702+32];
	mad.lo.s64 	%rd24752, %rd24751, 2654435761, %rd24750;
	shl.b64 	%rd24753, %rd24752, 13;
	add.s64 	%rd24754, %rd24753, %rd24752;
	shr.u64 	%rd24755, %rd24754, 7;
	xor.b64  	%rd24756, %rd24755, %rd24754;
	shl.b64 	%rd24757, %rd24756, 3;
	add.s64 	%rd24758, %rd24757, %rd24756;
	shr.u64 	%rd24759, %rd24758, 17;
	xor.b64  	%rd24760, %rd24759, %rd24758;
	shl.b64 	%rd24761, %rd24760, 5;
	add.s64 	%rd24762, %rd24761, %rd24760;
	ld.u64 	%rd24763, [%rd24702+40];
	mad.lo.s64 	%rd24764, %rd24763, 2654435761, %rd24762;
	shl.b64 	%rd24765, %rd24764, 13;
	add.s64 	%rd24766, %rd24765, %rd24764;
	shr.u64 	%rd24767, %rd24766, 7;
	xor.b64  	%rd24768, %rd24767, %rd24766;
	shl.b64 	%rd24769, %rd24768, 3;
	add.s64 	%rd24770, %rd24769, %rd24768;
	shr.u64 	%rd24771, %rd24770, 17;
	xor.b64  	%rd24772, %rd24771, %rd24770;
	shl.b64 	%rd24773, %rd24772, 5;
	add.s64 	%rd24774, %rd24773, %rd24772;
	ld.u64 	%rd24775, [%rd24702+48];
	mad.lo.s64 	%rd24776, %rd24775, 2654435761, %rd24774;
	shl.b64 	%rd24777, %rd24776, 13;
	add.s64 	%rd24778, %rd24777, %rd24776;
	shr.u64 	%rd24779, %rd24778, 7;
	xor.b64  	%rd24780, %rd24779, %rd24778;
	shl.b64 	%rd24781, %rd24780, 3;
	add.s64 	%rd24782, %rd24781, %rd24780;
	shr.u64 	%rd24783, %rd24782, 17;
	xor.b64  	%rd24784, %rd24783, %rd24782;
	shl.b64 	%rd24785, %rd24784, 5;
	add.s64 	%rd24786, %rd24785, %rd24784;
	ld.u64 	%rd24787, [%rd24702+56];
	mad.lo.s64 	%rd24788, %rd24787, 2654435761, %rd24786;
	shl.b64 	%rd24789, %rd24788, 13;
	add.s64 	%rd24790, %rd24789, %rd24788;
	shr.u64 	%rd24791, %rd24790, 7;
	xor.b64  	%rd24792, %rd24791, %rd24790;
	shl.b64 	%rd24793, %rd24792, 3;
	add.s64 	%rd24794, %rd24793, %rd24792;
	shr.u64 	%rd24795, %rd24794, 17;
	xor.b64  	%rd24796, %rd24795, %rd24794;
	shl.b64 	%rd24797, %rd24796, 5;
	add.s64 	%rd56660, %rd24797, %rd24796;
	add.s64 	%rd56652, %rd56652, 8;
	add.s64 	%rd56650, %rd56650, 8;
	setp.ne.s64 	%p950, %rd56650, %rd5456;
	@%p950 bra 	$L__BB8_2964;
$L__BB8_2965:
	setp.eq.s64 	%p951, %rd2959, 0;
	@%p951 bra 	$L__BB8_2973;
	setp.lt.u64 	%p952, %rd2960, 3;
	@%p952 bra 	$L__BB8_2968;
	shl.b64 	%rd24799, %rd56652, 3;
	add.s64 	%rd24800, %rd56374, %rd24799;
	ld.u64 	%rd24801, [%rd24800];
	mad.lo.s64 	%rd24802, %rd24801, 2654435761, %rd56660;
	shl.b64 	%rd24803, %rd24802, 13;
	add.s64 	%rd24804, %rd24803, %rd24802;
	shr.u64 	%rd24805, %rd24804, 7;
	xor.b64  	%rd24806, %rd24805, %rd24804;
	shl.b64 	%rd24807, %rd24806, 3;
	add.s64 	%rd24808, %rd24807, %rd24806;
	shr.u64 	%rd24809, %rd24808, 17;
	xor.b64  	%rd24810, %rd24809, %rd24808;
	shl.b64 	%rd24811, %rd24810, 5;
	add.s64 	%rd24812, %rd24811, %rd24810;
	ld.u64 	%rd24813, [%rd24800+8];
	mad.lo.s64 	%rd24814, %rd24813, 2654435761, %rd24812;
	shl.b64 	%rd24815, %rd24814, 13;
	add.s64 	%rd24816, %rd24815, %rd24814;
	shr.u64 	%rd24817, %rd24816, 7;
	xor.b64  	%rd24818, %rd24817, %rd24816;
	shl.b64 	%rd24819, %rd24818, 3;
	add.s64 	%rd24820, %rd24819, %rd24818;
	shr.u64 	%rd24821, %rd24820, 17;
	xor.b64  	%rd24822, %rd24821, %rd24820;
	shl.b64 	%rd24823, %rd24822, 5;
	add.s64 	%rd24824, %rd24823, %rd24822;
	ld.u64 	%rd24825, [%rd24800+16];
	mad.lo.s64 	%rd24826, %rd24825, 2654435761, %rd24824;
	shl.b64 	%rd24827, %rd24826, 13;
	add.s64 	%rd24828, %rd24827, %rd24826;
	shr.u64 	%rd24829, %rd24828, 7;
	xor.b64  	%rd24830, %rd24829, %rd24828;
	shl.b64 	%rd24831, %rd24830, 3;
	add.s64 	%rd24832, %rd24831, %rd24830;
	shr.u64 	%rd24833, %rd24832, 17;
	xor.b64  	%rd24834, %rd24833, %rd24832;
	shl.b64 	%rd24835, %rd24834, 5;
	add.s64 	%rd24836, %rd24835, %rd24834;
	ld.u64 	%rd24837, [%rd24800+24];
	mad.lo.s64 	%rd24838, %rd24837, 2654435761, %rd24836;
	shl.b64 	%rd24839, %rd24838, 13;
	add.s64 	%rd24840, %rd24839, %rd24838;
	shr.u64 	%rd24841, %rd24840, 7;
	xor.b64  	%rd24842, %rd24841, %rd24840;
	shl.b64 	%rd24843, %rd24842, 3;
	add.s64 	%rd24844, %rd24843, %rd24842;
	shr.u64 	%rd24845, %rd24844, 17;
	xor.b64  	%rd24846, %rd24845, %rd24844;
	shl.b64 	%rd24847, %rd24846, 5;
	add.s64 	%rd56660, %rd24847, %rd24846;
	add.s64 	%rd56652, %rd56652, 4;
$L__BB8_2968:
	setp.eq.s64 	%p953, %rd2961, 0;
	@%p953 bra 	$L__BB8_2973;
	setp.eq.s64 	%p954, %rd2962, 0;
	@%p954 bra 	$L__BB8_2971;
	shl.b64 	%rd24849, %rd56652, 3;
	add.s64 	%rd24850, %rd56374, %rd24849;
	ld.u64 	%rd24851, [%rd24850];
	mad.lo.s64 	%rd24852, %rd24851, 2654435761, %rd56660;
	shl.b64 	%rd24853, %rd24852, 13;
	add.s64 	%rd24854, %rd24853, %rd24852;
	shr.u64 	%rd24855, %rd24854, 7;
	xor.b64  	%rd24856, %rd24855, %rd24854;
	shl.b64 	%rd24857, %rd24856, 3;
	add.s64 	%rd24858, %rd24857, %rd24856;
	shr.u64 	%rd24859, %rd24858, 17;
	xor.b64  	%rd24860, %rd24859, %rd24858;
	shl.b64 	%rd24861, %rd24860, 5;
	add.s64 	%rd24862, %rd24861, %rd24860;
	ld.u64 	%rd24863, [%rd24850+8];
	mad.lo.s64 	%rd24864, %rd24863, 2654435761, %rd24862;
	shl.b64 	%rd24865, %rd24864, 13;
	add.s64 	%rd24866, %rd24865, %rd24864;
	shr.u64 	%rd24867, %rd24866, 7;
	xor.b64  	%rd24868, %rd24867, %rd24866;
	shl.b64 	%rd24869, %rd24868, 3;
	add.s64 	%rd24870, %rd24869, %rd24868;
	shr.u64 	%rd24871, %rd24870, 17;
	xor.b64  	%rd24872, %rd24871, %rd24870;
	shl.b64 	%rd24873, %rd24872, 5;
	add.s64 	%rd56660, %rd24873, %rd24872;
	add.s64 	%rd56652, %rd56652, 2;
$L__BB8_2971:
	@%p269 bra 	$L__BB8_2973;
	shl.b64 	%rd24874, %rd56652, 3;
	add.s64 	%rd24875, %rd56374, %rd24874;
	ld.u64 	%rd24876, [%rd24875];
	mad.lo.s64 	%rd24877, %rd24876, 2654435761, %rd56660;
	shl.b64 	%rd24878, %rd24877, 13;
	add.s64 	%rd24879, %rd24878, %rd24877;
	shr.u64 	%rd24880, %rd24879, 7;
	xor.b64  	%rd24881, %rd24880, %rd24879;
	shl.b64 	%rd24882, %rd24881, 3;
	add.s64 	%rd24883, %rd24882, %rd24881;
	shr.u64 	%rd24884, %rd24883, 17;
	xor.b64  	%rd24885, %rd24884, %rd24883;
	shl.b64 	%rd24886, %rd24885, 5;
	add.s64 	%rd56660, %rd24886, %rd24885;
$L__BB8_2973:
	mov.b64 	%rd56665, 0;
	mov.u64 	%rd56673, %rd56665;
	@%p949 bra 	$L__BB8_2976;
	and.b64  	%rd5478, %rd2, -8;
	mov.b64 	%rd56665, 0;
	mov.u64 	%rd56663, %rd56665;
$L__BB8_2975:
	.pragma "nounroll";
	shl.b64 	%rd24890, %rd56665, 3;
	add.s64 	%rd24891, %rd56767, %rd24890;
	ld.u64 	%rd24892, [%rd24891];
	mad.lo.s64 	%rd24893, %rd24892, 2654435761, %rd56673;
	shl.b64 	%rd24894, %rd24893, 13;
	add.s64 	%rd24895, %rd24894, %rd24893;
	shr.u64 	%rd24896, %rd24895, 7;
	xor.b64  	%rd24897, %rd24896, %rd24895;
	shl.b64 	%rd24898, %rd24897, 3;
	add.s64 	%rd24899, %rd24898, %rd24897;
	shr.u64 	%rd24900, %rd24899, 17;
	xor.b64  	%rd24901, %rd24900, %rd24899;
	shl.b64 	%rd24902, %rd24901, 5;
	add.s64 	%rd24903, %rd24902, %rd24901;
	ld.u64 	%rd24904, [%rd24891+8];
	mad.lo.s64 	%rd24905, %rd24904, 2654435761, %rd24903;
	shl.b64 	%rd24906, %rd24905, 13;
	add.s64 	%rd24907, %rd24906, %rd24905;
	shr.u64 	%rd24908, %rd24907, 7;
	xor.b64  	%rd24909, %rd24908, %rd24907;
	shl.b64 	%rd24910, %rd24909, 3;
	add.s64 	%rd24911, %rd24910, %rd24909;
	shr.u64 	%rd24912, %rd24911, 17;
	xor.b64  	%rd24913, %rd24912, %rd24911;
	shl.b64 	%rd24914, %rd24913, 5;
	add.s64 	%rd24915, %rd24914, %rd24913;
	ld.u64 	%rd24916, [%rd24891+16];
	mad.lo.s64 	%rd24917, %rd24916, 2654435761, %rd24915;
	shl.b64 	%rd24918, %rd24917, 13;
	add.s64 	%rd24919, %rd24918, %rd24917;
	shr.u64 	%rd24920, %rd24919, 7;
	xor.b64  	%rd24921, %rd24920, %rd24919;
	shl.b64 	%rd24922, %rd24921, 3;
	add.s64 	%rd24923, %rd24922, %rd24921;
	shr.u64 	%rd24924, %rd24923, 17;
	xor.b64  	%rd24925, %rd24924, %rd24923;
	shl.b64 	%rd24926, %rd24925, 5;
	add.s64 	%rd24927, %rd24926, %rd24925;
	ld.u64 	%rd24928, [%rd24891+24];
	mad.lo.s64 	%rd24929, %rd24928, 2654435761, %rd24927;
	shl.b64 	%rd24930, %rd24929, 13;
	add.s64 	%rd24931, %rd24930, %rd24929;
	shr.u64 	%rd24932, %rd24931, 7;
	xor.b64  	%rd24933, %rd24932, %rd24931;
	shl.b64 	%rd24934, %rd24933, 3;
	add.s64 	%rd24935, %rd24934, %rd24933;
	shr.u64 	%rd24936, %rd24935, 17;
	xor.b64  	%rd24937, %rd24936, %rd24935;
	shl.b64 	%rd24938, %rd24937, 5;
	add.s64 	%rd24939, %rd24938, %rd24937;
	ld.u64 	%rd24940, [%rd24891+32];
	mad.lo.s64 	%rd24941, %rd24940, 2654435761, %rd24939;
	shl.b64 	%rd24942, %rd24941, 13;
	add.s64 	%rd24943, %rd24942, %rd24941;
	shr.u64 	%rd24944, %rd24943, 7;
	xor.b64  	%rd24945, %rd24944, %rd24943;
	shl.b64 	%rd24946, %rd24945, 3;
	add.s64 	%rd24947, %rd24946, %rd24945;
	shr.u64 	%rd24948, %rd24947, 17;
	xor.b64  	%rd24949, %rd24948, %rd24947;
	shl.b64 	%rd24950, %rd24949, 5;
	add.s64 	%rd24951, %rd24950, %rd24949;
	ld.u64 	%rd24952, [%rd24891+40];
	mad.lo.s64 	%rd24953, %rd24952, 2654435761, %rd24951;
	shl.b64 	%rd24954, %rd24953, 13;
	add.s64 	%rd24955, %rd24954, %rd24953;
	shr.u64 	%rd24956, %rd24955, 7;
	xor.b64  	%rd24957, %rd24956, %rd24955;
	shl.b64 	%rd24958, %rd24957, 3;
	add.s64 	%rd24959, %rd24958, %rd24957;
	shr.u64 	%rd24960, %rd24959, 17;
	xor.b64  	%rd24961, %rd24960, %rd24959;
	shl.b64 	%rd24962, %rd24961, 5;
	add.s64 	%rd24963, %rd24962, %rd24961;
	ld.u64 	%rd24964, [%rd24891+48];
	mad.lo.s64 	%rd24965, %rd24964, 2654435761, %rd24963;
	shl.b64 	%rd24966, %rd24965, 13;
	add.s64 	%rd24967, %rd24966, %rd24965;
	shr.u64 	%rd24968, %rd24967, 7;
	xor.b64  	%rd24969, %rd24968, %rd24967;
	shl.b64 	%rd24970, %rd24969, 3;
	add.s64 	%rd24971, %rd24970, %rd24969;
	shr.u64 	%rd24972, %rd24971, 17;
	xor.b64  	%rd24973, %rd24972, %rd24971;
	shl.b64 	%rd24974, %rd24973, 5;
	add.s64 	%rd24975, %rd24974, %rd24973;
	ld.u64 	%rd24976, [%rd24891+56];
	mad.lo.s64 	%rd24977, %rd24976, 2654435761, %rd24975;
	shl.b64 	%rd24978, %rd24977, 13;
	add.s64 	%rd24979, %rd24978, %rd24977;
	shr.u64 	%rd24980, %rd24979, 7;
	xor.b64  	%rd24981, %rd24980, %rd24979;
	shl.b64 	%rd24982, %rd24981, 3;
	add.s64 	%rd24983, %rd24982, %rd24981;
	shr.u64 	%rd24984, %rd24983, 17;
	xor.b64  	%rd24985, %rd24984, %rd24983;
	shl.b64 	%rd24986, %rd24985, 5;
	add.s64 	%rd56673, %rd24986, %rd24985;
	add.s64 	%rd56665, %rd56665, 8;
	add.s64 	%rd56663, %rd56663, 8;
	setp.ne.s64 	%p957, %rd56663, %rd5478;
	@%p957 bra 	$L__BB8_2975;
$L__BB8_2976:
	@%p951 bra 	$L__BB8_2984;
	setp.lt.u64 	%p959, %rd2960, 3;
	@%p959 bra 	$L__BB8_2979;
	shl.b64 	%rd24988, %rd56665, 3;
	add.s64 	%rd24989, %rd56767, %rd24988;
	ld.u64 	%rd24990, [%rd24989];
	mad.lo.s64 	%rd24991, %rd24990, 2654435761, %rd56673;
	shl.b64 	%rd24992, %rd24991, 13;
	add.s64 	%rd24993, %rd24992, %rd24991;
	shr.u64 	%rd24994, %rd24993, 7;
	xor.b64  	%rd24995, %rd24994, %rd24993;
	shl.b64 	%rd24996, %rd24995, 3;
	add.s64 	%rd24997, %rd24996, %rd24995;
	shr.u64 	%rd24998, %rd24997, 17;
	xor.b64  	%rd24999, %rd24998, %rd24997;
	shl.b64 	%rd25000, %rd24999, 5;
	add.s64 	%rd25001, %rd25000, %rd24999;
	ld.u64 	%rd25002, [%rd24989+8];
	mad.lo.s64 	%rd25003, %rd25002, 2654435761, %rd25001;
	shl.b64 	%rd25004, %rd25003, 13;
	add.s64 	%rd25005, %rd25004, %rd25003;
	shr.u64 	%rd25006, %rd25005, 7;
	xor.b64  	%rd25007, %rd25006, %rd25005;
	shl.b64 	%rd25008, %rd25007, 3;
	add.s64 	%rd25009, %rd25008, %rd25007;
	shr.u64 	%rd25010, %rd25009, 17;
	xor.b64  	%rd25011, %rd25010, %rd25009;
	shl.b64 	%rd25012, %rd25011, 5;
	add.s64 	%rd25013, %rd25012, %rd25011;
	ld.u64 	%rd25014, [%rd24989+16];
	mad.lo.s64 	%rd25015, %rd25014, 2654435761, %rd25013;
	shl.b64 	%rd25016, %rd25015, 13;
	add.s64 	%rd25017, %rd25016, %rd25015;
	shr.u64 	%rd25018, %rd25017, 7;
	xor.b64  	%rd25019, %rd25018, %rd25017;
	shl.b64 	%rd25020, %rd25019, 3;
	add.s64 	%rd25021, %rd25020, %rd25019;
	shr.u64 	%rd25022, %rd25021, 17;
	xor.b64  	%rd25023, %rd25022, %rd25021;
	shl.b64 	%rd25024, %rd25023, 5;
	add.s64 	%rd25025, %rd25024, %rd25023;
	ld.u64 	%rd25026, [%rd24989+24];
	mad.lo.s64 	%rd25027, %rd25026, 2654435761, %rd25025;
	shl.b64 	%rd25028, %rd25027, 13;
	add.s64 	%rd25029, %rd25028, %rd25027;
	shr.u64 	%rd25030, %rd25029, 7;
	xor.b64  	%rd25031, %rd25030, %rd25029;
	shl.b64 	%rd25032, %rd25031, 3;
	add.s64 	%rd25033, %rd25032, %rd25031;
	shr.u64 	%rd25034, %rd25033, 17;
	xor.b64  	%rd25035, %rd25034, %rd25033;
	shl.b64 	%rd25036, %rd25035, 5;
	add.s64 	%rd56673, %rd25036, %rd25035;
	add.s64 	%rd56665, %rd56665, 4;
$L__BB8_2979:
	setp.eq.s64 	%p960, %rd2961, 0;
	@%p960 bra 	$L__BB8_2984;
	setp.eq.s64 	%p961, %rd2962, 0;
	@%p961 bra 	$L__BB8_2982;
	shl.b64 	%rd25038, %rd56665, 3;
	add.s64 	%rd25039, %rd56767, %rd25038;
	ld.u64 	%rd25040, [%rd25039];
	mad.lo.s64 	%rd25041, %rd25040, 2654435761, %rd56673;
	shl.b64 	%rd25042, %rd25041, 13;
	add.s64 	%rd25043, %rd25042, %rd25041;
	shr.u64 	%rd25044, %rd25043, 7;
	xor.b64  	%rd25045, %rd25044, %rd25043;
	shl.b64 	%rd25046, %rd25045, 3;
	add.s64 	%rd25047, %rd25046, %rd25045;
	shr.u64 	%rd25048, %rd25047, 17;
	xor.b64  	%rd25049, %rd25048, %rd25047;
	shl.b64 	%rd25050, %rd25049, 5;
	add.s64 	%rd25051, %rd25050, %rd25049;
	ld.u64 	%rd25052, [%rd25039+8];
	mad.lo.s64 	%rd25053, %rd25052, 2654435761, %rd25051;
	shl.b64 	%rd25054, %rd25053, 13;
	add.s64 	%rd25055, %rd25054, %rd25053;
	shr.u64 	%rd25056, %rd25055, 7;
	xor.b64  	%rd25057, %rd25056, %rd25055;
	shl.b64 	%rd25058, %rd25057, 3;
	add.s64 	%rd25059, %rd25058, %rd25057;
	shr.u64 	%rd25060, %rd25059, 17;
	xor.b64  	%rd25061, %rd25060, %rd25059;
	shl.b64 	%rd25062, %rd25061, 5;
	add.s64 	%rd56673, %rd25062, %rd25061;
	add.s64 	%rd56665, %rd56665, 2;
$L__BB8_2982:
	@%p269 bra 	$L__BB8_2984;
	shl.b64 	%rd25063, %rd56665, 3;
	add.s64 	%rd25064, %rd56767, %rd25063;
	ld.u64 	%rd25065, [%rd25064];
	mad.lo.s64 	%rd25066, %rd25065, 2654435761, %rd56673;
	shl.b64 	%rd25067, %rd25066, 13;
	add.s64 	%rd25068, %rd25067, %rd25066;
	shr.u64 	%rd25069, %rd25068, 7;
	xor.b64  	%rd25070, %rd25069, %rd25068;
	shl.b64 	%rd25071, %rd25070, 3;
	add.s64 	%rd25072, %rd25071, %rd25070;
	shr.u64 	%rd25073, %rd25072, 17;
	xor.b64  	%rd25074, %rd25073, %rd25072;
	shl.b64 	%rd25075, %rd25074, 5;
	add.s64 	%rd56673, %rd25075, %rd25074;
$L__BB8_2984:
	setp.lt.u64 	%p963, %rd56660, %rd56673;
	mov.u64 	%rd56766, %rd56374;
	@%p963 bra 	$L__BB8_2985;
	bra.uni 	$L__BB8_2990;
$L__BB8_2985:
	mov.u64 	%rd56766, %rd56767;
	mov.u64 	%rd56767, %rd56374;
	bra.uni 	$L__BB8_2990;
$L__BB8_2986:
	setp.eq.s32 	%p964, %r1, 0;
	mov.u64 	%rd56766, %rd56374;
	@%p964 bra 	$L__BB8_2990;
	mov.b64 	%rd56674, 0;
$L__BB8_2988:
	shl.b64 	%rd25077, %rd56674, 3;
	add.s64 	%rd25078, %rd56374, %rd25077;
	ld.u64 	%rd5501, [%rd25078];
	add.s64 	%rd25079, %rd56767, %rd25077;
	ld.u64 	%rd5502, [%rd25079];
	setp.lt.u64 	%p965, %rd5501, %rd5502;
	@%p965 bra 	$L__BB8_2985;
	setp.le.u64 	%p966, %rd5501, %rd5502;
	add.s64 	%rd56674, %rd56674, 1;
	setp.lt.u64 	%p967, %rd56674, %rd2957;
	and.pred  	%p968, %p966, %p967;
	mov.u64 	%rd56766, %rd56374;
	@%p968 bra 	$L__BB8_2988;
$L__BB8_2990:
	mov.b64 	%rd56680, -3750763034362895579;
	mov.b64 	%rd56681, 0;
	@%p267 bra 	$L__BB8_2993;
	and.b64  	%rd5506, %rd2, -2;
	mov.b64 	%rd56680, -3750763034362895579;
	mov.b64 	%rd56681, 0;
	mov.u64 	%rd56679, %rd56681;
$L__BB8_2992:
	shl.b64 	%rd25086, %rd56681, 3;
	add.s64 	%rd25087, %rd56417, %rd25086;
	ld.u64 	%rd25088, [%rd25087];
	and.b64  	%rd25089, %rd25088, 255;
	xor.b64  	%rd25090, %rd25089, %rd56680;
	mul.lo.s64 	%rd25091, %rd25090, 1099511628211;
	shr.u64 	%rd25092, %rd25088, 8;
	and.b64  	%rd25093, %rd25092, 255;
	xor.b64  	%rd25094, %rd25093, %rd25091;
	mul.lo.s64 	%rd25095, %rd25094, 1099511628211;
	shr.u64 	%rd25096, %rd25088, 16;
	and.b64  	%rd25097, %rd25096, 255;
	xor.b64  	%rd25098, %rd25097, %rd25095;
	mul.lo.s64 	%rd25099, %rd25098, 1099511628211;
	shr.u64 	%rd25100, %rd25088, 24;
	and.b64  	%rd25101, %rd25100, 255;
	xor.b64  	%rd25102, %rd25101, %rd25099;
	mul.lo.s64 	%rd25103, %rd25102, 1099511628211;
	shr.u64 	%rd25104, %rd25088, 32;
	and.b64  	%rd25105, %rd25104, 255;
	xor.b64  	%rd25106, %rd25105, %rd25103;
	mul.lo.s64 	%rd25107, %rd25106, 1099511628211;
	shr.u64 	%rd25108, %rd25088, 40;
	and.b64  	%rd25109, %rd25108, 255;
	xor.b64  	%rd25110, %rd25109, %rd25107;
	mul.lo.s64 	%rd25111, %rd25110, 1099511628211;
	shr.u64 	%rd25112, %rd25088, 48;
	and.b64  	%rd25113, %rd25112, 255;
	xor.b64  	%rd25114, %rd25113, %rd25111;
	mul.lo.s64 	%rd25115, %rd25114, 1099511628211;
	shr.u64 	%rd25116, %rd25088, 56;
	xor.b64  	%rd25117, %rd25116, %rd25115;
	mul.lo.s64 	%rd25118, %rd25117, 1099511628211;
	ld.u64 	%rd25119, [%rd25087+8];
	and.b64  	%rd25120, %rd25119, 255;
	xor.b64  	%rd25121, %rd25120, %rd25118;
	mul.lo.s64 	%rd25122, %rd25121, 1099511628211;
	shr.u64 	%rd25123, %rd25119, 8;
	and.b64  	%rd25124, %rd25123, 255;
	xor.b64  	%rd25125, %rd25124, %rd25122;
	mul.lo.s64 	%rd25126, %rd25125, 1099511628211;
	shr.u64 	%rd25127, %rd25119, 16;
	and.b64  	%rd25128, %rd25127, 255;
	xor.b64  	%rd25129, %rd25128, %rd25126;
	mul.lo.s64 	%rd25130, %rd25129, 1099511628211;
	shr.u64 	%rd25131, %rd25119, 24;
	and.b64  	%rd25132, %rd25131, 255;
	xor.b64  	%rd25133, %rd25132, %rd25130;
	mul.lo.s64 	%rd25134, %rd25133, 1099511628211;
	shr.u64 	%rd25135, %rd25119, 32;
	and.b64  	%rd25136, %rd25135, 255;
	xor.b64  	%rd25137, %rd25136, %rd25134;
	mul.lo.s64 	%rd25138, %rd25137, 1099511628211;
	shr.u64 	%rd25139, %rd25119, 40;
	and.b64  	%rd25140, %rd25139, 255;
	xor.b64  	%rd25141, %rd25140, %rd25138;
	mul.lo.s64 	%rd25142, %rd25141, 1099511628211;
	shr.u64 	%rd25143, %rd25119, 48;
	and.b64  	%rd25144, %rd25143, 255;
	xor.b64  	%rd25145, %rd25144, %rd25142;
	mul.lo.s64 	%rd25146, %rd25145, 1099511628211;
	shr.u64 	%rd25147, %rd25119, 56;
	xor.b64  	%rd25148, %rd25147, %rd25146;
	mul.lo.s64 	%rd56680, %rd25148, 1099511628211;
	add.s64 	%rd56681, %rd56681, 2;
	add.s64 	%rd56679, %rd56679, 2;
	setp.ne.s64 	%p970, %rd56679, %rd5506;
	@%p970 bra 	$L__BB8_2992;
$L__BB8_2993:
	@%p269 bra 	$L__BB8_2995;
	shl.b64 	%rd25149, %rd56681, 3;
	add.s64 	%rd25150, %rd56417, %rd25149;
	ld.u64 	%rd25151, [%rd25150];
	and.b64  	%rd25152, %rd25151, 255;
	xor.b64  	%rd25153, %rd25152, %rd56680;
	mul.lo.s64 	%rd25154, %rd25153, 1099511628211;
	shr.u64 	%rd25155, %rd25151, 8;
	and.b64  	%rd25156, %rd25155, 255;
	xor.b64  	%rd25157, %rd25156, %rd25154;
	mul.lo.s64 	%rd25158, %rd25157, 1099511628211;
	shr.u64 	%rd25159, %rd25151, 16;
	and.b64  	%rd25160, %rd25159, 255;
	xor.b64  	%rd25161, %rd25160, %rd25158;
	mul.lo.s64 	%rd25162, %rd25161, 1099511628211;
	shr.u64 	%rd25163, %rd25151, 24;
	and.b64  	%rd25164, %rd25163, 255;
	xor.b64  	%rd25165, %rd25164, %rd25162;
	mul.lo.s64 	%rd25166, %rd25165, 1099511628211;
	shr.u64 	%rd25167, %rd25151, 32;
	and.b64  	%rd25168, %rd25167, 255;
	xor.b64  	%rd25169, %rd25168, %rd25166;
	mul.lo.s64 	%rd25170, %rd25169, 1099511628211;
	shr.u64 	%rd25171, %rd25151, 40;
	and.b64  	%rd25172, %rd25171, 255;
	xor.b64  	%rd25173, %rd25172, %rd25170;
	mul.lo.s64 	%rd25174, %rd25173, 1099511628211;
	shr.u64 	%rd25175, %rd25151, 48;
	and.b64  	%rd25176, %rd25175, 255;
	xor.b64  	%rd25177, %rd25176, %rd25174;
	mul.lo.s64 	%rd25178, %rd25177, 1099511628211;
	shr.u64 	%rd25179, %rd25151, 56;
	xor.b64  	%rd25180, %rd25179, %rd25178;
	mul.lo.s64 	%rd56680, %rd25180, 1099511628211;
$L__BB8_2995:
	mov.b64 	%rd56687, -3750763034362895579;
	mov.b64 	%rd56688, 0;
	@%p267 bra 	$L__BB8_2998;
	and.b64  	%rd5518, %rd2, -2;
	mov.b64 	%rd56687, -3750763034362895579;
	mov.b64 	%rd56688, 0;
	mov.u64 	%rd56686, %rd56688;
$L__BB8_2997:
	shl.b64 	%rd25186, %rd56688, 3;
	add.s64 	%rd25187, %rd56765, %rd25186;
	ld.u64 	%rd25188, [%rd25187];
	and.b64  	%rd25189, %rd25188, 255;
	xor.b64  	%rd25190, %rd25189, %rd56687;
	mul.lo.s64 	%rd25191, %rd25190, 1099511628211;
	shr.u64 	%rd25192, %rd25188, 8;
	and.b64  	%rd25193, %rd25192, 255;
	xor.b64  	%rd25194, %rd25193, %rd25191;
	mul.lo.s64 	%rd25195, %rd25194, 1099511628211;
	shr.u64 	%rd25196, %rd25188, 16;
	and.b64  	%rd25197, %rd25196, 255;
	xor.b64  	%rd25198, %rd25197, %rd25195;
	mul.lo.s64 	%rd25199, %rd25198, 1099511628211;
	shr.u64 	%rd25200, %rd25188, 24;
	and.b64  	%rd25201, %rd25200, 255;
	xor.b64  	%rd25202, %rd25201, %rd25199;
	mul.lo.s64 	%rd25203, %rd25202, 1099511628211;
	shr.u64 	%rd25204, %rd25188, 32;
	and.b64  	%rd25205, %rd25204, 255;
	xor.b64  	%rd25206, %rd25205, %rd25203;
	mul.lo.s64 	%rd25207, %rd25206, 1099511628211;
	shr.u64 	%rd25208, %rd25188, 40;
	and.b64  	%rd25209, %rd25208, 255;
	xor.b64  	%rd25210, %rd25209, %rd25207;
	mul.lo.s64 	%rd25211, %rd25210, 1099511628211;
	shr.u64 	%rd25212, %rd25188, 48;
	and.b64  	%rd25213, %rd25212, 255;
	xor.b64  	%rd25214, %rd25213, %rd25211;
	mul.lo.s64 	%rd25215, %rd25214, 1099511628211;
	shr.u64 	%rd25216, %rd25188, 56;
	xor.b64  	%rd25217, %rd25216, %rd25215;
	mul.lo.s64 	%rd25218, %rd25217, 1099511628211;
	ld.u64 	%rd25219, [%rd25187+8];
	and.b64  	%rd25220, %rd25219, 255;
	xor.b64  	%rd25221, %rd25220, %rd25218;
	mul.lo.s64 	%rd25222, %rd25221, 1099511628211;
	shr.u64 	%rd25223, %rd25219, 8;
	and.b64  	%rd25224, %rd25223, 255;
	xor.b64  	%rd25225, %rd25224, %rd25222;
	mul.lo.s64 	%rd25226, %rd25225, 1099511628211;
	shr.u64 	%rd25227, %rd25219, 16;
	and.b64  	%rd25228, %rd25227, 255;
	xor.b64  	%rd25229, %rd25228, %rd25226;
	mul.lo.s64 	%rd25230, %rd25229, 1099511628211;
	shr.u64 	%rd25231, %rd25219, 24;
	and.b64  	%rd25232, %rd25231, 255;
	xor.b64  	%rd25233, %rd25232, %rd25230;
	mul.lo.s64 	%rd25234, %rd25233, 1099511628211;
	shr.u64 	%rd25235, %rd25219, 32;
	and.b64  	%rd25236, %rd25235, 255;
	xor.b64  	%rd25237, %rd25236, %rd25234;
	mul.lo.s64 	%rd25238, %rd25237, 1099511628211;
	shr.u64 	%rd25239, %rd25219, 40;
	and.b64  	%rd25240, %rd25239, 255;
	xor.b64  	%rd25241, %rd25240, %rd25238;
	mul.lo.s64 	%rd25242, %rd25241, 1099511628211;
	shr.u64 	%rd25243, %rd25219, 48;
	and.b64  	%rd25244, %rd25243, 255;
	xor.b64  	%rd25245, %rd25244, %rd25242;
	mul.lo.s64 	%rd25246, %rd25245, 1099511628211;
	shr.u64 	%rd25247, %rd25219, 56;
	xor.b64  	%rd25248, %rd25247, %rd25246;
	mul.lo.s64 	%rd56687, %rd25248, 1099511628211;
	add.s64 	%rd56688, %rd56688, 2;
	add.s64 	%rd56686, %rd56686, 2;
	setp.ne.s64 	%p973, %rd56686, %rd5518;
	@%p973 bra 	$L__BB8_2997;
$L__BB8_2998:
	@%p269 bra 	$L__BB8_3000;
	shl.b64 	%rd25249, %rd56688, 3;
	add.s64 	%rd25250, %rd56765, %rd25249;
	ld.u64 	%rd25251, [%rd25250];
	and.b64  	%rd25252, %rd25251, 255;
	xor.b64  	%rd25253, %rd25252, %rd56687;
	mul.lo.s64 	%rd25254, %rd25253, 1099511628211;
	shr.u64 	%rd25255, %rd25251, 8;
	and.b64  	%rd25256, %rd25255, 255;
	xor.b64  	%rd25257, %rd25256, %rd25254;
	mul.lo.s64 	%rd25258, %rd25257, 1099511628211;
	shr.u64 	%rd25259, %rd25251, 16;
	and.b64  	%rd25260, %rd25259, 255;
	xor.b64  	%rd25261, %rd25260, %rd25258;
	mul.lo.s64 	%rd25262, %rd25261, 1099511628211;
	shr.u64 	%rd25263, %rd25251, 24;
	and.b64  	%rd25264, %rd25263, 255;
	xor.b64  	%rd25265, %rd25264, %rd25262;
	mul.lo.s64 	%rd25266, %rd25265, 1099511628211;
	shr.u64 	%rd25267, %rd25251, 32;
	and.b64  	%rd25268, %rd25267, 255;
	xor.b64  	%rd25269, %rd25268, %rd25266;
	mul.lo.s64 	%rd25270, %rd25269, 1099511628211;
	shr.u64 	%rd25271, %rd25251, 40;
	and.b64  	%rd25272, %rd25271, 255;
	xor.b64  	%rd25273, %rd25272, %rd25270;
	mul.lo.s64 	%rd25274, %rd25273, 1099511628211;
	shr.u64 	%rd25275, %rd25251, 48;
	and.b64  	%rd25276, %rd25275, 255;
	xor.b64  	%rd25277, %rd25276, %rd25274;
	mul.lo.s64 	%rd25278, %rd25277, 1099511628211;
	shr.u64 	%rd25279, %rd25251, 56;
	xor.b64  	%rd25280, %rd25279, %rd25278;
	mul.lo.s64 	%rd56687, %rd25280, 1099511628211;
$L__BB8_3000:
	setp.eq.s64 	%p975, %rd56680, %rd56687;
	@%p975 bra 	$L__BB8_3025;
	setp.lt.u64 	%p976, %rd2958, 7;
	mov.b64 	%rd56695, 0;
	mov.u64 	%rd56703, %rd56695;
	@%p976 bra 	$L__BB8_3004;
	and.b64  	%rd5530, %rd2, -8;
	mov.b64 	%rd56695, 0;
	mov.u64 	%rd56693, %rd56695;
$L__BB8_3003:
	.pragma "nounroll";
	shl.b64 	%rd25284, %rd56695, 3;
	add.s64 	%rd25285, %rd56417, %rd25284;
	ld.u64 	%rd25286, [%rd25285];
	mad.lo.s64 	%rd25287, %rd25286, 2654435761, %rd56703;
	shl.b64 	%rd25288, %rd25287, 13;
	add.s64 	%rd25289, %rd25288, %rd25287;
	shr.u64 	%rd25290, %rd25289, 7;
	xor.b64  	%rd25291, %rd25290, %rd25289;
	shl.b64 	%rd25292, %rd25291, 3;
	add.s64 	%rd25293, %rd25292, %rd25291;
	shr.u64 	%rd25294, %rd25293, 17;
	xor.b64  	%rd25295, %rd25294, %rd25293;
	shl.b64 	%rd25296, %rd25295, 5;
	add.s64 	%rd25297, %rd25296, %rd25295;
	ld.u64 	%rd25298, [%rd25285+8];
	mad.lo.s64 	%rd25299, %rd25298, 2654435761, %rd25297;
	shl.b64 	%rd25300, %rd25299, 13;
	add.s64 	%rd25301, %rd25300, %rd25299;
	shr.u64 	%rd25302, %rd25301, 7;
	xor.b64  	%rd25303, %rd25302, %rd25301;
	shl.b64 	%rd25304, %rd25303, 3;
	add.s64 	%rd25305, %rd25304, %rd25303;
	shr.u64 	%rd25306, %rd25305, 17;
	xor.b64  	%rd25307, %rd25306, %rd25305;
	shl.b64 	%rd25308, %rd25307, 5;
	add.s64 	%rd25309, %rd25308, %rd25307;
	ld.u64 	%rd25310, [%rd25285+16];
	mad.lo.s64 	%rd25311, %rd25310, 2654435761, %rd25309;
	shl.b64 	%rd25312, %rd25311, 13;
	add.s64 	%rd25313, %rd25312, %rd25311;
	shr.u64 	%rd25314, %rd25313, 7;
	xor.b64  	%rd25315, %rd25314, %rd25313;
	shl.b64 	%rd25316, %rd25315, 3;
	add.s64 	%rd25317, %rd25316, %rd25315;
	shr.u64 	%rd25318, %rd25317, 17;
	xor.b64  	%rd25319, %rd25318, %rd25317;
	shl.b64 	%rd25320, %rd25319, 5;
	add.s64 	%rd25321, %rd25320, %rd25319;
	ld.u64 	%rd25322, [%rd25285+24];
	mad.lo.s64 	%rd25323, %rd25322, 2654435761, %rd25321;
	shl.b64 	%rd25324, %rd25323, 13;
	add.s64 	%rd25325, %rd25324, %rd25323;
	shr.u64 	%rd25326, %rd25325, 7;
	xor.b64  	%rd25327, %rd25326, %rd25325;
	shl.b64 	%rd25328, %rd25327, 3;
	add.s64 	%rd25329, %rd25328, %rd25327;
	shr.u64 	%rd25330, %rd25329, 17;
	xor.b64  	%rd25331, %rd25330, %rd25329;
	shl.b64 	%rd25332, %rd25331, 5;
	add.s64 	%rd25333, %rd25332, %rd25331;
	ld.u64 	%rd25334, [%rd25285+32];
	mad.lo.s64 	%rd25335, %rd25334, 2654435761, %rd25333;
	shl.b64 	%rd25336, %rd25335, 13;
	add.s64 	%rd25337, %rd25336, %rd25335;
	shr.u64 	%rd25338, %rd25337, 7;
	xor.b64  	%rd25339, %rd25338, %rd25337;
	shl.b64 	%rd25340, %rd25339, 3;
	add.s64 	%rd25341, %rd25340, %rd25339;
	shr.u64 	%rd25342, %rd25341, 17;
	xor.b64  	%rd25343, %rd25342, %rd25341;
	shl.b64 	%rd25344, %rd25343, 5;
	add.s64 	%rd25345, %rd25344, %rd25343;
	ld.u64 	%rd25346, [%rd25285+40];
	mad.lo.s64 	%rd25347, %rd25346, 2654435761, %rd25345;
	shl.b64 	%rd25348, %rd25347, 13;
	add.s64 	%rd25349, %rd25348, %rd25347;
	shr.u64 	%rd25350, %rd25349, 7;
	xor.b64  	%rd25351, %rd25350, %rd25349;
	shl.b64 	%rd25352, %rd25351, 3;
	add.s64 	%rd25353, %rd25352, %rd25351;
	shr.u64 	%rd25354, %rd25353, 17;
	xor.b64  	%rd25355, %rd25354, %rd25353;
	shl.b64 	%rd25356, %rd25355, 5;
	add.s64 	%rd25357, %rd25356, %rd25355;
	ld.u64 	%rd25358, [%rd25285+48];
	mad.lo.s64 	%rd25359, %rd25358, 2654435761, %rd25357;
	shl.b64 	%rd25360, %rd25359, 13;
	add.s64 	%rd25361, %rd25360, %rd25359;
	shr.u64 	%rd25362, %rd25361, 7;
	xor.b64  	%rd25363, %rd25362, %rd25361;
	shl.b64 	%rd25364, %rd25363, 3;
	add.s64 	%rd25365, %rd25364, %rd25363;
	shr.u64 	%rd25366, %rd25365, 17;
	xor.b64  	%rd25367, %rd25366, %rd25365;
	shl.b64 	%rd25368, %rd25367, 5;
	add.s64 	%rd25369, %rd25368, %rd25367;
	ld.u64 	%rd25370, [%rd25285+56];
	mad.lo.s64 	%rd25371, %rd25370, 2654435761, %rd25369;
	shl.b64 	%rd25372, %rd25371, 13;
	add.s64 	%rd25373, %rd25372, %rd25371;
	shr.u64 	%rd25374, %rd25373, 7;
	xor.b64  	%rd25375, %rd25374, %rd25373;
	shl.b64 	%rd25376, %rd25375, 3;
	add.s64 	%rd25377, %rd25376, %rd25375;
	shr.u64 	%rd25378, %rd25377, 17;
	xor.b64  	%rd25379, %rd25378, %rd25377;
	shl.b64 	%rd25380, %rd25379, 5;
	add.s64 	%rd56703, %rd25380, %rd25379;
	add.s64 	%rd56695, %rd56695, 8;
	add.s64 	%rd56693, %rd56693, 8;
	setp.ne.s64 	%p977, %rd56693, %rd5530;
	@%p977 bra 	$L__BB8_3003;
$L__BB8_3004:
	setp.eq.s64 	%p978, %rd2959, 0;
	@%p978 bra 	$L__BB8_3012;
	setp.lt.u64 	%p979, %rd2959, 4;
	@%p979 bra 	$L__BB8_3007;
	shl.b64 	%rd25382, %rd56695, 3;
	add.s64 	%rd25383, %rd56417, %rd25382;
	ld.u64 	%rd25384, [%rd25383];
	mad.lo.s64 	%rd25385, %rd25384, 2654435761, %rd56703;
	shl.b64 	%rd25386, %rd25385, 13;
	add.s64 	%rd25387, %rd25386, %rd25385;
	shr.u64 	%rd25388, %rd25387, 7;
	xor.b64  	%rd25389, %rd25388, %rd25387;
	shl.b64 	%rd25390, %rd25389, 3;
	add.s64 	%rd25391, %rd25390, %rd25389;
	shr.u64 	%rd25392, %rd25391, 17;
	xor.b64  	%rd25393, %rd25392, %rd25391;
	shl.b64 	%rd25394, %rd25393, 5;
	add.s64 	%rd25395, %rd25394, %rd25393;
	ld.u64 	%rd25396, [%rd25383+8];
	mad.lo.s64 	%rd25397, %rd25396, 2654435761, %rd25395;
	shl.b64 	%rd25398, %rd25397, 13;
	add.s64 	%rd25399, %rd25398, %rd25397;
	shr.u64 	%rd25400, %rd25399, 7;
	xor.b64  	%rd25401, %rd25400, %rd25399;
	shl.b64 	%rd25402, %rd25401, 3;
	add.s64 	%rd25403, %rd25402, %rd25401;
	shr.u64 	%rd25404, %rd25403, 17;
	xor.b64  	%rd25405, %rd25404, %rd25403;
	shl.b64 	%rd25406, %rd25405, 5;
	add.s64 	%rd25407, %rd25406, %rd25405;
	ld.u64 	%rd25408, [%rd25383+16];
	mad.lo.s64 	%rd25409, %rd25408, 2654435761, %rd25407;
	shl.b64 	%rd25410, %rd25409, 13;
	add.s64 	%rd25411, %rd25410, %rd25409;
	shr.u64 	%rd25412, %rd25411, 7;
	xor.b64  	%rd25413, %rd25412, %rd25411;
	shl.b64 	%rd25414, %rd25413, 3;
	add.s64 	%rd25415, %rd25414, %rd25413;
	shr.u64 	%rd25416, %rd25415, 17;
	xor.b64  	%rd25417, %rd25416, %rd25415;
	shl.b64 	%rd25418, %rd25417, 5;
	add.s64 	%rd25419, %rd25418, %rd25417;
	ld.u64 	%rd25420, [%rd25383+24];
	mad.lo.s64 	%rd25421, %rd25420, 2654435761, %rd25419;
	shl.b64 	%rd25422, %rd25421, 13;
	add.s64 	%rd25423, %rd25422, %rd25421;
	shr.u64 	%rd25424, %rd25423, 7;
	xor.b64  	%rd25425, %rd25424, %rd25423;
	shl.b64 	%rd25426, %rd25425, 3;
	add.s64 	%rd25427, %rd25426, %rd25425;
	shr.u64 	%rd25428, %rd25427, 17;
	xor.b64  	%rd25429, %rd25428, %rd25427;
	shl.b64 	%rd25430, %rd25429, 5;
	add.s64 	%rd56703, %rd25430, %rd25429;
	add.s64 	%rd56695, %rd56695, 4;
$L__BB8_3007:
	setp.eq.s64 	%p980, %rd2961, 0;
	@%p980 bra 	$L__BB8_3012;
	setp.eq.s64 	%p981, %rd2962, 0;
	@%p981 bra 	$L__BB8_3010;
	shl.b64 	%rd25432, %rd56695, 3;
	add.s64 	%rd25433, %rd56417, %rd25432;
	ld.u64 	%rd25434, [%rd25433];
	mad.lo.s64 	%rd25435, %rd25434, 2654435761, %rd56703;
	shl.b64 	%rd25436, %rd25435, 13;
	add.s64 	%rd25437, %rd25436, %rd25435;
	shr.u64 	%rd25438, %rd25437, 7;
	xor.b64  	%rd25439, %rd25438, %rd25437;
	shl.b64 	%rd25440, %rd25439, 3;
	add.s64 	%rd25441, %rd25440, %rd25439;
	shr.u64 	%rd25442, %rd25441, 17;
	xor.b64  	%rd25443, %rd25442, %rd25441;
	shl.b64 	%rd25444, %rd25443, 5;
	add.s64 	%rd25445, %rd25444, %rd25443;
	ld.u64 	%rd25446, [%rd25433+8];
	mad.lo.s64 	%rd25447, %rd25446, 2654435761, %rd25445;
	shl.b64 	%rd25448, %rd25447, 13;
	add.s64 	%rd25449, %rd25448, %rd25447;
	shr.u64 	%rd25450, %rd25449, 7;
	xor.b64  	%rd25451, %rd25450, %rd25449;
	shl.b64 	%rd25452, %rd25451, 3;
	add.s64 	%rd25453, %rd25452, %rd25451;
	shr.u64 	%rd25454, %rd25453, 17;
	xor.b64  	%rd25455, %rd25454, %rd25453;
	shl.b64 	%rd25456, %rd25455, 5;
	add.s64 	%rd56703, %rd25456, %rd25455;
	add.s64 	%rd56695, %rd56695, 2;
$L__BB8_3010:
	@%p269 bra 	$L__BB8_3012;
	shl.b64 	%rd25457, %rd56695, 3;
	add.s64 	%rd25458, %rd56417, %rd25457;
	ld.u64 	%rd25459, [%rd25458];
	mad.lo.s64 	%rd25460, %rd25459, 2654435761, %rd56703;
	shl.b64 	%rd25461, %rd25460, 13;
	add.s64 	%rd25462, %rd25461, %rd25460;
	shr.u64 	%rd25463, %rd25462, 7;
	xor.b64  	%rd25464, %rd25463, %rd25462;
	shl.b64 	%rd25465, %rd25464, 3;
	add.s64 	%rd25466, %rd25465, %rd25464;
	shr.u64 	%rd25467, %rd25466, 17;
	xor.b64  	%rd25468, %rd25467, %rd25466;
	shl.b64 	%rd25469, %rd25468, 5;
	add.s64 	%rd56703, %rd25469, %rd25468;
$L__BB8_3012:
	mov.b64 	%rd56708, 0;
	mov.u64 	%rd56716, %rd56708;
	@%p976 bra 	$L__BB8_3015;
	and.b64  	%rd5552, %rd2, -8;
	mov.b64 	%rd56708, 0;
	mov.u64 	%rd56706, %rd56708;
$L__BB8_3014:
	.pragma "nounroll";
	shl.b64 	%rd25473, %rd56708, 3;
	add.s64 	%rd25474, %rd56765, %rd25473;
	ld.u64 	%rd25475, [%rd25474];
	mad.lo.s64 	%rd25476, %rd25475, 2654435761, %rd56716;
	shl.b64 	%rd25477, %rd25476, 13;
	add.s64 	%rd25478, %rd25477, %rd25476;
	shr.u64 	%rd25479, %rd25478, 7;
	xor.b64  	%rd25480, %rd25479, %rd25478;
	shl.b64 	%rd25481, %rd25480, 3;
	add.s64 	%rd25482, %rd25481, %rd25480;
	shr.u64 	%rd25483, %rd25482, 17;
	xor.b64  	%rd25484, %rd25483, %rd25482;
	shl.b64 	%rd25485, %rd25484, 5;
	add.s64 	%rd25486, %rd25485, %rd25484;
	ld.u64 	%rd25487, [%rd25474+8];
	mad.lo.s64 	%rd25488, %rd25487, 2654435761, %rd25486;
	shl.b64 	%rd25489, %rd25488, 13;
	add.s64 	%rd25490, %rd25489, %rd25488;
	shr.u64 	%rd25491, %rd25490, 7;
	xor.b64  	%rd25492, %rd25491, %rd25490;
	shl.b64 	%rd25493, %rd25492, 3;
	add.s64 	%rd25494, %rd25493, %rd25492;
	shr.u64 	%rd25495, %rd25494, 17;
	xor.b64  	%rd25496, %rd25495, %rd25494;
	shl.b64 	%rd25497, %rd25496, 5;
	add.s64 	%rd25498, %rd25497, %rd25496;
	ld.u64 	%rd25499, [%rd25474+16];
	mad.lo.s64 	%rd25500, %rd25499, 2654435761, %rd25498;
	shl.b64 	%rd25501, %rd25500, 13;
	add.s64 	%rd25502, %rd25501, %rd25500;
	shr.u64 	%rd25503, %rd25502, 7;
	xor.b64  	%rd25504, %rd25503, %rd25502;
	shl.b64 	%rd25505, %rd25504, 3;
	add.s64 	%rd25506, %rd25505, %rd25504;
	shr.u64 	%rd25507, %rd25506, 17;
	xor.b64  	%rd25508, %rd25507, %rd25506;
	shl.b64 	%rd25509, %rd25508, 5;
	add.s64 	%rd25510, %rd25509, %rd25508;
	ld.u64 	%rd25511, [%rd25474+24];
	mad.lo.s64 	%rd25512, %rd25511, 2654435761, %rd25510;
	shl.b64 	%rd25513, %rd25512, 13;
	add.s64 	%rd25514, %rd25513, %rd25512;
	shr.u64 	%rd25515, %rd25514, 7;
	xor.b64  	%rd25516, %rd25515, %rd25514;
	shl.b64 	%rd25517, %rd25516, 3;
	add.s64 	%rd25518, %rd25517, %rd25516;
	shr.u64 	%rd25519, %rd25518, 17;
	xor.b64  	%rd25520, %rd25519, %rd25518;
	shl.b64 	%rd25521, %rd25520, 5;
	add.s64 	%rd25522, %rd25521, %rd25520;
	ld.u64 	%rd25523, [%rd25474+32];
	mad.lo.s64 	%rd25524, %rd25523, 2654435761, %rd25522;
	shl.b64 	%rd25525, %rd25524, 13;
	add.s64 	%rd25526, %rd25525, %rd25524;
	shr.u64 	%rd25527, %rd25526, 7;
	xor.b64  	%rd25528, %rd25527, %rd25526;
	shl.b64 	%rd25529, %rd25528, 3;
	add.s64 	%rd25530, %rd25529, %rd25528;
	shr.u64 	%rd25531, %rd25530, 17;
	xor.b64  	%rd25532, %rd25531, %rd25530;
	shl.b64 	%rd25533, %rd25532, 5;
	add.s64 	%rd25534, %rd25533, %rd25532;
	ld.u64 	%rd25535, [%rd25474+40];
	mad.lo.s64 	%rd25536, %rd25535, 2654435761, %rd25534;
	shl.b64 	%rd25537, %rd25536, 13;
	add.s64 	%rd25538, %rd25537, %rd25536;
	shr.u64 	%rd25539, %rd25538, 7;
	xor.b64  	%rd25540, %rd25539, %rd25538;
	shl.b64 	%rd25541, %rd25540, 3;
	add.s64 	%rd25542, %rd25541, %rd25540;
	shr.u64 	%rd25543, %rd25542, 17;
	xor.b64  	%rd25544, %rd25543, %rd25542;
	shl.b64 	%rd25545, %rd25544, 5;
	add.s64 	%rd25546, %rd25545, %rd25544;
	ld.u64 	%rd25547, [%rd25474+48];
	mad.lo.s64 	%rd25548, %rd25547, 2654435761, %rd25546;
	shl.b64 	%rd25549, %rd25548, 13;
	add.s64 	%rd25550, %rd25549, %rd25548;
	shr.u64 	%rd25551, %rd25550, 7;
	xor.b64  	%rd25552, %rd25551, %rd25550;
	shl.b64 	%rd25553, %rd25552, 3;
	add.s64 	%rd25554, %rd25553, %rd25552;
	shr.u64 	%rd25555, %rd25554, 17;
	xor.b64  	%rd25556, %rd25555, %rd25554;
	shl.b64 	%rd25557, %rd25556, 5;
	add.s64 	%rd25558, %rd25557, %rd25556;
	ld.u64 	%rd25559, [%rd25474+56];
	mad.lo.s64 	%rd25560, %rd25559, 2654435761, %rd25558;
	shl.b64 	%rd25561, %rd25560, 13;
	add.s64 	%rd25562, %rd25561, %rd25560;
	shr.u64 	%rd25563, %rd25562, 7;
	xor.b64  	%rd25564, %rd25563, %rd25562;
	shl.b64 	%rd25565, %rd25564, 3;
	add.s64 	%rd25566, %rd25565, %rd25564;
	shr.u64 	%rd25567, %rd25566, 17;
	xor.b64  	%rd25568, %rd25567, %rd25566;
	shl.b64 	%rd25569, %rd25568, 5;
	add.s64 	%rd56716, %rd25569, %rd25568;
	add.s64 	%rd56708, %rd56708, 8;
	add.s64 	%rd56706, %rd56706, 8;
	setp.ne.s64 	%p984, %rd56706, %rd5552;
	@%p984 bra 	$L__BB8_3014;
$L__BB8_3015:
	@%p978 bra 	$L__BB8_3023;
	setp.lt.u64 	%p986, %rd2960, 3;
	@%p986 bra 	$L__BB8_3018;
	shl.b64 	%rd25571, %rd56708, 3;
	add.s64 	%rd25572, %rd56765, %rd25571;
	ld.u64 	%rd25573, [%rd25572];
	mad.lo.s64 	%rd25574, %rd25573, 2654435761, %rd56716;
	shl.b64 	%rd25575, %rd25574, 13;
	add.s64 	%rd25576, %rd25575, %rd25574;
	shr.u64 	%rd25577, %rd25576, 7;
	xor.b64  	%rd25578, %rd25577, %rd25576;
	shl.b64 	%rd25579, %rd25578, 3;
	add.s64 	%rd25580, %rd25579, %rd25578;
	shr.u64 	%rd25581, %rd25580, 17;
	xor.b64  	%rd25582, %rd25581, %rd25580;
	shl.b64 	%rd25583, %rd25582, 5;
	add.s64 	%rd25584, %rd25583, %rd25582;
	ld.u64 	%rd25585, [%rd25572+8];
	mad.lo.s64 	%rd25586, %rd25585, 2654435761, %rd25584;
	shl.b64 	%rd25587, %rd25586, 13;
	add.s64 	%rd25588, %rd25587, %rd25586;
	shr.u64 	%rd25589, %rd25588, 7;
	xor.b64  	%rd25590, %rd25589, %rd25588;
	shl.b64 	%rd25591, %rd25590, 3;
	add.s64 	%rd25592, %rd25591, %rd25590;
	shr.u64 	%rd25593, %rd25592, 17;
	xor.b64  	%rd25594, %rd25593, %rd25592;
	shl.b64 	%rd25595, %rd25594, 5;
	add.s64 	%rd25596, %rd25595, %rd25594;
	ld.u64 	%rd25597, [%rd25572+16];
	mad.lo.s64 	%rd25598, %rd25597, 2654435761, %rd25596;
	shl.b64 	%rd25599, %rd25598, 13;
	add.s64 	%rd25600, %rd25599, %rd25598;
	shr.u64 	%rd25601, %rd25600, 7;
	xor.b64  	%rd25602, %rd25601, %rd25600;
	shl.b64 	%rd25603, %rd25602, 3;
	add.s64 	%rd25604, %rd25603, %rd25602;
	shr.u64 	%rd25605, %rd25604, 17;
	xor.b64  	%rd25606, %rd25605, %rd25604;
	shl.b64 	%rd25607, %rd25606, 5;
	add.s64 	%rd25608, %rd25607, %rd25606;
	ld.u64 	%rd25609, [%rd25572+24];
	mad.lo.s64 	%rd25610, %rd25609, 2654435761, %rd25608;
	shl.b64 	%rd25611, %rd25610, 13;
	add.s64 	%rd25612, %rd25611, %rd25610;
	shr.u64 	%rd25613, %rd25612, 7;
	xor.b64  	%rd25614, %rd25613, %rd25612;
	shl.b64 	%rd25615, %rd25614, 3;
	add.s64 	%rd25616, %rd25615, %rd25614;
	shr.u64 	%rd25617, %rd25616, 17;
	xor.b64  	%rd25618, %rd25617, %rd25616;
	shl.b64 	%rd25619, %rd25618, 5;
	add.s64 	%rd56716, %rd25619, %rd25618;
	add.s64 	%rd56708, %rd56708, 4;
$L__BB8_3018:
	setp.eq.s64 	%p987, %rd2961, 0;
	@%p987 bra 	$L__BB8_3023;
	setp.eq.s64 	%p988, %rd2962, 0;
	@%p988 bra 	$L__BB8_3021;
	shl.b64 	%rd25621, %rd56708, 3;
	add.s64 	%rd25622, %rd56765, %rd25621;
	ld.u64 	%rd25623, [%rd25622];
	mad.lo.s64 	%rd25624, %rd25623, 2654435761, %rd56716;
	shl.b64 	%rd25625, %rd25624, 13;
	add.s64 	%rd25626, %rd25625, %rd25624;
	shr.u64 	%rd25627, %rd25626, 7;
	xor.b64  	%rd25628, %rd25627, %rd25626;
	shl.b64 	%rd25629, %rd25628, 3;
	add.s64 	%rd25630, %rd25629, %rd25628;
	shr.u64 	%rd25631, %rd25630, 17;
	xor.b64  	%rd25632, %rd25631, %rd25630;
	shl.b64 	%rd25633, %rd25632, 5;
	add.s64 	%rd25634, %rd25633, %rd25632;
	ld.u64 	%rd25635, [%rd25622+8];
	mad.lo.s64 	%rd25636, %rd25635, 2654435761, %rd25634;
	shl.b64 	%rd25637, %rd25636, 13;
	add.s64 	%rd25638, %rd25637, %rd25636;
	shr.u64 	%rd25639, %rd25638, 7;
	xor.b64  	%rd25640, %rd25639, %rd25638;
	shl.b64 	%rd25641, %rd25640, 3;
	add.s64 	%rd25642, %rd25641, %rd25640;
	shr.u64 	%rd25643, %rd25642, 17;
	xor.b64  	%rd25644, %rd25643, %rd25642;
	shl.b64 	%rd25645, %rd25644, 5;
	add.s64 	%rd56716, %rd25645, %rd25644;
	add.s64 	%rd56708, %rd56708, 2;
$L__BB8_3021:
	@%p269 bra 	$L__BB8_3023;
	shl.b64 	%rd25646, %rd56708, 3;
	add.s64 	%rd25647, %rd56765, %rd25646;
	ld.u64 	%rd25648, [%rd25647];
	mad.lo.s64 	%rd25649, %rd25648, 2654435761, %rd56716;
	shl.b64 	%rd25650, %rd25649, 13;
	add.s64 	%rd25651, %rd25650, %rd25649;
	shr.u64 	%rd25652, %rd25651, 7;
	xor.b64  	%rd25653, %rd25652, %rd25651;
	shl.b64 	%rd25654, %rd25653, 3;
	add.s64 	%rd25655, %rd25654, %rd25653;
	shr.u64 	%rd25656, %rd25655, 17;
	xor.b64  	%rd25657, %rd25656, %rd25655;
	shl.b64 	%rd25658, %rd25657, 5;
	add.s64 	%rd56716, %rd25658, %rd25657;
$L__BB8_3023:
	setp.lt.u64 	%p990, %rd56703, %rd56716;
	mov.u64 	%rd56764, %rd56417;
	@%p990 bra 	$L__BB8_3024;
	bra.uni 	$L__BB8_3029;
$L__BB8_3024:
	mov.u64 	%rd56764, %rd56765;
	mov.u64 	%rd56765, %rd56417;
	bra.uni 	$L__BB8_3029;
$L__BB8_3025:
	setp.eq.s32 	%p991, %r1, 0;
	mov.u64 	%rd56764, %rd56417;
	@%p991 bra 	$L__BB8_3029;
	mov.b64 	%rd56717, 0;
$L__BB8_3027:
	shl.b64 	%rd25660, %rd56717, 3;
	add.s64 	%rd25661, %rd56417, %rd25660;
	ld.u64 	%rd5575, [%rd25661];
	add.s64 	%rd25662, %rd56765, %rd25660;
	ld.u64 	%rd5576, [%rd25662];
	setp.lt.u64 	%p992, %rd5575, %rd5576;
	@%p992 bra 	$L__BB8_3024;
	setp.le.u64 	%p993, %rd5575, %rd5576;
	add.s64 	%rd56717, %rd56717, 1;
	setp.lt.u64 	%p994, %rd56717, %rd2957;
	and.pred  	%p995, %p993, %p994;
	mov.u64 	%rd56764, %rd56417;
	@%p995 bra 	$L__BB8_3027;
$L__BB8_3029:
	mov.b64 	%rd56723, -3750763034362895579;
	mov.b64 	%rd56724, 0;
	@%p267 bra 	$L__BB8_3032;
	and.b64  	%rd5580, %rd2, -2;
	mov.b64 	%rd56723, -3750763034362895579;
	mov.b64 	%rd56724, 0;
	mov.u64 	%rd56722, %rd56724;
$L__BB8_3031:
	shl.b64 	%rd25669, %rd56724, 3;
	add.s64 	%rd25670, %rd56460, %rd25669;
	ld.u64 	%rd25671, [%rd25670];
	and.b64  	%rd25672, %rd25671, 255;
	xor.b64  	%rd25673, %rd25672, %rd56723;
	mul.lo.s64 	%rd25674, %rd25673, 1099511628211;
	shr.u64 	%rd25675, %rd25671, 8;
	and.b64  	%rd25676, %rd25675, 255;
	xor.b64  	%rd25677, %rd25676, %rd25674;
	mul.lo.s64 	%rd25678, %rd25677, 1099511628211;
	shr.u64 	%rd25679, %rd25671, 16;
	and.b64  	%rd25680, %rd25679, 255;
	xor.b64  	%rd25681, %rd25680, %rd25678;
	mul.lo.s64 	%rd25682, %rd25681, 1099511628211;
	shr.u64 	%rd25683, %rd25671, 24;
	and.b64  	%rd25684, %rd25683, 255;
	xor.b64  	%rd25685, %rd25684, %rd25682;
	mul.lo.s64 	%rd25686, %rd25685, 1099511628211;
	shr.u64 	%rd25687, %rd25671, 32;
	and.b64  	%rd25688, %rd25687, 255;
	xor.b64  	%rd25689, %rd25688, %rd25686;
	mul.lo.s64 	%rd25690, %rd25689, 1099511628211;
	shr.u64 	%rd25691, %rd25671, 40;
	and.b64  	%rd25692, %rd25691, 255;
	xor.b64  	%rd25693, %rd25692, %rd25690;
	mul.lo.s64 	%rd25694, %rd25693, 1099511628211;
	shr.u64 	%rd25695, %rd25671, 48;
	and.b64  	%rd25696, %rd25695, 255;
	xor.b64  	%rd25697, %rd25696, %rd25694;
	mul.lo.s64 	%rd25698, %rd25697, 1099511628211;
	shr.u64 	%rd25699, %rd25671, 56;
	xor.b64  	%rd25700, %rd25699, %rd25698;
	mul.lo.s64 	%rd25701, %rd25700, 1099511628211;
	ld.u64 	%rd25702, [%rd25670+8];
	and.b64  	%rd25703, %rd25702, 255;
	xor.b64  	%rd25704, %rd25703, %rd25701;
	mul.lo.s64 	%rd25705, %rd25704, 1099511628211;
	shr.u64 	%rd25706, %rd25702, 8;
	and.b64  	%rd25707, %rd25706, 255;
	xor.b64  	%rd25708, %rd25707, %rd25705;
	mul.lo.s64 	%rd25709, %rd25708, 1099511628211;
	shr.u64 	%rd25710, %rd25702, 16;
	and.b64  	%rd25711, %rd25710, 255;
	xor.b64  	%rd25712, %rd25711, %rd25709;
	mul.lo.s64 	%rd25713, %rd25712, 1099511628211;
	shr.u64 	%rd25714, %rd25702, 24;
	and.b64  	%rd25715, %rd25714, 255;
	xor.b64  	%rd25716, %rd25715, %rd25713;
	mul.lo.s64 	%rd25717, %rd25716, 1099511628211;
	shr.u64 	%rd25718, %rd25702, 32;
	and.b64  	%rd25719, %rd25718, 255;
	xor.b64  	%rd25720, %rd25719, %rd25717;
	mul.lo.s64 	%rd25721, %rd25720, 1099511628211;
	shr.u64 	%rd25722, %rd25702, 40;
	and.b64  	%rd25723, %rd25722, 255;
	xor.b64  	%rd25724, %rd25723, %rd25721;
	mul.lo.s64 	%rd25725, %rd25724, 1099511628211;
	shr.u64 	%rd25726, %rd25702, 48;
	and.b64  	%rd25727, %rd25726, 255;
	xor.b64  	%rd25728, %rd25727, %rd25725;
	mul.lo.s64 	%rd25729, %rd25728, 1099511628211;
	shr.u64 	%rd25730, %rd25702, 56;
	xor.b64  	%rd25731, %rd25730, %rd25729;
	mul.lo.s64 	%rd56723, %rd25731, 1099511628211;
	add.s64 	%rd56724, %rd56724, 2;
	add.s64 	%rd56722, %rd56722, 2;
	setp.ne.s64 	%p997, %rd56722, %rd5580;
	@%p997 bra 	$L__BB8_3031;
$L__BB8_3032:
	@%p269 bra 	$L__BB8_3034;
	shl.b64 	%rd25732, %rd56724, 3;
	add.s64 	%rd25733, %rd56460, %rd25732;
	ld.u64 	%rd25734, [%rd25733];
	and.b64  	%rd25735, %rd25734, 255;
	xor.b64  	%rd25736, %rd25735, %rd56723;
	mul.lo.s64 	%rd25737, %rd25736, 1099511628211;
	shr.u64 	%rd25738, %rd25734, 8;
	and.b64  	%rd25739, %rd25738, 255;
	xor.b64  	%rd25740, %rd25739, %rd25737;
	mul.lo.s64 	%rd25741, %rd25740, 1099511628211;
	shr.u64 	%rd25742, %rd25734, 16;
	and.b64  	%rd25743, %rd25742, 255;
	xor.b64  	%rd25744, %rd25743, %rd25741;
	mul.lo.s64 	%rd25745, %rd25744, 1099511628211;
	shr.u64 	%rd25746, %rd25734, 24;
	and.b64  	%rd25747, %rd25746, 255;
	xor.b64  	%rd25748, %rd25747, %rd25745;
	mul.lo.s64 	%rd25749, %rd25748, 1099511628211;
	shr.u64 	%rd25750, %rd25734, 32;
	and.b64  	%rd25751, %rd25750, 255;
	xor.b64  	%rd25752, %rd25751, %rd25749;
	mul.lo.s64 	%rd25753, %rd25752, 1099511628211;
	shr.u64 	%rd25754, %rd25734, 40;
	and.b64  	%rd25755, %rd25754, 255;
	xor.b64  	%rd25756, %rd25755, %rd25753;
	mul.lo.s64 	%rd25757, %rd25756, 1099511628211;
	shr.u64 	%rd25758, %rd25734, 48;
	and.b64  	%rd25759, %rd25758, 255;
	xor.b64  	%rd25760, %rd25759, %rd25757;
	mul.lo.s64 	%rd25761, %rd25760, 1099511628211;
	shr.u64 	%rd25762, %rd25734, 56;
	xor.b64  	%rd25763, %rd25762, %rd25761;
	mul.lo.s64 	%rd56723, %rd25763, 1099511628211;
$L__BB8_3034:
	mov.b64 	%rd56730, -3750763034362895579;
	mov.b64 	%rd56731, 0;
	@%p267 bra 	$L__BB8_3037;
	and.b64  	%rd5592, %rd2, -2;
	mov.b64 	%rd56730, -3750763034362895579;
	mov.b64 	%rd56731, 0;
	mov.u64 	%rd56729, %rd56731;
$L__BB8_3036:
	shl.b64 	%rd25769, %rd56731, 3;
	add.s64 	%rd25770, %rd56763, %rd25769;
	ld.u64 	%rd25771, [%rd25770];
	and.b64  	%rd25772, %rd25771, 255;
	xor.b64  	%rd25773, %rd25772, %rd56730;
	mul.lo.s64 	%rd25774, %rd25773, 1099511628211;
	shr.u64 	%rd25775, %rd25771, 8;
	and.b64  	%rd25776, %rd25775, 255;
	xor.b64  	%rd25777, %rd25776, %rd25774;
	mul.lo.s64 	%rd25778, %rd25777, 1099511628211;
	shr.u64 	%rd25779, %rd25771, 16;
	and.b64  	%rd25780, %rd25779, 255;
	xor.b64  	%rd25781, %rd25780, %rd25778;
	mul.lo.s64 	%rd25782, %rd25781, 1099511628211;
	shr.u64 	%rd25783, %rd25771, 24;
	and.b64  	%rd25784, %rd25783, 255;
	xor.b64  	%rd25785, %rd25784, %rd25782;
	mul.lo.s64 	%rd25786, %rd25785, 1099511628211;
	shr.u64 	%rd25787, %rd25771, 32;
	and.b64  	%rd25788, %rd25787, 255;
	xor.b64  	%rd25789, %rd25788, %rd25786;
	mul.lo.s64 	%rd25790, %rd25789, 1099511628211;
	shr.u64 	%rd25791, %rd25771, 40;
	and.b64  	%rd25792, %rd25791, 255;
	xor.b64  	%rd25793, %rd25792, %rd25790;
	mul.lo.s64 	%rd25794, %rd25793, 1099511628211;
	shr.u64 	%rd25795, %rd25771, 48;
	and.b64  	%rd25796, %rd25795, 255;
	xor.b64  	%rd25797, %rd25796, %rd25794;
	mul.lo.s64 	%rd25798, %rd25797, 1099511628211;
	shr.u64 	%rd25799, %rd25771, 56;
	xor.b64  	%rd25800, %rd25799, %rd25798;
	mul.lo.s64 	%rd25801, %rd25800, 1099511628211;
	ld.u64 	%rd25802, [%rd25770+8];
	and.b64  	%rd25803, %rd25802, 255;
	xor.b64  	%rd25804, %rd25803, %rd25801;
	mul.lo.s64 	%rd25805, %rd25804, 1099511628211;
	shr.u64 	%rd25806, %rd25802, 8;
	and.b64  	%rd25807, %rd25806, 255;
	xor.b64  	%rd25808, %rd25807, %rd25805;
	mul.lo.s64 	%rd25809, %rd25808, 1099511628211;
	shr.u64 	%rd25810, %rd25802, 16;
	and.b64  	%rd25811, %rd25810, 255;
	xor.b64  	%rd25812, %rd25811, %rd25809;
	mul.lo.s64 	%rd25813, %rd25812, 1099511628211;
	shr.u64 	%rd25814, %rd25802, 24;
	and.b64  	%rd25815, %rd25814, 255;
	xor.b64  	%rd25816, %rd25815, %rd25813;
	mul.lo.s64 	%rd25817, %rd25816, 1099511628211;
	shr.u64 	%rd25818, %rd25802, 32;
	and.b64  	%rd25819, %rd25818, 255;
	xor.b64  	%rd25820, %rd25819, %rd25817;
	mul.lo.s64 	%rd25821, %rd25820, 1099511628211;
	shr.u64 	%rd25822, %rd25802, 40;
	and.b64  	%rd25823, %rd25822, 255;
	xor.b64  	%rd25824, %rd25823, %rd25821;
	mul.lo.s64 	%rd25825, %rd25824, 1099511628211;
	shr.u64 	%rd25826, %rd25802, 48;
	and.b64  	%rd25827, %rd25826, 255;
	xor.b64  	%rd25828, %rd25827, %rd25825;
	mul.lo.s64 	%rd25829, %rd25828, 1099511628211;
	shr.u64 	%rd25830, %rd25802, 56;
	xor.b64  	%rd25831, %rd25830, %rd25829;
	mul.lo.s64 	%rd56730, %rd25831, 1099511628211;
	add.s64 	%rd56731, %rd56731, 2;
	add.s64 	%rd56729, %rd56729, 2;
	setp.ne.s64 	%p1000, %rd56729, %rd5592;
	@%p1000 bra 	$L__BB8_3036;
$L__BB8_3037:
	@%p269 bra 	$L__BB8_3039;
	shl.b64 	%rd25832, %rd56731, 3;
	add.s64 	%rd25833, %rd56763, %rd25832;
	ld.u64 	%rd25834, [%rd25833];
	and.b64  	%rd25835, %rd25834, 255;
	xor.b64  	%rd25836, %rd25835, %rd56730;
	mul.lo.s64 	%rd25837, %rd25836, 1099511628211;
	shr.u64 	%rd25838, %rd25834, 8;
	and.b64  	%rd25839, %rd25838, 255;
	xor.b64  	%rd25840, %rd25839, %rd25837;
	mul.lo.s64 	%rd25841, %rd25840, 1099511628211;
	shr.u64 	%rd25842, %rd25834, 16;
	and.b64  	%rd25843, %rd25842, 255;
	xor.b64  	%rd25844, %rd25843, %rd25841;
	mul.lo.s64 	%rd25845, %rd25844, 1099511628211;
	shr.u64 	%rd25846, %rd25834, 24;
	and.b64  	%rd25847, %rd25846, 255;
	xor.b64  	%rd25848, %rd25847, %rd25845;
	mul.lo.s64 	%rd25849, %rd25848, 1099511628211;
	shr.u64 	%rd25850, %rd25834, 32;
	and.b64  	%rd25851, %rd25850, 255;
	xor.b64  	%rd25852, %rd25851, %rd25849;
	mul.lo.s64 	%rd25853, %rd25852, 1099511628211;
	shr.u64 	%rd25854, %rd25834, 40;
	and.b64  	%rd25855, %rd25854, 255;
	xor.b64  	%rd25856, %rd25855, %rd25853;
	mul.lo.s64 	%rd25857, %rd25856, 1099511628211;
	shr.u64 	%rd25858, %rd25834, 48;
	and.b64  	%rd25859, %rd25858, 255;
	xor.b64  	%rd25860, %rd25859, %rd25857;
	mul.lo.s64 	%rd25861, %rd25860, 1099511628211;
	shr.u64 	%rd25862, %rd25834, 56;
	xor.b64  	%rd25863, %rd25862, %rd25861;
	mul.lo.s64 	%rd56730, %rd25863, 1099511628211;
$L__BB8_3039:
	setp.eq.s64 	%p1002, %rd56723, %rd56730;
	@%p1002 bra 	$L__BB8_3064;
	setp.lt.u64 	%p1003, %rd2958, 7;
	mov.b64 	%rd56738, 0;
	mov.u64 	%rd56746, %rd56738;
	@%p1003 bra 	$L__BB8_3043;
	and.b64  	%rd5604, %rd2, -8;
	mov.b64 	%rd56738, 0;
	mov.u64 	%rd56736, %rd56738;
$L__BB8_3042:
	.pragma "nounroll";
	shl.b64 	%rd25867, %rd56738, 3;
	add.s64 	%rd25868, %rd56460, %rd25867;
	ld.u64 	%rd25869, [%rd25868];
	mad.lo.s64 	%rd25870, %rd25869, 2654435761, %rd56746;
	shl.b64 	%rd25871, %rd25870, 13;
	add.s64 	%rd25872, %rd25871, %rd25870;
	shr.u64 	%rd25873, %rd25872, 7;
	xor.b64  	%rd25874, %rd25873, %rd25872;
	shl.b64 	%rd25875, %rd25874, 3;
	add.s64 	%rd25876, %rd25875, %rd25874;
	shr.u64 	%rd25877, %rd25876, 17;
	xor.b64  	%rd25878, %rd25877, %rd25876;
	shl.b64 	%rd25879, %rd25878, 5;
	add.s64 	%rd25880, %rd25879, %rd25878;
	ld.u64 	%rd25881, [%rd25868+8];
	mad.lo.s64 	%rd25882, %rd25881, 2654435761, %rd25880;
	shl.b64 	%rd25883, %rd25882, 13;
	add.s64 	%rd25884, %rd25883, %rd25882;
	shr.u64 	%rd25885, %rd25884, 7;
	xor.b64  	%rd25886, %rd25885, %rd25884;
	shl.b64 	%rd25887, %rd25886, 3;
	add.s64 	%rd25888, %rd25887, %rd25886;
	shr.u64 	%rd25889, %rd25888, 17;
	xor.b64  	%rd25890, %rd25889, %rd25888;
	shl.b64 	%rd25891, %rd25890, 5;
	add.s64 	%rd25892, %rd25891, %rd25890;
	ld.u64 	%rd25893, [%rd25868+16];
	mad.lo.s64 	%rd25894, %rd25893, 2654435761, %rd25892;
	shl.b64 	%rd25895, %rd25894, 13;
	add.s64 	%rd25896, %rd25895, %rd25894;
	shr.u64 	%rd25897, %rd25896, 7;
	xor.b64  	%rd25898, %rd25897, %rd25896;
	shl.b64 	%rd25899, %rd25898, 3;
	add.s64 	%rd25900, %rd25899, %rd25898;
	shr.u64 	%rd25901, %rd25900, 17;
	xor.b64  	%rd25902, %rd25901, %rd25900;
	shl.b64 	%rd25903, %rd25902, 5;
	add.s64 	%rd25904, %rd25903, %rd25902;
	ld.u64 	%rd25905, [%rd25868+24];
	mad.lo.s64 	%rd25906, %rd25905, 2654435761, %rd25904;
	shl.b64 	%rd25907, %rd25906, 13;
	add.s64 	%rd25908, %rd25907, %rd25906;
	shr.u64 	%rd25909, %rd25908, 7;
	xor.b64  	%rd25910, %rd25909, %rd25908;
	shl.b64 	%rd25911, %rd25910, 3;
	add.s64 	%rd25912, %rd25911, %rd25910;
	shr.u64 	%rd25913, %rd25912, 17;
	xor.b64  	%rd25914, %rd25913, %rd25912;
	shl.b64 	%rd25915, %rd25914, 5;
	add.s64 	%rd25916, %rd25915, %rd25914;
	ld.u64 	%rd25917, [%rd25868+32];
	mad.lo.s64 	%rd25918, %rd25917, 2654435761, %rd25916;
	shl.b64 	%rd25919, %rd25918, 13;
	add.s64 	%rd25920, %rd25919, %rd25918;
	shr.u64 	%rd25921, %rd25920, 7;
	xor.b64  	%rd25922, %rd25921, %rd25920;
	shl.b64 	%rd25923, %rd25922, 3;
	add.s64 	%rd25924, %rd25923, %rd25922;
	shr.u64 	%rd25925, %rd25924, 17;
	xor.b64  	%rd25926, %rd25925, %rd25924;
	shl.b64 	%rd25927, %rd25926, 5;
	add.s64 	%rd25928, %rd25927, %rd25926;
	ld.u64 	%rd25929, [%rd25868+40];
	mad.lo.s64 	%rd25930, %rd25929, 2654435761, %rd25928;
	shl.b64 	%rd25931, %rd25930, 13;
	add.s64 	%rd25932, %rd25931, %rd25930;
	shr.u64 	%rd25933, %rd25932, 7;
	xor.b64  	%rd25934, %rd25933, %rd25932;
	shl.b64 	%rd25935, %rd25934, 3;
	add.s64 	%rd25936, %rd25935, %rd25934;
	shr.u64 	%rd25937, %rd25936, 17;
	xor.b64  	%rd25938, %rd25937, %rd25936;
	shl.b64 	%rd25939, %rd25938, 5;
	add.s64 	%rd25940, %rd25939, %rd25938;
	ld.u64 	%rd25941, [%rd25868+48];
	mad.lo.s64 	%rd25942, %rd25941, 2654435761, %rd25940;
	shl.b64 	%rd25943, %rd25942, 13;
	add.s64 	%rd25944, %rd25943, %rd25942;
	shr.u64 	%rd25945, %rd25944, 7;
	xor.b64  	%rd25946, %rd25945, %rd25944;
	shl.b64 	%rd25947, %rd25946, 3;
	add.s64 	%rd25948, %rd25947, %rd25946;
	shr.u64 	%rd25949, %rd25948, 17;
	xor.b64  	%rd25950, %rd25949, %rd25948;
	shl.b64 	%rd25951, %rd25950, 5;
	add.s64 	%rd25952, %rd25951, %rd25950;
	ld.u64 	%rd25953, [%rd25868+56];
	mad.lo.s64 	%rd25954, %rd25953, 2654435761, %rd25952;
	shl.b64 	%rd25955, %rd25954, 13;
	add.s64 	%rd25956, %rd25955, %rd25954;
	shr.u64 	%rd25957, %rd25956, 7;
	xor.b64  	%rd25958, %rd25957, %rd25956;
	shl.b64 	%rd25959, %rd25958, 3;
	add.s64 	%rd25960, %rd25959, %rd25958;
	shr.u64 	%rd25961, %rd25960, 17;
	xor.b64  	%rd25962, %rd25961, %rd25960;
	shl.b64 	%rd25963, %rd25962, 5;
	add.s64 	%rd56746, %rd25963, %rd25962;
	add.s64 	%rd56738, %rd56738, 8;
	add.s64 	%rd56736, %rd56736, 8;
	setp.ne.s64 	%p1004, %rd56736, %rd5604;
	@%p1004 bra 	$L__BB8_3042;
$L__BB8_3043:
	setp.eq.s64 	%p1005, %rd2959, 0;
	@%p1005 bra 	$L__BB8_3051;
	setp.lt.u64 	%p1006, %rd2959, 4;
	@%p1006 bra 	$L__BB8_3046;
	shl.b64 	%rd25965, %rd56738, 3;
	add.s64 	%rd25966, %rd56460, %rd25965;
	ld.u64 	%rd25967, [%rd25966];
	mad.lo.s64 	%rd25968, %rd25967, 2654435761, %rd56746;
	shl.b64 	%rd25969, %rd25968, 13;
	add.s64 	%rd25970, %rd25969, %rd25968;
	shr.u64 	%rd25971, %rd25970, 7;
	xor.b64  	%rd25972, %rd25971, %rd25970;
	shl.b64 	%rd25973, %rd25972, 3;
	add.s64 	%rd25974, %rd25973, %rd25972;
	shr.u64 	%rd25975, %rd25974, 17;
	xor.b64  	%rd25976, %rd25975, %rd25974;
	shl.b64 	%rd25977, %rd25976, 5;
	add.s64 	%rd25978, %rd25977, %rd25976;
	ld.u64 	%rd25979, [%rd25966+8];
	mad.lo.s64 	%rd25980, %rd25979, 2654435761, %rd25978;
	shl.b64 	%rd25981, %rd25980, 13;
	add.s64 	%rd25982, %rd25981, %rd25980;
	shr.u64 	%rd25983, %rd25982, 7;
	xor.b64  	%rd25984, %rd25983, %rd25982;
	shl.b64 	%rd25985, %rd25984, 3;
	add.s64 	%rd25986, %rd25985, %rd25984;
	shr.u64 	%rd25987, %rd25986, 17;
	xor.b64  	%rd25988, %rd25987, %rd25986;
	shl.b64 	%rd25989, %rd25988, 5;
	add.s64 	%rd25990, %rd25989, %rd25988;
	ld.u64 	%rd25991, [%rd25966+16];
	mad.lo.s64 	%rd25992, %rd25991, 2654435761, %rd25990;
	shl.b64 	%rd25993, %rd25992, 13;
	add.s64 	%rd25994, %rd25993, %rd25992;
	shr.u64 	%rd25995, %rd25994, 7;
	xor.b64  	%rd25996, %rd25995, %rd25994;
	shl.b64 	%rd25997, %rd25996, 3;
	add.s64 	%rd25998, %rd25997, %rd25996;
	shr.u64 	%rd25999, %rd25998, 17;
	xor.b64  	%rd26000, %rd25999, %rd25998;
	shl.b64 	%rd26001, %rd26000, 5;
	add.s64 	%rd26002, %rd26001, %rd26000;
	ld.u64 	%rd26003, [%rd25966+24];
	mad.lo.s64 	%rd26004, %rd26003, 2654435761, %rd26002;
	shl.b64 	%rd26005, %rd26004, 13;
	add.s64 	%rd26006, %rd26005, %rd26004;
	shr.u64 	%rd26007, %rd26006, 7;
	xor.b64  	%rd26008, %rd26007, %rd26006;
	shl.b64 	%rd26009, %rd26008, 3;
	add.s64 	%rd26010, %rd26009, %rd26008;
	shr.u64 	%rd26011, %rd26010, 17;
	xor.b64  	%rd26012, %rd26011, %rd26010;
	shl.b64 	%rd26013, %rd26012, 5;
	add.s64 	%rd56746, %rd26013, %rd26012;
	add.s64 	%rd56738, %rd56738, 4;
$L__BB8_3046:
	setp.eq.s64 	%p1007, %rd2961, 0;
	@%p1007 bra 	$L__BB8_3051;
	setp.eq.s64 	%p1008, %rd2962, 0;
	@%p1008 bra 	$L__BB8_3049;
	shl.b64 	%rd26015, %rd56738, 3;
	add.s64 	%rd26016, %rd56460, %rd26015;
	ld.u64 	%rd26017, [%rd26016];
	mad.lo.s64 	%rd26018, %rd26017, 2654435761, %rd56746;
	shl.b64 	%rd26019, %rd26018, 13;
	add.s64 	%rd26020, %rd26019, %rd26018;
	shr.u64 	%rd26021, %rd26020, 7;
	xor.b64  	%rd26022, %rd26021, %rd26020;
	shl.b64 	%rd26023, %rd26022, 3;
	add.s64 	%rd26024, %rd26023, %rd26022;
	shr.u64 	%rd26025, %rd26024, 17;
	xor.b64  	%rd26026, %rd26025, %rd26024;
	shl.b64 	%rd26027, %rd26026, 5;
	add.s64 	%rd26028, %rd26027, %rd26026;
	ld.u64 	%rd26029, [%rd26016+8];
	mad.lo.s64 	%rd26030, %rd26029, 2654435761, %rd26028;
	shl.b64 	%rd26031, %rd26030, 13;
	add.s64 	%rd26032, %rd26031, %rd26030;
	shr.u64 	%rd26033, %rd26032, 7;
	xor.b64  	%rd26034, %rd26033, %rd26032;
	shl.b64 	%rd26035, %rd26034, 3;
	add.s64 	%rd26036, %rd26035, %rd26034;
	shr.u64 	%rd26037, %rd26036, 17;
	xor.b64  	%rd26038, %rd26037, %rd26036;
	shl.b64 	%rd26039, %rd26038, 5;
	add.s64 	%rd56746, %rd26039, %rd26038;
	add.s64 	%rd56738, %rd56738, 2;
$L__BB8_3049:
	@%p269 bra 	$L__BB8_3051;
	shl.b64 	%rd26040, %rd56738, 3;
	add.s64 	%rd26041, %rd56460, %rd26040;
	ld.u64 	%rd26042, [%rd26041];
	mad.lo.s64 	%rd26043, %rd26042, 2654435761, %rd56746;
	shl.b64 	%rd26044, %rd26043, 13;
	add.s64 	%rd26045, %rd26044, %rd26043;
	shr.u64 	%rd26046, %rd26045, 7;
	xor.b64  	%rd26047, %rd26046, %rd26045;
	shl.b64 	%rd26048, %rd26047, 3;
	add.s64 	%rd26049, %rd26048, %rd26047;
	shr.u64 	%rd26050, %rd26049, 17;
	xor.b64  	%rd26051, %rd26050, %rd26049;
	shl.b64 	%rd26052, %rd26051, 5;
	add.s64 	%rd56746, %rd26052, %rd26051;
$L__BB8_3051:
	mov.b64 	%rd56751, 0;
	mov.u64 	%rd56759, %rd56751;
	@%p1003 bra 	$L__BB8_3054;
	and.b64  	%rd5626, %rd2, -8;
	mov.b64 	%rd56751, 0;
	mov.u64 	%rd56749, %rd56751;
$L__BB8_3053:
	.pragma "nounroll";
	shl.b64 	%rd26056, %rd56751, 3;
	add.s64 	%rd26057, %rd56763, %rd26056;
	ld.u64 	%rd26058, [%rd26057];
	mad.lo.s64 	%rd26059, %rd26058, 2654435761, %rd56759;
	shl.b64 	%rd26060, %rd26059, 13;
	add.s64 	%rd26061, %rd26060, %rd26059;
	shr.u64 	%rd26062, %rd26061, 7;
	xor.b64  	%rd26063, %rd26062, %rd26061;
	shl.b64 	%rd26064, %rd26063, 3;
	add.s64 	%rd26065, %rd26064, %rd26063;
	shr.u64 	%rd26066, %rd26065, 17;
	xor.b64  	%rd26067, %rd26066, %rd26065;
	shl.b64 	%rd26068, %rd26067, 5;
	add.s64 	%rd26069, %rd26068, %rd26067;
	ld.u64 	%rd26070, [%rd26057+8];
	mad.lo.s64 	%rd26071, %rd26070, 2654435761, %rd26069;
	shl.b64 	%rd26072, %rd26071, 13;
	add.s64 	%rd26073, %rd26072, %rd26071;
	shr.u64 	%rd26074, %rd26073, 7;
	xor.b64  	%rd26075, %rd26074, %rd26073;
	shl.b64 	%rd26076, %rd26075, 3;
	add.s64 	%rd26077, %rd26076, %rd26075;
	shr.u64 	%rd26078, %rd26077, 17;
	xor.b64  	%rd26079, %rd26078, %rd26077;
	shl.b64 	%rd26080, %rd26079, 5;
	add.s64 	%rd26081, %rd26080, %rd26079;
	ld.u64 	%rd26082, [%rd26057+16];
	mad.lo.s64 	%rd26083, %rd26082, 2654435761, %rd26081;
	shl.b64 	%rd26084, %rd26083, 13;
	add.s64 	%rd26085, %rd26084, %rd26083;
	shr.u64 	%rd26086, %rd26085, 7;
	xor.b64  	%rd26087, %rd26086, %rd26085;
	shl.b64 	%rd26088, %rd26087, 3;
	add.s64 	%rd26089, %rd26088, %rd26087;
	shr.u64 	%rd26090, %rd26089, 17;
	xor.b64  	%rd26091, %rd26090, %rd26089;
	shl.b64 	%rd26092, %rd26091, 5;
	add.s64 	%rd26093, %rd26092, %rd26091;
	ld.u64 	%rd26094, [%rd26057+24];
	mad.lo.s64 	%rd26095, %rd26094, 2654435761, %rd26093;
	shl.b64 	%rd26096, %rd26095, 13;
	add.s64 	%rd26097, %rd26096, %rd26095;
	shr.u64 	%rd26098, %rd26097, 7;
	xor.b64  	%rd26099, %rd26098, %rd26097;
	shl.b64 	%rd26100, %rd26099, 3;
	add.s64 	%rd26101, %rd26100, %rd26099;
	shr.u64 	%rd26102, %rd26101, 17;
	xor.b64  	%rd26103, %rd26102, %rd26101;
	shl.b64 	%rd26104, %rd26103, 5;
	add.s64 	%rd26105, %rd26104, %rd26103;
	ld.u64 	%rd26106, [%rd26057+32];
	mad.lo.s64 	%rd26107, %rd26106, 2654435761, %rd26105;
	shl.b64 	%rd26108, %rd26107, 13;
	add.s64 	%rd26109, %rd26108, %rd26107;
	shr.u64 	%rd26110, %rd26109, 7;
	xor.b64  	%rd26111, %rd26110, %rd26109;
	shl.b64 	%rd26112, %rd26111, 3;
	add.s64 	%rd26113, %rd26112, %rd26111;
	shr.u64 	%rd26114, %rd26113, 17;
	xor.b64  	%rd26115, %rd26114, %rd26113;
	shl.b64 	%rd26116, %rd26115, 5;
	add.s64 	%rd26117, %rd26116, %rd26115;
	ld.u64 	%rd26118, [%rd26057+40];
	mad.lo.s64 	%rd26119, %rd26118, 2654435761, %rd26117;
	shl.b64 	%rd26120, %rd26119, 13;
	add.s64 	%rd26121, %rd26120, %rd26119;
	shr.u64 	%rd26122, %rd26121, 7;
	xor.b64  	%rd26123, %rd26122, %rd26121;
	shl.b64 	%rd26124, %rd26123, 3;
	add.s64 	%rd26125, %rd26124, %rd26123;
	shr.u64 	%rd26126, %rd26125, 17;
	xor.b64  	%rd26127, %rd26126, %rd26125;
	shl.b64 	%rd26128, %rd26127, 5;
	add.s64 	%rd26129, %rd26128, %rd26127;
	ld.u64 	%rd26130, [%rd26057+48];
	mad.lo.s64 	%rd26131, %rd26130, 2654435761, %rd26129;
	shl.b64 	%rd26132, %rd26131, 13;
	add.s64 	%rd26133, %rd26132, %rd26131;
	shr.u64 	%rd26134, %rd26133, 7;
	xor.b64  	%rd26135, %rd26134, %rd26133;
	shl.b64 	%rd26136, %rd26135, 3;
	add.s64 	%rd26137, %rd26136, %rd26135;
	shr.u64 	%rd26138, %rd26137, 17;
	xor.b64  	%rd26139, %rd26138, %rd26137;
	shl.b64 	%rd26140, %rd26139, 5;
	add.s64 	%rd26141, %rd26140, %rd26139;
	ld.u64 	%rd26142, [%rd26057+56];
	mad.lo.s64 	%rd26143, %rd26142, 2654435761, %rd26141;
	shl.b64 	%rd26144, %rd26143, 13;
	add.s64 	%rd26145, %rd26144, %rd26143;
	shr.u64 	%rd26146, %rd26145, 7;
	xor.b64  	%rd26147, %rd26146, %rd26145;
	shl.b64 	%rd26148, %rd26147, 3;
	add.s64 	%rd26149, %rd26148, %rd26147;
	shr.u64 	%rd26150, %rd26149, 17;
	xor.b64  	%rd26151, %rd26150, %rd26149;
	shl.b64 	%rd26152, %rd26151, 5;
	add.s64 	%rd56759, %rd26152, %rd26151;
	add.s64 	%rd56751, %rd56751, 8;
	add.s64 	%rd56749, %rd56749, 8;
	setp.ne.s64 	%p1011, %rd56749, %rd5626;
	@%p1011 bra 	$L__BB8_3053;
$L__BB8_3054:
	@%p1005 bra 	$L__BB8_3062;
	setp.lt.u64 	%p1013, %rd2960, 3;
	@%p1013 bra 	$L__BB8_3057;
	shl.b64 	%rd26154, %rd56751, 3;
	add.s64 	%rd26155, %rd56763, %rd26154;
	ld.u64 	%rd26156, [%rd26155];
	mad.lo.s64 	%rd26157, %rd26156, 2654435761, %rd56759;
	shl.b64 	%rd26158, %rd26157, 13;
	add.s64 	%rd26159, %rd26158, %rd26157;
	shr.u64 	%rd26160, %rd26159, 7;
	xor.b64  	%rd26161, %rd26160, %rd26159;
	shl.b64 	%rd26162, %rd26161, 3;
	add.s64 	%rd26163, %rd26162, %rd26161;
	shr.u64 	%rd26164, %rd26163, 17;
	xor.b64  	%rd26165, %rd26164, %rd26163;
	shl.b64 	%rd26166, %rd26165, 5;
	add.s64 	%rd26167, %rd26166, %rd26165;
	ld.u64 	%rd26168, [%rd26155+8];
	mad.lo.s64 	%rd26169, %rd26168, 2654435761, %rd26167;
	shl.b64 	%rd26170, %rd26169, 13;
	add.s64 	%rd26171, %rd26170, %rd26169;
	shr.u64 	%rd26172, %rd26171, 7;
	xor.b64  	%rd26173, %rd26172, %rd26171;
	shl.b64 	%rd26174, %rd26173, 3;
	add.s64 	%rd26175, %rd26174, %rd26173;
	shr.u64 	%rd26176, %rd26175, 17;
	xor.b64  	%rd26177, %rd26176, %rd26175;
	shl.b64 	%rd26178, %rd26177, 5;
	add.s64 	%rd26179, %rd26178, %rd26177;
	ld.u64 	%rd26180, [%rd26155+16];
	mad.lo.s64 	%rd26181, %rd26180, 2654435761, %rd26179;
	shl.b64 	%rd26182, %rd26181, 13;
	add.s64 	%rd26183, %rd26182, %rd26181;
	shr.u64 	%rd26184, %rd26183, 7;
	xor.b64  	%rd26185, %rd26184, %rd26183;
	shl.b64 	%rd26186, %rd26185, 3;
	add.s64 	%rd26187, %rd26186, %rd26185;
	shr.u64 	%rd26188, %rd26187, 17;
	xor.b64  	%rd26189, %rd26188, %rd26187;
	shl.b64 	%rd26190, %rd26189, 5;
	add.s64 	%rd26191, %rd26190, %rd26189;
	ld.u64 	%rd26192, [%rd26155+24];
	mad.lo.s64 	%rd26193, %rd26192, 2654435761, %rd26191;
	shl.b64 	%rd26194, %rd26193, 13;
	add.s64 	%rd26195, %rd26194, %rd26193;
	shr.u64 	%rd26196, %rd26195, 7;
	xor.b64  	%rd26197, %rd26196, %rd26195;
	shl.b64 	%rd26198, %rd26197, 3;
	add.s64 	%rd26199, %rd26198, %rd26197;
	shr.u64 	%rd26200, %rd26199, 17;
	xor.b64  	%rd26201, %rd26200, %rd26199;
	shl.b64 	%rd26202, %rd26201, 5;
	add.s64 	%rd56759, %rd26202, %rd26201;
	add.s64 	%rd56751, %rd56751, 4;
$L__BB8_3057:
	setp.eq.s64 	%p1014, %rd2961, 0;
	@%p1014 bra 	$L__BB8_3062;
	setp.eq.s64 	%p1015, %rd2962, 0;
	@%p1015 bra 	$L__BB8_3060;
	shl.b64 	%rd26204, %rd56751, 3;
	add.s64 	%rd26205, %rd56763, %rd26204;
	ld.u64 	%rd26206, [%rd26205];
	mad.lo.s64 	%rd26207, %rd26206, 2654435761, %rd56759;
	shl.b64 	%rd26208, %rd26207, 13;
	add.s64 	%rd26209, %rd26208, %rd26207;
	shr.u64 	%rd26210, %rd26209, 7;
	xor.b64  	%rd26211, %rd26210, %rd26209;
	shl.b64 	%rd26212, %rd26211, 3;
	add.s64 	%rd26213, %rd26212, %rd26211;
	shr.u64 	%rd26214, %rd26213, 17;
	xor.b64  	%rd26215, %rd26214, %rd26213;
	shl.b64 	%rd26216, %rd26215, 5;
	add.s64 	%rd26217, %rd26216, %rd26215;
	ld.u64 	%rd26218, [%rd26205+8];
	mad.lo.s64 	%rd26219, %rd26218, 2654435761, %rd26217;
	shl.b64 	%rd26220, %rd26219, 13;
	add.s64 	%rd26221, %rd26220, %rd26219;
	shr.u64 	%rd26222, %rd26221, 7;
	xor.b64  	%rd26223, %rd26222, %rd26221;
	shl.b64 	%rd26224, %rd26223, 3;
	add.s64 	%rd26225, %rd26224, %rd26223;
	shr.u64 	%rd26226, %rd26225, 17;
	xor.b64  	%rd26227, %rd26226, %rd26225;
	shl.b64 	%rd26228, %rd26227, 5;
	add.s64 	%rd56759, %rd26228, %rd26227;
	add.s64 	%rd56751, %rd56751, 2;
$L__BB8_3060:
	@%p269 bra 	$L__BB8_3062;
	shl.b64 	%rd26229, %rd56751, 3;
	add.s64 	%rd26230, %rd56763, %rd26229;
	ld.u64 	%rd26231, [%rd26230];
	mad.lo.s64 	%rd26232, %rd26231, 2654435761, %rd56759;
	shl.b64 	%rd26233, %rd26232, 13;
	add.s64 	%rd26234, %rd26233, %rd26232;
	shr.u64 	%rd26235, %rd26234, 7;
	xor.b64  	%rd26236, %rd26235, %rd26234;
	shl.b64 	%rd26237, %rd26236, 3;
	add.s64 	%rd26238, %rd26237, %rd26236;
	shr.u64 	%rd26239, %rd26238, 17;
	xor.b64  	%rd26240, %rd26239, %rd26238;
	shl.b64 	%rd26241, %rd26240, 5;
	add.s64 	%rd56759, %rd26241, %rd26240;
$L__BB8_3062:
	setp.lt.u64 	%p1017, %rd56746, %rd56759;
	mov.u64 	%rd56762, %rd56460;
	@%p1017 bra 	$L__BB8_3063;
	bra.uni 	$L__BB8_3068;
$L__BB8_3063:
	mov.u64 	%rd56762, %rd56763;
	mov.u64 	%rd56763, %rd56460;
	bra.uni 	$L__BB8_3068;
$L__BB8_3064:
	setp.eq.s32 	%p1018, %r1, 0;
	mov.u64 	%rd56762, %rd56460;
	@%p1018 bra 	$L__BB8_3068;
	mov.b64 	%rd56760, 0;
$L__BB8_3066:
	shl.b64 	%rd26243, %rd56760, 3;
	add.s64 	%rd26244, %rd56460, %rd26243;
	ld.u64 	%rd5649, [%rd26244];
	add.s64 	%rd26245, %rd56763, %rd26243;
	ld.u64 	%rd5650, [%rd26245];
	setp.lt.u64 	%p1019, %rd5649, %rd5650;
	@%p1019 bra 	$L__BB8_3063;
	setp.le.u64 	%p1020, %rd5649, %rd5650;
	add.s64 	%rd56760, %rd56760, 1;
	setp.lt.u64 	%p1021, %rd56760, %rd2957;
	and.pred  	%p1022, %p1020, %p1021;
	mov.u64 	%rd56762, %rd56460;
	@%p1022 bra 	$L__BB8_3066;
$L__BB8_3068:
	and.b64  	%rd5660, %rd2, 1;
	and.b64  	%rd5661, %rd2, -2;
	and.b64  	%rd5662, %rd2, -8;
	mov.b32 	%r465, 2;
	shl.b32 	%r195, %r50, 6;
	mov.u32 	%r196, _ZZN3cub18CUB_300001_SM_10006detail10merge_sort30DeviceMergeSortBlockSortKernelINS2_10policy_hubIPPmE9Policy600ES6_PNS0_8NullTypeES6_SA_m18tuple_indexed_lessS5_S9_EEvbT0_T1_T2_T3_T4_PT6_PT7_T5_NS1_7vsmem_tEE19static_temp_storage;
	add.s32 	%r197, %r196, %r195;
$L__BB8_3069:
	mov.u32 	%r71, %r465;
	bar.sync 	0;
	add.s32 	%r194, %r71, -1;
	st.shared.v2.u64 	[%r197], {%rd55601, %rd56767};
	st.shared.v2.u64 	[%r197+16], {%rd56766, %rd56765};
	st.shared.v2.u64 	[%r197+32], {%rd56764, %rd56763};
	st.shared.v2.u64 	[%r197+48], {%rd56762, %rd57156};
	bar.sync 	0;
	neg.s32 	%r198, %r71;
	and.b32  	%r199, %r50, %r198;
	shl.b32 	%r200, %r199, 3;
	shl.b32 	%r201, %r71, 2;
	and.b32  	%r202, %r194, %r50;
	shl.b32 	%r203, %r202, 3;
	min.s32 	%r72, %r203, %r49;
	min.s32 	%r73, %r200, %r49;
	add.s32 	%r204, %r73, %r201;
	min.s32 	%r74, %r204, %r49;
	add.s32 	%r205, %r74, %r201;
	min.s32 	%r75, %r205, %r49;
	sub.s32 	%r206, %r74, %r73;
	sub.s32 	%r207, %r75, %r74;
	setp.lt.s32 	%p1136, %r72, %r207;
	sub.s32 	%r208, %r72, %r207;
	selp.b32 	%r468, 0, %r208, %p1136;
	min.s32 	%r466, %r206, %r72;
	setp.ge.s32 	%p1137, %r468, %r466;
	@%p1137 bra 	$L__BB8_3114;
	add.s32 	%r78, %r74, %r72;
$L__BB8_3071:
	sub.s32 	%r209, %r466, %r468;
	shr.u32 	%r210, %r209, 31;
	add.s32 	%r211, %r209, %r210;
	shr.s32 	%r212, %r211, 1;
	add.s32 	%r81, %r212, %r468;
	add.s32 	%r213, %r81, %r73;
	shl.b32 	%r214, %r213, 3;
	mov.u32 	%r215, _ZZN3cub18CUB_300001_SM_10006detail10merge_sort30DeviceMergeSortBlockSortKernelINS2_10policy_hubIPPmE9Policy600ES6_PNS0_8NullTypeES6_SA_m18tuple_indexed_lessS5_S9_EEvbT0_T1_T2_T3_T4_PT6_PT7_T5_NS1_7vsmem_tEE19static_temp_storage;
	add.s32 	%r216, %r215, %r214;
	ld.shared.u64 	%rd5671, [%r216];
	not.b32 	%r217, %r81;
	add.s32 	%r218, %r78, %r217;
	shl.b32 	%r219, %r218, 3;
	add.s32 	%r220, %r215, %r219;
	ld.shared.u64 	%rd5672, [%r220];
	mov.b64 	%rd56780, -3750763034362895579;
	@%p258 bra 	$L__BB8_3077;
	setp.eq.s64 	%p1139, %rd2958, 0;
	mov.b64 	%rd56780, -3750763034362895579;
	mov.b64 	%rd56778, 0;
	@%p1139 bra 	$L__BB8_3075;
	mov.b64 	%rd56780, -3750763034362895579;
	mov.b64 	%rd56781, 0;
$L__BB8_3074:
	shl.b64 	%rd26393, %rd56781, 3;
	add.s64 	%rd26394, %rd5672, %rd26393;
	ld.u64 	%rd26395, [%rd26394];
	and.b64  	%rd26396, %rd26395, 255;
	xor.b64  	%rd26397, %rd26396, %rd56780;
	mul.lo.s64 	%rd26398, %rd26397, 1099511628211;
	shr.u64 	%rd26399, %rd26395, 8;
	and.b64  	%rd26400, %rd26399, 255;
	xor.b64  	%rd26401, %rd26400, %rd26398;
	mul.lo.s64 	%rd26402, %rd26401, 1099511628211;
	shr.u64 	%rd26403, %rd26395, 16;
	and.b64  	%rd26404, %rd26403, 255;
	xor.b64  	%rd26405, %rd26404, %rd26402;
	mul.lo.s64 	%rd26406, %rd26405, 1099511628211;
	shr.u64 	%rd26407, %rd26395, 24;
	and.b64  	%rd26408, %rd26407, 255;
	xor.b64  	%rd26409, %rd26408, %rd26406;
	mul.lo.s64 	%rd26410, %rd26409, 1099511628211;
	shr.u64 	%rd26411, %rd26395, 32;
	and.b64  	%rd26412, %rd26411, 255;
	xor.b64  	%rd26413, %rd26412, %rd26410;
	mul.lo.s64 	%rd26414, %rd26413, 1099511628211;
	shr.u64 	%rd26415, %rd26395, 40;
	and.b64  	%rd26416, %rd26415, 255;
	xor.b64  	%rd26417, %rd26416, %rd26414;
	mul.lo.s64 	%rd26418, %rd26417, 1099511628211;
	shr.u64 	%rd26419, %rd26395, 48;
	and.b64  	%rd26420, %rd26419, 255;
	xor.b64  	%rd26421, %rd26420, %rd26418;
	mul.lo.s64 	%rd26422, %rd26421, 1099511628211;
	shr.u64 	%rd26423, %rd26395, 56;
	xor.b64  	%rd26424, %rd26423, %rd26422;
	mul.lo.s64 	%rd26425, %rd26424, 1099511628211;
	ld.u64 	%rd26426, [%rd26394+8];
	and.b64  	%rd26427, %rd26426, 255;
	xor.b64  	%rd26428, %rd26427, %rd26425;
	mul.lo.s64 	%rd26429, %rd26428, 1099511628211;
	shr.u64 	%rd26430, %rd26426, 8;
	and.b64  	%rd26431, %rd26430, 255;
	xor.b64  	%rd26432, %rd26431, %rd26429;
	mul.lo.s64 	%rd26433, %rd26432, 1099511628211;
	shr.u64 	%rd26434, %rd26426, 16;
	and.b64  	%rd26435, %rd26434, 255;
	xor.b64  	%rd26436, %rd26435, %rd26433;
	mul.lo.s64 	%rd26437, %rd26436, 1099511628211;
	shr.u64 	%rd26438, %rd26426, 24;
	and.b64  	%rd26439, %rd26438, 255;
	xor.b64  	%rd26440, %rd26439, %rd26437;
	mul.lo.s64 	%rd26441, %rd26440, 1099511628211;
	shr.u64 	%rd26442, %rd26426, 32;
	and.b64  	%rd26443, %rd26442, 255;
	xor.b64  	%rd26444, %rd26443, %rd26441;
	mul.lo.s64 	%rd26445, %rd26444, 1099511628211;
	shr.u64 	%rd26446, %rd26426, 40;
	and.b64  	%rd26447, %rd26446, 255;
	xor.b64  	%rd26448, %rd26447, %rd26445;
	mul.lo.s64 	%rd26449, %rd26448, 1099511628211;
	shr.u64 	%rd26450, %rd26426, 48;
	and.b64  	%rd26451, %rd26450, 255;
	xor.b64  	%rd26452, %rd26451, %rd26449;
	mul.lo.s64 	%rd26453, %rd26452, 1099511628211;
	shr.u64 	%rd26454, %rd26426, 56;
	xor.b64  	%rd26455, %rd26454, %rd26453;
	mul.lo.s64 	%rd56780, %rd26455, 1099511628211;
	add.s64 	%rd56781, %rd56781, 2;
	setp.eq.s64 	%p1140, %rd56781, %rd5661;
	mov.u64 	%rd56778, %rd5661;
	@%p1140 bra 	$L__BB8_3075;
	bra.uni 	$L__BB8_3074;
$L__BB8_3075:
	setp.eq.s64 	%p1141, %rd5660, 0;
	@%p1141 bra 	$L__BB8_3077;
	shl.b64 	%rd26456, %rd56778, 3;
	add.s64 	%rd26457, %rd5672, %rd26456;
	ld.u64 	%rd26458, [%rd26457];
	and.b64  	%rd26459, %rd26458, 255;
	xor.b64  	%rd26460, %rd26459, %rd56780;
	mul.lo.s64 	%rd26461, %rd26460, 1099511628211;
	shr.u64 	%rd26462, %rd26458, 8;
	and.b64  	%rd26463, %rd26462, 255;
	xor.b64  	%rd26464, %rd26463, %rd26461;
	mul.lo.s64 	%rd26465, %rd26464, 1099511628211;
	shr.u64 	%rd26466, %rd26458, 16;
	and.b64  	%rd26467, %rd26466, 255;
	xor.b64  	%rd26468, %rd26467, %rd26465;
	mul.lo.s64 	%rd26469, %rd26468, 1099511628211;
	shr.u64 	%rd26470, %rd26458, 24;
	and.b64  	%rd26471, %rd26470, 255;
	xor.b64  	%rd26472, %rd26471, %rd26469;
	mul.lo.s64 	%rd26473, %rd26472, 1099511628211;
	shr.u64 	%rd26474, %rd26458, 32;
	and.b64  	%rd26475, %rd26474, 255;
	xor.b64  	%rd26476, %rd26475, %rd26473;
	mul.lo.s64 	%rd26477, %rd26476, 1099511628211;
	shr.u64 	%rd26478, %rd26458, 40;
	and.b64  	%rd26479, %rd26478, 255;
	xor.b64  	%rd26480, %rd26479, %rd26477;
	mul.lo.s64 	%rd26481, %rd26480, 1099511628211;
	shr.u64 	%rd26482, %rd26458, 48;
	and.b64  	%rd26483, %rd26482, 255;
	xor.b64  	%rd26484, %rd26483, %rd26481;
	mul.lo.s64 	%rd26485, %rd26484, 1099511628211;
	shr.u64 	%rd26486, %rd26458, 56;
	xor.b64  	%rd26487, %rd26486, %rd26485;
	mul.lo.s64 	%rd56780, %rd26487, 1099511628211;
$L__BB8_3077:
	mov.b64 	%rd56785, -3750763034362895579;
	@%p258 bra 	$L__BB8_3083;
	setp.eq.s64 	%p1143, %rd2958, 0;
	mov.b64 	%rd56785, -3750763034362895579;
	mov.b64 	%rd56786, 0;
	@%p1143 bra 	$L__BB8_3081;
	mov.b64 	%rd56785, -3750763034362895579;
	mov.b64 	%rd56783, 0;
$L__BB8_3080:
	shl.b64 	%rd26494, %rd56783, 3;
	add.s64 	%rd26495, %rd5671, %rd26494;
	ld.u64 	%rd26496, [%rd26495];
	and.b64  	%rd26497, %rd26496, 255;
	xor.b64  	%rd26498, %rd26497, %rd56785;
	mul.lo.s64 	%rd26499, %rd26498, 1099511628211;
	shr.u64 	%rd26500, %rd26496, 8;
	and.b64  	%rd26501, %rd26500, 255;
	xor.b64  	%rd26502, %rd26501, %rd26499;
	mul.lo.s64 	%rd26503, %rd26502, 1099511628211;
	shr.u64 	%rd26504, %rd26496, 16;
	and.b64  	%rd26505, %rd26504, 255;
	xor.b64  	%rd26506, %rd26505, %rd26503;
	mul.lo.s64 	%rd26507, %rd26506, 1099511628211;
	shr.u64 	%rd26508, %rd26496, 24;
	and.b64  	%rd26509, %rd26508, 255;
	xor.b64  	%rd26510, %rd26509, %rd26507;
	mul.lo.s64 	%rd26511, %rd26510, 1099511628211;
	shr.u64 	%rd26512, %rd26496, 32;
	and.b64  	%rd26513, %rd26512, 255;
	xor.b64  	%rd26514, %rd26513, %rd26511;
	mul.lo.s64 	%rd26515, %rd26514, 1099511628211;
	shr.u64 	%rd26516, %rd26496, 40;
	and.b64  	%rd26517, %rd26516, 255;
	xor.b64  	%rd26518, %rd26517, %rd26515;
	mul.lo.s64 	%rd26519, %rd26518, 1099511628211;
	shr.u64 	%rd26520, %rd26496, 48;
	and.b64  	%rd26521, %rd26520, 255;
	xor.b64  	%rd26522, %rd26521, %rd26519;
	mul.lo.s64 	%rd26523, %rd26522, 1099511628211;
	shr.u64 	%rd26524, %rd26496, 56;
	xor.b64  	%rd26525, %rd26524, %rd26523;
	mul.lo.s64 	%rd26526, %rd26525, 1099511628211;
	ld.u64 	%rd26527, [%rd26495+8];
	and.b64  	%rd26528, %rd26527, 255;
	xor.b64  	%rd26529, %rd26528, %rd26526;
	mul.lo.s64 	%rd26530, %rd26529, 1099511628211;
	shr.u64 	%rd26531, %rd26527, 8;
	and.b64  	%rd26532, %rd26531, 255;
	xor.b64  	%rd26533, %rd26532, %rd26530;
	mul.lo.s64 	%rd26534, %rd26533, 1099511628211;
	shr.u64 	%rd26535, %rd26527, 16;
	and.b64  	%rd26536, %rd26535, 255;
	xor.b64  	%rd26537, %rd26536, %rd26534;
	mul.lo.s64 	%rd26538, %rd26537, 1099511628211;
	shr.u64 	%rd26539, %rd26527, 24;
	and.b64  	%rd26540, %rd26539, 255;
	xor.b64  	%rd26541, %rd26540, %rd26538;
	mul.lo.s64 	%rd26542, %rd26541, 1099511628211;
	shr.u64 	%rd26543, %rd26527, 32;
	and.b64  	%rd26544, %rd26543, 255;
	xor.b64  	%rd26545, %rd26544, %rd26542;
	mul.lo.s64 	%rd26546, %rd26545, 1099511628211;
	shr.u64 	%rd26547, %rd26527, 40;
	and.b64  	%rd26548, %rd26547, 255;
	xor.b64  	%rd26549, %rd26548, %rd26546;
	mul.lo.s64 	%rd26550, %rd26549, 1099511628211;
	shr.u64 	%rd26551, %rd26527, 48;
	and.b64  	%rd26552, %rd26551, 255;
	xor.b64  	%rd26553, %rd26552, %rd26550;
	mul.lo.s64 	%rd26554, %rd26553, 1099511628211;
	shr.u64 	%rd26555, %rd26527, 56;
	xor.b64  	%rd26556, %rd26555, %rd26554;
	mul.lo.s64 	%rd56785, %rd26556, 1099511628211;
	add.s64 	%rd56783, %rd56783, 2;
	setp.ne.s64 	%p1144, %rd56783, %rd5661;
	mov.u64 	%rd56786, %rd5661;
	@%p1144 bra 	$L__BB8_3080;
$L__BB8_3081:
	setp.eq.s64 	%p1145, %rd5660, 0;
	@%p1145 bra 	$L__BB8_3083;
	shl.b64 	%rd26557, %rd56786, 3;
	add.s64 	%rd26558, %rd5671, %rd26557;
	ld.u64 	%rd26559, [%rd26558];
	and.b64  	%rd26560, %rd26559, 255;
	xor.b64  	%rd26561, %rd26560, %rd56785;
	mul.lo.s64 	%rd26562, %rd26561, 1099511628211;
	shr.u64 	%rd26563, %rd26559, 8;
	and.b64  	%rd26564, %rd26563, 255;
	xor.b64  	%rd26565, %rd26564, %rd26562;
	mul.lo.s64 	%rd26566, %rd26565, 1099511628211;
	shr.u64 	%rd26567, %rd26559, 16;
	and.b64  	%rd26568, %rd26567, 255;
	xor.b64  	%rd26569, %rd26568, %rd26566;
	mul.lo.s64 	%rd26570, %rd26569, 1099511628211;
	shr.u64 	%rd26571, %rd26559, 24;
	and.b64  	%rd26572, %rd26571, 255;
	xor.b64  	%rd26573, %rd26572, %rd26570;
	mul.lo.s64 	%rd26574, %rd26573, 1099511628211;
	shr.u64 	%rd26575, %rd26559, 32;
	and.b64  	%rd26576, %rd26575, 255;
	xor.b64  	%rd26577, %rd26576, %rd26574;
	mul.lo.s64 	%rd26578, %rd26577, 1099511628211;
	shr.u64 	%rd26579, %rd26559, 40;
	and.b64  	%rd26580, %rd26579, 255;
	xor.b64  	%rd26581, %rd26580, %rd26578;
	mul.lo.s64 	%rd26582, %rd26581, 1099511628211;
	shr.u64 	%rd26583, %rd26559, 48;
	and.b64  	%rd26584, %rd26583, 255;
	xor.b64  	%rd26585, %rd26584, %rd26582;
	mul.lo.s64 	%rd26586, %rd26585, 1099511628211;
	shr.u64 	%rd26587, %rd26559, 56;
	xor.b64  	%rd26588, %rd26587, %rd26586;
	mul.lo.s64 	%rd56785, %rd26588, 1099511628211;
$L__BB8_3083:
	setp.eq.s64 	%p1146, %rd56780, %rd56785;
	@%p1146 bra 	$L__BB8_3109;
	mov.b64 	%rd56799, 0;
	@%p258 bra 	$L__BB8_3096;
	setp.lt.u64 	%p1148, %rd2958, 7;
	mov.b64 	%rd56794, 0;
	mov.u64 	%rd56799, %rd56794;
	@%p1148 bra 	$L__BB8_3088;
	mov.b64 	%rd56800, 0;
	mov.u64 	%rd56799, %rd56800;
$L__BB8_3087:
	.pragma "nounroll";
	shl.b64 	%rd26593, %rd56800, 3;
	add.s64 	%rd26594, %rd5672, %rd26593;
	ld.u64 	%rd26595, [%rd26594];
	mad.lo.s64 	%rd26596, %rd26595, 2654435761, %rd56799;
	shl.b64 	%rd26597, %rd26596, 13;
	add.s64 	%rd26598, %rd26597, %rd26596;
	shr.u64 	%rd26599, %rd26598, 7;
	xor.b64  	%rd26600, %rd26599, %rd26598;
	shl.b64 	%rd26601, %rd26600, 3;
	add.s64 	%rd26602, %rd26601, %rd26600;
	shr.u64 	%rd26603, %rd26602, 17;
	xor.b64  	%rd26604, %rd26603, %rd26602;
	shl.b64 	%rd26605, %rd26604, 5;
	add.s64 	%rd26606, %rd26605, %rd26604;
	ld.u64 	%rd26607, [%rd26594+8];
	mad.lo.s64 	%rd26608, %rd26607, 2654435761, %rd26606;
	shl.b64 	%rd26609, %rd26608, 13;
	add.s64 	%rd26610, %rd26609, %rd26608;
	shr.u64 	%rd26611, %rd26610, 7;
	xor.b64  	%rd26612, %rd26611, %rd26610;
	shl.b64 	%rd26613, %rd26612, 3;
	add.s64 	%rd26614, %rd26613, %rd26612;
	shr.u64 	%rd26615, %rd26614, 17;
	xor.b64  	%rd26616, %rd26615, %rd26614;
	shl.b64 	%rd26617, %rd26616, 5;
	add.s64 	%rd26618, %rd26617, %rd26616;
	ld.u64 	%rd26619, [%rd26594+16];
	mad.lo.s64 	%rd26620, %rd26619, 2654435761, %rd26618;
	shl.b64 	%rd26621, %rd26620, 13;
	add.s64 	%rd26622, %rd26621, %rd26620;
	shr.u64 	%rd26623, %rd26622, 7;
	xor.b64  	%rd26624, %rd26623, %rd26622;
	shl.b64 	%rd26625, %rd26624, 3;
	add.s64 	%rd26626, %rd26625, %rd26624;
	shr.u64 	%rd26627, %rd26626, 17;
	xor.b64  	%rd26628, %rd26627, %rd26626;
	shl.b64 	%rd26629, %rd26628, 5;
	add.s64 	%rd26630, %rd26629, %rd26628;
	ld.u64 	%rd26631, [%rd26594+24];
	mad.lo.s64 	%rd26632, %rd26631, 2654435761, %rd26630;
	shl.b64 	%rd26633, %rd26632, 13;
	add.s64 	%rd26634, %rd26633, %rd26632;
	shr.u64 	%rd26635, %rd26634, 7;
	xor.b64  	%rd26636, %rd26635, %rd26634;
	shl.b64 	%rd26637, %rd26636, 3;
	add.s64 	%rd26638, %rd26637, %rd26636;
	shr.u64 	%rd26639, %rd26638, 17;
	xor.b64  	%rd26640, %rd26639, %rd26638;
	shl.b64 	%rd26641, %rd26640, 5;
	add.s64 	%rd26642, %rd26641, %rd26640;
	ld.u64 	%rd26643, [%rd26594+32];
	mad.lo.s64 	%rd26644, %rd26643, 2654435761, %rd26642;
	shl.b64 	%rd26645, %rd26644, 13;
	add.s64 	%rd26646, %rd26645, %rd26644;
	shr.u64 	%rd26647, %rd26646, 7;
	xor.b64  	%rd26648, %rd26647, %rd26646;
	shl.b64 	%rd26649, %rd26648, 3;
	add.s64 	%rd26650, %rd26649, %rd26648;
	shr.u64 	%rd26651, %rd26650, 17;
	xor.b64  	%rd26652, %rd26651, %rd26650;
	shl.b64 	%rd26653, %rd26652, 5;
	add.s64 	%rd26654, %rd26653, %rd26652;
	ld.u64 	%rd26655, [%rd26594+40];
	mad.lo.s64 	%rd26656, %rd26655, 2654435761, %rd26654;
	shl.b64 	%rd26657, %rd26656, 13;
	add.s64 	%rd26658, %rd26657, %rd26656;
	shr.u64 	%rd26659, %rd26658, 7;
	xor.b64  	%rd26660, %rd26659, %rd26658;
	shl.b64 	%rd26661, %rd26660, 3;
	add.s64 	%rd26662, %rd26661, %rd26660;
	shr.u64 	%rd26663, %rd26662, 17;
	xor.b64  	%rd26664, %rd26663, %rd26662;
	shl.b64 	%rd26665, %rd26664, 5;
	add.s64 	%rd26666, %rd26665, %rd26664;
	ld.u64 	%rd26667, [%rd26594+48];
	mad.lo.s64 	%rd26668, %rd26667, 2654435761, %rd26666;
	shl.b64 	%rd26669, %rd26668, 13;
	add.s64 	%rd26670, %rd26669, %rd26668;
	shr.u64 	%rd26671, %rd26670, 7;
	xor.b64  	%rd26672, %rd26671, %rd26670;
	shl.b64 	%rd26673, %rd26672, 3;
	add.s64 	%rd26674, %rd26673, %rd26672;
	shr.u64 	%rd26675, %rd26674, 17;
	xor.b64  	%rd26676, %rd26675, %rd26674;
	shl.b64 	%rd26677, %rd26676, 5;
	add.s64 	%rd26678, %rd26677, %rd26676;
	ld.u64 	%rd26679, [%rd26594+56];
	mad.lo.s64 	%rd26680, %rd26679, 2654435761, %rd26678;
	shl.b64 	%rd26681, %rd26680, 13;
	add.s64 	%rd26682, %rd26681, %rd26680;
	shr.u64 	%rd26683, %rd26682, 7;
	xor.b64  	%rd26684, %rd26683, %rd26682;
	shl.b64 	%rd26685, %rd26684, 3;
	add.s64 	%rd26686, %rd26685, %rd26684;
	shr.u64 	%rd26687, %rd26686, 17;
	xor.b64  	%rd26688, %rd26687, %rd26686;
	shl.b64 	%rd26689, %rd26688, 5;
	add.s64 	%rd56799, %rd26689, %rd26688;
	add.s64 	%rd56800, %rd56800, 8;
	setp.eq.s64 	%p1149, %rd56800, %rd5662;
	mov.u64 	%rd56794, %rd5662;
	@%p1149 bra 	$L__BB8_3088;
	bra.uni 	$L__BB8_3087;
$L__BB8_3088:
	setp.eq.s64 	%p1150, %rd2959, 0;
	@%p1150 bra 	$L__BB8_3096;
	setp.lt.u64 	%p1151, %rd2960, 3;
	@%p1151 bra 	$L__BB8_3091;
	shl.b64 	%rd26691, %rd56794, 3;
	add.s64 	%rd26692, %rd5672, %rd26691;
	ld.u64 	%rd26693, [%rd26692];
	mad.lo.s64 	%rd26694, %rd26693, 2654435761, %rd56799;
	shl.b64 	%rd26695, %rd26694, 13;
	add.s64 	%rd26696, %rd26695, %rd26694;
	shr.u64 	%rd26697, %rd26696, 7;
	xor.b64  	%rd26698, %rd26697, %rd26696;
	shl.b64 	%rd26699, %rd26698, 3;
	add.s64 	%rd26700, %rd26699, %rd26698;
	shr.u64 	%rd26701, %rd26700, 17;
	xor.b64  	%rd26702, %rd26701, %rd26700;
	shl.b64 	%rd26703, %rd26702, 5;
	add.s64 	%rd26704, %rd26703, %rd26702;
	ld.u64 	%rd26705, [%rd26692+8];
	mad.lo.s64 	%rd26706, %rd26705, 2654435761, %rd26704;
	shl.b64 	%rd26707, %rd26706, 13;
	add.s64 	%rd26708, %rd26707, %rd26706;
	shr.u64 	%rd26709, %rd26708, 7;
	xor.b64  	%rd26710, %rd26709, %rd26708;
	shl.b64 	%rd26711, %rd26710, 3;
	add.s64 	%rd26712, %rd26711, %rd26710;
	shr.u64 	%rd26713, %rd26712, 17;
	xor.b64  	%rd26714, %rd26713, %rd26712;
	shl.b64 	%rd26715, %rd26714, 5;
	add.s64 	%rd26716, %rd26715, %rd26714;
	ld.u64 	%rd26717, [%rd26692+16];
	mad.lo.s64 	%rd26718, %rd26717, 2654435761, %rd26716;
	shl.b64 	%rd26719, %rd26718, 13;
	add.s64 	%rd26720, %rd26719, %rd26718;
	shr.u64 	%rd26721, %rd26720, 7;
	xor.b64  	%rd26722, %rd26721, %rd26720;
	shl.b64 	%rd26723, %rd26722, 3;
	add.s64 	%rd26724, %rd26723, %rd26722;
	shr.u64 	%rd26725, %rd26724, 17;
	xor.b64  	%rd26726, %rd26725, %rd26724;
	shl.b64 	%rd26727, %rd26726, 5;
	add.s64 	%rd26728, %rd26727, %rd26726;
	ld.u64 	%rd26729, [%rd26692+24];
	mad.lo.s64 	%rd26730, %rd26729, 2654435761, %rd26728;
	shl.b64 	%rd26731, %rd26730, 13;
	add.s64 	%rd26732, %rd26731, %rd26730;
	shr.u64 	%rd26733, %rd26732, 7;
	xor.b64  	%rd26734, %rd26733, %rd26732;
	shl.b64 	%rd26735, %rd26734, 3;
	add.s64 	%rd26736, %rd26735, %rd26734;
	shr.u64 	%rd26737, %rd26736, 17;
	xor.b64  	%rd26738, %rd26737, %rd26736;
	shl.b64 	%rd26739, %rd26738, 5;
	add.s64 	%rd56799, %rd26739, %rd26738;
	add.s64 	%rd56794, %rd56794, 4;
$L__BB8_3091:
	setp.eq.s64 	%p1152, %rd2961, 0;
	@%p1152 bra 	$L__BB8_3096;
	setp.eq.s64 	%p1153, %rd2962, 0;
	@%p1153 bra 	$L__BB8_3094;
	shl.b64 	%rd26741, %rd56794, 3;
	add.s64 	%rd26742, %rd5672, %rd26741;
	ld.u64 	%rd26743, [%rd26742];
	mad.lo.s64 	%rd26744, %rd26743, 2654435761, %rd56799;
	shl.b64 	%rd26745, %rd26744, 13;
	add.s64 	%rd26746, %rd26745, %rd26744;
	shr.u64 	%rd26747, %rd26746, 7;
	xor.b64  	%rd26748, %rd26747, %rd26746;
	shl.b64 	%rd26749, %rd26748, 3;
	add.s64 	%rd26750, %rd26749, %rd26748;
	shr.u64 	%rd26751, %rd26750, 17;
	xor.b64  	%rd26752, %rd26751, %rd26750;
	shl.b64 	%rd26753, %rd26752, 5;
	add.s64 	%rd26754, %rd26753, %rd26752;
	ld.u64 	%rd26755, [%rd26742+8];
	mad.lo.s64 	%rd26756, %rd26755, 2654435761, %rd26754;
	shl.b64 	%rd26757, %rd26756, 13;
	add.s64 	%rd26758, %rd26757, %rd26756;
	shr.u64 	%rd26759, %rd26758, 7;
	xor.b64  	%rd26760, %rd26759, %rd26758;
	shl.b64 	%rd26761, %rd26760, 3;
	add.s64 	%rd26762, %rd26761, %rd26760;
	shr.u64 	%rd26763, %rd26762, 17;
	xor.b64  	%rd26764, %rd26763, %rd26762;
	shl.b64 	%rd26765, %rd26764, 5;
	add.s64 	%rd56799, %rd26765, %rd26764;
	add.s64 	%rd56794, %rd56794, 2;
$L__BB8_3094:
	setp.eq.s64 	%p1154, %rd5660, 0;
	@%p1154 bra 	$L__BB8_3096;
	shl.b64 	%rd26766, %rd56794, 3;
	add.s64 	%rd26767, %rd5672, %rd26766;
	ld.u64 	%rd26768, [%rd26767];
	mad.lo.s64 	%rd26769, %rd26768, 2654435761, %rd56799;
	shl.b64 	%rd26770, %rd26769, 13;
	add.s64 	%rd26771, %rd26770, %rd26769;
	shr.u64 	%rd26772, %rd26771, 7;
	xor.b64  	%rd26773, %rd26772, %rd26771;
	shl.b64 	%rd26774, %rd26773, 3;
	add.s64 	%rd26775, %rd26774, %rd26773;
	shr.u64 	%rd26776, %rd26775, 17;
	xor.b64  	%rd26777, %rd26776, %rd26775;
	shl.b64 	%rd26778, %rd26777, 5;
	add.s64 	%rd56799, %rd26778, %rd26777;
$L__BB8_3096:
	mov.b64 	%rd56813, 0;
	@%p258 bra 	$L__BB8_3108;
	setp.lt.u64 	%p1156, %rd2958, 7;
	mov.b64 	%rd56808, 0;
	mov.u64 	%rd56813, %rd56808;
	@%p1156 bra 	$L__BB8_3100;
	mov.b64 	%rd56802, 0;
	mov.u64 	%rd56813, %rd56802;
$L__BB8_3099:
	.pragma "nounroll";
	shl.b64 	%rd26783, %rd56802, 3;
	add.s64 	%rd26784, %rd5671, %rd26783;
	ld.u64 	%rd26785, [%rd26784];
	mad.lo.s64 	%rd26786, %rd26785, 2654435761, %rd56813;
	shl.b64 	%rd26787, %rd26786, 13;
	add.s64 	%rd26788, %rd26787, %rd26786;
	shr.u64 	%rd26789, %rd26788, 7;
	xor.b64  	%rd26790, %rd26789, %rd26788;
	shl.b64 	%rd26791, %rd26790, 3;
	add.s64 	%rd26792, %rd26791, %rd26790;
	shr.u64 	%rd26793, %rd26792, 17;
	xor.b64  	%rd26794, %rd26793, %rd26792;
	shl.b64 	%rd26795, %rd26794, 5;
	add.s64 	%rd26796, %rd26795, %rd26794;
	ld.u64 	%rd26797, [%rd26784+8];
	mad.lo.s64 	%rd26798, %rd26797, 2654435761, %rd26796;
	shl.b64 	%rd26799, %rd26798, 13;
	add.s64 	%rd26800, %rd26799, %rd26798;
	shr.u64 	%rd26801, %rd26800, 7;
	xor.b64  	%rd26802, %rd26801, %rd26800;
	shl.b64 	%rd26803, %rd26802, 3;
	add.s64 	%rd26804, %rd26803, %rd26802;
	shr.u64 	%rd26805, %rd26804, 17;
	xor.b64  	%rd26806, %rd26805, %rd26804;
	shl.b64 	%rd26807, %rd26806, 5;
	add.s64 	%rd26808, %rd26807, %rd26806;
	ld.u64 	%rd26809, [%rd26784+16];
	mad.lo.s64 	%rd26810, %rd26809, 2654435761, %rd26808;
	shl.b64 	%rd26811, %rd26810, 13;
	add.s64 	%rd26812, %rd26811, %rd26810;
	shr.u64 	%rd26813, %rd26812, 7;
	xor.b64  	%rd26814, %rd26813, %rd26812;
	shl.b64 	%rd26815, %rd26814, 3;
	add.s64 	%rd26816, %rd26815, %rd26814;
	shr.u64 	%rd26817, %rd26816, 17;
	xor.b64  	%rd26818, %rd26817, %rd26816;
	shl.b64 	%rd26819, %rd26818, 5;
	add.s64 	%rd26820, %rd26819, %rd26818;
	ld.u64 	%rd26821, [%rd26784+24];
	mad.lo.s64 	%rd26822, %rd26821, 2654435761, %rd26820;
	shl.b64 	%rd26823, %rd26822, 13;
	add.s64 	%rd26824, %rd26823, %rd26822;
	shr.u64 	%rd26825, %rd26824, 7;
	xor.b64  	%rd26826, %rd26825, %rd26824;
	shl.b64 	%rd26827, %rd26826, 3;
	add.s64 	%rd26828, %rd26827, %rd26826;
	shr.u64 	%rd26829, %rd26828, 17;
	xor.b64  	%rd26830, %rd26829, %rd26828;
	shl.b64 	%rd26831, %rd26830, 5;
	add.s64 	%rd26832, %rd26831, %rd26830;
	ld.u64 	%rd26833, [%rd26784+32];
	mad.lo.s64 	%rd26834, %rd26833, 2654435761, %rd26832;
	shl.b64 	%rd26835, %rd26834, 13;
	add.s64 	%rd26836, %rd26835, %rd26834;
	shr.u64 	%rd26837, %rd26836, 7;
	xor.b64  	%rd26838, %rd26837, %rd26836;
	shl.b64 	%rd26839, %rd26838, 3;
	add.s64 	%rd26840, %rd26839, %rd26838;
	shr.u64 	%rd26841, %rd26840, 17;
	xor.b64  	%rd26842, %rd26841, %rd26840;
	shl.b64 	%rd26843, %rd26842, 5;
	add.s64 	%rd26844, %rd26843, %rd26842;
	ld.u64 	%rd26845, [%rd26784+40];
	mad.lo.s64 	%rd26846, %rd26845, 2654435761, %rd26844;
	shl.b64 	%rd26847, %rd26846, 13;
	add.s64 	%rd26848, %rd26847, %rd26846;
	shr.u64 	%rd26849, %rd26848, 7;
	xor.b64  	%rd26850, %rd26849, %rd26848;
	shl.b64 	%rd26851, %rd26850, 3;
	add.s64 	%rd26852, %rd26851, %rd26850;
	shr.u64 	%rd26853, %rd26852, 17;
	xor.b64  	%rd26854, %rd26853, %rd26852;
	shl.b64 	%rd26855, %rd26854, 5;
	add.s64 	%rd26856, %rd26855, %rd26854;
	ld.u64 	%rd26857, [%rd26784+48];
	mad.lo.s64 	%rd26858, %rd26857, 2654435761, %rd26856;
	shl.b64 	%rd26859, %rd26858, 13;
	add.s64 	%rd26860, %rd26859, %rd26858;
	shr.u64 	%rd26861, %rd26860, 7;
	xor.b64  	%rd26862, %rd26861, %rd26860;
	shl.b64 	%rd26863, %rd26862, 3;
	add.s64 	%rd26864, %rd26863, %rd26862;
	shr.u64 	%rd26865, %rd26864, 17;
	xor.b64  	%rd26866, %rd26865, %rd26864;
	shl.b64 	%rd26867, %rd26866, 5;
	add.s64 	%rd26868, %rd26867, %rd26866;
	ld.u64 	%rd26869, [%rd26784+56];
	mad.lo.s64 	%rd26870, %rd26869, 2654435761, %rd26868;
	shl.b64 	%rd26871, %rd26870, 13;
	add.s64 	%rd26872, %rd26871, %rd26870;
	shr.u64 	%rd26873, %rd26872, 7;
	xor.b64  	%rd26874, %rd26873, %rd26872;
	shl.b64 	%rd26875, %rd26874, 3;
	add.s64 	%rd26876, %rd26875, %rd26874;
	shr.u64 	%rd26877, %rd26876, 17;
	xor.b64  	%rd26878, %rd26877, %rd26876;
	shl.b64 	%rd26879, %rd26878, 5;
	add.s64 	%rd56813, %rd26879, %rd26878;
	add.s64 	%rd56802, %rd56802, 8;
	setp.ne.s64 	%p1157, %rd56802, %rd5662;
	mov.u64 	%rd56808, %rd5662;
	@%p1157 bra 	$L__BB8_3099;
$L__BB8_3100:
	setp.eq.s64 	%p1158, %rd2959, 0;
	@%p1158 bra 	$L__BB8_3108;
	setp.lt.u64 	%p1159, %rd2960, 3;
	@%p1159 bra 	$L__BB8_3103;
	shl.b64 	%rd26881, %rd56808, 3;
	add.s64 	%rd26882, %rd5671, %rd26881;
	ld.u64 	%rd26883, [%rd26882];
	mad.lo.s64 	%rd26884, %rd26883, 2654435761, %rd56813;
	shl.b64 	%rd26885, %rd26884, 13;
	add.s64 	%rd26886, %rd26885, %rd26884;
	shr.u64 	%rd26887, %rd26886, 7;
	xor.b64  	%rd26888, %rd26887, %rd26886;
	shl.b64 	%rd26889, %rd26888, 3;
	add.s64 	%rd26890, %rd26889, %rd26888;
	shr.u64 	%rd26891, %rd26890, 17;
	xor.b64  	%rd26892, %rd26891, %rd26890;
	shl.b64 	%rd26893, %rd26892, 5;
	add.s64 	%rd26894, %rd26893, %rd26892;
	ld.u64 	%rd26895, [%rd26882+8];
	mad.lo.s64 	%rd26896, %rd26895, 2654435761, %rd26894;
	shl.b64 	%rd26897, %rd26896, 13;
	add.s64 	%rd26898, %rd26897, %rd26896;
	shr.u64 	%rd26899, %rd26898, 7;
	xor.b64  	%rd26900, %rd26899, %rd26898;
	shl.b64 	%rd26901, %rd26900, 3;
	add.s64 	%rd26902, %rd26901, %rd26900;
	shr.u64 	%rd26903, %rd26902, 17;
	xor.b64  	%rd26904, %rd26903, %rd26902;
	shl.b64 	%rd26905, %rd26904, 5;
	add.s64 	%rd26906, %rd26905, %rd26904;
	ld.u64 	%rd26907, [%rd26882+16];
	mad.lo.s64 	%rd26908, %rd26907, 2654435761, %rd26906;
	shl.b64 	%rd26909, %rd26908, 13;
	add.s64 	%rd26910, %rd26909, %rd26908;
	shr.u64 	%rd26911, %rd26910, 7;
	xor.b64  	%rd26912, %rd26911, %rd26910;
	shl.b64 	%rd26913, %rd26912, 3;
	add.s64 	%rd26914, %rd26913, %rd26912;
	shr.u64 	%rd26915, %rd26914, 17;
	xor.b64  	%rd26916, %rd26915, %rd26914;
	shl.b64 	%rd26917, %rd26916, 5;
	add.s64 	%rd26918, %rd26917, %rd26916;
	ld.u64 	%rd26919, [%rd26882+24];
	mad.lo.s64 	%rd26920, %rd26919, 2654435761, %rd26918;
	shl.b64 	%rd26921, %rd26920, 13;
	add.s64 	%rd26922, %rd26921, %rd26920;
	shr.u64 	%rd26923, %rd26922, 7;
	xor.b64  	%rd26924, %rd26923, %rd26922;
	shl.b64 	%rd26925, %rd26924, 3;
	add.s64 	%rd26926, %rd26925, %rd26924;
	shr.u64 	%rd26927, %rd26926, 17;
	xor.b64  	%rd26928, %rd26927, %rd26926;
	shl.b64 	%rd26929, %rd26928, 5;
	add.s64 	%rd56813, %rd26929, %rd26928;
	add.s64 	%rd56808, %rd56808, 4;
$L__BB8_3103:
	setp.eq.s64 	%p1160, %rd2961, 0;
	@%p1160 bra 	$L__BB8_3108;
	setp.eq.s64 	%p1161, %rd2962, 0;
	@%p1161 bra 	$L__BB8_3106;
	shl.b64 	%rd26931, %rd56808, 3;
	add.s64 	%rd26932, %rd5671, %rd26931;
	ld.u64 	%rd26933, [%rd26932];
	mad.lo.s64 	%rd26934, %rd26933, 2654435761, %rd56813;
	shl.b64 	%rd26935, %rd26934, 13;
	add.s64 	%rd26936, %rd26935, %rd26934;
	shr.u64 	%rd26937, %rd26936, 7;
	xor.b64  	%rd26938, %rd26937, %rd26936;
	shl.b64 	%rd26939, %rd26938, 3;
	add.s64 	%rd26940, %rd26939, %rd26938;
	shr.u64 	%rd26941, %rd26940, 17;
	xor.b64  	%rd26942, %rd26941, %rd26940;
	shl.b64 	%rd26943, %rd26942, 5;
	add.s64 	%rd26944, %rd26943, %rd26942;
	ld.u64 	%rd26945, [%rd26932+8];
	mad.lo.s64 	%rd26946, %rd26945, 2654435761, %rd26944;
	shl.b64 	%rd26947, %rd26946, 13;
	add.s64 	%rd26948, %rd26947, %rd26946;
	shr.u64 	%rd26949, %rd26948, 7;
	xor.b64  	%rd26950, %rd26949, %rd26948;
	shl.b64 	%rd26951, %rd26950, 3;
	add.s64 	%rd26952, %rd26951, %rd26950;
	shr.u64 	%rd26953, %rd26952, 17;
	xor.b64  	%rd26954, %rd26953, %rd26952;
	shl.b64 	%rd26955, %rd26954, 5;
	add.s64 	%rd56813, %rd26955, %rd26954;
	add.s64 	%rd56808, %rd56808, 2;
$L__BB8_3106:
	setp.eq.s64 	%p1162, %rd5660, 0;
	@%p1162 bra 	$L__BB8_3108;
	shl.b64 	%rd26956, %rd56808, 3;
	add.s64 	%rd26957, %rd5671, %rd26956;
	ld.u64 	%rd26958, [%rd26957];
	mad.lo.s64 	%rd26959, %rd26958, 2654435761, %rd56813;
	shl.b64 	%rd26960, %rd26959, 13;
	add.s64 	%rd26961, %rd26960, %rd26959;
	shr.u64 	%rd26962, %rd26961, 7;
	xor.b64  	%rd26963, %rd26962, %rd26961;
	shl.b64 	%rd26964, %rd26963, 3;
	add.s64 	%rd26965, %rd26964, %rd26963;
	shr.u64 	%rd26966, %rd26965, 17;
	xor.b64  	%rd26967, %rd26966, %rd26965;
	shl.b64 	%rd26968, %rd26967, 5;
	add.s64 	%rd56813, %rd26968, %rd26967;
$L__BB8_3108:
	setp.ge.u64 	%p2706, %rd56799, %rd56813;
	bra.uni 	$L__BB8_3113;
$L__BB8_3109:
	setp.eq.s32 	%p1164, %r1, 0;
	mov.pred 	%p1163, -1;
	mov.pred 	%p2706, %p1163;
	@%p1164 bra 	$L__BB8_3113;
	mov.b64 	%rd56789, 0;
$L__BB8_3111:
	shl.b64 	%rd26970, %rd56789, 3;
	add.s64 	%rd26971, %rd5672, %rd26970;
	ld.u64 	%rd5692, [%rd26971];
	add.s64 	%rd26972, %rd5671, %rd26970;
	ld.u64 	%rd5693, [%rd26972];
	setp.lt.u64 	%p1166, %rd5692, %rd5693;
	mov.pred 	%p2706, 0;
	@%p1166 bra 	$L__BB8_3113;
	setp.le.u64 	%p1168, %rd5692, %rd5693;
	add.s64 	%rd56789, %rd56789, 1;
	setp.lt.u64 	%p1169, %rd56789, %rd2957;
	and.pred  	%p1170, %p1168, %p1169;
	mov.pred 	%p2706, %p1163;
	@%p1170 bra 	$L__BB8_3111;
$L__BB8_3113:
	add.s32 	%r221, %r81, 1;
	selp.b32 	%r468, %r221, %r468, %p2706;
	selp.b32 	%r466, %r466, %r81, %p2706;
	setp.lt.s32 	%p1171, %r468, %r466;
	@%p1171 bra 	$L__BB8_3071;
$L__BB8_3114:
	add.s32 	%r85, %r468, %r73;
	add.s32 	%r222, %r74, %r72;
	sub.s32 	%r86, %r222, %r468;
	shl.b32 	%r223, %r85, 3;
	mov.u32 	%r224, _ZZN3cub18CUB_300001_SM_10006detail10merge_sort30DeviceMergeSortBlockSortKernelINS2_10policy_hubIPPmE9Policy600ES6_PNS0_8NullTypeES6_SA_m18tuple_indexed_lessS5_S9_EEvbT0_T1_T2_T3_T4_PT6_PT7_T5_NS1_7vsmem_tEE19static_temp_storage;
	add.s32 	%r225, %r224, %r223;
	ld.shared.u64 	%rd56899, [%r225];
	shl.b32 	%r226, %r86, 3;
	add.s32 	%r227, %r224, %r226;
	ld.shared.u64 	%rd56855, [%r227];
	setp.ge.s32 	%p1173, %r86, %r75;
	mov.pred 	%p1172, 0;
	mov.pred 	%p2707, %p1172;
	@%p1173 bra 	$L__BB8_3158;
	setp.ge.s32 	%p1175, %r85, %r74;
	mov.pred 	%p1174, -1;
	mov.pred 	%p2707, %p1174;
	@%p1175 bra 	$L__BB8_3158;
	mov.b64 	%rd56817, -3750763034362895579;
	@%p258 bra 	$L__BB8_3122;
	setp.eq.s64 	%p1177, %rd2958, 0;
	mov.b64 	%rd56817, -3750763034362895579;
	mov.b64 	%rd56818, 0;
	@%p1177 bra 	$L__BB8_3120;
	mov.b64 	%rd56817, -3750763034362895579;
	mov.b64 	%rd56818, 0;
	mov.u64 	%rd56820, %rd56818;
$L__BB8_3119:
	shl.b64 	%rd26980, %rd56818, 3;
	add.s64 	%rd26981, %rd56855, %rd26980;
	ld.u64 	%rd26982, [%rd26981];
	and.b64  	%rd26983, %rd26982, 255;
	xor.b64  	%rd26984, %rd26983, %rd56817;
	mul.lo.s64 	%rd26985, %rd26984, 1099511628211;
	shr.u64 	%rd26986, %rd26982, 8;
	and.b64  	%rd26987, %rd26986, 255;
	xor.b64  	%rd26988, %rd26987, %rd26985;
	mul.lo.s64 	%rd26989, %rd26988, 1099511628211;
	shr.u64 	%rd26990, %rd26982, 16;
	and.b64  	%rd26991, %rd26990, 255;
	xor.b64  	%rd26992, %rd26991, %rd26989;
	mul.lo.s64 	%rd26993, %rd26992, 1099511628211;
	shr.u64 	%rd26994, %rd26982, 24;
	and.b64  	%rd26995, %rd26994, 255;
	xor.b64  	%rd26996, %rd26995, %rd26993;
	mul.lo.s64 	%rd26997, %rd26996, 1099511628211;
	shr.u64 	%rd26998, %rd26982, 32;
	and.b64  	%rd26999, %rd26998, 255;
	xor.b64  	%rd27000, %rd26999, %rd26997;
	mul.lo.s64 	%rd27001, %rd27000, 1099511628211;
	shr.u64 	%rd27002, %rd26982, 40;
	and.b64  	%rd27003, %rd27002, 255;
	xor.b64  	%rd27004, %rd27003, %rd27001;
	mul.lo.s64 	%rd27005, %rd27004, 1099511628211;
	shr.u64 	%rd27006, %rd26982, 48;
	and.b64  	%rd27007, %rd27006, 255;
	xor.b64  	%rd27008, %rd27007, %rd27005;
	mul.lo.s64 	%rd27009, %rd27008, 1099511628211;
	shr.u64 	%rd27010, %rd26982, 56;
	xor.b64  	%rd27011, %rd27010, %rd27009;
	mul.lo.s64 	%rd27012, %rd27011, 1099511628211;
	ld.u64 	%rd27013, [%rd26981+8];
	and.b64  	%rd27014, %rd27013, 255;
	xor.b64  	%rd27015, %rd27014, %rd27012;
	mul.lo.s64 	%rd27016, %rd27015, 1099511628211;
	shr.u64 	%rd27017, %rd27013, 8;
	and.b64  	%rd27018, %rd27017, 255;
	xor.b64  	%rd27019, %rd27018, %rd27016;
	mul.lo.s64 	%rd27020, %rd27019, 1099511628211;
	shr.u64 	%rd27021, %rd27013, 16;
	and.b64  	%rd27022, %rd27021, 255;
	xor.b64  	%rd27023, %rd27022, %rd27020;
	mul.lo.s64 	%rd27024, %rd27023, 1099511628211;
	shr.u64 	%rd27025, %rd27013, 24;
	and.b64  	%rd27026, %rd27025, 255;
	xor.b64  	%rd27027, %rd27026, %rd27024;
	mul.lo.s64 	%rd27028, %rd27027, 1099511628211;
	shr.u64 	%rd27029, %rd27013, 32;
	and.b64  	%rd27030, %rd27029, 255;
	xor.b64  	%rd27031, %rd27030, %rd27028;
	mul.lo.s64 	%rd27032, %rd27031, 1099511628211;
	shr.u64 	%rd27033, %rd27013, 40;
	and.b64  	%rd27034, %rd27033, 255;
	xor.b64  	%rd27035, %rd27034, %rd27032;
	mul.lo.s64 	%rd27036, %rd27035, 1099511628211;
	shr.u64 	%rd27037, %rd27013, 48;
	and.b64  	%rd27038, %rd27037, 255;
	xor.b64  	%rd27039, %rd27038, %rd27036;
	mul.lo.s64 	%rd27040, %rd27039, 1099511628211;
	shr.u64 	%rd27041, %rd27013, 56;
	xor.b64  	%rd27042, %rd27041, %rd27040;
	mul.lo.s64 	%rd56817, %rd27042, 1099511628211;
	add.s64 	%rd56818, %rd56818, 2;
	add.s64 	%rd56820, %rd56820, 2;
	setp.eq.s64 	%p1178, %rd56820, %rd5661;
	@%p1178 bra 	$L__BB8_3120;
	bra.uni 	$L__BB8_3119;
$L__BB8_3120:
	setp.eq.s64 	%p1179, %rd5660, 0;
	@%p1179 bra 	$L__BB8_3122;
	shl.b64 	%rd27043, %rd56818, 3;
	add.s64 	%rd27044, %rd56855, %rd27043;
	ld.u64 	%rd27045, [%rd27044];
	and.b64  	%rd27046, %rd27045, 255;
	xor.b64  	%rd27047, %rd27046, %rd56817;
	mul.lo.s64 	%rd27048, %rd27047, 1099511628211;
	shr.u64 	%rd27049, %rd27045, 8;
	and.b64  	%rd27050, %rd27049, 255;
	xor.b64  	%rd27051, %rd27050, %rd27048;
	mul.lo.s64 	%rd27052, %rd27051, 1099511628211;
	shr.u64 	%rd27053, %rd27045, 16;
	and.b64  	%rd27054, %rd27053, 255;
	xor.b64  	%rd27055, %rd27054, %rd27052;
	mul.lo.s64 	%rd27056, %rd27055, 1099511628211;
	shr.u64 	%rd27057, %rd27045, 24;
	and.b64  	%rd27058, %rd27057, 255;
	xor.b64  	%rd27059, %rd27058, %rd27056;
	mul.lo.s64 	%rd27060, %rd27059, 1099511628211;
	shr.u64 	%rd27061, %rd27045, 32;
	and.b64  	%rd27062, %rd27061, 255;
	xor.b64  	%rd27063, %rd27062, %rd27060;
	mul.lo.s64 	%rd27064, %rd27063, 1099511628211;
	shr.u64 	%rd27065, %rd27045, 40;
	and.b64  	%rd27066, %rd27065, 255;
	xor.b64  	%rd27067, %rd27066, %rd27064;
	mul.lo.s64 	%rd27068, %rd27067, 1099511628211;
	shr.u64 	%rd27069, %rd27045, 48;
	and.b64  	%rd27070, %rd27069, 255;
	xor.b64  	%rd27071, %rd27070, %rd27068;
	mul.lo.s64 	%rd27072, %rd27071, 1099511628211;
	shr.u64 	%rd27073, %rd27045, 56;
	xor.b64  	%rd27074, %rd27073, %rd27072;
	mul.lo.s64 	%rd56817, %rd27074, 1099511628211;
$L__BB8_3122:
	mov.b64 	%rd56824, -3750763034362895579;
	@%p258 bra 	$L__BB8_3128;
	setp.eq.s64 	%p1181, %rd2958, 0;
	mov.b64 	%rd56824, -3750763034362895579;
	mov.b64 	%rd56825, 0;
	@%p1181 bra 	$L__BB8_3126;
	mov.b64 	%rd56824, -3750763034362895579;
	mov.b64 	%rd56825, 0;
	mov.u64 	%rd56823, %rd56825;
$L__BB8_3125:
	shl.b64 	%rd27081, %rd56825, 3;
	add.s64 	%rd27082, %rd56899, %rd27081;
	ld.u64 	%rd27083, [%rd27082];
	and.b64  	%rd27084, %rd27083, 255;
	xor.b64  	%rd27085, %rd27084, %rd56824;
	mul.lo.s64 	%rd27086, %rd27085, 1099511628211;
	shr.u64 	%rd27087, %rd27083, 8;
	and.b64  	%rd27088, %rd27087, 255;
	xor.b64  	%rd27089, %rd27088, %rd27086;
	mul.lo.s64 	%rd27090, %rd27089, 1099511628211;
	shr.u64 	%rd27091, %rd27083, 16;
	and.b64  	%rd27092, %rd27091, 255;
	xor.b64  	%rd27093, %rd27092, %rd27090;
	mul.lo.s64 	%rd27094, %rd27093, 1099511628211;
	shr.u64 	%rd27095, %rd27083, 24;
	and.b64  	%rd27096, %rd27095, 255;
	xor.b64  	%rd27097, %rd27096, %rd27094;
	mul.lo.s64 	%rd27098, %rd27097, 1099511628211;
	shr.u64 	%rd27099, %rd27083, 32;
	and.b64  	%rd27100, %rd27099, 255;
	xor.b64  	%rd27101, %rd27100, %rd27098;
	mul.lo.s64 	%rd27102, %rd27101, 1099511628211;
	shr.u64 	%rd27103, %rd27083, 40;
	and.b64  	%rd27104, %rd27103, 255;
	xor.b64  	%rd27105, %rd27104, %rd27102;
	mul.lo.s64 	%rd27106, %rd27105, 1099511628211;
	shr.u64 	%rd27107, %rd27083, 48;
	and.b64  	%rd27108, %rd27107, 255;
	xor.b64  	%rd27109, %rd27108, %rd27106;
	mul.lo.s64 	%rd27110, %rd27109, 1099511628211;
	shr.u64 	%rd27111, %rd27083, 56;
	xor.b64  	%rd27112, %rd27111, %rd27110;
	mul.lo.s64 	%rd27113, %rd27112, 1099511628211;
	ld.u64 	%rd27114, [%rd27082+8];
	and.b64  	%rd27115, %rd27114, 255;
	xor.b64  	%rd27116, %rd27115, %rd27113;
	mul.lo.s64 	%rd27117, %rd27116, 1099511628211;
	shr.u64 	%rd27118, %rd27114, 8;
	and.b64  	%rd27119, %rd27118, 255;
	xor.b64  	%rd27120, %rd27119, %rd27117;
	mul.lo.s64 	%rd27121, %rd27120, 1099511628211;
	shr.u64 	%rd27122, %rd27114, 16;
	and.b64  	%rd27123, %rd27122, 255;
	xor.b64  	%rd27124, %rd27123, %rd27121;
	mul.lo.s64 	%rd27125, %rd27124, 1099511628211;
	shr.u64 	%rd27126, %rd27114, 24;
	and.b64  	%rd27127, %rd27126, 255;
	xor.b64  	%rd27128, %rd27127, %rd27125;
	mul.lo.s64 	%rd27129, %rd27128, 1099511628211;
	shr.u64 	%rd27130, %rd27114, 32;
	and.b64  	%rd27131, %rd27130, 255;
	xor.b64  	%rd27132, %rd27131, %rd27129;
	mul.lo.s64 	%rd27133, %rd27132, 1099511628211;
	shr.u64 	%rd27134, %rd27114, 40;
	and.b64  	%rd27135, %rd27134, 255;
	xor.b64  	%rd27136, %rd27135, %rd27133;
	mul.lo.s64 	%rd27137, %rd27136, 1099511628211;
	shr.u64 	%rd27138, %rd27114, 48;
	and.b64  	%rd27139, %rd27138, 255;
	xor.b64  	%rd27140, %rd27139, %rd27137;
	mul.lo.s64 	%rd27141, %rd27140, 1099511628211;
	shr.u64 	%rd27142, %rd27114, 56;
	xor.b64  	%rd27143, %rd27142, %rd27141;
	mul.lo.s64 	%rd56824, %rd27143, 1099511628211;
	add.s64 	%rd56825, %rd56825, 2;
	add.s64 	%rd56823, %rd56823, 2;
	setp.ne.s64 	%p1182, %rd56823, %rd5661;
	@%p1182 bra 	$L__BB8_3125;
$L__BB8_3126:
	setp.eq.s64 	%p1183, %rd5660, 0;
	@%p1183 bra 	$L__BB8_3128;
	shl.b64 	%rd27144, %rd56825, 3;
	add.s64 	%rd27145, %rd56899, %rd27144;
	ld.u64 	%rd27146, [%rd27145];
	and.b64  	%rd27147, %rd27146, 255;
	xor.b64  	%rd27148, %rd27147, %rd56824;
	mul.lo.s64 	%rd27149, %rd27148, 1099511628211;
	shr.u64 	%rd27150, %rd27146, 8;
	and.b64  	%rd27151, %rd27150, 255;
	xor.b64  	%rd27152, %rd27151, %rd27149;
	mul.lo.s64 	%rd27153, %rd27152, 1099511628211;
	shr.u64 	%rd27154, %rd27146, 16;
	and.b64  	%rd27155, %rd27154, 255;
	xor.b64  	%rd27156, %rd27155, %rd27153;
	mul.lo.s64 	%rd27157, %rd27156, 1099511628211;
	shr.u64 	%rd27158, %rd27146, 24;
	and.b64  	%rd27159, %rd27158, 255;
	xor.b64  	%rd27160, %rd27159, %rd27157;
	mul.lo.s64 	%rd27161, %rd27160, 1099511628211;
	shr.u64 	%rd27162, %rd27146, 32;
	and.b64  	%rd27163, %rd27162, 255;
	xor.b64  	%rd27164, %rd27163, %rd27161;
	mul.lo.s64 	%rd27165, %rd27164, 1099511628211;
	shr.u64 	%rd27166, %rd27146, 40;
	and.b64  	%rd27167, %rd27166, 255;
	xor.b64  	%rd27168, %rd27167, %rd27165;
	mul.lo.s64 	%rd27169, %rd27168, 1099511628211;
	shr.u64 	%rd27170, %rd27146, 48;
	and.b64  	%rd27171, %rd27170, 255;
	xor.b64  	%rd27172, %rd27171, %rd27169;
	mul.lo.s64 	%rd27173, %rd27172, 1099511628211;
	shr.u64 	%rd27174, %rd27146, 56;
	xor.b64  	%rd27175, %rd27174, %rd27173;
	mul.lo.s64 	%rd56824, %rd27175, 1099511628211;
$L__BB8_3128:
	setp.eq.s64 	%p1184, %rd56817, %rd56824;
	@%p1184 bra 	$L__BB8_3154;
	mov.b64 	%rd56838, 0;
	@%p258 bra 	$L__BB8_3141;
	setp.lt.u64 	%p1186, %rd2958, 7;
	mov.b64 	%rd56839, 0;
	mov.u64 	%rd56838, %rd56839;
	@%p1186 bra 	$L__BB8_3133;
	mov.b64 	%rd56839, 0;
	mov.u64 	%rd56841, %rd56839;
$L__BB8_3132:
	.pragma "nounroll";
	shl.b64 	%rd27180, %rd56839, 3;
	add.s64 	%rd27181, %rd56855, %rd27180;
	ld.u64 	%rd27182, [%rd27181];
	mad.lo.s64 	%rd27183, %rd27182, 2654435761, %rd56838;
	shl.b64 	%rd27184, %rd27183, 13;
	add.s64 	%rd27185, %rd27184, %rd27183;
	shr.u64 	%rd27186, %rd27185, 7;
	xor.b64  	%rd27187, %rd27186, %rd27185;
	shl.b64 	%rd27188, %rd27187, 3;
	add.s64 	%rd27189, %rd27188, %rd27187;
	shr.u64 	%rd27190, %rd27189, 17;
	xor.b64  	%rd27191, %rd27190, %rd27189;
	shl.b64 	%rd27192, %rd27191, 5;
	add.s64 	%rd27193, %rd27192, %rd27191;
	ld.u64 	%rd27194, [%rd27181+8];
	mad.lo.s64 	%rd27195, %rd27194, 2654435761, %rd27193;
	shl.b64 	%rd27196, %rd27195, 13;
	add.s64 	%rd27197, %rd27196, %rd27195;
	shr.u64 	%rd27198, %rd27197, 7;
	xor.b64  	%rd27199, %rd27198, %rd27197;
	shl.b64 	%rd27200, %rd27199, 3;
	add.s64 	%rd27201, %rd27200, %rd27199;
	shr.u64 	%rd27202, %rd27201, 17;
	xor.b64  	%rd27203, %rd27202, %rd27201;
	shl.b64 	%rd27204, %rd27203, 5;
	add.s64 	%rd27205, %rd27204, %rd27203;
	ld.u64 	%rd27206, [%rd27181+16];
	mad.lo.s64 	%rd27207, %rd27206, 2654435761, %rd27205;
	shl.b64 	%rd27208, %rd27207, 13;
	add.s64 	%rd27209, %rd27208, %rd27207;
	shr.u64 	%rd27210, %rd27209, 7;
	xor.b64  	%rd27211, %rd27210, %rd27209;
	shl.b64 	%rd27212, %rd27211, 3;
	add.s64 	%rd27213, %rd27212, %rd27211;
	shr.u64 	%rd27214, %rd27213, 17;
	xor.b64  	%rd27215, %rd27214, %rd27213;
	shl.b64 	%rd27216, %rd27215, 5;
	add.s64 	%rd27217, %rd27216, %rd27215;
	ld.u64 	%rd27218, [%rd27181+24];
	mad.lo.s64 	%rd27219, %rd27218, 2654435761, %rd27217;
	shl.b64 	%rd27220, %rd27219, 13;
	add.s64 	%rd27221, %rd27220, %rd27219;
	shr.u64 	%rd27222, %rd27221, 7;
	xor.b64  	%rd27223, %rd27222, %rd27221;
	shl.b64 	%rd27224, %rd27223, 3;
	add.s64 	%rd27225, %rd27224, %rd27223;
	shr.u64 	%rd27226, %rd27225, 17;
	xor.b64  	%rd27227, %rd27226, %rd27225;
	shl.b64 	%rd27228, %rd27227, 5;
	add.s64 	%rd27229, %rd27228, %rd27227;
	ld.u64 	%rd27230, [%rd27181+32];
	mad.lo.s64 	%rd27231, %rd27230, 2654435761, %rd27229;
	shl.b64 	%rd27232, %rd27231, 13;
	add.s64 	%rd27233, %rd27232, %rd27231;
	shr.u64 	%rd27234, %rd27233, 7;
	xor.b64  	%rd27235, %rd27234, %rd27233;
	shl.b64 	%rd27236, %rd27235, 3;
	add.s64 	%rd27237, %rd27236, %rd27235;
	shr.u64 	%rd27238, %rd27237, 17;
	xor.b64  	%rd27239, %rd27238, %rd27237;
	shl.b64 	%rd27240, %rd27239, 5;
	add.s64 	%rd27241, %rd27240, %rd27239;
	ld.u64 	%rd27242, [%rd27181+40];
	mad.lo.s64 	%rd27243, %rd27242, 2654435761, %rd27241;
	shl.b64 	%rd27244, %rd27243, 13;
	add.s64 	%rd27245, %rd27244, %rd27243;
	shr.u64 	%rd27246, %rd27245, 7;
	xor.b64  	%rd27247, %rd27246, %rd27245;
	shl.b64 	%rd27248, %rd27247, 3;
	add.s64 	%rd27249, %rd27248, %rd27247;
	shr.u64 	%rd27250, %rd27249, 17;
	xor.b64  	%rd27251, %rd27250, %rd27249;
	shl.b64 	%rd27252, %rd27251, 5;
	add.s64 	%rd27253, %rd27252, %rd27251;
	ld.u64 	%rd27254, [%rd27181+48];
	mad.lo.s64 	%rd27255, %rd27254, 2654435761, %rd27253;
	shl.b64 	%rd27256, %rd27255, 13;
	add.s64 	%rd27257, %rd27256, %rd27255;
	shr.u64 	%rd27258, %rd27257, 7;
	xor.b64  	%rd27259, %rd27258, %rd27257;
	shl.b64 	%rd27260, %rd27259, 3;
	add.s64 	%rd27261, %rd27260, %rd27259;
	shr.u64 	%rd27262, %rd27261, 17;
	xor.b64  	%rd27263, %rd27262, %rd27261;
	shl.b64 	%rd27264, %rd27263, 5;
	add.s64 	%rd27265, %rd27264, %rd27263;
	ld.u64 	%rd27266, [%rd27181+56];
	mad.lo.s64 	%rd27267, %rd27266, 2654435761, %rd27265;
	shl.b64 	%rd27268, %rd27267, 13;
	add.s64 	%rd27269, %rd27268, %rd27267;
	shr.u64 	%rd27270, %rd27269, 7;
	xor.b64  	%rd27271, %rd27270, %rd27269;
	shl.b64 	%rd27272, %rd27271, 3;
	add.s64 	%rd27273, %rd27272, %rd27271;
	shr.u64 	%rd27274, %rd27273, 17;
	xor.b64  	%rd27275, %rd27274, %rd27273;
	shl.b64 	%rd27276, %rd27275, 5;
	add.s64 	%rd56838, %rd27276, %rd27275;
	add.s64 	%rd56839, %rd56839, 8;
	add.s64 	%rd56841, %rd56841, 8;
	setp.eq.s64 	%p1187, %rd56841, %rd5662;
	@%p1187 bra 	$L__BB8_3133;
	bra.uni 	$L__BB8_3132;
$L__BB8_3133:
	setp.eq.s64 	%p1188, %rd2959, 0;
	@%p1188 bra 	$L__BB8_3141;
	setp.lt.u64 	%p1189, %rd2960, 3;
	@%p1189 bra 	$L__BB8_3136;
	shl.b64 	%rd27278, %rd56839, 3;
	add.s64 	%rd27279, %rd56855, %rd27278;
	ld.u64 	%rd27280, [%rd27279];
	mad.lo.s64 	%rd27281, %rd27280, 2654435761, %rd56838;
	shl.b64 	%rd27282, %rd27281, 13;
	add.s64 	%rd27283, %rd27282, %rd27281;
	shr.u64 	%rd27284, %rd27283, 7;
	xor.b64  	%rd27285, %rd27284, %rd27283;
	shl.b64 	%rd27286, %rd27285, 3;
	add.s64 	%rd27287, %rd27286, %rd27285;
	shr.u64 	%rd27288, %rd27287, 17;
	xor.b64  	%rd27289, %rd27288, %rd27287;
	shl.b64 	%rd27290, %rd27289, 5;
	add.s64 	%rd27291, %rd27290, %rd27289;
	ld.u64 	%rd27292, [%rd27279+8];
	mad.lo.s64 	%rd27293, %rd27292, 2654435761, %rd27291;
	shl.b64 	%rd27294, %rd27293, 13;
	add.s64 	%rd27295, %rd27294, %rd27293;
	shr.u64 	%rd27296, %rd27295, 7;
	xor.b64  	%rd27297, %rd27296, %rd27295;
	shl.b64 	%rd27298, %rd27297, 3;
	add.s64 	%rd27299, %rd27298, %rd27297;
	shr.u64 	%rd27300, %rd27299, 17;
	xor.b64  	%rd27301, %rd27300, %rd27299;
	shl.b64 	%rd27302, %rd27301, 5;
	add.s64 	%rd27303, %rd27302, %rd27301;
	ld.u64 	%rd27304, [%rd27279+16];
	mad.lo.s64 	%rd27305, %rd27304, 2654435761, %rd27303;
	shl.b64 	%rd27306, %rd27305, 13;
	add.s64 	%rd27307, %rd27306, %rd27305;
	shr.u64 	%rd27308, %rd27307, 7;
	xor.b64  	%rd27309, %rd27308, %rd27307;
	shl.b64 	%rd27310, %rd27309, 3;
	add.s64 	%rd27311, %rd27310, %rd27309;
	shr.u64 	%rd27312, %rd27311, 17;
	xor.b64  	%rd27313, %rd27312, %rd27311;
	shl.b64 	%rd27314, %rd27313, 5;
	add.s64 	%rd27315, %rd27314, %rd27313;
	ld.u64 	%rd27316, [%rd27279+24];
	mad.lo.s64 	%rd27317, %rd27316, 2654435761, %rd27315;
	shl.b64 	%rd27318, %rd27317, 13;
	add.s64 	%rd27319, %rd27318, %rd27317;
	shr.u64 	%rd27320, %rd27319, 7;
	xor.b64  	%rd27321, %rd27320, %rd27319;
	shl.b64 	%rd27322, %rd27321, 3;
	add.s64 	%rd27323, %rd27322, %rd27321;
	shr.u64 	%rd27324, %rd27323, 17;
	xor.b64  	%rd27325, %rd27324, %rd27323;
	shl.b64 	%rd27326, %rd27325, 5;
	add.s64 	%rd56838, %rd27326, %rd27325;
	add.s64 	%rd56839, %rd56839, 4;
$L__BB8_3136:
	setp.eq.s64 	%p1190, %rd2961, 0;
	@%p1190 bra 	$L__BB8_3141;
	setp.eq.s64 	%p1191, %rd2962, 0;
	@%p1191 bra 	$L__BB8_3139;
	shl.b64 	%rd27328, %rd56839, 3;
	add.s64 	%rd27329, %rd56855, %rd27328;
	ld.u64 	%rd27330, [%rd27329];
	mad.lo.s64 	%rd27331, %rd27330, 2654435761, %rd56838;
	shl.b64 	%rd27332, %rd27331, 13;
	add.s64 	%rd27333, %rd27332, %rd27331;
	shr.u64 	%rd27334, %rd27333, 7;
	xor.b64  	%rd27335, %rd27334, %rd27333;
	shl.b64 	%rd27336, %rd27335, 3;
	add.s64 	%rd27337, %rd27336, %rd27335;
	shr.u64 	%rd27338, %rd27337, 17;
	xor.b64  	%rd27339, %rd27338, %rd27337;
	shl.b64 	%rd27340, %rd27339, 5;
	add.s64 	%rd27341, %rd27340, %rd27339;
	ld.u64 	%rd27342, [%rd27329+8];
	mad.lo.s64 	%rd27343, %rd27342, 2654435761, %rd27341;
	shl.b64 	%rd27344, %rd27343, 13;
	add.s64 	%rd27345, %rd27344, %rd27343;
	shr.u64 	%rd27346, %rd27345, 7;
	xor.b64  	%rd27347, %rd27346, %rd27345;
	shl.b64 	%rd27348, %rd27347, 3;
	add.s64 	%rd27349, %rd27348, %rd27347;
	shr.u64 	%rd27350, %rd27349, 17;
	xor.b64  	%rd27351, %rd27350, %rd27349;
	shl.b64 	%rd27352, %rd27351, 5;
	add.s64 	%rd56838, %rd27352, %rd27351;
	add.s64 	%rd56839, %rd56839, 2;
$L__BB8_3139:
	setp.eq.s64 	%p1192, %rd5660, 0;
	@%p1192 bra 	$L__BB8_3141;
	shl.b64 	%rd27353, %rd56839, 3;
	add.s64 	%rd27354, %rd56855, %rd27353;
	ld.u64 	%rd27355, [%rd27354];
	mad.lo.s64 	%rd27356, %rd27355, 2654435761, %rd56838;
	shl.b64 	%rd27357, %rd27356, 13;
	add.s64 	%rd27358, %rd27357, %rd27356;
	shr.u64 	%rd27359, %rd27358, 7;
	xor.b64  	%rd27360, %rd27359, %rd27358;
	shl.b64 	%rd27361, %rd27360, 3;
	add.s64 	%rd27362, %rd27361, %rd27360;
	shr.u64 	%rd27363, %rd27362, 17;
	xor.b64  	%rd27364, %rd27363, %rd27362;
	shl.b64 	%rd27365, %rd27364, 5;
	add.s64 	%rd56838, %rd27365, %rd27364;
$L__BB8_3141:
	mov.b64 	%rd56854, 0;
	@%p258 bra 	$L__BB8_3153;
	setp.lt.u64 	%p1194, %rd2958, 7;
	mov.b64 	%rd56846, 0;
	mov.u64 	%rd56854, %rd56846;
	@%p1194 bra 	$L__BB8_3145;
	mov.b64 	%rd56846, 0;
	mov.u64 	%rd56844, %rd56846;
$L__BB8_3144:
	.pragma "nounroll";
	shl.b64 	%rd27370, %rd56846, 3;
	add.s64 	%rd27371, %rd56899, %rd27370;
	ld.u64 	%rd27372, [%rd27371];
	mad.lo.s64 	%rd27373, %rd27372, 2654435761, %rd56854;
	shl.b64 	%rd27374, %rd27373, 13;
	add.s64 	%rd27375, %rd27374, %rd27373;
	shr.u64 	%rd27376, %rd27375, 7;
	xor.b64  	%rd27377, %rd27376, %rd27375;
	shl.b64 	%rd27378, %rd27377, 3;
	add.s64 	%rd27379, %rd27378, %rd27377;
	shr.u64 	%rd27380, %rd27379, 17;
	xor.b64  	%rd27381, %rd27380, %rd27379;
	shl.b64 	%rd27382, %rd27381, 5;
	add.s64 	%rd27383, %rd27382, %rd27381;
	ld.u64 	%rd27384, [%rd27371+8];
	mad.lo.s64 	%rd27385, %rd27384, 2654435761, %rd27383;
	shl.b64 	%rd27386, %rd27385, 13;
	add.s64 	%rd27387, %rd27386, %rd27385;
	shr.u64 	%rd27388, %rd27387, 7;
	xor.b64  	%rd27389, %rd27388, %rd27387;
	shl.b64 	%rd27390, %rd27389, 3;
	add.s64 	%rd27391, %rd27390, %rd27389;
	shr.u64 	%rd27392, %rd27391, 17;
	xor.b64  	%rd27393, %rd27392, %rd27391;
	shl.b64 	%rd27394, %rd27393, 5;
	add.s64 	%rd27395, %rd27394, %rd27393;
	ld.u64 	%rd27396, [%rd27371+16];
	mad.lo.s64 	%rd27397, %rd27396, 2654435761, %rd27395;
	shl.b64 	%rd27398, %rd27397, 13;
	add.s64 	%rd27399, %rd27398, %rd27397;
	shr.u64 	%rd27400, %rd27399, 7;
	xor.b64  	%rd27401, %rd27400, %rd27399;
	shl.b64 	%rd27402, %rd27401, 3;
	add.s64 	%rd27403, %rd27402, %rd27401;
	shr.u64 	%rd27404, %rd27403, 17;
	xor.b64  	%rd27405, %rd27404, %rd27403;
	shl.b64 	%rd27406, %rd27405, 5;
	add.s64 	%rd27407, %rd27406, %rd27405;
	ld.u64 	%rd27408, [%rd27371+24];
	mad.lo.s64 	%rd27409, %rd27408, 2654435761, %rd27407;
	shl.b64 	%rd27410, %rd27409, 13;
	add.s64 	%rd27411, %rd27410, %rd27409;
	shr.u64 	%rd27412, %rd27411, 7;
	xor.b64  	%rd27413, %rd27412, %rd27411;
	shl.b64 	%rd27414, %rd27413, 3;
	add.s64 	%rd27415, %rd27414, %rd27413;
	shr.u64 	%rd27416, %rd27415, 17;
	xor.b64  	%rd27417, %rd27416, %rd27415;
	shl.b64 	%rd27418, %rd27417, 5;
	add.s64 	%rd27419, %rd27418, %rd27417;
	ld.u64 	%rd27420, [%rd27371+32];
	mad.lo.s64 	%rd27421, %rd27420, 2654435761, %rd27419;
	shl.b64 	%rd27422, %rd27421, 13;
	add.s64 	%rd27423, %rd27422, %rd27421;
	shr.u64 	%rd27424, %rd27423, 7;
	xor.b64  	%rd27425, %rd27424, %rd27423;
	shl.b64 	%rd27426, %rd27425, 3;
	add.s64 	%rd27427, %rd27426, %rd27425;
	shr.u64 	%rd27428, %rd27427, 17;
	xor.b64  	%rd27429, %rd27428, %rd27427;
	shl.b64 	%rd27430, %rd27429, 5;
	add.s64 	%rd27431, %rd27430, %rd27429;
	ld.u64 	%rd27432, [%rd27371+40];
	mad.lo.s64 	%rd27433, %rd27432, 2654435761, %rd27431;
	shl.b64 	%rd27434, %rd27433, 13;
	add.s64 	%rd27435, %rd27434, %rd27433;
	shr.u64 	%rd27436, %rd27435, 7;
	xor.b64  	%rd27437, %rd27436, %rd27435;
	shl.b64 	%rd27438, %rd27437, 3;
	add.s64 	%rd27439, %rd27438, %rd27437;
	shr.u64 	%rd27440, %rd27439, 17;
	xor.b64  	%rd27441, %rd27440, %rd27439;
	shl.b64 	%rd27442, %rd27441, 5;
	add.s64 	%rd27443, %rd27442, %rd27441;
	ld.u64 	%rd27444, [%rd27371+48];
	mad.lo.s64 	%rd27445, %rd27444, 2654435761, %rd27443;
	shl.b64 	%rd27446, %rd27445, 13;
	add.s64 	%rd27447, %rd27446, %rd27445;
	shr.u64 	%rd27448, %rd27447, 7;
	xor.b64  	%rd27449, %rd27448, %rd27447;
	shl.b64 	%rd27450, %rd27449, 3;
	add.s64 	%rd27451, %rd27450, %rd27449;
	shr.u64 	%rd27452, %rd27451, 17;
	xor.b64  	%rd27453, %rd27452, %rd27451;
	shl.b64 	%rd27454, %rd27453, 5;
	add.s64 	%rd27455, %rd27454, %rd27453;
	ld.u64 	%rd27456, [%rd27371+56];
	mad.lo.s64 	%rd27457, %rd27456, 2654435761, %rd27455;
	shl.b64 	%rd27458, %rd27457, 13;
	add.s64 	%rd27459, %rd27458, %rd27457;
	shr.u64 	%rd27460, %rd27459, 7;
	xor.b64  	%rd27461, %rd27460, %rd27459;
	shl.b64 	%rd27462, %rd27461, 3;
	add.s64 	%rd27463, %rd27462, %rd27461;
	shr.u64 	%rd27464, %rd27463, 17;
	xor.b64  	%rd27465, %rd27464, %rd27463;
	shl.b64 	%rd27466, %rd27465, 5;
	add.s64 	%rd56854, %rd27466, %rd27465;
	add.s64 	%rd56846, %rd56846, 8;
	add.s64 	%rd56844, %rd56844, 8;
	setp.ne.s64 	%p1195, %rd56844, %rd5662;
	@%p1195 bra 	$L__BB8_3144;
$L__BB8_3145:
	setp.eq.s64 	%p1196, %rd2959, 0;
	@%p1196 bra 	$L__BB8_3153;
	setp.lt.u64 	%p1197, %rd2960, 3;
	@%p1197 bra 	$L__BB8_3148;
	shl.b64 	%rd27468, %rd56846, 3;
	add.s64 	%rd27469, %rd56899, %rd27468;
	ld.u64 	%rd27470, [%rd27469];
	mad.lo.s64 	%rd27471, %rd27470, 2654435761, %rd56854;
	shl.b64 	%rd27472, %rd27471, 13;
	add.s64 	%rd27473, %rd27472, %rd27471;
	shr.u64 	%rd27474, %rd27473, 7;
	xor.b64  	%rd27475, %rd27474, %rd27473;
	shl.b64 	%rd27476, %rd27475, 3;
	add.s64 	%rd27477, %rd27476, %rd27475;
	shr.u64 	%rd27478, %rd27477, 17;
	xor.b64  	%rd27479, %rd27478, %rd27477;
	shl.b64 	%rd27480, %rd27479, 5;
	add.s64 	%rd27481, %rd27480, %rd27479;
	ld.u64 	%rd27482, [%rd27469+8];
	mad.lo.s64 	%rd27483, %rd27482, 2654435761, %rd27481;
	shl.b64 	%rd27484, %rd27483, 13;
	add.s64 	%rd27485, %rd27484, %rd27483;
	shr.u64 	%rd27486, %rd27485, 7;
	xor.b64  	%rd27487, %rd27486, %rd27485;
	shl.b64 	%rd27488, %rd27487, 3;
	add.s64 	%rd27489, %rd27488, %rd27487;
	shr.u64 	%rd27490, %rd27489, 17;
	xor.b64  	%rd27491, %rd27490, %rd27489;
	shl.b64 	%rd27492, %rd27491, 5;
	add.s64 	%rd27493, %rd27492, %rd27491;
	ld.u64 	%rd27494, [%rd27469+16];
	mad.lo.s64 	%rd27495, %rd27494, 2654435761, %rd27493;
	shl.b64 	%rd27496, %rd27495, 13;
	add.s64 	%rd27497, %rd27496, %rd27495;
	shr.u64 	%rd27498, %rd27497, 7;
	xor.b64  	%rd27499, %rd27498, %rd27497;
	shl.b64 	%rd27500, %rd27499, 3;
	add.s64 	%rd27501, %rd27500, %rd27499;
	shr.u64 	%rd27502, %rd27501, 17;
	xor.b64  	%rd27503, %rd27502, %rd27501;
	shl.b64 	%rd27504, %rd27503, 5;
	add.s64 	%rd27505, %rd27504, %rd27503;
	ld.u64 	%rd27506, [%rd27469+24];
	mad.lo.s64 	%rd27507, %rd27506, 2654435761, %rd27505;
	shl.b64 	%rd27508, %rd27507, 13;
	add.s64 	%rd27509, %rd27508, %rd27507;
	shr.u64 	%rd27510, %rd27509, 7;
	xor.b64  	%rd27511, %rd27510, %rd27509;
	shl.b64 	%rd27512, %rd27511, 3;
	add.s64 	%rd27513, %rd27512, %rd27511;
	shr.u64 	%rd27514, %rd27513, 17;
	xor.b64  	%rd27515, %rd27514, %rd27513;
	shl.b64 	%rd27516, %rd27515, 5;
	add.s64 	%rd56854, %rd27516, %rd27515;
	add.s64 	%rd56846, %rd56846, 4;
$L__BB8_3148:
	setp.eq.s64 	%p1198, %rd2961, 0;
	@%p1198 bra 	$L__BB8_3153;
	setp.eq.s64 	%p1199, %rd2962, 0;
	@%p1199 bra 	$L__BB8_3151;
	shl.b64 	%rd27518, %rd56846, 3;
	add.s64 	%rd27519, %rd56899, %rd27518;
	ld.u64 	%rd27520, [%rd27519];
	mad.lo.s64 	%rd27521, %rd27520, 2654435761, %rd56854;
	shl.b64 	%rd27522, %rd27521, 13;
	add.s64 	%rd27523, %rd27522, %rd27521;
	shr.u64 	%rd27524, %rd27523, 7;
	xor.b64  	%rd27525, %rd27524, %rd27523;
	shl.b64 	%rd27526, %rd27525, 3;
	add.s64 	%rd27527, %rd27526, %rd27525;
	shr.u64 	%rd27528, %rd27527, 17;
	xor.b64  	%rd27529, %rd27528, %rd27527;
	shl.b64 	%rd27530, %rd27529, 5;
	add.s64 	%rd27531, %rd27530, %rd27529;
	ld.u64 	%rd27532, [%rd27519+8];
	mad.lo.s64 	%rd27533, %rd27532, 2654435761, %rd27531;
	shl.b64 	%rd27534, %rd27533, 13;
	add.s64 	%rd27535, %rd27534, %rd27533;
	shr.u64 	%rd27536, %rd27535, 7;
	xor.b64  	%rd27537, %rd27536, %rd27535;
	shl.b64 	%rd27538, %rd27537, 3;
	add.s64 	%rd27539, %rd27538, %rd27537;
	shr.u64 	%rd27540, %rd27539, 17;
	xor.b64  	%rd27541, %rd27540, %rd27539;
	shl.b64 	%rd27542, %rd27541, 5;
	add.s64 	%rd56854, %rd27542, %rd27541;
	add.s64 	%rd56846, %rd56846, 2;
$L__BB8_3151:
	setp.eq.s64 	%p1200, %rd5660, 0;
	@%p1200 bra 	$L__BB8_3153;
	shl.b64 	%rd27543, %rd56846, 3;
	add.s64 	%rd27544, %rd56899, %rd27543;
	ld.u64 	%rd27545, [%rd27544];
	mad.lo.s64 	%rd27546, %rd27545, 2654435761, %rd56854;
	shl.b64 	%rd27547, %rd27546, 13;
	add.s64 	%rd27548, %rd27547, %rd27546;
	shr.u64 	%rd27549, %rd27548, 7;
	xor.b64  	%rd27550, %rd27549, %rd27548;
	shl.b64 	%rd27551, %rd27550, 3;
	add.s64 	%rd27552, %rd27551, %rd27550;
	shr.u64 	%rd27553, %rd27552, 17;
	xor.b64  	%rd27554, %rd27553, %rd27552;
	shl.b64 	%rd27555, %rd27554, 5;
	add.s64 	%rd56854, %rd27555, %rd27554;
$L__BB8_3153:
	setp.lt.u64 	%p2707, %rd56838, %rd56854;
	bra.uni 	$L__BB8_3158;
$L__BB8_3154:
	setp.eq.s32 	%p1202, %r1, 0;
	mov.pred 	%p2707, %p1172;
	@%p1202 bra 	$L__BB8_3158;
	mov.b64 	%rd56828, 0;
$L__BB8_3156:
	shl.b64 	%rd27557, %rd56828, 3;
	add.s64 	%rd27558, %rd56855, %rd27557;
	ld.u64 	%rd5758, [%rd27558];
	add.s64 	%rd27559, %rd56899, %rd27557;
	ld.u64 	%rd5759, [%rd27559];
	setp.lt.u64 	%p1204, %rd5758, %rd5759;
	mov.pred 	%p2707, %p1174;
	@%p1204 bra 	$L__BB8_3158;
	setp.le.u64 	%p1206, %rd5758, %rd5759;
	add.s64 	%rd56828, %rd56828, 1;
	setp.lt.u64 	%p1207, %rd56828, %rd2957;
	and.pred  	%p1208, %p1206, %p1207;
	mov.pred 	%p2707, %p1172;
	@%p1208 bra 	$L__BB8_3156;
$L__BB8_3158:
	selp.b64 	%rd55601, %rd56855, %rd56899, %p2707;
	selp.u32 	%r228, 1, 0, %p2707;
	add.s32 	%r87, %r86, %r228;
	not.pred 	%p1209, %p2707;
	selp.u32 	%r229, 1, 0, %p1209;
	add.s32 	%r88, %r85, %r229;
	@%p1209 bra 	$L__BB8_3160;
	shl.b32 	%r233, %r87, 3;
	mov.u32 	%r234, _ZZN3cub18CUB_300001_SM_10006detail10merge_sort30DeviceMergeSortBlockSortKernelINS2_10policy_hubIPPmE9Policy600ES6_PNS0_8NullTypeES6_SA_m18tuple_indexed_lessS5_S9_EEvbT0_T1_T2_T3_T4_PT6_PT7_T5_NS1_7vsmem_tEE19static_temp_storage;
	add.s32 	%r235, %r234, %r233;
	ld.shared.u64 	%rd56855, [%r235];
	bra.uni 	$L__BB8_3161;
$L__BB8_3160:
	shl.b32 	%r230, %r88, 3;
	mov.u32 	%r231, _ZZN3cub18CUB_300001_SM_10006detail10merge_sort30DeviceMergeSortBlockSortKernelINS2_10policy_hubIPPmE9Policy600ES6_PNS0_8NullTypeES6_SA_m18tuple_indexed_lessS5_S9_EEvbT0_T1_T2_T3_T4_PT6_PT7_T5_NS1_7vsmem_tEE19static_temp_storage;
	add.s32 	%r232, %r231, %r230;
	ld.shared.u64 	%rd56899, [%r232];
$L__BB8_3161:
	setp.ge.s32 	%p1211, %r87, %r75;
	mov.pred 	%p1210, 0;
	mov.pred 	%p2708, %p1210;
	@%p1211 bra 	$L__BB8_3205;
	setp.ge.s32 	%p1213, %r88, %r74;
	mov.pred 	%p1212, -1;
	mov.pred 	%p2708, %p1212;
	@%p1213 bra 	$L__BB8_3205;
	mov.b64 	%rd56860, -3750763034362895579;
	@%p258 bra 	$L__BB8_3169;
	setp.eq.s64 	%p1215, %rd2958, 0;
	mov.b64 	%rd56860, -3750763034362895579;
	mov.b64 	%rd56861, 0;
	@%p1215 bra 	$L__BB8_3167;
	mov.b64 	%rd56860, -3750763034362895579;
	mov.b64 	%rd56861, 0;
	mov.u64 	%rd56859, %rd56861;
$L__BB8_3166:
	shl.b64 	%rd27567, %rd56861, 3;
	add.s64 	%rd27568, %rd56855, %rd27567;
	ld.u64 	%rd27569, [%rd27568];
	and.b64  	%rd27570, %rd27569, 255;
	xor.b64  	%rd27571, %rd27570, %rd56860;
	mul.lo.s64 	%rd27572, %rd27571, 1099511628211;
	shr.u64 	%rd27573, %rd27569, 8;
	and.b64  	%rd27574, %rd27573, 255;
	xor.b64  	%rd27575, %rd27574, %rd27572;
	mul.lo.s64 	%rd27576, %rd27575, 1099511628211;
	shr.u64 	%rd27577, %rd27569, 16;
	and.b64  	%rd27578, %rd27577, 255;
	xor.b64  	%rd27579, %rd27578, %rd27576;
	mul.lo.s64 	%rd27580, %rd27579, 1099511628211;
	shr.u64 	%rd27581, %rd27569, 24;
	and.b64  	%rd27582, %rd27581, 255;
	xor.b64  	%rd27583, %rd27582, %rd27580;
	mul.lo.s64 	%rd27584, %rd27583, 1099511628211;
	shr.u64 	%rd27585, %rd27569, 32;
	and.b64  	%rd27586, %rd27585, 255;
	xor.b64  	%rd27587, %rd27586, %rd27584;
	mul.lo.s64 	%rd27588, %rd27587, 1099511628211;
	shr.u64 	%rd27589, %rd27569, 40;
	and.b64  	%rd27590, %rd27589, 255;
	xor.b64  	%rd27591, %rd27590, %rd27588;
	mul.lo.s64 	%rd27592, %rd27591, 1099511628211;
	shr.u64 	%rd27593, %rd27569, 48;
	and.b64  	%rd27594, %rd27593, 255;
	xor.b64  	%rd27595, %rd27594, %rd27592;
	mul.lo.s64 	%rd27596, %rd27595, 1099511628211;
	shr.u64 	%rd27597, %rd27569, 56;
	xor.b64  	%rd27598, %rd27597, %rd27596;
	mul.lo.s64 	%rd27599, %rd27598, 1099511628211;
	ld.u64 	%rd27600, [%rd27568+8];
	and.b64  	%rd27601, %rd27600, 255;
	xor.b64  	%rd27602, %rd27601, %rd27599;
	mul.lo.s64 	%rd27603, %rd27602, 1099511628211;
	shr.u64 	%rd27604, %rd27600, 8;
	and.b64  	%rd27605, %rd27604, 255;
	xor.b64  	%rd27606, %rd27605, %rd27603;
	mul.lo.s64 	%rd27607, %rd27606, 1099511628211;
	shr.u64 	%rd27608, %rd27600, 16;
	and.b64  	%rd27609, %rd27608, 255;
	xor.b64  	%rd27610, %rd27609, %rd27607;
	mul.lo.s64 	%rd27611, %rd27610, 1099511628211;
	shr.u64 	%rd27612, %rd27600, 24;
	and.b64  	%rd27613, %rd27612, 255;
	xor.b64  	%rd27614, %rd27613, %rd27611;
	mul.lo.s64 	%rd27615, %rd27614, 1099511628211;
	shr.u64 	%rd27616, %rd27600, 32;
	and.b64  	%rd27617, %rd27616, 255;
	xor.b64  	%rd27618, %rd27617, %rd27615;
	mul.lo.s64 	%rd27619, %rd27618, 1099511628211;
	shr.u64 	%rd27620, %rd27600, 40;
	and.b64  	%rd27621, %rd27620, 255;
	xor.b64  	%rd27622, %rd27621, %rd27619;
	mul.lo.s64 	%rd27623, %rd27622, 1099511628211;
	shr.u64 	%rd27624, %rd27600, 48;
	and.b64  	%rd27625, %rd27624, 255;
	xor.b64  	%rd27626, %rd27625, %rd27623;
	mul.lo.s64 	%rd27627, %rd27626, 1099511628211;
	shr.u64 	%rd27628, %rd27600, 56;
	xor.b64  	%rd27629, %rd27628, %rd27627;
	mul.lo.s64 	%rd56860, %rd27629, 1099511628211;
	add.s64 	%rd56861, %rd56861, 2;
	add.s64 	%rd56859, %rd56859, 2;
	setp.ne.s64 	%p1216, %rd56859, %rd5661;
	@%p1216 bra 	$L__BB8_3166;
$L__BB8_3167:
	setp.eq.s64 	%p1217, %rd5660, 0;
	@%p1217 bra 	$L__BB8_3169;
	shl.b64 	%rd27630, %rd56861, 3;
	add.s64 	%rd27631, %rd56855, %rd27630;
	ld.u64 	%rd27632, [%rd27631];
	and.b64  	%rd27633, %rd27632, 255;
	xor.b64  	%rd27634, %rd27633, %rd56860;
	mul.lo.s64 	%rd27635, %rd27634, 1099511628211;
	shr.u64 	%rd27636, %rd27632, 8;
	and.b64  	%rd27637, %rd27636, 255;
	xor.b64  	%rd27638, %rd27637, %rd27635;
	mul.lo.s64 	%rd27639, %rd27638, 1099511628211;
	shr.u64 	%rd27640, %rd27632, 16;
	and.b64  	%rd27641, %rd27640, 255;
	xor.b64  	%rd27642, %rd27641, %rd27639;
	mul.lo.s64 	%rd27643, %rd27642, 1099511628211;
	shr.u64 	%rd27644, %rd27632, 24;
	and.b64  	%rd27645, %rd27644, 255;
	xor.b64  	%rd27646, %rd27645, %rd27643;
	mul.lo.s64 	%rd27647, %rd27646, 1099511628211;
	shr.u64 	%rd27648, %rd27632, 32;
	and.b64  	%rd27649, %rd27648, 255;
	xor.b64  	%rd27650, %rd27649, %rd27647;
	mul.lo.s64 	%rd27651, %rd27650, 1099511628211;
	shr.u64 	%rd27652, %rd27632, 40;
	and.b64  	%rd27653, %rd27652, 255;
	xor.b64  	%rd27654, %rd27653, %rd27651;
	mul.lo.s64 	%rd27655, %rd27654, 1099511628211;
	shr.u64 	%rd27656, %rd27632, 48;
	and.b64  	%rd27657, %rd27656, 255;
	xor.b64  	%rd27658, %rd27657, %rd27655;
	mul.lo.s64 	%rd27659, %rd27658, 1099511628211;
	shr.u64 	%rd27660, %rd27632, 56;
	xor.b64  	%rd27661, %rd27660, %rd27659;
	mul.lo.s64 	%rd56860, %rd27661, 1099511628211;
$L__BB8_3169:
	mov.b64 	%rd56867, -3750763034362895579;
	@%p258 bra 	$L__BB8_3175;
	setp.eq.s64 	%p1219, %rd2958, 0;
	mov.b64 	%rd56867, -3750763034362895579;
	mov.b64 	%rd56868, 0;
	@%p1219 bra 	$L__BB8_3173;
	mov.b64 	%rd56867, -3750763034362895579;
	mov.b64 	%rd56868, 0;
	mov.u64 	%rd56866, %rd56868;
$L__BB8_3172:
	shl.b64 	%rd27668, %rd56868, 3;
	add.s64 	%rd27669, %rd56899, %rd27668;
	ld.u64 	%rd27670, [%rd27669];
	and.b64  	%rd27671, %rd27670, 255;
	xor.b64  	%rd27672, %rd27671, %rd56867;
	mul.lo.s64 	%rd27673, %rd27672, 1099511628211;
	shr.u64 	%rd27674, %rd27670, 8;
	and.b64  	%rd27675, %rd27674, 255;
	xor.b64  	%rd27676, %rd27675, %rd27673;
	mul.lo.s64 	%rd27677, %rd27676, 1099511628211;
	shr.u64 	%rd27678, %rd27670, 16;
	and.b64  	%rd27679, %rd27678, 255;
	xor.b64  	%rd27680, %rd27679, %rd27677;
	mul.lo.s64 	%rd27681, %rd27680, 1099511628211;
	shr.u64 	%rd27682, %rd27670, 24;
	and.b64  	%rd27683, %rd27682, 255;
	xor.b64  	%rd27684, %rd27683, %rd27681;
	mul.lo.s64 	%rd27685, %rd27684, 1099511628211;
	shr.u64 	%rd27686, %rd27670, 32;
	and.b64  	%rd27687, %rd27686, 255;
	xor.b64  	%rd27688, %rd27687, %rd27685;
	mul.lo.s64 	%rd27689, %rd27688, 1099511628211;
	shr.u64 	%rd27690, %rd27670, 40;
	and.b64  	%rd27691, %rd27690, 255;
	xor.b64  	%rd27692, %rd27691, %rd27689;
	mul.lo.s64 	%rd27693, %rd27692, 1099511628211;
	shr.u64 	%rd27694, %rd27670, 48;
	and.b64  	%rd27695, %rd27694, 255;
	xor.b64  	%rd27696, %rd27695, %rd27693;
	mul.lo.s64 	%rd27697, %rd27696, 1099511628211;
	shr.u64 	%rd27698, %rd27670, 56;
	xor.b64  	%rd27699, %rd27698, %rd27697;
	mul.lo.s64 	%rd27700, %rd27699, 1099511628211;
	ld.u64 	%rd27701, [%rd27669+8];
	and.b64  	%rd27702, %rd27701, 255;
	xor.b64  	%rd27703, %rd27702, %rd27700;
	mul.lo.s64 	%rd27704, %rd27703, 1099511628211;
	shr.u64 	%rd27705, %rd27701, 8;
	and.b64  	%rd27706, %rd27705, 255;
	xor.b64  	%rd27707, %rd27706, %rd27704;
	mul.lo.s64 	%rd27708, %rd27707, 1099511628211;
	shr.u64 	%rd27709, %rd27701, 16;
	and.b64  	%rd27710, %rd27709, 255;
	xor.b64  	%rd27711, %rd27710, %rd27708;
	mul.lo.s64 	%rd27712, %rd27711, 1099511628211;
	shr.u64 	%rd27713, %rd27701, 24;
	and.b64  	%rd27714, %rd27713, 255;
	xor.b64  	%rd27715, %rd27714, %rd27712;
	mul.lo.s64 	%rd27716, %rd27715, 1099511628211;
	shr.u64 	%rd27717, %rd27701, 32;
	and.b64  	%rd27718, %rd27717, 255;
	xor.b64  	%rd27719, %rd27718, %rd27716;
	mul.lo.s64 	%rd27720, %rd27719, 1099511628211;
	shr.u64 	%rd27721, %rd27701, 40;
	and.b64  	%rd27722, %rd27721, 255;
	xor.b64  	%rd27723, %rd27722, %rd27720;
	mul.lo.s64 	%rd27724, %rd27723, 1099511628211;
	shr.u64 	%rd27725, %rd27701, 48;
	and.b64  	%rd27726, %rd27725, 255;
	xor.b64  	%rd27727, %rd27726, %rd27724;
	mul.lo.s64 	%rd27728, %rd27727, 1099511628211;
	shr.u64 	%rd27729, %rd27701, 56;
	xor.b64  	%rd27730, %rd27729, %rd27728;
	mul.lo.s64 	%rd56867, %rd27730, 1099511628211;
	add.s64 	%rd56868, %rd56868, 2;
	add.s64 	%rd56866, %rd56866, 2;
	setp.ne.s64 	%p1220, %rd56866, %rd5661;
	@%p1220 bra 	$L__BB8_3172;
$L__BB8_3173:
	setp.eq.s64 	%p1221, %rd5660, 0;
	@%p1221 bra 	$L__BB8_3175;
	shl.b64 	%rd27731, %rd56868, 3;
	add.s64 	%rd27732, %rd56899, %rd27731;
	ld.u64 	%rd27733, [%rd27732];
	and.b64  	%rd27734, %rd27733, 255;
	xor.b64  	%rd27735, %rd27734, %rd56867;
	mul.lo.s64 	%rd27736, %rd27735, 1099511628211;
	shr.u64 	%rd27737, %rd27733, 8;
	and.b64  	%rd27738, %rd27737, 255;
	xor.b64  	%rd27739, %rd27738, %rd27736;
	mul.lo.s64 	%rd27740, %rd27739, 1099511628211;
	shr.u64 	%rd27741, %rd27733, 16;
	and.b64  	%rd27742, %rd27741, 255;
	xor.b64  	%rd27743, %rd27742, %rd27740;
	mul.lo.s64 	%rd27744, %rd27743, 1099511628211;
	shr.u64 	%rd27745, %rd27733, 24;
	and.b64  	%rd27746, %rd27745, 255;
	xor.b64  	%rd27747, %rd27746, %rd27744;
	mul.lo.s64 	%rd27748, %rd27747, 1099511628211;
	shr.u64 	%rd27749, %rd27733, 32;
	and.b64  	%rd27750, %rd27749, 255;
	xor.b64  	%rd27751, %rd27750, %rd27748;
	mul.lo.s64 	%rd27752, %rd27751, 1099511628211;
	shr.u64 	%rd27753, %rd27733, 40;
	and.b64  	%rd27754, %rd27753, 255;
	xor.b64  	%rd27755, %rd27754, %rd27752;
	mul.lo.s64 	%rd27756, %rd27755, 1099511628211;
	shr.u64 	%rd27757, %rd27733, 48;
	and.b64  	%rd27758, %rd27757, 255;
	xor.b64  	%rd27759, %rd27758, %rd27756;
	mul.lo.s64 	%rd27760, %rd27759, 1099511628211;
	shr.u64 	%rd27761, %rd27733, 56;
	xor.b64  	%rd27762, %rd27761, %rd27760;
	mul.lo.s64 	%rd56867, %rd27762, 1099511628211;
$L__BB8_3175:
	setp.eq.s64 	%p1222, %rd56860, %rd56867;
	@%p1222 bra 	$L__BB8_3201;
	mov.b64 	%rd56883, 0;
	@%p258 bra 	$L__BB8_3188;
	setp.lt.u64 	%p1224, %rd2958, 7;
	mov.b64 	%rd56875, 0;
	mov.u64 	%rd56883, %rd56875;
	@%p1224 bra 	$L__BB8_3180;
	mov.b64 	%rd56875, 0;
	mov.u64 	%rd56873, %rd56875;
$L__BB8_3179:
	.pragma "nounroll";
	shl.b64 	%rd27767, %rd56875, 3;
	add.s64 	%rd27768, %rd56855, %rd27767;
	ld.u64 	%rd27769, [%rd27768];
	mad.lo.s64 	%rd27770, %rd27769, 2654435761, %rd56883;
	shl.b64 	%rd27771, %rd27770, 13;
	add.s64 	%rd27772, %rd27771, %rd27770;
	shr.u64 	%rd27773, %rd27772, 7;
	xor.b64  	%rd27774, %rd27773, %rd27772;
	shl.b64 	%rd27775, %rd27774, 3;
	add.s64 	%rd27776, %rd27775, %rd27774;
	shr.u64 	%rd27777, %rd27776, 17;
	xor.b64  	%rd27778, %rd27777, %rd27776;
	shl.b64 	%rd27779, %rd27778, 5;
	add.s64 	%rd27780, %rd27779, %rd27778;
	ld.u64 	%rd27781, [%rd27768+8];
	mad.lo.s64 	%rd27782, %rd27781, 2654435761, %rd27780;
	shl.b64 	%rd27783, %rd27782, 13;
	add.s64 	%rd27784, %rd27783, %rd27782;
	shr.u64 	%rd27785, %rd27784, 7;
	xor.b64  	%rd27786, %rd27785, %rd27784;
	shl.b64 	%rd27787, %rd27786, 3;
	add.s64 	%rd27788, %rd27787, %rd27786;
	shr.u64 	%rd27789, %rd27788, 17;
	xor.b64  	%rd27790, %rd27789, %rd27788;
	shl.b64 	%rd27791, %rd27790, 5;
	add.s64 	%rd27792, %rd27791, %rd27790;
	ld.u64 	%rd27793, [%rd27768+16];
	mad.lo.s64 	%rd27794, %rd27793, 2654435761, %rd27792;
	shl.b64 	%rd27795, %rd27794, 13;
	add.s64 	%rd27796, %rd27795, %rd27794;
	shr.u64 	%rd27797, %rd27796, 7;
	xor.b64  	%rd27798, %rd27797, %rd27796;
	shl.b64 	%rd27799, %rd27798, 3;
	add.s64 	%rd27800, %rd27799, %rd27798;
	shr.u64 	%rd27801, %rd27800, 17;
	xor.b64  	%rd27802, %rd27801, %rd27800;
	shl.b64 	%rd27803, %rd27802, 5;
	add.s64 	%rd27804, %rd27803, %rd27802;
	ld.u64 	%rd27805, [%rd27768+24];
	mad.lo.s64 	%rd27806, %rd27805, 2654435761, %rd27804;
	shl.b64 	%rd27807, %rd27806, 13;
	add.s64 	%rd27808, %rd27807, %rd27806;
	shr.u64 	%rd27809, %rd27808, 7;
	xor.b64  	%rd27810, %rd27809, %rd27808;
	shl.b64 	%rd27811, %rd27810, 3;
	add.s64 	%rd27812, %rd27811, %rd27810;
	shr.u64 	%rd27813, %rd27812, 17;
	xor.b64  	%rd27814, %rd27813, %rd27812;
	shl.b64 	%rd27815, %rd27814, 5;
	add.s64 	%rd27816, %rd27815, %rd27814;
	ld.u64 	%rd27817, [%rd27768+32];
	mad.lo.s64 	%rd27818, %rd27817, 2654435761, %rd27816;
	shl.b64 	%rd27819, %rd27818, 13;
	add.s64 	%rd27820, %rd27819, %rd27818;
	shr.u64 	%rd27821, %rd27820, 7;
	xor.b64  	%rd27822, %rd27821, %rd27820;
	shl.b64 	%rd27823, %rd27822, 3;
	add.s64 	%rd27824, %rd27823, %rd27822;
	shr.u64 	%rd27825, %rd27824, 17;
	xor.b64  	%rd27826, %rd27825, %rd27824;
	shl.b64 	%rd27827, %rd27826, 5;
	add.s64 	%rd27828, %rd27827, %rd27826;
	ld.u64 	%rd27829, [%rd27768+40];
	mad.lo.s64 	%rd27830, %rd27829, 2654435761, %rd27828;
	shl.b64 	%rd27831, %rd27830, 13;
	add.s64 	%rd27832, %rd27831, %rd27830;
	shr.u64 	%rd27833, %rd27832, 7;
	xor.b64  	%rd27834, %rd27833, %rd27832;
	shl.b64 	%rd27835, %rd27834, 3;
	add.s64 	%rd27836, %rd27835, %rd27834;
	shr.u64 	%rd27837, %rd27836, 17;
	xor.b64  	%rd27838, %rd27837, %rd27836;
	shl.b64 	%rd27839, %rd27838, 5;
	add.s64 	%rd27840, %rd27839, %rd27838;
	ld.u64 	%rd27841, [%rd27768+48];
	mad.lo.s64 	%rd27842, %rd27841, 2654435761, %rd27840;
	shl.b64 	%rd27843, %rd27842, 13;
	add.s64 	%rd27844, %rd27843, %rd27842;
	shr.u64 	%rd27845, %rd27844, 7;
	xor.b64  	%rd27846, %rd27845, %rd27844;
	shl.b64 	%rd27847, %rd27846, 3;
	add.s64 	%rd27848, %rd27847, %rd27846;
	shr.u64 	%rd27849, %rd27848, 17;
	xor.b64  	%rd27850, %rd27849, %rd27848;
	shl.b64 	%rd27851, %rd27850, 5;
	add.s64 	%rd27852, %rd27851, %rd27850;
	ld.u64 	%rd27853, [%rd27768+56];
	mad.lo.s64 	%rd27854, %rd27853, 2654435761, %rd27852;
	shl.b64 	%rd27855, %rd27854, 13;
	add.s64 	%rd27856, %rd27855, %rd27854;
	shr.u64 	%rd27857, %rd27856, 7;
	xor.b64  	%rd27858, %rd27857, %rd27856;
	shl.b64 	%rd27859, %rd27858, 3;
	add.s64 	%rd27860, %rd27859, %rd27858;
	shr.u64 	%rd27861, %rd27860, 17;
	xor.b64  	%rd27862, %rd27861, %rd27860;
	shl.b64 	%rd27863, %rd27862, 5;
	add.s64 	%rd56883, %rd27863, %rd27862;
	add.s64 	%rd56875, %rd56875, 8;
	add.s64 	%rd56873, %rd56873, 8;
	setp.ne.s64 	%p1225, %rd56873, %rd5662;
	@%p1225 bra 	$L__BB8_3179;
$L__BB8_3180:
	setp.eq.s64 	%p1226, %rd2959, 0;
	@%p1226 bra 	$L__BB8_3188;
	setp.lt.u64 	%p1227, %rd2960, 3;
	@%p1227 bra 	$L__BB8_3183;
	shl.b64 	%rd27865, %rd56875, 3;
	add.s64 	%rd27866, %rd56855, %rd27865;
	ld.u64 	%rd27867, [%rd27866];
	mad.lo.s64 	%rd27868, %rd27867, 2654435761, %rd56883;
	shl.b64 	%rd27869, %rd27868, 13;
	add.s64 	%rd27870, %rd27869, %rd27868;
	shr.u64 	%rd27871, %rd27870, 7;
	xor.b64  	%rd27872, %rd27871, %rd27870;
	shl.b64 	%rd27873, %rd27872, 3;
	add.s64 	%rd27874, %rd27873, %rd27872;
	shr.u64 	%rd27875, %rd27874, 17;
	xor.b64  	%rd27876, %rd27875, %rd27874;
	shl.b64 	%rd27877, %rd27876, 5;
	add.s64 	%rd27878, %rd27877, %rd27876;
	ld.u64 	%rd27879, [%rd27866+8];
	mad.lo.s64 	%rd27880, %rd27879, 2654435761, %rd27878;
	shl.b64 	%rd27881, %rd27880, 13;
	add.s64 	%rd27882, %rd27881, %rd27880;
	shr.u64 	%rd27883, %rd27882, 7;
	xor.b64  	%rd27884, %rd27883, %rd27882;
	shl.b64 	%rd27885, %rd27884, 3;
	add.s64 	%rd27886, %rd27885, %rd27884;
	shr.u64 	%rd27887, %rd27886, 17;
	xor.b64  	%rd27888, %rd27887, %rd27886;
	shl.b64 	%rd27889, %rd27888, 5;
	add.s64 	%rd27890, %rd27889, %rd27888;
	ld.u64 	%rd27891, [%rd27866+16];
	mad.lo.s64 	%rd27892, %rd27891, 2654435761, %rd27890;
	shl.b64 	%rd27893, %rd27892, 13;
	add.s64 	%rd27894, %rd27893, %rd27892;
	shr.u64 	%rd27895, %rd27894, 7;
	xor.b64  	%rd27896, %rd27895, %rd27894;
	shl.b64 	%rd27897, %rd27896, 3;
	add.s64 	%rd27898, %rd27897, %rd27896;
	shr.u64 	%rd27899, %rd27898, 17;
	xor.b64  	%rd27900, %rd27899, %rd27898;
	shl.b64 	%rd27901, %rd27900, 5;
	add.s64 	%rd27902, %rd27901, %rd27900;
	ld.u64 	%rd27903, [%rd27866+24];
	mad.lo.s64 	%rd27904, %rd27903, 2654435761, %rd27902;
	shl.b64 	%rd27905, %rd27904, 13;
	add.s64 	%rd27906, %rd27905, %rd27904;
	shr.u64 	%rd27907, %rd27906, 7;
	xor.b64  	%rd27908, %rd27907, %rd27906;
	shl.b64 	%rd27909, %rd27908, 3;
	add.s64 	%rd27910, %rd27909, %rd27908;
	shr.u64 	%rd27911, %rd27910, 17;
	xor.b64  	%rd27912, %rd27911, %rd27910;
	shl.b64 	%rd27913, %rd27912, 5;
	add.s64 	%rd56883, %rd27913, %rd27912;
	add.s64 	%rd56875, %rd56875, 4;
$L__BB8_3183:
	setp.eq.s64 	%p1228, %rd2961, 0;
	@%p1228 bra 	$L__BB8_3188;
	setp.eq.s64 	%p1229, %rd2962, 0;
	@%p1229 bra 	$L__BB8_3186;
	shl.b64 	%rd27915, %rd56875, 3;
	add.s64 	%rd27916, %rd56855, %rd27915;
	ld.u64 	%rd27917, [%rd27916];
	mad.lo.s64 	%rd27918, %rd27917, 2654435761, %rd56883;
	shl.b64 	%rd27919, %rd27918, 13;
	add.s64 	%rd27920, %rd27919, %rd27918;
	shr.u64 	%rd27921, %rd27920, 7;
	xor.b64  	%rd27922, %rd27921, %rd27920;
	shl.b64 	%rd27923, %rd27922, 3;
	add.s64 	%rd27924, %rd27923, %rd27922;
	shr.u64 	%rd27925, %rd27924, 17;
	xor.b64  	%rd27926, %rd27925, %rd27924;
	shl.b64 	%rd27927, %rd27926, 5;
	add.s64 	%rd27928, %rd27927, %rd27926;
	ld.u64 	%rd27929, [%rd27916+8];
	mad.lo.s64 	%rd27930, %rd27929, 2654435761, %rd27928;
	shl.b64 	%rd27931, %rd27930, 13;
	add.s64 	%rd27932, %rd27931, %rd27930;
	shr.u64 	%rd27933, %rd27932, 7;
	xor.b64  	%rd27934, %rd27933, %rd27932;
	shl.b64 	%rd27935, %rd27934, 3;
	add.s64 	%rd27936, %rd27935, %rd27934;
	shr.u64 	%rd27937, %rd27936, 17;
	xor.b64  	%rd27938, %rd27937, %rd27936;
	shl.b64 	%rd27939, %rd27938, 5;
	add.s64 	%rd56883, %rd27939, %rd27938;
	add.s64 	%rd56875, %rd56875, 2;
$L__BB8_3186:
	setp.eq.s64 	%p1230, %rd5660, 0;
	@%p1230 bra 	$L__BB8_3188;
	shl.b64 	%rd27940, %rd56875, 3;
	add.s64 	%rd27941, %rd56855, %rd27940;
	ld.u64 	%rd27942, [%rd27941];
	mad.lo.s64 	%rd27943, %rd27942, 2654435761, %rd56883;
	shl.b64 	%rd27944, %rd27943, 13;
	add.s64 	%rd27945, %rd27944, %rd27943;
	shr.u64 	%rd27946, %rd27945, 7;
	xor.b64  	%rd27947, %rd27946, %rd27945;
	shl.b64 	%rd27948, %rd27947, 3;
	add.s64 	%rd27949, %rd27948, %rd27947;
	shr.u64 	%rd27950, %rd27949, 17;
	xor.b64  	%rd27951, %rd27950, %rd27949;
	shl.b64 	%rd27952, %rd27951, 5;
	add.s64 	%rd56883, %rd27952, %rd27951;
$L__BB8_3188:
	mov.b64 	%rd56896, 0;
	@%p258 bra 	$L__BB8_3200;
	setp.lt.u64 	%p1232, %rd2958, 7;
	mov.b64 	%rd56888, 0;
	mov.u64 	%rd56896, %rd56888;
	@%p1232 bra 	$L__BB8_3192;
	mov.b64 	%rd56888, 0;
	mov.u64 	%rd56886, %rd56888;
$L__BB8_3191:
	.pragma "nounroll";
	shl.b64 	%rd27957, %rd56888, 3;
	add.s64 	%rd27958, %rd56899, %rd27957;
	ld.u64 	%rd27959, [%rd27958];
	mad.lo.s64 	%rd27960, %rd27959, 2654435761, %rd56896;
	shl.b64 	%rd27961, %rd27960, 13;
	add.s64 	%rd27962, %rd27961, %rd27960;
	shr.u64 	%rd27963, %rd27962, 7;
	xor.b64  	%rd27964, %rd27963, %rd27962;
	shl.b64 	%rd27965, %rd27964, 3;
	add.s64 	%rd27966, %rd27965, %rd27964;
	shr.u64 	%rd27967, %rd27966, 17;
	xor.b64  	%rd27968, %rd27967, %rd27966;
	shl.b64 	%rd27969, %rd27968, 5;
	add.s64 	%rd27970, %rd27969, %rd27968;
	ld.u64 	%rd27971, [%rd27958+8];
	mad.lo.s64 	%rd27972, %rd27971, 2654435761, %rd27970;
	shl.b64 	%rd27973, %rd27972, 13;
	add.s64 	%rd27974, %rd27973, %rd27972;
	shr.u64 	%rd27975, %rd27974, 7;
	xor.b64  	%rd27976, %rd27975, %rd27974;
	shl.b64 	%rd27977, %rd27976, 3;
	add.s64 	%rd27978, %rd27977, %rd27976;
	shr.u64 	%rd27979, %rd27978, 17;
	xor.b64  	%rd27980, %rd27979, %rd27978;
	shl.b64 	%rd27981, %rd27980, 5;
	add.s64 	%rd27982, %rd27981, %rd27980;
	ld.u64 	%rd27983, [%rd27958+16];
	mad.lo.s64 	%rd27984, %rd27983, 2654435761, %rd27982;
	shl.b64 	%rd27985, %rd27984, 13;
	add.s64 	%rd27986, %rd27985, %rd27984;
	shr.u64 	%rd27987, %rd27986, 7;
	xor.b64  	%rd27988, %rd27987, %rd27986;
	shl.b64 	%rd27989, %rd27988, 3;
	add.s64 	%rd27990, %rd27989, %rd27988;
	shr.u64 	%rd27991, %rd27990, 17;
	xor.b64  	%rd27992, %rd27991, %rd27990;
	shl.b64 	%rd27993, %rd27992, 5;
	add.s64 	%rd27994, %rd27993, %rd27992;
	ld.u64 	%rd27995, [%rd27958+24];
	mad.lo.s64 	%rd27996, %rd27995, 2654435761, %rd27994;
	shl.b64 	%rd27997, %rd27996, 13;
	add.s64 	%rd27998, %rd27997, %rd27996;
	shr.u64 	%rd27999, %rd27998, 7;
	xor.b64  	%rd28000, %rd27999, %rd27998;
	shl.b64 	%rd28001, %rd28000, 3;
	add.s64 	%rd28002, %rd28001, %rd28000;
	shr.u64 	%rd28003, %rd28002, 17;
	xor.b64  	%rd28004, %rd28003, %rd28002;
	shl.b64 	%rd28005, %rd28004, 5;
	add.s64 	%rd28006, %rd28005, %rd28004;
	ld.u64 	%rd28007, [%rd27958+32];
	mad.lo.s64 	%rd28008, %rd28007, 2654435761, %rd28006;
	shl.b64 	%rd28009, %rd28008, 13;
	add.s64 	%rd28010, %rd28009, %rd28008;
	shr.u64 	%rd28011, %rd28010, 7;
	xor.b64  	%rd28012, %rd28011, %rd28010;
	shl.b64 	%rd28013, %rd28012, 3;
	add.s64 	%rd28014, %rd28013, %rd28012;
	shr.u64 	%rd28015, %rd28014, 17;
	xor.b64  	%rd28016, %rd28015, %rd28014;
	shl.b64 	%rd28017, %rd28016, 5;
	add.s64 	%rd28018, %rd28017, %rd28016;
	ld.u64 	%rd28019, [%rd27958+40];
	mad.lo.s64 	%rd28020, %rd28019, 2654435761, %rd28018;
	shl.b64 	%rd28021, %rd28020, 13;
	add.s64 	%rd28022, %rd28021, %rd28020;
	shr.u64 	%rd28023, %rd28022, 7;
	xor.b64  	%rd28024, %rd28023, %rd28022;
	shl.b64 	%rd28025, %rd28024, 3;
	add.s64 	%rd28026, %rd28025, %rd28024;
	shr.u64 	%rd28027, %rd28026, 17;
	xor.b64  	%rd28028, %rd28027, %rd28026;
	shl.b64 	%rd28029, %rd28028, 5;
	add.s64 	%rd28030, %rd28029, %rd28028;
	ld.u64 	%rd28031, [%rd27958+48];
	mad.lo.s64 	%rd28032, %rd28031, 2654435761, %rd28030;
	shl.b64 	%rd28033, %rd28032, 13;
	add.s64 	%rd28034, %rd28033, %rd28032;
	shr.u64 	%rd28035, %rd28034, 7;
	xor.b64  	%rd28036, %rd28035, %rd28034;
	shl.b64 	%rd28037, %rd28036, 3;
	add.s64 	%rd28038, %rd28037, %rd28036;
	shr.u64 	%rd28039, %rd28038, 17;
	xor.b64  	%rd28040, %rd28039, %rd28038;
	shl.b64 	%rd28041, %rd28040, 5;
	add.s64 	%rd28042, %rd28041, %rd28040;
	ld.u64 	%rd28043, [%rd27958+56];
	mad.lo.s64 	%rd28044, %rd28043, 2654435761, %rd28042;
	shl.b64 	%rd28045, %rd28044, 13;
	add.s64 	%rd28046, %rd28045, %rd28044;
	shr.u64 	%rd28047, %rd28046, 7;
	xor.b64  	%rd28048, %rd28047, %rd28046;
	shl.b64 	%rd28049, %rd28048, 3;
	add.s64 	%rd28050, %rd28049, %rd28048;
	shr.u64 	%rd28051, %rd28050, 17;
	xor.b64  	%rd28052, %rd28051, %rd28050;
	shl.b64 	%rd28053, %rd28052, 5;
	add.s64 	%rd56896, %rd28053, %rd28052;
	add.s64 	%rd56888, %rd56888, 8;
	add.s64 	%rd56886, %rd56886, 8;
	setp.ne.s64 	%p1233, %rd56886, %rd5662;
	@%p1233 bra 	$L__BB8_3191;
$L__BB8_3192:
	setp.eq.s64 	%p1234, %rd2959, 0;
	@%p1234 bra 	$L__BB8_3200;
	setp.lt.u64 	%p1235, %rd2960, 3;
	@%p1235 bra 	$L__BB8_3195;
	shl.b64 	%rd28055, %rd56888, 3;
	add.s64 	%rd28056, %rd56899, %rd28055;
	ld.u64 	%rd28057, [%rd28056];
	mad.lo.s64 	%rd28058, %rd28057, 2654435761, %rd56896;
	shl.b64 	%rd28059, %rd28058, 13;
	add.s64 	%rd28060, %rd28059, %rd28058;
	shr.u64 	%rd28061, %rd28060, 7;
	xor.b64  	%rd28062, %rd28061, %rd28060;
	shl.b64 	%rd28063, %rd28062, 3;
	add.s64 	%rd28064, %rd28063, %rd28062;
	shr.u64 	%rd28065, %rd28064, 17;
	xor.b64  	%rd28066, %rd28065, %rd28064;
	shl.b64 	%rd28067, %rd28066, 5;
	add.s64 	%rd28068, %rd28067, %rd28066;
	ld.u64 	%rd28069, [%rd28056+8];
	mad.lo.s64 	%rd28070, %rd28069, 2654435761, %rd28068;
	shl.b64 	%rd28071, %rd28070, 13;
	add.s64 	%rd28072, %rd28071, %rd28070;
	shr.u64 	%rd28073, %rd28072, 7;
	xor.b64  	%rd28074, %rd28073, %rd28072;
	shl.b64 	%rd28075, %rd28074, 3;
	add.s64 	%rd28076, %rd28075, %rd28074;
	shr.u64 	%rd28077, %rd28076, 17;
	xor.b64  	%rd28078, %rd28077, %rd28076;
	shl.b64 	%rd28079, %rd28078, 5;
	add.s64 	%rd28080, %rd28079, %rd28078;
	ld.u64 	%rd28081, [%rd28056+16];
	mad.lo.s64 	%rd28082, %rd28081, 2654435761, %rd28080;
	shl.b64 	%rd28083, %rd28082, 13;
	add.s64 	%rd28084, %rd28083, %rd28082;
	shr.u64 	%rd28085, %rd28084, 7;
	xor.b64  	%rd28086, %rd28085, %rd28084;
	shl.b64 	%rd28087, %rd28086, 3;
	add.s64 	%rd28088, %rd28087, %rd28086;
	shr.u64 	%rd28089, %rd28088, 17;
	xor.b64  	%rd28090, %rd28089, %rd28088;
	shl.b64 	%rd28091, %rd28090, 5;
	add.s64 	%rd28092, %rd28091, %rd28090;
	ld.u64 	%rd28093, [%rd28056+24];
	mad.lo.s64 	%rd28094, %rd28093, 2654435761, %rd28092;
	shl.b64 	%rd28095, %rd28094, 13;
	add.s64 	%rd28096, %rd28095, %rd28094;
	shr.u64 	%rd28097, %rd28096, 7;
	xor.b64  	%rd28098, %rd28097, %rd28096;
	shl.b64 	%rd28099, %rd28098, 3;
	add.s64 	%rd28100, %rd28099, %rd28098;
	shr.u64 	%rd28101, %rd28100, 17;
	xor.b64  	%rd28102, %rd28101, %rd28100;
	shl.b64 	%rd28103, %rd28102, 5;
	add.s64 	%rd56896, %rd28103, %rd28102;
	add.s64 	%rd56888, %rd56888, 4;
$L__BB8_3195:
	setp.eq.s64 	%p1236, %rd2961, 0;
	@%p1236 bra 	$L__BB8_3200;
	setp.eq.s64 	%p1237, %rd2962, 0;
	@%p1237 bra 	$L__BB8_3198;
	shl.b64 	%rd28105, %rd56888, 3;
	add.s64 	%rd28106, %rd56899, %rd28105;
	ld.u64 	%rd28107, [%rd28106];
	mad.lo.s64 	%rd28108, %rd28107, 2654435761, %rd56896;
	shl.b64 	%rd28109, %rd28108, 13;
	add.s64 	%rd28110, %rd28109, %rd28108;
	shr.u64 	%rd28111, %rd28110, 7;
	xor.b64  	%rd28112, %rd28111, %rd28110;
	shl.b64 	%rd28113, %rd28112, 3;
	add.s64 	%rd28114, %rd28113, %rd28112;
	shr.u64 	%rd28115, %rd28114, 17;
	xor.b64  	%rd28116, %rd28115, %rd28114;
	shl.b64 	%rd28117, %rd28116, 5;
	add.s64 	%rd28118, %rd28117, %rd28116;
	ld.u64 	%rd28119, [%rd28106+8];
	mad.lo.s64 	%rd28120, %rd28119, 2654435761, %rd28118;
	shl.b64 	%rd28121, %rd28120, 13;
	add.s64 	%rd28122, %rd28121, %rd28120;
	shr.u64 	%rd28123, %rd28122, 7;
	xor.b64  	%rd28124, %rd28123, %rd28122;
	shl.b64 	%rd28125, %rd28124, 3;
	add.s64 	%rd28126, %rd28125, %rd28124;
	shr.u64 	%rd28127, %rd28126, 17;
	xor.b64  	%rd28128, %rd28127, %rd28126;
	shl.b64 	%rd28129, %rd28128, 5;
	add.s64 	%rd56896, %rd28129, %rd28128;
	add.s64 	%rd56888, %rd56888, 2;
$L__BB8_3198:
	setp.eq.s64 	%p1238, %rd5660, 0;
	@%p1238 bra 	$L__BB8_3200;
	shl.b64 	%rd28130, %rd56888, 3;
	add.s64 	%rd28131, %rd56899, %rd28130;
	ld.u64 	%rd28132, [%rd28131];
	mad.lo.s64 	%rd28133, %rd28132, 2654435761, %rd56896;
	shl.b64 	%rd28134, %rd28133, 13;
	add.s64 	%rd28135, %rd28134, %rd28133;
	shr.u64 	%rd28136, %rd28135, 7;
	xor.b64  	%rd28137, %rd28136, %rd28135;
	shl.b64 	%rd28138, %rd28137, 3;
	add.s64 	%rd28139, %rd28138, %rd28137;
	shr.u64 	%rd28140, %rd28139, 17;
	xor.b64  	%rd28141, %rd28140, %rd28139;
	shl.b64 	%rd28142, %rd28141, 5;
	add.s64 	%rd56896, %rd28142, %rd28141;
$L__BB8_3200:
	setp.lt.u64 	%p2708, %rd56883, %rd56896;
	bra.uni 	$L__BB8_3205;
$L__BB8_3201:
	setp.eq.s32 	%p1240, %r1, 0;
	mov.pred 	%p2708, %p1210;
	@%p1240 bra 	$L__BB8_3205;
	mov.b64 	%rd56897, 0;
$L__BB8_3203:
	shl.b64 	%rd28144, %rd56897, 3;
	add.s64 	%rd28145, %rd56855, %rd28144;
	ld.u64 	%rd5873, [%rd28145];
	add.s64 	%rd28146, %rd56899, %rd28144;
	ld.u64 	%rd5874, [%rd28146];
	setp.lt.u64 	%p1242, %rd5873, %rd5874;
	mov.pred 	%p2708, %p1212;
	@%p1242 bra 	$L__BB8_3205;
	setp.le.u64 	%p1244, %rd5873, %rd5874;
	add.s64 	%rd56897, %rd56897, 1;
	setp.lt.u64 	%p1245, %rd56897, %rd2957;
	and.pred  	%p1246, %p1244, %p1245;
	mov.pred 	%p2708, %p1210;
	@%p1246 bra 	$L__BB8_3203;
$L__BB8_3205:
	selp.b64 	%rd56767, %rd56855, %rd56899, %p2708;
	selp.u32 	%r236, 1, 0, %p2708;
	add.s32 	%r89, %r87, %r236;
	not.pred 	%p1247, %p2708;
	selp.u32 	%r237, 1, 0, %p1247;
	add.s32 	%r90, %r88, %r237;
	@%p2708 bra 	$L__BB8_3207;
	shl.b32 	%r238, %r90, 3;
	mov.u32 	%r239, _ZZN3cub18CUB_300001_SM_10006detail10merge_sort30DeviceMergeSortBlockSortKernelINS2_10policy_hubIPPmE9Policy600ES6_PNS0_8NullTypeES6_SA_m18tuple_indexed_lessS5_S9_EEvbT0_T1_T2_T3_T4_PT6_PT7_T5_NS1_7vsmem_tEE19static_temp_storage;
	add.s32 	%r240, %r239, %r238;
	ld.shared.u64 	%rd56899, [%r240];
	bra.uni 	$L__BB8_3208;
$L__BB8_3207:
	shl.b32 	%r241, %r89, 3;
	mov.u32 	%r242, _ZZN3cub18CUB_300001_SM_10006detail10merge_sort30DeviceMergeSortBlockSortKernelINS2_10policy_hubIPPmE9Policy600ES6_PNS0_8NullTypeES6_SA_m18tuple_indexed_lessS5_S9_EEvbT0_T1_T2_T3_T4_PT6_PT7_T5_NS1_7vsmem_tEE19static_temp_storage;
	add.s32 	%r243, %r242, %r241;
	ld.shared.u64 	%rd56855, [%r243];
$L__BB8_3208:
	setp.ge.s32 	%p1249, %r89, %r75;
	mov.pred 	%p1248, 0;
	mov.pred 	%p2709, %p1248;
	@%p1249 bra 	$L__BB8_3252;
	setp.ge.s32 	%p1251, %r90, %r74;
	mov.pred 	%p1250, -1;
	mov.pred 	%p2709, %p1250;
	@%p1251 bra 	$L__BB8_3252;
	mov.b64 	%rd56903, -3750763034362895579;
	@%p258 bra 	$L__BB8_3216;
	setp.eq.s64 	%p1253, %rd2958, 0;
	mov.b64 	%rd56903, -3750763034362895579;
	mov.b64 	%rd56904, 0;
	@%p1253 bra 	$L__BB8_3214;
	mov.b64 	%rd56903, -3750763034362895579;
	mov.b64 	%rd56904, 0;
	mov.u64 	%rd56902, %rd56904;
$L__BB8_3213:
	shl.b64 	%rd28154, %rd56904, 3;
	add.s64 	%rd28155, %rd56855, %rd28154;
	ld.u64 	%rd28156, [%rd28155];
	and.b64  	%rd28157, %rd28156, 255;
	xor.b64  	%rd28158, %rd28157, %rd56903;
	mul.lo.s64 	%rd28159, %rd28158, 1099511628211;
	shr.u64 	%rd28160, %rd28156, 8;
	and.b64  	%rd28161, %rd28160, 255;
	xor.b64  	%rd28162, %rd28161, %rd28159;
	mul.lo.s64 	%rd28163, %rd28162, 1099511628211;
	shr.u64 	%rd28164, %rd28156, 16;
	and.b64  	%rd28165, %rd28164, 255;
	xor.b64  	%rd28166, %rd28165, %rd28163;
	mul.lo.s64 	%rd28167, %rd28166, 1099511628211;
	shr.u64 	%rd28168, %rd28156, 24;
	and.b64  	%rd28169, %rd28168, 255;
	xor.b64  	%rd28170, %rd28169, %rd28167;
	mul.lo.s64 	%rd28171, %rd28170, 1099511628211;
	shr.u64 	%rd28172, %rd28156, 32;
	and.b64  	%rd28173, %rd28172, 255;
	xor.b64  	%rd28174, %rd28173, %rd28171;
	mul.lo.s64 	%rd28175, %rd28174, 1099511628211;
	shr.u64 	%rd28176, %rd28156, 40;
	and.b64  	%rd28177, %rd28176, 255;
	xor.b64  	%rd28178, %rd28177, %rd28175;
	mul.lo.s64 	%rd28179, %rd28178, 1099511628211;
	shr.u64 	%rd28180, %rd28156, 48;
	and.b64  	%rd28181, %rd28180, 255;
	xor.b64  	%rd28182, %rd28181, %rd28179;
	mul.lo.s64 	%rd28183, %rd28182, 1099511628211;
	shr.u64 	%rd28184, %rd28156, 56;
	xor.b64  	%rd28185, %rd28184, %rd28183;
	mul.lo.s64 	%rd28186, %rd28185, 1099511628211;
	ld.u64 	%rd28187, [%rd28155+8];
	and.b64  	%rd28188, %rd28187, 255;
	xor.b64  	%rd28189, %rd28188, %rd28186;
	mul.lo.s64 	%rd28190, %rd28189, 1099511628211;
	shr.u64 	%rd28191, %rd28187, 8;
	and.b64  	%rd28192, %rd28191, 255;
	xor.b64  	%rd28193, %rd28192, %rd28190;
	mul.lo.s64 	%rd28194, %rd28193, 1099511628211;
	shr.u64 	%rd28195, %rd28187, 16;
	and.b64  	%rd28196, %rd28195, 255;
	xor.b64  	%rd28197, %rd28196, %rd28194;
	mul.lo.s64 	%rd28198, %rd28197, 1099511628211;
	shr.u64 	%rd28199, %rd28187, 24;
	and.b64  	%rd28200, %rd28199, 255;
	xor.b64  	%rd28201, %rd28200, %rd28198;
	mul.lo.s64 	%rd28202, %rd28201, 1099511628211;
	shr.u64 	%rd28203, %rd28187, 32;
	and.b64  	%rd28204, %rd28203, 255;
	xor.b64  	%rd28205, %rd28204, %rd28202;
	mul.lo.s64 	%rd28206, %rd28205, 1099511628211;
	shr.u64 	%rd28207, %rd28187, 40;
	and.b64  	%rd28208, %rd28207, 255;
	xor.b64  	%rd28209, %rd28208, %rd28206;
	mul.lo.s64 	%rd28210, %rd28209, 1099511628211;
	shr.u64 	%rd28211, %rd28187, 48;
	and.b64  	%rd28212, %rd28211, 255;
	xor.b64  	%rd28213, %rd28212, %rd28210;
	mul.lo.s64 	%rd28214, %rd28213, 1099511628211;
	shr.u64 	%rd28215, %rd28187, 56;
	xor.b64  	%rd28216, %rd28215, %rd28214;
	mul.lo.s64 	%rd56903, %rd28216, 1099511628211;
	add.s64 	%rd56904, %rd56904, 2;
	add.s64 	%rd56902, %rd56902, 2;
	setp.ne.s64 	%p1254, %rd56902, %rd5661;
	@%p1254 bra 	$L__BB8_3213;
$L__BB8_3214:
	setp.eq.s64 	%p1255, %rd5660, 0;
	@%p1255 bra 	$L__BB8_3216;
	shl.b64 	%rd28217, %rd56904, 3;
	add.s64 	%rd28218, %rd56855, %rd28217;
	ld.u64 	%rd28219, [%rd28218];
	and.b64  	%rd28220, %rd28219, 255;
	xor.b64  	%rd28221, %rd28220, %rd56903;
	mul.lo.s64 	%rd28222, %rd28221, 1099511628211;
	shr.u64 	%rd28223, %rd28219, 8;
	and.b64  	%rd28224, %rd28223, 255;
	xor.b64  	%rd28225, %rd28224, %rd28222;
	mul.lo.s64 	%rd28226, %rd28225, 1099511628211;
	shr.u64 	%rd28227, %rd28219, 16;
	and.b64  	%rd28228, %rd28227, 255;
	xor.b64  	%rd28229, %rd28228, %rd28226;
	mul.lo.s64 	%rd28230, %rd28229, 1099511628211;
	shr.u64 	%rd28231, %rd28219, 24;
	and.b64  	%rd28232, %rd28231, 255;
	xor.b64  	%rd28233, %rd28232, %rd28230;
	mul.lo.s64 	%rd28234, %rd28233, 1099511628211;
	shr.u64 	%rd28235, %rd28219, 32;
	and.b64  	%rd28236, %rd28235, 255;
	xor.b64  	%rd28237, %rd28236, %rd28234;
	mul.lo.s64 	%rd28238, %rd28237, 1099511628211;
	shr.u64 	%rd28239, %rd28219, 40;
	and.b64  	%rd28240, %rd28239, 255;
	xor.b64  	%rd28241, %rd28240, %rd28238;
	mul.lo.s64 	%rd28242, %rd28241, 1099511628211;
	shr.u64 	%rd28243, %rd28219, 48;
	and.b64  	%rd28244, %rd28243, 255;
	xor.b64  	%rd28245, %rd28244, %rd28242;
	mul.lo.s64 	%rd28246, %rd28245, 1099511628211;
	shr.u64 	%rd28247, %rd28219, 56;
	xor.b64  	%rd28248, %rd28247, %rd28246;
	mul.lo.s64 	%rd56903, %rd28248, 1099511628211;
$L__BB8_3216:
	mov.b64 	%rd56910, -3750763034362895579;
	@%p258 bra 	$L__BB8_3222;
	setp.eq.s64 	%p1257, %rd2958, 0;
	mov.b64 	%rd56910, -3750763034362895579;
	mov.b64 	%rd56911, 0;
	@%p1257 bra 	$L__BB8_3220;
	mov.b64 	%rd56910, -3750763034362895579;
	mov.b64 	%rd56911, 0;
	mov.u64 	%rd56909, %rd56911;
$L__BB8_3219:
	shl.b64 	%rd28255, %rd56911, 3;
	add.s64 	%rd28256, %rd56899, %rd28255;
	ld.u64 	%rd28257, [%rd28256];
	and.b64  	%rd28258, %rd28257, 255;
	xor.b64  	%rd28259, %rd28258, %rd56910;
	mul.lo.s64 	%rd28260, %rd28259, 1099511628211;
	shr.u64 	%rd28261, %rd28257, 8;
	and.b64  	%rd28262, %rd28261, 255;
	xor.b64  	%rd28263, %rd28262, %rd28260;
	mul.lo.s64 	%rd28264, %rd28263, 1099511628211;
	shr.u64 	%rd28265, %rd28257, 16;
	and.b64  	%rd28266, %rd28265, 255;
	xor.b64  	%rd28267, %rd28266, %rd28264;
	mul.lo.s64 	%rd28268, %rd28267, 1099511628211;
	shr.u64 	%rd28269, %rd28257, 24;
	and.b64  	%rd28270, %rd28269, 255;
	xor.b64  	%rd28271, %rd28270, %rd28268;
	mul.lo.s64 	%rd28272, %rd28271, 1099511628211;
	shr.u64 	%rd28273, %rd28257, 32;
	and.b64  	%rd28274, %rd28273, 255;
	xor.b64  	%rd28275, %rd28274, %rd28272;
	mul.lo.s64 	%rd28276, %rd28275, 1099511628211;
	shr.u64 	%rd28277, %rd28257, 40;
	and.b64  	%rd28278, %rd28277, 255;
	xor.b64  	%rd28279, %rd28278, %rd28276;
	mul.lo.s64 	%rd28280, %rd28279, 1099511628211;
	shr.u64 	%rd28281, %rd28257, 48;
	and.b64  	%rd28282, %rd28281, 255;
	xor.b64  	%rd28283, %rd28282, %rd28280;
	mul.lo.s64 	%rd28284, %rd28283, 1099511628211;
	shr.u64 	%rd28285, %rd28257, 56;
	xor.b64  	%rd28286, %rd28285, %rd28284;
	mul.lo.s64 	%rd28287, %rd28286, 1099511628211;
	ld.u64 	%rd28288, [%rd28256+8];
	and.b64  	%rd28289, %rd28288, 255;
	xor.b64  	%rd28290, %rd28289, %rd28287;
	mul.lo.s64 	%rd28291, %rd28290, 1099511628211;
	shr.u64 	%rd28292, %rd28288, 8;
	and.b64  	%rd28293, %rd28292, 255;
	xor.b64  	%rd28294, %rd28293, %rd28291;
	mul.lo.s64 	%rd28295, %rd28294, 1099511628211;
	shr.u64 	%rd28296, %rd28288, 16;
	and.b64  	%rd28297, %rd28296, 255;
	xor.b64  	%rd28298, %rd28297, %rd28295;
	mul.lo.s64 	%rd28299, %rd28298, 1099511628211;
	shr.u64 	%rd28300, %rd28288, 24;
	and.b64  	%rd28301, %rd28300, 255;
	xor.b64  	%rd28302, %rd28301, %rd28299;
	mul.lo.s64 	%rd28303, %rd28302, 1099511628211;
	shr.u64 	%rd28304, %rd28288, 32;
	and.b64  	%rd28305, %rd28304, 255;
	xor.b64  	%rd28306, %rd28305, %rd28303;
	mul.lo.s64 	%rd28307, %rd28306, 1099511628211;
	shr.u64 	%rd28308, %rd28288, 40;
	and.b64  	%rd28309, %rd28308, 255;
	xor.b64  	%rd28310, %rd28309, %rd28307;
	mul.lo.s64 	%rd28311, %rd28310, 1099511628211;
	shr.u64 	%rd28312, %rd28288, 48;
	and.b64  	%rd28313, %rd28312, 255;
	xor.b64  	%rd28314, %rd28313, %rd28311;
	mul.lo.s64 	%rd28315, %rd28314, 1099511628211;
	shr.u64 	%rd28316, %rd28288, 56;
	xor.b64  	%rd28317, %rd28316, %rd28315;
	mul.lo.s64 	%rd56910, %rd28317, 1099511628211;
	add.s64 	%rd56911, %rd56911, 2;
	add.s64 	%rd56909, %rd56909, 2;
	setp.ne.s64 	%p1258, %rd56909, %rd5661;
	@%p1258 bra 	$L__BB8_3219;
$L__BB8_3220:
	setp.eq.s64 	%p1259, %rd5660, 0;
	@%p1259 bra 	$L__BB8_3222;
	shl.b64 	%rd28318, %rd56911, 3;
	add.s64 	%rd28319, %rd56899, %rd28318;
	ld.u64 	%rd28320, [%rd28319];
	and.b64  	%rd28321, %rd28320, 255;
	xor.b64  	%rd28322, %rd28321, %rd56910;
	mul.lo.s64 	%rd28323, %rd28322, 1099511628211;
	shr.u64 	%rd28324, %rd28320, 8;
	and.b64  	%rd28325, %rd28324, 255;
	xor.b64  	%rd28326, %rd28325, %rd28323;
	mul.lo.s64 	%rd28327, %rd28326, 1099511628211;
	shr.u64 	%rd28328, %rd28320, 16;
	and.b64  	%rd28329, %rd28328, 255;
	xor.b64  	%rd28330, %rd28329, %rd28327;
	mul.lo.s64 	%rd28331, %rd28330, 1099511628211;
	shr.u64 	%rd28332, %rd28320, 24;
	and.b64  	%rd28333, %rd28332, 255;
	xor.b64  	%rd28334, %rd28333, %rd28331;
	mul.lo.s64 	%rd28335, %rd28334, 1099511628211;
	shr.u64 	%rd28336, %rd28320, 32;
	and.b64  	%rd28337, %rd28336, 255;
	xor.b64  	%rd28338, %rd28337, %rd28335;
	mul.lo.s64 	%rd28339, %rd28338, 1099511628211;
	shr.u64 	%rd28340, %rd28320, 40;
	and.b64  	%rd28341, %rd28340, 255;
	xor.b64  	%rd28342, %rd28341, %rd28339;
	mul.lo.s64 	%rd28343, %rd28342, 1099511628211;
	shr.u64 	%rd28344, %rd28320, 48;
	and.b64  	%rd28345, %rd28344, 255;
	xor.b64  	%rd28346, %rd28345, %rd28343;
	mul.lo.s64 	%rd28347, %rd28346, 1099511628211;
	shr.u64 	%rd28348, %rd28320, 56;
	xor.b64  	%rd28349, %rd28348, %rd28347;
	mul.lo.s64 	%rd56910, %rd28349, 1099511628211;
$L__BB8_3222:
	setp.eq.s64 	%p1260, %rd56903, %rd56910;
	@%p1260 bra 	$L__BB8_3248;
	mov.b64 	%rd56926, 0;
	@%p258 bra 	$L__BB8_3235;
	setp.lt.u64 	%p1262, %rd2958, 7;
	mov.b64 	%rd56918, 0;
	mov.u64 	%rd56926, %rd56918;
	@%p1262 bra 	$L__BB8_3227;
	mov.b64 	%rd56918, 0;
	mov.u64 	%rd56916, %rd56918;
$L__BB8_3226:
	.pragma "nounroll";
	shl.b64 	%rd28354, %rd56918, 3;
	add.s64 	%rd28355, %rd56855, %rd28354;
	ld.u64 	%rd28356, [%rd28355];
	mad.lo.s64 	%rd28357, %rd28356, 2654435761, %rd56926;
	shl.b64 	%rd28358, %rd28357, 13;
	add.s64 	%rd28359, %rd28358, %rd28357;
	shr.u64 	%rd28360, %rd28359, 7;
	xor.b64  	%rd28361, %rd28360, %rd28359;
	shl.b64 	%rd28362, %rd28361, 3;
	add.s64 	%rd28363, %rd28362, %rd28361;
	shr.u64 	%rd28364, %rd28363, 17;
	xor.b64  	%rd28365, %rd28364, %rd28363;
	shl.b64 	%rd28366, %rd28365, 5;
	add.s64 	%rd28367, %rd28366, %rd28365;
	ld.u64 	%rd28368, [%rd28355+8];
	mad.lo.s64 	%rd28369, %rd28368, 2654435761, %rd28367;
	shl.b64 	%rd28370, %rd28369, 13;
	add.s64 	%rd28371, %rd28370, %rd28369;
	shr.u64 	%rd28372, %rd28371, 7;
	xor.b64  	%rd28373, %rd28372, %rd28371;
	shl.b64 	%rd28374, %rd28373, 3;
	add.s64 	%rd28375, %rd28374, %rd28373;
	shr.u64 	%rd28376, %rd28375, 17;
	xor.b64  	%rd28377, %rd28376, %rd28375;
	shl.b64 	%rd28378, %rd28377, 5;
	add.s64 	%rd28379, %rd28378, %rd28377;
	ld.u64 	%rd28380, [%rd28355+16];
	mad.lo.s64 	%rd28381, %rd28380, 2654435761, %rd28379;
	shl.b64 	%rd28382, %rd28381, 13;
	add.s64 	%rd28383, %rd28382, %rd28381;
	shr.u64 	%rd28384, %rd28383, 7;
	xor.b64  	%rd28385, %rd28384, %rd28383;
	shl.b64 	%rd28386, %rd28385, 3;
	add.s64 	%rd28387, %rd28386, %rd28385;
	shr.u64 	%rd28388, %rd28387, 17;
	xor.b64  	%rd28389, %rd28388, %rd28387;
	shl.b64 	%rd28390, %rd28389, 5;
	add.s64 	%rd28391, %rd28390, %rd28389;
	ld.u64 	%rd28392, [%rd28355+24];
	mad.lo.s64 	%rd28393, %rd28392, 2654435761, %rd28391;
	shl.b64 	%rd28394, %rd28393, 13;
	add.s64 	%rd28395, %rd28394, %rd28393;
	shr.u64 	%rd28396, %rd28395, 7;
	xor.b64  	%rd28397, %rd28396, %rd28395;
	shl.b64 	%rd28398, %rd28397, 3;
	add.s64 	%rd28399, %rd28398, %rd28397;
	shr.u64 	%rd28400, %rd28399, 17;
	xor.b64  	%rd28401, %rd28400, %rd28399;
	shl.b64 	%rd28402, %rd28401, 5;
	add.s64 	%rd28403, %rd28402, %rd28401;
	ld.u64 	%rd28404, [%rd28355+32];
	mad.lo.s64 	%rd28405, %rd28404, 2654435761, %rd28403;
	shl.b64 	%rd28406, %rd28405, 13;
	add.s64 	%rd28407, %rd28406, %rd28405;
	shr.u64 	%rd28408, %rd28407, 7;
	xor.b64  	%rd28409, %rd28408, %rd28407;
	shl.b64 	%rd28410, %rd28409, 3;
	add.s64 	%rd28411, %rd28410, %rd28409;
	shr.u64 	%rd28412, %rd28411, 17;
	xor.b64  	%rd28413, %rd28412, %rd28411;
	shl.b64 	%rd28414, %rd28413, 5;
	add.s64 	%rd28415, %rd28414, %rd28413;
	ld.u64 	%rd28416, [%rd28355+40];
	mad.lo.s64 	%rd28417, %rd28416, 2654435761, %rd28415;
	shl.b64 	%rd28418, %rd28417, 13;
	add.s64 	%rd28419, %rd28418, %rd28417;
	shr.u64 	%rd28420, %rd28419, 7;
	xor.b64  	%rd28421, %rd28420, %rd28419;
	shl.b64 	%rd28422, %rd28421, 3;
	add.s64 	%rd28423, %rd28422, %rd28421;
	shr.u64 	%rd28424, %rd28423, 17;
	xor.b64  	%rd28425, %rd28424, %rd28423;
	shl.b64 	%rd28426, %rd28425, 5;
	add.s64 	%rd28427, %rd28426, %rd28425;
	ld.u64 	%rd28428, [%rd28355+48];
	mad.lo.s64 	%rd28429, %rd28428, 2654435761, %rd28427;
	shl.b64 	%rd28430, %rd28429, 13;
	add.s64 	%rd28431, %rd28430, %rd28429;
	shr.u64 	%rd28432, %rd28431, 7;
	xor.b64  	%rd28433, %rd28432, %rd28431;
	shl.b64 	%rd28434, %rd28433, 3;
	add.s64 	%rd28435, %rd28434, %rd28433;
	shr.u64 	%rd28436, %rd28435, 17;
	xor.b64  	%rd28437, %rd28436, %rd28435;
	shl.b64 	%rd28438, %rd28437, 5;
	add.s64 	%rd28439, %rd28438, %rd28437;
	ld.u64 	%rd28440, [%rd28355+56];
	mad.lo.s64 	%rd28441, %rd28440, 2654435761, %rd28439;
	shl.b64 	%rd28442, %rd28441, 13;
	add.s64 	%rd28443, %rd28442, %rd28441;
	shr.u64 	%rd28444, %rd28443, 7;
	xor.b64  	%rd28445, %rd28444, %rd28443;
	shl.b64 	%rd28446, %rd28445, 3;
	add.s64 	%rd28447, %rd28446, %rd28445;
	shr.u64 	%rd28448, %rd28447, 17;
	xor.b64  	%rd28449, %rd28448, %rd28447;
	shl.b64 	%rd28450, %rd28449, 5;
	add.s64 	%rd56926, %rd28450, %rd28449;
	add.s64 	%rd56918, %rd56918, 8;
	add.s64 	%rd56916, %rd56916, 8;
	setp.ne.s64 	%p1263, %rd56916, %rd5662;
	@%p1263 bra 	$L__BB8_3226;
$L__BB8_3227:
	setp.eq.s64 	%p1264, %rd2959, 0;
	@%p1264 bra 	$L__BB8_3235;
	setp.lt.u64 	%p1265, %rd2960, 3;
	@%p1265 bra 	$L__BB8_3230;
	shl.b64 	%rd28452, %rd56918, 3;
	add.s64 	%rd28453, %rd56855, %rd28452;
	ld.u64 	%rd28454, [%rd28453];
	mad.lo.s64 	%rd28455, %rd28454, 2654435761, %rd56926;
	shl.b64 	%rd28456, %rd28455, 13;
	add.s64 	%rd28457, %rd28456, %rd28455;
	shr.u64 	%rd28458, %rd28457, 7;
	xor.b64  	%rd28459, %rd28458, %rd28457;
	shl.b64 	%rd28460, %rd28459, 3;
	add.s64 	%rd28461, %rd28460, %rd28459;
	shr.u64 	%rd28462, %rd28461, 17;
	xor.b64  	%rd28463, %rd28462, %rd28461;
	shl.b64 	%rd28464, %rd28463, 5;
	add.s64 	%rd28465, %rd28464, %rd28463;
	ld.u64 	%rd28466, [%rd28453+8];
	mad.lo.s64 	%rd28467, %rd28466, 2654435761, %rd28465;
	shl.b64 	%rd28468, %rd28467, 13;
	add.s64 	%rd28469, %rd28468, %rd28467;
	shr.u64 	%rd28470, %rd28469, 7;
	xor.b64  	%rd28471, %rd28470, %rd28469;
	shl.b64 	%rd28472, %rd28471, 3;
	add.s64 	%rd28473, %rd28472, %rd28471;
	shr.u64 	%rd28474, %rd28473, 17;
	xor.b64  	%rd28475, %rd28474, %rd28473;
	shl.b64 	%rd28476, %rd28475, 5;
	add.s64 	%rd28477, %rd28476, %rd28475;
	ld.u64 	%rd28478, [%rd28453+16];
	mad.lo.s64 	%rd28479, %rd28478, 2654435761, %rd28477;
	shl.b64 	%rd28480, %rd28479, 13;
	add.s64 	%rd28481, %rd28480, %rd28479;
	shr.u64 	%rd28482, %rd28481, 7;
	xor.b64  	%rd28483, %rd28482, %rd28481;
	shl.b64 	%rd28484, %rd28483, 3;
	add.s64 	%rd28485, %rd28484, %rd28483;
	shr.u64 	%rd28486, %rd28485, 17;
	xor.b64  	%rd28487, %rd28486, %rd28485;
	shl.b64 	%rd28488, %rd28487, 5;
	add.s64 	%rd28489, %rd28488, %rd28487;
	ld.u64 	%rd28490, [%rd28453+24];
	mad.lo.s64 	%rd28491, %rd28490, 2654435761, %rd28489;
	shl.b64 	%rd28492, %rd28491, 13;
	add.s64 	%rd28493, %rd28492, %rd28491;
	shr.u64 	%rd28494, %rd28493, 7;
	xor.b64  	%rd28495, %rd28494, %rd28493;
	shl.b64 	%rd28496, %rd28495, 3;
	add.s64 	%rd28497, %rd28496, %rd28495;
	shr.u64 	%rd28498, %rd28497, 17;
	xor.b64  	%rd28499, %rd28498, %rd28497;
	shl.b64 	%rd28500, %rd28499, 5;
	add.s64 	%rd56926, %rd28500, %rd28499;
	add.s64 	%rd56918, %rd56918, 4;
$L__BB8_3230:
	setp.eq.s64 	%p1266, %rd2961, 0;
	@%p1266 bra 	$L__BB8_3235;
	setp.eq.s64 	%p1267, %rd2962, 0;
	@%p1267 bra 	$L__BB8_3233;
	shl.b64 	%rd28502, %rd56918, 3;
	add.s64 	%rd28503, %rd56855, %rd28502;
	ld.u64 	%rd28504, [%rd28503];
	mad.lo.s64 	%rd28505, %rd28504, 2654435761, %rd56926;
	shl.b64 	%rd28506, %rd28505, 13;
	add.s64 	%rd28507, %rd28506, %rd28505;
	shr.u64 	%rd28508, %rd28507, 7;
	xor.b64  	%rd28509, %rd28508, %rd28507;
	shl.b64 	%rd28510, %rd28509, 3;
	add.s64 	%rd28511, %rd28510, %rd28509;
	shr.u64 	%rd28512, %rd28511, 17;
	xor.b64  	%rd28513, %rd28512, %rd28511;
	shl.b64 	%rd28514, %rd28513, 5;
	add.s64 	%rd28515, %rd28514, %rd28513;
	ld.u64 	%rd28516, [%rd28503+8];
	mad.lo.s64 	%rd28517, %rd28516, 2654435761, %rd28515;
	shl.b64 	%rd28518, %rd28517, 13;
	add.s64 	%rd28519, %rd28518, %rd28517;
	shr.u64 	%rd28520, %rd28519, 7;
	xor.b64  	%rd28521, %rd28520, %rd28519;
	shl.b64 	%rd28522, %rd28521, 3;
	add.s64 	%rd28523, %rd28522, %rd28521;
	shr.u64 	%rd28524, %rd28523, 17;
	xor.b64  	%rd28525, %rd28524, %rd28523;
	shl.b64 	%rd28526, %rd28525, 5;
	add.s64 	%rd56926, %rd28526, %rd28525;
	add.s64 	%rd56918, %rd56918, 2;
$L__BB8_3233:
	setp.eq.s64 	%p1268, %rd5660, 0;
	@%p1268 bra 	$L__BB8_3235;
	shl.b64 	%rd28527, %rd56918, 3;
	add.s64 	%rd28528, %rd56855, %rd28527;
	ld.u64 	%rd28529, [%rd28528];
	mad.lo.s64 	%rd28530, %rd28529, 2654435761, %rd56926;
	shl.b64 	%rd28531, %rd28530, 13;
	add.s64 	%rd28532, %rd28531, %rd28530;
	shr.u64 	%rd28533, %rd28532, 7;
	xor.b64  	%rd28534, %rd28533, %rd28532;
	shl.b64 	%rd28535, %rd28534, 3;
	add.s64 	%rd28536, %rd28535, %rd28534;
	shr.u64 	%rd28537, %rd28536, 17;
	xor.b64  	%rd28538, %rd28537, %rd28536;
	shl.b64 	%rd28539, %rd28538, 5;
	add.s64 	%rd56926, %rd28539, %rd28538;
$L__BB8_3235:
	mov.b64 	%rd56939, 0;
	@%p258 bra 	$L__BB8_3247;
	setp.lt.u64 	%p1270, %rd2958, 7;
	mov.b64 	%rd56931, 0;
	mov.u64 	%rd56939, %rd56931;
	@%p1270 bra 	$L__BB8_3239;
	mov.b64 	%rd56931, 0;
	mov.u64 	%rd56929, %rd56931;
$L__BB8_3238:
	.pragma "nounroll";
	shl.b64 	%rd28544, %rd56931, 3;
	add.s64 	%rd28545, %rd56899, %rd28544;
	ld.u64 	%rd28546, [%rd28545];
	mad.lo.s64 	%rd28547, %rd28546, 2654435761, %rd56939;
	shl.b64 	%rd28548, %rd28547, 13;
	add.s64 	%rd28549, %rd28548, %rd28547;
	shr.u64 	%rd28550, %rd28549, 7;
	xor.b64  	%rd28551, %rd28550, %rd28549;
	shl.b64 	%rd28552, %rd28551, 3;
	add.s64 	%rd28553, %rd28552, %rd28551;
	shr.u64 	%rd28554, %rd28553, 17;
	xor.b64  	%rd28555, %rd28554, %rd28553;
	shl.b64 	%rd28556, %rd28555, 5;
	add.s64 	%rd28557, %rd28556, %rd28555;
	ld.u64 	%rd28558, [%rd28545+8];
	mad.lo.s64 	%rd28559, %rd28558, 2654435761, %rd28557;
	shl.b64 	%rd28560, %rd28559, 13;
	add.s64 	%rd28561, %rd28560, %rd28559;
	shr.u64 	%rd28562, %rd28561, 7;
	xor.b64  	%rd28563, %rd28562, %rd28561;
	shl.b64 	%rd28564, %rd28563, 3;
	add.s64 	%rd28565, %rd28564, %rd28563;
	shr.u64 	%rd28566, %rd28565, 17;
	xor.b64  	%rd28567, %rd28566, %rd28565;
	shl.b64 	%rd28568, %rd28567, 5;
	add.s64 	%rd28569, %rd28568, %rd28567;
	ld.u64 	%rd28570, [%rd28545+16];
	mad.lo.s64 	%rd28571, %rd28570, 2654435761, %rd28569;
	shl.b64 	%rd28572, %rd28571, 13;
	add.s64 	%rd28573, %rd28572, %rd28571;
	shr.u64 	%rd28574, %rd28573, 7;
	xor.b64  	%rd28575, %rd28574, %rd28573;
	shl.b64 	%rd28576, %rd28575, 3;
	add.s64 	%rd28577, %rd28576, %rd28575;
	shr.u64 	%rd28578, %rd28577, 17;
	xor.b64  	%rd28579, %rd28578, %rd28577;
	shl.b64 	%rd28580, %rd28579, 5;
	add.s64 	%rd28581, %rd28580, %rd28579;
	ld.u64 	%rd28582, [%rd28545+24];
	mad.lo.s64 	%rd28583, %rd28582, 2654435761, %rd28581;
	shl.b64 	%rd28584, %rd28583, 13;
	add.s64 	%rd28585, %rd28584, %rd28583;
	shr.u64 	%rd28586, %rd28585, 7;
	xor.b64  	%rd28587, %rd28586, %rd28585;
	shl.b64 	%rd28588, %rd28587, 3;
	add.s64 	%rd28589, %rd28588, %rd28587;
	shr.u64 	%rd28590, %rd28589, 17;
	xor.b64  	%rd28591, %rd28590, %rd28589;
	shl.b64 	%rd28592, %rd28591, 5;
	add.s64 	%rd28593, %rd28592, %rd28591;
	ld.u64 	%rd28594, [%rd28545+32];
	mad.lo.s64 	%rd28595, %rd28594, 2654435761, %rd28593;
	shl.b64 	%rd28596, %rd28595, 13;
	add.s64 	%rd28597, %rd28596, %rd28595;
	shr.u64 	%rd28598, %rd28597, 7;
	xor.b64  	%rd28599, %rd28598, %rd28597;
	shl.b64 	%rd28600, %rd28599, 3;
	add.s64 	%rd28601, %rd28600, %rd28599;
	shr.u64 	%rd28602, %rd28601, 17;
	xor.b64  	%rd28603, %rd28602, %rd28601;
	shl.b64 	%rd28604, %rd28603, 5;
	add.s64 	%rd28605, %rd28604, %rd28603;
	ld.u64 	%rd28606, [%rd28545+40];
	mad.lo.s64 	%rd28607, %rd28606, 2654435761, %rd28605;
	shl.b64 	%rd28608, %rd28607, 13;
	add.s64 	%rd28609, %rd28608, %rd28607;
	shr.u64 	%rd28610, %rd28609, 7;
	xor.b64  	%rd28611, %rd28610, %rd28609;
	shl.b64 	%rd28612, %rd28611, 3;
	add.s64 	%rd28613, %rd28612, %rd28611;
	shr.u64 	%rd28614, %rd28613, 17;
	xor.b64  	%rd28615, %rd28614, %rd28613;
	shl.b64 	%rd28616, %rd28615, 5;
	add.s64 	%rd28617, %rd28616, %rd28615;
	ld.u64 	%rd28618, [%rd28545+48];
	mad.lo.s64 	%rd28619, %rd28618, 2654435761, %rd28617;
	shl.b64 	%rd28620, %rd28619, 13;
	add.s64 	%rd28621, %rd28620, %rd28619;
	shr.u64 	%rd28622, %rd28621, 7;
	xor.b64  	%rd28623, %rd28622, %rd28621;
	shl.b64 	%rd28624, %rd28623, 3;
	add.s64 	%rd28625, %rd28624, %rd28623;
	shr.u64 	%rd28626, %rd28625, 17;
	xor.b64  	%rd28627, %rd28626, %rd28625;
	shl.b64 	%rd28628, %rd28627, 5;
	add.s64 	%rd28629, %rd28628, %rd28627;
	ld.u64 	%rd28630, [%rd28545+56];
	mad.lo.s64 	%rd28631, %rd28630, 2654435761, %rd28629;
	shl.b64 	%rd28632, %rd28631, 13;
	add.s64 	%rd28633, %rd28632, %rd28631;
	shr.u64 	%rd28634, %rd28633, 7;
	xor.b64  	%rd28635, %rd28634, %rd28633;
	shl.b64 	%rd28636, %rd28635, 3;
	add.s64 	%rd28637, %rd28636, %rd28635;
	shr.u64 	%rd28638, %rd28637, 17;
	xor.b64  	%rd28639, %rd28638, %rd28637;
	shl.b64 	%rd28640, %rd28639, 5;
	add.s64 	%rd56939, %rd28640, %rd28639;
	add.s64 	%rd56931, %rd56931, 8;
	add.s64 	%rd56929, %rd56929, 8;
	setp.ne.s64 	%p1271, %rd56929, %rd5662;
	@%p1271 bra 	$L__BB8_3238;
$L__BB8_3239:
	setp.eq.s64 	%p1272, %rd2959, 0;
	@%p1272 bra 	$L__BB8_3247;
	setp.lt.u64 	%p1273, %rd2960, 3;
	@%p1273 bra 	$L__BB8_3242;
	shl.b64 	%rd28642, %rd56931, 3;
	add.s64 	%rd28643, %rd56899, %rd28642;
	ld.u64 	%rd28644, [%rd28643];
	mad.lo.s64 	%rd28645, %rd28644, 2654435761, %rd56939;
	shl.b64 	%rd28646, %rd28645, 13;
	add.s64 	%rd28647, %rd28646, %rd28645;
	shr.u64 	%rd28648, %rd28647, 7;
	xor.b64  	%rd28649, %rd28648, %rd28647;
	shl.b64 	%rd28650, %rd28649, 3;
	add.s64 	%rd28651, %rd28650, %rd28649;
	shr.u64 	%rd28652, %rd28651, 17;
	xor.b64  	%rd28653, %rd28652, %rd28651;
	shl.b64 	%rd28654, %rd28653, 5;
	add.s64 	%rd28655, %rd28654, %rd28653;
	ld.u64 	%rd28656, [%rd28643+8];
	mad.lo.s64 	%rd28657, %rd28656, 2654435761, %rd28655;
	shl.b64 	%rd28658, %rd28657, 13;
	add.s64 	%rd28659, %rd28658, %rd28657;
	shr.u64 	%rd28660, %rd28659, 7;
	xor.b64  	%rd28661, %rd28660, %rd28659;
	shl.b64 	%rd28662, %rd28661, 3;
	add.s64 	%rd28663, %rd28662, %rd28661;
	shr.u64 	%rd28664, %rd28663, 17;
	xor.b64  	%rd28665, %rd28664, %rd28663;
	shl.b64 	%rd28666, %rd28665, 5;
	add.s64 	%rd28667, %rd28666, %rd28665;
	ld.u64 	%rd28668, [%rd28643+16];
	mad.lo.s64 	%rd28669, %rd28668, 2654435761, %rd28667;
	shl.b64 	%rd28670, %rd28669, 13;
	add.s64 	%rd28671, %rd28670, %rd28669;
	shr.u64 	%rd28672, %rd28671, 7;
	xor.b64  	%rd28673, %rd28672, %rd28671;
	shl.b64 	%rd28674, %rd28673, 3;
	add.s64 	%rd28675, %rd28674, %rd28673;
	shr.u64 	%rd28676, %rd28675, 17;
	xor.b64  	%rd28677, %rd28676, %rd28675;
	shl.b64 	%rd28678, %rd28677, 5;
	add.s64 	%rd28679, %rd28678, %rd28677;
	ld.u64 	%rd28680, [%rd28643+24];
	mad.lo.s64 	%rd28681, %rd28680, 2654435761, %rd28679;
	shl.b64 	%rd28682, %rd28681, 13;
	add.s64 	%rd28683, %rd28682, %rd28681;
	shr.u64 	%rd28684, %rd28683, 7;
	xor.b64  	%rd28685, %rd28684, %rd28683;
	shl.b64 	%rd28686, %rd28685, 3;
	add.s64 	%rd28687, %rd28686, %rd28685;
	shr.u64 	%rd28688, %rd28687, 17;
	xor.b64  	%rd28689, %rd28688, %rd28687;
	shl.b64 	%rd28690, %rd28689, 5;
	add.s64 	%rd56939, %rd28690, %rd28689;
	add.s64 	%rd56931, %rd56931, 4;
$L__BB8_3242:
	setp.eq.s64 	%p1274, %rd2961, 0;
	@%p1274 bra 	$L__BB8_3247;
	setp.eq.s64 	%p1275, %rd2962, 0;
	@%p1275 bra 	$L__BB8_3245;
	shl.b64 	%rd28692, %rd56931, 3;
	add.s64 	%rd28693, %rd56899, %rd28692;
	ld.u64 	%rd28694, [%rd28693];
	mad.lo.s64 	%rd28695, %rd28694, 2654435761, %rd56939;
	shl.b64 	%rd28696, %rd28695, 13;
	add.s64 	%rd28697, %rd28696, %rd28695;
	shr.u64 	%rd28698, %rd28697, 7;
	xor.b64  	%rd28699, %rd28698, %rd28697;
	shl.b64 	%rd28700, %rd28699, 3;
	add.s64 	%rd28701, %rd28700, %rd28699;
	shr.u64 	%rd28702, %rd28701, 17;
	xor.b64  	%rd28703, %rd28702, %rd28701;
	shl.b64 	%rd28704, %rd28703, 5;
	add.s64 	%rd28705, %rd28704, %rd28703;
	ld.u64 	%rd28706, [%rd28693+8];
	mad.lo.s64 	%rd28707, %rd28706, 2654435761, %rd28705;
	shl.b64 	%rd28708, %rd28707, 13;
	add.s64 	%rd28709, %rd28708, %rd28707;
	shr.u64 	%rd28710, %rd28709, 7;
	xor.b64  	%rd28711, %rd28710, %rd28709;
	shl.b64 	%rd28712, %rd28711, 3;
	add.s64 	%rd28713, %rd28712, %rd28711;
	shr.u64 	%rd28714, %rd28713, 17;
	xor.b64  	%rd28715, %rd28714, %rd28713;
	shl.b64 	%rd28716, %rd28715, 5;
	add.s64 	%rd56939, %rd28716, %rd28715;
	add.s64 	%rd56931, %rd56931, 2;
$L__BB8_3245:
	setp.eq.s64 	%p1276, %rd5660, 0;
	@%p1276 bra 	$L__BB8_3247;
	shl.b64 	%rd28717, %rd56931, 3;
	add.s64 	%rd28718, %rd56899, %rd28717;
	ld.u64 	%rd28719, [%rd28718];
	mad.lo.s64 	%rd28720, %rd28719, 2654435761, %rd56939;
	shl.b64 	%rd28721, %rd28720, 13;
	add.s64 	%rd28722, %rd28721, %rd28720;
	shr.u64 	%rd28723, %rd28722, 7;
	xor.b64  	%rd28724, %rd28723, %rd28722;
	shl.b64 	%rd28725, %rd28724, 3;
	add.s64 	%rd28726, %rd28725, %rd28724;
	shr.u64 	%rd28727, %rd28726, 17;
	xor.b64  	%rd28728, %rd28727, %rd28726;
	shl.b64 	%rd28729, %rd28728, 5;
	add.s64 	%rd56939, %rd28729, %rd28728;
$L__BB8_3247:
	setp.lt.u64 	%p2709, %rd56926, %rd56939;
	bra.uni 	$L__BB8_3252;
$L__BB8_3248:
	setp.eq.s32 	%p1278, %r1, 0;
	mov.pred 	%p2709, %p1248;
	@%p1278 bra 	$L__BB8_3252;
	mov.b64 	%rd56940, 0;
$L__BB8_3250:
	shl.b64 	%rd28731, %rd56940, 3;
	add.s64 	%rd28732, %rd56855, %rd28731;
	ld.u64 	%rd5946, [%rd28732];
	add.s64 	%rd28733, %rd56899, %rd28731;
	ld.u64 	%rd5947, [%rd28733];
	setp.lt.u64 	%p1280, %rd5946, %rd5947;
	mov.pred 	%p2709, %p1250;
	@%p1280 bra 	$L__BB8_3252;
	setp.le.u64 	%p1282, %rd5946, %rd5947;
	add.s64 	%rd56940, %rd56940, 1;
	setp.lt.u64 	%p1283, %rd56940, %rd2957;
	and.pred  	%p1284, %p1282, %p1283;
	mov.pred 	%p2709, %p1248;
	@%p1284 bra 	$L__BB8_3250;
$L__BB8_3252:
	selp.b64 	%rd56766, %rd56855, %rd56899, %p2709;
	selp.u32 	%r244, 1, 0, %p2709;
	add.s32 	%r91, %r89, %r244;
	not.pred 	%p1285, %p2709;
	selp.u32 	%r245, 1, 0, %p1285;
	add.s32 	%r92, %r90, %r245;
	@%p2709 bra 	$L__BB8_3254;
	shl.b32 	%r246, %r92, 3;
	mov.u32 	%r247, _ZZN3cub18CUB_300001_SM_10006detail10merge_sort30DeviceMergeSortBlockSortKernelINS2_10policy_hubIPPmE9Policy600ES6_PNS0_8NullTypeES6_SA_m18tuple_indexed_lessS5_S9_EEvbT0_T1_T2_T3_T4_PT6_PT7_T5_NS1_7vsmem_tEE19static_temp_storage;
	add.s32 	%r248, %r247, %r246;
	ld.shared.u64 	%rd56899, [%r248];
	bra.uni 	$L__BB8_3255;
$L__BB8_3254:
	shl.b32 	%r249, %r91, 3;
	mov.u32 	%r250, _ZZN3cub18CUB_300001_SM_10006detail10merge_sort30DeviceMergeSortBlockSortKernelINS2_10policy_hubIPPmE9Policy600ES6_PNS0_8NullTypeES6_SA_m18tuple_indexed_lessS5_S9_EEvbT0_T1_T2_T3_T4_PT6_PT7_T5_NS1_7vsmem_tEE19static_temp_storage;
	add.s32 	%r251, %r250, %r249;
	ld.shared.u64 	%rd56855, [%r251];
$L__BB8_3255:
	setp.ge.s32 	%p1287, %r91, %r75;
	mov.pred 	%p1286, 0;
	mov.pred 	%p2710, %p1286;
	@%p1287 bra 	$L__BB8_3299;
	setp.ge.s32 	%p1289, %r92, %r74;
	mov.pred 	%p1288, -1;
	mov.pred 	%p2710, %p1288;
	@%p1289 bra 	$L__BB8_3299;
	mov.b64 	%rd56946, -3750763034362895579;
	@%p258 bra 	$L__BB8_3263;
	setp.eq.s64 	%p1291, %rd2958, 0;
	mov.b64 	%rd56946, -3750763034362895579;
	mov.b64 	%rd56947, 0;
	@%p1291 bra 	$L__BB8_3261;
	mov.b64 	%rd56946, -3750763034362895579;
	mov.b64 	%rd56947, 0;
	mov.u64 	%rd56945, %rd56947;
$L__BB8_3260:
	shl.b64 	%rd28741, %rd56947, 3;
	add.s64 	%rd28742, %rd56855, %rd28741;
	ld.u64 	%rd28743, [%rd28742];
	and.b64  	%rd28744, %rd28743, 255;
	xor.b64  	%rd28745, %rd28744, %rd56946;
	mul.lo.s64 	%rd28746, %rd28745, 1099511628211;
	shr.u64 	%rd28747, %rd28743, 8;
	and.b64  	%rd28748, %rd28747, 255;
	xor.b64  	%rd28749, %rd28748, %rd28746;
	mul.lo.s64 	%rd28750, %rd28749, 1099511628211;
	shr.u64 	%rd28751, %rd28743, 16;
	and.b64  	%rd28752, %rd28751, 255;
	xor.b64  	%rd28753, %rd28752, %rd28750;
	mul.lo.s64 	%rd28754, %rd28753, 1099511628211;
	shr.u64 	%rd28755, %rd28743, 24;
	and.b64  	%rd28756, %rd28755, 255;
	xor.b64  	%rd28757, %rd28756, %rd28754;
	mul.lo.s64 	%rd28758, %rd28757, 1099511628211;
	shr.u64 	%rd28759, %rd28743, 32;
	and.b64  	%rd28760, %rd28759, 255;
	xor.b64  	%rd28761, %rd28760, %rd28758;
	mul.lo.s64 	%rd28762, %rd28761, 1099511628211;
	shr.u64 	%rd28763, %rd28743, 40;
	and.b64  	%rd28764, %rd28763, 255;
	xor.b64  	%rd28765, %rd28764, %rd28762;
	mul.lo.s64 	%rd28766, %rd28765, 1099511628211;
	shr.u64 	%rd28767, %rd28743, 48;
	and.b64  	%rd28768, %rd28767, 255;
	xor.b64  	%rd28769, %rd28768, %rd28766;
	mul.lo.s64 	%rd28770, %rd28769, 1099511628211;
	shr.u64 	%rd28771, %rd28743, 56;
	xor.b64  	%rd28772, %rd28771, %rd28770;
	mul.lo.s64 	%rd28773, %rd28772, 1099511628211;
	ld.u64 	%rd28774, [%rd28742+8];
	and.b64  	%rd28775, %rd28774, 255;
	xor.b64  	%rd28776, %rd28775, %rd28773;
	mul.lo.s64 	%rd28777, %rd28776, 1099511628211;
	shr.u64 	%rd28778, %rd28774, 8;
	and.b64  	%rd28779, %rd28778, 255;
	xor.b64  	%rd28780, %rd28779, %rd28777;
	mul.lo.s64 	%rd28781, %rd28780, 1099511628211;
	shr.u64 	%rd28782, %rd28774, 16;
	and.b64  	%rd28783, %rd28782, 255;
	xor.b64  	%rd28784, %rd28783, %rd28781;
	mul.lo.s64 	%rd28785, %rd28784, 1099511628211;
	shr.u64 	%rd28786, %rd28774, 24;
	and.b64  	%rd28787, %rd28786, 255;
	xor.b64  	%rd28788, %rd28787, %rd28785;
	mul.lo.s64 	%rd28789, %rd28788, 1099511628211;
	shr.u64 	%rd28790, %rd28774, 32;
	and.b64  	%rd28791, %rd28790, 255;
	xor.b64  	%rd28792, %rd28791, %rd28789;
	mul.lo.s64 	%rd28793, %rd28792, 1099511628211;
	shr.u64 	%rd28794, %rd28774, 40;
	and.b64  	%rd28795, %rd28794, 255;
	xor.b64  	%rd28796, %rd28795, %rd28793;
	mul.lo.s64 	%rd28797, %rd28796, 1099511628211;
	shr.u64 	%rd28798, %rd28774, 48;
	and.b64  	%rd28799, %rd28798, 255;
	xor.b64  	%rd28800, %rd28799, %rd28797;
	mul.lo.s64 	%rd28801, %rd28800, 1099511628211;
	shr.u64 	%rd28802, %rd28774, 56;
	xor.b64  	%rd28803, %rd28802, %rd28801;
	mul.lo.s64 	%rd56946, %rd28803, 1099511628211;
	add.s64 	%rd56947, %rd56947, 2;
	add.s64 	%rd56945, %rd56945, 2;
	setp.ne.s64 	%p1292, %rd56945, %rd5661;
	@%p1292 bra 	$L__BB8_3260;
$L__BB8_3261:
	setp.eq.s64 	%p1293, %rd5660, 0;
	@%p1293 bra 	$L__BB8_3263;
	shl.b64 	%rd28804, %rd56947, 3;
	add.s64 	%rd28805, %rd56855, %rd28804;
	ld.u64 	%rd28806, [%rd28805];
	and.b64  	%rd28807, %rd28806, 255;
	xor.b64  	%rd28808, %rd28807, %rd56946;
	mul.lo.s64 	%rd28809, %rd28808, 1099511628211;
	shr.u64 	%rd28810, %rd28806, 8;
	and.b64  	%rd28811, %rd28810, 255;
	xor.b64  	%rd28812, %rd28811, %rd28809;
	mul.lo.s64 	%rd28813, %rd28812, 1099511628211;
	shr.u64 	%rd28814, %rd28806, 16;
	and.b64  	%rd28815, %rd28814, 255;
	xor.b64  	%rd28816, %rd28815, %rd28813;
	mul.lo.s64 	%rd28817, %rd28816, 1099511628211;
	shr.u64 	%rd28818, %rd28806, 24;
	and.b64  	%rd28819, %rd28818, 255;
	xor.b64  	%rd28820, %rd28819, %rd28817;
	mul.lo.s64 	%rd28821, %rd28820, 1099511628211;
	shr.u64 	%rd28822, %rd28806, 32;
	and.b64  	%rd28823, %rd28822, 255;
	xor.b64  	%rd28824, %rd28823, %rd28821;
	mul.lo.s64 	%rd28825, %rd28824, 1099511628211;
	shr.u64 	%rd28826, %rd28806, 40;
	and.b64  	%rd28827, %rd28826, 255;
	xor.b64  	%rd28828, %rd28827, %rd28825;
	mul.lo.s64 	%rd28829, %rd28828, 1099511628211;
	shr.u64 	%rd28830, %rd28806, 48;
	and.b64  	%rd28831, %rd28830, 255;
	xor.b64  	%rd28832, %rd28831, %rd28829;
	mul.lo.s64 	%rd28833, %rd28832, 1099511628211;
	shr.u64 	%rd28834, %rd28806, 56;
	xor.b64  	%rd28835, %rd28834, %rd28833;
	mul.lo.s64 	%rd56946, %rd28835, 1099511628211;
$L__BB8_3263:
	mov.b64 	%rd56953, -3750763034362895579;
	@%p258 bra 	$L__BB8_3269;
	setp.eq.s64 	%p1295, %rd2958, 0;
	mov.b64 	%rd56953, -3750763034362895579;
	mov.b64 	%rd56954, 0;
	@%p1295 bra 	$L__BB8_3267;
	mov.b64 	%rd56953, -3750763034362895579;
	mov.b64 	%rd56954, 0;
	mov.u64 	%rd56952, %rd56954;
$L__BB8_3266:
	shl.b64 	%rd28842, %rd56954, 3;
	add.s64 	%rd28843, %rd56899, %rd28842;
	ld.u64 	%rd28844, [%rd28843];
	and.b64  	%rd28845, %rd28844, 255;
	xor.b64  	%rd28846, %rd28845, %rd56953;
	mul.lo.s64 	%rd28847, %rd28846, 1099511628211;
	shr.u64 	%rd28848, %rd28844, 8;
	and.b64  	%rd28849, %rd28848, 255;
	xor.b64  	%rd28850, %rd28849, %rd28847;
	mul.lo.s64 	%rd28851, %rd28850, 1099511628211;
	shr.u64 	%rd28852, %rd28844, 16;
	and.b64  	%rd28853, %rd28852, 255;
	xor.b64  	%rd28854, %rd28853, %rd28851;
	mul.lo.s64 	%rd28855, %rd28854, 1099511628211;
	shr.u64 	%rd28856, %rd28844, 24;
	and.b64  	%rd28857, %rd28856, 255;
	xor.b64  	%rd28858, %rd28857, %rd28855;
	mul.lo.s64 	%rd28859, %rd28858, 1099511628211;
	shr.u64 	%rd28860, %rd28844, 32;
	and.b64  	%rd28861, %rd28860, 255;
	xor.b64  	%rd28862, %rd28861, %rd28859;
	mul.lo.s64 	%rd28863, %rd28862, 1099511628211;
	shr.u64 	%rd28864, %rd28844, 40;
	and.b64  	%rd28865, %rd28864, 255;
	xor.b64  	%rd28866, %rd28865, %rd28863;
	mul.lo.s64 	%rd28867, %rd28866, 1099511628211;
	shr.u64 	%rd28868, %rd28844, 48;
	and.b64  	%rd28869, %rd28868, 255;
	xor.b64  	%rd28870, %rd28869, %rd28867;
	mul.lo.s64 	%rd28871, %rd28870, 1099511628211;
	shr.u64 	%rd28872, %rd28844, 56;
	xor.b64  	%rd28873, %rd28872, %rd28871;
	mul.lo.s64 	%rd28874, %rd28873, 1099511628211;
	ld.u64 	%rd28875, [%rd28843+8];
	and.b64  	%rd28876, %rd28875, 255;
	xor.b64  	%rd28877, %rd28876, %rd28874;
	mul.lo.s64 	%rd28878, %rd28877, 1099511628211;
	shr.u64 	%rd28879, %rd28875, 8;
	and.b64  	%rd28880, %rd28879, 255;
	xor.b64  	%rd28881, %rd28880, %rd28878;
	mul.lo.s64 	%rd28882, %rd28881, 1099511628211;
	shr.u64 	%rd28883, %rd28875, 16;
	and.b64  	%rd28884, %rd28883, 255;
	xor.b64  	%rd28885, %rd28884, %rd28882;
	mul.lo.s64 	%rd28886, %rd28885, 1099511628211;
	shr.u64 	%rd28887, %rd28875, 24;
	and.b64  	%rd28888, %rd28887, 255;
	xor.b64  	%rd28889, %rd28888, %rd28886;
	mul.lo.s64 	%rd28890, %rd28889, 1099511628211;
	shr.u64 	%rd28891, %rd28875, 32;
	and.b64  	%rd28892, %rd28891, 255;
	xor.b64  	%rd28893, %rd28892, %rd28890;
	mul.lo.s64 	%rd28894, %rd28893, 1099511628211;
	shr.u64 	%rd28895, %rd28875, 40;
	and.b64  	%rd28896, %rd28895, 255;
	xor.b64  	%rd28897, %rd28896, %rd28894;
	mul.lo.s64 	%rd28898, %rd28897, 1099511628211;
	shr.u64 	%rd28899, %rd28875, 48;
	and.b64  	%rd28900, %rd28899, 255;
	xor.b64  	%rd28901, %rd28900, %rd28898;
	mul.lo.s64 	%rd28902, %rd28901, 1099511628211;
	shr.u64 	%rd28903, %rd28875, 56;
	xor.b64  	%rd28904, %rd28903, %rd28902;
	mul.lo.s64 	%rd56953, %rd28904, 1099511628211;
	add.s64 	%rd56954, %rd56954, 2;
	add.s64 	%rd56952, %rd56952, 2;
	setp.ne.s64 	%p1296, %rd56952, %rd5661;
	@%p1296 bra 	$L__BB8_3266;
$L__BB8_3267:
	setp.eq.s64 	%p1297, %rd5660, 0;
	@%p1297 bra 	$L__BB8_3269;
	shl.b64 	%rd28905, %rd56954, 3;
	add.s64 	%rd28906, %rd56899, %rd28905;
	ld.u64 	%rd28907, [%rd28906];
	and.b64  	%rd28908, %rd28907, 255;
	xor.b64  	%rd28909, %rd28908, %rd56953;
	mul.lo.s64 	%rd28910, %rd28909, 1099511628211;
	shr.u64 	%rd28911, %rd28907, 8;
	and.b64  	%rd28912, %rd28911, 255;
	xor.b64  	%rd28913, %rd28912, %rd28910;
	mul.lo.s64 	%rd28914, %rd28913, 1099511628211;
	shr.u64 	%rd28915, %rd28907, 16;
	and.b64  	%rd28916, %rd28915, 255;
	xor.b64  	%rd28917, %rd28916, %rd28914;
	mul.lo.s64 	%rd28918, %rd28917, 1099511628211;
	shr.u64 	%rd28919, %rd28907, 24;
	and.b64  	%rd28920, %rd28919, 255;
	xor.b64  	%rd28921, %rd28920, %rd28918;
	mul.lo.s64 	%rd28922, %rd28921, 1099511628211;
	shr.u64 	%rd28923, %rd28907, 32;
	and.b64  	%rd28924, %rd28923, 255;
	xor.b64  	%rd28925, %rd28924, %rd28922;
	mul.lo.s64 	%rd28926, %rd28925, 1099511628211;
	shr.u64 	%rd28927, %rd28907, 40;
	and.b64  	%rd28928, %rd28927, 255;
	xor.b64  	%rd28929, %rd28928, %rd28926;
	mul.lo.s64 	%rd28930, %rd28929, 1099511628211;
	shr.u64 	%rd28931, %rd28907, 48;
	and.b64  	%rd28932, %rd28931, 255;
	xor.b64  	%rd28933, %rd28932, %rd28930;
	mul.lo.s64 	%rd28934, %rd28933, 1099511628211;
	shr.u64 	%rd28935, %rd28907, 56;
	xor.b64  	%rd28936, %rd28935, %rd28934;
	mul.lo.s64 	%rd56953, %rd28936, 1099511628211;
$L__BB8_3269:
	setp.eq.s64 	%p1298, %rd56946, %rd56953;
	@%p1298 bra 	$L__BB8_3295;
	mov.b64 	%rd56969, 0;
	@%p258 bra 	$L__BB8_3282;
	setp.lt.u64 	%p1300, %rd2958, 7;
	mov.b64 	%rd56961, 0;
	mov.u64 	%rd56969, %rd56961;
	@%p1300 bra 	$L__BB8_3274;
	mov.b64 	%rd56961, 0;
	mov.u64 	%rd56959, %rd56961;
$L__BB8_3273:
	.pragma "nounroll";
	shl.b64 	%rd28941, %rd56961, 3;
	add.s64 	%rd28942, %rd56855, %rd28941;
	ld.u64 	%rd28943, [%rd28942];
	mad.lo.s64 	%rd28944, %rd28943, 2654435761, %rd56969;
	shl.b64 	%rd28945, %rd28944, 13;
	add.s64 	%rd28946, %rd28945, %rd28944;
	shr.u64 	%rd28947, %rd28946, 7;
	xor.b64  	%rd28948, %rd28947, %rd28946;
	shl.b64 	%rd28949, %rd28948, 3;
	add.s64 	%rd28950, %rd28949, %rd28948;
	shr.u64 	%rd28951, %rd28950, 17;
	xor.b64  	%rd28952, %rd28951, %rd28950;
	shl.b64 	%rd28953, %rd28952, 5;
	add.s64 	%rd28954, %rd28953, %rd28952;
	ld.u64 	%rd28955, [%rd28942+8];
	mad.lo.s64 	%rd28956, %rd28955, 2654435761, %rd28954;
	shl.b64 	%rd28957, %rd28956, 13;
	add.s64 	%rd28958, %rd28957, %rd28956;
	shr.u64 	%rd28959, %rd28958, 7;
	xor.b64  	%rd28960, %rd28959, %rd28958;
	shl.b64 	%rd28961, %rd28960, 3;
	add.s64 	%rd28962, %rd28961, %rd28960;
	shr.u64 	%rd28963, %rd28962, 17;
	xor.b64  	%rd28964, %rd28963, %rd28962;
	shl.b64 	%rd28965, %rd28964, 5;
	add.s64 	%rd28966, %rd28965, %rd28964;
	ld.u64 	%rd28967, [%rd28942+16];
	mad.lo.s64 	%rd28968, %rd28967, 2654435761, %rd28966;
	shl.b64 	%rd28969, %rd28968, 13;
	add.s64 	%rd28970, %rd28969, %rd28968;
	shr.u64 	%rd28971, %rd28970, 7;
	xor.b64  	%rd28972, %rd28971, %rd28970;
	shl.b64 	%rd28973, %rd28972, 3;
	add.s64 	%rd28974, %rd28973, %rd28972;
	shr.u64 	%rd28975, %rd28974, 17;
	xor.b64  	%rd28976, %rd28975, %rd28974;
	shl.b64 	%rd28977, %rd28976, 5;
	add.s64 	%rd28978, %rd28977, %rd28976;
	ld.u64 	%rd28979, [%rd28942+24];
	mad.lo.s64 	%rd28980, %rd28979, 2654435761, %rd28978;
	shl.b64 	%rd28981, %rd28980, 13;
	add.s64 	%rd28982, %rd28981, %rd28980;
	shr.u64 	%rd28983, %rd28982, 7;
	xor.b64  	%rd28984, %rd28983, %rd28982;
	shl.b64 	%rd28985, %rd28984, 3;
	add.s64 	%rd28986, %rd28985, %rd28984;
	shr.u64 	%rd28987, %rd28986, 17;
	xor.b64  	%rd28988, %rd28987, %rd28986;
	shl.b64 	%rd28989, %rd28988, 5;
	add.s64 	%rd28990, %rd28989, %rd28988;
	ld.u64 	%rd28991, [%rd28942+32];
	mad.lo.s64 	%rd28992, %rd28991, 2654435761, %rd28990;
	shl.b64 	%rd28993, %rd28992, 13;
	add.s64 	%rd28994, %rd28993, %rd28992;
	shr.u64 	%rd28995, %rd28994, 7;
	xor.b64  	%rd28996, %rd28995, %rd28994;
	shl.b64 	%rd28997, %rd28996, 3;
	add.s64 	%rd28998, %rd28997, %rd28996;
	shr.u64 	%rd28999, %rd28998, 17;
	xor.b64  	%rd29000, %rd28999, %rd28998;
	shl.b64 	%rd29001, %rd29000, 5;
	add.s64 	%rd29002, %rd29001, %rd29000;
	ld.u64 	%rd29003, [%rd28942+40];
	mad.lo.s64 	%rd29004, %rd29003, 2654435761, %rd29002;
	shl.b64 	%rd29005, %rd29004, 13;
	add.s64 	%rd29006, %rd29005, %rd29004;
	shr.u64 	%rd29007, %rd29006, 7;
	xor.b64  	%rd29008, %rd29007, %rd29006;
	shl.b64 	%rd29009, %rd29008, 3;
	add.s64 	%rd29010, %rd29009, %rd29008;
	shr.u64 	%rd29011, %rd29010, 17;
	xor.b64  	%rd29012, %rd29011, %rd29010;
	shl.b64 	%rd29013, %rd29012, 5;
	add.s64 	%rd29014, %rd29013, %rd29012;
	ld.u64 	%rd29015, [%rd28942+48];
	mad.lo.s64 	%rd29016, %rd29015, 2654435761, %rd29014;
	shl.b64 	%rd29017, %rd29016, 13;
	add.s64 	%rd29018, %rd29017, %rd29016;
	shr.u64 	%rd29019, %rd29018, 7;
	xor.b64  	%rd29020, %rd29019, %rd29018;
	shl.b64 	%rd29021, %rd29020, 3;
	add.s64 	%rd29022, %rd29021, %rd29020;
	shr.u64 	%rd29023, %rd29022, 17;
	xor.b64  	%rd29024, %rd29023, %rd29022;
	shl.b64 	%rd29025, %rd29024, 5;
	add.s64 	%rd29026, %rd29025, %rd29024;
	ld.u64 	%rd29027, [%rd28942+56];
	mad.lo.s64 	%rd29028, %rd29027, 2654435761, %rd29026;
	shl.b64 	%rd29029, %rd29028, 13;
	add.s64 	%rd29030, %rd29029, %rd29028;
	shr.u64 	%rd29031, %rd29030, 7;
	xor.b64  	%rd29032, %rd29031, %rd29030;
	shl.b64 	%rd29033, %rd29032, 3;
	add.s64 	%rd29034, %rd29033, %rd29032;
	shr.u64 	%rd29035, %rd29034, 17;
	xor.b64  	%rd29036, %rd29035, %rd29034;
	shl.b64 	%rd29037, %rd29036, 5;
	add.s64 	%rd56969, %rd29037, %rd29036;
	add.s64 	%rd56961, %rd56961, 8;
	add.s64 	%rd56959, %rd56959, 8;
	setp.ne.s64 	%p1301, %rd56959, %rd5662;
	@%p1301 bra 	$L__BB8_3273;
$L__BB8_3274:
	setp.eq.s64 	%p1302, %rd2959, 0;
	@%p1302 bra 	$L__BB8_3282;
	setp.lt.u64 	%p1303, %rd2960, 3;
	@%p1303 bra 	$L__BB8_3277;
	shl.b64 	%rd29039, %rd56961, 3;
	add.s64 	%rd29040, %rd56855, %rd29039;
	ld.u64 	%rd29041, [%rd29040];
	mad.lo.s64 	%rd29042, %rd29041, 2654435761, %rd56969;
	shl.b64 	%rd29043, %rd29042, 13;
	add.s64 	%rd29044, %rd29043, %rd29042;
	shr.u64 	%rd29045, %rd29044, 7;
	xor.b64  	%rd29046, %rd29045, %rd29044;
	shl.b64 	%rd29047, %rd29046, 3;
	add.s64 	%rd29048, %rd29047, %rd29046;
	shr.u64 	%rd29049, %rd29048, 17;
	xor.b64  	%rd29050, %rd29049, %rd29048;
	shl.b64 	%rd29051, %rd29050, 5;
	add.s64 	%rd29052, %rd29051, %rd29050;
	ld.u64 	%rd29053, [%rd29040+8];
	mad.lo.s64 	%rd29054, %rd29053, 2654435761, %rd29052;
	shl.b64 	%rd29055, %rd29054, 13;
	add.s64 	%rd29056, %rd29055, %rd29054;
	shr.u64 	%rd29057, %rd29056, 7;
	xor.b64  	%rd29058, %rd29057, %rd29056;
	shl.b64 	%rd29059, %rd29058, 3;
	add.s64 	%rd29060, %rd29059, %rd29058;
	shr.u64 	%rd29061, %rd29060, 17;
	xor.b64  	%rd29062, %rd29061, %rd29060;
	shl.b64 	%rd29063, %rd29062, 5;
	add.s64 	%rd29064, %rd29063, %rd29062;
	ld.u64 	%rd29065, [%rd29040+16];
	mad.lo.s64 	%rd29066, %rd29065, 2654435761, %rd29064;
	shl.b64 	%rd29067, %rd29066, 13;
	add.s64 	%rd29068, %rd29067, %rd29066;
	shr.u64 	%rd29069, %rd29068, 7;
	xor.b64  	%rd29070, %rd29069, %rd29068;
	shl.b64 	%rd29071, %rd29070, 3;
	add.s64 	%rd29072, %rd29071, %rd29070;
	shr.u64 	%rd29073, %rd29072, 17;
	xor.b64  	%rd29074, %rd29073, %rd29072;
	shl.b64 	%rd29075, %rd29074, 5;
	add.s64 	%rd29076, %rd29075, %rd29074;
	ld.u64 	%rd29077, [%rd29040+24];
	mad.lo.s64 	%rd29078, %rd29077, 2654435761, %rd29076;
	shl.b64 	%rd29079, %rd29078, 13;
	add.s64 	%rd29080, %rd29079, %rd29078;
	shr.u64 	%rd29081, %rd29080, 7;
	xor.b64  	%rd29082, %rd29081, %rd29080;
	shl.b64 	%rd29083, %rd29082, 3;
	add.s64 	%rd29084, %rd29083, %rd29082;
	shr.u64 	%rd29085, %rd29084, 17;
	xor.b64  	%rd29086, %rd29085, %rd29084;
	shl.b64 	%rd29087, %rd29086, 5;
	add.s64 	%rd56969, %rd29087, %rd29086;
	add.s64 	%rd56961, %rd56961, 4;
$L__BB8_3277:
	setp.eq.s64 	%p1304, %rd2961, 0;
	@%p1304 bra 	$L__BB8_3282;
	setp.eq.s64 	%p1305, %rd2962, 0;
	@%p1305 bra 	$L__BB8_3280;
	shl.b64 	%rd29089, %rd56961, 3;
	add.s64 	%rd29090, %rd56855, %rd29089;
	ld.u64 	%rd29091, [%rd29090];
	mad.lo.s64 	%rd29092, %rd29091, 2654435761, %rd56969;
	shl.b64 	%rd29093, %rd29092, 13;
	add.s64 	%rd29094, %rd29093, %rd29092;
	shr.u64 	%rd29095, %rd29094, 7;
	xor.b64  	%rd29096, %rd29095, %rd29094;
	shl.b64 	%rd29097, %rd29096, 3;
	add.s64 	%rd29098, %rd29097, %rd29096;
	shr.u64 	%rd29099, %rd29098, 17;
	xor.b64  	%rd29100, %rd29099, %rd29098;
	shl.b64 	%rd29101, %rd29100, 5;
	add.s64 	%rd29102, %rd29101, %rd29100;
	ld.u64 	%rd29103, [%rd29090+8];
	mad.lo.s64 	%rd29104, %rd29103, 2654435761, %rd29102;
	shl.b64 	%rd29105, %rd29104, 13;
	add.s64 	%rd29106, %rd29105, %rd29104;
	shr.u64 	%rd29107, %rd29106, 7;
	xor.b64  	%rd29108, %rd29107, %rd29106;
	shl.b64 	%rd29109, %rd29108, 3;
	add.s64 	%rd29110, %rd29109, %rd29108;
	shr.u64 	%rd29111, %rd29110, 17;
	xor.b64  	%rd29112, %rd29111, %rd29110;
	shl.b64 	%rd29113, %rd29112, 5;
	add.s64 	%rd56969, %rd29113, %rd29112;
	add.s64 	%rd56961, %rd56961, 2;
$L__BB8_3280:
	setp.eq.s64 	%p1306, %rd5660, 0;
	@%p1306 bra 	$L__BB8_3282;
	shl.b64 	%rd29114, %rd56961, 3;
	add.s64 	%rd29115, %rd56855, %rd29114;
	ld.u64 	%rd29116, [%rd29115];
	mad.lo.s64 	%rd29117, %rd29116, 2654435761, %rd56969;
	shl.b64 	%rd29118, %rd29117, 13;
	add.s64 	%rd29119, %rd29118, %rd29117;
	shr.u64 	%rd29120, %rd29119, 7;
	xor.b64  	%rd29121, %rd29120, %rd29119;
	shl.b64 	%rd29122, %rd29121, 3;
	add.s64 	%rd29123, %rd29122, %rd29121;
	shr.u64 	%rd29124, %rd29123, 17;
	xor.b64  	%rd29125, %rd29124, %rd29123;
	shl.b64 	%rd29126, %rd29125, 5;
	add.s64 	%rd56969, %rd29126, %rd29125;
$L__BB8_3282:
	mov.b64 	%rd56982, 0;
	@%p258 bra 	$L__BB8_3294;
	setp.lt.u64 	%p1308, %rd2958, 7;
	mov.b64 	%rd56974, 0;
	mov.u64 	%rd56982, %rd56974;
	@%p1308 bra 	$L__BB8_3286;
	mov.b64 	%rd56974, 0;
	mov.u64 	%rd56972, %rd56974;
$L__BB8_3285:
	.pragma "nounroll";
	shl.b64 	%rd29131, %rd56974, 3;
	add.s64 	%rd29132, %rd56899, %rd29131;
	ld.u64 	%rd29133, [%rd29132];
	mad.lo.s64 	%rd29134, %rd29133, 2654435761, %rd56982;
	shl.b64 	%rd29135, %rd29134, 13;
	add.s64 	%rd29136, %rd29135, %rd29134;
	shr.u64 	%rd29137, %rd29136, 7;
	xor.b64  	%rd29138, %rd29137, %rd29136;
	shl.b64 	%rd29139, %rd29138, 3;
	add.s64 	%rd29140, %rd29139, %rd29138;
	shr.u64 	%rd29141, %rd29140, 17;
	xor.b64  	%rd29142, %rd29141, %rd29140;
	shl.b64 	%rd29143, %rd29142, 5;
	add.s64 	%rd29144, %rd29143, %rd29142;
	ld.u64 	%rd29145, [%rd29132+8];
	mad.lo.s64 	%rd29146, %rd29145, 2654435761, %rd29144;
	shl.b64 	%rd29147, %rd29146, 13;
	add.s64 	%rd29148, %rd29147, %rd29146;
	shr.u64 	%rd29149, %rd29148, 7;
	xor.b64  	%rd29150, %rd29149, %rd29148;
	shl.b64 	%rd29151, %rd29150, 3;
	add.s64 	%rd29152, %rd29151, %rd29150;
	shr.u64 	%rd29153, %rd29152, 17;
	xor.b64  	%rd29154, %rd29153, %rd29152;
	shl.b64 	%rd29155, %rd29154, 5;
	add.s64 	%rd29156, %rd29155, %rd29154;
	ld.u64 	%rd29157, [%rd29132+16];
	mad.lo.s64 	%rd29158, %rd29157, 2654435761, %rd29156;
	shl.b64 	%rd29159, %rd29158, 13;
	add.s64 	%rd29160, %rd29159, %rd29158;
	shr.u64 	%rd29161, %rd29160, 7;
	xor.b64  	%rd29162, %rd29161, %rd29160;
	shl.b64 	%rd29163, %rd29162, 3;
	add.s64 	%rd29164, %rd29163, %rd29162;
	shr.u64 	%rd29165, %rd29164, 17;
	xor.b64  	%rd29166, %rd29165, %rd29164;
	shl.b64 	%rd29167, %rd29166, 5;
	add.s64 	%rd29168, %rd29167, %rd29166;
	ld.u64 	%rd29169, [%rd29132+24];
	mad.lo.s64 	%rd29170, %rd29169, 2654435761, %rd29168;
	shl.b64 	%rd29171, %rd29170, 13;
	add.s64 	%rd29172, %rd29171, %rd29170;
	shr.u64 	%rd29173, %rd29172, 7;
	xor.b64  	%rd29174, %rd29173, %rd29172;
	shl.b64 	%rd29175, %rd29174, 3;
	add.s64 	%rd29176, %rd29175, %rd29174;
	shr.u64 	%rd29177, %rd29176, 17;
	xor.b64  	%rd29178, %rd29177, %rd29176;
	shl.b64 	%rd29179, %rd29178, 5;
	add.s64 	%rd29180, %rd29179, %rd29178;
	ld.u64 	%rd29181, [%rd29132+32];
	mad.lo.s64 	%rd29182, %rd29181, 2654435761, %rd29180;
	shl.b64 	%rd29183, %rd29182, 13;
	add.s64 	%rd29184, %rd29183, %rd29182;
	shr.u64 	%rd29185, %rd29184, 7;
	xor.b64  	%rd29186, %rd29185, %rd29184;
	shl.b64 	%rd29187, %rd29186, 3;
	add.s64 	%rd29188, %rd29187, %rd29186;
	shr.u64 	%rd29189, %rd29188, 17;
	xor.b64  	%rd29190, %rd29189, %rd29188;
	shl.b64 	%rd29191, %rd29190, 5;
	add.s64 	%rd29192, %rd29191, %rd29190;
	ld.u64 	%rd29193, [%rd29132+40];
	mad.lo.s64 	%rd29194, %rd29193, 2654435761, %rd29192;
	shl.b64 	%rd29195, %rd29194, 13;
	add.s64 	%rd29196, %rd29195, %rd29194;
	shr.u64 	%rd29197, %rd29196, 7;
	xor.b64  	%rd29198, %rd29197, %rd29196;
	shl.b64 	%rd29199, %rd29198, 3;
	add.s64 	%rd29200, %rd29199, %rd29198;
	shr.u64 	%rd29201, %rd29200, 17;
	xor.b64  	%rd29202, %rd29201, %rd29200;
	shl.b64 	%rd29203, %rd29202, 5;
	add.s64 	%rd29204, %rd29203, %rd29202;
	ld.u64 	%rd29205, [%rd29132+48];
	mad.lo.s64 	%rd29206, %rd29205, 2654435761, %rd29204;
	shl.b64 	%rd29207, %rd29206, 13;
	add.s64 	%rd29208, %rd29207, %rd29206;
	shr.u64 	%rd29209, %rd29208, 7;
	xor.b64  	%rd29210, %rd29209, %rd29208;
	shl.b64 	%rd29211, %rd29210, 3;
	add.s64 	%rd29212, %rd29211, %rd29210;
	shr.u64 	%rd29213, %rd29212, 17;
	xor.b64  	%rd29214, %rd29213, %rd29212;
	shl.b64 	%rd29215, %rd29214, 5;
	add.s64 	%rd29216, %rd29215, %rd29214;
	ld.u64 	%rd29217, [%rd29132+56];
	mad.lo.s64 	%rd29218, %rd29217, 2654435761, %rd29216;
	shl.b64 	%rd29219, %rd29218, 13;
	add.s64 	%rd29220, %rd29219, %rd29218;
	shr.u64 	%rd29221, %rd29220, 7;
	xor.b64  	%rd29222, %rd29221, %rd29220;
	shl.b64 	%rd29223, %rd29222, 3;
	add.s64 	%rd29224, %rd29223, %rd29222;
	shr.u64 	%rd29225, %rd29224, 17;
	xor.b64  	%rd29226, %rd29225, %rd29224;
	shl.b64 	%rd29227, %rd29226, 5;
	add.s64 	%rd56982, %rd29227, %rd29226;
	add.s64 	%rd56974, %rd56974, 8;
	add.s64 	%rd56972, %rd56972, 8;
	setp.ne.s64 	%p1309, %rd56972, %rd5662;
	@%p1309 bra 	$L__BB8_3285;
$L__BB8_3286:
	setp.eq.s64 	%p1310, %rd2959, 0;
	@%p1310 bra 	$L__BB8_3294;
	setp.lt.u64 	%p1311, %rd2960, 3;
	@%p1311 bra 	$L__BB8_3289;
	shl.b64 	%rd29229, %rd56974, 3;
	add.s64 	%rd29230, %rd56899, %rd29229;
	ld.u64 	%rd29231, [%rd29230];
	mad.lo.s64 	%rd29232, %rd29231, 2654435761, %rd56982;
	shl.b64 	%rd29233, %rd29232, 13;
	add.s64 	%rd29234, %rd29233, %rd29232;
	shr.u64 	%rd29235, %rd29234, 7;
	xor.b64  	%rd29236, %rd29235, %rd29234;
	shl.b64 	%rd29237, %rd29236, 3;
	add.s64 	%rd29238, %rd29237, %rd29236;
	shr.u64 	%rd29239, %rd29238, 17;
	xor.b64  	%rd29240, %rd29239, %rd29238;
	shl.b64 	%rd29241, %rd29240, 5;
	add.s64 	%rd29242, %rd29241, %rd29240;
	ld.u64 	%rd29243, [%rd29230+8];
	mad.lo.s64 	%rd29244, %rd29243, 2654435761, %rd29242;
	shl.b64 	%rd29245, %rd29244, 13;
	add.s64 	%rd29246, %rd29245, %rd29244;
	shr.u64 	%rd29247, %rd29246, 7;
	xor.b64  	%rd29248, %rd29247, %rd29246;
	shl.b64 	%rd29249, %rd29248, 3;
	add.s64 	%rd29250, %rd29249, %rd29248;
	shr.u64 	%rd29251, %rd29250, 17;
	xor.b64  	%rd29252, %rd29251, %rd29250;
	shl.b64 	%rd29253, %rd29252, 5;
	add.s64 	%rd29254, %rd29253, %rd29252;
	ld.u64 	%rd29255, [%rd29230+16];
	mad.lo.s64 	%rd29256, %rd29255, 2654435761, %rd29254;
	shl.b64 	%rd29257, %rd29256, 13;
	add.s64 	%rd29258, %rd29257, %rd29256;
	shr.u64 	%rd29259, %rd29258, 7;
	xor.b64  	%rd29260, %rd29259, %rd29258;
	shl.b64 	%rd29261, %rd29260, 3;
	add.s64 	%rd29262, %rd29261, %rd29260;
	shr.u64 	%rd29263, %rd29262, 17;
	xor.b64  	%rd29264, %rd29263, %rd29262;
	shl.b64 	%rd29265, %rd29264, 5;
	add.s64 	%rd29266, %rd29265, %rd29264;
	ld.u64 	%rd29267, [%rd29230+24];
	mad.lo.s64 	%rd29268, %rd29267, 2654435761, %rd29266;
	shl.b64 	%rd29269, %rd29268, 13;
	add.s64 	%rd29270, %rd29269, %rd29268;
	shr.u64 	%rd29271, %rd29270, 7;
	xor.b64  	%rd29272, %rd29271, %rd29270;
	shl.b64 	%rd29273, %rd29272, 3;
	add.s64 	%rd29274, %rd29273, %rd29272;
	shr.u64 	%rd29275, %rd29274, 17;
	xor.b64  	%rd29276, %rd29275, %rd29274;
	shl.b64 	%rd29277, %rd29276, 5;
	add.s64 	%rd56982, %rd29277, %rd29276;
	add.s64 	%rd56974, %rd56974, 4;
$L__BB8_3289:
	setp.eq.s64 	%p1312, %rd2961, 0;
	@%p1312 bra 	$L__BB8_3294;
	setp.eq.s64 	%p1313, %rd2962, 0;
	@%p1313 bra 	$L__BB8_3292;
	shl.b64 	%rd29279, %rd56974, 3;
	add.s64 	%rd29280, %rd56899, %rd29279;
	ld.u64 	%rd29281, [%rd29280];
	mad.lo.s64 	%rd29282, %rd29281, 2654435761, %rd56982;
	shl.b64 	%rd29283, %rd29282, 13;
	add.s64 	%rd29284, %rd29283, %rd29282;
	shr.u64 	%rd29285, %rd29284, 7;
	xor.b64  	%rd29286, %rd29285, %rd29284;
	shl.b64 	%rd29287, %rd29286, 3;
	add.s64 	%rd29288, %rd29287, %rd29286;
	shr.u64 	%rd29289, %rd29288, 17;
	xor.b64  	%rd29290, %rd29289, %rd29288;
	shl.b64 	%rd29291, %rd29290, 5;
	add.s64 	%rd29292, %rd29291, %rd29290;
	ld.u64 	%rd29293, [%rd29280+8];
	mad.lo.s64 	%rd29294, %rd29293, 2654435761, %rd29292;
	shl.b64 	%rd29295, %rd29294, 13;
	add.s64 	%rd29296, %rd29295, %rd29294;
	shr.u64 	%rd29297, %rd29296, 7;
	xor.b64  	%rd29298, %rd29297, %rd29296;
	shl.b64 	%rd29299, %rd29298, 3;
	add.s64 	%rd29300, %rd29299, %rd29298;
	shr.u64 	%rd29301, %rd29300, 17;
	xor.b64  	%rd29302, %rd29301, %rd29300;
	shl.b64 	%rd29303, %rd29302, 5;
	add.s64 	%rd56982, %rd29303, %rd29302;
	add.s64 	%rd56974, %rd56974, 2;
$L__BB8_3292:
	setp.eq.s64 	%p1314, %rd5660, 0;
	@%p1314 bra 	$L__BB8_3294;
	shl.b64 	%rd29304, %rd56974, 3;
	add.s64 	%rd29305, %rd56899, %rd29304;
	ld.u64 	%rd29306, [%rd29305];
	mad.lo.s64 	%rd29307, %rd29306, 2654435761, %rd56982;
	shl.b64 	%rd29308, %rd29307, 13;
	add.s64 	%rd29309, %rd29308, %rd29307;
	shr.u64 	%rd29310, %rd29309, 7;
	xor.b64  	%rd29311, %rd29310, %rd29309;
	shl.b64 	%rd29312, %rd29311, 3;
	add.s64 	%rd29313, %rd29312, %rd29311;
	shr.u64 	%rd29314, %rd29313, 17;
	xor.b64  	%rd29315, %rd29314, %rd29313;
	shl.b64 	%rd29316, %rd29315, 5;
	add.s64 	%rd56982, %rd29316, %rd29315;
$L__BB8_3294:
	setp.lt.u64 	%p2710, %rd56969, %rd56982;
	bra.uni 	$L__BB8_3299;
$L__BB8_3295:
	setp.eq.s32 	%p1316, %r1, 0;
	mov.pred 	%p2710, %p1286;
	@%p1316 bra 	$L__BB8_3299;
	mov.b64 	%rd56983, 0;
$L__BB8_3297:
	shl.b64 	%rd29318, %rd56983, 3;
	add.s64 	%rd29319, %rd56855, %rd29318;
	ld.u64 	%rd6019, [%rd29319];
	add.s64 	%rd29320, %rd56899, %rd29318;
	ld.u64 	%rd6020, [%rd29320];
	setp.lt.u64 	%p1318, %rd6019, %rd6020;
	mov.pred 	%p2710, %p1288;
	@%p1318 bra 	$L__BB8_3299;
	setp.le.u64 	%p1320, %rd6019, %rd6020;
	add.s64 	%rd56983, %rd56983, 1;
	setp.lt.u64 	%p1321, %rd56983, %rd2957;
	and.pred  	%p1322, %p1320, %p1321;
	mov.pred 	%p2710, %p1286;
	@%p1322 bra 	$L__BB8_3297;
$L__BB8_3299:
	selp.b64 	%rd56765, %rd56855, %rd56899, %p2710;
	selp.u32 	%r252, 1, 0, %p2710;
	add.s32 	%r93, %r91, %r252;
	not.pred 	%p1323, %p2710;
	selp.u32 	%r253, 1, 0, %p1323;
	add.s32 	%r94, %r92, %r253;
	@%p2710 bra 	$L__BB8_3301;
	shl.b32 	%r254, %r94, 3;
	mov.u32 	%r255, _ZZN3cub18CUB_300001_SM_10006detail10merge_sort30DeviceMergeSortBlockSortKernelINS2_10policy_hubIPPmE9Policy600ES6_PNS0_8NullTypeES6_SA_m18tuple_indexed_lessS5_S9_EEvbT0_T1_T2_T3_T4_PT6_PT7_T5_NS1_7vsmem_tEE19static_temp_storage;
	add.s32 	%r256, %r255, %r254;
	ld.shared.u64 	%rd56899, [%r256];
	bra.uni 	$L__BB8_3302;
$L__BB8_3301:
	shl.b32 	%r257, %r93, 3;
	mov.u32 	%r258, _ZZN3cub18CUB_300001_SM_10006detail10merge_sort30DeviceMergeSortBlockSortKernelINS2_10policy_hubIPPmE9Policy600ES6_PNS0_8NullTypeES6_SA_m18tuple_indexed_lessS5_S9_EEvbT0_T1_T2_T3_T4_PT6_PT7_T5_NS1_7vsmem_tEE19static_temp_storage;
	add.s32 	%r259, %r258, %r257;
	ld.shared.u64 	%rd56855, [%r259];
$L__BB8_3302:
	setp.ge.s32 	%p1325, %r93, %r75;
	mov.pred 	%p1324, 0;
	mov.pred 	%p2711, %p1324;
	@%p1325 bra 	$L__BB8_3346;
	setp.ge.s32 	%p1327, %r94, %r74;
	mov.pred 	%p1326, -1;
	mov.pred 	%p2711, %p1326;
	@%p1327 bra 	$L__BB8_3346;
	mov.b64 	%rd56989, -3750763034362895579;
	@%p258 bra 	$L__BB8_3310;
	setp.eq.s64 	%p1329, %rd2958, 0;
	mov.b64 	%rd56989, -3750763034362895579;
	mov.b64 	%rd56990, 0;
	@%p1329 bra 	$L__BB8_3308;
	mov.b64 	%rd56989, -3750763034362895579;
	mov.b64 	%rd56990, 0;
	mov.u64 	%rd56988, %rd56990;
$L__BB8_3307:
	shl.b64 	%rd29328, %rd56990, 3;
	add.s64 	%rd29329, %rd56855, %rd29328;
	ld.u64 	%rd29330, [%rd29329];
	and.b64  	%rd29331, %rd29330, 255;
	xor.b64  	%rd29332, %rd29331, %rd56989;
	mul.lo.s64 	%rd29333, %rd29332, 1099511628211;
	shr.u64 	%rd29334, %rd29330, 8;
	and.b64  	%rd29335, %rd29334, 255;
	xor.b64  	%rd29336, %rd29335, %rd29333;
	mul.lo.s64 	%rd29337, %rd29336, 1099511628211;
	shr.u64 	%rd29338, %rd29330, 16;
	and.b64  	%rd29339, %rd29338, 255;
	xor.b64  	%rd29340, %rd29339, %rd29337;
	mul.lo.s64 	%rd29341, %rd29340, 1099511628211;
	shr.u64 	%rd29342, %rd29330, 24;
	and.b64  	%rd29343, %rd29342, 255;
	xor.b64  	%rd29344, %rd29343, %rd29341;
	mul.lo.s64 	%rd29345, %rd29344, 1099511628211;
	shr.u64 	%rd29346, %rd29330, 32;
	and.b64  	%rd29347, %rd29346, 255;
	xor.b64  	%rd29348, %rd29347, %rd29345;
	mul.lo.s64 	%rd29349, %rd29348, 1099511628211;
	shr.u64 	%rd29350, %rd29330, 40;
	and.b64  	%rd29351, %rd29350, 255;
	xor.b64  	%rd29352, %rd29351, %rd29349;
	mul.lo.s64 	%rd29353, %rd29352, 1099511628211;
	shr.u64 	%rd29354, %rd29330, 48;
	and.b64  	%rd29355, %rd29354, 255;
	xor.b64  	%rd29356, %rd29355, %rd29353;
	mul.lo.s64 	%rd29357, %rd29356, 1099511628211;
	shr.u64 	%rd29358, %rd29330, 56;
	xor.b64  	%rd29359, %rd29358, %rd29357;
	mul.lo.s64 	%rd29360, %rd29359, 1099511628211;
	ld.u64 	%rd29361, [%rd29329+8];
	and.b64  	%rd29362, %rd29361, 255;
	xor.b64  	%rd29363, %rd29362, %rd29360;
	mul.lo.s64 	%rd29364, %rd29363, 1099511628211;
	shr.u64 	%rd29365, %rd29361, 8;
	and.b64  	%rd29366, %rd29365, 255;
	xor.b64  	%rd29367, %rd29366, %rd29364;
	mul.lo.s64 	%rd29368, %rd29367, 1099511628211;
	shr.u64 	%rd29369, %rd29361, 16;
	and.b64  	%rd29370, %rd29369, 255;
	xor.b64  	%rd29371, %rd29370, %rd29368;
	mul.lo.s64 	%rd29372, %rd29371, 1099511628211;
	shr.u64 	%rd29373, %rd29361, 24;
	and.b64  	%rd29374, %rd29373, 255;
	xor.b64  	%rd29375, %rd29374, %rd29372;
	mul.lo.s64 	%rd29376, %rd29375, 1099511628211;
	shr.u64 	%rd29377, %rd29361, 32;
	and.b64  	%rd29378, %rd29377, 255;
	xor.b64  	%rd29379, %rd29378, %rd29376;
	mul.lo.s64 	%rd29380, %rd29379, 1099511628211;
	shr.u64 	%rd29381, %rd29361, 40;
	and.b64  	%rd29382, %rd29381, 255;
	xor.b64  	%rd29383, %rd29382, %rd29380;
	mul.lo.s64 	%rd29384, %rd29383, 1099511628211;
	shr.u64 	%rd29385, %rd29361, 48;
	and.b64  	%rd29386, %rd29385, 255;
	xor.b64  	%rd29387, %rd29386, %rd29384;
	mul.lo.s64 	%rd29388, %rd29387, 1099511628211;
	shr.u64 	%rd29389, %rd29361, 56;
	xor.b64  	%rd29390, %rd29389, %rd29388;
	mul.lo.s64 	%rd56989, %rd29390, 1099511628211;
	add.s64 	%rd56990, %rd56990, 2;
	add.s64 	%rd56988, %rd56988, 2;
	setp.ne.s64 	%p1330, %rd56988, %rd5661;
	@%p1330 bra 	$L__BB8_3307;
$L__BB8_3308:
	setp.eq.s64 	%p1331, %rd5660, 0;
	@%p1331 bra 	$L__BB8_3310;
	shl.b64 	%rd29391, %rd56990, 3;
	add.s64 	%rd29392, %rd56855, %rd29391;
	ld.u64 	%rd29393, [%rd29392];
	and.b64  	%rd29394, %rd29393, 255;
	xor.b64  	%rd29395, %rd29394, %rd56989;
	mul.lo.s64 	%rd29396, %rd29395, 1099511628211;
	shr.u64 	%rd29397, %rd29393, 8;
	and.b64  	%rd29398, %rd29397, 255;
	xor.b64  	%rd29399, %rd29398, %rd29396;
	mul.lo.s64 	%rd29400, %rd29399, 1099511628211;
	shr.u64 	%rd29401, %rd29393, 16;
	and.b64  	%rd29402, %rd29401, 255;
	xor.b64  	%rd29403, %rd29402, %rd29400;
	mul.lo.s64 	%rd29404, %rd29403, 1099511628211;
	shr.u64 	%rd29405, %rd29393, 24;
	and.b64  	%rd29406, %rd29405, 255;
	xor.b64  	%rd29407, %rd29406, %rd29404;
	mul.lo.s64 	%rd29408, %rd29407, 1099511628211;
	shr.u64 	%rd29409, %rd29393, 32;
	and.b64  	%rd29410, %rd29409, 255;
	xor.b64  	%rd29411, %rd29410, %rd29408;
	mul.lo.s64 	%rd29412, %rd29411, 1099511628211;
	shr.u64 	%rd29413, %rd29393, 40;
	and.b64  	%rd29414, %rd29413, 255;
	xor.b64  	%rd29415, %rd29414, %rd29412;
	mul.lo.s64 	%rd29416, %rd29415, 1099511628211;
	shr.u64 	%rd29417, %rd29393, 48;
	and.b64  	%rd29418, %rd29417, 255;
	xor.b64  	%rd29419, %rd29418, %rd29416;
	mul.lo.s64 	%rd29420, %rd29419, 1099511628211;
	shr.u64 	%rd29421, %rd29393, 56;
	xor.b64  	%rd29422, %rd29421, %rd29420;
	mul.lo.s64 	%rd56989, %rd29422, 1099511628211;
$L__BB8_3310:
	mov.b64 	%rd56996, -3750763034362895579;
	@%p258 bra 	$L__BB8_3316;
	setp.eq.s64 	%p1333, %rd2958, 0;
	mov.b64 	%rd56996, -3750763034362895579;
	mov.b64 	%rd56997, 0;
	@%p1333 bra 	$L__BB8_3314;
	mov.b64 	%rd56996, -3750763034362895579;
	mov.b64 	%rd56997, 0;
	mov.u64 	%rd56995, %rd56997;
$L__BB8_3313:
	shl.b64 	%rd29429, %rd56997, 3;
	add.s64 	%rd29430, %rd56899, %rd29429;
	ld.u64 	%rd29431, [%rd29430];
	and.b64  	%rd29432, %rd29431, 255;
	xor.b64  	%rd29433, %rd29432, %rd56996;
	mul.lo.s64 	%rd29434, %rd29433, 1099511628211;
	shr.u64 	%rd29435, %rd29431, 8;
	and.b64  	%rd29436, %rd29435, 255;
	xor.b64  	%rd29437, %rd29436, %rd29434;
	mul.lo.s64 	%rd29438, %rd29437, 1099511628211;
	shr.u64 	%rd29439, %rd29431, 16;
	and.b64  	%rd29440, %rd29439, 255;
	xor.b64  	%rd29441, %rd29440, %rd29438;
	mul.lo.s64 	%rd29442, %rd29441, 1099511628211;
	shr.u64 	%rd29443, %rd29431, 24;
	and.b64  	%rd29444, %rd29443, 255;
	xor.b64  	%rd29445, %rd29444, %rd29442;
	mul.lo.s64 	%rd29446, %rd29445, 1099511628211;
	shr.u64 	%rd29447, %rd29431, 32;
	and.b64  	%rd29448, %rd29447, 255;
	xor.b64  	%rd29449, %rd29448, %rd29446;
	mul.lo.s64 	%rd29450, %rd29449, 1099511628211;
	shr.u64 	%rd29451, %rd29431, 40;
	and.b64  	%rd29452, %rd29451, 255;
	xor.b64  	%rd29453, %rd29452, %rd29450;
	mul.lo.s64 	%rd29454, %rd29453, 1099511628211;
	shr.u64 	%rd29455, %rd29431, 48;
	and.b64  	%rd29456, %rd29455, 255;
	xor.b64  	%rd29457, %rd29456, %rd29454;
	mul.lo.s64 	%rd29458, %rd29457, 1099511628211;
	shr.u64 	%rd29459, %rd29431, 56;
	xor.b64  	%rd29460, %rd29459, %rd29458;
	mul.lo.s64 	%rd29461, %rd29460, 1099511628211;
	ld.u64 	%rd29462, [%rd29430+8];
	and.b64  	%rd29463, %rd29462, 255;
	xor.b64  	%rd29464, %rd29463, %rd29461;
	mul.lo.s64 	%rd29465, %rd29464, 1099511628211;
	shr.u64 	%rd29466, %rd29462, 8;
	and.b64  	%rd29467, %rd29466, 255;
	xor.b64  	%rd29468, %rd29467, %rd29465;
	mul.lo.s64 	%rd29469, %rd29468, 1099511628211;
	shr.u64 	%rd29470, %rd29462, 16;
	and.b64  	%rd29471, %rd29470, 255;
	xor.b64  	%rd29472, %rd29471, %rd29469;
	mul.lo.s64 	%rd29473, %rd29472, 1099511628211;
	shr.u64 	%rd29474, %rd29462, 24;
	and.b64  	%rd29475, %rd29474, 255;
	xor.b64  	%rd29476, %rd29475, %rd29473;
	mul.lo.s64 	%rd29477, %rd29476, 1099511628211;
	shr.u64 	%rd29478, %rd29462, 32;
	and.b64  	%rd29479, %rd29478, 255;
	xor.b64  	%rd29480, %rd29479, %rd29477;
	mul.lo.s64 	%rd29481, %rd29480, 1099511628211;
	shr.u64 	%rd29482, %rd29462, 40;
	and.b64  	%rd29483, %rd29482, 255;
	xor.b64  	%rd29484, %rd29483, %rd29481;
	mul.lo.s64 	%rd29485, %rd29484, 1099511628211;
	shr.u64 	%rd29486, %rd29462, 48;
	and.b64  	%rd29487, %rd29486, 255;
	xor.b64  	%rd29488, %rd29487, %rd29485;
	mul.lo.s64 	%rd29489, %rd29488, 1099511628211;
	shr.u64 	%rd29490, %rd29462, 56;
	xor.b64  	%rd29491, %rd29490, %rd29489;
	mul.lo.s64 	%rd56996, %rd29491, 1099511628211;
	add.s64 	%rd56997, %rd56997, 2;
	add.s64 	%rd56995, %rd56995, 2;
	setp.ne.s64 	%p1334, %rd56995, %rd5661;
	@%p1334 bra 	$L__BB8_3313;
$L__BB8_3314:
	setp.eq.s64 	%p1335, %rd5660, 0;
	@%p1335 bra 	$L__BB8_3316;
	shl.b64 	%rd29492, %rd56997, 3;
	add.s64 	%rd29493, %rd56899, %rd29492;
	ld.u64 	%rd29494, [%rd29493];
	and.b64  	%rd29495, %rd29494, 255;
	xor.b64  	%rd29496, %rd29495, %rd56996;
	mul.lo.s64 	%rd29497, %rd29496, 1099511628211;
	shr.u64 	%rd29498, %rd29494, 8;
	and.b64  	%rd29499, %rd29498, 255;
	xor.b64  	%rd29500, %rd29499, %rd29497;
	mul.lo.s64 	%rd29501, %rd29500, 1099511628211;
	shr.u64 	%rd29502, %rd29494, 16;
	and.b64  	%rd29503, %rd29502, 255;
	xor.b64  	%rd29504, %rd29503, %rd29501;
	mul.lo.s64 	%rd29505, %rd29504, 1099511628211;
	shr.u64 	%rd29506, %rd29494, 24;
	and.b64  	%rd29507, %rd29506, 255;
	xor.b64  	%rd29508, %rd29507, %rd29505;
	mul.lo.s64 	%rd29509, %rd29508, 1099511628211;
	shr.u64 	%rd29510, %rd29494, 32;
	and.b64  	%rd29511, %rd29510, 255;
	xor.b64  	%rd29512, %rd29511, %rd29509;
	mul.lo.s64 	%rd29513, %rd29512, 1099511628211;
	shr.u64 	%rd29514, %rd29494, 40;
	and.b64  	%rd29515, %rd29514, 255;
	xor.b64  	%rd29516, %rd29515, %rd29513;
	mul.lo.s64 	%rd29517, %rd29516, 1099511628211;
	shr.u64 	%rd29518, %rd29494, 48;
	and.b64  	%rd29519, %rd29518, 255;
	xor.b64  	%rd29520, %rd29519, %rd29517;
	mul.lo.s64 	%rd29521, %rd29520, 1099511628211;
	shr.u64 	%rd29522, %rd29494, 56;
	xor.b64  	%rd29523, %rd29522, %rd29521;
	mul.lo.s64 	%rd56996, %rd29523, 1099511628211;
$L__BB8_3316:
	setp.eq.s64 	%p1336, %rd56989, %rd56996;
	@%p1336 bra 	$L__BB8_3342;
	mov.b64 	%rd57012, 0;
	@%p258 bra 	$L__BB8_3329;
	setp.lt.u64 	%p1338, %rd2958, 7;
	mov.b64 	%rd57004, 0;
	mov.u64 	%rd57012, %rd57004;
	@%p1338 bra 	$L__BB8_3321;
	mov.b64 	%rd57004, 0;
	mov.u64 	%rd57002, %rd57004;
$L__BB8_3320:
	.pragma "nounroll";
	shl.b64 	%rd29528, %rd57004, 3;
	add.s64 	%rd29529, %rd56855, %rd29528;
	ld.u64 	%rd29530, [%rd29529];
	mad.lo.s64 	%rd29531, %rd29530, 2654435761, %rd57012;
	shl.b64 	%rd29532, %rd29531, 13;
	add.s64 	%rd29533, %rd29532, %rd29531;
	shr.u64 	%rd29534, %rd29533, 7;
	xor.b64  	%rd29535, %rd29534, %rd29533;
	shl.b64 	%rd29536, %rd29535, 3;
	add.s64 	%rd29537, %rd29536, %rd29535;
	shr.u64 	%rd29538, %rd29537, 17;
	xor.b64  	%rd29539, %rd29538, %rd29537;
	shl.b64 	%rd29540, %rd29539, 5;
	add.s64 	%rd29541, %rd29540, %rd29539;
	ld.u64 	%rd29542, [%rd29529+8];
	mad.lo.s64 	%rd29543, %rd29542, 2654435761, %rd29541;
	shl.b64 	%rd29544, %rd29543, 13;
	add.s64 	%rd29545, %rd29544, %rd29543;
	shr.u64 	%rd29546, %rd29545, 7;
	xor.b64  	%rd29547, %rd29546, %rd29545;
	shl.b64 	%rd29548, %rd29547, 3;
	add.s64 	%rd29549, %rd29548, %rd29547;
	shr.u64 	%rd29550, %rd29549, 17;
	xor.b64  	%rd29551, %rd29550, %rd29549;
	shl.b64 	%rd29552, %rd29551, 5;
	add.s64 	%rd29553, %rd29552, %rd29551;
	ld.u64 	%rd29554, [%rd29529+16];
	mad.lo.s64 	%rd29555, %rd29554, 2654435761, %rd29553;
	shl.b64 	%rd29556, %rd29555, 13;
	add.s64 	%rd29557, %rd29556, %rd29555;
	shr.u64 	%rd29558, %rd29557, 7;
	xor.b64  	%rd29559, %rd29558, %rd29557;
	shl.b64 	%rd29560, %rd29559, 3;
	add.s64 	%rd29561, %rd29560, %rd29559;
	shr.u64 	%rd29562, %rd29561, 17;
	xor.b64  	%rd29563, %rd29562, %rd29561;
	shl.b64 	%rd29564, %rd29563, 5;
	add.s64 	%rd29565, %rd29564, %rd29563;
	ld.u64 	%rd29566, [%rd29529+24];
	mad.lo.s64 	%rd29567, %rd29566, 2654435761, %rd29565;
	shl.b64 	%rd29568, %rd29567, 13;
	add.s64 	%rd29569, %rd29568, %rd29567;
	shr.u64 	%rd29570, %rd29569, 7;
	xor.b64  	%rd29571, %rd29570, %rd29569;
	shl.b64 	%rd29572, %rd29571, 3;
	add.s64 	%rd29573, %rd29572, %rd29571;
	shr.u64 	%rd29574, %rd29573, 17;
	xor.b64  	%rd29575, %rd29574, %rd29573;
	shl.b64 	%rd29576, %rd29575, 5;
	add.s64 	%rd29577, %rd29576, %rd29575;
	ld.u64 	%rd29578, [%rd29529+32];
	mad.lo.s64 	%rd29579, %rd29578, 2654435761, %rd29577;
	shl.b64 	%rd29580, %rd29579, 13;
	add.s64 	%rd29581, %rd29580, %rd29579;
	shr.u64 	%rd29582, %rd29581, 7;
	xor.b64  	%rd29583, %rd29582, %rd29581;
	shl.b64 	%rd29584, %rd29583, 3;
	add.s64 	%rd29585, %rd29584, %rd29583;
	shr.u64 	%rd29586, %rd29585, 17;
	xor.b64  	%rd29587, %rd29586, %rd29585;
	shl.b64 	%rd29588, %rd29587, 5;
	add.s64 	%rd29589, %rd29588, %rd29587;
	ld.u64 	%rd29590, [%rd29529+40];
	mad.lo.s64 	%rd29591, %rd29590, 2654435761, %rd29589;
	shl.b64 	%rd29592, %rd29591, 13;
	add.s64 	%rd29593, %rd29592, %rd29591;
	shr.u64 	%rd29594, %rd29593, 7;
	xor.b64  	%rd29595, %rd29594, %rd29593;
	shl.b64 	%rd29596, %rd29595, 3;
	add.s64 	%rd29597, %rd29596, %rd29595;
	shr.u64 	%rd29598, %rd29597, 17;
	xor.b64  	%rd29599, %rd29598, %rd29597;
	shl.b64 	%rd29600, %rd29599, 5;
	add.s64 	%rd29601, %rd29600, %rd29599;
	ld.u64 	%rd29602, [%rd29529+48];
	mad.lo.s64 	%rd29603, %rd29602, 2654435761, %rd29601;
	shl.b64 	%rd29604, %rd29603, 13;
	add.s64 	%rd29605, %rd29604, %rd29603;
	shr.u64 	%rd29606, %rd29605, 7;
	xor.b64  	%rd29607, %rd29606, %rd29605;
	shl.b64 	%rd29608, %rd29607, 3;
	add.s64 	%rd29609, %rd29608, %rd29607;
	shr.u64 	%rd29610, %rd29609, 17;
	xor.b64  	%rd29611, %rd29610, %rd29609;
	shl.b64 	%rd29612, %rd29611, 5;
	add.s64 	%rd29613, %rd29612, %rd29611;
	ld.u64 	%rd29614, [%rd29529+56];
	mad.lo.s64 	%rd29615, %rd29614, 2654435761, %rd29613;
	shl.b64 	%rd29616, %rd29615, 13;
	add.s64 	%rd29617, %rd29616, %rd29615;
	shr.u64 	%rd29618, %rd29617, 7;
	xor.b64  	%rd29619, %rd29618, %rd29617;
	shl.b64 	%rd29620, %rd29619, 3;
	add.s64 	%rd29621, %rd29620, %rd29619;
	shr.u64 	%rd29622, %rd29621, 17;
	xor.b64  	%rd29623, %rd29622, %rd29621;
	shl.b64 	%rd29624, %rd29623, 5;
	add.s64 	%rd57012, %rd29624, %rd29623;
	add.s64 	%rd57004, %rd57004, 8;
	add.s64 	%rd57002, %rd57002, 8;
	setp.ne.s64 	%p1339, %rd57002, %rd5662;
	@%p1339 bra 	$L__BB8_3320;
$L__BB8_3321:
	setp.eq.s64 	%p1340, %rd2959, 0;
	@%p1340 bra 	$L__BB8_3329;
	setp.lt.u64 	%p1341, %rd2960, 3;
	@%p1341 bra 	$L__BB8_3324;
	shl.b64 	%rd29626, %rd57004, 3;
	add.s64 	%rd29627, %rd56855, %rd29626;
	ld.u64 	%rd29628, [%rd29627];
	mad.lo.s64 	%rd29629, %rd29628, 2654435761, %rd57012;
	shl.b64 	%rd29630, %rd29629, 13;
	add.s64 	%rd29631, %rd29630, %rd29629;
	shr.u64 	%rd29632, %rd29631, 7;
	xor.b64  	%rd29633, %rd29632, %rd29631;
	shl.b64 	%rd29634, %rd29633, 3;
	add.s64 	%rd29635, %rd29634, %rd29633;
	shr.u64 	%rd29636, %rd29635, 17;
	xor.b64  	%rd29637, %rd29636, %rd29635;
	shl.b64 	%rd29638, %rd29637, 5;
	add.s64 	%rd29639, %rd29638, %rd29637;
	ld.u64 	%rd29640, [%rd29627+8];
	mad.lo.s64 	%rd29641, %rd29640, 2654435761, %rd29639;
	shl.b64 	%rd29642, %rd29641, 13;
	add.s64 	%rd29643, %rd29642, %rd29641;
	shr.u64 	%rd29644, %rd29643, 7;
	xor.b64  	%rd29645, %rd29644, %rd29643;
	shl.b64 	%rd29646, %rd29645, 3;
	add.s64 	%rd29647, %rd29646, %rd29645;
	shr.u64 	%rd29648, %rd29647, 17;
	xor.b64  	%rd29649, %rd29648, %rd29647;
	shl.b64 	%rd29650, %rd29649, 5;
	add.s64 	%rd29651, %rd29650, %rd29649;
	ld.u64 	%rd29652, [%rd29627+16];
	mad.lo.s64 	%rd29653, %rd29652, 2654435761, %rd29651;
	shl.b64 	%rd29654, %rd29653, 13;
	add.s64 	%rd29655, %rd29654, %rd29653;
	shr.u64 	%rd29656, %rd29655, 7;
	xor.b64  	%rd29657, %rd29656, %rd29655;
	shl.b64 	%rd29658, %rd29657, 3;
	add.s64 	%rd29659, %rd29658, %rd29657;
	shr.u64 	%rd29660, %rd29659, 17;
	xor.b64  	%rd29661, %rd29660, %rd29659;
	shl.b64 	%rd29662, %rd29661, 5;
	add.s64 	%rd29663, %rd29662, %rd29661;
	ld.u64 	%rd29664, [%rd29627+24];
	mad.lo.s64 	%rd29665, %rd29664, 2654435761, %rd29663;
	shl.b64 	%rd29666, %rd29665, 13;
	add.s64 	%rd29667, %rd29666, %rd29665;
	shr.u64 	%rd29668, %rd29667, 7;
	xor.b64  	%rd29669, %rd29668, %rd29667;
	shl.b64 	%rd29670, %rd29669, 3;
	add.s64 	%rd29671, %rd29670, %rd29669;
	shr.u64 	%rd29672, %rd29671, 17;
	xor.b64  	%rd29673, %rd29672, %rd29671;
	shl.b64 	%rd29674, %rd29673, 5;
	add.s64 	%rd57012, %rd29674, %rd29673;
	add.s64 	%rd57004, %rd57004, 4;
$L__BB8_3324:
	setp.eq.s64 	%p1342, %rd2961, 0;
	@%p1342 bra 	$L__BB8_3329;
	setp.eq.s64 	%p1343, %rd2962, 0;
	@%p1343 bra 	$L__BB8_3327;
	shl.b64 	%rd29676, %rd57004, 3;
	add.s64 	%rd29677, %rd56855, %rd29676;
	ld.u64 	%rd29678, [%rd29677];
	mad.lo.s64 	%rd29679, %rd29678, 2654435761, %rd57012;
	shl.b64 	%rd29680, %rd29679, 13;
	add.s64 	%rd29681, %rd29680, %rd29679;
	shr.u64 	%rd29682, %rd29681, 7;
	xor.b64  	%rd29683, %rd29682, %rd29681;
	shl.b64 	%rd29684, %rd29683, 3;
	add.s64 	%rd29685, %rd29684, %rd29683;
	shr.u64 	%rd29686, %rd29685, 17;
	xor.b64  	%rd29687, %rd29686, %rd29685;
	shl.b64 	%rd29688, %rd29687, 5;
	add.s64 	%rd29689, %rd29688, %rd29687;
	ld.u64 	%rd29690, [%rd29677+8];
	mad.lo.s64 	%rd29691, %rd29690, 2654435761, %rd29689;
	shl.b64 	%rd29692, %rd29691, 13;
	add.s64 	%rd29693, %rd29692, %rd29691;
	shr.u64 	%rd29694, %rd29693, 7;
	xor.b64  	%rd29695, %rd29694, %rd29693;
	shl.b64 	%rd29696, %rd29695, 3;
	add.s64 	%rd29697, %rd29696, %rd29695;
	shr.u64 	%rd29698, %rd29697, 17;
	xor.b64  	%rd29699, %rd29698, %rd29697;
	shl.b64 	%rd29700, %rd29699, 5;
	add.s64 	%rd57012, %rd29700, %rd29699;
	add.s64 	%rd57004, %rd57004, 2;
$L__BB8_3327:
	setp.eq.s64 	%p1344, %rd5660, 0;
	@%p1344 bra 	$L__BB8_3329;
	shl.b64 	%rd29701, %rd57004, 3;
	add.s64 	%rd29702, %rd56855, %rd29701;
	ld.u64 	%rd29703, [%rd29702];
	mad.lo.s64 	%rd29704, %rd29703, 2654435761, %rd57012;
	shl.b64 	%rd29705, %rd29704, 13;
	add.s64 	%rd29706, %rd29705, %rd29704;
	shr.u64 	%rd29707, %rd29706, 7;
	xor.b64  	%rd29708, %rd29707, %rd29706;
	shl.b64 	%rd29709, %rd29708, 3;
	add.s64 	%rd29710, %rd29709, %rd29708;
	shr.u64 	%rd29711, %rd29710, 17;
	xor.b64  	%rd29712, %rd29711, %rd29710;
	shl.b64 	%rd29713, %rd29712, 5;
	add.s64 	%rd57012, %rd29713, %rd29712;
$L__BB8_3329:
	mov.b64 	%rd57025, 0;
	@%p258 bra 	$L__BB8_3341;
	setp.lt.u64 	%p1346, %rd2958, 7;
	mov.b64 	%rd57017, 0;
	mov.u64 	%rd57025, %rd57017;
	@%p1346 bra 	$L__BB8_3333;
	mov.b64 	%rd57017, 0;
	mov.u64 	%rd57015, %rd57017;
$L__BB8_3332:
	.pragma "nounroll";
	shl.b64 	%rd29718, %rd57017, 3;
	add.s64 	%rd29719, %rd56899, %rd29718;
	ld.u64 	%rd29720, [%rd29719];
	mad.lo.s64 	%rd29721, %rd29720, 2654435761, %rd57025;
	shl.b64 	%rd29722, %rd29721, 13;
	add.s64 	%rd29723, %rd29722, %rd29721;
	shr.u64 	%rd29724, %rd29723, 7;
	xor.b64  	%rd29725, %rd29724, %rd29723;
	shl.b64 	%rd29726, %rd29725, 3;
	add.s64 	%rd29727, %rd29726, %rd29725;
	shr.u64 	%rd29728, %rd29727, 17;
	xor.b64  	%rd29729, %rd29728, %rd29727;
	shl.b64 	%rd29730, %rd29729, 5;
	add.s64 	%rd29731, %rd29730, %rd29729;
	ld.u64 	%rd29732, [%rd29719+8];
	mad.lo.s64 	%rd29733, %rd29732, 2654435761, %rd29731;
	shl.b64 	%rd29734, %rd29733, 13;
	add.s64 	%rd29735, %rd29734, %rd29733;
	shr.u64 	%rd29736, %rd29735, 7;
	xor.b64  	%rd29737, %rd29736, %rd29735;
	shl.b64 	%rd29738, %rd29737, 3;
	add.s64 	%rd29739, %rd29738, %rd29737;
	shr.u64 	%rd29740, %rd29739, 17;
	xor.b64  	%rd29741, %rd29740, %rd29739;
	shl.b64 	%rd29742, %rd29741, 5;
	add.s64 	%rd29743, %rd29742, %rd29741;
	ld.u64 	%rd29744, [%rd29719+16];
	mad.lo.s64 	%rd29745, %rd29744, 2654435761, %rd29743;
	shl.b64 	%rd29746, %rd29745, 13;
	add.s64 	%rd29747, %rd29746, %rd29745;
	shr.u64 	%rd29748, %rd29747, 7;
	xor.b64  	%rd29749, %rd29748, %rd29747;
	shl.b64 	%rd29750, %rd29749, 3;
	add.s64 	%rd29751, %rd29750, %rd29749;
	shr.u64 	%rd29752, %rd29751, 17;
	xor.b64  	%rd29753, %rd29752, %rd29751;
	shl.b64 	%rd29754, %rd29753, 5;
	add.s64 	%rd29755, %rd29754, %rd29753;
	ld.u64 	%rd29756, [%rd29719+24];
	mad.lo.s64 	%rd29757, %rd29756, 2654435761, %rd29755;
	shl.b64 	%rd29758, %rd29757, 13;
	add.s64 	%rd29759, %rd29758, %rd29757;
	shr.u64 	%rd29760, %rd29759, 7;
	xor.b64  	%rd29761, %rd29760, %rd29759;
	shl.b64 	%rd29762, %rd29761, 3;
	add.s64 	%rd29763, %rd29762, %rd29761;
	shr.u64 	%rd29764, %rd29763, 17;
	xor.b64  	%rd29765, %rd29764, %rd29763;
	shl.b64 	%rd29766, %rd29765, 5;
	add.s64 	%rd29767, %rd29766, %rd29765;
	ld.u64 	%rd29768, [%rd29719+32];
	mad.lo.s64 	%rd29769, %rd29768, 2654435761, %rd29767;
	shl.b64 	%rd29770, %rd29769, 13;
	add.s64 	%rd29771, %rd29770, %rd29769;
	shr.u64 	%rd29772, %rd29771, 7;
	xor.b64  	%rd29773, %rd29772, %rd29771;
	shl.b64 	%rd29774, %rd29773, 3;
	add.s64 	%rd29775, %rd29774, %rd29773;
	shr.u64 	%rd29776, %rd29775, 17;
	xor.b64  	%rd29777, %rd29776, %rd29775;
	shl.b64 	%rd29778, %rd29777, 5;
	add.s64 	%rd29779, %rd29778, %rd29777;
	ld.u64 	%rd29780, [%rd29719+40];
	mad.lo.s64 	%rd29781, %rd29780, 2654435761, %rd29779;
	shl.b64 	%rd29782, %rd29781, 13;
	add.s64 	%rd29783, %rd29782, %rd29781;
	shr.u64 	%rd29784, %rd29783, 7;
	xor.b64  	%rd29785, %rd29784, %rd29783;
	shl.b64 	%rd29786, %rd29785, 3;
	add.s64 	%rd29787, %rd29786, %rd29785;
	shr.u64 	%rd29788, %rd29787, 17;
	xor.b64  	%rd29789, %rd29788, %rd29787;
	shl.b64 	%rd29790, %rd29789, 5;
	add.s64 	%rd29791, %rd29790, %rd29789;
	ld.u64 	%rd29792, [%rd29719+48];
	mad.lo.s64 	%rd29793, %rd29792, 2654435761, %rd29791;
	shl.b64 	%rd29794, %rd29793, 13;
	add.s64 	%rd29795, %rd29794, %rd29793;
	shr.u64 	%rd29796, %rd29795, 7;
	xor.b64  	%rd29797, %rd29796, %rd29795;
	shl.b64 	%rd29798, %rd29797, 3;
	add.s64 	%rd29799, %rd29798, %rd29797;
	shr.u64 	%rd29800, %rd29799, 17;
	xor.b64  	%rd29801, %rd29800, %rd29799;
	shl.b64 	%rd29802, %rd29801, 5;
	add.s64 	%rd29803, %rd29802, %rd29801;
	ld.u64 	%rd29804, [%rd29719+56];
	mad.lo.s64 	%rd29805, %rd29804, 2654435761, %rd29803;
	shl.b64 	%rd29806, %rd29805, 13;
	add.s64 	%rd29807, %rd29806, %rd29805;
	shr.u64 	%rd29808, %rd29807, 7;
	xor.b64  	%rd29809, %rd29808, %rd29807;
	shl.b64 	%rd29810, %rd29809, 3;
	add.s64 	%rd29811, %rd29810, %rd29809;
	shr.u64 	%rd29812, %rd29811, 17;
	xor.b64  	%rd29813, %rd29812, %rd29811;
	shl.b64 	%rd29814, %rd29813, 5;
	add.s64 	%rd57025, %rd29814, %rd29813;
	add.s64 	%rd57017, %rd57017, 8;
	add.s64 	%rd57015, %rd57015, 8;
	setp.ne.s64 	%p1347, %rd57015, %rd5662;
	@%p1347 bra 	$L__BB8_3332;
$L__BB8_3333:
	setp.eq.s64 	%p1348, %rd2959, 0;
	@%p1348 bra 	$L__BB8_3341;
	setp.lt.u64 	%p1349, %rd2960, 3;
	@%p1349 bra 	$L__BB8_3336;
	shl.b64 	%rd29816, %rd57017, 3;
	add.s64 	%rd29817, %rd56899, %rd29816;
	ld.u64 	%rd29818, [%rd29817];
	mad.lo.s64 	%rd29819, %rd29818, 2654435761, %rd57025;
	shl.b64 	%rd29820, %rd29819, 13;
	add.s64 	%rd29821, %rd29820, %rd29819;
	shr.u64 	%rd29822, %rd29821, 7;
	xor.b64  	%rd29823, %rd29822, %rd29821;
	shl.b64 	%rd29824, %rd29823, 3;
	add.s64 	%rd29825, %rd29824, %rd29823;
	shr.u64 	%rd29826, %rd29825, 17;
	xor.b64  	%rd29827, %rd29826, %rd29825;
	shl.b64 	%rd29828, %rd29827, 5;
	add.s64 	%rd29829, %rd29828, %rd29827;
	ld.u64 	%rd29830, [%rd29817+8];
	mad.lo.s64 	%rd29831, %rd29830, 2654435761, %rd29829;
	shl.b64 	%rd29832, %rd29831, 13;
	add.s64 	%rd29833, %rd29832, %rd29831;
	shr.u64 	%rd29834, %rd29833, 7;
	xor.b64  	%rd29835, %rd29834, %rd29833;
	shl.b64 	%rd29836, %rd29835, 3;
	add.s64 	%rd29837, %rd29836, %rd29835;
	shr.u64 	%rd29838, %rd29837, 17;
	xor.b64  	%rd29839, %rd29838, %rd29837;
	shl.b64 	%rd29840, %rd29839, 5;
	add.s64 	%rd29841, %rd29840, %rd29839;
	ld.u64 	%rd29842, [%rd29817+16];
	mad.lo.s64 	%rd29843, %rd29842, 2654435761, %rd29841;
	shl.b64 	%rd29844, %rd29843, 13;
	add.s64 	%rd29845, %rd29844, %rd29843;
	shr.u64 	%rd29846, %rd29845, 7;
	xor.b64  	%rd29847, %rd29846, %rd29845;
	shl.b64 	%rd29848, %rd29847, 3;
	add.s64 	%rd29849, %rd29848, %rd29847;
	shr.u64 	%rd29850, %rd29849, 17;
	xor.b64  	%rd29851, %rd29850, %rd29849;
	shl.b64 	%rd29852, %rd29851, 5;
	add.s64 	%rd29853, %rd29852, %rd29851;
	ld.u64 	%rd29854, [%rd29817+24];
	mad.lo.s64 	%rd29855, %rd29854, 2654435761, %rd29853;
	shl.b64 	%rd29856, %rd29855, 13;
	add.s64 	%rd29857, %rd29856, %rd29855;
	shr.u64 	%rd29858, %rd29857, 7;
	xor.b64  	%rd29859, %rd29858, %rd29857;
	shl.b64 	%rd29860, %rd29859, 3;
	add.s64 	%rd29861, %rd29860, %rd29859;
	shr.u64 	%rd29862, %rd29861, 17;
	xor.b64  	%rd29863, %rd29862, %rd29861;
	shl.b64 	%rd29864, %rd29863, 5;
	add.s64 	%rd57025, %rd29864, %rd29863;
	add.s64 	%rd57017, %rd57017, 4;
$L__BB8_3336:
	setp.eq.s64 	%p1350, %rd2961, 0;
	@%p1350 bra 	$L__BB8_3341;
	setp.eq.s64 	%p1351, %rd2962, 0;
	@%p1351 bra 	$L__BB8_3339;
	shl.b64 	%rd29866, %rd57017, 3;
	add.s64 	%rd29867, %rd56899, %rd29866;
	ld.u64 	%rd29868, [%rd29867];
	mad.lo.s64 	%rd29869, %rd29868, 2654435761, %rd57025;
	shl.b64 	%rd29870, %rd29869, 13;
	add.s64 	%rd29871, %rd29870, %rd29869;
	shr.u64 	%rd29872, %rd29871, 7;
	xor.b64  	%rd29873, %rd29872, %rd29871;
	shl.b64 	%rd29874, %rd29873, 3;
	add.s64 	%rd29875, %rd29874, %rd29873;
	shr.u64 	%rd29876, %rd29875, 17;
	xor.b64  	%rd29877, %rd29876, %rd29875;
	shl.b64 	%rd29878, %rd29877, 5;
	add.s64 	%rd29879, %rd29878, %rd29877;
	ld.u64 	%rd29880, [%rd29867+8];
	mad.lo.s64 	%rd29881, %rd29880, 2654435761, %rd29879;
	shl.b64 	%rd29882, %rd29881, 13;
	add.s64 	%rd29883, %rd29882, %rd29881;
	shr.u64 	%rd29884, %rd29883, 7;
	xor.b64  	%rd29885, %rd29884, %rd29883;
	shl.b64 	%rd29886, %rd29885, 3;
	add.s64 	%rd29887, %rd29886, %rd29885;
	shr.u64 	%rd29888, %rd29887, 17;
	xor.b64  	%rd29889, %rd29888, %rd29887;
	shl.b64 	%rd29890, %rd29889, 5;
	add.s64 	%rd57025, %rd29890, %rd29889;
	add.s64 	%rd57017, %rd57017, 2;
$L__BB8_3339:
	setp.eq.s64 	%p1352, %rd5660, 0;
	@%p1352 bra 	$L__BB8_3341;
	shl.b64 	%rd29891, %rd57017, 3;
	add.s64 	%rd29892, %rd56899, %rd29891;
	ld.u64 	%rd29893, [%rd29892];
	mad.lo.s64 	%rd29894, %rd29893, 2654435761, %rd57025;
	shl.b64 	%rd29895, %rd29894, 13;
	add.s64 	%rd29896, %rd29895, %rd29894;
	shr.u64 	%rd29897, %rd29896, 7;
	xor.b64  	%rd29898, %rd29897, %rd29896;
	shl.b64 	%rd29899, %rd29898, 3;
	add.s64 	%rd29900, %rd29899, %rd29898;
	shr.u64 	%rd29901, %rd29900, 17;
	xor.b64  	%rd29902, %rd29901, %rd29900;
	shl.b64 	%rd29903, %rd29902, 5;
	add.s64 	%rd57025, %rd29903, %rd29902;
$L__BB8_3341:
	setp.lt.u64 	%p2711, %rd57012, %rd57025;
	bra.uni 	$L__BB8_3346;
$L__BB8_3342:
	setp.eq.s32 	%p1354, %r1, 0;
	mov.pred 	%p2711, %p1324;
	@%p1354 bra 	$L__BB8_3346;
	mov.b64 	%rd57026, 0;
$L__BB8_3344:
	shl.b64 	%rd29905, %rd57026, 3;
	add.s64 	%rd29906, %rd56855, %rd29905;
	ld.u64 	%rd6092, [%rd29906];
	add.s64 	%rd29907, %rd56899, %rd29905;
	ld.u64 	%rd6093, [%rd29907];
	setp.lt.u64 	%p1356, %rd6092, %rd6093;
	mov.pred 	%p2711, %p1326;
	@%p1356 bra 	$L__BB8_3346;
	setp.le.u64 	%p1358, %rd6092, %rd6093;
	add.s64 	%rd57026, %rd57026, 1;
	setp.lt.u64 	%p1359, %rd57026, %rd2957;
	and.pred  	%p1360, %p1358, %p1359;
	mov.pred 	%p2711, %p1324;
	@%p1360 bra 	$L__BB8_3344;
$L__BB8_3346:
	selp.b64 	%rd56764, %rd56855, %rd56899, %p2711;
	selp.u32 	%r260, 1, 0, %p2711;
	add.s32 	%r95, %r93, %r260;
	not.pred 	%p1361, %p2711;
	selp.u32 	%r261, 1, 0, %p1361;
	add.s32 	%r96, %r94, %r261;
	@%p2711 bra 	$L__BB8_3348;
	shl.b32 	%r262, %r96, 3;
	mov.u32 	%r263, _ZZN3cub18CUB_300001_SM_10006detail10merge_sort30DeviceMergeSortBlockSortKernelINS2_10policy_hubIPPmE9Policy600ES6_PNS0_8NullTypeES6_SA_m18tuple_indexed_lessS5_S9_EEvbT0_T1_T2_T3_T4_PT6_PT7_T5_NS1_7vsmem_tEE19static_temp_storage;
	add.s32 	%r264, %r263, %r262;
	ld.shared.u64 	%rd56899, [%r264];
	bra.uni 	$L__BB8_3349;
$L__BB8_3348:
	shl.b32 	%r265, %r95, 3;
	mov.u32 	%r266, _ZZN3cub18CUB_300001_SM_10006detail10merge_sort30DeviceMergeSortBlockSortKernelINS2_10policy_hubIPPmE9Policy600ES6_PNS0_8NullTypeES6_SA_m18tuple_indexed_lessS5_S9_EEvbT0_T1_T2_T3_T4_PT6_PT7_T5_NS1_7vsmem_tEE19static_temp_storage;
	add.s32 	%r267, %r266, %r265;
	ld.shared.u64 	%rd56855, [%r267];
$L__BB8_3349:
	setp.ge.s32 	%p1363, %r95, %r75;
	mov.pred 	%p1362, 0;
	mov.pred 	%p2712, %p1362;
	@%p1363 bra 	$L__BB8_3393;
	setp.ge.s32 	%p1365, %r96, %r74;
	mov.pred 	%p1364, -1;
	mov.pred 	%p2712, %p1364;
	@%p1365 bra 	$L__BB8_3393;
	mov.b64 	%rd57032, -3750763034362895579;
	@%p258 bra 	$L__BB8_3357;
	setp.eq.s64 	%p1367, %rd2958, 0;
	mov.b64 	%rd57032, -3750763034362895579;
	mov.b64 	%rd57033, 0;
	@%p1367 bra 	$L__BB8_3355;
	mov.b64 	%rd57032, -3750763034362895579;
	mov.b64 	%rd57033, 0;
	mov.u64 	%rd57031, %rd57033;
$L__BB8_3354:
	shl.b64 	%rd29915, %rd57033, 3;
	add.s64 	%rd29916, %rd56855, %rd29915;
	ld.u64 	%rd29917, [%rd29916];
	and.b64  	%rd29918, %rd29917, 255;
	xor.b64  	%rd29919, %rd29918, %rd57032;
	mul.lo.s64 	%rd29920, %rd29919, 1099511628211;
	shr.u64 	%rd29921, %rd29917, 8;
	and.b64  	%rd29922, %rd29921, 255;
	xor.b64  	%rd29923, %rd29922, %rd29920;
	mul.lo.s64 	%rd29924, %rd29923, 1099511628211;
	shr.u64 	%rd29925, %rd29917, 16;
	and.b64  	%rd29926, %rd29925, 255;
	xor.b64  	%rd29927, %rd29926, %rd29924;
	mul.lo.s64 	%rd29928, %rd29927, 1099511628211;
	shr.u64 	%rd29929, %rd29917, 24;
	and.b64  	%rd29930, %rd29929, 255;
	xor.b64  	%rd29931, %rd29930, %rd29928;
	mul.lo.s64 	%rd29932, %rd29931, 1099511628211;
	shr.u64 	%rd29933, %rd29917, 32;
	and.b64  	%rd29934, %rd29933, 255;
	xor.b64  	%rd29935, %rd29934, %rd29932;
	mul.lo.s64 	%rd29936, %rd29935, 1099511628211;
	shr.u64 	%rd29937, %rd29917, 40;
	and.b64  	%rd29938, %rd29937, 255;
	xor.b64  	%rd29939, %rd29938, %rd29936;
	mul.lo.s64 	%rd29940, %rd29939, 1099511628211;
	shr.u64 	%rd29941, %rd29917, 48;
	and.b64  	%rd29942, %rd29941, 255;
	xor.b64  	%rd29943, %rd29942, %rd29940;
	mul.lo.s64 	%rd29944, %rd29943, 1099511628211;
	shr.u64 	%rd29945, %rd29917, 56;
	xor.b64  	%rd29946, %rd29945, %rd29944;
	mul.lo.s64 	%rd29947, %rd29946, 1099511628211;
	ld.u64 	%rd29948, [%rd29916+8];
	and.b64  	%rd29949, %rd29948, 255;
	xor.b64  	%rd29950, %rd29949, %rd29947;
	mul.lo.s64 	%rd29951, %rd29950, 1099511628211;
	shr.u64 	%rd29952, %rd29948, 8;
	and.b64  	%rd29953, %rd29952, 255;
	xor.b64  	%rd29954, %rd29953, %rd29951;
	mul.lo.s64 	%rd29955, %rd29954, 1099511628211;
	shr.u64 	%rd29956, %rd29948, 16;
	and.b64  	%rd29957, %rd29956, 255;
	xor.b64  	%rd29958, %rd29957, %rd29955;
	mul.lo.s64 	%rd29959, %rd29958, 1099511628211;
	shr.u64 	%rd29960, %rd29948, 24;
	and.b64  	%rd29961, %rd29960, 255;
	xor.b64  	%rd29962, %rd29961, %rd29959;
	mul.lo.s64 	%rd29963, %rd29962, 1099511628211;
	shr.u64 	%rd29964, %rd29948, 32;
	and.b64  	%rd29965, %rd29964, 255;
	xor.b64  	%rd29966, %rd29965, %rd29963;
	mul.lo.s64 	%rd29967, %rd29966, 1099511628211;
	shr.u64 	%rd29968, %rd29948, 40;
	and.b64  	%rd29969, %rd29968, 255;
	xor.b64  	%rd29970, %rd29969, %rd29967;
	mul.lo.s64 	%rd29971, %rd29970, 1099511628211;
	shr.u64 	%rd29972, %rd29948, 48;
	and.b64  	%rd29973, %rd29972, 255;
	xor.b64  	%rd29974, %rd29973, %rd29971;
	mul.lo.s64 	%rd29975, %rd29974, 1099511628211;
	shr.u64 	%rd29976, %rd29948, 56;
	xor.b64  	%rd29977, %rd29976, %rd29975;
	mul.lo.s64 	%rd57032, %rd29977, 1099511628211;
	add.s64 	%rd57033, %rd57033, 2;
	add.s64 	%rd57031, %rd57031, 2;
	setp.ne.s64 	%p1368, %rd57031, %rd5661;
	@%p1368 bra 	$L__BB8_3354;
$L__BB8_3355:
	setp.eq.s64 	%p1369, %rd5660, 0;
	@%p1369 bra 	$L__BB8_3357;
	shl.b64 	%rd29978, %rd57033, 3;
	add.s64 	%rd29979, %rd56855, %rd29978;
	ld.u64 	%rd29980, [%rd29979];
	and.b64  	%rd29981, %rd29980, 255;
	xor.b64  	%rd29982, %rd29981, %rd57032;
	mul.lo.s64 	%rd29983, %rd29982, 1099511628211;
	shr.u64 	%rd29984, %rd29980, 8;
	and.b64  	%rd29985, %rd29984, 255;
	xor.b64  	%rd29986, %rd29985, %rd29983;
	mul.lo.s64 	%rd29987, %rd29986, 1099511628211;
	shr.u64 	%rd29988, %rd29980, 16;
	and.b64  	%rd29989, %rd29988, 255;
	xor.b64  	%rd29990, %rd29989, %rd29987;
	mul.lo.s64 	%rd29991, %rd29990, 1099511628211;
	shr.u64 	%rd29992, %rd29980, 24;
	and.b64  	%rd29993, %rd29992, 255;
	xor.b64  	%rd29994, %rd29993, %rd29991;
	mul.lo.s64 	%rd29995, %rd29994, 1099511628211;
	shr.u64 	%rd29996, %rd29980, 32;
	and.b64  	%rd29997, %rd29996, 255;
	xor.b64  	%rd29998, %rd29997, %rd29995;
	mul.lo.s64 	%rd29999, %rd29998, 1099511628211;
	shr.u64 	%rd30000, %rd29980, 40;
	and.b64  	%rd30001, %rd30000, 255;
	xor.b64  	%rd30002, %rd30001, %rd29999;
	mul.lo.s64 	%rd30003, %rd30002, 1099511628211;
	shr.u64 	%rd30004, %rd29980, 48;
	and.b64  	%rd30005, %rd30004, 255;
	xor.b64  	%rd30006, %rd30005, %rd30003;
	mul.lo.s64 	%rd30007, %rd30006, 1099511628211;
	shr.u64 	%rd30008, %rd29980, 56;
	xor.b64  	%rd30009, %rd30008, %rd30007;
	mul.lo.s64 	%rd57032, %rd30009, 1099511628211;
$L__BB8_3357:
	mov.b64 	%rd57039, -3750763034362895579;
	@%p258 bra 	$L__BB8_3363;
	setp.eq.s64 	%p1371, %rd2958, 0;
	mov.b64 	%rd57039, -3750763034362895579;
	mov.b64 	%rd57040, 0;
	@%p1371 bra 	$L__BB8_3361;
	mov.b64 	%rd57039, -3750763034362895579;
	mov.b64 	%rd57040, 0;
	mov.u64 	%rd57038, %rd57040;
$L__BB8_3360:
	shl.b64 	%rd30016, %rd57040, 3;
	add.s64 	%rd30017, %rd56899, %rd30016;
	ld.u64 	%rd30018, [%rd30017];
	and.b64  	%rd30019, %rd30018, 255;
	xor.b64  	%rd30020, %rd30019, %rd57039;
	mul.lo.s64 	%rd30021, %rd30020, 1099511628211;
	shr.u64 	%rd30022, %rd30018, 8;
	and.b64  	%rd30023, %rd30022, 255;
	xor.b64  	%rd30024, %rd30023, %rd30021;
	mul.lo.s64 	%rd30025, %rd30024, 1099511628211;
	shr.u64 	%rd30026, %rd30018, 16;
	and.b64  	%rd30027, %rd30026, 255;
	xor.b64  	%rd30028, %rd30027, %rd30025;
	mul.lo.s64 	%rd30029, %rd30028, 1099511628211;
	shr.u64 	%rd30030, %rd30018, 24;
	and.b64  	%rd30031, %rd30030, 255;
	xor.b64  	%rd30032, %rd30031, %rd30029;
	mul.lo.s64 	%rd30033, %rd30032, 1099511628211;
	shr.u64 	%rd30034, %rd30018, 32;
	and.b64  	%rd30035, %rd30034, 255;
	xor.b64  	%rd30036, %rd30035, %rd30033;
	mul.lo.s64 	%rd30037, %rd30036, 1099511628211;
	shr.u64 	%rd30038, %rd30018, 40;
	and.b64  	%rd30039, %rd30038, 255;
	xor.b64  	%rd30040, %rd30039, %rd30037;
	mul.lo.s64 	%rd30041, %rd30040, 1099511628211;
	shr.u64 	%rd30042, %rd30018, 48;
	and.b64  	%rd30043, %rd30042, 255;
	xor.b64  	%rd30044, %rd30043, %rd30041;
	mul.lo.s64 	%rd30045, %rd30044, 1099511628211;
	shr.u64 	%rd30046, %rd30018, 56;
	xor.b64  	%rd30047, %rd30046, %rd30045;
	mul.lo.s64 	%rd30048, %rd30047, 1099511628211;
	ld.u64 	%rd30049, [%rd30017+8];
	and.b64  	%rd30050, %rd30049, 255;
	xor.b64  	%rd30051, %rd30050, %rd30048;
	mul.lo.s64 	%rd30052, %rd30051, 1099511628211;
	shr.u64 	%rd30053, %rd30049, 8;
	and.b64  	%rd30054, %rd30053, 255;
	xor.b64  	%rd30055, %rd30054, %rd30052;
	mul.lo.s64 	%rd30056, %rd30055, 1099511628211;
	shr.u64 	%rd30057, %rd30049, 16;
	and.b64  	%rd30058, %rd30057, 255;
	xor.b64  	%rd30059, %rd30058, %rd30056;
	mul.lo.s64 	%rd30060, %rd30059, 1099511628211;
	shr.u64 	%rd30061, %rd30049, 24;
	and.b64  	%rd30062, %rd30061, 255;
	xor.b64  	%rd30063, %rd30062, %rd30060;
	mul.lo.s64 	%rd30064, %rd30063, 1099511628211;
	shr.u64 	%rd30065, %rd30049, 32;
	and.b64  	%rd30066, %rd30065, 255;
	xor.b64  	%rd30067, %rd30066, %rd30064;
	mul.lo.s64 	%rd30068, %rd30067, 1099511628211;
	shr.u64 	%rd30069, %rd30049, 40;
	and.b64  	%rd30070, %rd30069, 255;
	xor.b64  	%rd30071, %rd30070, %rd30068;
	mul.lo.s64 	%rd30072, %rd30071, 1099511628211;
	shr.u64 	%rd30073, %rd30049, 48;
	and.b64  	%rd30074, %rd30073, 255;
	xor.b64  	%rd30075, %rd30074, %rd30072;
	mul.lo.s64 	%rd30076, %rd30075, 1099511628211;
	shr.u64 	%rd30077, %rd30049, 56;
	xor.b64  	%rd30078, %rd30077, %rd30076;
	mul.lo.s64 	%rd57039, %rd30078, 1099511628211;
	add.s64 	%rd57040, %rd57040, 2;
	add.s64 	%rd57038, %rd57038, 2;
	setp.ne.s64 	%p1372, %rd57038, %rd5661;
	@%p1372 bra 	$L__BB8_3360;
$L__BB8_3361:
	setp.eq.s64 	%p1373, %rd5660, 0;
	@%p1373 bra 	$L__BB8_3363;
	shl.b64 	%rd30079, %rd57040, 3;
	add.s64 	%rd30080, %rd56899, %rd30079;
	ld.u64 	%rd30081, [%rd30080];
	and.b64  	%rd30082, %rd30081, 255;
	xor.b64  	%rd30083, %rd30082, %rd57039;
	mul.lo.s64 	%rd30084, %rd30083, 1099511628211;
	shr.u64 	%rd30085, %rd30081, 8;
	and.b64  	%rd30086, %rd30085, 255;
	xor.b64  	%rd30087, %rd30086, %rd30084;
	mul.lo.s64 	%rd30088, %rd30087, 1099511628211;
	shr.u64 	%rd30089, %rd30081, 16;
	and.b64  	%rd30090, %rd30089, 255;
	xor.b64  	%rd30091, %rd30090, %rd30088;
	mul.lo.s64 	%rd30092, %rd30091, 1099511628211;
	shr.u64 	%rd30093, %rd30081, 24;
	and.b64  	%rd30094, %rd30093, 255;
	xor.b64  	%rd30095, %rd30094, %rd30092;
	mul.lo.s64 	%rd30096, %rd30095, 1099511628211;
	shr.u64 	%rd30097, %rd30081, 32;
	and.b64  	%rd30098, %rd30097, 255;
	xor.b64  	%rd30099, %rd30098, %rd30096;
	mul.lo.s64 	%rd30100, %rd30099, 1099511628211;
	shr.u64 	%rd30101, %rd30081, 40;
	and.b64  	%rd30102, %rd30101, 255;
	xor.b64  	%rd30103, %rd30102, %rd30100;
	mul.lo.s64 	%rd30104, %rd30103, 1099511628211;
	shr.u64 	%rd30105, %rd30081, 48;
	and.b64  	%rd30106, %rd30105, 255;
	xor.b64  	%rd30107, %rd30106, %rd30104;
	mul.lo.s64 	%rd30108, %rd30107, 1099511628211;
	shr.u64 	%rd30109, %rd30081, 56;
	xor.b64  	%rd30110, %rd30109, %rd30108;
	mul.lo.s64 	%rd57039, %rd30110, 1099511628211;
$L__BB8_3363:
	setp.eq.s64 	%p1374, %rd57032, %rd57039;
	@%p1374 bra 	$L__BB8_3389;
	mov.b64 	%rd57055, 0;
	@%p258 bra 	$L__BB8_3376;
	setp.lt.u64 	%p1376, %rd2958, 7;
	mov.b64 	%rd57047, 0;
	mov.u64 	%rd57055, %rd57047;
	@%p1376 bra 	$L__BB8_3368;
	mov.b64 	%rd57047, 0;
	mov.u64 	%rd57045, %rd57047;
$L__BB8_3367:
	.pragma "nounroll";
	shl.b64 	%rd30115, %rd57047, 3;
	add.s64 	%rd30116, %rd56855, %rd30115;
	ld.u64 	%rd30117, [%rd30116];
	mad.lo.s64 	%rd30118, %rd30117, 2654435761, %rd57055;
	shl.b64 	%rd30119, %rd30118, 13;
	add.s64 	%rd30120, %rd30119, %rd30118;
	shr.u64 	%rd30121, %rd30120, 7;
	xor.b64  	%rd30122, %rd30121, %rd30120;
	shl.b64 	%rd30123, %rd30122, 3;
	add.s64 	%rd30124, %rd30123, %rd30122;
	shr.u64 	%rd30125, %rd30124, 17;
	xor.b64  	%rd30126, %rd30125, %rd30124;
	shl.b64 	%rd30127, %rd30126, 5;
	add.s64 	%rd30128, %rd30127, %rd30126;
	ld.u64 	%rd30129, [%rd30116+8];
	mad.lo.s64 	%rd30130, %rd30129, 2654435761, %rd30128;
	shl.b64 	%rd30131, %rd30130, 13;
	add.s64 	%rd30132, %rd30131, %rd30130;
	shr.u64 	%rd30133, %rd30132, 7;
	xor.b64  	%rd30134, %rd30133, %rd30132;
	shl.b64 	%rd30135, %rd30134, 3;
	add.s64 	%rd30136, %rd30135, %rd30134;
	shr.u64 	%rd30137, %rd30136, 17;
	xor.b64  	%rd30138, %rd30137, %rd30136;
	shl.b64 	%rd30139, %rd30138, 5;
	add.s64 	%rd30140, %rd30139, %rd30138;
	ld.u64 	%rd30141, [%rd30116+16];
	mad.lo.s64 	%rd30142, %rd30141, 2654435761, %rd30140;
	shl.b64 	%rd30143, %rd30142, 13;
	add.s64 	%rd30144, %rd30143, %rd30142;
	shr.u64 	%rd30145, %rd30144, 7;
	xor.b64  	%rd30146, %rd30145, %rd30144;
	shl.b64 	%rd30147, %rd30146, 3;
	add.s64 	%rd30148, %rd30147, %rd30146;
	shr.u64 	%rd30149, %rd30148, 17;
	xor.b64  	%rd30150, %rd30149, %rd30148;
	shl.b64 	%rd30151, %rd30150, 5;
	add.s64 	%rd30152, %rd30151, %rd30150;
	ld.u64 	%rd30153, [%rd30116+24];
	mad.lo.s64 	%rd30154, %rd30153, 2654435761, %rd30152;
	shl.b64 	%rd30155, %rd30154, 13;
	add.s64 	%rd30156, %rd30155, %rd30154;
	shr.u64 	%rd30157, %rd30156, 7;
	xor.b64  	%rd30158, %rd30157, %rd30156;
	shl.b64 	%rd30159, %rd30158, 3;
	add.s64 	%rd30160, %rd30159, %rd30158;
	shr.u64 	%rd30161, %rd30160, 17;
	xor.b64  	%rd30162, %rd30161, %rd30160;
	shl.b64 	%rd30163, %rd30162, 5;
	add.s64 	%rd30164, %rd30163, %rd30162;
	ld.u64 	%rd30165, [%rd30116+32];
	mad.lo.s64 	%rd30166, %rd30165, 2654435761, %rd30164;
	shl.b64 	%rd30167, %rd30166, 13;
	add.s64 	%rd30168, %rd30167, %rd30166;
	shr.u64 	%rd30169, %rd30168, 7;
	xor.b64  	%rd30170, %rd30169, %rd30168;
	shl.b64 	%rd30171, %rd30170, 3;
	add.s64 	%rd30172, %rd30171, %rd30170;
	shr.u64 	%rd30173, %rd30172, 17;
	xor.b64  	%rd30174, %rd30173, %rd30172;
	shl.b64 	%rd30175, %rd30174, 5;
	add.s64 	%rd30176, %rd30175, %rd30174;
	ld.u64 	%rd30177, [%rd30116+40];
	mad.lo.s64 	%rd30178, %rd30177, 2654435761, %rd30176;
	shl.b64 	%rd30179, %rd30178, 13;
	add.s64 	%rd30180, %rd30179, %rd30178;
	shr.u64 	%rd30181, %rd30180, 7;
	xor.b64  	%rd30182, %rd30181, %rd30180;
	shl.b64 	%rd30183, %rd30182, 3;
	add.s64 	%rd30184, %rd30183, %rd30182;
	shr.u64 	%rd30185, %rd30184, 17;
	xor.b64  	%rd30186, %rd30185, %rd30184;
	shl.b64 	%rd30187, %rd30186, 5;
	add.s64 	%rd30188, %rd30187, %rd30186;
	ld.u64 	%rd30189, [%rd30116+48];
	mad.lo.s64 	%rd30190, %rd30189, 2654435761, %rd30188;
	shl.b64 	%rd30191, %rd30190, 13;
	add.s64 	%rd30192, %rd30191, %rd30190;
	shr.u64 	%rd30193, %rd30192, 7;
	xor.b64  	%rd30194, %rd30193, %rd30192;
	shl.b64 	%rd30195, %rd30194, 3;
	add.s64 	%rd30196, %rd30195, %rd30194;
	shr.u64 	%rd30197, %rd30196, 17;
	xor.b64  	%rd30198, %rd30197, %rd30196;
	shl.b64 	%rd30199, %rd30198, 5;
	add.s64 	%rd30200, %rd30199, %rd30198;
	ld.u64 	%rd30201, [%rd30116+56];
	mad.lo.s64 	%rd30202, %rd30201, 2654435761, %rd30200;
	shl.b64 	%rd30203, %rd30202, 13;
	add.s64 	%rd30204, %rd30203, %rd30202;
	shr.u64 	%rd30205, %rd30204, 7;
	xor.b64  	%rd30206, %rd30205, %rd30204;
	shl.b64 	%rd30207, %rd30206, 3;
	add.s64 	%rd30208, %rd30207, %rd30206;
	shr.u64 	%rd30209, %rd30208, 17;
	xor.b64  	%rd30210, %rd30209, %rd30208;
	shl.b64 	%rd30211, %rd30210, 5;
	add.s64 	%rd57055, %rd30211, %rd30210;
	add.s64 	%rd57047, %rd57047, 8;
	add.s64 	%rd57045, %rd57045, 8;
	setp.ne.s64 	%p1377, %rd57045, %rd5662;
	@%p1377 bra 	$L__BB8_3367;
$L__BB8_3368:
	setp.eq.s64 	%p1378, %rd2959, 0;
	@%p1378 bra 	$L__BB8_3376;
	setp.lt.u64 	%p1379, %rd2960, 3;
	@%p1379 bra 	$L__BB8_3371;
	shl.b64 	%rd30213, %rd57047, 3;
	add.s64 	%rd30214, %rd56855, %rd30213;
	ld.u64 	%rd30215, [%rd30214];
	mad.lo.s64 	%rd30216, %rd30215, 2654435761, %rd57055;
	shl.b64 	%rd30217, %rd30216, 13;
	add.s64 	%rd30218, %rd30217, %rd30216;
	shr.u64 	%rd30219, %rd30218, 7;
	xor.b64  	%rd30220, %rd30219, %rd30218;
	shl.b64 	%rd30221, %rd30220, 3;
	add.s64 	%rd30222, %rd30221, %rd30220;
	shr.u64 	%rd30223, %rd30222, 17;
	xor.b64  	%rd30224, %rd30223, %rd30222;
	shl.b64 	%rd30225, %rd30224, 5;
	add.s64 	%rd30226, %rd30225, %rd30224;
	ld.u64 	%rd30227, [%rd30214+8];
	mad.lo.s64 	%rd30228, %rd30227, 2654435761, %rd30226;
	shl.b64 	%rd30229, %rd30228, 13;
	add.s64 	%rd30230, %rd30229, %rd30228;
	shr.u64 	%rd30231, %rd30230, 7;
	xor.b64  	%rd30232, %rd30231, %rd30230;
	shl.b64 	%rd30233, %rd30232, 3;
	add.s64 	%rd30234, %rd30233, %rd30232;
	shr.u64 	%rd30235, %rd30234, 17;
	xor.b64  	%rd30236, %rd30235, %rd30234;
	shl.b64 	%rd30237, %rd30236, 5;
	add.s64 	%rd30238, %rd30237, %rd30236;
	ld.u64 	%rd30239, [%rd30214+16];
	mad.lo.s64 	%rd30240, %rd30239, 2654435761, %rd30238;
	shl.b64 	%rd30241, %rd30240, 13;
	add.s64 	%rd30242, %rd30241, %rd30240;
	shr.u64 	%rd30243, %rd30242, 7;
	xor.b64  	%rd30244, %rd30243, %rd30242;
	shl.b64 	%rd30245, %rd30244, 3;
	add.s64 	%rd30246, %rd30245, %rd30244;
	shr.u64 	%rd30247, %rd30246, 17;
	xor.b64  	%rd30248, %rd30247, %rd30246;
	shl.b64 	%rd30249, %rd30248, 5;
	add.s64 	%rd30250, %rd30249, %rd30248;
	ld.u64 	%rd30251, [%rd30214+24];
	mad.lo.s64 	%rd30252, %rd30251, 2654435761, %rd30250;
	shl.b64 	%rd30253, %rd30252, 13;
	add.s64 	%rd30254, %rd30253, %rd30252;
	shr.u64 	%rd30255, %rd30254, 7;
	xor.b64  	%rd30256, %rd30255, %rd30254;
	shl.b64 	%rd30257, %rd30256, 3;
	add.s64 	%rd30258, %rd30257, %rd30256;
	shr.u64 	%rd30259, %rd30258, 17;
	xor.b64  	%rd30260, %rd30259, %rd30258;
	shl.b64 	%rd30261, %rd30260, 5;
	add.s64 	%rd57055, %rd30261, %rd30260;
	add.s64 	%rd57047, %rd57047, 4;
$L__BB8_3371:
	setp.eq.s64 	%p1380, %rd2961, 0;
	@%p1380 bra 	$L__BB8_3376;
	setp.eq.s64 	%p1381, %rd2962, 0;
	@%p1381 bra 	$L__BB8_3374;
	shl.b64 	%rd30263, %rd57047, 3;
	add.s64 	%rd30264, %rd56855, %rd30263;
	ld.u64 	%rd30265, [%rd30264];
	mad.lo.s64 	%rd30266, %rd30265, 2654435761, %rd57055;
	shl.b64 	%rd30267, %rd30266, 13;
	add.s64 	%rd30268, %rd30267, %rd30266;
	shr.u64 	%rd30269, %rd30268, 7;
	xor.b64  	%rd30270, %rd30269, %rd30268;
	shl.b64 	%rd30271, %rd30270, 3;
	add.s64 	%rd30272, %rd30271, %rd30270;
	shr.u64 	%rd30273, %rd30272, 17;
	xor.b64  	%rd30274, %rd30273, %rd30272;
	shl.b64 	%rd30275, %rd30274, 5;
	add.s64 	%rd30276, %rd30275, %rd30274;
	ld.u64 	%rd30277, [%rd30264+8];
	mad.lo.s64 	%rd30278, %rd30277, 2654435761, %rd30276;
	shl.b64 	%rd30279, %rd30278, 13;
	add.s64 	%rd30280, %rd30279, %rd30278;
	shr.u64 	%rd30281, %rd30280, 7;
	xor.b64  	%rd30282, %rd30281, %rd30280;
	shl.b64 	%rd30283, %rd30282, 3;
	add.s64 	%rd30284, %rd30283, %rd30282;
	shr.u64 	%rd30285, %rd30284, 17;
	xor.b64  	%rd30286, %rd30285, %rd30284;
	shl.b64 	%rd30287, %rd30286, 5;
	add.s64 	%rd57055, %rd30287, %rd30286;
	add.s64 	%rd57047, %rd57047, 2;
$L__BB8_3374:
	setp.eq.s64 	%p1382, %rd5660, 0;
	@%p1382 bra 	$L__BB8_3376;
	shl.b64 	%rd30288, %rd57047, 3;
	add.s64 	%rd30289, %rd56855, %rd30288;
	ld.u64 	%rd30290, [%rd30289];
	mad.lo.s64 	%rd30291, %rd30290, 2654435761, %rd57055;
	shl.b64 	%rd30292, %rd30291, 13;
	add.s64 	%rd30293, %rd30292, %rd30291;
	shr.u64 	%rd30294, %rd30293, 7;
	xor.b64  	%rd30295, %rd30294, %rd30293;
	shl.b64 	%rd30296, %rd30295, 3;
	add.s64 	%rd30297, %rd30296, %rd30295;
	shr.u64 	%rd30298, %rd30297, 17;
	xor.b64  	%rd30299, %rd30298, %rd30297;
	shl.b64 	%rd30300, %rd30299, 5;
	add.s64 	%rd57055, %rd30300, %rd30299;
$L__BB8_3376:
	mov.b64 	%rd57068, 0;
	@%p258 bra 	$L__BB8_3388;
	setp.lt.u64 	%p1384, %rd2958, 7;
	mov.b64 	%rd57060, 0;
	mov.u64 	%rd57068, %rd57060;
	@%p1384 bra 	$L__BB8_3380;
	mov.b64 	%rd57060, 0;
	mov.u64 	%rd57058, %rd57060;
$L__BB8_3379:
	.pragma "nounroll";
	shl.b64 	%rd30305, %rd57060, 3;
	add.s64 	%rd30306, %rd56899, %rd30305;
	ld.u64 	%rd30307, [%rd30306];
	mad.lo.s64 	%rd30308, %rd30307, 2654435761, %rd57068;
	shl.b64 	%rd30309, %rd30308, 13;
	add.s64 	%rd30310, %rd30309, %rd30308;
	shr.u64 	%rd30311, %rd30310, 7;
	xor.b64  	%rd30312, %rd30311, %rd30310;
	shl.b64 	%rd30313, %rd30312, 3;
	add.s64 	%rd30314, %rd30313, %rd30312;
	shr.u64 	%rd30315, %rd30314, 17;
	xor.b64  	%rd30316, %rd30315, %rd30314;
	shl.b64 	%rd30317, %rd30316, 5;
	add.s64 	%rd30318, %rd30317, %rd30316;
	ld.u64 	%rd30319, [%rd30306+8];
	mad.lo.s64 	%rd30320, %rd30319, 2654435761, %rd30318;
	shl.b64 	%rd30321, %rd30320, 13;
	add.s64 	%rd30322, %rd30321, %rd30320;
	shr.u64 	%rd30323, %rd30322, 7;
	xor.b64  	%rd30324, %rd30323, %rd30322;
	shl.b64 	%rd30325, %rd30324, 3;
	add.s64 	%rd30326, %rd30325, %rd30324;
	shr.u64 	%rd30327, %rd30326, 17;
	xor.b64  	%rd30328, %rd30327, %rd30326;
	shl.b64 	%rd30329, %rd30328, 5;
	add.s64 	%rd30330, %rd30329, %rd30328;
	ld.u64 	%rd30331, [%rd30306+16];
	mad.lo.s64 	%rd30332, %rd30331, 2654435761, %rd30330;
	shl.b64 	%rd30333, %rd30332, 13;
	add.s64 	%rd30334, %rd30333, %rd30332;
	shr.u64 	%rd30335, %rd30334, 7;
	xor.b64  	%rd30336, %rd30335, %rd30334;
	shl.b64 	%rd30337, %rd30336, 3;
	add.s64 	%rd30338, %rd30337, %rd30336;
	shr.u64 	%rd30339, %rd30338, 17;
	xor.b64  	%rd30340, %rd30339, %rd30338;
	shl.b64 	%rd30341, %rd30340, 5;
	add.s64 	%rd30342, %rd30341, %rd30340;
	ld.u64 	%rd30343, [%rd30306+24];
	mad.lo.s64 	%rd30344, %rd30343, 2654435761, %rd30342;
	shl.b64 	%rd30345, %rd30344, 13;
	add.s64 	%rd30346, %rd30345, %rd30344;
	shr.u64 	%rd30347, %rd30346, 7;
	xor.b64  	%rd30348, %rd30347, %rd30346;
	shl.b64 	%rd30349, %rd30348, 3;
	add.s64 	%rd30350, %rd30349, %rd30348;
	shr.u64 	%rd30351, %rd30350, 17;
	xor.b64  	%rd30352, %rd30351, %rd30350;
	shl.b64 	%rd30353, %rd30352, 5;
	add.s64 	%rd30354, %rd30353, %rd30352;
	ld.u64 	%rd30355, [%rd30306+32];
	mad.lo.s64 	%rd30356, %rd30355, 2654435761, %rd30354;
	shl.b64 	%rd30357, %rd30356, 13;
	add.s64 	%rd30358, %rd30357, %rd30356;
	shr.u64 	%rd30359, %rd30358, 7;
	xor.b64  	%rd30360, %rd30359, %rd30358;
	shl.b64 	%rd30361, %rd30360, 3;
	add.s64 	%rd30362, %rd30361, %rd30360;
	shr.u64 	%rd30363, %rd30362, 17;
	xor.b64  	%rd30364, %rd30363, %rd30362;
	shl.b64 	%rd30365, %rd30364, 5;
	add.s64 	%rd30366, %rd30365, %rd30364;
	ld.u64 	%rd30367, [%rd30306+40];
	mad.lo.s64 	%rd30368, %rd30367, 2654435761, %rd30366;
	shl.b64 	%rd30369, %rd30368, 13;
	add.s64 	%rd30370, %rd30369, %rd30368;
	shr.u64 	%rd30371, %rd30370, 7;
	xor.b64  	%rd30372, %rd30371, %rd30370;
	shl.b64 	%rd30373, %rd30372, 3;
	add.s64 	%rd30374, %rd30373, %rd30372;
	shr.u64 	%rd30375, %rd30374, 17;
	xor.b64  	%rd30376, %rd30375, %rd30374;
	shl.b64 	%rd30377, %rd30376, 5;
	add.s64 	%rd30378, %rd30377, %rd30376;
	ld.u64 	%rd30379, [%rd30306+48];
	mad.lo.s64 	%rd30380, %rd30379, 2654435761, %rd30378;
	shl.b64 	%rd30381, %rd30380, 13;
	add.s64 	%rd30382, %rd30381, %rd30380;
	shr.u64 	%rd30383, %rd30382, 7;
	xor.b64  	%rd30384, %rd30383, %rd30382;
	shl.b64 	%rd30385, %rd30384, 3;
	add.s64 	%rd30386, %rd30385, %rd30384;
	shr.u64 	%rd30387, %rd30386, 17;
	xor.b64  	%rd30388, %rd30387, %rd30386;
	shl.b64 	%rd30389, %rd30388, 5;
	add.s64 	%rd30390, %rd30389, %rd30388;
	ld.u64 	%rd30391, [%rd30306+56];
	mad.lo.s64 	%rd30392, %rd30391, 2654435761, %rd30390;
	shl.b64 	%rd30393, %rd30392, 13;
	add.s64 	%rd30394, %rd30393, %rd30392;
	shr.u64 	%rd30395, %rd30394, 7;
	xor.b64  	%rd30396, %rd30395, %rd30394;
	shl.b64 	%rd30397, %rd30396, 3;
	add.s64 	%rd30398, %rd30397, %rd30396;
	shr.u64 	%rd30399, %rd30398, 17;
	xor.b64  	%rd30400, %rd30399, %rd30398;
	shl.b64 	%rd30401, %rd30400, 5;
	add.s64 	%rd57068, %rd30401, %rd30400;
	add.s64 	%rd57060, %rd57060, 8;
	add.s64 	%rd57058, %rd57058, 8;
	setp.ne.s64 	%p1385, %rd57058, %rd5662;
	@%p1385 bra 	$L__BB8_3379;
$L__BB8_3380:
	setp.eq.s64 	%p1386, %rd2959, 0;
	@%p1386 bra 	$L__BB8_3388;
	setp.lt.u64 	%p1387, %rd2960, 3;
	@%p1387 bra 	$L__BB8_3383;
	shl.b64 	%rd30403, %rd57060, 3;
	add.s64 	%rd30404, %rd56899, %rd30403;
	ld.u64 	%rd30405, [%rd30404];
	mad.lo.s64 	%rd30406, %rd30405, 2654435761, %rd57068;
	shl.b64 	%rd30407, %rd30406, 13;
	add.s64 	%rd30408, %rd30407, %rd30406;
	shr.u64 	%rd30409, %rd30408, 7;
	xor.b64  	%rd30410, %rd30409, %rd30408;
	shl.b64 	%rd30411, %rd30410, 3;
	add.s64 	%rd30412, %rd30411, %rd30410;
	shr.u64 	%rd30413, %rd30412, 17;
	xor.b64  	%rd30414, %rd30413, %rd30412;
	shl.b64 	%rd30415, %rd30414, 5;
	add.s64 	%rd30416, %rd30415, %rd30414;
	ld.u64 	%rd30417, [%rd30404+8];
	mad.lo.s64 	%rd30418, %rd30417, 2654435761, %rd30416;
	shl.b64 	%rd30419, %rd30418, 13;
	add.s64 	%rd30420, %rd30419, %rd30418;
	shr.u64 	%rd30421, %rd30420, 7;
	xor.b64  	%rd30422, %rd30421, %rd30420;
	shl.b64 	%rd30423, %rd30422, 3;
	add.s64 	%rd30424, %rd30423, %rd30422;
	shr.u64 	%rd30425, %rd30424, 17;
	xor.b64  	%rd30426, %rd30425, %rd30424;
	shl.b64 	%rd30427, %rd30426, 5;
	add.s64 	%rd30428, %rd30427, %rd30426;
	ld.u64 	%rd30429, [%rd30404+16];
	mad.lo.s64 	%rd30430, %rd30429, 2654435761, %rd30428;
	shl.b64 	%rd30431, %rd30430, 13;
	add.s64 	%rd30432, %rd30431, %rd30430;
	shr.u64 	%rd30433, %rd30432, 7;
	xor.b64  	%rd30434, %rd30433, %rd30432;
	shl.b64 	%rd30435, %rd30434, 3;
	add.s64 	%rd30436, %rd30435, %rd30434;
	shr.u64 	%rd30437, %rd30436, 17;
	xor.b64  	%rd30438, %rd30437, %rd30436;
	shl.b64 	%rd30439, %rd30438, 5;
	add.s64 	%rd30440, %rd30439, %rd30438;
	ld.u64 	%rd30441, [%rd30404+24];
	mad.lo.s64 	%rd30442, %rd30441, 2654435761, %rd30440;
	shl.b64 	%rd30443, %rd30442, 13;
	add.s64 	%rd30444, %rd30443, %rd30442;
	shr.u64 	%rd30445, %rd30444, 7;
	xor.b64  	%rd30446, %rd30445, %rd30444;
	shl.b64 	%rd30447, %rd30446, 3;
	add.s64 	%rd30448, %rd30447, %rd30446;
	shr.u64 	%rd30449, %rd30448, 17;
	xor.b64  	%rd30450, %rd30449, %rd30448;
	shl.b64 	%rd30451, %rd30450, 5;
	add.s64 	%rd57068, %rd30451, %rd30450;
	add.s64 	%rd57060, %rd57060, 4;
$L__BB8_3383:
	setp.eq.s64 	%p1388, %rd2961, 0;
	@%p1388 bra 	$L__BB8_3388;
	setp.eq.s64 	%p1389, %rd2962, 0;
	@%p1389 bra 	$L__BB8_3386;
	shl.b64 	%rd30453, %rd57060, 3;
	add.s64 	%rd30454, %rd56899, %rd30453;
	ld.u64 	%rd30455, [%rd30454];
	mad.lo.s64 	%rd30456, %rd30455, 2654435761, %rd57068;
	shl.b64 	%rd30457, %rd30456, 13;
	add.s64 	%rd30458, %rd30457, %rd30456;
	shr.u64 	%rd30459, %rd30458, 7;
	xor.b64  	%rd30460, %rd30459, %rd30458;
	shl.b64 	%rd30461, %rd30460, 3;
	add.s64 	%rd30462, %rd30461, %rd30460;
	shr.u64 	%rd30463, %rd30462, 17;
	xor.b64  	%rd30464, %rd30463, %rd30462;
	shl.b64 	%rd30465, %rd30464, 5;
	add.s64 	%rd30466, %rd30465, %rd30464;
	ld.u64 	%rd30467, [%rd30454+8];
	mad.lo.s64 	%rd30468, %rd30467, 2654435761, %rd30466;
	shl.b64 	%rd30469, %rd30468, 13;
	add.s64 	%rd30470, %rd30469, %rd30468;
	shr.u64 	%rd30471, %rd30470, 7;
	xor.b64  	%rd30472, %rd30471, %rd30470;
	shl.b64 	%rd30473, %rd30472, 3;
	add.s64 	%rd30474, %rd30473, %rd30472;
	shr.u64 	%rd30475, %rd30474, 17;
	xor.b64  	%rd30476, %rd30475, %rd30474;
	shl.b64 	%rd30477, %rd30476, 5;
	add.s64 	%rd57068, %rd30477, %rd30476;
	add.s64 	%rd57060, %rd57060, 2;
$L__BB8_3386:
	setp.eq.s64 	%p1390, %rd5660, 0;
	@%p1390 bra 	$L__BB8_3388;
	shl.b64 	%rd30478, %rd57060, 3;
	add.s64 	%rd30479, %rd56899, %rd30478;
	ld.u64 	%rd30480, [%rd30479];
	mad.lo.s64 	%rd30481, %rd30480, 2654435761, %rd57068;
	shl.b64 	%rd30482, %rd30481, 13;
	add.s64 	%rd30483, %rd30482, %rd30481;
	shr.u64 	%rd30484, %rd30483, 7;
	xor.b64  	%rd30485, %rd30484, %rd30483;
	shl.b64 	%rd30486, %rd30485, 3;
	add.s64 	%rd30487, %rd30486, %rd30485;
	shr.u64 	%rd30488, %rd30487, 17;
	xor.b64  	%rd30489, %rd30488, %rd30487;
	shl.b64 	%rd30490, %rd30489, 5;
	add.s64 	%rd57068, %rd30490, %rd30489;
$L__BB8_3388:
	setp.lt.u64 	%p2712, %rd57055, %rd57068;
	bra.uni 	$L__BB8_3393;
$L__BB8_3389:
	setp.eq.s32 	%p1392, %r1, 0;
	mov.pred 	%p2712, %p1362;
	@%p1392 bra 	$L__BB8_3393;
	mov.b64 	%rd57069, 0;
$L__BB8_3391:
	shl.b64 	%rd30492, %rd57069, 3;
	add.s64 	%rd30493, %rd56855, %rd30492;
	ld.u64 	%rd6165, [%rd30493];
	add.s64 	%rd30494, %rd56899, %rd30492;
	ld.u64 	%rd6166, [%rd30494];
	setp.lt.u64 	%p1394, %rd6165, %rd6166;
	mov.pred 	%p2712, %p1364;
	@%p1394 bra 	$L__BB8_3393;
	setp.le.u64 	%p1396, %rd6165, %rd6166;
	add.s64 	%rd57069, %rd57069, 1;
	setp.lt.u64 	%p1397, %rd57069, %rd2957;
	and.pred  	%p1398, %p1396, %p1397;
	mov.pred 	%p2712, %p1362;
	@%p1398 bra 	$L__BB8_3391;
$L__BB8_3393:
	selp.b64 	%rd56763, %rd56855, %rd56899, %p2712;
	selp.u32 	%r268, 1, 0, %p2712;
	add.s32 	%r97, %r95, %r268;
	not.pred 	%p1399, %p2712;
	selp.u32 	%r269, 1, 0, %p1399;
	add.s32 	%r98, %r96, %r269;
	@%p2712 bra 	$L__BB8_3395;
	shl.b32 	%r270, %r98, 3;
	mov.u32 	%r271, _ZZN3cub18CUB_300001_SM_10006detail10merge_sort30DeviceMergeSortBlockSortKernelINS2_10policy_hubIPPmE9Policy600ES6_PNS0_8NullTypeES6_SA_m18tuple_indexed_lessS5_S9_EEvbT0_T1_T2_T3_T4_PT6_PT7_T5_NS1_7vsmem_tEE19static_temp_storage;
	add.s32 	%r272, %r271, %r270;
	ld.shared.u64 	%rd56899, [%r272];
	bra.uni 	$L__BB8_3396;
$L__BB8_3395:
	shl.b32 	%r273, %r97, 3;
	mov.u32 	%r274, _ZZN3cub18CUB_300001_SM_10006detail10merge_sort30DeviceMergeSortBlockSortKernelINS2_10policy_hubIPPmE9Policy600ES6_PNS0_8NullTypeES6_SA_m18tuple_indexed_lessS5_S9_EEvbT0_T1_T2_T3_T4_PT6_PT7_T5_NS1_7vsmem_tEE19static_temp_storage;
	add.s32 	%r275, %r274, %r273;
	ld.shared.u64 	%rd56855, [%r275];
$L__BB8_3396:
	setp.ge.s32 	%p1401, %r97, %r75;
	mov.pred 	%p1400, 0;
	mov.pred 	%p2713, %p1400;
	@%p1401 bra 	$L__BB8_3440;
	setp.ge.s32 	%p1403, %r98, %r74;
	mov.pred 	%p1402, -1;
	mov.pred 	%p2713, %p1402;
	@%p1403 bra 	$L__BB8_3440;
	mov.b64 	%rd57075, -3750763034362895579;
	@%p258 bra 	$L__BB8_3404;
	setp.eq.s64 	%p1405, %rd2958, 0;
	mov.b64 	%rd57075, -3750763034362895579;
	mov.b64 	%rd57076, 0;
	@%p1405 bra 	$L__BB8_3402;
	mov.b64 	%rd57075, -3750763034362895579;
	mov.b64 	%rd57076, 0;
	mov.u64 	%rd57074, %rd57076;
$L__BB8_3401:
	shl.b64 	%rd30502, %rd57076, 3;
	add.s64 	%rd30503, %rd56855, %rd30502;
	ld.u64 	%rd30504, [%rd30503];
	and.b64  	%rd30505, %rd30504, 255;
	xor.b64  	%rd30506, %rd30505, %rd57075;
	mul.lo.s64 	%rd30507, %rd30506, 1099511628211;
	shr.u64 	%rd30508, %rd30504, 8;
	and.b64  	%rd30509, %rd30508, 255;
	xor.b64  	%rd30510, %rd30509, %rd30507;
	mul.lo.s64 	%rd30511, %rd30510, 1099511628211;
	shr.u64 	%rd30512, %rd30504, 16;
	and.b64  	%rd30513, %rd30512, 255;
	xor.b64  	%rd30514, %rd30513, %rd30511;
	mul.lo.s64 	%rd30515, %rd30514, 1099511628211;
	shr.u64 	%rd30516, %rd30504, 24;
	and.b64  	%rd30517, %rd30516, 255;
	xor.b64  	%rd30518, %rd30517, %rd30515;
	mul.lo.s64 	%rd30519, %rd30518, 1099511628211;
	shr.u64 	%rd30520, %rd30504, 32;
	and.b64  	%rd30521, %rd30520, 255;
	xor.b64  	%rd30522, %rd30521, %rd30519;
	mul.lo.s64 	%rd30523, %rd30522, 1099511628211;
	shr.u64 	%rd30524, %rd30504, 40;
	and.b64  	%rd30525, %rd30524, 255;
	xor.b64  	%rd30526, %rd30525, %rd30523;
	mul.lo.s64 	%rd30527, %rd30526, 1099511628211;
	shr.u64 	%rd30528, %rd30504, 48;
	and.b64  	%rd30529, %rd30528, 255;
	xor.b64  	%rd30530, %rd30529, %rd30527;
	mul.lo.s64 	%rd30531, %rd30530, 1099511628211;
	shr.u64 	%rd30532, %rd30504, 56;
	xor.b64  	%rd30533, %rd30532, %rd30531;
	mul.lo.s64 	%rd30534, %rd30533, 1099511628211;
	ld.u64 	%rd30535, [%rd30503+8];
	and.b64  	%rd30536, %rd30535, 255;
	xor.b64  	%rd30537, %rd30536, %rd30534;
	mul.lo.s64 	%rd30538, %rd30537, 1099511628211;
	shr.u64 	%rd30539, %rd30535, 8;
	and.b64  	%rd30540, %rd30539, 255;
	xor.b64  	%rd30541, %rd30540, %rd30538;
	mul.lo.s64 	%rd30542, %rd30541, 1099511628211;
	shr.u64 	%rd30543, %rd30535, 16;
	and.b64  	%rd30544, %rd30543, 255;
	xor.b64  	%rd30545, %rd30544, %rd30542;
	mul.lo.s64 	%rd30546, %rd30545, 1099511628211;
	shr.u64 	%rd30547, %rd30535, 24;
	and.b64  	%rd30548, %rd30547, 255;
	xor.b64  	%rd30549, %rd30548, %rd30546;
	mul.lo.s64 	%rd30550, %rd30549, 1099511628211;
	shr.u64 	%rd30551, %rd30535, 32;
	and.b64  	%rd30552, %rd30551, 255;
	xor.b64  	%rd30553, %rd30552, %rd30550;
	mul.lo.s64 	%rd30554, %rd30553, 1099511628211;
	shr.u64 	%rd30555, %rd30535, 40;
	and.b64  	%rd30556, %rd30555, 255;
	xor.b64  	%rd30557, %rd30556, %rd30554;
	mul.lo.s64 	%rd30558, %rd30557, 1099511628211;
	shr.u64 	%rd30559, %rd30535, 48;
	and.b64  	%rd30560, %rd30559, 255;
	xor.b64  	%rd30561, %rd30560, %rd30558;
	mul.lo.s64 	%rd30562, %rd30561, 1099511628211;
	shr.u64 	%rd30563, %rd30535, 56;
	xor.b64  	%rd30564, %rd30563, %rd30562;
	mul.lo.s64 	%rd57075, %rd30564, 1099511628211;
	add.s64 	%rd57076, %rd57076, 2;
	add.s64 	%rd57074, %rd57074, 2;
	setp.ne.s64 	%p1406, %rd57074, %rd5661;
	@%p1406 bra 	$L__BB8_3401;
$L__BB8_3402:
	setp.eq.s64 	%p1407, %rd5660, 0;
	@%p1407 bra 	$L__BB8_3404;
	shl.b64 	%rd30565, %rd57076, 3;
	add.s64 	%rd30566, %rd56855, %rd30565;
	ld.u64 	%rd30567, [%rd30566];
	and.b64  	%rd30568, %rd30567, 255;
	xor.b64  	%rd30569, %rd30568, %rd57075;
	mul.lo.s64 	%rd30570, %rd30569, 1099511628211;
	shr.u64 	%rd30571, %rd30567, 8;
	and.b64  	%rd30572, %rd30571, 255;
	xor.b64  	%rd30573, %rd30572, %rd30570;
	mul.lo.s64 	%rd30574, %rd30573, 1099511628211;
	shr.u64 	%rd30575, %rd30567, 16;
	and.b64  	%rd30576, %rd30575, 255;
	xor.b64  	%rd30577, %rd30576, %rd30574;
	mul.lo.s64 	%rd30578, %rd30577, 1099511628211;
	shr.u64 	%rd30579, %rd30567, 24;
	and.b64  	%rd30580, %rd30579, 255;
	xor.b64  	%rd30581, %rd30580, %rd30578;
	mul.lo.s64 	%rd30582, %rd30581, 1099511628211;
	shr.u64 	%rd30583, %rd30567, 32;
	and.b64  	%rd30584, %rd30583, 255;
	xor.b64  	%rd30585, %rd30584, %rd30582;
	mul.lo.s64 	%rd30586, %rd30585, 1099511628211;
	shr.u64 	%rd30587, %rd30567, 40;
	and.b64  	%rd30588, %rd30587, 255;
	xor.b64  	%rd30589, %rd30588, %rd30586;
	mul.lo.s64 	%rd30590, %rd30589, 1099511628211;
	shr.u64 	%rd30591, %rd30567, 48;
	and.b64  	%rd30592, %rd30591, 255;
	xor.b64  	%rd30593, %rd30592, %rd30590;
	mul.lo.s64 	%rd30594, %rd30593, 1099511628211;
	shr.u64 	%rd30595, %rd30567, 56;
	xor.b64  	%rd30596, %rd30595, %rd30594;
	mul.lo.s64 	%rd57075, %rd30596, 1099511628211;
$L__BB8_3404:
	mov.b64 	%rd57082, -3750763034362895579;
	@%p258 bra 	$L__BB8_3410;
	setp.eq.s64 	%p1409, %rd2958, 0;
	mov.b64 	%rd57082, -3750763034362895579;
	mov.b64 	%rd57083, 0;
	@%p1409 bra 	$L__BB8_3408;
	mov.b64 	%rd57082, -3750763034362895579;
	mov.b64 	%rd57083, 0;
	mov.u64 	%rd57081, %rd57083;
$L__BB8_3407:
	shl.b64 	%rd30603, %rd57083, 3;
	add.s64 	%rd30604, %rd56899, %rd30603;
	ld.u64 	%rd30605, [%rd30604];
	and.b64  	%rd30606, %rd30605, 255;
	xor.b64  	%rd30607, %rd30606, %rd57082;
	mul.lo.s64 	%rd30608, %rd30607, 1099511628211;
	shr.u64 	%rd30609, %rd30605, 8;
	and.b64  	%rd30610, %rd30609, 255;
	xor.b64  	%rd30611, %rd30610, %rd30608;
	mul.lo.s64 	%rd30612, %rd30611, 1099511628211;
	shr.u64 	%rd30613, %rd30605, 16;
	and.b64  	%rd30614, %rd30613, 255;
	xor.b64  	%rd30615, %rd30614, %rd30612;
	mul.lo.s64 	%rd30616, %rd30615, 1099511628211;
	shr.u64 	%rd30617, %rd30605, 24;
	and.b64  	%rd30618, %rd30617, 255;
	xor.b64  	%rd30619, %rd30618, %rd30616;
	mul.lo.s64 	%rd30620, %rd30619, 1099511628211;
	shr.u64 	%rd30621, %rd30605, 32;
	and.b64  	%rd30622, %rd30621, 255;
	xor.b64  	%rd30623, %rd30622, %rd30620;
	mul.lo.s64 	%rd30624, %rd30623, 1099511628211;
	shr.u64 	%rd30625, %rd30605, 40;
	and.b64  	%rd30626, %rd30625, 255;
	xor.b64  	%rd30627, %rd30626, %rd30624;
	mul.lo.s64 	%rd30628, %rd30627, 1099511628211;
	shr.u64 	%rd30629, %rd30605, 48;
	and.b64  	%rd30630, %rd30629, 255;
	xor.b64  	%rd30631, %rd30630, %rd30628;
	mul.lo.s64 	%rd30632, %rd30631, 1099511628211;
	shr.u64 	%rd30633, %rd30605, 56;
	xor.b64  	%rd30634, %rd30633, %rd30632;
	mul.lo.s64 	%rd30635, %rd30634, 1099511628211;
	ld.u64 	%rd30636, [%rd30604+8];
	and.b64  	%rd30637, %rd30636, 255;
	xor.b64  	%rd30638, %rd30637, %rd30635;
	mul.lo.s64 	%rd30639, %rd30638, 1099511628211;
	shr.u64 	%rd30640, %rd30636, 8;
	and.b64  	%rd30641, %rd30640, 255;
	xor.b64  	%rd30642, %rd30641, %rd30639;
	mul.lo.s64 	%rd30643, %rd30642, 1099511628211;
	shr.u64 	%rd30644, %rd30636, 16;
	and.b64  	%rd30645, %rd30644, 255;
	xor.b64  	%rd30646, %rd30645, %rd30643;
	mul.lo.s64 	%rd30647, %rd30646, 1099511628211;
	shr.u64 	%rd30648, %rd30636, 24;
	and.b64  	%rd30649, %rd30648, 255;
	xor.b64  	%rd30650, %rd30649, %rd30647;
	mul.lo.s64 	%rd30651, %rd30650, 1099511628211;
	shr.u64 	%rd30652, %rd30636, 32;
	and.b64  	%rd30653, %rd30652, 255;
	xor.b64  	%rd30654, %rd30653, %rd30651;
	mul.lo.s64 	%rd30655, %rd30654, 1099511628211;
	shr.u64 	%rd30656, %rd30636, 40;
	and.b64  	%rd30657, %rd30656, 255;
	xor.b64  	%rd30658, %rd30657, %rd30655;
	mul.lo.s64 	%rd30659, %rd30658, 1099511628211;
	shr.u64 	%rd30660, %rd30636, 48;
	and.b64  	%rd30661, %rd30660, 255;
	xor.b64  	%rd30662, %rd30661, %rd30659;
	mul.lo.s64 	%rd30663, %rd30662, 1099511628211;
	shr.u64 	%rd30664, %rd30636, 56;
	xor.b64  	%rd30665, %rd30664, %rd30663;
	mul.lo.s64 	%rd57082, %rd30665, 1099511628211;
	add.s64 	%rd57083, %rd57083, 2;
	add.s64 	%rd57081, %rd57081, 2;
	setp.ne.s64 	%p1410, %rd57081, %rd5661;
	@%p1410 bra 	$L__BB8_3407;
$L__BB8_3408:
	setp.eq.s64 	%p1411, %rd5660, 0;
	@%p1411 bra 	$L__BB8_3410;
	shl.b64 	%rd30666, %rd57083, 3;
	add.s64 	%rd30667, %rd56899, %rd30666;
	ld.u64 	%rd30668, [%rd30667];
	and.b64  	%rd30669, %rd30668, 255;
	xor.b64  	%rd30670, %rd30669, %rd57082;
	mul.lo.s64 	%rd30671, %rd30670, 1099511628211;
	shr.u64 	%rd30672, %rd30668, 8;
	and.b64  	%rd30673, %rd30672, 255;
	xor.b64  	%rd30674, %rd30673, %rd30671;
	mul.lo.s64 	%rd30675, %rd30674, 1099511628211;
	shr.u64 	%rd30676, %rd30668, 16;
	and.b64  	%rd30677, %rd30676, 255;
	xor.b64  	%rd30678, %rd30677, %rd30675;
	mul.lo.s64 	%rd30679, %rd30678, 1099511628211;
	shr.u64 	%rd30680, %rd30668, 24;
	and.b64  	%rd30681, %rd30680, 255;
	xor.b64  	%rd30682, %rd30681, %rd30679;
	mul.lo.s64 	%rd30683, %rd30682, 1099511628211;
	shr.u64 	%rd30684, %rd30668, 32;
	and.b64  	%rd30685, %rd30684, 255;
	xor.b64  	%rd30686, %rd30685, %rd30683;
	mul.lo.s64 	%rd30687, %rd30686, 1099511628211;
	shr.u64 	%rd30688, %rd30668, 40;
	and.b64  	%rd30689, %rd30688, 255;
	xor.b64  	%rd30690, %rd30689, %rd30687;
	mul.lo.s64 	%rd30691, %rd30690, 1099511628211;
	shr.u64 	%rd30692, %rd30668, 48;
	and.b64  	%rd30693, %rd30692, 255;
	xor.b64  	%rd30694, %rd30693, %rd30691;
	mul.lo.s64 	%rd30695, %rd30694, 1099511628211;
	shr.u64 	%rd30696, %rd30668, 56;
	xor.b64  	%rd30697, %rd30696, %rd30695;
	mul.lo.s64 	%rd57082, %rd30697, 1099511628211;
$L__BB8_3410:
	setp.eq.s64 	%p1412, %rd57075, %rd57082;
	@%p1412 bra 	$L__BB8_3436;
	mov.b64 	%rd57098, 0;
	@%p258 bra 	$L__BB8_3423;
	setp.lt.u64 	%p1414, %rd2958, 7;
	mov.b64 	%rd57090, 0;
	mov.u64 	%rd57098, %rd57090;
	@%p1414 bra 	$L__BB8_3415;
	mov.b64 	%rd57090, 0;
	mov.u64 	%rd57088, %rd57090;
$L__BB8_3414:
	.pragma "nounroll";
	shl.b64 	%rd30702, %rd57090, 3;
	add.s64 	%rd30703, %rd56855, %rd30702;
	ld.u64 	%rd30704, [%rd30703];
	mad.lo.s64 	%rd30705, %rd30704, 2654435761, %rd57098;
	shl.b64 	%rd30706, %rd30705, 13;
	add.s64 	%rd30707, %rd30706, %rd30705;
	shr.u64 	%rd30708, %rd30707, 7;
	xor.b64  	%rd30709, %rd30708, %rd30707;
	shl.b64 	%rd30710, %rd30709, 3;
	add.s64 	%rd30711, %rd30710, %rd30709;
	shr.u64 	%rd30712, %rd30711, 17;
	xor.b64  	%rd30713, %rd30712, %rd30711;
	shl.b64 	%rd30714, %rd30713, 5;
	add.s64 	%rd30715, %rd30714, %rd30713;
	ld.u64 	%rd30716, [%rd30703+8];
	mad.lo.s64 	%rd30717, %rd30716, 2654435761, %rd30715;
	shl.b64 	%rd30718, %rd30717, 13;
	add.s64 	%rd30719, %rd30718, %rd30717;
	shr.u64 	%rd30720, %rd30719, 7;
	xor.b64  	%rd30721, %rd30720, %rd30719;
	shl.b64 	%rd30722, %rd30721, 3;
	add.s64 	%rd30723, %rd30722, %rd30721;
	shr.u64 	%rd30724, %rd30723, 17;
	xor.b64  	%rd30725, %rd30724, %rd30723;
	shl.b64 	%rd30726, %rd30725, 5;
	add.s64 	%rd30727, %rd30726, %rd30725;
	ld.u64 	%rd30728, [%rd30703+16];
	mad.lo.s64 	%rd30729, %rd30728, 2654435761, %rd30727;
	shl.b64 	%rd30730, %rd30729, 13;
	add.s64 	%rd30731, %rd30730, %rd30729;
	shr.u64 	%rd30732, %rd30731, 7;
	xor.b64  	%rd30733, %rd30732, %rd30731;
	shl.b64 	%rd30734, %rd30733, 3;
	add.s64 	%rd30735, %rd30734, %rd30733;
	shr.u64 	%rd30736, %rd30735, 17;
	xor.b64  	%rd30737, %rd30736, %rd30735;
	shl.b64 	%rd30738, %rd30737, 5;
	add.s64 	%rd30739, %rd30738, %rd30737;
	ld.u64 	%rd30740, [%rd30703+24];
	mad.lo.s64 	%rd30741, %rd30740, 2654435761, %rd30739;
	shl.b64 	%rd30742, %rd30741, 13;
	add.s64 	%rd30743, %rd30742, %rd30741;
	shr.u64 	%rd30744, %rd30743, 7;
	xor.b64  	%rd30745, %rd30744, %rd30743;
	shl.b64 	%rd30746, %rd30745, 3;
	add.s64 	%rd30747, %rd30746, %rd30745;
	shr.u64 	%rd30748, %rd30747, 17;
	xor.b64  	%rd30749, %rd30748, %rd30747;
	shl.b64 	%rd30750, %rd30749, 5;
	add.s64 	%rd30751, %rd30750, %rd30749;
	ld.u64 	%rd30752, [%rd30703+32];
	mad.lo.s64 	%rd30753, %rd30752, 2654435761, %rd30751;
	shl.b64 	%rd30754, %rd30753, 13;
	add.s64 	%rd30755, %rd30754, %rd30753;
	shr.u64 	%rd30756, %rd30755, 7;
	xor.b64  	%rd30757, %rd30756, %rd30755;
	shl.b64 	%rd30758, %rd30757, 3;
	add.s64 	%rd30759, %rd30758, %rd30757;
	shr.u64 	%rd30760, %rd30759, 17;
	xor.b64  	%rd30761, %rd30760, %rd30759;
	shl.b64 	%rd30762, %rd30761, 5;
	add.s64 	%rd30763, %rd30762, %rd30761;
	ld.u64 	%rd30764, [%rd30703+40];
	mad.lo.s64 	%rd30765, %rd30764, 2654435761, %rd30763;
	shl.b64 	%rd30766, %rd30765, 13;
	add.s64 	%rd30767, %rd30766, %rd30765;
	shr.u64 	%rd30768, %rd30767, 7;
	xor.b64  	%rd30769, %rd30768, %rd30767;
	shl.b64 	%rd30770, %rd30769, 3;
	add.s64 	%rd30771, %rd30770, %rd30769;
	shr.u64 	%rd30772, %rd30771, 17;
	xor.b64  	%rd30773, %rd30772, %rd30771;
	shl.b64 	%rd30774, %rd30773, 5;
	add.s64 	%rd30775, %rd30774, %rd30773;
	ld.u64 	%rd30776, [%rd30703+48];
	mad.lo.s64 	%rd30777, %rd30776, 2654435761, %rd30775;
	shl.b64 	%rd30778, %rd30777, 13;
	add.s64 	%rd30779, %rd30778, %rd30777;
	shr.u64 	%rd30780, %rd30779, 7;
	xor.b64  	%rd30781, %rd30780, %rd30779;
	shl.b64 	%rd30782, %rd30781, 3;
	add.s64 	%rd30783, %rd30782, %rd30781;
	shr.u64 	%rd30784, %rd30783, 17;
	xor.b64  	%rd30785, %rd30784, %rd30783;
	shl.b64 	%rd30786, %rd30785, 5;
	add.s64 	%rd30787, %rd30786, %rd30785;
	ld.u64 	%rd30788, [%rd30703+56];
	mad.lo.s64 	%rd30789, %rd30788, 2654435761, %rd30787;
	shl.b64 	%rd30790, %rd30789, 13;
	add.s64 	%rd30791, %rd30790, %rd30789;
	shr.u64 	%rd30792, %rd30791, 7;
	xor.b64  	%rd30793, %rd30792, %rd30791;
	shl.b64 	%rd30794, %rd30793, 3;
	add.s64 	%rd30795, %rd30794, %rd30793;
	shr.u64 	%rd30796, %rd30795, 17;
	xor.b64  	%rd30797, %rd30796, %rd30795;
	shl.b64 	%rd30798, %rd30797, 5;
	add.s64 	%rd57098, %rd30798, %rd30797;
	add.s64 	%rd57090, %rd57090, 8;
	add.s64 	%rd57088, %rd57088, 8;
	setp.ne.s64 	%p1415, %rd57088, %rd5662;
	@%p1415 bra 	$L__BB8_3414;
$L__BB8_3415:
	setp.eq.s64 	%p1416, %rd2959, 0;
	@%p1416 bra 	$L__BB8_3423;
	setp.lt.u64 	%p1417, %rd2960, 3;
	@%p1417 bra 	$L__BB8_3418;
	shl.b64 	%rd30800, %rd57090, 3;
	add.s64 	%rd30801, %rd56855, %rd30800;
	ld.u64 	%rd30802, [%rd30801];
	mad.lo.s64 	%rd30803, %rd30802, 2654435761, %rd57098;
	shl.b64 	%rd30804, %rd30803, 13;
	add.s64 	%rd30805, %rd30804, %rd30803;
	shr.u64 	%rd30806, %rd30805, 7;
	xor.b64  	%rd30807, %rd30806, %rd30805;
	shl.b64 	%rd30808, %rd30807, 3;
	add.s64 	%rd30809, %rd30808, %rd30807;
	shr.u64 	%rd30810, %rd30809, 17;
	xor.b64  	%rd30811, %rd30810, %rd30809;
	shl.b64 	%rd30812, %rd30811, 5;
	add.s64 	%rd30813, %rd30812, %rd30811;
	ld.u64 	%rd30814, [%rd30801+8];
	mad.lo.s64 	%rd30815, %rd30814, 2654435761, %rd30813;
	shl.b64 	%rd30816, %rd30815, 13;
	add.s64 	%rd30817, %rd30816, %rd30815;
	shr.u64 	%rd30818, %rd30817, 7;
	xor.b64  	%rd30819, %rd30818, %rd30817;
	shl.b64 	%rd30820, %rd30819, 3;
	add.s64 	%rd30821, %rd30820, %rd30819;
	shr.u64 	%rd30822, %rd30821, 17;
	xor.b64  	%rd30823, %rd30822, %rd30821;
	shl.b64 	%rd30824, %rd30823, 5;
	add.s64 	%rd30825, %rd30824, %rd30823;
	ld.u64 	%rd30826, [%rd30801+16];
	mad.lo.s64 	%rd30827, %rd30826, 2654435761, %rd30825;
	shl.b64 	%rd30828, %rd30827, 13;
	add.s64 	%rd30829, %rd30828, %rd30827;
	shr.u64 	%rd30830, %rd30829, 7;
	xor.b64  	%rd30831, %rd30830, %rd30829;
	shl.b64 	%rd30832, %rd30831, 3;
	add.s64 	%rd30833, %rd30832, %rd30831;
	shr.u64 	%rd30834, %rd30833, 17;
	xor.b64  	%rd30835, %rd30834, %rd30833;
	shl.b64 	%rd30836, %rd30835, 5;
	add.s64 	%rd30837, %rd30836, %rd30835;
	ld.u64 	%rd30838, [%rd30801+24];
	mad.lo.s64 	%rd30839, %rd30838, 2654435761, %rd30837;
	shl.b64 	%rd30840, %rd30839, 13;
	add.s64 	%rd30841, %rd30840, %rd30839;
	shr.u64 	%rd30842, %rd30841, 7;
	xor.b64  	%rd30843, %rd30842, %rd30841;
	shl.b64 	%rd30844, %rd30843, 3;
	add.s64 	%rd30845, %rd30844, %rd30843;
	shr.u64 	%rd30846, %rd30845, 17;
	xor.b64  	%rd30847, %rd30846, %rd30845;
	shl.b64 	%rd30848, %rd30847, 5;
	add.s64 	%rd57098, %rd30848, %rd30847;
	add.s64 	%rd57090, %rd57090, 4;
$L__BB8_3418:
	setp.eq.s64 	%p1418, %rd2961, 0;
	@%p1418 bra 	$L__BB8_3423;
	setp.eq.s64 	%p1419, %rd2962, 0;
	@%p1419 bra 	$L__BB8_3421;
	shl.b64 	%rd30850, %rd57090, 3;
	add.s64 	%rd30851, %rd56855, %rd30850;
	ld.u64 	%rd30852, [%rd30851];
	mad.lo.s64 	%rd30853, %rd30852, 2654435761, %rd57098;
	shl.b64 	%rd30854, %rd30853, 13;
	add.s64 	%rd30855, %rd30854, %rd30853;
	shr.u64 	%rd30856, %rd30855, 7;
	xor.b64  	%rd30857, %rd30856, %rd30855;
	shl.b64 	%rd30858, %rd30857, 3;
	add.s64 	%rd30859, %rd30858, %rd30857;
	shr.u64 	%rd30860, %rd30859, 17;
	xor.b64  	%rd30861, %rd30860, %rd30859;
	shl.b64 	%rd30862, %rd30861, 5;
	add.s64 	%rd30863, %rd30862, %rd30861;
	ld.u64 	%rd30864, [%rd30851+8];
	mad.lo.s64 	%rd30865, %rd30864, 2654435761, %rd30863;
	shl.b64 	%rd30866, %rd30865, 13;
	add.s64 	%rd30867, %rd30866, %rd30865;
	shr.u64 	%rd30868, %rd30867, 7;
	xor.b64  	%rd30869, %rd30868, %rd30867;
	shl.b64 	%rd30870, %rd30869, 3;
	add.s64 	%rd30871, %rd30870, %rd30869;
	shr.u64 	%rd30872, %rd30871, 17;
	xor.b64  	%rd30873, %rd30872, %rd30871;
	shl.b64 	%rd30874, %rd30873, 5;
	add.s64 	%rd57098, %rd30874, %rd30873;
	add.s64 	%rd57090, %rd57090, 2;
$L__BB8_3421:
	setp.eq.s64 	%p1420, %rd5660, 0;
	@%p1420 bra 	$L__BB8_3423;
	shl.b64 	%rd30875, %rd57090, 3;
	add.s64 	%rd30876, %rd56855, %rd30875;
	ld.u64 	%rd30877, [%rd30876];
	mad.lo.s64 	%rd30878, %rd30877, 2654435761, %rd57098;
	shl.b64 	%rd30879, %rd30878, 13;
	add.s64 	%rd30880, %rd30879, %rd30878;
	shr.u64 	%rd30881, %rd30880, 7;
	xor.b64  	%rd30882, %rd30881, %rd30880;
	shl.b64 	%rd30883, %rd30882, 3;
	add.s64 	%rd30884, %rd30883, %rd30882;
	shr.u64 	%rd30885, %rd30884, 17;
	xor.b64  	%rd30886, %rd30885, %rd30884;
	shl.b64 	%rd30887, %rd30886, 5;
	add.s64 	%rd57098, %rd30887, %rd30886;
$L__BB8_3423:
	mov.b64 	%rd57111, 0;
	@%p258 bra 	$L__BB8_3435;
	setp.lt.u64 	%p1422, %rd2958, 7;
	mov.b64 	%rd57103, 0;
	mov.u64 	%rd57111, %rd57103;
	@%p1422 bra 	$L__BB8_3427;
	mov.b64 	%rd57103, 0;
	mov.u64 	%rd57101, %rd57103;
$L__BB8_3426:
	.pragma "nounroll";
	shl.b64 	%rd30892, %rd57103, 3;
	add.s64 	%rd30893, %rd56899, %rd30892;
	ld.u64 	%rd30894, [%rd30893];
	mad.lo.s64 	%rd30895, %rd30894, 2654435761, %rd57111;
	shl.b64 	%rd30896, %rd30895, 13;
	add.s64 	%rd30897, %rd30896, %rd30895;
	shr.u64 	%rd30898, %rd30897, 7;
	xor.b64  	%rd30899, %rd30898, %rd30897;
	shl.b64 	%rd30900, %rd30899, 3;
	add.s64 	%rd30901, %rd30900, %rd30899;
	shr.u64 	%rd30902, %rd30901, 17;
	xor.b64  	%rd30903, %rd30902, %rd30901;
	shl.b64 	%rd30904, %rd30903, 5;
	add.s64 	%rd30905, %rd30904, %rd30903;
	ld.u64 	%rd30906, [%rd30893+8];
	mad.lo.s64 	%rd30907, %rd30906, 2654435761, %rd30905;
	shl.b64 	%rd30908, %rd30907, 13;
	add.s64 	%rd30909, %rd30908, %rd30907;
	shr.u64 	%rd30910, %rd30909, 7;
	xor.b64  	%rd30911, %rd30910, %rd30909;
	shl.b64 	%rd30912, %rd30911, 3;
	add.s64 	%rd30913, %rd30912, %rd30911;
	shr.u64 	%rd30914, %rd30913, 17;
	xor.b64  	%rd30915, %rd30914, %rd30913;
	shl.b64 	%rd30916, %rd30915, 5;
	add.s64 	%rd30917, %rd30916, %rd30915;
	ld.u64 	%rd30918, [%rd30893+16];
	mad.lo.s64 	%rd30919, %rd30918, 2654435761, %rd30917;
	shl.b64 	%rd30920, %rd30919, 13;
	add.s64 	%rd30921, %rd30920, %rd30919;
	shr.u64 	%rd30922, %rd30921, 7;
	xor.b64  	%rd30923, %rd30922, %rd30921;
	shl.b64 	%rd30924, %rd30923, 3;
	add.s64 	%rd30925, %rd30924, %rd30923;
	shr.u64 	%rd30926, %rd30925, 17;
	xor.b64  	%rd30927, %rd30926, %rd30925;
	shl.b64 	%rd30928, %rd30927, 5;
	add.s64 	%rd30929, %rd30928, %rd30927;
	ld.u64 	%rd30930, [%rd30893+24];
	mad.lo.s64 	%rd30931, %rd30930, 2654435761, %rd30929;
	shl.b64 	%rd30932, %rd30931, 13;
	add.s64 	%rd30933, %rd30932, %rd30931;
	shr.u64 	%rd30934, %rd30933, 7;
	xor.b64  	%rd30935, %rd30934, %rd30933;
	shl.b64 	%rd30936, %rd30935, 3;
	add.s64 	%rd30937, %rd30936, %rd30935;
	shr.u64 	%rd30938, %rd30937, 17;
	xor.b64  	%rd30939, %rd30938, %rd30937;
	shl.b64 	%rd30940, %rd30939, 5;
	add.s64 	%rd30941, %rd30940, %rd30939;
	ld.u64 	%rd30942, [%rd30893+32];
	mad.lo.s64 	%rd30943, %rd30942, 2654435761, %rd30941;
	shl.b64 	%rd30944, %rd30943, 13;
	add.s64 	%rd30945, %rd30944, %rd30943;
	shr.u64 	%rd30946, %rd30945, 7;
	xor.b64  	%rd30947, %rd30946, %rd30945;
	shl.b64 	%rd30948, %rd30947, 3;
	add.s64 	%rd30949, %rd30948, %rd30947;
	shr.u64 	%rd30950, %rd30949, 17;
	xor.b64  	%rd30951, %rd30950, %rd30949;
	shl.b64 	%rd30952, %rd30951, 5;
	add.s64 	%rd30953, %rd30952, %rd30951;
	ld.u64 	%rd30954, [%rd30893+40];
	mad.lo.s64 	%rd30955, %rd30954, 2654435761, %rd30953;
	shl.b64 	%rd30956, %rd30955, 13;
	add.s64 	%rd30957, %rd30956, %rd30955;
	shr.u64 	%rd30958, %rd30957, 7;
	xor.b64  	%rd30959, %rd30958, %rd30957;
	shl.b64 	%rd30960, %rd30959, 3;
	add.s64 	%rd30961, %rd30960, %rd30959;
	shr.u64 	%rd30962, %rd30961, 17;
	xor.b64  	%rd30963, %rd30962, %rd30961;
	shl.b64 	%rd30964, %rd30963, 5;
	add.s64 	%rd30965, %rd30964, %rd30963;
	ld.u64 	%rd30966, [%rd30893+48];
	mad.lo.s64 	%rd30967, %rd30966, 2654435761, %rd30965;
	shl.b64 	%rd30968, %rd30967, 13;
	add.s64 	%rd30969, %rd30968, %rd30967;
	shr.u64 	%rd30970, %rd30969, 7;
	xor.b64  	%rd30971, %rd30970, %rd30969;
	shl.b64 	%rd30972, %rd30971, 3;
	add.s64 	%rd30973, %rd30972, %rd30971;
	shr.u64 	%rd30974, %rd30973, 17;
	xor.b64  	%rd30975, %rd30974, %rd30973;
	shl.b64 	%rd30976, %rd30975, 5;
	add.s64 	%rd30977, %rd30976, %rd30975;
	ld.u64 	%rd30978, [%rd30893+56];
	mad.lo.s64 	%rd30979, %rd30978, 2654435761, %rd30977;
	shl.b64 	%rd30980, %rd30979, 13;
	add.s64 	%rd30981, %rd30980, %rd30979;
	shr.u64 	%rd30982, %rd30981, 7;
	xor.b64  	%rd30983, %rd30982, %rd30981;
	shl.b64 	%rd30984, %rd30983, 3;
	add.s64 	%rd30985, %rd30984, %rd30983;
	shr.u64 	%rd30986, %rd30985, 17;
	xor.b64  	%rd30987, %rd30986, %rd30985;
	shl.b64 	%rd30988, %rd30987, 5;
	add.s64 	%rd57111, %rd30988, %rd30987;
	add.s64 	%rd57103, %rd57103, 8;
	add.s64 	%rd57101, %rd57101, 8;
	setp.ne.s64 	%p1423, %rd57101, %rd5662;
	@%p1423 bra 	$L__BB8_3426;
$L__BB8_3427:
	setp.eq.s64 	%p1424, %rd2959, 0;
	@%p1424 bra 	$L__BB8_3435;
	setp.lt.u64 	%p1425, %rd2960, 3;
	@%p1425 bra 	$L__BB8_3430;
	shl.b64 	%rd30990, %rd57103, 3;
	add.s64 	%rd30991, %rd56899, %rd30990;
	ld.u64 	%rd30992, [%rd30991];
	mad.lo.s64 	%rd30993, %rd30992, 2654435761, %rd57111;
	shl.b64 	%rd30994, %rd30993, 13;
	add.s64 	%rd30995, %rd30994, %rd30993;
	shr.u64 	%rd30996, %rd30995, 7;
	xor.b64  	%rd30997, %rd30996, %rd30995;
	shl.b64 	%rd30998, %rd30997, 3;
	add.s64 	%rd30999, %rd30998, %rd30997;
	shr.u64 	%rd31000, %rd30999, 17;
	xor.b64  	%rd31001, %rd31000, %rd30999;
	shl.b64 	%rd31002, %rd31001, 5;
	add.s64 	%rd31003, %rd31002, %rd31001;
	ld.u64 	%rd31004, [%rd30991+8];
	mad.lo.s64 	%rd31005, %rd31004, 2654435761, %rd31003;
	shl.b64 	%rd31006, %rd31005, 13;
	add.s64 	%rd31007, %rd31006, %rd31005;
	shr.u64 	%rd31008, %rd31007, 7;
	xor.b64  	%rd31009, %rd31008, %rd31007;
	shl.b64 	%rd31010, %rd31009, 3;
	add.s64 	%rd31011, %rd31010, %rd31009;
	shr.u64 	%rd31012, %rd31011, 17;
	xor.b64  	%rd31013, %rd31012, %rd31011;
	shl.b64 	%rd31014, %rd31013, 5;
	add.s64 	%rd31015, %rd31014, %rd31013;
	ld.u64 	%rd31016, [%rd30991+16];
	mad.lo.s64 	%rd31017, %rd31016, 2654435761, %rd31015;
	shl.b64 	%rd31018, %rd31017, 13;
	add.s64 	%rd31019, %rd31018, %rd31017;
	shr.u64 	%rd31020, %rd31019, 7;
	xor.b64  	%rd31021, %rd31020, %rd31019;
	shl.b64 	%rd31022, %rd31021, 3;
	add.s64 	%rd31023, %rd31022, %rd31021;
	shr.u64 	%rd31024, %rd31023, 17;
	xor.b64  	%rd31025, %rd31024, %rd31023;
	shl.b64 	%rd31026, %rd31025, 5;
	add.s64 	%rd31027, %rd31026, %rd31025;
	ld.u64 	%rd31028, [%rd30991+24];
	mad.lo.s64 	%rd31029, %rd31028, 2654435761, %rd31027;
	shl.b64 	%rd31030, %rd31029, 13;
	add.s64 	%rd31031, %rd31030, %rd31029;
	shr.u64 	%rd31032, %rd31031, 7;
	xor.b64  	%rd31033, %rd31032, %rd31031;
	shl.b64 	%rd31034, %rd31033, 3;
	add.s64 	%rd31035, %rd31034, %rd31033;
	shr.u64 	%rd31036, %rd31035, 17;
	xor.b64  	%rd31037, %rd31036, %rd31035;
	shl.b64 	%rd31038, %rd31037, 5;
	add.s64 	%rd57111, %rd31038, %rd31037;
	add.s64 	%rd57103, %rd57103, 4;
$L__BB8_3430:
	setp.eq.s64 	%p1426, %rd2961, 0;
	@%p1426 bra 	$L__BB8_3435;
	setp.eq.s64 	%p1427, %rd2962, 0;
	@%p1427 bra 	$L__BB8_3433;
	shl.b64 	%rd31040, %rd57103, 3;
	add.s64 	%rd31041, %rd56899, %rd31040;
	ld.u64 	%rd31042, [%rd31041];
	mad.lo.s64 	%rd31043, %rd31042, 2654435761, %rd57111;
	shl.b64 	%rd31044, %rd31043, 13;
	add.s64 	%rd31045, %rd31044, %rd31043;
	shr.u64 	%rd31046, %rd31045, 7;
	xor.b64  	%rd31047, %rd31046, %rd31045;
	shl.b64 	%rd31048, %rd31047, 3;
	add.s64 	%rd31049, %rd31048, %rd31047;
	shr.u64 	%rd31050, %rd31049, 17;
	xor.b64  	%rd31051, %rd31050, %rd31049;
	shl.b64 	%rd31052, %rd31051, 5;
	add.s64 	%rd31053, %rd31052, %rd31051;
	ld.u64 	%rd31054, [%rd31041+8];
	mad.lo.s64 	%rd31055, %rd31054, 2654435761, %rd31053;
	shl.b64 	%rd31056, %rd31055, 13;
	add.s64 	%rd31057, %rd31056, %rd31055;
	shr.u64 	%rd31058, %rd31057, 7;
	xor.b64  	%rd31059, %rd31058, %rd31057;
	shl.b64 	%rd31060, %rd31059, 3;
	add.s64 	%rd31061, %rd31060, %rd31059;
	shr.u64 	%rd31062, %rd31061, 17;
	xor.b64  	%rd31063, %rd31062, %rd31061;
	shl.b64 	%rd31064, %rd31063, 5;
	add.s64 	%rd57111, %rd31064, %rd31063;
	add.s64 	%rd57103, %rd57103, 2;
$L__BB8_3433:
	setp.eq.s64 	%p1428, %rd5660, 0;
	@%p1428 bra 	$L__BB8_3435;
	shl.b64 	%rd31065, %rd57103, 3;
	add.s64 	%rd31066, %rd56899, %rd31065;
	ld.u64 	%rd31067, [%rd31066];
	mad.lo.s64 	%rd31068, %rd31067, 2654435761, %rd57111;
	shl.b64 	%rd31069, %rd31068, 13;
	add.s64 	%rd31070, %rd31069, %rd31068;
	shr.u64 	%rd31071, %rd31070, 7;
	xor.b64  	%rd31072, %rd31071, %rd31070;
	shl.b64 	%rd31073, %rd31072, 3;
	add.s64 	%rd31074, %rd31073, %rd31072;
	shr.u64 	%rd31075, %rd31074, 17;
	xor.b64  	%rd31076, %rd31075, %rd31074;
	shl.b64 	%rd31077, %rd31076, 5;
	add.s64 	%rd57111, %rd31077, %rd31076;
$L__BB8_3435:
	setp.lt.u64 	%p2713, %rd57098, %rd57111;
	bra.uni 	$L__BB8_3440;
$L__BB8_3436:
	setp.eq.s32 	%p1430, %r1, 0;
	mov.pred 	%p2713, %p1400;
	@%p1430 bra 	$L__BB8_3440;
	mov.b64 	%rd57112, 0;
$L__BB8_3438:
	shl.b64 	%rd31079, %rd57112, 3;
	add.s64 	%rd31080, %rd56855, %rd31079;
	ld.u64 	%rd6238, [%rd31080];
	add.s64 	%rd31081, %rd56899, %rd31079;
	ld.u64 	%rd6239, [%rd31081];
	setp.lt.u64 	%p1432, %rd6238, %rd6239;
	mov.pred 	%p2713, %p1402;
	@%p1432 bra 	$L__BB8_3440;
	setp.le.u64 	%p1434, %rd6238, %rd6239;
	add.s64 	%rd57112, %rd57112, 1;
	setp.lt.u64 	%p1435, %rd57112, %rd2957;
	and.pred  	%p1436, %p1434, %p1435;
	mov.pred 	%p2713, %p1400;
	@%p1436 bra 	$L__BB8_3438;
$L__BB8_3440:
	selp.b64 	%rd56762, %rd56855, %rd56899, %p2713;
	selp.u32 	%r276, 1, 0, %p2713;
	add.s32 	%r99, %r97, %r276;
	not.pred 	%p1437, %p2713;
	selp.u32 	%r277, 1, 0, %p1437;
	add.s32 	%r100, %r98, %r277;
	@%p2713 bra 	$L__BB8_3442;
	shl.b32 	%r278, %r100, 3;
	mov.u32 	%r279, _ZZN3cub18CUB_300001_SM_10006detail10merge_sort30DeviceMergeSortBlockSortKernelINS2_10policy_hubIPPmE9Policy600ES6_PNS0_8NullTypeES6_SA_m18tuple_indexed_lessS5_S9_EEvbT0_T1_T2_T3_T4_PT6_PT7_T5_NS1_7vsmem_tEE19static_temp_storage;
	add.s32 	%r280, %r279, %r278;
	ld.shared.u64 	%rd56899, [%r280];
	bra.uni 	$L__BB8_3443;
$L__BB8_3442:
	shl.b32 	%r281, %r99, 3;
	mov.u32 	%r282, _ZZN3cub18CUB_300001_SM_10006detail10merge_sort30DeviceMergeSortBlockSortKernelINS2_10policy_hubIPPmE9Policy600ES6_PNS0_8NullTypeES6_SA_m18tuple_indexed_lessS5_S9_EEvbT0_T1_T2_T3_T4_PT6_PT7_T5_NS1_7vsmem_tEE19static_temp_storage;
	add.s32 	%r283, %r282, %r281;
	ld.shared.u64 	%rd56855, [%r283];
$L__BB8_3443:
	setp.ge.s32 	%p1438, %r99, %r75;
	mov.u64 	%rd57156, %rd56899;
	@%p1438 bra 	$L__BB8_3487;
	setp.ge.s32 	%p1439, %r100, %r74;
	mov.u64 	%rd57156, %rd56855;
	@%p1439 bra 	$L__BB8_3487;
	mov.b64 	%rd57118, -3750763034362895579;
	@%p258 bra 	$L__BB8_3451;
	setp.eq.s64 	%p1441, %rd2958, 0;
	mov.b64 	%rd57118, -3750763034362895579;
	mov.b64 	%rd57119, 0;
	@%p1441 bra 	$L__BB8_3449;
	mov.b64 	%rd57118, -3750763034362895579;
	mov.b64 	%rd57119, 0;
	mov.u64 	%rd57117, %rd57119;
$L__BB8_3448:
	shl.b64 	%rd31089, %rd57119, 3;
	add.s64 	%rd31090, %rd56855, %rd31089;
	ld.u64 	%rd31091, [%rd31090];
	and.b64  	%rd31092, %rd31091, 255;
	xor.b64  	%rd31093, %rd31092, %rd57118;
	mul.lo.s64 	%rd31094, %rd31093, 1099511628211;
	shr.u64 	%rd31095, %rd31091, 8;
	and.b64  	%rd31096, %rd31095, 255;
	xor.b64  	%rd31097, %rd31096, %rd31094;
	mul.lo.s64 	%rd31098, %rd31097, 1099511628211;
	shr.u64 	%rd31099, %rd31091, 16;
	and.b64  	%rd31100, %rd31099, 255;
	xor.b64  	%rd31101, %rd31100, %rd31098;
	mul.lo.s64 	%rd31102, %rd31101, 1099511628211;
	shr.u64 	%rd31103, %rd31091, 24;
	and.b64  	%rd31104, %rd31103, 255;
	xor.b64  	%rd31105, %rd31104, %rd31102;
	mul.lo.s64 	%rd31106, %rd31105, 1099511628211;
	shr.u64 	%rd31107, %rd31091, 32;
	and.b64  	%rd31108, %rd31107, 255;
	xor.b64  	%rd31109, %rd31108, %rd31106;
	mul.lo.s64 	%rd31110, %rd31109, 1099511628211;
	shr.u64 	%rd31111, %rd31091, 40;
	and.b64  	%rd31112, %rd31111, 255;
	xor.b64  	%rd31113, %rd31112, %rd31110;
	mul.lo.s64 	%rd31114, %rd31113, 1099511628211;
	shr.u64 	%rd31115, %rd31091, 48;
	and.b64  	%rd31116, %rd31115, 255;
	xor.b64  	%rd31117, %rd31116, %rd31114;
	mul.lo.s64 	%rd31118, %rd31117, 1099511628211;
	shr.u64 	%rd31119, %rd31091, 56;
	xor.b64  	%rd31120, %rd31119, %rd31118;
	mul.lo.s64 	%rd31121, %rd31120, 1099511628211;
	ld.u64 	%rd31122, [%rd31090+8];
	and.b64  	%rd31123, %rd31122, 255;
	xor.b64  	%rd31124, %rd31123, %rd31121;
	mul.lo.s64 	%rd31125, %rd31124, 1099511628211;
	shr.u64 	%rd31126, %rd31122, 8;
	and.b64  	%rd31127, %rd31126, 255;
	xor.b64  	%rd31128, %rd31127, %rd31125;
	mul.lo.s64 	%rd31129, %rd31128, 1099511628211;
	shr.u64 	%rd31130, %rd31122, 16;
	and.b64  	%rd31131, %rd31130, 255;
	xor.b64  	%rd31132, %rd31131, %rd31129;
	mul.lo.s64 	%rd31133, %rd31132, 1099511628211;
	shr.u64 	%rd31134, %rd31122, 24;
	and.b64  	%rd31135, %rd31134, 255;
	xor.b64  	%rd31136, %rd31135, %rd31133;
	mul.lo.s64 	%rd31137, %rd31136, 1099511628211;
	shr.u64 	%rd31138, %rd31122, 32;
	and.b64  	%rd31139, %rd31138, 255;
	xor.b64  	%rd31140, %rd31139, %rd31137;
	mul.lo.s64 	%rd31141, %rd31140, 1099511628211;
	shr.u64 	%rd31142, %rd31122, 40;
	and.b64  	%rd31143, %rd31142, 255;
	xor.b64  	%rd31144, %rd31143, %rd31141;
	mul.lo.s64 	%rd31145, %rd31144, 1099511628211;
	shr.u64 	%rd31146, %rd31122, 48;
	and.b64  	%rd31147, %rd31146, 255;
	xor.b64  	%rd31148, %rd31147, %rd31145;
	mul.lo.s64 	%rd31149, %rd31148, 1099511628211;
	shr.u64 	%rd31150, %rd31122, 56;
	xor.b64  	%rd31151, %rd31150, %rd31149;
	mul.lo.s64 	%rd57118, %rd31151, 1099511628211;
	add.s64 	%rd57119, %rd57119, 2;
	add.s64 	%rd57117, %rd57117, 2;
	setp.ne.s64 	%p1442, %rd57117, %rd5661;
	@%p1442 bra 	$L__BB8_3448;
$L__BB8_3449:
	setp.eq.s64 	%p1443, %rd5660, 0;
	@%p1443 bra 	$L__BB8_3451;
	shl.b64 	%rd31152, %rd57119, 3;
	add.s64 	%rd31153, %rd56855, %rd31152;
	ld.u64 	%rd31154, [%rd31153];
	and.b64  	%rd31155, %rd31154, 255;
	xor.b64  	%rd31156, %rd31155, %rd57118;
	mul.lo.s64 	%rd31157, %rd31156, 1099511628211;
	shr.u64 	%rd31158, %rd31154, 8;
	and.b64  	%rd31159, %rd31158, 255;
	xor.b64  	%rd31160, %rd31159, %rd31157;
	mul.lo.s64 	%rd31161, %rd31160, 1099511628211;
	shr.u64 	%rd31162, %rd31154, 16;
	and.b64  	%rd31163, %rd31162, 255;
	xor.b64  	%rd31164, %rd31163, %rd31161;
	mul.lo.s64 	%rd31165, %rd31164, 1099511628211;
	shr.u64 	%rd31166, %rd31154, 24;
	and.b64  	%rd31167, %rd31166, 255;
	xor.b64  	%rd31168, %rd31167, %rd31165;
	mul.lo.s64 	%rd31169, %rd31168, 1099511628211;
	shr.u64 	%rd31170, %rd31154, 32;
	and.b64  	%rd31171, %rd31170, 255;
	xor.b64  	%rd31172, %rd31171, %rd31169;
	mul.lo.s64 	%rd31173, %rd31172, 1099511628211;
	shr.u64 	%rd31174, %rd31154, 40;
	and.b64  	%rd31175, %rd31174, 255;
	xor.b64  	%rd31176, %rd31175, %rd31173;
	mul.lo.s64 	%rd31177, %rd31176, 1099511628211;
	shr.u64 	%rd31178, %rd31154, 48;
	and.b64  	%rd31179, %rd31178, 255;
	xor.b64  	%rd31180, %rd31179, %rd31177;
	mul.lo.s64 	%rd31181, %rd31180, 1099511628211;
	shr.u64 	%rd31182, %rd31154, 56;
	xor.b64  	%rd31183, %rd31182, %rd31181;
	mul.lo.s64 	%rd57118, %rd31183, 1099511628211;
$L__BB8_3451:
	mov.b64 	%rd57125, -3750763034362895579;
	@%p258 bra 	$L__BB8_3457;
	setp.eq.s64 	%p1445, %rd2958, 0;
	mov.b64 	%rd57125, -3750763034362895579;
	mov.b64 	%rd57126, 0;
	@%p1445 bra 	$L__BB8_3455;
	mov.b64 	%rd57125, -3750763034362895579;
	mov.b64 	%rd57126, 0;
	mov.u64 	%rd57124, %rd57126;
$L__BB8_3454:
	shl.b64 	%rd31190, %rd57126, 3;
	add.s64 	%rd31191, %rd56899, %rd31190;
	ld.u64 	%rd31192, [%rd31191];
	and.b64  	%rd31193, %rd31192, 255;
	xor.b64  	%rd31194, %rd31193, %rd57125;
	mul.lo.s64 	%rd31195, %rd31194, 1099511628211;
	shr.u64 	%rd31196, %rd31192, 8;
	and.b64  	%rd31197, %rd31196, 255;
	xor.b64  	%rd31198, %rd31197, %rd31195;
	mul.lo.s64 	%rd31199, %rd31198, 1099511628211;
	shr.u64 	%rd31200, %rd31192, 16;
	and.b64  	%rd31201, %rd31200, 255;
	xor.b64  	%rd31202, %rd31201, %rd31199;
	mul.lo.s64 	%rd31203, %rd31202, 1099511628211;
	shr.u64 	%rd31204, %rd31192, 24;
	and.b64  	%rd31205, %rd31204, 255;
	xor.b64  	%rd31206, %rd31205, %rd31203;
	mul.lo.s64 	%rd31207, %rd31206, 1099511628211;
	shr.u64 	%rd31208, %rd31192, 32;
	and.b64  	%rd31209, %rd31208, 255;
	xor.b64  	%rd31210, %rd31209, %rd31207;
	mul.lo.s64 	%rd31211, %rd31210, 1099511628211;
	shr.u64 	%rd31212, %rd31192, 40;
	and.b64  	%rd31213, %rd31212, 255;
	xor.b64  	%rd31214, %rd31213, %rd31211;
	mul.lo.s64 	%rd31215, %rd31214, 1099511628211;
	shr.u64 	%rd31216, %rd31192, 48;
	and.b64  	%rd31217, %rd31216, 255;
	xor.b64  	%rd31218, %rd31217, %rd31215;
	mul.lo.s64 	%rd31219, %rd31218, 1099511628211;
	shr.u64 	%rd31220, %rd31192, 56;
	xor.b64  	%rd31221, %rd31220, %rd31219;
	mul.lo.s64 	%rd31222, %rd31221, 1099511628211;
	ld.u64 	%rd31223, [%rd31191+8];
	and.b64  	%rd31224, %rd31223, 255;
	xor.b64  	%rd31225, %rd31224, %rd31222;
	mul.lo.s64 	%rd31226, %rd31225, 1099511628211;
	shr.u64 	%rd31227, %rd31223, 8;
	and.b64  	%rd31228, %rd31227, 255;
	xor.b64  	%rd31229, %rd31228, %rd31226;
	mul.lo.s64 	%rd31230, %rd31229, 1099511628211;
	shr.u64 	%rd31231, %rd31223, 16;
	and.b64  	%rd31232, %rd31231, 255;
	xor.b64  	%rd31233, %rd31232, %rd31230;
	mul.lo.s64 	%rd31234, %rd31233, 1099511628211;
	shr.u64 	%rd31235, %rd31223, 24;
	and.b64  	%rd31236, %rd31235, 255;
	xor.b64  	%rd31237, %rd31236, %rd31234;
	mul.lo.s64 	%rd31238, %rd31237, 1099511628211;
	shr.u64 	%rd31239, %rd31223, 32;
	and.b64  	%rd31240, %rd31239, 255;
	xor.b64  	%rd31241, %rd31240, %rd31238;
	mul.lo.s64 	%rd31242, %rd31241, 1099511628211;
	shr.u64 	%rd31243, %rd31223, 40;
	and.b64  	%rd31244, %rd31243, 255;
	xor.b64  	%rd31245, %rd31244, %rd31242;
	mul.lo.s64 	%rd31246, %rd31245, 1099511628211;
	shr.u64 	%rd31247, %rd31223, 48;
	and.b64  	%rd31248, %rd31247, 255;
	xor.b64  	%rd31249, %rd31248, %rd31246;
	mul.lo.s64 	%rd31250, %rd31249, 1099511628211;
	shr.u64 	%rd31251, %rd31223, 56;
	xor.b64  	%rd31252, %rd31251, %rd31250;
	mul.lo.s64 	%rd57125, %rd31252, 1099511628211;
	add.s64 	%rd57126, %rd57126, 2;
	add.s64 	%rd57124, %rd57124, 2;
	setp.ne.s64 	%p1446, %rd57124, %rd5661;
	@%p1446 bra 	$L__BB8_3454;
$L__BB8_3455:
	setp.eq.s64 	%p1447, %rd5660, 0;
	@%p1447 bra 	$L__BB8_3457;
	shl.b64 	%rd31253, %rd57126, 3;
	add.s64 	%rd31254, %rd56899, %rd31253;
	ld.u64 	%rd31255, [%rd31254];
	and.b64  	%rd31256, %rd31255, 255;
	xor.b64  	%rd31257, %rd31256, %rd57125;
	mul.lo.s64 	%rd31258, %rd31257, 1099511628211;
	shr.u64 	%rd31259, %rd31255, 8;
	and.b64  	%rd31260, %rd31259, 255;
	xor.b64  	%rd31261, %rd31260, %rd31258;
	mul.lo.s64 	%rd31262, %rd31261, 1099511628211;
	shr.u64 	%rd31263, %rd31255, 16;
	and.b64  	%rd31264, %rd31263, 255;
	xor.b64  	%rd31265, %rd31264, %rd31262;
	mul.lo.s64 	%rd31266, %rd31265, 1099511628211;
	shr.u64 	%rd31267, %rd31255, 24;
	and.b64  	%rd31268, %rd31267, 255;
	xor.b64  	%rd31269, %rd31268, %rd31266;
	mul.lo.s64 	%rd31270, %rd31269, 1099511628211;
	shr.u64 	%rd31271, %rd31255, 32;
	and.b64  	%rd31272, %rd31271, 255;
	xor.b64  	%rd31273, %rd31272, %rd31270;
	mul.lo.s64 	%rd31274, %rd31273, 1099511628211;
	shr.u64 	%rd31275, %rd31255, 40;
	and.b64  	%rd31276, %rd31275, 255;
	xor.b64  	%rd31277, %rd31276, %rd31274;
	mul.lo.s64 	%rd31278, %rd31277, 1099511628211;
	shr.u64 	%rd31279, %rd31255, 48;
	and.b64  	%rd31280, %rd31279, 255;
	xor.b64  	%rd31281, %rd31280, %rd31278;
	mul.lo.s64 	%rd31282, %rd31281, 1099511628211;
	shr.u64 	%rd31283, %rd31255, 56;
	xor.b64  	%rd31284, %rd31283, %rd31282;
	mul.lo.s64 	%rd57125, %rd31284, 1099511628211;
$L__BB8_3457:
	setp.eq.s64 	%p1448, %rd57118, %rd57125;
	@%p1448 bra 	$L__BB8_3483;
	mov.b64 	%rd57141, 0;
	@%p258 bra 	$L__BB8_3470;
	setp.lt.u64 	%p1450, %rd2958, 7;
	mov.b64 	%rd57133, 0;
	mov.u64 	%rd57141, %rd57133;
	@%p1450 bra 	$L__BB8_3462;
	mov.b64 	%rd57133, 0;
	mov.u64 	%rd57131, %rd57133;
$L__BB8_3461:
	.pragma "nounroll";
	shl.b64 	%rd31289, %rd57133, 3;
	add.s64 	%rd31290, %rd56855, %rd31289;
	ld.u64 	%rd31291, [%rd31290];
	mad.lo.s64 	%rd31292, %rd31291, 2654435761, %rd57141;
	shl.b64 	%rd31293, %rd31292, 13;
	add.s64 	%rd31294, %rd31293, %rd31292;
	shr.u64 	%rd31295, %rd31294, 7;
	xor.b64  	%rd31296, %rd31295, %rd31294;
	shl.b64 	%rd31297, %rd31296, 3;
	add.s64 	%rd31298, %rd31297, %rd31296;
	shr.u64 	%rd31299, %rd31298, 17;
	xor.b64  	%rd31300, %rd31299, %rd31298;
	shl.b64 	%rd31301, %rd31300, 5;
	add.s64 	%rd31302, %rd31301, %rd31300;
	ld.u64 	%rd31303, [%rd31290+8];
	mad.lo.s64 	%rd31304, %rd31303, 2654435761, %rd31302;
	shl.b64 	%rd31305, %rd31304, 13;
	add.s64 	%rd31306, %rd31305, %rd31304;
	shr.u64 	%rd31307, %rd31306, 7;
	xor.b64  	%rd31308, %rd31307, %rd31306;
	shl.b64 	%rd31309, %rd31308, 3;
	add.s64 	%rd31310, %rd31309, %rd31308;
	shr.u64 	%rd31311, %rd31310, 17;
	xor.b64  	%rd31312, %rd31311, %rd31310;
	shl.b64 	%rd31313, %rd31312, 5;
	add.s64 	%rd31314, %rd31313, %rd31312;
	ld.u64 	%rd31315, [%rd31290+16];
	mad.lo.s64 	%rd31316, %rd31315, 2654435761, %rd31314;
	shl.b64 	%rd31317, %rd31316, 13;
	add.s64 	%rd31318, %rd31317, %rd31316;
	shr.u64 	%rd31319, %rd31318, 7;
	xor.b64  	%rd31320, %rd31319, %rd31318;
	shl.b64 	%rd31321, %rd31320, 3;
	add.s64 	%rd31322, %rd31321, %rd31320;
	shr.u64 	%rd31323, %rd31322, 17;
	xor.b64  	%rd31324, %rd31323, %rd31322;
	shl.b64 	%rd31325, %rd31324, 5;
	add.s64 	%rd31326, %rd31325, %rd31324;
	ld.u64 	%rd31327, [%rd31290+24];
	mad.lo.s64 	%rd31328, %rd31327, 2654435761, %rd31326;
	shl.b64 	%rd31329, %rd31328, 13;
	add.s64 	%rd31330, %rd31329, %rd31328;
	shr.u64 	%rd31331, %rd31330, 7;
	xor.b64  	%rd31332, %rd31331, %rd31330;
	shl.b64 	%rd31333, %rd31332, 3;
	add.s64 	%rd31334, %rd31333, %rd31332;
	shr.u64 	%rd31335, %rd31334, 17;
	xor.b64  	%rd31336, %rd31335, %rd31334;
	shl.b64 	%rd31337, %rd31336, 5;
	add.s64 	%rd31338, %rd31337, %rd31336;
	ld.u64 	%rd31339, [%rd31290+32];
	mad.lo.s64 	%rd31340, %rd31339, 2654435761, %rd31338;
	shl.b64 	%rd31341, %rd31340, 13;
	add.s64 	%rd31342, %rd31341, %rd31340;
	shr.u64 	%rd31343, %rd31342, 7;
	xor.b64  	%rd31344, %rd31343, %rd31342;
	shl.b64 	%rd31345, %rd31344, 3;
	add.s64 	%rd31346, %rd31345, %rd31344;
	shr.u64 	%rd31347, %rd31346, 17;
	xor.b64  	%rd31348, %rd31347, %rd31346;
	shl.b64 	%rd31349, %rd31348, 5;
	add.s64 	%rd31350, %rd31349, %rd31348;
	ld.u64 	%rd31351, [%rd31290+40];
	mad.lo.s64 	%rd31352, %rd31351, 2654435761, %rd31350;
	shl.b64 	%rd31353, %rd31352, 13;
	add.s64 	%rd31354, %rd31353, %rd31352;
	shr.u64 	%rd31355, %rd31354, 7;
	xor.b64  	%rd31356, %rd31355, %rd31354;
	shl.b64 	%rd31357, %rd31356, 3;
	add.s64 	%rd31358, %rd31357, %rd31356;
	shr.u64 	%rd31359, %rd31358, 17;
	xor.b64  	%rd31360, %rd31359, %rd31358;
	shl.b64 	%rd31361, %rd31360, 5;
	add.s64 	%rd31362, %rd31361, %rd31360;
	ld.u64 	%rd31363, [%rd31290+48];
	mad.lo.s64 	%rd31364, %rd31363, 2654435761, %rd31362;
	shl.b64 	%rd31365, %rd31364, 13;
	add.s64 	%rd31366, %rd31365, %rd31364;
	shr.u64 	%rd31367, %rd31366, 7;
	xor.b64  	%rd31368, %rd31367, %rd31366;
	shl.b64 	%rd31369, %rd31368, 3;
	add.s64 	%rd31370, %rd31369, %rd31368;
	shr.u64 	%rd31371, %rd31370, 17;
	xor.b64  	%rd31372, %rd31371, %rd31370;
	shl.b64 	%rd31373, %rd31372, 5;
	add.s64 	%rd31374, %rd31373, %rd31372;
	ld.u64 	%rd31375, [%rd31290+56];
	mad.lo.s64 	%rd31376, %rd31375, 2654435761, %rd31374;
	shl.b64 	%rd31377, %rd31376, 13;
	add.s64 	%rd31378, %rd31377, %rd31376;
	shr.u64 	%rd31379, %rd31378, 7;
	xor.b64  	%rd31380, %rd31379, %rd31378;
	shl.b64 	%rd31381, %rd31380, 3;
	add.s64 	%rd31382, %rd31381, %rd31380;
	shr.u64 	%rd31383, %rd31382, 17;
	xor.b64  	%rd31384, %rd31383, %rd31382;
	shl.b64 	%rd31385, %rd31384, 5;
	add.s64 	%rd57141, %rd31385, %rd31384;
	add.s64 	%rd57133, %rd57133, 8;
	add.s64 	%rd57131, %rd57131, 8;
	setp.ne.s64 	%p1451, %rd57131, %rd5662;
	@%p1451 bra 	$L__BB8_3461;
$L__BB8_3462:
	setp.eq.s64 	%p1452, %rd2959, 0;
	@%p1452 bra 	$L__BB8_3470;
	setp.lt.u64 	%p1453, %rd2960, 3;
	@%p1453 bra 	$L__BB8_3465;
	shl.b64 	%rd31387, %rd57133, 3;
	add.s64 	%rd31388, %rd56855, %rd31387;
	ld.u64 	%rd31389, [%rd31388];
	mad.lo.s64 	%rd31390, %rd31389, 2654435761, %rd57141;
	shl.b64 	%rd31391, %rd31390, 13;
	add.s64 	%rd31392, %rd31391, %rd31390;
	shr.u64 	%rd31393, %rd31392, 7;
	xor.b64  	%rd31394, %rd31393, %rd31392;
	shl.b64 	%rd31395, %rd31394, 3;
	add.s64 	%rd31396, %rd31395, %rd31394;
	shr.u64 	%rd31397, %rd31396, 17;
	xor.b64  	%rd31398, %rd31397, %rd31396;
	shl.b64 	%rd31399, %rd31398, 5;
	add.s64 	%rd31400, %rd31399, %rd31398;
	ld.u64 	%rd31401, [%rd31388+8];
	mad.lo.s64 	%rd31402, %rd31401, 2654435761, %rd31400;
	shl.b64 	%rd31403, %rd31402, 13;
	add.s64 	%rd31404, %rd31403, %rd31402;
	shr.u64 	%rd31405, %rd31404, 7;
	xor.b64  	%rd31406, %rd31405, %rd31404;
	shl.b64 	%rd31407, %rd31406, 3;
	add.s64 	%rd31408, %rd31407, %rd31406;
	shr.u64 	%rd31409, %rd31408, 17;
	xor.b64  	%rd31410, %rd31409, %rd31408;
	shl.b64 	%rd31411, %rd31410, 5;
	add.s64 	%rd31412, %rd31411, %rd31410;
	ld.u64 	%rd31413, [%rd31388+16];
	mad.lo.s64 	%rd31414, %rd31413, 2654435761, %rd31412;
	shl.b64 	%rd31415, %rd31414, 13;
	add.s64 	%rd31416, %rd31415, %rd31414;
	shr.u64 	%rd31417, %rd31416, 7;
	xor.b64  	%rd31418, %rd31417, %rd31416;
	shl.b64 	%rd31419, %rd31418, 3;
	add.s64 	%rd31420, %rd31419, %rd31418;
	shr.u64 	%rd31421, %rd31420, 17;
	xor.b64  	%rd31422, %rd31421, %rd31420;
	shl.b64 	%rd31423, %rd31422, 5;
	add.s64 	%rd31424, %rd31423, %rd31422;
	ld.u64 	%rd31425, [%rd31388+24];
	mad.lo.s64 	%rd31426, %rd31425, 2654435761, %rd31424;
	shl.b64 	%rd31427, %rd31426, 13;
	add.s64 	%rd31428, %rd31427, %rd31426;
	shr.u64 	%rd31429, %rd31428, 7;
	xor.b64  	%rd31430, %rd31429, %rd31428;
	shl.b64 	%rd31431, %rd31430, 3;
	add.s64 	%rd31432, %rd31431, %rd31430;
	shr.u64 	%rd31433, %rd31432, 17;
	xor.b64  	%rd31434, %rd31433, %rd31432;
	shl.b64 	%rd31435, %rd31434, 5;
	add.s64 	%rd57141, %rd31435, %rd31434;
	add.s64 	%rd57133, %rd57133, 4;
$L__BB8_3465:
	setp.eq.s64 	%p1454, %rd2961, 0;
	@%p1454 bra 	$L__BB8_3470;
	setp.eq.s64 	%p1455, %rd2962, 0;
	@%p1455 bra 	$L__BB8_3468;
	shl.b64 	%rd31437, %rd57133, 3;
	add.s64 	%rd31438, %rd56855, %rd31437;
	ld.u64 	%rd31439, [%rd31438];
	mad.lo.s64 	%rd31440, %rd31439, 2654435761, %rd57141;
	shl.b64 	%rd31441, %rd31440, 13;
	add.s64 	%rd31442, %rd31441, %rd31440;
	shr.u64 	%rd31443, %rd31442, 7;
	xor.b64  	%rd31444, %rd31443, %rd31442;
	shl.b64 	%rd31445, %rd31444, 3;
	add.s64 	%rd31446, %rd31445, %rd31444;
	shr.u64 	%rd31447, %rd31446, 17;
	xor.b64  	%rd31448, %rd31447, %rd31446;
	shl.b64 	%rd31449, %rd31448, 5;
	add.s64 	%rd31450, %rd31449, %rd31448;
	ld.u64 	%rd31451, [%rd31438+8];
	mad.lo.s64 	%rd31452, %rd31451, 2654435761, %rd31450;
	shl.b64 	%rd31453, %rd31452, 13;
	add.s64 	%rd31454, %rd31453, %rd31452;
	shr.u64 	%rd31455, %rd31454, 7;
	xor.b64  	%rd31456, %rd31455, %rd31454;
	shl.b64 	%rd31457, %rd31456, 3;
	add.s64 	%rd31458, %rd31457, %rd31456;
	shr.u64 	%rd31459, %rd31458, 17;
	xor.b64  	%rd31460, %rd31459, %rd31458;
	shl.b64 	%rd31461, %rd31460, 5;
	add.s64 	%rd57141, %rd31461, %rd31460;
	add.s64 	%rd57133, %rd57133, 2;
$L__BB8_3468:
	setp.eq.s64 	%p1456, %rd5660, 0;
	@%p1456 bra 	$L__BB8_3470;
	shl.b64 	%rd31462, %rd57133, 3;
	add.s64 	%rd31463, %rd56855, %rd31462;
	ld.u64 	%rd31464, [%rd31463];
	mad.lo.s64 	%rd31465, %rd31464, 2654435761, %rd57141;
	shl.b64 	%rd31466, %rd31465, 13;
	add.s64 	%rd31467, %rd31466, %rd31465;
	shr.u64 	%rd31468, %rd31467, 7;
	xor.b64  	%rd31469, %rd31468, %rd31467;
	shl.b64 	%rd31470, %rd31469, 3;
	add.s64 	%rd31471, %rd31470, %rd31469;
	shr.u64 	%rd31472, %rd31471, 17;
	xor.b64  	%rd31473, %rd31472, %rd31471;
	shl.b64 	%rd31474, %rd31473, 5;
	add.s64 	%rd57141, %rd31474, %rd31473;
$L__BB8_3470:
	mov.b64 	%rd57154, 0;
	@%p258 bra 	$L__BB8_3482;
	setp.lt.u64 	%p1458, %rd2958, 7;
	mov.b64 	%rd57146, 0;
	mov.u64 	%rd57154, %rd57146;
	@%p1458 bra 	$L__BB8_3474;
	mov.b64 	%rd57146, 0;
	mov.u64 	%rd57144, %rd57146;
$L__BB8_3473:
	.pragma "nounroll";
	shl.b64 	%rd31479, %rd57146, 3;
	add.s64 	%rd31480, %rd56899, %rd31479;
	ld.u64 	%rd31481, [%rd31480];
	mad.lo.s64 	%rd31482, %rd31481, 2654435761, %rd57154;
	shl.b64 	%rd31483, %rd31482, 13;
	add.s64 	%rd31484, %rd31483, %rd31482;
	shr.u64 	%rd31485, %rd31484, 7;
	xor.b64  	%rd31486, %rd31485, %rd31484;
	shl.b64 	%rd31487, %rd31486, 3;
	add.s64 	%rd31488, %rd31487, %rd31486;
	shr.u64 	%rd31489, %rd31488, 17;
	xor.b64  	%rd31490, %rd31489, %rd31488;
	shl.b64 	%rd31491, %rd31490, 5;
	add.s64 	%rd31492, %rd31491, %rd31490;
	ld.u64 	%rd31493, [%rd31480+8];
	mad.lo.s64 	%rd31494, %rd31493, 2654435761, %rd31492;
	shl.b64 	%rd31495, %rd31494, 13;
	add.s64 	%rd31496, %rd31495, %rd31494;
	shr.u64 	%rd31497, %rd31496, 7;
	xor.b64  	%rd31498, %rd31497, %rd31496;
	shl.b64 	%rd31499, %rd31498, 3;
	add.s64 	%rd31500, %rd31499, %rd31498;
	shr.u64 	%rd31501, %rd31500, 17;
	xor.b64  	%rd31502, %rd31501, %rd31500;
	shl.b64 	%rd31503, %rd31502, 5;
	add.s64 	%rd31504, %rd31503, %rd31502;
	ld.u64 	%rd31505, [%rd31480+16];
	mad.lo.s64 	%rd31506, %rd31505, 2654435761, %rd31504;
	shl.b64 	%rd31507, %rd31506, 13;
	add.s64 	%rd31508, %rd31507, %rd31506;
	shr.u64 	%rd31509, %rd31508, 7;
	xor.b64  	%rd31510, %rd31509, %rd31508;
	shl.b64 	%rd31511, %rd31510, 3;
	add.s64 	%rd31512, %rd31511, %rd31510;
	shr.u64 	%rd31513, %rd31512, 17;
	xor.b64  	%rd31514, %rd31513, %rd31512;
	shl.b64 	%rd31515, %rd31514, 5;
	add.s64 	%rd31516, %rd31515, %rd31514;
	ld.u64 	%rd31517, [%rd31480+24];
	mad.lo.s64 	%rd31518, %rd31517, 2654435761, %rd31516;
	shl.b64 	%rd31519, %rd31518, 13;
	add.s64 	%rd31520, %rd31519, %rd31518;
	shr.u64 	%rd31521, %rd31520, 7;
	xor.b64  	%rd31522, %rd31521, %rd31520;
	shl.b64 	%rd31523, %rd31522, 3;
	add.s64 	%rd31524, %rd31523, %rd31522;
	shr.u64 	%rd31525, %rd31524, 17;
	xor.b64  	%rd31526, %rd31525, %rd31524;
	shl.b64 	%rd31527, %rd31526, 5;
	add.s64 	%rd31528, %rd31527, %rd31526;
	ld.u64 	%rd31529, [%rd31480+32];
	mad.lo.s64 	%rd31530, %rd31529, 2654435761, %rd31528;
	shl.b64 	%rd31531, %rd31530, 13;
	add.s64 	%rd31532, %rd31531, %rd31530;
	shr.u64 	%rd31533, %rd31532, 7;
	xor.b64  	%rd31534, %rd31533, %rd31532;
	shl.b64 	%rd31535, %rd31534, 3;
	add.s64 	%rd31536, %rd31535, %rd31534;
	shr.u64 	%rd31537, %rd31536, 17;
	xor.b64  	%rd31538, %rd31537, %rd31536;
	shl.b64 	%rd31539, %rd31538, 5;
	add.s64 	%rd31540, %rd31539, %rd31538;
	ld.u64 	%rd31541, [%rd31480+40];
	mad.lo.s64 	%rd31542, %rd31541, 2654435761, %rd31540;
	shl.b64 	%rd31543, %rd31542, 13;
	add.s64 	%rd31544, %rd31543, %rd31542;
	shr.u64 	%rd31545, %rd31544, 7;
	xor.b64  	%rd31546, %rd31545, %rd31544;
	shl.b64 	%rd31547, %rd31546, 3;
	add.s64 	%rd31548, %rd31547, %rd31546;
	shr.u64 	%rd31549, %rd31548, 17;
	xor.b64  	%rd31550, %rd31549, %rd31548;
	shl.b64 	%rd31551, %rd31550, 5;
	add.s64 	%rd31552, %rd31551, %rd31550;
	ld.u64 	%rd31553, [%rd31480+48];
	mad.lo.s64 	%rd31554, %rd31553, 2654435761, %rd31552;
	shl.b64 	%rd31555, %rd31554, 13;
	add.s64 	%rd31556, %rd31555, %rd31554;
	shr.u64 	%rd31557, %rd31556, 7;
	xor.b64  	%rd31558, %rd31557, %rd31556;
	shl.b64 	%rd31559, %rd31558, 3;
	add.s64 	%rd31560, %rd31559, %rd31558;
	shr.u64 	%rd31561, %rd31560, 17;
	xor.b64  	%rd31562, %rd31561, %rd31560;
	shl.b64 	%rd31563, %rd31562, 5;
	add.s64 	%rd31564, %rd31563, %rd31562;
	ld.u64 	%rd31565, [%rd31480+56];
	mad.lo.s64 	%rd31566, %rd31565, 2654435761, %rd31564;
	shl.b64 	%rd31567, %rd31566, 13;
	add.s64 	%rd31568, %rd31567, %rd31566;
	shr.u64 	%rd31569, %rd31568, 7;
	xor.b64  	%rd31570, %rd31569, %rd31568;
	shl.b64 	%rd31571, %rd31570, 3;
	add.s64 	%rd31572, %rd31571, %rd31570;
	shr.u64 	%rd31573, %rd31572, 17;
	xor.b64  	%rd31574, %rd31573, %rd31572;
	shl.b64 	%rd31575, %rd31574, 5;
	add.s64 	%rd57154, %rd31575, %rd31574;
	add.s64 	%rd57146, %rd57146, 8;
	add.s64 	%rd57144, %rd57144, 8;
	setp.ne.s64 	%p1459, %rd57144, %rd5662;
	@%p1459 bra 	$L__BB8_3473;
$L__BB8_3474:
	setp.eq.s64 	%p1460, %rd2959, 0;
	@%p1460 bra 	$L__BB8_3482;
	setp.lt.u64 	%p1461, %rd2960, 3;
	@%p1461 bra 	$L__BB8_3477;
	shl.b64 	%rd31577, %rd57146, 3;
	add.s64 	%rd31578, %rd56899, %rd31577;
	ld.u64 	%rd31579, [%rd31578];
	mad.lo.s64 	%rd31580, %rd31579, 2654435761, %rd57154;
	shl.b64 	%rd31581, %rd31580, 13;
	add.s64 	%rd31582, %rd31581, %rd31580;
	shr.u64 	%rd31583, %rd31582, 7;
	xor.b64  	%rd31584, %rd31583, %rd31582;
	shl.b64 	%rd31585, %rd31584, 3;
	add.s64 	%rd31586, %rd31585, %rd31584;
	shr.u64 	%rd31587, %rd31586, 17;
	xor.b64  	%rd31588, %rd31587, %rd31586;
	shl.b64 	%rd31589, %rd31588, 5;
	add.s64 	%rd31590, %rd31589, %rd31588;
	ld.u64 	%rd31591, [%rd31578+8];
	mad.lo.s64 	%rd31592, %rd31591, 2654435761, %rd31590;
	shl.b64 	%rd31593, %rd31592, 13;
	add.s64 	%rd31594, %rd31593, %rd31592;
	shr.u64 	%rd31595, %rd31594, 7;
	xor.b64  	%rd31596, %rd31595, %rd31594;
	shl.b64 	%rd31597, %rd31596, 3;
	add.s64 	%rd31598, %rd31597, %rd31596;
	shr.u64 	%rd31599, %rd31598, 17;
	xor.b64  	%rd31600, %rd31599, %rd31598;
	shl.b64 	%rd31601, %rd31600, 5;
	add.s64 	%rd31602, %rd31601, %rd31600;
	ld.u64 	%rd31603, [%rd31578+16];
	mad.lo.s64 	%rd31604, %rd31603, 2654435761, %rd31602;
	shl.b64 	%rd31605, %rd31604, 13;
	add.s64 	%rd31606, %rd31605, %rd31604;
	shr.u64 	%rd31607, %rd31606, 7;
	xor.b64  	%rd31608, %rd31607, %rd31606;
	shl.b64 	%rd31609, %rd31608, 3;
	add.s64 	%rd31610, %rd31609, %rd31608;
	shr.u64 	%rd31611, %rd31610, 17;
	xor.b64  	%rd31612, %rd31611, %rd31610;
	shl.b64 	%rd31613, %rd31612, 5;
	add.s64 	%rd31614, %rd31613, %rd31612;
	ld.u64 	%rd31615, [%rd31578+24];
	mad.lo.s64 	%rd31616, %rd31615, 2654435761, %rd31614;
	shl.b64 	%rd31617, %rd31616, 13;
	add.s64 	%rd31618, %rd31617, %rd31616;
	shr.u64 	%rd31619, %rd31618, 7;
	xor.b64  	%rd31620, %rd31619, %rd31618;
	shl.b64 	%rd31621, %rd31620, 3;
	add.s64 	%rd31622, %rd31621, %rd31620;
	shr.u64 	%rd31623, %rd31622, 17;
	xor.b64  	%rd31624, %rd31623, %rd31622;
	shl.b64 	%rd31625, %rd31624, 5;
	add.s64 	%rd57154, %rd31625, %rd31624;
	add.s64 	%rd57146, %rd57146, 4;
$L__BB8_3477:
	setp.eq.s64 	%p1462, %rd2961, 0;
	@%p1462 bra 	$L__BB8_3482;
	setp.eq.s64 	%p1463, %rd2962, 0;
	@%p1463 bra 	$L__BB8_3480;
	shl.b64 	%rd31627, %rd57146, 3;
	add.s64 	%rd31628, %rd56899, %rd31627;
	ld.u64 	%rd31629, [%rd31628];
	mad.lo.s64 	%rd31630, %rd31629, 2654435761, %rd57154;
	shl.b64 	%rd31631, %rd31630, 13;
	add.s64 	%rd31632, %rd31631, %rd31630;
	shr.u64 	%rd31633, %rd31632, 7;
	xor.b64  	%rd31634, %rd31633, %rd31632;
	shl.b64 	%rd31635, %rd31634, 3;
	add.s64 	%rd31636, %rd31635, %rd31634;
	shr.u64 	%rd31637, %rd31636, 17;
	xor.b64  	%rd31638, %rd31637, %rd31636;
	shl.b64 	%rd31639, %rd31638, 5;
	add.s64 	%rd31640, %rd31639, %rd31638;
	ld.u64 	%rd31641, [%rd31628+8];
	mad.lo.s64 	%rd31642, %rd31641, 2654435761, %rd31640;
	shl.b64 	%rd31643, %rd31642, 13;
	add.s64 	%rd31644, %rd31643, %rd31642;
	shr.u64 	%rd31645, %rd31644, 7;
	xor.b64  	%rd31646, %rd31645, %rd31644;
	shl.b64 	%rd31647, %rd31646, 3;
	add.s64 	%rd31648, %rd31647, %rd31646;
	shr.u64 	%rd31649, %rd31648, 17;
	xor.b64  	%rd31650, %rd31649, %rd31648;
	shl.b64 	%rd31651, %rd31650, 5;
	add.s64 	%rd57154, %rd31651, %rd31650;
	add.s64 	%rd57146, %rd57146, 2;
$L__BB8_3480:
	setp.eq.s64 	%p1464, %rd5660, 0;
	@%p1464 bra 	$L__BB8_3482;
	shl.b64 	%rd31652, %rd57146, 3;
	add.s64 	%rd31653, %rd56899, %rd31652;
	ld.u64 	%rd31654, [%rd31653];
	mad.lo.s64 	%rd31655, %rd31654, 2654435761, %rd57154;
	shl.b64 	%rd31656, %rd31655, 13;
	add.s64 	%rd31657, %rd31656, %rd31655;
	shr.u64 	%rd31658, %rd31657, 7;
	xor.b64  	%rd31659, %rd31658, %rd31657;
	shl.b64 	%rd31660, %rd31659, 3;
	add.s64 	%rd31661, %rd31660, %rd31659;
	shr.u64 	%rd31662, %rd31661, 17;
	xor.b64  	%rd31663, %rd31662, %rd31661;
	shl.b64 	%rd31664, %rd31663, 5;
	add.s64 	%rd57154, %rd31664, %rd31663;
$L__BB8_3482:
	setp.lt.u64 	%p1465, %rd57141, %rd57154;
	selp.b64 	%rd57156, %rd56855, %rd56899, %p1465;
	bra.uni 	$L__BB8_3487;
$L__BB8_3483:
	setp.eq.s32 	%p1466, %r1, 0;
	mov.u64 	%rd57156, %rd56899;
	@%p1466 bra 	$L__BB8_3487;
	mov.b64 	%rd57155, 0;
$L__BB8_3485:
	shl.b64 	%rd31666, %rd57155, 3;
	add.s64 	%rd31667, %rd56855, %rd31666;
	ld.u64 	%rd6312, [%rd31667];
	add.s64 	%rd31668, %rd56899, %rd31666;
	ld.u64 	%rd6313, [%rd31668];
	setp.lt.u64 	%p1467, %rd6312, %rd6313;
	mov.u64 	%rd57156, %rd56855;
	@%p1467 bra 	$L__BB8_3487;
	setp.le.u64 	%p1468, %rd6312, %rd6313;
	add.s64 	%rd57155, %rd57155, 1;
	setp.lt.u64 	%p1469, %rd57155, %rd2957;
	and.pred  	%p1470, %p1468, %p1469;
	mov.u64 	%rd57156, %rd56899;
	@%p1470 bra 	$L__BB8_3485;
$L__BB8_3487:
	shl.b32 	%r465, %r71, 1;
	setp.lt.u32 	%p1471, %r71, 129;
	@%p1471 bra 	$L__BB8_3069;
	ld.param.s8 	%rs2, [_ZN3cub18CUB_300001_SM_10006detail10merge_sort30DeviceMergeSortBlockSortKernelINS2_10policy_hubIPPmE9Policy600ES6_PNS0_8NullTypeES6_SA_m18tuple_indexed_lessS5_S9_EEvbT0_T1_T2_T3_T4_PT6_PT7_T5_NS1_7vsmem_tE_param_0];
	bar.sync 	0;
	setp.eq.s16 	%p1472, %rs2, 0;
	@%p1472 bra 	$L__BB8_3507;
	st.shared.u64 	[%r63], %rd55601;
	st.shared.u64 	[%r64+8], %rd56767;
	st.shared.u64 	[%r65+16], %rd56766;
	st.shared.u64 	[%r66+24], %rd56765;
	st.shared.u64 	[%r67+32], %rd56764;
	st.shared.u64 	[%r68+40], %rd56763;
	st.shared.u64 	[%r69+48], %rd56762;
	st.shared.u64 	[%r70+56], %rd57156;
	bar.warp.sync 	-1;
	ld.shared.u64 	%rd6316, [%r55];
	ld.shared.u64 	%rd6317, [%r56+256];
	ld.shared.u64 	%rd6318, [%r57+512];
	ld.shared.u64 	%rd6319, [%r58+768];
	ld.shared.u64 	%rd6320, [%r59+1024];
	ld.shared.u64 	%rd6321, [%r60+1280];
	ld.shared.u64 	%rd6322, [%r61+1536];
	ld.shared.u64 	%rd6323, [%r62+1792];
	setp.eq.s32 	%p1473, %r50, 0;
	@%p1473 bra 	$L__BB8_3490;
	bra.uni 	$L__BB8_3491;
$L__BB8_3490:
	st.volatile.shared.u32 	[_ZZN3cub18CUB_300001_SM_10006detail10merge_sort30DeviceMergeSortBlockSortKernelINS2_10policy_hubIPPmE9Policy600ES6_PNS0_8NullTypeES6_SA_m18tuple_indexed_lessS5_S9_EEvbT0_T1_T2_T3_T4_PT6_PT7_T5_NS1_7vsmem_tEE19static_temp_storage+16896], %r49;
$L__BB8_3491:
	ld.param.u64 	%rd53523, [_ZN3cub18CUB_300001_SM_10006detail10merge_sort30DeviceMergeSortBlockSortKernelINS2_10policy_hubIPPmE9Policy600ES6_PNS0_8NullTypeES6_SA_m18tuple_indexed_lessS5_S9_EEvbT0_T1_T2_T3_T4_PT6_PT7_T5_NS1_7vsmem_tE_param_3];
	cvta.to.global.u64 	%rd6332, %rd53523;
	bar.sync 	0;
	ld.volatile.shared.u32 	%r102, [_ZZN3cub18CUB_300001_SM_10006detail10merge_sort30DeviceMergeSortBlockSortKernelINS2_10policy_hubIPPmE9Policy600ES6_PNS0_8NullTypeES6_SA_m18tuple_indexed_lessS5_S9_EEvbT0_T1_T2_T3_T4_PT6_PT7_T5_NS1_7vsmem_tEE19static_temp_storage+16896];
	add.s32 	%r103, %r112, %r51;
	setp.ge.s32 	%p1474, %r103, %r102;
	@%p1474 bra 	$L__BB8_3493;
	cvt.u64.u32 	%rd31670, %r103;
	add.s64 	%rd31671, %rd3, %rd31670;
	shl.b64 	%rd31672, %rd31671, 3;
	add.s64 	%rd31673, %rd6332, %rd31672;
	st.global.u64 	[%rd31673], %rd6316;
$L__BB8_3493:
	add.s32 	%r284, %r103, 32;
	setp.ge.s32 	%p1475, %r284, %r102;
	@%p1475 bra 	$L__BB8_3495;
	cvt.u64.u32 	%rd31674, %r103;
	add.s64 	%rd31675, %rd3, %rd31674;
	shl.b64 	%rd31676, %rd31675, 3;
	add.s64 	%rd31677, %rd6332, %rd31676;
	st.global.u64 	[%rd31677+256], %rd6317;
$L__BB8_3495:
	add.s32 	%r285, %r103, 64;
	setp.ge.s32 	%p1476, %r285, %r102;
	@%p1476 bra 	$L__BB8_3497;
	cvt.u64.u32 	%rd31678, %r103;
	add.s64 	%rd31679, %rd3, %rd31678;
	shl.b64 	%rd31680, %rd31679, 3;
	add.s64 	%rd31681, %rd6332, %rd31680;
	st.global.u64 	[%rd31681+512], %rd6318;
$L__BB8_3497:
	add.s32 	%r286, %r103, 96;
	setp.ge.s32 	%p1477, %r286, %r102;
	@%p1477 bra 	$L__BB8_3499;
	cvt.u64.u32 	%rd31682, %r103;
	add.s64 	%rd31683, %rd3, %rd31682;
	shl.b64 	%rd31684, %rd31683, 3;
	add.s64 	%rd31685, %rd6332, %rd31684;
	st.global.u64 	[%rd31685+768], %rd6319;
$L__BB8_3499:
	add.s32 	%r287, %r103, 128;
	setp.ge.s32 	%p1478, %r287, %r102;
	@%p1478 bra 	$L__BB8_3501;
	cvt.u64.u32 	%rd31686, %r103;
	add.s64 	%rd31687, %rd3, %rd31686;
	shl.b64 	%rd31688, %rd31687, 3;
	add.s64 	%rd31689, %rd6332, %rd31688;
	st.global.u64 	[%rd31689+1024], %rd6320;
$L__BB8_3501:
	add.s32 	%r288, %r103, 160;
	setp.ge.s32 	%p1479, %r288, %r102;
	@%p1479 bra 	$L__BB8_3503;
	cvt.u64.u32 	%rd31690, %r103;
	add.s64 	%rd31691, %rd3, %rd31690;
	shl.b64 	%rd31692, %rd31691, 3;
	add.s64 	%rd31693, %rd6332, %rd31692;
	st.global.u64 	[%rd31693+1280], %rd6321;
$L__BB8_3503:
	add.s32 	%r289, %r103, 192;
	setp.ge.s32 	%p1480, %r289, %r102;
	@%p1480 bra 	$L__BB8_3505;
	cvt.u64.u32 	%rd31694, %r103;
	add.s64 	%rd31695, %rd3, %rd31694;
	shl.b64 	%rd31696, %rd31695, 3;
	add.s64 	%rd31697, %rd6332, %rd31696;
	st.global.u64 	[%rd31697+1536], %rd6322;
$L__BB8_3505:
	add.s32 	%r290, %r103, 224;
	setp.ge.s32 	%p1481, %r290, %r102;
	@%p1481 bra 	$L__BB8_3525;
	cvt.u64.u32 	%rd31698, %r103;
	add.s64 	%rd31699, %rd3, %rd31698;
	shl.b64 	%rd31700, %rd31699, 3;
	add.s64 	%rd31701, %rd6332, %rd31700;
	st.global.u64 	[%rd31701+1792], %rd6323;
	bra.uni 	$L__BB8_3525;
$L__BB8_3507:
	st.shared.u64 	[%r63], %rd55601;
	st.shared.u64 	[%r64+8], %rd56767;
	st.shared.u64 	[%r65+16], %rd56766;
	st.shared.u64 	[%r66+24], %rd56765;
	st.shared.u64 	[%r67+32], %rd56764;
	st.shared.u64 	[%r68+40], %rd56763;
	st.shared.u64 	[%r69+48], %rd56762;
	st.shared.u64 	[%r70+56], %rd57156;
	bar.warp.sync 	-1;
	ld.shared.u64 	%rd6324, [%r55];
	ld.shared.u64 	%rd6325, [%r56+256];
	ld.shared.u64 	%rd6326, [%r57+512];
	ld.shared.u64 	%rd6327, [%r58+768];
	ld.shared.u64 	%rd6328, [%r59+1024];
	ld.shared.u64 	%rd6329, [%r60+1280];
	ld.shared.u64 	%rd6330, [%r61+1536];
	ld.shared.u64 	%rd6331, [%r62+1792];
	setp.eq.s32 	%p1482, %r50, 0;
	@%p1482 bra 	$L__BB8_3508;
	bra.uni 	$L__BB8_3509;
$L__BB8_3508:
	st.volatile.shared.u32 	[_ZZN3cub18CUB_300001_SM_10006detail10merge_sort30DeviceMergeSortBlockSortKernelINS2_10policy_hubIPPmE9Policy600ES6_PNS0_8NullTypeES6_SA_m18tuple_indexed_lessS5_S9_EEvbT0_T1_T2_T3_T4_PT6_PT7_T5_NS1_7vsmem_tEE19static_temp_storage+16896], %r49;
$L__BB8_3509:
	ld.param.u64 	%rd53525, [_ZN3cub18CUB_300001_SM_10006detail10merge_sort30DeviceMergeSortBlockSortKernelINS2_10policy_hubIPPmE9Policy600ES6_PNS0_8NullTypeES6_SA_m18tuple_indexed_lessS5_S9_EEvbT0_T1_T2_T3_T4_PT6_PT7_T5_NS1_7vsmem_tE_param_6];
	cvta.to.global.u64 	%rd6333, %rd53525;
	bar.sync 	0;
	ld.volatile.shared.u32 	%r104, [_ZZN3cub18CUB_300001_SM_10006detail10merge_sort30DeviceMergeSortBlockSortKernelINS2_10policy_hubIPPmE9Policy600ES6_PNS0_8NullTypeES6_SA_m18tuple_indexed_lessS5_S9_EEvbT0_T1_T2_T3_T4_PT6_PT7_T5_NS1_7vsmem_tEE19static_temp_storage+16896];
	add.s32 	%r105, %r112, %r51;
	setp.ge.s32 	%p1483, %r105, %r104;
	@%p1483 bra 	$L__BB8_3511;
	cvt.u64.u32 	%rd31702, %r105;
	add.s64 	%rd31703, %rd3, %rd31702;
	shl.b64 	%rd31704, %rd31703, 3;
	add.s64 	%rd31705, %rd6333, %rd31704;
	st.global.u64 	[%rd31705], %rd6324;
$L__BB8_3511:
	add.s32 	%r291, %r105, 32;
	setp.ge.s32 	%p1484, %r291, %r104;
	@%p1484 bra 	$L__BB8_3513;
	cvt.u64.u32 	%rd31706, %r105;
	add.s64 	%rd31707, %rd3, %rd31706;
	shl.b64 	%rd31708, %rd31707, 3;
	add.s64 	%rd31709, %rd6333, %rd31708;
	st.global.u64 	[%rd31709+256], %rd6325;
$L__BB8_3513:
	add.s32 	%r292, %r105, 64;
	setp.ge.s32 	%p1485, %r292, %r104;
	@%p1485 bra 	$L__BB8_3515;
	cvt.u64.u32 	%rd31710, %r105;
	add.s64 	%rd31711, %rd3, %rd31710;
	shl.b64 	%rd31712, %rd31711, 3;
	add.s64 	%rd31713, %rd6333, %rd31712;
	st.global.u64 	[%rd31713+512], %rd6326;
$L__BB8_3515:
	add.s32 	%r293, %r105, 96;
	setp.ge.s32 	%p1486, %r293, %r104;
	@%p1486 bra 	$L__BB8_3517;
	cvt.u64.u32 	%rd31714, %r105;
	add.s64 	%rd31715, %rd3, %rd31714;
	shl.b64 	%rd31716, %rd31715, 3;
	add.s64 	%rd31717, %rd6333, %rd31716;
	st.global.u64 	[%rd31717+768], %rd6327;
$L__BB8_3517:
	add.s32 	%r294, %r105, 128;
	setp.ge.s32 	%p1487, %r294, %r104;
	@%p1487 bra 	$L__BB8_3519;
	cvt.u64.u32 	%rd31718, %r105;
	add.s64 	%rd31719, %rd3, %rd31718;
	shl.b64 	%rd31720, %rd31719, 3;
	add.s64 	%rd31721, %rd6333, %rd31720;
	st.global.u64 	[%rd31721+1024], %rd6328;
$L__BB8_3519:
	add.s32 	%r295, %r105, 160;
	setp.ge.s32 	%p1488, %r295, %r104;
	@%p1488 bra 	$L__BB8_3521;
	cvt.u64.u32 	%rd31722, %r105;
	add.s64 	%rd31723, %rd3, %rd31722;
	shl.b64 	%rd31724, %rd31723, 3;
	add.s64 	%rd31725, %rd6333, %rd31724;
	st.global.u64 	[%rd31725+1280], %rd6329;
$L__BB8_3521:
	add.s32 	%r296, %r105, 192;
	setp.ge.s32 	%p1489, %r296, %r104;
	@%p1489 bra 	$L__BB8_3523;
	cvt.u64.u32 	%rd31726, %r105;
	add.s64 	%rd31727, %rd3, %rd31726;
	shl.b64 	%rd31728, %rd31727, 3;
	add.s64 	%rd31729, %rd6333, %rd31728;
	st.global.u64 	[%rd31729+1536], %rd6330;
$L__BB8_3523:
	add.s32 	%r297, %r105, 224;
	setp.ge.s32 	%p1490, %r297, %r104;
	@%p1490 bra 	$L__BB8_3525;
	cvt.u64.u32 	%rd31730, %r105;
	add.s64 	%rd31731, %rd3, %rd31730;
	shl.b64 	%rd31732, %rd31731, 3;
	add.s64 	%rd31733, %rd6333, %rd31732;
	st.global.u64 	[%rd31733+1792], %rd6331;
$L__BB8_3525:
	ret;

}
	// .globl	_ZN3cub18CUB_300001_SM_10006detail10merge_sort30DeviceMergeSortPartitionKernelIPPmm18tuple_indexed_lessS4_EEvbT_PT2_T0_SA_PSA_T1_SA_i
.visible .entry _ZN3cub18CUB_300001_SM_10006detail10merge_sort30DeviceMergeSortPartitionKernelIPPmm18tuple_indexed_lessS4_EEvbT_PT2_T0_SA_PSA_T1_SA_i(
	.param .u8 _ZN3cub18CUB_300001_SM_10006detail10merge_sort30DeviceMergeSortPartitionKernelIPPmm18tuple_indexed_lessS4_EEvbT_PT2_T0_SA_PSA_T1_SA_i_param_0,
	.param .u64 .ptr .align 1 _ZN3cub18CUB_300001_SM_10006detail10merge_sort30DeviceMergeSortPartitionKernelIPPmm18tuple_indexed_lessS4_EEvbT_PT2_T0_SA_PSA_T1_SA_i_param_1,
	.param .u64 .ptr .align 1 _ZN3cub18CUB_300001_SM_10006detail10merge_sort30DeviceMergeSortPartitionKernelIPPmm18tuple_indexed_lessS4_EEvbT_PT2_T0_SA_PSA_T1_SA_i_param_2,
	.param .u64 _ZN3cub18CUB_300001_SM_10006detail10merge_sort30DeviceMergeSortPartitionKernelIPPmm18tuple_indexed_lessS4_EEvbT_PT2_T0_SA_PSA_T1_SA_i_param_3,
	.param .u64 _ZN3cub18CUB_300001_SM_10006detail10merge_sort30DeviceMergeSortPartitionKernelIPPmm18tuple_indexed_lessS4_EEvbT_PT2_T0_SA_PSA_T1_SA_i_param_4,
	.param .u64 .ptr .align 1 _ZN3cub18CUB_300001_SM_10006detail10merge_sort30DeviceMergeSortPartitionKernelIPPmm18tuple_indexed_lessS4_EEvbT_PT2_T0_SA_PSA_T1_SA_i_param_5,
	.param .align 8 .b8 _ZN3cub18CUB_300001_SM_10006detail10merge_sort30DeviceMergeSortPartitionKernelIPPmm18tuple_indexed_lessS4_EEvbT_PT2_T0_SA_PSA_T1_SA_i_param_6[16],
	.param .u64 _ZN3cub18CUB_300001_SM_10006detail10merge_sort30DeviceMergeSortPartitionKernelIPPmm18tuple_indexed_lessS4_EEvbT_PT2_T0_SA_PSA_T1_SA_i_param_7,
	.param .u32 _ZN3cub18CUB_300001_SM_10006detail10merge_sort30DeviceMergeSortPartitionKernelIPPmm18tuple_indexed_lessS4_EEvbT_PT2_T0_SA_PSA_T1_SA_i_param_8
)
{
	.reg .pred 	%p<88>;
	.reg .b16 	%rs<6>;
	.reg .b32 	%r<14>;
	.reg .b64 	%rd<1525>;

	ld.param.u32 	%r3, [_ZN3cub18CUB_300001_SM_10006detail10merge_sort30DeviceMergeSortPartitionKernelIPPmm18tuple_indexed_lessS4_EEvbT_PT2_T0_SA_PSA_T1_SA_i_param_6+8];
	ld.param.u64 	%rd195, [_ZN3cub18CUB_300001_SM_10006detail10merge_sort30DeviceMergeSortPartitionKernelIPPmm18tuple_indexed_lessS4_EEvbT_PT2_T0_SA_PSA_T1_SA_i_param_6];
	ld.param.s8 	%rs1, [_ZN3cub18CUB_300001_SM_10006detail10merge_sort30DeviceMergeSortPartitionKernelIPPmm18tuple_indexed_lessS4_EEvbT_PT2_T0_SA_PSA_T1_SA_i_param_0];
	ld.param.u64 	%rd197, [_ZN3cub18CUB_300001_SM_10006detail10merge_sort30DeviceMergeSortPartitionKernelIPPmm18tuple_indexed_lessS4_EEvbT_PT2_T0_SA_PSA_T1_SA_i_param_1];
	ld.param.u64 	%rd192, [_ZN3cub18CUB_300001_SM_10006detail10merge_sort30DeviceMergeSortPartitionKernelIPPmm18tuple_indexed_lessS4_EEvbT_PT2_T0_SA_PSA_T1_SA_i_param_2];
	ld.param.u64 	%rd193, [_ZN3cub18CUB_300001_SM_10006detail10merge_sort30DeviceMergeSortPartitionKernelIPPmm18tuple_indexed_lessS4_EEvbT_PT2_T0_SA_PSA_T1_SA_i_param_3];
	ld.param.u64 	%rd194, [_ZN3cub18CUB_300001_SM_10006detail10merge_sort30DeviceMergeSortPartitionKernelIPPmm18tuple_indexed_lessS4_EEvbT_PT2_T0_SA_PSA_T1_SA_i_param_4];
	ld.param.u64 	%rd198, [_ZN3cub18CUB_300001_SM_10006detail10merge_sort30DeviceMergeSortPartitionKernelIPPmm18tuple_indexed_lessS4_EEvbT_PT2_T0_SA_PSA_T1_SA_i_param_5];
	ld.param.u64 	%rd196, [_ZN3cub18CUB_300001_SM_10006detail10merge_sort30DeviceMergeSortPartitionKernelIPPmm18tuple_indexed_lessS4_EEvbT_PT2_T0_SA_PSA_T1_SA_i_param_7];
	ld.param.u32 	%r4, [_ZN3cub18CUB_300001_SM_10006detail10merge_sort30DeviceMergeSortPartitionKernelIPPmm18tuple_indexed_lessS4_EEvbT_PT2_T0_SA_PSA_T1_SA_i_param_8];
	cvta.to.global.u64 	%rd1, %rd198;
	cvta.to.global.u64 	%rd2, %rd197;
	mov.u32 	%r10, %ntid.x;
	mov.u32 	%r11, %ctaid.x;
	mov.u32 	%r12, %tid.x;
	mad.lo.s32 	%r13, %r10, %r11, %r12;
	cvt.u64.u32 	%rd3, %r13;
	setp.le.u64 	%p6, %rd194, %rd3;
	@%p6 bra 	$L__BB9_97;
	shr.u64 	%rd199, %rd196, 1;
	add.s64 	%rd5, %rd196, 4294967295;
	neg.s64 	%rd200, %rd196;
	and.b64  	%rd201, %rd200, %rd3;
	cvt.s64.s32 	%rd6, %r4;
	mul.lo.s64 	%rd202, %rd201, %rd6;
	mul.lo.s64 	%rd203, %rd199, %rd6;
	min.u64 	%rd7, %rd202, %rd193;
	not.b64 	%rd204, %rd202;
	min.u64 	%rd205, %rd203, %rd204;
	add.s64 	%rd206, %rd205, %rd202;
	min.u64 	%rd8, %rd206, %rd193;
	not.b64 	%rd207, %rd8;
	min.u64 	%rd208, %rd203, %rd207;
	add.s64 	%rd209, %rd208, %rd8;
	min.u64 	%rd9, %rd209, %rd193;
	// begin inline asm
	griddepcontrol.wait;
	// end inline asm
	add.s64 	%rd210, %rd3, 1;
	setp.ne.s64 	%p7, %rd210, %rd194;
	@%p7 bra 	$L__BB9_3;
	shl.b64 	%rd1434, %rd3, 3;
	add.s64 	%rd1435, %rd1, %rd1434;
	st.global.u64 	[%rd1435], %rd8;
	bra.uni 	$L__BB9_97;
$L__BB9_3:
	sub.s64 	%rd211, %rd9, %rd7;
	and.b64  	%rd212, %rd5, %rd3;
	mul.lo.s64 	%rd213, %rd212, %rd6;
	min.u64 	%rd10, %rd213, %rd211;
	setp.eq.s16 	%p8, %rs1, 0;
	@%p8 bra 	$L__BB9_51;
	sub.s64 	%rd214, %rd8, %rd7;
	sub.s64 	%rd215, %rd9, %rd8;
	max.u64 	%rd216, %rd10, %rd215;
	sub.s64 	%rd1524, %rd216, %rd215;
	min.u64 	%rd1436, %rd214, %rd10;
	setp.ge.u64 	%p9, %rd1524, %rd1436;
	@%p9 bra 	$L__BB9_96;
	add.s64 	%rd13, %rd10, %rd8;
	setp.ne.s64 	%p10, %rd195, 0;
	cvt.s64.s32 	%rd14, %r3;
	@%p10 bra 	$L__BB9_11;
$L__BB9_6:
	setp.eq.s32 	%p42, %r3, 0;
	sub.s64 	%rd814, %rd1436, %rd1524;
	shr.u64 	%rd815, %rd814, 1;
	add.s64 	%rd17, %rd815, %rd1524;
	add.s64 	%rd816, %rd17, %rd7;
	shl.b64 	%rd817, %rd816, 3;
	add.s64 	%rd18, %rd2, %rd817;
	not.b64 	%rd818, %rd17;
	add.s64 	%rd819, %rd13, %rd818;
	shl.b64 	%rd820, %rd819, 3;
	add.s64 	%rd19, %rd2, %rd820;
	mov.pred 	%p41, -1;
	mov.pred 	%p85, %p41;
	@%p42 bra 	$L__BB9_10;
	ld.global.u64 	%rd20, [%rd18];
	ld.global.u64 	%rd21, [%rd19];
	mov.b64 	%rd1438, 0;
$L__BB9_8:
	shl.b64 	%rd822, %rd1438, 3;
	add.s64 	%rd823, %rd21, %rd822;
	ld.u64 	%rd23, [%rd823];
	add.s64 	%rd824, %rd20, %rd822;
	ld.u64 	%rd24, [%rd824];
	setp.lt.u64 	%p44, %rd23, %rd24;
	mov.pred 	%p85, 0;
	@%p44 bra 	$L__BB9_10;
	setp.le.u64 	%p46, %rd23, %rd24;
	add.s64 	%rd1438, %rd1438, 1;
	setp.lt.u64 	%p47, %rd1438, %rd14;
	and.pred  	%p48, %p46, %p47;
	mov.pred 	%p85, %p41;
	@%p48 bra 	$L__BB9_8;
$L__BB9_10:
	add.s64 	%rd826, %rd17, 1;
	selp.b64 	%rd1524, %rd826, %rd1524, %p85;
	selp.b64 	%rd1436, %rd1436, %rd17, %p85;
	setp.lt.u64 	%p49, %rd1524, %rd1436;
	@%p49 bra 	$L__BB9_6;
	bra.uni 	$L__BB9_96;
$L__BB9_11:
	add.s64 	%rd28, %rd195, -1;
	and.b64  	%rd29, %rd195, 7;
	and.b64  	%rd30, %rd195, 3;
	and.b64  	%rd31, %rd195, 1;
	and.b64  	%rd32, %rd195, -2;
$L__BB9_12:
	setp.eq.s64 	%p11, %rd28, 0;
	sub.s64 	%rd220, %rd1436, %rd1524;
	shr.u64 	%rd221, %rd220, 1;
	add.s64 	%rd35, %rd221, %rd1524;
	add.s64 	%rd222, %rd35, %rd7;
	shl.b64 	%rd223, %rd222, 3;
	add.s64 	%rd224, %rd2, %rd223;
	ld.global.u64 	%rd36, [%rd224];
	not.b64 	%rd225, %rd35;
	add.s64 	%rd226, %rd13, %rd225;
	shl.b64 	%rd227, %rd226, 3;
	add.s64 	%rd228, %rd2, %rd227;
	ld.global.u64 	%rd37, [%rd228];
	mov.b64 	%rd1446, -3750763034362895579;
	mov.b64 	%rd1445, 0;
	@%p11 bra 	$L__BB9_15;
	mov.b64 	%rd1446, -3750763034362895579;
	mov.b64 	%rd1445, 0;
	mov.u64 	%rd1447, %rd1445;
$L__BB9_14:
	shl.b64 	%rd231, %rd1445, 3;
	add.s64 	%rd232, %rd37, %rd231;
	ld.u64 	%rd233, [%rd232];
	and.b64  	%rd234, %rd233, 255;
	xor.b64  	%rd235, %rd234, %rd1446;
	mul.lo.s64 	%rd236, %rd235, 1099511628211;
	shr.u64 	%rd237, %rd233, 8;
	and.b64  	%rd238, %rd237, 255;
	xor.b64  	%rd239, %rd238, %rd236;
	mul.lo.s64 	%rd240, %rd239, 1099511628211;
	shr.u64 	%rd241, %rd233, 16;
	and.b64  	%rd242, %rd241, 255;
	xor.b64  	%rd243, %rd242, %rd240;
	mul.lo.s64 	%rd244, %rd243, 1099511628211;
	shr.u64 	%rd245, %rd233, 24;
	and.b64  	%rd246, %rd245, 255;
	xor.b64  	%rd247, %rd246, %rd244;
	mul.lo.s64 	%rd248, %rd247, 1099511628211;
	shr.u64 	%rd249, %rd233, 32;
	and.b64  	%rd250, %rd249, 255;
	xor.b64  	%rd251, %rd250, %rd248;
	mul.lo.s64 	%rd252, %rd251, 1099511628211;
	shr.u64 	%rd253, %rd233, 40;
	and.b64  	%rd254, %rd253, 255;
	xor.b64  	%rd255, %rd254, %rd252;
	mul.lo.s64 	%rd256, %rd255, 1099511628211;
	shr.u64 	%rd257, %rd233, 48;
	and.b64  	%rd258, %rd257, 255;
	xor.b64  	%rd259, %rd258, %rd256;
	mul.lo.s64 	%rd260, %rd259, 1099511628211;
	shr.u64 	%rd261, %rd233, 56;
	xor.b64  	%rd262, %rd261, %rd260;
	mul.lo.s64 	%rd263, %rd262, 1099511628211;
	ld.u64 	%rd264, [%rd232+8];
	and.b64  	%rd265, %rd264, 255;
	xor.b64  	%rd266, %rd265, %rd263;
	mul.lo.s64 	%rd267, %rd266, 1099511628211;
	shr.u64 	%rd268, %rd264, 8;
	and.b64  	%rd269, %rd268, 255;
	xor.b64  	%rd270, %rd269, %rd267;
	mul.lo.s64 	%rd271, %rd270, 1099511628211;
	shr.u64 	%rd272, %rd264, 16;
	and.b64  	%rd273, %rd272, 255;
	xor.b64  	%rd274, %rd273, %rd271;
	mul.lo.s64 	%rd275, %rd274, 1099511628211;
	shr.u64 	%rd276, %rd264, 24;
	and.b64  	%rd277, %rd276, 255;
	xor.b64  	%rd278, %rd277, %rd275;
	mul.lo.s64 	%rd279, %rd278, 1099511628211;
	shr.u64 	%rd280, %rd264, 32;
	and.b64  	%rd281, %rd280, 255;
	xor.b64  	%rd282, %rd281, %rd279;
	mul.lo.s64 	%rd283, %rd282, 1099511628211;
	shr.u64 	%rd284, %rd264, 40;
	and.b64  	%rd285, %rd284, 255;
	xor.b64  	%rd286, %rd285, %rd283;
	mul.lo.s64 	%rd287, %rd286, 1099511628211;
	shr.u64 	%rd288, %rd264, 48;
	and.b64  	%rd289, %rd288, 255;
	xor.b64  	%rd290, %rd289, %rd287;
	mul.lo.s64 	%rd291, %rd290, 1099511628211;
	shr.u64 	%rd292, %rd264, 56;
	xor.b64  	%rd293, %rd292, %rd291;
	mul.lo.s64 	%rd1446, %rd293, 1099511628211;
	add.s64 	%rd1445, %rd1445, 2;
	add.s64 	%rd1447, %rd1447, 2;
	setp.eq.s64 	%p12, %rd1447, %rd32;
	@%p12 bra 	$L__BB9_15;
	bra.uni 	$L__BB9_14;
$L__BB9_15:
	setp.eq.s64 	%p13, %rd31, 0;
	@%p13 bra 	$L__BB9_17;
	shl.b64 	%rd294, %rd1445, 3;
	add.s64 	%rd295, %rd37, %rd294;
	ld.u64 	%rd296, [%rd295];
	and.b64  	%rd297, %rd296, 255;
	xor.b64  	%rd298, %rd297, %rd1446;
	mul.lo.s64 	%rd299, %rd298, 1099511628211;
	shr.u64 	%rd300, %rd296, 8;
	and.b64  	%rd301, %rd300, 255;
	xor.b64  	%rd302, %rd301, %rd299;
	mul.lo.s64 	%rd303, %rd302, 1099511628211;
	shr.u64 	%rd304, %rd296, 16;
	and.b64  	%rd305, %rd304, 255;
	xor.b64  	%rd306, %rd305, %rd303;
	mul.lo.s64 	%rd307, %rd306, 1099511628211;
	shr.u64 	%rd308, %rd296, 24;
	and.b64  	%rd309, %rd308, 255;
	xor.b64  	%rd310, %rd309, %rd307;
	mul.lo.s64 	%rd311, %rd310, 1099511628211;
	shr.u64 	%rd312, %rd296, 32;
	and.b64  	%rd313, %rd312, 255;
	xor.b64  	%rd314, %rd313, %rd311;
	mul.lo.s64 	%rd315, %rd314, 1099511628211;
	shr.u64 	%rd316, %rd296, 40;
	and.b64  	%rd317, %rd316, 255;
	xor.b64  	%rd318, %rd317, %rd315;
	mul.lo.s64 	%rd319, %rd318, 1099511628211;
	shr.u64 	%rd320, %rd296, 48;
	and.b64  	%rd321, %rd320, 255;
	xor.b64  	%rd322, %rd321, %rd319;
	mul.lo.s64 	%rd323, %rd322, 1099511628211;
	shr.u64 	%rd324, %rd296, 56;
	xor.b64  	%rd325, %rd324, %rd323;
	mul.lo.s64 	%rd1446, %rd325, 1099511628211;
$L__BB9_17:
	mov.b64 	%rd1451, -3750763034362895579;
	mov.b64 	%rd1452, 0;
	@%p11 bra 	$L__BB9_20;
	mov.b64 	%rd1451, -3750763034362895579;
	mov.b64 	%rd1452, 0;
	mov.u64 	%rd1450, %rd1452;
$L__BB9_19:
	shl.b64 	%rd331, %rd1452, 3;
	add.s64 	%rd332, %rd36, %rd331;
	ld.u64 	%rd333, [%rd332];
	and.b64  	%rd334, %rd333, 255;
	xor.b64  	%rd335, %rd334, %rd1451;
	mul.lo.s64 	%rd336, %rd335, 1099511628211;
	shr.u64 	%rd337, %rd333, 8;
	and.b64  	%rd338, %rd337, 255;
	xor.b64  	%rd339, %rd338, %rd336;
	mul.lo.s64 	%rd340, %rd339, 1099511628211;
	shr.u64 	%rd341, %rd333, 16;
	and.b64  	%rd342, %rd341, 255;
	xor.b64  	%rd343, %rd342, %rd340;
	mul.lo.s64 	%rd344, %rd343, 1099511628211;
	shr.u64 	%rd345, %rd333, 24;
	and.b64  	%rd346, %rd345, 255;
	xor.b64  	%rd347, %rd346, %rd344;
	mul.lo.s64 	%rd348, %rd347, 1099511628211;
	shr.u64 	%rd349, %rd333, 32;
	and.b64  	%rd350, %rd349, 255;
	xor.b64  	%rd351, %rd350, %rd348;
	mul.lo.s64 	%rd352, %rd351, 1099511628211;
	shr.u64 	%rd353, %rd333, 40;
	and.b64  	%rd354, %rd353, 255;
	xor.b64  	%rd355, %rd354, %rd352;
	mul.lo.s64 	%rd356, %rd355, 1099511628211;
	shr.u64 	%rd357, %rd333, 48;
	and.b64  	%rd358, %rd357, 255;
	xor.b64  	%rd359, %rd358, %rd356;
	mul.lo.s64 	%rd360, %rd359, 1099511628211;
	shr.u64 	%rd361, %rd333, 56;
	xor.b64  	%rd362, %rd361, %rd360;
	mul.lo.s64 	%rd363, %rd362, 1099511628211;
	ld.u64 	%rd364, [%rd332+8];
	and.b64  	%rd365, %rd364, 255;
	xor.b64  	%rd366, %rd365, %rd363;
	mul.lo.s64 	%rd367, %rd366, 1099511628211;
	shr.u64 	%rd368, %rd364, 8;
	and.b64  	%rd369, %rd368, 255;
	xor.b64  	%rd370, %rd369, %rd367;
	mul.lo.s64 	%rd371, %rd370, 1099511628211;
	shr.u64 	%rd372, %rd364, 16;
	and.b64  	%rd373, %rd372, 255;
	xor.b64  	%rd374, %rd373, %rd371;
	mul.lo.s64 	%rd375, %rd374, 1099511628211;
	shr.u64 	%rd376, %rd364, 24;
	and.b64  	%rd377, %rd376, 255;
	xor.b64  	%rd378, %rd377, %rd375;
	mul.lo.s64 	%rd379, %rd378, 1099511628211;
	shr.u64 	%rd380, %rd364, 32;
	and.b64  	%rd381, %rd380, 255;
	xor.b64  	%rd382, %rd381, %rd379;
	mul.lo.s64 	%rd383, %rd382, 1099511628211;
	shr.u64 	%rd384, %rd364, 40;
	and.b64  	%rd385, %rd384, 255;
	xor.b64  	%rd386, %rd385, %rd383;
	mul.lo.s64 	%rd387, %rd386, 1099511628211;
	shr.u64 	%rd388, %rd364, 48;
	and.b64  	%rd389, %rd388, 255;
	xor.b64  	%rd390, %rd389, %rd387;
	mul.lo.s64 	%rd391, %rd390, 1099511628211;
	shr.u64 	%rd392, %rd364, 56;
	xor.b64  	%rd393, %rd392, %rd391;
	mul.lo.s64 	%rd1451, %rd393, 1099511628211;
	add.s64 	%rd1452, %rd1452, 2;
	add.s64 	%rd1450, %rd1450, 2;
	setp.ne.s64 	%p15, %rd1450, %rd32;
	@%p15 bra 	$L__BB9_19;
$L__BB9_20:
	@%p13 bra 	$L__BB9_22;
	shl.b64 	%rd394, %rd1452, 3;
	add.s64 	%rd395, %rd36, %rd394;
	ld.u64 	%rd396, [%rd395];
	and.b64  	%rd397, %rd396, 255;
	xor.b64  	%rd398, %rd397, %rd1451;
	mul.lo.s64 	%rd399, %rd398, 1099511628211;
	shr.u64 	%rd400, %rd396, 8;
	and.b64  	%rd401, %rd400, 255;
	xor.b64  	%rd402, %rd401, %rd399;
	mul.lo.s64 	%rd403, %rd402, 1099511628211;
	shr.u64 	%rd404, %rd396, 16;
	and.b64  	%rd405, %rd404, 255;
	xor.b64  	%rd406, %rd405, %rd403;
	mul.lo.s64 	%rd407, %rd406, 1099511628211;
	shr.u64 	%rd408, %rd396, 24;
	and.b64  	%rd409, %rd408, 255;
	xor.b64  	%rd410, %rd409, %rd407;
	mul.lo.s64 	%rd411, %rd410, 1099511628211;
	shr.u64 	%rd412, %rd396, 32;
	and.b64  	%rd413, %rd412, 255;
	xor.b64  	%rd414, %rd413, %rd411;
	mul.lo.s64 	%rd415, %rd414, 1099511628211;
	shr.u64 	%rd416, %rd396, 40;
	and.b64  	%rd417, %rd416, 255;
	xor.b64  	%rd418, %rd417, %rd415;
	mul.lo.s64 	%rd419, %rd418, 1099511628211;
	shr.u64 	%rd420, %rd396, 48;
	and.b64  	%rd421, %rd420, 255;
	xor.b64  	%rd422, %rd421, %rd419;
	mul.lo.s64 	%rd423, %rd422, 1099511628211;
	shr.u64 	%rd424, %rd396, 56;
	xor.b64  	%rd425, %rd424, %rd423;
	mul.lo.s64 	%rd1451, %rd425, 1099511628211;
$L__BB9_22:
	setp.eq.s64 	%p17, %rd1446, %rd1451;
	@%p17 bra 	$L__BB9_46;
	setp.lt.u64 	%p18, %rd28, 7;
	mov.b64 	%rd1466, 0;
	mov.u64 	%rd1465, %rd1466;
	@%p18 bra 	$L__BB9_26;
	mov.b64 	%rd1466, 0;
	mov.u64 	%rd1468, %rd1466;
$L__BB9_25:
	.pragma "nounroll";
	shl.b64 	%rd429, %rd1466, 3;
	add.s64 	%rd430, %rd37, %rd429;
	ld.u64 	%rd431, [%rd430];
	mad.lo.s64 	%rd432, %rd431, 2654435761, %rd1465;
	shl.b64 	%rd433, %rd432, 13;
	add.s64 	%rd434, %rd433, %rd432;
	shr.u64 	%rd435, %rd434, 7;
	xor.b64  	%rd436, %rd435, %rd434;
	shl.b64 	%rd437, %rd436, 3;
	add.s64 	%rd438, %rd437, %rd436;
	shr.u64 	%rd439, %rd438, 17;
	xor.b64  	%rd440, %rd439, %rd438;
	shl.b64 	%rd441, %rd440, 5;
	add.s64 	%rd442, %rd441, %rd440;
	ld.u64 	%rd443, [%rd430+8];
	mad.lo.s64 	%rd444, %rd443, 2654435761, %rd442;
	shl.b64 	%rd445, %rd444, 13;
	add.s64 	%rd446, %rd445, %rd444;
	shr.u64 	%rd447, %rd446, 7;
	xor.b64  	%rd448, %rd447, %rd446;
	shl.b64 	%rd449, %rd448, 3;
	add.s64 	%rd450, %rd449, %rd448;
	shr.u64 	%rd451, %rd450, 17;
	xor.b64  	%rd452, %rd451, %rd450;
	shl.b64 	%rd453, %rd452, 5;
	add.s64 	%rd454, %rd453, %rd452;
	ld.u64 	%rd455, [%rd430+16];
	mad.lo.s64 	%rd456, %rd455, 2654435761, %rd454;
	shl.b64 	%rd457, %rd456, 13;
	add.s64 	%rd458, %rd457, %rd456;
	shr.u64 	%rd459, %rd458, 7;
	xor.b64  	%rd460, %rd459, %rd458;
	shl.b64 	%rd461, %rd460, 3;
	add.s64 	%rd462, %rd461, %rd460;
	shr.u64 	%rd463, %rd462, 17;
	xor.b64  	%rd464, %rd463, %rd462;
	shl.b64 	%rd465, %rd464, 5;
	add.s64 	%rd466, %rd465, %rd464;
	ld.u64 	%rd467, [%rd430+24];
	mad.lo.s64 	%rd468, %rd467, 2654435761, %rd466;
	shl.b64 	%rd469, %rd468, 13;
	add.s64 	%rd470, %rd469, %rd468;
	shr.u64 	%rd471, %rd470, 7;
	xor.b64  	%rd472, %rd471, %rd470;
	shl.b64 	%rd473, %rd472, 3;
	add.s64 	%rd474, %rd473, %rd472;
	shr.u64 	%rd475, %rd474, 17;
	xor.b64  	%rd476, %rd475, %rd474;
	shl.b64 	%rd477, %rd476, 5;
	add.s64 	%rd478, %rd477, %rd476;
	ld.u64 	%rd479, [%rd430+32];
	mad.lo.s64 	%rd480, %rd479, 2654435761, %rd478;
	shl.b64 	%rd481, %rd480, 13;
	add.s64 	%rd482, %rd481, %rd480;
	shr.u64 	%rd483, %rd482, 7;
	xor.b64  	%rd484, %rd483, %rd482;
	shl.b64 	%rd485, %rd484, 3;
	add.s64 	%rd486, %rd485, %rd484;
	shr.u64 	%rd487, %rd486, 17;
	xor.b64  	%rd488, %rd487, %rd486;
	shl.b64 	%rd489, %rd488, 5;
	add.s64 	%rd490, %rd489, %rd488;
	ld.u64 	%rd491, [%rd430+40];
	mad.lo.s64 	%rd492, %rd491, 2654435761, %rd490;
	shl.b64 	%rd493, %rd492, 13;
	add.s64 	%rd494, %rd493, %rd492;
	shr.u64 	%rd495, %rd494, 7;
	xor.b64  	%rd496, %rd495, %rd494;
	shl.b64 	%rd497, %rd496, 3;
	add.s64 	%rd498, %rd497, %rd496;
	shr.u64 	%rd499, %rd498, 17;
	xor.b64  	%rd500, %rd499, %rd498;
	shl.b64 	%rd501, %rd500, 5;
	add.s64 	%rd502, %rd501, %rd500;
	ld.u64 	%rd503, [%rd430+48];
	mad.lo.s64 	%rd504, %rd503, 2654435761, %rd502;
	shl.b64 	%rd505, %rd504, 13;
	add.s64 	%rd506, %rd505, %rd504;
	shr.u64 	%rd507, %rd506, 7;
	xor.b64  	%rd508, %rd507, %rd506;
	shl.b64 	%rd509, %rd508, 3;
	add.s64 	%rd510, %rd509, %rd508;
	shr.u64 	%rd511, %rd510, 17;
	xor.b64  	%rd512, %rd511, %rd510;
	shl.b64 	%rd513, %rd512, 5;
	add.s64 	%rd514, %rd513, %rd512;
	ld.u64 	%rd515, [%rd430+56];
	mad.lo.s64 	%rd516, %rd515, 2654435761, %rd514;
	shl.b64 	%rd517, %rd516, 13;
	add.s64 	%rd518, %rd517, %rd516;
	shr.u64 	%rd519, %rd518, 7;
	xor.b64  	%rd520, %rd519, %rd518;
	shl.b64 	%rd521, %rd520, 3;
	add.s64 	%rd522, %rd521, %rd520;
	shr.u64 	%rd523, %rd522, 17;
	xor.b64  	%rd524, %rd523, %rd522;
	shl.b64 	%rd525, %rd524, 5;
	add.s64 	%rd1465, %rd525, %rd524;
	add.s64 	%rd1466, %rd1466, 8;
	add.s64 	%rd1468, %rd1468, 8;
	and.b64  	%rd526, %rd195, -8;
	setp.eq.s64 	%p19, %rd1468, %rd526;
	@%p19 bra 	$L__BB9_26;
	bra.uni 	$L__BB9_25;
$L__BB9_26:
	setp.eq.s64 	%p20, %rd29, 0;
	@%p20 bra 	$L__BB9_34;
	add.s64 	%rd528, %rd29, -1;
	setp.lt.u64 	%p21, %rd528, 3;
	@%p21 bra 	$L__BB9_29;
	shl.b64 	%rd529, %rd1466, 3;
	add.s64 	%rd530, %rd37, %rd529;
	ld.u64 	%rd531, [%rd530];
	mad.lo.s64 	%rd532, %rd531, 2654435761, %rd1465;
	shl.b64 	%rd533, %rd532, 13;
	add.s64 	%rd534, %rd533, %rd532;
	shr.u64 	%rd535, %rd534, 7;
	xor.b64  	%rd536, %rd535, %rd534;
	shl.b64 	%rd537, %rd536, 3;
	add.s64 	%rd538, %rd537, %rd536;
	shr.u64 	%rd539, %rd538, 17;
	xor.b64  	%rd540, %rd539, %rd538;
	shl.b64 	%rd541, %rd540, 5;
	add.s64 	%rd542, %rd541, %rd540;
	ld.u64 	%rd543, [%rd530+8];
	mad.lo.s64 	%rd544, %rd543, 2654435761, %rd542;
	shl.b64 	%rd545, %rd544, 13;
	add.s64 	%rd546, %rd545, %rd544;
	shr.u64 	%rd547, %rd546, 7;
	xor.b64  	%rd548, %rd547, %rd546;
	shl.b64 	%rd549, %rd548, 3;
	add.s64 	%rd550, %rd549, %rd548;
	shr.u64 	%rd551, %rd550, 17;
	xor.b64  	%rd552, %rd551, %rd550;
	shl.b64 	%rd553, %rd552, 5;
	add.s64 	%rd554, %rd553, %rd552;
	ld.u64 	%rd555, [%rd530+16];
	mad.lo.s64 	%rd556, %rd555, 2654435761, %rd554;
	shl.b64 	%rd557, %rd556, 13;
	add.s64 	%rd558, %rd557, %rd556;
	shr.u64 	%rd559, %rd558, 7;
	xor.b64  	%rd560, %rd559, %rd558;
	shl.b64 	%rd561, %rd560, 3;
	add.s64 	%rd562, %rd561, %rd560;
	shr.u64 	%rd563, %rd562, 17;
	xor.b64  	%rd564, %rd563, %rd562;
	shl.b64 	%rd565, %rd564, 5;
	add.s64 	%rd566, %rd565, %rd564;
	ld.u64 	%rd567, [%rd530+24];
	mad.lo.s64 	%rd568, %rd567, 2654435761, %rd566;
	shl.b64 	%rd569, %rd568, 13;
	add.s64 	%rd570, %rd569, %rd568;
	shr.u64 	%rd571, %rd570, 7;
	xor.b64  	%rd572, %rd571, %rd570;
	shl.b64 	%rd573, %rd572, 3;
	add.s64 	%rd574, %rd573, %rd572;
	shr.u64 	%rd575, %rd574, 17;
	xor.b64  	%rd576, %rd575, %rd574;
	shl.b64 	%rd577, %rd576, 5;
	add.s64 	%rd1465, %rd577, %rd576;
	add.s64 	%rd1466, %rd1466, 4;
$L__BB9_29:
	setp.eq.s64 	%p22, %rd30, 0;
	@%p22 bra 	$L__BB9_34;
	setp.eq.s64 	%p23, %rd30, 1;
	@%p23 bra 	$L__BB9_32;
	shl.b64 	%rd579, %rd1466, 3;
	add.s64 	%rd580, %rd37, %rd579;
	ld.u64 	%rd581, [%rd580];
	mad.lo.s64 	%rd582, %rd581, 2654435761, %rd1465;
	shl.b64 	%rd583, %rd582, 13;
	add.s64 	%rd584, %rd583, %rd582;
	shr.u64 	%rd585, %rd584, 7;
	xor.b64  	%rd586, %rd585, %rd584;
	shl.b64 	%rd587, %rd586, 3;
	add.s64 	%rd588, %rd587, %rd586;
	shr.u64 	%rd589, %rd588, 17;
	xor.b64  	%rd590, %rd589, %rd588;
	shl.b64 	%rd591, %rd590, 5;
	add.s64 	%rd592, %rd591, %rd590;
	ld.u64 	%rd593, [%rd580+8];
	mad.lo.s64 	%rd594, %rd593, 2654435761, %rd592;
	shl.b64 	%rd595, %rd594, 13;
	add.s64 	%rd596, %rd595, %rd594;
	shr.u64 	%rd597, %rd596, 7;
	xor.b64  	%rd598, %rd597, %rd596;
	shl.b64 	%rd599, %rd598, 3;
	add.s64 	%rd600, %rd599, %rd598;
	shr.u64 	%rd601, %rd600, 17;
	xor.b64  	%rd602, %rd601, %rd600;
	shl.b64 	%rd603, %rd602, 5;
	add.s64 	%rd1465, %rd603, %rd602;
	add.s64 	%rd1466, %rd1466, 2;
$L__BB9_32:
	setp.eq.s64 	%p24, %rd31, 0;
	@%p24 bra 	$L__BB9_34;
	shl.b64 	%rd604, %rd1466, 3;
	add.s64 	%rd605, %rd37, %rd604;
	ld.u64 	%rd606, [%rd605];
	mad.lo.s64 	%rd607, %rd606, 2654435761, %rd1465;
	shl.b64 	%rd608, %rd607, 13;
	add.s64 	%rd609, %rd608, %rd607;
	shr.u64 	%rd610, %rd609, 7;
	xor.b64  	%rd611, %rd610, %rd609;
	shl.b64 	%rd612, %rd611, 3;
	add.s64 	%rd613, %rd612, %rd611;
	shr.u64 	%rd614, %rd613, 17;
	xor.b64  	%rd615, %rd614, %rd613;
	shl.b64 	%rd616, %rd615, 5;
	add.s64 	%rd1465, %rd616, %rd615;
$L__BB9_34:
	setp.lt.u64 	%p25, %rd28, 7;
	mov.b64 	%rd1473, 0;
	mov.u64 	%rd1481, %rd1473;
	@%p25 bra 	$L__BB9_37;
	mov.b64 	%rd1473, 0;
	mov.u64 	%rd1471, %rd1473;
$L__BB9_36:
	.pragma "nounroll";
	shl.b64 	%rd620, %rd1473, 3;
	add.s64 	%rd621, %rd36, %rd620;
	ld.u64 	%rd622, [%rd621];
	mad.lo.s64 	%rd623, %rd622, 2654435761, %rd1481;
	shl.b64 	%rd624, %rd623, 13;
	add.s64 	%rd625, %rd624, %rd623;
	shr.u64 	%rd626, %rd625, 7;
	xor.b64  	%rd627, %rd626, %rd625;
	shl.b64 	%rd628, %rd627, 3;
	add.s64 	%rd629, %rd628, %rd627;
	shr.u64 	%rd630, %rd629, 17;
	xor.b64  	%rd631, %rd630, %rd629;
	shl.b64 	%rd632, %rd631, 5;
	add.s64 	%rd633, %rd632, %rd631;
	ld.u64 	%rd634, [%rd621+8];
	mad.lo.s64 	%rd635, %rd634, 2654435761, %rd633;
	shl.b64 	%rd636, %rd635, 13;
	add.s64 	%rd637, %rd636, %rd635;
	shr.u64 	%rd638, %rd637, 7;
	xor.b64  	%rd639, %rd638, %rd637;
	shl.b64 	%rd640, %rd639, 3;
	add.s64 	%rd641, %rd640, %rd639;
	shr.u64 	%rd642, %rd641, 17;
	xor.b64  	%rd643, %rd642, %rd641;
	shl.b64 	%rd644, %rd643, 5;
	add.s64 	%rd645, %rd644, %rd643;
	ld.u64 	%rd646, [%rd621+16];
	mad.lo.s64 	%rd647, %rd646, 2654435761, %rd645;
	shl.b64 	%rd648, %rd647, 13;
	add.s64 	%rd649, %rd648, %rd647;
	shr.u64 	%rd650, %rd649, 7;
	xor.b64  	%rd651, %rd650, %rd649;
	shl.b64 	%rd652, %rd651, 3;
	add.s64 	%rd653, %rd652, %rd651;
	shr.u64 	%rd654, %rd653, 17;
	xor.b64  	%rd655, %rd654, %rd653;
	shl.b64 	%rd656, %rd655, 5;
	add.s64 	%rd657, %rd656, %rd655;
	ld.u64 	%rd658, [%rd621+24];
	mad.lo.s64 	%rd659, %rd658, 2654435761, %rd657;
	shl.b64 	%rd660, %rd659, 13;
	add.s64 	%rd661, %rd660, %rd659;
	shr.u64 	%rd662, %rd661, 7;
	xor.b64  	%rd663, %rd662, %rd661;
	shl.b64 	%rd664, %rd663, 3;
	add.s64 	%rd665, %rd664, %rd663;
	shr.u64 	%rd666, %rd665, 17;
	xor.b64  	%rd667, %rd666, %rd665;
	shl.b64 	%rd668, %rd667, 5;
	add.s64 	%rd669, %rd668, %rd667;
	ld.u64 	%rd670, [%rd621+32];
	mad.lo.s64 	%rd671, %rd670, 2654435761, %rd669;
	shl.b64 	%rd672, %rd671, 13;
	add.s64 	%rd673, %rd672, %rd671;
	shr.u64 	%rd674, %rd673, 7;
	xor.b64  	%rd675, %rd674, %rd673;
	shl.b64 	%rd676, %rd675, 3;
	add.s64 	%rd677, %rd676, %rd675;
	shr.u64 	%rd678, %rd677, 17;
	xor.b64  	%rd679, %rd678, %rd677;
	shl.b64 	%rd680, %rd679, 5;
	add.s64 	%rd681, %rd680, %rd679;
	ld.u64 	%rd682, [%rd621+40];
	mad.lo.s64 	%rd683, %rd682, 2654435761, %rd681;
	shl.b64 	%rd684, %rd683, 13;
	add.s64 	%rd685, %rd684, %rd683;
	shr.u64 	%rd686, %rd685, 7;
	xor.b64  	%rd687, %rd686, %rd685;
	shl.b64 	%rd688, %rd687, 3;
	add.s64 	%rd689, %rd688, %rd687;
	shr.u64 	%rd690, %rd689, 17;
	xor.b64  	%rd691, %rd690, %rd689;
	shl.b64 	%rd692, %rd691, 5;
	add.s64 	%rd693, %rd692, %rd691;
	ld.u64 	%rd694, [%rd621+48];
	mad.lo.s64 	%rd695, %rd694, 2654435761, %rd693;
	shl.b64 	%rd696, %rd695, 13;
	add.s64 	%rd697, %rd696, %rd695;
	shr.u64 	%rd698, %rd697, 7;
	xor.b64  	%rd699, %rd698, %rd697;
	shl.b64 	%rd700, %rd699, 3;
	add.s64 	%rd701, %rd700, %rd699;
	shr.u64 	%rd702, %rd701, 17;
	xor.b64  	%rd703, %rd702, %rd701;
	shl.b64 	%rd704, %rd703, 5;
	add.s64 	%rd705, %rd704, %rd703;
	ld.u64 	%rd706, [%rd621+56];
	mad.lo.s64 	%rd707, %rd706, 2654435761, %rd705;
	shl.b64 	%rd708, %rd707, 13;
	add.s64 	%rd709, %rd708, %rd707;
	shr.u64 	%rd710, %rd709, 7;
	xor.b64  	%rd711, %rd710, %rd709;
	shl.b64 	%rd712, %rd711, 3;
	add.s64 	%rd713, %rd712, %rd711;
	shr.u64 	%rd714, %rd713, 17;
	xor.b64  	%rd715, %rd714, %rd713;
	shl.b64 	%rd716, %rd715, 5;
	add.s64 	%rd1481, %rd716, %rd715;
	add.s64 	%rd1473, %rd1473, 8;
	add.s64 	%rd1471, %rd1471, 8;
	and.b64  	%rd717, %rd195, -8;
	setp.ne.s64 	%p26, %rd1471, %rd717;
	@%p26 bra 	$L__BB9_36;
$L__BB9_37:
	setp.eq.s64 	%p27, %rd29, 0;
	@%p27 bra 	$L__BB9_45;
	add.s64 	%rd719, %rd29, -1;
	setp.lt.u64 	%p28, %rd719, 3;
	@%p28 bra 	$L__BB9_40;
	shl.b64 	%rd720, %rd1473, 3;
	add.s64 	%rd721, %rd36, %rd720;
	ld.u64 	%rd722, [%rd721];
	mad.lo.s64 	%rd723, %rd722, 2654435761, %rd1481;
	shl.b64 	%rd724, %rd723, 13;
	add.s64 	%rd725, %rd724, %rd723;
	shr.u64 	%rd726, %rd725, 7;
	xor.b64  	%rd727, %rd726, %rd725;
	shl.b64 	%rd728, %rd727, 3;
	add.s64 	%rd729, %rd728, %rd727;
	shr.u64 	%rd730, %rd729, 17;
	xor.b64  	%rd731, %rd730, %rd729;
	shl.b64 	%rd732, %rd731, 5;
	add.s64 	%rd733, %rd732, %rd731;
	ld.u64 	%rd734, [%rd721+8];
	mad.lo.s64 	%rd735, %rd734, 2654435761, %rd733;
	shl.b64 	%rd736, %rd735, 13;
	add.s64 	%rd737, %rd736, %rd735;
	shr.u64 	%rd738, %rd737, 7;
	xor.b64  	%rd739, %rd738, %rd737;
	shl.b64 	%rd740, %rd739, 3;
	add.s64 	%rd741, %rd740, %rd739;
	shr.u64 	%rd742, %rd741, 17;
	xor.b64  	%rd743, %rd742, %rd741;
	shl.b64 	%rd744, %rd743, 5;
	add.s64 	%rd745, %rd744, %rd743;
	ld.u64 	%rd746, [%rd721+16];
	mad.lo.s64 	%rd747, %rd746, 2654435761, %rd745;
	shl.b64 	%rd748, %rd747, 13;
	add.s64 	%rd749, %rd748, %rd747;
	shr.u64 	%rd750, %rd749, 7;
	xor.b64  	%rd751, %rd750, %rd749;
	shl.b64 	%rd752, %rd751, 3;
	add.s64 	%rd753, %rd752, %rd751;
	shr.u64 	%rd754, %rd753, 17;
	xor.b64  	%rd755, %rd754, %rd753;
	shl.b64 	%rd756, %rd755, 5;
	add.s64 	%rd757, %rd756, %rd755;
	ld.u64 	%rd758, [%rd721+24];
	mad.lo.s64 	%rd759, %rd758, 2654435761, %rd757;
	shl.b64 	%rd760, %rd759, 13;
	add.s64 	%rd761, %rd760, %rd759;
	shr.u64 	%rd762, %rd761, 7;
	xor.b64  	%rd763, %rd762, %rd761;
	shl.b64 	%rd764, %rd763, 3;
	add.s64 	%rd765, %rd764, %rd763;
	shr.u64 	%rd766, %rd765, 17;
	xor.b64  	%rd767, %rd766, %rd765;
	shl.b64 	%rd768, %rd767, 5;
	add.s64 	%rd1481, %rd768, %rd767;
	add.s64 	%rd1473, %rd1473, 4;
$L__BB9_40:
	setp.eq.s64 	%p29, %rd30, 0;
	@%p29 bra 	$L__BB9_45;
	setp.eq.s64 	%p30, %rd30, 1;
	@%p30 bra 	$L__BB9_43;
	shl.b64 	%rd770, %rd1473, 3;
	add.s64 	%rd771, %rd36, %rd770;
	ld.u64 	%rd772, [%rd771];
	mad.lo.s64 	%rd773, %rd772, 2654435761, %rd1481;
	shl.b64 	%rd774, %rd773, 13;
	add.s64 	%rd775, %rd774, %rd773;
	shr.u64 	%rd776, %rd775, 7;
	xor.b64  	%rd777, %rd776, %rd775;
	shl.b64 	%rd778, %rd777, 3;
	add.s64 	%rd779, %rd778, %rd777;
	shr.u64 	%rd780, %rd779, 17;
	xor.b64  	%rd781, %rd780, %rd779;
	shl.b64 	%rd782, %rd781, 5;
	add.s64 	%rd783, %rd782, %rd781;
	ld.u64 	%rd784, [%rd771+8];
	mad.lo.s64 	%rd785, %rd784, 2654435761, %rd783;
	shl.b64 	%rd786, %rd785, 13;
	add.s64 	%rd787, %rd786, %rd785;
	shr.u64 	%rd788, %rd787, 7;
	xor.b64  	%rd789, %rd788, %rd787;
	shl.b64 	%rd790, %rd789, 3;
	add.s64 	%rd791, %rd790, %rd789;
	shr.u64 	%rd792, %rd791, 17;
	xor.b64  	%rd793, %rd792, %rd791;
	shl.b64 	%rd794, %rd793, 5;
	add.s64 	%rd1481, %rd794, %rd793;
	add.s64 	%rd1473, %rd1473, 2;
$L__BB9_43:
	setp.eq.s64 	%p31, %rd31, 0;
	@%p31 bra 	$L__BB9_45;
	shl.b64 	%rd795, %rd1473, 3;
	add.s64 	%rd796, %rd36, %rd795;
	ld.u64 	%rd797, [%rd796];
	mad.lo.s64 	%rd798, %rd797, 2654435761, %rd1481;
	shl.b64 	%rd799, %rd798, 13;
	add.s64 	%rd800, %rd799, %rd798;
	shr.u64 	%rd801, %rd800, 7;
	xor.b64  	%rd802, %rd801, %rd800;
	shl.b64 	%rd803, %rd802, 3;
	add.s64 	%rd804, %rd803, %rd802;
	shr.u64 	%rd805, %rd804, 17;
	xor.b64  	%rd806, %rd805, %rd804;
	shl.b64 	%rd807, %rd806, 5;
	add.s64 	%rd1481, %rd807, %rd806;
$L__BB9_45:
	setp.ge.u64 	%p86, %rd1465, %rd1481;
	bra.uni 	$L__BB9_50;
$L__BB9_46:
	setp.eq.s32 	%p33, %r3, 0;
	mov.pred 	%p32, -1;
	mov.pred 	%p86, %p32;
	@%p33 bra 	$L__BB9_50;
	mov.b64 	%rd1455, 0;
$L__BB9_48:
	shl.b64 	%rd809, %rd1455, 3;
	add.s64 	%rd810, %rd37, %rd809;
	ld.u64 	%rd61, [%rd810];
	add.s64 	%rd811, %rd36, %rd809;
	ld.u64 	%rd62, [%rd811];
	setp.lt.u64 	%p35, %rd61, %rd62;
	mov.pred 	%p86, 0;
	@%p35 bra 	$L__BB9_50;
	setp.le.u64 	%p37, %rd61, %rd62;
	add.s64 	%rd1455, %rd1455, 1;
	setp.lt.u64 	%p38, %rd1455, %rd14;
	and.pred  	%p39, %p37, %p38;
	mov.pred 	%p86, %p32;
	@%p39 bra 	$L__BB9_48;
$L__BB9_50:
	add.s64 	%rd813, %rd35, 1;
	selp.b64 	%rd1524, %rd813, %rd1524, %p86;
	selp.b64 	%rd1436, %rd1436, %rd35, %p86;
	setp.lt.u64 	%p40, %rd1524, %rd1436;
	@%p40 bra 	$L__BB9_12;
	bra.uni 	$L__BB9_96;
$L__BB9_51:
	sub.s64 	%rd827, %rd8, %rd7;
	sub.s64 	%rd828, %rd9, %rd8;
	max.u64 	%rd829, %rd10, %rd828;
	sub.s64 	%rd1524, %rd829, %rd828;
	min.u64 	%rd1482, %rd827, %rd10;
	setp.ge.u64 	%p50, %rd1524, %rd1482;
	@%p50 bra 	$L__BB9_96;
	cvta.to.global.u64 	%rd110, %rd192;
	add.s64 	%rd111, %rd10, %rd8;
	add.s64 	%rd112, %rd195, -1;
	and.b64  	%rd113, %rd195, 7;
	and.b64  	%rd114, %rd195, 3;
	and.b64  	%rd115, %rd195, 1;
$L__BB9_53:
	setp.eq.s64 	%p51, %rd195, 0;
	sub.s64 	%rd831, %rd1482, %rd1524;
	shr.u64 	%rd832, %rd831, 1;
	add.s64 	%rd118, %rd832, %rd1524;
	add.s64 	%rd833, %rd118, %rd7;
	shl.b64 	%rd834, %rd833, 3;
	add.s64 	%rd835, %rd110, %rd834;
	ld.global.u64 	%rd119, [%rd835];
	not.b64 	%rd836, %rd118;
	add.s64 	%rd837, %rd111, %rd836;
	shl.b64 	%rd838, %rd837, 3;
	add.s64 	%rd839, %rd110, %rd838;
	ld.global.u64 	%rd120, [%rd839];
	mov.b64 	%rd1487, -3750763034362895579;
	@%p51 bra 	$L__BB9_59;
	setp.eq.s64 	%p52, %rd112, 0;
	mov.b64 	%rd1487, -3750763034362895579;
	mov.b64 	%rd1489, 0;
	@%p52 bra 	$L__BB9_57;
	add.s64 	%rd1488, %rd120, 8;
	mov.b64 	%rd1487, -3750763034362895579;
	mov.b64 	%rd1489, 0;
$L__BB9_56:
	ld.u64 	%rd845, [%rd1488+-8];
	and.b64  	%rd846, %rd845, 255;
	xor.b64  	%rd847, %rd846, %rd1487;
	mul.lo.s64 	%rd848, %rd847, 1099511628211;
	shr.u64 	%rd849, %rd845, 8;
	and.b64  	%rd850, %rd849, 255;
	xor.b64  	%rd851, %rd850, %rd848;
	mul.lo.s64 	%rd852, %rd851, 1099511628211;
	shr.u64 	%rd853, %rd845, 16;
	and.b64  	%rd854, %rd853, 255;
	xor.b64  	%rd855, %rd854, %rd852;
	mul.lo.s64 	%rd856, %rd855, 1099511628211;
	shr.u64 	%rd857, %rd845, 24;
	and.b64  	%rd858, %rd857, 255;
	xor.b64  	%rd859, %rd858, %rd856;
	mul.lo.s64 	%rd860, %rd859, 1099511628211;
	shr.u64 	%rd861, %rd845, 32;
	and.b64  	%rd862, %rd861, 255;
	xor.b64  	%rd863, %rd862, %rd860;
	mul.lo.s64 	%rd864, %rd863, 1099511628211;
	shr.u64 	%rd865, %rd845, 40;
	and.b64  	%rd866, %rd865, 255;
	xor.b64  	%rd867, %rd866, %rd864;
	mul.lo.s64 	%rd868, %rd867, 1099511628211;
	shr.u64 	%rd869, %rd845, 48;
	and.b64  	%rd870, %rd869, 255;
	xor.b64  	%rd871, %rd870, %rd868;
	mul.lo.s64 	%rd872, %rd871, 1099511628211;
	shr.u64 	%rd873, %rd845, 56;
	xor.b64  	%rd874, %rd873, %rd872;
	mul.lo.s64 	%rd875, %rd874, 1099511628211;
	ld.u64 	%rd876, [%rd1488];
	and.b64  	%rd877, %rd876, 255;
	xor.b64  	%rd878, %rd877, %rd875;
	mul.lo.s64 	%rd879, %rd878, 1099511628211;
	shr.u64 	%rd880, %rd876, 8;
	and.b64  	%rd881, %rd880, 255;
	xor.b64  	%rd882, %rd881, %rd879;
	mul.lo.s64 	%rd883, %rd882, 1099511628211;
	shr.u64 	%rd884, %rd876, 16;
	and.b64  	%rd885, %rd884, 255;
	xor.b64  	%rd886, %rd885, %rd883;
	mul.lo.s64 	%rd887, %rd886, 1099511628211;
	shr.u64 	%rd888, %rd876, 24;
	and.b64  	%rd889, %rd888, 255;
	xor.b64  	%rd890, %rd889, %rd887;
	mul.lo.s64 	%rd891, %rd890, 1099511628211;
	shr.u64 	%rd892, %rd876, 32;
	and.b64  	%rd893, %rd892, 255;
	xor.b64  	%rd894, %rd893, %rd891;
	mul.lo.s64 	%rd895, %rd894, 1099511628211;
	shr.u64 	%rd896, %rd876, 40;
	and.b64  	%rd897, %rd896, 255;
	xor.b64  	%rd898, %rd897, %rd895;
	mul.lo.s64 	%rd899, %rd898, 1099511628211;
	shr.u64 	%rd900, %rd876, 48;
	and.b64  	%rd901, %rd900, 255;
	xor.b64  	%rd902, %rd901, %rd899;
	mul.lo.s64 	%rd903, %rd902, 1099511628211;
	shr.u64 	%rd904, %rd876, 56;
	xor.b64  	%rd905, %rd904, %rd903;
	mul.lo.s64 	%rd1487, %rd905, 1099511628211;
	add.s64 	%rd1489, %rd1489, 2;
	add.s64 	%rd1488, %rd1488, 16;
	and.b64  	%rd906, %rd195, -2;
	sub.s64 	%rd907, %rd1489, %rd906;
	setp.eq.s64 	%p53, %rd907, 0;
	@%p53 bra 	$L__BB9_57;
	bra.uni 	$L__BB9_56;
$L__BB9_57:
	setp.eq.s64 	%p54, %rd115, 0;
	@%p54 bra 	$L__BB9_59;
	shl.b64 	%rd908, %rd1489, 3;
	add.s64 	%rd909, %rd120, %rd908;
	ld.u64 	%rd910, [%rd909];
	and.b64  	%rd911, %rd910, 255;
	xor.b64  	%rd912, %rd911, %rd1487;
	mul.lo.s64 	%rd913, %rd912, 1099511628211;
	shr.u64 	%rd914, %rd910, 8;
	and.b64  	%rd915, %rd914, 255;
	xor.b64  	%rd916, %rd915, %rd913;
	mul.lo.s64 	%rd917, %rd916, 1099511628211;
	shr.u64 	%rd918, %rd910, 16;
	and.b64  	%rd919, %rd918, 255;
	xor.b64  	%rd920, %rd919, %rd917;
	mul.lo.s64 	%rd921, %rd920, 1099511628211;
	shr.u64 	%rd922, %rd910, 24;
	and.b64  	%rd923, %rd922, 255;
	xor.b64  	%rd924, %rd923, %rd921;
	mul.lo.s64 	%rd925, %rd924, 1099511628211;
	shr.u64 	%rd926, %rd910, 32;
	and.b64  	%rd927, %rd926, 255;
	xor.b64  	%rd928, %rd927, %rd925;
	mul.lo.s64 	%rd929, %rd928, 1099511628211;
	shr.u64 	%rd930, %rd910, 40;
	and.b64  	%rd931, %rd930, 255;
	xor.b64  	%rd932, %rd931, %rd929;
	mul.lo.s64 	%rd933, %rd932, 1099511628211;
	shr.u64 	%rd934, %rd910, 48;
	and.b64  	%rd935, %rd934, 255;
	xor.b64  	%rd936, %rd935, %rd933;
	mul.lo.s64 	%rd937, %rd936, 1099511628211;
	shr.u64 	%rd938, %rd910, 56;
	xor.b64  	%rd939, %rd938, %rd937;
	mul.lo.s64 	%rd1487, %rd939, 1099511628211;
$L__BB9_59:
	setp.eq.s64 	%p55, %rd195, 0;
	mov.b64 	%rd1494, -3750763034362895579;
	@%p55 bra 	$L__BB9_65;
	setp.eq.s64 	%p56, %rd112, 0;
	mov.b64 	%rd1494, -3750763034362895579;
	mov.b64 	%rd1495, 0;
	@%p56 bra 	$L__BB9_63;
	mov.b64 	%rd1494, -3750763034362895579;
	mov.b64 	%rd1495, 0;
	mov.u64 	%rd1493, %rd1495;
$L__BB9_62:
	shl.b64 	%rd946, %rd1495, 3;
	add.s64 	%rd947, %rd119, %rd946;
	ld.u64 	%rd948, [%rd947];
	and.b64  	%rd949, %rd948, 255;
	xor.b64  	%rd950, %rd949, %rd1494;
	mul.lo.s64 	%rd951, %rd950, 1099511628211;
	shr.u64 	%rd952, %rd948, 8;
	and.b64  	%rd953, %rd952, 255;
	xor.b64  	%rd954, %rd953, %rd951;
	mul.lo.s64 	%rd955, %rd954, 1099511628211;
	shr.u64 	%rd956, %rd948, 16;
	and.b64  	%rd957, %rd956, 255;
	xor.b64  	%rd958, %rd957, %rd955;
	mul.lo.s64 	%rd959, %rd958, 1099511628211;
	shr.u64 	%rd960, %rd948, 24;
	and.b64  	%rd961, %rd960, 255;
	xor.b64  	%rd962, %rd961, %rd959;
	mul.lo.s64 	%rd963, %rd962, 1099511628211;
	shr.u64 	%rd964, %rd948, 32;
	and.b64  	%rd965, %rd964, 255;
	xor.b64  	%rd966, %rd965, %rd963;
	mul.lo.s64 	%rd967, %rd966, 1099511628211;
	shr.u64 	%rd968, %rd948, 40;
	and.b64  	%rd969, %rd968, 255;
	xor.b64  	%rd970, %rd969, %rd967;
	mul.lo.s64 	%rd971, %rd970, 1099511628211;
	shr.u64 	%rd972, %rd948, 48;
	and.b64  	%rd973, %rd972, 255;
	xor.b64  	%rd974, %rd973, %rd971;
	mul.lo.s64 	%rd975, %rd974, 1099511628211;
	shr.u64 	%rd976, %rd948, 56;
	xor.b64  	%rd977, %rd976, %rd975;
	mul.lo.s64 	%rd978, %rd977, 1099511628211;
	ld.u64 	%rd979, [%rd947+8];
	and.b64  	%rd980, %rd979, 255;
	xor.b64  	%rd981, %rd980, %rd978;
	mul.lo.s64 	%rd982, %rd981, 1099511628211;
	shr.u64 	%rd983, %rd979, 8;
	and.b64  	%rd984, %rd983, 255;
	xor.b64  	%rd985, %rd984, %rd982;
	mul.lo.s64 	%rd986, %rd985, 1099511628211;
	shr.u64 	%rd987, %rd979, 16;
	and.b64  	%rd988, %rd987, 255;
	xor.b64  	%rd989, %rd988, %rd986;
	mul.lo.s64 	%rd990, %rd989, 1099511628211;
	shr.u64 	%rd991, %rd979, 24;
	and.b64  	%rd992, %rd991, 255;
	xor.b64  	%rd993, %rd992, %rd990;
	mul.lo.s64 	%rd994, %rd993, 1099511628211;
	shr.u64 	%rd995, %rd979, 32;
	and.b64  	%rd996, %rd995, 255;
	xor.b64  	%rd997, %rd996, %rd994;
	mul.lo.s64 	%rd998, %rd997, 1099511628211;
	shr.u64 	%rd999, %rd979, 40;
	and.b64  	%rd1000, %rd999, 255;
	xor.b64  	%rd1001, %rd1000, %rd998;
	mul.lo.s64 	%rd1002, %rd1001, 1099511628211;
	shr.u64 	%rd1003, %rd979, 48;
	and.b64  	%rd1004, %rd1003, 255;
	xor.b64  	%rd1005, %rd1004, %rd1002;
	mul.lo.s64 	%rd1006, %rd1005, 1099511628211;
	shr.u64 	%rd1007, %rd979, 56;
	xor.b64  	%rd1008, %rd1007, %rd1006;
	mul.lo.s64 	%rd1494, %rd1008, 1099511628211;
	add.s64 	%rd1495, %rd1495, 2;
	add.s64 	%rd1493, %rd1493, 2;
	and.b64  	%rd1009, %rd195, -2;
	setp.ne.s64 	%p57, %rd1493, %rd1009;
	@%p57 bra 	$L__BB9_62;
$L__BB9_63:
	setp.eq.s64 	%p58, %rd115, 0;
	@%p58 bra 	$L__BB9_65;
	shl.b64 	%rd1010, %rd1495, 3;
	add.s64 	%rd1011, %rd119, %rd1010;
	ld.u64 	%rd1012, [%rd1011];
	and.b64  	%rd1013, %rd1012, 255;
	xor.b64  	%rd1014, %rd1013, %rd1494;
	mul.lo.s64 	%rd1015, %rd1014, 1099511628211;
	shr.u64 	%rd1016, %rd1012, 8;
	and.b64  	%rd1017, %rd1016, 255;
	xor.b64  	%rd1018, %rd1017, %rd1015;
	mul.lo.s64 	%rd1019, %rd1018, 1099511628211;
	shr.u64 	%rd1020, %rd1012, 16;
	and.b64  	%rd1021, %rd1020, 255;
	xor.b64  	%rd1022, %rd1021, %rd1019;
	mul.lo.s64 	%rd1023, %rd1022, 1099511628211;
	shr.u64 	%rd1024, %rd1012, 24;
	and.b64  	%rd1025, %rd1024, 255;
	xor.b64  	%rd1026, %rd1025, %rd1023;
	mul.lo.s64 	%rd1027, %rd1026, 1099511628211;
	shr.u64 	%rd1028, %rd1012, 32;
	and.b64  	%rd1029, %rd1028, 255;
	xor.b64  	%rd1030, %rd1029, %rd1027;
	mul.lo.s64 	%rd1031, %rd1030, 1099511628211;
	shr.u64 	%rd1032, %rd1012, 40;
	and.b64  	%rd1033, %rd1032, 255;
	xor.b64  	%rd1034, %rd1033, %rd1031;
	mul.lo.s64 	%rd1035, %rd1034, 1099511628211;
	shr.u64 	%rd1036, %rd1012, 48;
	and.b64  	%rd1037, %rd1036, 255;
	xor.b64  	%rd1038, %rd1037, %rd1035;
	mul.lo.s64 	%rd1039, %rd1038, 1099511628211;
	shr.u64 	%rd1040, %rd1012, 56;
	xor.b64  	%rd1041, %rd1040, %rd1039;
	mul.lo.s64 	%rd1494, %rd1041, 1099511628211;
$L__BB9_65:
	setp.eq.s64 	%p59, %rd1487, %rd1494;
	@%p59 bra 	$L__BB9_91;
	setp.eq.s64 	%p60, %rd195, 0;
	mov.b64 	%rd1508, 0;
	@%p60 bra 	$L__BB9_78;
	setp.lt.u64 	%p61, %rd112, 7;
	mov.b64 	%rd1509, 0;
	mov.u64 	%rd1508, %rd1509;
	@%p61 bra 	$L__BB9_70;
	mov.b64 	%rd1509, 0;
	mov.u64 	%rd1511, %rd1509;
$L__BB9_69:
	.pragma "nounroll";
	shl.b64 	%rd1046, %rd1509, 3;
	add.s64 	%rd1047, %rd120, %rd1046;
	ld.u64 	%rd1048, [%rd1047];
	mad.lo.s64 	%rd1049, %rd1048, 2654435761, %rd1508;
	shl.b64 	%rd1050, %rd1049, 13;
	add.s64 	%rd1051, %rd1050, %rd1049;
	shr.u64 	%rd1052, %rd1051, 7;
	xor.b64  	%rd1053, %rd1052, %rd1051;
	shl.b64 	%rd1054, %rd1053, 3;
	add.s64 	%rd1055, %rd1054, %rd1053;
	shr.u64 	%rd1056, %rd1055, 17;
	xor.b64  	%rd1057, %rd1056, %rd1055;
	shl.b64 	%rd1058, %rd1057, 5;
	add.s64 	%rd1059, %rd1058, %rd1057;
	ld.u64 	%rd1060, [%rd1047+8];
	mad.lo.s64 	%rd1061, %rd1060, 2654435761, %rd1059;
	shl.b64 	%rd1062, %rd1061, 13;
	add.s64 	%rd1063, %rd1062, %rd1061;
	shr.u64 	%rd1064, %rd1063, 7;
	xor.b64  	%rd1065, %rd1064, %rd1063;
	shl.b64 	%rd1066, %rd1065, 3;
	add.s64 	%rd1067, %rd1066, %rd1065;
	shr.u64 	%rd1068, %rd1067, 17;
	xor.b64  	%rd1069, %rd1068, %rd1067;
	shl.b64 	%rd1070, %rd1069, 5;
	add.s64 	%rd1071, %rd1070, %rd1069;
	ld.u64 	%rd1072, [%rd1047+16];
	mad.lo.s64 	%rd1073, %rd1072, 2654435761, %rd1071;
	shl.b64 	%rd1074, %rd1073, 13;
	add.s64 	%rd1075, %rd1074, %rd1073;
	shr.u64 	%rd1076, %rd1075, 7;
	xor.b64  	%rd1077, %rd1076, %rd1075;
	shl.b64 	%rd1078, %rd1077, 3;
	add.s64 	%rd1079, %rd1078, %rd1077;
	shr.u64 	%rd1080, %rd1079, 17;
	xor.b64  	%rd1081, %rd1080, %rd1079;
	shl.b64 	%rd1082, %rd1081, 5;
	add.s64 	%rd1083, %rd1082, %rd1081;
	ld.u64 	%rd1084, [%rd1047+24];
	mad.lo.s64 	%rd1085, %rd1084, 2654435761, %rd1083;
	shl.b64 	%rd1086, %rd1085, 13;
	add.s64 	%rd1087, %rd1086, %rd1085;
	shr.u64 	%rd1088, %rd1087, 7;
	xor.b64  	%rd1089, %rd1088, %rd1087;
	shl.b64 	%rd1090, %rd1089, 3;
	add.s64 	%rd1091, %rd1090, %rd1089;
	shr.u64 	%rd1092, %rd1091, 17;
	xor.b64  	%rd1093, %rd1092, %rd1091;
	shl.b64 	%rd1094, %rd1093, 5;
	add.s64 	%rd1095, %rd1094, %rd1093;
	ld.u64 	%rd1096, [%rd1047+32];
	mad.lo.s64 	%rd1097, %rd1096, 2654435761, %rd1095;
	shl.b64 	%rd1098, %rd1097, 13;
	add.s64 	%rd1099, %rd1098, %rd1097;
	shr.u64 	%rd1100, %rd1099, 7;
	xor.b64  	%rd1101, %rd1100, %rd1099;
	shl.b64 	%rd1102, %rd1101, 3;
	add.s64 	%rd1103, %rd1102, %rd1101;
	shr.u64 	%rd1104, %rd1103, 17;
	xor.b64  	%rd1105, %rd1104, %rd1103;
	shl.b64 	%rd1106, %rd1105, 5;
	add.s64 	%rd1107, %rd1106, %rd1105;
	ld.u64 	%rd1108, [%rd1047+40];
	mad.lo.s64 	%rd1109, %rd1108, 2654435761, %rd1107;
	shl.b64 	%rd1110, %rd1109, 13;
	add.s64 	%rd1111, %rd1110, %rd1109;
	shr.u64 	%rd1112, %rd1111, 7;
	xor.b64  	%rd1113, %rd1112, %rd1111;
	shl.b64 	%rd1114, %rd1113, 3;
	add.s64 	%rd1115, %rd1114, %rd1113;
	shr.u64 	%rd1116, %rd1115, 17;
	xor.b64  	%rd1117, %rd1116, %rd1115;
	shl.b64 	%rd1118, %rd1117, 5;
	add.s64 	%rd1119, %rd1118, %rd1117;
	ld.u64 	%rd1120, [%rd1047+48];
	mad.lo.s64 	%rd1121, %rd1120, 2654435761, %rd1119;
	shl.b64 	%rd1122, %rd1121, 13;
	add.s64 	%rd1123, %rd1122, %rd1121;
	shr.u64 	%rd1124, %rd1123, 7;
	xor.b64  	%rd1125, %rd1124, %rd1123;
	shl.b64 	%rd1126, %rd1125, 3;
	add.s64 	%rd1127, %rd1126, %rd1125;
	shr.u64 	%rd1128, %rd1127, 17;
	xor.b64  	%rd1129, %rd1128, %rd1127;
	shl.b64 	%rd1130, %rd1129, 5;
	add.s64 	%rd1131, %rd1130, %rd1129;
	ld.u64 	%rd1132, [%rd1047+56];
	mad.lo.s64 	%rd1133, %rd1132, 2654435761, %rd1131;
	shl.b64 	%rd1134, %rd1133, 13;
	add.s64 	%rd1135, %rd1134, %rd1133;
	shr.u64 	%rd1136, %rd1135, 7;
	xor.b64  	%rd1137, %rd1136, %rd1135;
	shl.b64 	%rd1138, %rd1137, 3;
	add.s64 	%rd1139, %rd1138, %rd1137;
	shr.u64 	%rd1140, %rd1139, 17;
	xor.b64  	%rd1141, %rd1140, %rd1139;
	shl.b64 	%rd1142, %rd1141, 5;
	add.s64 	%rd1508, %rd1142, %rd1141;
	add.s64 	%rd1509, %rd1509, 8;
	add.s64 	%rd1511, %rd1511, 8;
	and.b64  	%rd1143, %rd195, -8;
	setp.eq.s64 	%p62, %rd1511, %rd1143;
	@%p62 bra 	$L__BB9_70;
	bra.uni 	$L__BB9_69;
$L__BB9_70:
	setp.eq.s64 	%p63, %rd113, 0;
	@%p63 bra 	$L__BB9_78;
	add.s64 	%rd1145, %rd113, -1;
	setp.lt.u64 	%p64, %rd1145, 3;
	@%p64 bra 	$L__BB9_73;
	shl.b64 	%rd1146, %rd1509, 3;
	add.s64 	%rd1147, %rd120, %rd1146;
	ld.u64 	%rd1148, [%rd1147];
	mad.lo.s64 	%rd1149, %rd1148, 2654435761, %rd1508;
	shl.b64 	%rd1150, %rd1149, 13;
	add.s64 	%rd1151, %rd1150, %rd1149;
	shr.u64 	%rd1152, %rd1151, 7;
	xor.b64  	%rd1153, %rd1152, %rd1151;
	shl.b64 	%rd1154, %rd1153, 3;
	add.s64 	%rd1155, %rd1154, %rd1153;
	shr.u64 	%rd1156, %rd1155, 17;
	xor.b64  	%rd1157, %rd1156, %rd1155;
	shl.b64 	%rd1158, %rd1157, 5;
	add.s64 	%rd1159, %rd1158, %rd1157;
	ld.u64 	%rd1160, [%rd1147+8];
	mad.lo.s64 	%rd1161, %rd1160, 2654435761, %rd1159;
	shl.b64 	%rd1162, %rd1161, 13;
	add.s64 	%rd1163, %rd1162, %rd1161;
	shr.u64 	%rd1164, %rd1163, 7;
	xor.b64  	%rd1165, %rd1164, %rd1163;
	shl.b64 	%rd1166, %rd1165, 3;
	add.s64 	%rd1167, %rd1166, %rd1165;
	shr.u64 	%rd1168, %rd1167, 17;
	xor.b64  	%rd1169, %rd1168, %rd1167;
	shl.b64 	%rd1170, %rd1169, 5;
	add.s64 	%rd1171, %rd1170, %rd1169;
	ld.u64 	%rd1172, [%rd1147+16];
	mad.lo.s64 	%rd1173, %rd1172, 2654435761, %rd1171;
	shl.b64 	%rd1174, %rd1173, 13;
	add.s64 	%rd1175, %rd1174, %rd1173;
	shr.u64 	%rd1176, %rd1175, 7;
	xor.b64  	%rd1177, %rd1176, %rd1175;
	shl.b64 	%rd1178, %rd1177, 3;
	add.s64 	%rd1179, %rd1178, %rd1177;
	shr.u64 	%rd1180, %rd1179, 17;
	xor.b64  	%rd1181, %rd1180, %rd1179;
	shl.b64 	%rd1182, %rd1181, 5;
	add.s64 	%rd1183, %rd1182, %rd1181;
	ld.u64 	%rd1184, [%rd1147+24];
	mad.lo.s64 	%rd1185, %rd1184, 2654435761, %rd1183;
	shl.b64 	%rd1186, %rd1185, 13;
	add.s64 	%rd1187, %rd1186, %rd1185;
	shr.u64 	%rd1188, %rd1187, 7;
	xor.b64  	%rd1189, %rd1188, %rd1187;
	shl.b64 	%rd1190, %rd1189, 3;
	add.s64 	%rd1191, %rd1190, %rd1189;
	shr.u64 	%rd1192, %rd1191, 17;
	xor.b64  	%rd1193, %rd1192, %rd1191;
	shl.b64 	%rd1194, %rd1193, 5;
	add.s64 	%rd1508, %rd1194, %rd1193;
	add.s64 	%rd1509, %rd1509, 4;
$L__BB9_73:
	setp.eq.s64 	%p65, %rd114, 0;
	@%p65 bra 	$L__BB9_78;
	setp.eq.s64 	%p66, %rd114, 1;
	@%p66 bra 	$L__BB9_76;
	shl.b64 	%rd1196, %rd1509, 3;
	add.s64 	%rd1197, %rd120, %rd1196;
	ld.u64 	%rd1198, [%rd1197];
	mad.lo.s64 	%rd1199, %rd1198, 2654435761, %rd1508;
	shl.b64 	%rd1200, %rd1199, 13;
	add.s64 	%rd1201, %rd1200, %rd1199;
	shr.u64 	%rd1202, %rd1201, 7;
	xor.b64  	%rd1203, %rd1202, %rd1201;
	shl.b64 	%rd1204, %rd1203, 3;
	add.s64 	%rd1205, %rd1204, %rd1203;
	shr.u64 	%rd1206, %rd1205, 17;
	xor.b64  	%rd1207, %rd1206, %rd1205;
	shl.b64 	%rd1208, %rd1207, 5;
	add.s64 	%rd1209, %rd1208, %rd1207;
	ld.u64 	%rd1210, [%rd1197+8];
	mad.lo.s64 	%rd1211, %rd1210, 2654435761, %rd1209;
	shl.b64 	%rd1212, %rd1211, 13;
	add.s64 	%rd1213, %rd1212, %rd1211;
	shr.u64 	%rd1214, %rd1213, 7;
	xor.b64  	%rd1215, %rd1214, %rd1213;
	shl.b64 	%rd1216, %rd1215, 3;
	add.s64 	%rd1217, %rd1216, %rd1215;
	shr.u64 	%rd1218, %rd1217, 17;
	xor.b64  	%rd1219, %rd1218, %rd1217;
	shl.b64 	%rd1220, %rd1219, 5;
	add.s64 	%rd1508, %rd1220, %rd1219;
	add.s64 	%rd1509, %rd1509, 2;
$L__BB9_76:
	setp.eq.s64 	%p67, %rd115, 0;
	@%p67 bra 	$L__BB9_78;
	shl.b64 	%rd1221, %rd1509, 3;
	add.s64 	%rd1222, %rd120, %rd1221;
	ld.u64 	%rd1223, [%rd1222];
	mad.lo.s64 	%rd1224, %rd1223, 2654435761, %rd1508;
	shl.b64 	%rd1225, %rd1224, 13;
	add.s64 	%rd1226, %rd1225, %rd1224;
	shr.u64 	%rd1227, %rd1226, 7;
	xor.b64  	%rd1228, %rd1227, %rd1226;
	shl.b64 	%rd1229, %rd1228, 3;
	add.s64 	%rd1230, %rd1229, %rd1228;
	shr.u64 	%rd1231, %rd1230, 17;
	xor.b64  	%rd1232, %rd1231, %rd1230;
	shl.b64 	%rd1233, %rd1232, 5;
	add.s64 	%rd1508, %rd1233, %rd1232;
$L__BB9_78:
	setp.eq.s64 	%p68, %rd195, 0;
	mov.b64 	%rd1523, 0;
	@%p68 bra 	$L__BB9_90;
	setp.lt.u64 	%p69, %rd112, 7;
	mov.b64 	%rd1518, 0;
	mov.u64 	%rd1523, %rd1518;
	@%p69 bra 	$L__BB9_82;
	mov.b64 	%rd1512, 0;
	mov.u64 	%rd1523, %rd1512;
$L__BB9_81:
	.pragma "nounroll";
	shl.b64 	%rd1238, %rd1512, 3;
	add.s64 	%rd1239, %rd119, %rd1238;
	ld.u64 	%rd1240, [%rd1239];
	mad.lo.s64 	%rd1241, %rd1240, 2654435761, %rd1523;
	shl.b64 	%rd1242, %rd1241, 13;
	add.s64 	%rd1243, %rd1242, %rd1241;
	shr.u64 	%rd1244, %rd1243, 7;
	xor.b64  	%rd1245, %rd1244, %rd1243;
	shl.b64 	%rd1246, %rd1245, 3;
	add.s64 	%rd1247, %rd1246, %rd1245;
	shr.u64 	%rd1248, %rd1247, 17;
	xor.b64  	%rd1249, %rd1248, %rd1247;
	shl.b64 	%rd1250, %rd1249, 5;
	add.s64 	%rd1251, %rd1250, %rd1249;
	ld.u64 	%rd1252, [%rd1239+8];
	mad.lo.s64 	%rd1253, %rd1252, 2654435761, %rd1251;
	shl.b64 	%rd1254, %rd1253, 13;
	add.s64 	%rd1255, %rd1254, %rd1253;
	shr.u64 	%rd1256, %rd1255, 7;
	xor.b64  	%rd1257, %rd1256, %rd1255;
	shl.b64 	%rd1258, %rd1257, 3;
	add.s64 	%rd1259, %rd1258, %rd1257;
	shr.u64 	%rd1260, %rd1259, 17;
	xor.b64  	%rd1261, %rd1260, %rd1259;
	shl.b64 	%rd1262, %rd1261, 5;
	add.s64 	%rd1263, %rd1262, %rd1261;
	ld.u64 	%rd1264, [%rd1239+16];
	mad.lo.s64 	%rd1265, %rd1264, 2654435761, %rd1263;
	shl.b64 	%rd1266, %rd1265, 13;
	add.s64 	%rd1267, %rd1266, %rd1265;
	shr.u64 	%rd1268, %rd1267, 7;
	xor.b64  	%rd1269, %rd1268, %rd1267;
	shl.b64 	%rd1270, %rd1269, 3;
	add.s64 	%rd1271, %rd1270, %rd1269;
	shr.u64 	%rd1272, %rd1271, 17;
	xor.b64  	%rd1273, %rd1272, %rd1271;
	shl.b64 	%rd1274, %rd1273, 5;
	add.s64 	%rd1275, %rd1274, %rd1273;
	ld.u64 	%rd1276, [%rd1239+24];
	mad.lo.s64 	%rd1277, %rd1276, 2654435761, %rd1275;
	shl.b64 	%rd1278, %rd1277, 13;
	add.s64 	%rd1279, %rd1278, %rd1277;
	shr.u64 	%rd1280, %rd1279, 7;
	xor.b64  	%rd1281, %rd1280, %rd1279;
	shl.b64 	%rd1282, %rd1281, 3;
	add.s64 	%rd1283, %rd1282, %rd1281;
	shr.u64 	%rd1284, %rd1283, 17;
	xor.b64  	%rd1285, %rd1284, %rd1283;
	shl.b64 	%rd1286, %rd1285, 5;
	add.s64 	%rd1287, %rd1286, %rd1285;
	ld.u64 	%rd1288, [%rd1239+32];
	mad.lo.s64 	%rd1289, %rd1288, 2654435761, %rd1287;
	shl.b64 	%rd1290, %rd1289, 13;
	add.s64 	%rd1291, %rd1290, %rd1289;
	shr.u64 	%rd1292, %rd1291, 7;
	xor.b64  	%rd1293, %rd1292, %rd1291;
	shl.b64 	%rd1294, %rd1293, 3;
	add.s64 	%rd1295, %rd1294, %rd1293;
	shr.u64 	%rd1296, %rd1295, 17;
	xor.b64  	%rd1297, %rd1296, %rd1295;
	shl.b64 	%rd1298, %rd1297, 5;
	add.s64 	%rd1299, %rd1298, %rd1297;
	ld.u64 	%rd1300, [%rd1239+40];
	mad.lo.s64 	%rd1301, %rd1300, 2654435761, %rd1299;
	shl.b64 	%rd1302, %rd1301, 13;
	add.s64 	%rd1303, %rd1302, %rd1301;
	shr.u64 	%rd1304, %rd1303, 7;
	xor.b64  	%rd1305, %rd1304, %rd1303;
	shl.b64 	%rd1306, %rd1305, 3;
	add.s64 	%rd1307, %rd1306, %rd1305;
	shr.u64 	%rd1308, %rd1307, 17;
	xor.b64  	%rd1309, %rd1308, %rd1307;
	shl.b64 	%rd1310, %rd1309, 5;
	add.s64 	%rd1311, %rd1310, %rd1309;
	ld.u64 	%rd1312, [%rd1239+48];
	mad.lo.s64 	%rd1313, %rd1312, 2654435761, %rd1311;
	shl.b64 	%rd1314, %rd1313, 13;
	add.s64 	%rd1315, %rd1314, %rd1313;
	shr.u64 	%rd1316, %rd1315, 7;
	xor.b64  	%rd1317, %rd1316, %rd1315;
	shl.b64 	%rd1318, %rd1317, 3;
	add.s64 	%rd1319, %rd1318, %rd1317;
	shr.u64 	%rd1320, %rd1319, 17;
	xor.b64  	%rd1321, %rd1320, %rd1319;
	shl.b64 	%rd1322, %rd1321, 5;
	add.s64 	%rd1323, %rd1322, %rd1321;
	ld.u64 	%rd1324, [%rd1239+56];
	mad.lo.s64 	%rd1325, %rd1324, 2654435761, %rd1323;
	shl.b64 	%rd1326, %rd1325, 13;
	add.s64 	%rd1327, %rd1326, %rd1325;
	shr.u64 	%rd1328, %rd1327, 7;
	xor.b64  	%rd1329, %rd1328, %rd1327;
	shl.b64 	%rd1330, %rd1329, 3;
	add.s64 	%rd1331, %rd1330, %rd1329;
	shr.u64 	%rd1332, %rd1331, 17;
	xor.b64  	%rd1333, %rd1332, %rd1331;
	shl.b64 	%rd1334, %rd1333, 5;
	add.s64 	%rd1523, %rd1334, %rd1333;
	add.s64 	%rd1512, %rd1512, 8;
	and.b64  	%rd1518, %rd195, -8;
	setp.ne.s64 	%p70, %rd1512, %rd1518;
	@%p70 bra 	$L__BB9_81;
$L__BB9_82:
	setp.eq.s64 	%p71, %rd113, 0;
	@%p71 bra 	$L__BB9_90;
	add.s64 	%rd1336, %rd113, -1;
	setp.lt.u64 	%p72, %rd1336, 3;
	@%p72 bra 	$L__BB9_85;
	shl.b64 	%rd1337, %rd1518, 3;
	add.s64 	%rd1338, %rd119, %rd1337;
	ld.u64 	%rd1339, [%rd1338];
	mad.lo.s64 	%rd1340, %rd1339, 2654435761, %rd1523;
	shl.b64 	%rd1341, %rd1340, 13;
	add.s64 	%rd1342, %rd1341, %rd1340;
	shr.u64 	%rd1343, %rd1342, 7;
	xor.b64  	%rd1344, %rd1343, %rd1342;
	shl.b64 	%rd1345, %rd1344, 3;
	add.s64 	%rd1346, %rd1345, %rd1344;
	shr.u64 	%rd1347, %rd1346, 17;
	xor.b64  	%rd1348, %rd1347, %rd1346;
	shl.b64 	%rd1349, %rd1348, 5;
	add.s64 	%rd1350, %rd1349, %rd1348;
	ld.u64 	%rd1351, [%rd1338+8];
	mad.lo.s64 	%rd1352, %rd1351, 2654435761, %rd1350;
	shl.b64 	%rd1353, %rd1352, 13;
	add.s64 	%rd1354, %rd1353, %rd1352;
	shr.u64 	%rd1355, %rd1354, 7;
	xor.b64  	%rd1356, %rd1355, %rd1354;
	shl.b64 	%rd1357, %rd1356, 3;
	add.s64 	%rd1358, %rd1357, %rd1356;
	shr.u64 	%rd1359, %rd1358, 17;
	xor.b64  	%rd1360, %rd1359, %rd1358;
	shl.b64 	%rd1361, %rd1360, 5;
	add.s64 	%rd1362, %rd1361, %rd1360;
	ld.u64 	%rd1363, [%rd1338+16];
	mad.lo.s64 	%rd1364, %rd1363, 2654435761, %rd1362;
	shl.b64 	%rd1365, %rd1364, 13;
	add.s64 	%rd1366, %rd1365, %rd1364;
	shr.u64 	%rd1367, %rd1366, 7;
	xor.b64  	%rd1368, %rd1367, %rd1366;
	shl.b64 	%rd1369, %rd1368, 3;
	add.s64 	%rd1370, %rd1369, %rd1368;
	shr.u64 	%rd1371, %rd1370, 17;
	xor.b64  	%rd1372, %rd1371, %rd1370;
	shl.b64 	%rd1373, %rd1372, 5;
	add.s64 	%rd1374, %rd1373, %rd1372;
	ld.u64 	%rd1375, [%rd1338+24];
	mad.lo.s64 	%rd1376, %rd1375, 2654435761, %rd1374;
	shl.b64 	%rd1377, %rd1376, 13;
	add.s64 	%rd1378, %rd1377, %rd1376;
	shr.u64 	%rd1379, %rd1378, 7;
	xor.b64  	%rd1380, %rd1379, %rd1378;
	shl.b64 	%rd1381, %rd1380, 3;
	add.s64 	%rd1382, %rd1381, %rd1380;
	shr.u64 	%rd1383, %rd1382, 17;
	xor.b64  	%rd1384, %rd1383, %rd1382;
	shl.b64 	%rd1385, %rd1384, 5;
	add.s64 	%rd1523, %rd1385, %rd1384;
	add.s64 	%rd1518, %rd1518, 4;
$L__BB9_85:
	setp.eq.s64 	%p73, %rd114, 0;
	@%p73 bra 	$L__BB9_90;
	setp.eq.s64 	%p74, %rd114, 1;
	@%p74 bra 	$L__BB9_88;
	shl.b64 	%rd1387, %rd1518, 3;
	add.s64 	%rd1388, %rd119, %rd1387;
	ld.u64 	%rd1389, [%rd1388];
	mad.lo.s64 	%rd1390, %rd1389, 2654435761, %rd1523;
	shl.b64 	%rd1391, %rd1390, 13;
	add.s64 	%rd1392, %rd1391, %rd1390;
	shr.u64 	%rd1393, %rd1392, 7;
	xor.b64  	%rd1394, %rd1393, %rd1392;
	shl.b64 	%rd1395, %rd1394, 3;
	add.s64 	%rd1396, %rd1395, %rd1394;
	shr.u64 	%rd1397, %rd1396, 17;
	xor.b64  	%rd1398, %rd1397, %rd1396;
	shl.b64 	%rd1399, %rd1398, 5;
	add.s64 	%rd1400, %rd1399, %rd1398;
	ld.u64 	%rd1401, [%rd1388+8];
	mad.lo.s64 	%rd1402, %rd1401, 2654435761, %rd1400;
	shl.b64 	%rd1403, %rd1402, 13;
	add.s64 	%rd1404, %rd1403, %rd1402;
	shr.u64 	%rd1405, %rd1404, 7;
	xor.b64  	%rd1406, %rd1405, %rd1404;
	shl.b64 	%rd1407, %rd1406, 3;
	add.s64 	%rd1408, %rd1407, %rd1406;
	shr.u64 	%rd1409, %rd1408, 17;
	xor.b64  	%rd1410, %rd1409, %rd1408;
	shl.b64 	%rd1411, %rd1410, 5;
	add.s64 	%rd1523, %rd1411, %rd1410;
	add.s64 	%rd1518, %rd1518, 2;
$L__BB9_88:
	setp.eq.s64 	%p75, %rd115, 0;
	@%p75 bra 	$L__BB9_90;
	shl.b64 	%rd1412, %rd1518, 3;
	add.s64 	%rd1413, %rd119, %rd1412;
	ld.u64 	%rd1414, [%rd1413];
	mad.lo.s64 	%rd1415, %rd1414, 2654435761, %rd1523;
	shl.b64 	%rd1416, %rd1415, 13;
	add.s64 	%rd1417, %rd1416, %rd1415;
	shr.u64 	%rd1418, %rd1417, 7;
	xor.b64  	%rd1419, %rd1418, %rd1417;
	shl.b64 	%rd1420, %rd1419, 3;
	add.s64 	%rd1421, %rd1420, %rd1419;
	shr.u64 	%rd1422, %rd1421, 17;
	xor.b64  	%rd1423, %rd1422, %rd1421;
	shl.b64 	%rd1424, %rd1423, 5;
	add.s64 	%rd1523, %rd1424, %rd1423;
$L__BB9_90:
	setp.ge.u64 	%p87, %rd1508, %rd1523;
	bra.uni 	$L__BB9_95;
$L__BB9_91:
	setp.eq.s32 	%p77, %r3, 0;
	mov.pred 	%p76, -1;
	mov.pred 	%p87, %p76;
	@%p77 bra 	$L__BB9_95;
	mov.b64 	%rd1498, 0;
$L__BB9_93:
	shl.b64 	%rd1426, %rd1498, 3;
	add.s64 	%rd1427, %rd120, %rd1426;
	ld.u64 	%rd145, [%rd1427];
	add.s64 	%rd1428, %rd119, %rd1426;
	ld.u64 	%rd146, [%rd1428];
	setp.lt.u64 	%p79, %rd145, %rd146;
	mov.pred 	%p87, 0;
	@%p79 bra 	$L__BB9_95;
	setp.le.u64 	%p81, %rd145, %rd146;
	add.s64 	%rd1498, %rd1498, 1;
	cvt.s64.s32 	%rd1429, %r3;
	setp.lt.u64 	%p82, %rd1498, %rd1429;
	and.pred  	%p83, %p81, %p82;
	mov.pred 	%p87, %p76;
	@%p83 bra 	$L__BB9_93;
$L__BB9_95:
	add.s64 	%rd1430, %rd118, 1;
	selp.b64 	%rd1524, %rd1430, %rd1524, %p87;
	selp.b64 	%rd1482, %rd1482, %rd118, %p87;
	setp.lt.u64 	%p84, %rd1524, %rd1482;
	@%p84 bra 	$L__BB9_53;
$L__BB9_96:
	add.s64 	%rd1431, %rd1524, %rd7;
	shl.b64 	%rd1432, %rd3, 3;
	add.s64 	%rd1433, %rd1, %rd1432;
	st.global.u64 	[%rd1433], %rd1431;
$L__BB9_97:
	ret;

}
	// .globl	_ZN3cub18CUB_300001_SM_10006detail10merge_sort26DeviceMergeSortMergeKernelINS2_10policy_hubIPPmE9Policy600ES6_PNS0_8NullTypeES6_SA_m18tuple_indexed_lessS5_S9_EEvbT2_T3_T4_PT6_PT7_T5_PSE_SE_NS1_7vsmem_tE
.visible .entry _ZN3cub18CUB_300001_SM_10006detail10merge_sort26DeviceMergeSortMergeKernelINS2_10policy_hubIPPmE9Policy600ES6_PNS0_8NullTypeES6_SA_m18tuple_indexed_lessS5_S9_EEvbT2_T3_T4_PT6_PT7_T5_PSE_SE_NS1_7vsmem_tE(
	.param .u8 _ZN3cub18CUB_300001_SM_10006detail10merge_sort26DeviceMergeSortMergeKernelINS2_10policy_hubIPPmE9Policy600ES6_PNS0_8NullTypeES6_SA_m18tuple_indexed_lessS5_S9_EEvbT2_T3_T4_PT6_PT7_T5_PSE_SE_NS1_7vsmem_tE_param_0,
	.param .u64 .ptr .align 1 _ZN3cub18CUB_300001_SM_10006detail10merge_sort26DeviceMergeSortMergeKernelINS2_10policy_hubIPPmE9Policy600ES6_PNS0_8NullTypeES6_SA_m18tuple_indexed_lessS5_S9_EEvbT2_T3_T4_PT6_PT7_T5_PSE_SE_NS1_7vsmem_tE_param_1,
	.param .u64 .ptr .align 1 _ZN3cub18CUB_300001_SM_10006detail10merge_sort26DeviceMergeSortMergeKernelINS2_10policy_hubIPPmE9Policy600ES6_PNS0_8NullTypeES6_SA_m18tuple_indexed_lessS5_S9_EEvbT2_T3_T4_PT6_PT7_T5_PSE_SE_NS1_7vsmem_tE_param_2,
	.param .u64 _ZN3cub18CUB_300001_SM_10006detail10merge_sort26DeviceMergeSortMergeKernelINS2_10policy_hubIPPmE9Policy600ES6_PNS0_8NullTypeES6_SA_m18tuple_indexed_lessS5_S9_EEvbT2_T3_T4_PT6_PT7_T5_PSE_SE_NS1_7vsmem_tE_param_3,
	.param .u64 .ptr .align 1 _ZN3cub18CUB_300001_SM_10006detail10merge_sort26DeviceMergeSortMergeKernelINS2_10policy_hubIPPmE9Policy600ES6_PNS0_8NullTypeES6_SA_m18tuple_indexed_lessS5_S9_EEvbT2_T3_T4_PT6_PT7_T5_PSE_SE_NS1_7vsmem_tE_param_4,
	.param .u64 .ptr .align 1 _ZN3cub18CUB_300001_SM_10006detail10merge_sort26DeviceMergeSortMergeKernelINS2_10policy_hubIPPmE9Policy600ES6_PNS0_8NullTypeES6_SA_m18tuple_indexed_lessS5_S9_EEvbT2_T3_T4_PT6_PT7_T5_PSE_SE_NS1_7vsmem_tE_param_5,
	.param .align 8 .b8 _ZN3cub18CUB_300001_SM_10006detail10merge_sort26DeviceMergeSortMergeKernelINS2_10policy_hubIPPmE9Policy600ES6_PNS0_8NullTypeES6_SA_m18tuple_indexed_lessS5_S9_EEvbT2_T3_T4_PT6_PT7_T5_PSE_SE_NS1_7vsmem_tE_param_6[16],
	.param .u64 .ptr .align 1 _ZN3cub18CUB_300001_SM_10006detail10merge_sort26DeviceMergeSortMergeKernelINS2_10policy_hubIPPmE9Policy600ES6_PNS0_8NullTypeES6_SA_m18tuple_indexed_lessS5_S9_EEvbT2_T3_T4_PT6_PT7_T5_PSE_SE_NS1_7vsmem_tE_param_7,
	.param .u64 _ZN3cub18CUB_300001_SM_10006detail10merge_sort26DeviceMergeSortMergeKernelINS2_10policy_hubIPPmE9Policy600ES6_PNS0_8NullTypeES6_SA_m18tuple_indexed_lessS5_S9_EEvbT2_T3_T4_PT6_PT7_T5_PSE_SE_NS1_7vsmem_tE_param_8,
	.param .align 8 .b8 _ZN3cub18CUB_300001_SM_10006detail10merge_sort26DeviceMergeSortMergeKernelINS2_10policy_hubIPPmE9Policy600ES6_PNS0_8NullTypeES6_SA_m18tuple_indexed_lessS5_S9_EEvbT2_T3_T4_PT6_PT7_T5_PSE_SE_NS1_7vsmem_tE_param_9[8]
)
.maxntid 256
{
	.reg .pred 	%p<862>;
	.reg .b16 	%rs<10>;
	.reg .b32 	%r<526>;
	.reg .b64 	%rd<13344>;
	// demoted variable
	.shared .align 16 .b8 _ZZN3cub18CUB_300001_SM_10006detail10merge_sort26DeviceMergeSortMergeKernelINS2_10policy_hubIPPmE9Policy600ES6_PNS0_8NullTypeES6_SA_m18tuple_indexed_lessS5_S9_EEvbT2_T3_T4_PT6_PT7_T5_PSE_SE_NS1_7vsmem_tEE19static_temp_storage[16912];
	ld.param.u32 	%r81, [_ZN3cub18CUB_300001_SM_10006detail10merge_sort26DeviceMergeSortMergeKernelINS2_10policy_hubIPPmE9Policy600ES6_PNS0_8NullTypeES6_SA_m18tuple_indexed_lessS5_S9_EEvbT2_T3_T4_PT6_PT7_T5_PSE_SE_NS1_7vsmem_tE_param_6+8];
	ld.param.u64 	%rd1490, [_ZN3cub18CUB_300001_SM_10006detail10merge_sort26DeviceMergeSortMergeKernelINS2_10policy_hubIPPmE9Policy600ES6_PNS0_8NullTypeES6_SA_m18tuple_indexed_lessS5_S9_EEvbT2_T3_T4_PT6_PT7_T5_PSE_SE_NS1_7vsmem_tE_param_6];
	ld.param.u64 	%rd1492, [_ZN3cub18CUB_300001_SM_10006detail10merge_sort26DeviceMergeSortMergeKernelINS2_10policy_hubIPPmE9Policy600ES6_PNS0_8NullTypeES6_SA_m18tuple_indexed_lessS5_S9_EEvbT2_T3_T4_PT6_PT7_T5_PSE_SE_NS1_7vsmem_tE_param_1];
	ld.param.u64 	%rd1489, [_ZN3cub18CUB_300001_SM_10006detail10merge_sort26DeviceMergeSortMergeKernelINS2_10policy_hubIPPmE9Policy600ES6_PNS0_8NullTypeES6_SA_m18tuple_indexed_lessS5_S9_EEvbT2_T3_T4_PT6_PT7_T5_PSE_SE_NS1_7vsmem_tE_param_3];
	ld.param.u64 	%rd1493, [_ZN3cub18CUB_300001_SM_10006detail10merge_sort26DeviceMergeSortMergeKernelINS2_10policy_hubIPPmE9Policy600ES6_PNS0_8NullTypeES6_SA_m18tuple_indexed_lessS5_S9_EEvbT2_T3_T4_PT6_PT7_T5_PSE_SE_NS1_7vsmem_tE_param_4];
	ld.param.u64 	%rd1494, [_ZN3cub18CUB_300001_SM_10006detail10merge_sort26DeviceMergeSortMergeKernelINS2_10policy_hubIPPmE9Policy600ES6_PNS0_8NullTypeES6_SA_m18tuple_indexed_lessS5_S9_EEvbT2_T3_T4_PT6_PT7_T5_PSE_SE_NS1_7vsmem_tE_param_7];
	ld.param.u64 	%rd1491, [_ZN3cub18CUB_300001_SM_10006detail10merge_sort26DeviceMergeSortMergeKernelINS2_10policy_hubIPPmE9Policy600ES6_PNS0_8NullTypeES6_SA_m18tuple_indexed_lessS5_S9_EEvbT2_T3_T4_PT6_PT7_T5_PSE_SE_NS1_7vsmem_tE_param_8];
	cvta.to.global.u64 	%rd1, %rd1493;
	cvta.to.global.u64 	%rd2, %rd1492;
	cvta.to.global.u64 	%rd3, %rd1494;
	mov.u32 	%r87, %ctaid.x;
	mov.u32 	%r88, %nctaid.x;
	cvt.u64.u32 	%rd5, %r87;
	mul.wide.u32 	%rd6, %r87, 2048;
	mov.u32 	%r2, %tid.x;
	add.s32 	%r89, %r88, -1;
	setp.ge.u32 	%p33, %r87, %r89;
	@%p33 bra 	$L__BB10_425;
	ld.param.s8 	%rs8, [_ZN3cub18CUB_300001_SM_10006detail10merge_sort26DeviceMergeSortMergeKernelINS2_10policy_hubIPPmE9Policy600ES6_PNS0_8NullTypeES6_SA_m18tuple_indexed_lessS5_S9_EEvbT2_T3_T4_PT6_PT7_T5_PSE_SE_NS1_7vsmem_tE_param_0];
	shl.b64 	%rd7063, %rd5, 3;
	add.s64 	%rd7064, %rd3, %rd7063;
	ld.global.u64 	%rd7, [%rd7064];
	ld.global.u64 	%rd7065, [%rd7064+8];
	neg.s64 	%rd7066, %rd1491;
	and.b64  	%rd7067, %rd7066, %rd5;
	shl.b64 	%rd8, %rd7067, 11;
	shl.b64 	%rd7068, %rd1491, 10;
	and.b64  	%rd9, %rd7068, -2048;
	sub.s64 	%rd7069, %rd5, %rd7067;
	shl.b64 	%rd7070, %rd7069, 11;
	sub.s64 	%rd7071, %rd7, %rd8;
	sub.s64 	%rd7072, %rd7065, %rd8;
	sub.s64 	%rd7073, %rd1489, %rd8;
	max.u64 	%rd7074, %rd7073, %rd9;
	sub.s64 	%rd7075, %rd7074, %rd9;
	sub.s64 	%rd7076, %rd7070, %rd7071;
	min.u64 	%rd10, %rd7076, %rd7075;
	setp.eq.s64 	%p457, %rd7069, -1;
	selp.b64 	%rd7077, 2047, 2048, %p457;
	add.s64 	%rd7078, %rd7077, %rd7070;
	sub.s64 	%rd7079, %rd7078, %rd7072;
	or.b64  	%rd7080, %rd7066, %rd5;
	setp.eq.s64 	%p458, %rd7080, -1;
	min.u64 	%rd7081, %rd9, %rd7073;
	selp.b64 	%rd7082, %rd7081, %rd7072, %p458;
	selp.b64 	%rd7083, %rd9, %rd7079, %p458;
	min.u64 	%rd7084, %rd7083, %rd7075;
	cvt.u32.u64 	%r302, %rd7071;
	cvt.u32.u64 	%r303, %rd7082;
	sub.s32 	%r3, %r303, %r302;
	cvt.u32.u64 	%r304, %rd7084;
	cvt.u32.u64 	%r305, %rd10;
	sub.s32 	%r4, %r304, %r305;
	// begin inline asm
	griddepcontrol.wait;
	// end inline asm
	setp.eq.s16 	%p459, %rs8, 0;
	@%p459 bra 	$L__BB10_3;
	add.s64 	%rd7085, %rd8, %rd9;
	add.s64 	%rd7086, %rd7085, %rd10;
	setp.lt.s32 	%p460, %r2, %r3;
	sub.s32 	%r306, %r2, %r3;
	cvt.s64.s32 	%rd7087, %r306;
	cvt.u64.u32 	%rd7088, %r2;
	selp.b64 	%rd7089, %rd7, %rd7086, %p460;
	selp.b64 	%rd7090, %rd7088, %rd7087, %p460;
	add.s64 	%rd7091, %rd7090, %rd7089;
	shl.b64 	%rd7092, %rd7091, 3;
	add.s64 	%rd7093, %rd2, %rd7092;
	ld.global.u64 	%rd12554, [%rd7093];
	add.s32 	%r307, %r2, 256;
	setp.lt.s32 	%p461, %r307, %r3;
	sub.s32 	%r308, %r307, %r3;
	cvt.s64.s32 	%rd7094, %r308;
	cvt.u64.u32 	%rd7095, %r307;
	selp.b64 	%rd7096, %rd7, %rd7086, %p461;
	selp.b64 	%rd7097, %rd7095, %rd7094, %p461;
	add.s64 	%rd7098, %rd7097, %rd7096;
	shl.b64 	%rd7099, %rd7098, 3;
	add.s64 	%rd7100, %rd2, %rd7099;
	ld.global.u64 	%rd12553, [%rd7100];
	add.s32 	%r309, %r2, 512;
	setp.lt.s32 	%p462, %r309, %r3;
	sub.s32 	%r310, %r309, %r3;
	cvt.s64.s32 	%rd7101, %r310;
	cvt.u64.u32 	%rd7102, %r309;
	selp.b64 	%rd7103, %rd7, %rd7086, %p462;
	selp.b64 	%rd7104, %rd7102, %rd7101, %p462;
	add.s64 	%rd7105, %rd7104, %rd7103;
	shl.b64 	%rd7106, %rd7105, 3;
	add.s64 	%rd7107, %rd2, %rd7106;
	ld.global.u64 	%rd12552, [%rd7107];
	add.s32 	%r311, %r2, 768;
	setp.lt.s32 	%p463, %r311, %r3;
	sub.s32 	%r312, %r311, %r3;
	cvt.s64.s32 	%rd7108, %r312;
	cvt.u64.u32 	%rd7109, %r311;
	selp.b64 	%rd7110, %rd7, %rd7086, %p463;
	selp.b64 	%rd7111, %rd7109, %rd7108, %p463;
	add.s64 	%rd7112, %rd7111, %rd7110;
	shl.b64 	%rd7113, %rd7112, 3;
	add.s64 	%rd7114, %rd2, %rd7113;
	ld.global.u64 	%rd12551, [%rd7114];
	or.b32  	%r313, %r2, 1024;
	setp.lt.s32 	%p464, %r313, %r3;
	sub.s32 	%r314, %r313, %r3;
	cvt.s64.s32 	%rd7115, %r314;
	cvt.u64.u32 	%rd7116, %r313;
	selp.b64 	%rd7117, %rd7, %rd7086, %p464;
	selp.b64 	%rd7118, %rd7116, %rd7115, %p464;
	add.s64 	%rd7119, %rd7118, %rd7117;
	shl.b64 	%rd7120, %rd7119, 3;
	add.s64 	%rd7121, %rd2, %rd7120;
	ld.global.u64 	%rd12550, [%rd7121];
	add.s32 	%r315, %r2, 1280;
	setp.lt.s32 	%p465, %r315, %r3;
	sub.s32 	%r316, %r315, %r3;
	cvt.s64.s32 	%rd7122, %r316;
	cvt.u64.u32 	%rd7123, %r315;
	selp.b64 	%rd7124, %rd7, %rd7086, %p465;
	selp.b64 	%rd7125, %rd7123, %rd7122, %p465;
	add.s64 	%rd7126, %rd7125, %rd7124;
	shl.b64 	%rd7127, %rd7126, 3;
	add.s64 	%rd7128, %rd2, %rd7127;
	ld.global.u64 	%rd12549, [%rd7128];
	add.s32 	%r317, %r2, 1536;
	setp.lt.s32 	%p466, %r317, %r3;
	sub.s32 	%r318, %r317, %r3;
	cvt.s64.s32 	%rd7129, %r318;
	cvt.u64.u32 	%rd7130, %r317;
	selp.b64 	%rd7131, %rd7, %rd7086, %p466;
	selp.b64 	%rd7132, %rd7130, %rd7129, %p466;
	add.s64 	%rd7133, %rd7132, %rd7131;
	shl.b64 	%rd7134, %rd7133, 3;
	add.s64 	%rd7135, %rd2, %rd7134;
	ld.global.u64 	%rd12548, [%rd7135];
	add.s32 	%r319, %r2, 1792;
	setp.lt.s32 	%p467, %r319, %r3;
	sub.s32 	%r320, %r319, %r3;
	cvt.s64.s32 	%rd7136, %r320;
	cvt.u64.u32 	%rd7137, %r319;
	selp.b64 	%rd7138, %rd7, %rd7086, %p467;
	selp.b64 	%rd7139, %rd7137, %rd7136, %p467;
	add.s64 	%rd7140, %rd7139, %rd7138;
	shl.b64 	%rd7141, %rd7140, 3;
	add.s64 	%rd7142, %rd2, %rd7141;
	ld.global.u64 	%rd12547, [%rd7142];
	bra.uni 	$L__BB10_4;
$L__BB10_3:
	add.s64 	%rd7143, %rd8, %rd9;
	add.s64 	%rd7144, %rd7143, %rd10;
	setp.lt.s32 	%p468, %r2, %r3;
	sub.s32 	%r321, %r2, %r3;
	cvt.s64.s32 	%rd7145, %r321;
	cvt.u64.u32 	%rd7146, %r2;
	selp.b64 	%rd7147, %rd7, %rd7144, %p468;
	selp.b64 	%rd7148, %rd7146, %rd7145, %p468;
	add.s64 	%rd7149, %rd7148, %rd7147;
	shl.b64 	%rd7150, %rd7149, 3;
	add.s64 	%rd7151, %rd1, %rd7150;
	ld.global.u64 	%rd12554, [%rd7151];
	add.s32 	%r322, %r2, 256;
	setp.lt.s32 	%p469, %r322, %r3;
	sub.s32 	%r323, %r322, %r3;
	cvt.s64.s32 	%rd7152, %r323;
	cvt.u64.u32 	%rd7153, %r322;
	selp.b64 	%rd7154, %rd7, %rd7144, %p469;
	selp.b64 	%rd7155, %rd7153, %rd7152, %p469;
	add.s64 	%rd7156, %rd7155, %rd7154;
	shl.b64 	%rd7157, %rd7156, 3;
	add.s64 	%rd7158, %rd1, %rd7157;
	ld.global.u64 	%rd12553, [%rd7158];
	add.s32 	%r324, %r2, 512;
	setp.lt.s32 	%p470, %r324, %r3;
	sub.s32 	%r325, %r324, %r3;
	cvt.s64.s32 	%rd7159, %r325;
	cvt.u64.u32 	%rd7160, %r324;
	selp.b64 	%rd7161, %rd7, %rd7144, %p470;
	selp.b64 	%rd7162, %rd7160, %rd7159, %p470;
	add.s64 	%rd7163, %rd7162, %rd7161;
	shl.b64 	%rd7164, %rd7163, 3;
	add.s64 	%rd7165, %rd1, %rd7164;
	ld.global.u64 	%rd12552, [%rd7165];
	add.s32 	%r326, %r2, 768;
	setp.lt.s32 	%p471, %r326, %r3;
	sub.s32 	%r327, %r326, %r3;
	cvt.s64.s32 	%rd7166, %r327;
	cvt.u64.u32 	%rd7167, %r326;
	selp.b64 	%rd7168, %rd7, %rd7144, %p471;
	selp.b64 	%rd7169, %rd7167, %rd7166, %p471;
	add.s64 	%rd7170, %rd7169, %rd7168;
	shl.b64 	%rd7171, %rd7170, 3;
	add.s64 	%rd7172, %rd1, %rd7171;
	ld.global.u64 	%rd12551, [%rd7172];
	or.b32  	%r328, %r2, 1024;
	setp.lt.s32 	%p472, %r328, %r3;
	sub.s32 	%r329, %r328, %r3;
	cvt.s64.s32 	%rd7173, %r329;
	cvt.u64.u32 	%rd7174, %r328;
	selp.b64 	%rd7175, %rd7, %rd7144, %p472;
	selp.b64 	%rd7176, %rd7174, %rd7173, %p472;
	add.s64 	%rd7177, %rd7176, %rd7175;
	shl.b64 	%rd7178, %rd7177, 3;
	add.s64 	%rd7179, %rd1, %rd7178;
	ld.global.u64 	%rd12550, [%rd7179];
	add.s32 	%r330, %r2, 1280;
	setp.lt.s32 	%p473, %r330, %r3;
	sub.s32 	%r331, %r330, %r3;
	cvt.s64.s32 	%rd7180, %r331;
	cvt.u64.u32 	%rd7181, %r330;
	selp.b64 	%rd7182, %rd7, %rd7144, %p473;
	selp.b64 	%rd7183, %rd7181, %rd7180, %p473;
	add.s64 	%rd7184, %rd7183, %rd7182;
	shl.b64 	%rd7185, %rd7184, 3;
	add.s64 	%rd7186, %rd1, %rd7185;
	ld.global.u64 	%rd12549, [%rd7186];
	add.s32 	%r332, %r2, 1536;
	setp.lt.s32 	%p474, %r332, %r3;
	sub.s32 	%r333, %r332, %r3;
	cvt.s64.s32 	%rd7187, %r333;
	cvt.u64.u32 	%rd7188, %r332;
	selp.b64 	%rd7189, %rd7, %rd7144, %p474;
	selp.b64 	%rd7190, %rd7188, %rd7187, %p474;
	add.s64 	%rd7191, %rd7190, %rd7189;
	shl.b64 	%rd7192, %rd7191, 3;
	add.s64 	%rd7193, %rd1, %rd7192;
	ld.global.u64 	%rd12548, [%rd7193];
	add.s32 	%r334, %r2, 1792;
	setp.lt.s32 	%p475, %r334, %r3;
	sub.s32 	%r335, %r334, %r3;
	cvt.s64.s32 	%rd7194, %r335;
	cvt.u64.u32 	%rd7195, %r334;
	selp.b64 	%rd7196, %rd7, %rd7144, %p475;
	selp.b64 	%rd7197, %rd7195, %rd7194, %p475;
	add.s64 	%rd7198, %rd7197, %rd7196;
	shl.b64 	%rd7199, %rd7198, 3;
	add.s64 	%rd7200, %rd1, %rd7199;
	ld.global.u64 	%rd12547, [%rd7200];
$L__BB10_4:
	shl.b32 	%r336, %r2, 3;
	mov.u32 	%r337, _ZZN3cub18CUB_300001_SM_10006detail10merge_sort26DeviceMergeSortMergeKernelINS2_10policy_hubIPPmE9Policy600ES6_PNS0_8NullTypeES6_SA_m18tuple_indexed_lessS5_S9_EEvbT2_T3_T4_PT6_PT7_T5_PSE_SE_NS1_7vsmem_tEE19static_temp_storage;
	add.s32 	%r338, %r337, %r336;
	st.shared.u64 	[%r338], %rd12554;
	st.shared.u64 	[%r338+2048], %rd12553;
	st.shared.u64 	[%r338+4096], %rd12552;
	st.shared.u64 	[%r338+6144], %rd12551;
	st.shared.u64 	[%r338+8192], %rd12550;
	st.shared.u64 	[%r338+10240], %rd12549;
	st.shared.u64 	[%r338+12288], %rd12548;
	st.shared.u64 	[%r338+14336], %rd12547;
	bar.sync 	0;
	// begin inline asm
	griddepcontrol.launch_dependents;
	// end inline asm
	add.s32 	%r5, %r4, %r3;
	min.s32 	%r6, %r336, %r5;
	setp.lt.s32 	%p476, %r6, %r4;
	sub.s32 	%r339, %r6, %r4;
	selp.b32 	%r522, 0, %r339, %p476;
	min.s32 	%r520, %r6, %r3;
	setp.ge.s32 	%p477, %r522, %r520;
	@%p477 bra 	$L__BB10_49;
	add.s64 	%rd35, %rd1490, -1;
	and.b64  	%rd36, %rd1490, 7;
	and.b64  	%rd37, %rd1490, 3;
$L__BB10_6:
	setp.eq.s64 	%p478, %rd1490, 0;
	sub.s32 	%r340, %r520, %r522;
	shr.u32 	%r341, %r340, 31;
	add.s32 	%r342, %r340, %r341;
	shr.s32 	%r343, %r342, 1;
	add.s32 	%r11, %r343, %r522;
	shl.b32 	%r344, %r11, 3;
	add.s32 	%r346, %r337, %r344;
	ld.shared.u64 	%rd38, [%r346];
	not.b32 	%r347, %r11;
	add.s32 	%r348, %r6, %r347;
	shl.b32 	%r349, %r3, 3;
	add.s32 	%r350, %r337, %r349;
	shl.b32 	%r351, %r348, 3;
	add.s32 	%r352, %r350, %r351;
	ld.shared.u64 	%rd39, [%r352];
	mov.b64 	%rd12558, -3750763034362895579;
	@%p478 bra 	$L__BB10_12;
	setp.eq.s64 	%p479, %rd35, 0;
	mov.b64 	%rd12558, -3750763034362895579;
	mov.b64 	%rd12560, 0;
	@%p479 bra 	$L__BB10_10;
	add.s64 	%rd12559, %rd39, 8;
	mov.b64 	%rd12558, -3750763034362895579;
	mov.b64 	%rd12560, 0;
$L__BB10_9:
	ld.u64 	%rd7207, [%rd12559+-8];
	and.b64  	%rd7208, %rd7207, 255;
	xor.b64  	%rd7209, %rd7208, %rd12558;
	mul.lo.s64 	%rd7210, %rd7209, 1099511628211;
	shr.u64 	%rd7211, %rd7207, 8;
	and.b64  	%rd7212, %rd7211, 255;
	xor.b64  	%rd7213, %rd7212, %rd7210;
	mul.lo.s64 	%rd7214, %rd7213, 1099511628211;
	shr.u64 	%rd7215, %rd7207, 16;
	and.b64  	%rd7216, %rd7215, 255;
	xor.b64  	%rd7217, %rd7216, %rd7214;
	mul.lo.s64 	%rd7218, %rd7217, 1099511628211;
	shr.u64 	%rd7219, %rd7207, 24;
	and.b64  	%rd7220, %rd7219, 255;
	xor.b64  	%rd7221, %rd7220, %rd7218;
	mul.lo.s64 	%rd7222, %rd7221, 1099511628211;
	shr.u64 	%rd7223, %rd7207, 32;
	and.b64  	%rd7224, %rd7223, 255;
	xor.b64  	%rd7225, %rd7224, %rd7222;
	mul.lo.s64 	%rd7226, %rd7225, 1099511628211;
	shr.u64 	%rd7227, %rd7207, 40;
	and.b64  	%rd7228, %rd7227, 255;
	xor.b64  	%rd7229, %rd7228, %rd7226;
	mul.lo.s64 	%rd7230, %rd7229, 1099511628211;
	shr.u64 	%rd7231, %rd7207, 48;
	and.b64  	%rd7232, %rd7231, 255;
	xor.b64  	%rd7233, %rd7232, %rd7230;
	mul.lo.s64 	%rd7234, %rd7233, 1099511628211;
	shr.u64 	%rd7235, %rd7207, 56;
	xor.b64  	%rd7236, %rd7235, %rd7234;
	mul.lo.s64 	%rd7237, %rd7236, 1099511628211;
	ld.u64 	%rd7238, [%rd12559];
	and.b64  	%rd7239, %rd7238, 255;
	xor.b64  	%rd7240, %rd7239, %rd7237;
	mul.lo.s64 	%rd7241, %rd7240, 1099511628211;
	shr.u64 	%rd7242, %rd7238, 8;
	and.b64  	%rd7243, %rd7242, 255;
	xor.b64  	%rd7244, %rd7243, %rd7241;
	mul.lo.s64 	%rd7245, %rd7244, 1099511628211;
	shr.u64 	%rd7246, %rd7238, 16;
	and.b64  	%rd7247, %rd7246, 255;
	xor.b64  	%rd7248, %rd7247, %rd7245;
	mul.lo.s64 	%rd7249, %rd7248, 1099511628211;
	shr.u64 	%rd7250, %rd7238, 24;
	and.b64  	%rd7251, %rd7250, 255;
	xor.b64  	%rd7252, %rd7251, %rd7249;
	mul.lo.s64 	%rd7253, %rd7252, 1099511628211;
	shr.u64 	%rd7254, %rd7238, 32;
	and.b64  	%rd7255, %rd7254, 255;
	xor.b64  	%rd7256, %rd7255, %rd7253;
	mul.lo.s64 	%rd7257, %rd7256, 1099511628211;
	shr.u64 	%rd7258, %rd7238, 40;
	and.b64  	%rd7259, %rd7258, 255;
	xor.b64  	%rd7260, %rd7259, %rd7257;
	mul.lo.s64 	%rd7261, %rd7260, 1099511628211;
	shr.u64 	%rd7262, %rd7238, 48;
	and.b64  	%rd7263, %rd7262, 255;
	xor.b64  	%rd7264, %rd7263, %rd7261;
	mul.lo.s64 	%rd7265, %rd7264, 1099511628211;
	shr.u64 	%rd7266, %rd7238, 56;
	xor.b64  	%rd7267, %rd7266, %rd7265;
	mul.lo.s64 	%rd12558, %rd7267, 1099511628211;
	add.s64 	%rd12560, %rd12560, 2;
	add.s64 	%rd12559, %rd12559, 16;
	and.b64  	%rd7268, %rd1490, -2;
	sub.s64 	%rd7269, %rd12560, %rd7268;
	setp.eq.s64 	%p480, %rd7269, 0;
	@%p480 bra 	$L__BB10_10;
	bra.uni 	$L__BB10_9;
$L__BB10_10:
	and.b64  	%rd7270, %rd1490, 1;
	setp.eq.b64 	%p481, %rd7270, 1;
	not.pred 	%p482, %p481;
	@%p482 bra 	$L__BB10_12;
	shl.b64 	%rd7271, %rd12560, 3;
	add.s64 	%rd7272, %rd39, %rd7271;
	ld.u64 	%rd7273, [%rd7272];
	and.b64  	%rd7274, %rd7273, 255;
	xor.b64  	%rd7275, %rd7274, %rd12558;
	mul.lo.s64 	%rd7276, %rd7275, 1099511628211;
	shr.u64 	%rd7277, %rd7273, 8;
	and.b64  	%rd7278, %rd7277, 255;
	xor.b64  	%rd7279, %rd7278, %rd7276;
	mul.lo.s64 	%rd7280, %rd7279, 1099511628211;
	shr.u64 	%rd7281, %rd7273, 16;
	and.b64  	%rd7282, %rd7281, 255;
	xor.b64  	%rd7283, %rd7282, %rd7280;
	mul.lo.s64 	%rd7284, %rd7283, 1099511628211;
	shr.u64 	%rd7285, %rd7273, 24;
	and.b64  	%rd7286, %rd7285, 255;
	xor.b64  	%rd7287, %rd7286, %rd7284;
	mul.lo.s64 	%rd7288, %rd7287, 1099511628211;
	shr.u64 	%rd7289, %rd7273, 32;
	and.b64  	%rd7290, %rd7289, 255;
	xor.b64  	%rd7291, %rd7290, %rd7288;
	mul.lo.s64 	%rd7292, %rd7291, 1099511628211;
	shr.u64 	%rd7293, %rd7273, 40;
	and.b64  	%rd7294, %rd7293, 255;
	xor.b64  	%rd7295, %rd7294, %rd7292;
	mul.lo.s64 	%rd7296, %rd7295, 1099511628211;
	shr.u64 	%rd7297, %rd7273, 48;
	and.b64  	%rd7298, %rd7297, 255;
	xor.b64  	%rd7299, %rd7298, %rd7296;
	mul.lo.s64 	%rd7300, %rd7299, 1099511628211;
	shr.u64 	%rd7301, %rd7273, 56;
	xor.b64  	%rd7302, %rd7301, %rd7300;
	mul.lo.s64 	%rd12558, %rd7302, 1099511628211;
$L__BB10_12:
	setp.eq.s64 	%p483, %rd1490, 0;
	mov.b64 	%rd12565, -3750763034362895579;
	@%p483 bra 	$L__BB10_18;
	setp.eq.s64 	%p484, %rd35, 0;
	mov.b64 	%rd12565, -3750763034362895579;
	mov.b64 	%rd12566, 0;
	@%p484 bra 	$L__BB10_16;
	mov.b64 	%rd12565, -3750763034362895579;
	mov.b64 	%rd12566, 0;
	mov.u64 	%rd12564, %rd12566;
$L__BB10_15:
	shl.b64 	%rd7309, %rd12566, 3;
	add.s64 	%rd7310, %rd38, %rd7309;
	ld.u64 	%rd7311, [%rd7310];
	and.b64  	%rd7312, %rd7311, 255;
	xor.b64  	%rd7313, %rd7312, %rd12565;
	mul.lo.s64 	%rd7314, %rd7313, 1099511628211;
	shr.u64 	%rd7315, %rd7311, 8;
	and.b64  	%rd7316, %rd7315, 255;
	xor.b64  	%rd7317, %rd7316, %rd7314;
	mul.lo.s64 	%rd7318, %rd7317, 1099511628211;
	shr.u64 	%rd7319, %rd7311, 16;
	and.b64  	%rd7320, %rd7319, 255;
	xor.b64  	%rd7321, %rd7320, %rd7318;
	mul.lo.s64 	%rd7322, %rd7321, 1099511628211;
	shr.u64 	%rd7323, %rd7311, 24;
	and.b64  	%rd7324, %rd7323, 255;
	xor.b64  	%rd7325, %rd7324, %rd7322;
	mul.lo.s64 	%rd7326, %rd7325, 1099511628211;
	shr.u64 	%rd7327, %rd7311, 32;
	and.b64  	%rd7328, %rd7327, 255;
	xor.b64  	%rd7329, %rd7328, %rd7326;
	mul.lo.s64 	%rd7330, %rd7329, 1099511628211;
	shr.u64 	%rd7331, %rd7311, 40;
	and.b64  	%rd7332, %rd7331, 255;
	xor.b64  	%rd7333, %rd7332, %rd7330;
	mul.lo.s64 	%rd7334, %rd7333, 1099511628211;
	shr.u64 	%rd7335, %rd7311, 48;
	and.b64  	%rd7336, %rd7335, 255;
	xor.b64  	%rd7337, %rd7336, %rd7334;
	mul.lo.s64 	%rd7338, %rd7337, 1099511628211;
	shr.u64 	%rd7339, %rd7311, 56;
	xor.b64  	%rd7340, %rd7339, %rd7338;
	mul.lo.s64 	%rd7341, %rd7340, 1099511628211;
	ld.u64 	%rd7342, [%rd7310+8];
	and.b64  	%rd7343, %rd7342, 255;
	xor.b64  	%rd7344, %rd7343, %rd7341;
	mul.lo.s64 	%rd7345, %rd7344, 1099511628211;
	shr.u64 	%rd7346, %rd7342, 8;
	and.b64  	%rd7347, %rd7346, 255;
	xor.b64  	%rd7348, %rd7347, %rd7345;
	mul.lo.s64 	%rd7349, %rd7348, 1099511628211;
	shr.u64 	%rd7350, %rd7342, 16;
	and.b64  	%rd7351, %rd7350, 255;
	xor.b64  	%rd7352, %rd7351, %rd7349;
	mul.lo.s64 	%rd7353, %rd7352, 1099511628211;
	shr.u64 	%rd7354, %rd7342, 24;
	and.b64  	%rd7355, %rd7354, 255;
	xor.b64  	%rd7356, %rd7355, %rd7353;
	mul.lo.s64 	%rd7357, %rd7356, 1099511628211;
	shr.u64 	%rd7358, %rd7342, 32;
	and.b64  	%rd7359, %rd7358, 255;
	xor.b64  	%rd7360, %rd7359, %rd7357;
	mul.lo.s64 	%rd7361, %rd7360, 1099511628211;
	shr.u64 	%rd7362, %rd7342, 40;
	and.b64  	%rd7363, %rd7362, 255;
	xor.b64  	%rd7364, %rd7363, %rd7361;
	mul.lo.s64 	%rd7365, %rd7364, 1099511628211;
	shr.u64 	%rd7366, %rd7342, 48;
	and.b64  	%rd7367, %rd7366, 255;
	xor.b64  	%rd7368, %rd7367, %rd7365;
	mul.lo.s64 	%rd7369, %rd7368, 1099511628211;
	shr.u64 	%rd7370, %rd7342, 56;
	xor.b64  	%rd7371, %rd7370, %rd7369;
	mul.lo.s64 	%rd12565, %rd7371, 1099511628211;
	add.s64 	%rd12566, %rd12566, 2;
	add.s64 	%rd12564, %rd12564, 2;
	and.b64  	%rd7372, %rd1490, -2;
	setp.ne.s64 	%p485, %rd12564, %rd7372;
	@%p485 bra 	$L__BB10_15;
$L__BB10_16:
	and.b64  	%rd7373, %rd1490, 1;
	setp.eq.b64 	%p486, %rd7373, 1;
	not.pred 	%p487, %p486;
	@%p487 bra 	$L__BB10_18;
	shl.b64 	%rd7374, %rd12566, 3;
	add.s64 	%rd7375, %rd38, %rd7374;
	ld.u64 	%rd7376, [%rd7375];
	and.b64  	%rd7377, %rd7376, 255;
	xor.b64  	%rd7378, %rd7377, %rd12565;
	mul.lo.s64 	%rd7379, %rd7378, 1099511628211;
	shr.u64 	%rd7380, %rd7376, 8;
	and.b64  	%rd7381, %rd7380, 255;
	xor.b64  	%rd7382, %rd7381, %rd7379;
	mul.lo.s64 	%rd7383, %rd7382, 1099511628211;
	shr.u64 	%rd7384, %rd7376, 16;
	and.b64  	%rd7385, %rd7384, 255;
	xor.b64  	%rd7386, %rd7385, %rd7383;
	mul.lo.s64 	%rd7387, %rd7386, 1099511628211;
	shr.u64 	%rd7388, %rd7376, 24;
	and.b64  	%rd7389, %rd7388, 255;
	xor.b64  	%rd7390, %rd7389, %rd7387;
	mul.lo.s64 	%rd7391, %rd7390, 1099511628211;
	shr.u64 	%rd7392, %rd7376, 32;
	and.b64  	%rd7393, %rd7392, 255;
	xor.b64  	%rd7394, %rd7393, %rd7391;
	mul.lo.s64 	%rd7395, %rd7394, 1099511628211;
	shr.u64 	%rd7396, %rd7376, 40;
	and.b64  	%rd7397, %rd7396, 255;
	xor.b64  	%rd7398, %rd7397, %rd7395;
	mul.lo.s64 	%rd7399, %rd7398, 1099511628211;
	shr.u64 	%rd7400, %rd7376, 48;
	and.b64  	%rd7401, %rd7400, 255;
	xor.b64  	%rd7402, %rd7401, %rd7399;
	mul.lo.s64 	%rd7403, %rd7402, 1099511628211;
	shr.u64 	%rd7404, %rd7376, 56;
	xor.b64  	%rd7405, %rd7404, %rd7403;
	mul.lo.s64 	%rd12565, %rd7405, 1099511628211;
$L__BB10_18:
	setp.eq.s64 	%p488, %rd12558, %rd12565;
	@%p488 bra 	$L__BB10_44;
	and.b64  	%rd63, %rd1490, 1;
	setp.eq.s64 	%p489, %rd1490, 0;
	mov.b64 	%rd12579, 0;
	@%p489 bra 	$L__BB10_31;
	setp.lt.u64 	%p490, %rd35, 7;
	mov.b64 	%rd12580, 0;
	mov.u64 	%rd12579, %rd12580;
	@%p490 bra 	$L__BB10_23;
	mov.b64 	%rd12580, 0;
	mov.u64 	%rd12582, %rd12580;
$L__BB10_22:
	.pragma "nounroll";
	shl.b64 	%rd7410, %rd12580, 3;
	add.s64 	%rd7411, %rd39, %rd7410;
	ld.u64 	%rd7412, [%rd7411];
	mad.lo.s64 	%rd7413, %rd7412, 2654435761, %rd12579;
	shl.b64 	%rd7414, %rd7413, 13;
	add.s64 	%rd7415, %rd7414, %rd7413;
	shr.u64 	%rd7416, %rd7415, 7;
	xor.b64  	%rd7417, %rd7416, %rd7415;
	shl.b64 	%rd7418, %rd7417, 3;
	add.s64 	%rd7419, %rd7418, %rd7417;
	shr.u64 	%rd7420, %rd7419, 17;
	xor.b64  	%rd7421, %rd7420, %rd7419;
	shl.b64 	%rd7422, %rd7421, 5;
	add.s64 	%rd7423, %rd7422, %rd7421;
	ld.u64 	%rd7424, [%rd7411+8];
	mad.lo.s64 	%rd7425, %rd7424, 2654435761, %rd7423;
	shl.b64 	%rd7426, %rd7425, 13;
	add.s64 	%rd7427, %rd7426, %rd7425;
	shr.u64 	%rd7428, %rd7427, 7;
	xor.b64  	%rd7429, %rd7428, %rd7427;
	shl.b64 	%rd7430, %rd7429, 3;
	add.s64 	%rd7431, %rd7430, %rd7429;
	shr.u64 	%rd7432, %rd7431, 17;
	xor.b64  	%rd7433, %rd7432, %rd7431;
	shl.b64 	%rd7434, %rd7433, 5;
	add.s64 	%rd7435, %rd7434, %rd7433;
	ld.u64 	%rd7436, [%rd7411+16];
	mad.lo.s64 	%rd7437, %rd7436, 2654435761, %rd7435;
	shl.b64 	%rd7438, %rd7437, 13;
	add.s64 	%rd7439, %rd7438, %rd7437;
	shr.u64 	%rd7440, %rd7439, 7;
	xor.b64  	%rd7441, %rd7440, %rd7439;
	shl.b64 	%rd7442, %rd7441, 3;
	add.s64 	%rd7443, %rd7442, %rd7441;
	shr.u64 	%rd7444, %rd7443, 17;
	xor.b64  	%rd7445, %rd7444, %rd7443;
	shl.b64 	%rd7446, %rd7445, 5;
	add.s64 	%rd7447, %rd7446, %rd7445;
	ld.u64 	%rd7448, [%rd7411+24];
	mad.lo.s64 	%rd7449, %rd7448, 2654435761, %rd7447;
	shl.b64 	%rd7450, %rd7449, 13;
	add.s64 	%rd7451, %rd7450, %rd7449;
	shr.u64 	%rd7452, %rd7451, 7;
	xor.b64  	%rd7453, %rd7452, %rd7451;
	shl.b64 	%rd7454, %rd7453, 3;
	add.s64 	%rd7455, %rd7454, %rd7453;
	shr.u64 	%rd7456, %rd7455, 17;
	xor.b64  	%rd7457, %rd7456, %rd7455;
	shl.b64 	%rd7458, %rd7457, 5;
	add.s64 	%rd7459, %rd7458, %rd7457;
	ld.u64 	%rd7460, [%rd7411+32];
	mad.lo.s64 	%rd7461, %rd7460, 2654435761, %rd7459;
	shl.b64 	%rd7462, %rd7461, 13;
	add.s64 	%rd7463, %rd7462, %rd7461;
	shr.u64 	%rd7464, %rd7463, 7;
	xor.b64  	%rd7465, %rd7464, %rd7463;
	shl.b64 	%rd7466, %rd7465, 3;
	add.s64 	%rd7467, %rd7466, %rd7465;
	shr.u64 	%rd7468, %rd7467, 17;
	xor.b64  	%rd7469, %rd7468, %rd7467;
	shl.b64 	%rd7470, %rd7469, 5;
	add.s64 	%rd7471, %rd7470, %rd7469;
	ld.u64 	%rd7472, [%rd7411+40];
	mad.lo.s64 	%rd7473, %rd7472, 2654435761, %rd7471;
	shl.b64 	%rd7474, %rd7473, 13;
	add.s64 	%rd7475, %rd7474, %rd7473;
	shr.u64 	%rd7476, %rd7475, 7;
	xor.b64  	%rd7477, %rd7476, %rd7475;
	shl.b64 	%rd7478, %rd7477, 3;
	add.s64 	%rd7479, %rd7478, %rd7477;
	shr.u64 	%rd7480, %rd7479, 17;
	xor.b64  	%rd7481, %rd7480, %rd7479;
	shl.b64 	%rd7482, %rd7481, 5;
	add.s64 	%rd7483, %rd7482, %rd7481;
	ld.u64 	%rd7484, [%rd7411+48];
	mad.lo.s64 	%rd7485, %rd7484, 2654435761, %rd7483;
	shl.b64 	%rd7486, %rd7485, 13;
	add.s64 	%rd7487, %rd7486, %rd7485;
	shr.u64 	%rd7488, %rd7487, 7;
	xor.b64  	%rd7489, %rd7488, %rd7487;
	shl.b64 	%rd7490, %rd7489, 3;
	add.s64 	%rd7491, %rd7490, %rd7489;
	shr.u64 	%rd7492, %rd7491, 17;
	xor.b64  	%rd7493, %rd7492, %rd7491;
	shl.b64 	%rd7494, %rd7493, 5;
	add.s64 	%rd7495, %rd7494, %rd7493;
	ld.u64 	%rd7496, [%rd7411+56];
	mad.lo.s64 	%rd7497, %rd7496, 2654435761, %rd7495;
	shl.b64 	%rd7498, %rd7497, 13;
	add.s64 	%rd7499, %rd7498, %rd7497;
	shr.u64 	%rd7500, %rd7499, 7;
	xor.b64  	%rd7501, %rd7500, %rd7499;
	shl.b64 	%rd7502, %rd7501, 3;
	add.s64 	%rd7503, %rd7502, %rd7501;
	shr.u64 	%rd7504, %rd7503, 17;
	xor.b64  	%rd7505, %rd7504, %rd7503;
	shl.b64 	%rd7506, %rd7505, 5;
	add.s64 	%rd12579, %rd7506, %rd7505;
	add.s64 	%rd12580, %rd12580, 8;
	add.s64 	%rd12582, %rd12582, 8;
	and.b64  	%rd7507, %rd1490, -8;
	setp.eq.s64 	%p491, %rd12582, %rd7507;
	@%p491 bra 	$L__BB10_23;
	bra.uni 	$L__BB10_22;
$L__BB10_23:
	setp.eq.s64 	%p492, %rd36, 0;
	@%p492 bra 	$L__BB10_31;
	add.s64 	%rd7509, %rd36, -1;
	setp.lt.u64 	%p493, %rd7509, 3;
	@%p493 bra 	$L__BB10_26;
	shl.b64 	%rd7510, %rd12580, 3;
	add.s64 	%rd7511, %rd39, %rd7510;
	ld.u64 	%rd7512, [%rd7511];
	mad.lo.s64 	%rd7513, %rd7512, 2654435761, %rd12579;
	shl.b64 	%rd7514, %rd7513, 13;
	add.s64 	%rd7515, %rd7514, %rd7513;
	shr.u64 	%rd7516, %rd7515, 7;
	xor.b64  	%rd7517, %rd7516, %rd7515;
	shl.b64 	%rd7518, %rd7517, 3;
	add.s64 	%rd7519, %rd7518, %rd7517;
	shr.u64 	%rd7520, %rd7519, 17;
	xor.b64  	%rd7521, %rd7520, %rd7519;
	shl.b64 	%rd7522, %rd7521, 5;
	add.s64 	%rd7523, %rd7522, %rd7521;
	ld.u64 	%rd7524, [%rd7511+8];
	mad.lo.s64 	%rd7525, %rd7524, 2654435761, %rd7523;
	shl.b64 	%rd7526, %rd7525, 13;
	add.s64 	%rd7527, %rd7526, %rd7525;
	shr.u64 	%rd7528, %rd7527, 7;
	xor.b64  	%rd7529, %rd7528, %rd7527;
	shl.b64 	%rd7530, %rd7529, 3;
	add.s64 	%rd7531, %rd7530, %rd7529;
	shr.u64 	%rd7532, %rd7531, 17;
	xor.b64  	%rd7533, %rd7532, %rd7531;
	shl.b64 	%rd7534, %rd7533, 5;
	add.s64 	%rd7535, %rd7534, %rd7533;
	ld.u64 	%rd7536, [%rd7511+16];
	mad.lo.s64 	%rd7537, %rd7536, 2654435761, %rd7535;
	shl.b64 	%rd7538, %rd7537, 13;
	add.s64 	%rd7539, %rd7538, %rd7537;
	shr.u64 	%rd7540, %rd7539, 7;
	xor.b64  	%rd7541, %rd7540, %rd7539;
	shl.b64 	%rd7542, %rd7541, 3;
	add.s64 	%rd7543, %rd7542, %rd7541;
	shr.u64 	%rd7544, %rd7543, 17;
	xor.b64  	%rd7545, %rd7544, %rd7543;
	shl.b64 	%rd7546, %rd7545, 5;
	add.s64 	%rd7547, %rd7546, %rd7545;
	ld.u64 	%rd7548, [%rd7511+24];
	mad.lo.s64 	%rd7549, %rd7548, 2654435761, %rd7547;
	shl.b64 	%rd7550, %rd7549, 13;
	add.s64 	%rd7551, %rd7550, %rd7549;
	shr.u64 	%rd7552, %rd7551, 7;
	xor.b64  	%rd7553, %rd7552, %rd7551;
	shl.b64 	%rd7554, %rd7553, 3;
	add.s64 	%rd7555, %rd7554, %rd7553;
	shr.u64 	%rd7556, %rd7555, 17;
	xor.b64  	%rd7557, %rd7556, %rd7555;
	shl.b64 	%rd7558, %rd7557, 5;
	add.s64 	%rd12579, %rd7558, %rd7557;
	add.s64 	%rd12580, %rd12580, 4;
$L__BB10_26:
	setp.eq.s64 	%p494, %rd37, 0;
	@%p494 bra 	$L__BB10_31;
	setp.eq.s64 	%p495, %rd37, 1;
	@%p495 bra 	$L__BB10_29;
	shl.b64 	%rd7560, %rd12580, 3;
	add.s64 	%rd7561, %rd39, %rd7560;
	ld.u64 	%rd7562, [%rd7561];
	mad.lo.s64 	%rd7563, %rd7562, 2654435761, %rd12579;
	shl.b64 	%rd7564, %rd7563, 13;
	add.s64 	%rd7565, %rd7564, %rd7563;
	shr.u64 	%rd7566, %rd7565, 7;
	xor.b64  	%rd7567, %rd7566, %rd7565;
	shl.b64 	%rd7568, %rd7567, 3;
	add.s64 	%rd7569, %rd7568, %rd7567;
	shr.u64 	%rd7570, %rd7569, 17;
	xor.b64  	%rd7571, %rd7570, %rd7569;
	shl.b64 	%rd7572, %rd7571, 5;
	add.s64 	%rd7573, %rd7572, %rd7571;
	ld.u64 	%rd7574, [%rd7561+8];
	mad.lo.s64 	%rd7575, %rd7574, 2654435761, %rd7573;
	shl.b64 	%rd7576, %rd7575, 13;
	add.s64 	%rd7577, %rd7576, %rd7575;
	shr.u64 	%rd7578, %rd7577, 7;
	xor.b64  	%rd7579, %rd7578, %rd7577;
	shl.b64 	%rd7580, %rd7579, 3;
	add.s64 	%rd7581, %rd7580, %rd7579;
	shr.u64 	%rd7582, %rd7581, 17;
	xor.b64  	%rd7583, %rd7582, %rd7581;
	shl.b64 	%rd7584, %rd7583, 5;
	add.s64 	%rd12579, %rd7584, %rd7583;
	add.s64 	%rd12580, %rd12580, 2;
$L__BB10_29:
	setp.eq.s64 	%p496, %rd63, 0;
	@%p496 bra 	$L__BB10_31;
	shl.b64 	%rd7585, %rd12580, 3;
	add.s64 	%rd7586, %rd39, %rd7585;
	ld.u64 	%rd7587, [%rd7586];
	mad.lo.s64 	%rd7588, %rd7587, 2654435761, %rd12579;
	shl.b64 	%rd7589, %rd7588, 13;
	add.s64 	%rd7590, %rd7589, %rd7588;
	shr.u64 	%rd7591, %rd7590, 7;
	xor.b64  	%rd7592, %rd7591, %rd7590;
	shl.b64 	%rd7593, %rd7592, 3;
	add.s64 	%rd7594, %rd7593, %rd7592;
	shr.u64 	%rd7595, %rd7594, 17;
	xor.b64  	%rd7596, %rd7595, %rd7594;
	shl.b64 	%rd7597, %rd7596, 5;
	add.s64 	%rd12579, %rd7597, %rd7596;
$L__BB10_31:
	setp.eq.s64 	%p497, %rd1490, 0;
	mov.b64 	%rd12594, 0;
	@%p497 bra 	$L__BB10_43;
	setp.lt.u64 	%p498, %rd35, 7;
	mov.b64 	%rd12589, 0;
	mov.u64 	%rd12594, %rd12589;
	@%p498 bra 	$L__BB10_35;
	mov.b64 	%rd12583, 0;
	mov.u64 	%rd12594, %rd12583;
$L__BB10_34:
	.pragma "nounroll";
	shl.b64 	%rd7602, %rd12583, 3;
	add.s64 	%rd7603, %rd38, %rd7602;
	ld.u64 	%rd7604, [%rd7603];
	mad.lo.s64 	%rd7605, %rd7604, 2654435761, %rd12594;
	shl.b64 	%rd7606, %rd7605, 13;
	add.s64 	%rd7607, %rd7606, %rd7605;
	shr.u64 	%rd7608, %rd7607, 7;
	xor.b64  	%rd7609, %rd7608, %rd7607;
	shl.b64 	%rd7610, %rd7609, 3;
	add.s64 	%rd7611, %rd7610, %rd7609;
	shr.u64 	%rd7612, %rd7611, 17;
	xor.b64  	%rd7613, %rd7612, %rd7611;
	shl.b64 	%rd7614, %rd7613, 5;
	add.s64 	%rd7615, %rd7614, %rd7613;
	ld.u64 	%rd7616, [%rd7603+8];
	mad.lo.s64 	%rd7617, %rd7616, 2654435761, %rd7615;
	shl.b64 	%rd7618, %rd7617, 13;
	add.s64 	%rd7619, %rd7618, %rd7617;
	shr.u64 	%rd7620, %rd7619, 7;
	xor.b64  	%rd7621, %rd7620, %rd7619;
	shl.b64 	%rd7622, %rd7621, 3;
	add.s64 	%rd7623, %rd7622, %rd7621;
	shr.u64 	%rd7624, %rd7623, 17;
	xor.b64  	%rd7625, %rd7624, %rd7623;
	shl.b64 	%rd7626, %rd7625, 5;
	add.s64 	%rd7627, %rd7626, %rd7625;
	ld.u64 	%rd7628, [%rd7603+16];
	mad.lo.s64 	%rd7629, %rd7628, 2654435761, %rd7627;
	shl.b64 	%rd7630, %rd7629, 13;
	add.s64 	%rd7631, %rd7630, %rd7629;
	shr.u64 	%rd7632, %rd7631, 7;
	xor.b64  	%rd7633, %rd7632, %rd7631;
	shl.b64 	%rd7634, %rd7633, 3;
	add.s64 	%rd7635, %rd7634, %rd7633;
	shr.u64 	%rd7636, %rd7635, 17;
	xor.b64  	%rd7637, %rd7636, %rd7635;
	shl.b64 	%rd7638, %rd7637, 5;
	add.s64 	%rd7639, %rd7638, %rd7637;
	ld.u64 	%rd7640, [%rd7603+24];
	mad.lo.s64 	%rd7641, %rd7640, 2654435761, %rd7639;
	shl.b64 	%rd7642, %rd7641, 13;
	add.s64 	%rd7643, %rd7642, %rd7641;
	shr.u64 	%rd7644, %rd7643, 7;
	xor.b64  	%rd7645, %rd7644, %rd7643;
	shl.b64 	%rd7646, %rd7645, 3;
	add.s64 	%rd7647, %rd7646, %rd7645;
	shr.u64 	%rd7648, %rd7647, 17;
	xor.b64  	%rd7649, %rd7648, %rd7647;
	shl.b64 	%rd7650, %rd7649, 5;
	add.s64 	%rd7651, %rd7650, %rd7649;
	ld.u64 	%rd7652, [%rd7603+32];
	mad.lo.s64 	%rd7653, %rd7652, 2654435761, %rd7651;
	shl.b64 	%rd7654, %rd7653, 13;
	add.s64 	%rd7655, %rd7654, %rd7653;
	shr.u64 	%rd7656, %rd7655, 7;
	xor.b64  	%rd7657, %rd7656, %rd7655;
	shl.b64 	%rd7658, %rd7657, 3;
	add.s64 	%rd7659, %rd7658, %rd7657;
	shr.u64 	%rd7660, %rd7659, 17;
	xor.b64  	%rd7661, %rd7660, %rd7659;
	shl.b64 	%rd7662, %rd7661, 5;
	add.s64 	%rd7663, %rd7662, %rd7661;
	ld.u64 	%rd7664, [%rd7603+40];
	mad.lo.s64 	%rd7665, %rd7664, 2654435761, %rd7663;
	shl.b64 	%rd7666, %rd7665, 13;
	add.s64 	%rd7667, %rd7666, %rd7665;
	shr.u64 	%rd7668, %rd7667, 7;
	xor.b64  	%rd7669, %rd7668, %rd7667;
	shl.b64 	%rd7670, %rd7669, 3;
	add.s64 	%rd7671, %rd7670, %rd7669;
	shr.u64 	%rd7672, %rd7671, 17;
	xor.b64  	%rd7673, %rd7672, %rd7671;
	shl.b64 	%rd7674, %rd7673, 5;
	add.s64 	%rd7675, %rd7674, %rd7673;
	ld.u64 	%rd7676, [%rd7603+48];
	mad.lo.s64 	%rd7677, %rd7676, 2654435761, %rd7675;
	shl.b64 	%rd7678, %rd7677, 13;
	add.s64 	%rd7679, %rd7678, %rd7677;
	shr.u64 	%rd7680, %rd7679, 7;
	xor.b64  	%rd7681, %rd7680, %rd7679;
	shl.b64 	%rd7682, %rd7681, 3;
	add.s64 	%rd7683, %rd7682, %rd7681;
	shr.u64 	%rd7684, %rd7683, 17;
	xor.b64  	%rd7685, %rd7684, %rd7683;
	shl.b64 	%rd7686, %rd7685, 5;
	add.s64 	%rd7687, %rd7686, %rd7685;
	ld.u64 	%rd7688, [%rd7603+56];
	mad.lo.s64 	%rd7689, %rd7688, 2654435761, %rd7687;
	shl.b64 	%rd7690, %rd7689, 13;
	add.s64 	%rd7691, %rd7690, %rd7689;
	shr.u64 	%rd7692, %rd7691, 7;
	xor.b64  	%rd7693, %rd7692, %rd7691;
	shl.b64 	%rd7694, %rd7693, 3;
	add.s64 	%rd7695, %rd7694, %rd7693;
	shr.u64 	%rd7696, %rd7695, 17;
	xor.b64  	%rd7697, %rd7696, %rd7695;
	shl.b64 	%rd7698, %rd7697, 5;
	add.s64 	%rd12594, %rd7698, %rd7697;
	add.s64 	%rd12583, %rd12583, 8;
	and.b64  	%rd12589, %rd1490, -8;
	setp.ne.s64 	%p499, %rd12583, %rd12589;
	@%p499 bra 	$L__BB10_34;
$L__BB10_35:
	setp.eq.s64 	%p500, %rd36, 0;
	@%p500 bra 	$L__BB10_43;
	add.s64 	%rd7700, %rd36, -1;
	setp.lt.u64 	%p501, %rd7700, 3;
	@%p501 bra 	$L__BB10_38;
	shl.b64 	%rd7701, %rd12589, 3;
	add.s64 	%rd7702, %rd38, %rd7701;
	ld.u64 	%rd7703, [%rd7702];
	mad.lo.s64 	%rd7704, %rd7703, 2654435761, %rd12594;
	shl.b64 	%rd7705, %rd7704, 13;
	add.s64 	%rd7706, %rd7705, %rd7704;
	shr.u64 	%rd7707, %rd7706, 7;
	xor.b64  	%rd7708, %rd7707, %rd7706;
	shl.b64 	%rd7709, %rd7708, 3;
	add.s64 	%rd7710, %rd7709, %rd7708;
	shr.u64 	%rd7711, %rd7710, 17;
	xor.b64  	%rd7712, %rd7711, %rd7710;
	shl.b64 	%rd7713, %rd7712, 5;
	add.s64 	%rd7714, %rd7713, %rd7712;
	ld.u64 	%rd7715, [%rd7702+8];
	mad.lo.s64 	%rd7716, %rd7715, 2654435761, %rd7714;
	shl.b64 	%rd7717, %rd7716, 13;
	add.s64 	%rd7718, %rd7717, %rd7716;
	shr.u64 	%rd7719, %rd7718, 7;
	xor.b64  	%rd7720, %rd7719, %rd7718;
	shl.b64 	%rd7721, %rd7720, 3;
	add.s64 	%rd7722, %rd7721, %rd7720;
	shr.u64 	%rd7723, %rd7722, 17;
	xor.b64  	%rd7724, %rd7723, %rd7722;
	shl.b64 	%rd7725, %rd7724, 5;
	add.s64 	%rd7726, %rd7725, %rd7724;
	ld.u64 	%rd7727, [%rd7702+16];
	mad.lo.s64 	%rd7728, %rd7727, 2654435761, %rd7726;
	shl.b64 	%rd7729, %rd7728, 13;
	add.s64 	%rd7730, %rd7729, %rd7728;
	shr.u64 	%rd7731, %rd7730, 7;
	xor.b64  	%rd7732, %rd7731, %rd7730;
	shl.b64 	%rd7733, %rd7732, 3;
	add.s64 	%rd7734, %rd7733, %rd7732;
	shr.u64 	%rd7735, %rd7734, 17;
	xor.b64  	%rd7736, %rd7735, %rd7734;
	shl.b64 	%rd7737, %rd7736, 5;
	add.s64 	%rd7738, %rd7737, %rd7736;
	ld.u64 	%rd7739, [%rd7702+24];
	mad.lo.s64 	%rd7740, %rd7739, 2654435761, %rd7738;
	shl.b64 	%rd7741, %rd7740, 13;
	add.s64 	%rd7742, %rd7741, %rd7740;
	shr.u64 	%rd7743, %rd7742, 7;
	xor.b64  	%rd7744, %rd7743, %rd7742;
	shl.b64 	%rd7745, %rd7744, 3;
	add.s64 	%rd7746, %rd7745, %rd7744;
	shr.u64 	%rd7747, %rd7746, 17;
	xor.b64  	%rd7748, %rd7747, %rd7746;
	shl.b64 	%rd7749, %rd7748, 5;
	add.s64 	%rd12594, %rd7749, %rd7748;
	add.s64 	%rd12589, %rd12589, 4;
$L__BB10_38:
	setp.eq.s64 	%p502, %rd37, 0;
	@%p502 bra 	$L__BB10_43;
	setp.eq.s64 	%p503, %rd37, 1;
	@%p503 bra 	$L__BB10_41;
	shl.b64 	%rd7751, %rd12589, 3;
	add.s64 	%rd7752, %rd38, %rd7751;
	ld.u64 	%rd7753, [%rd7752];
	mad.lo.s64 	%rd7754, %rd7753, 2654435761, %rd12594;
	shl.b64 	%rd7755, %rd7754, 13;
	add.s64 	%rd7756, %rd7755, %rd7754;
	shr.u64 	%rd7757, %rd7756, 7;
	xor.b64  	%rd7758, %rd7757, %rd7756;
	shl.b64 	%rd7759, %rd7758, 3;
	add.s64 	%rd7760, %rd7759, %rd7758;
	shr.u64 	%rd7761, %rd7760, 17;
	xor.b64  	%rd7762, %rd7761, %rd7760;
	shl.b64 	%rd7763, %rd7762, 5;
	add.s64 	%rd7764, %rd7763, %rd7762;
	ld.u64 	%rd7765, [%rd7752+8];
	mad.lo.s64 	%rd7766, %rd7765, 2654435761, %rd7764;
	shl.b64 	%rd7767, %rd7766, 13;
	add.s64 	%rd7768, %rd7767, %rd7766;
	shr.u64 	%rd7769, %rd7768, 7;
	xor.b64  	%rd7770, %rd7769, %rd7768;
	shl.b64 	%rd7771, %rd7770, 3;
	add.s64 	%rd7772, %rd7771, %rd7770;
	shr.u64 	%rd7773, %rd7772, 17;
	xor.b64  	%rd7774, %rd7773, %rd7772;
	shl.b64 	%rd7775, %rd7774, 5;
	add.s64 	%rd12594, %rd7775, %rd7774;
	add.s64 	%rd12589, %rd12589, 2;
$L__BB10_41:
	setp.eq.s64 	%p504, %rd63, 0;
	@%p504 bra 	$L__BB10_43;
	shl.b64 	%rd7776, %rd12589, 3;
	add.s64 	%rd7777, %rd38, %rd7776;
	ld.u64 	%rd7778, [%rd7777];
	mad.lo.s64 	%rd7779, %rd7778, 2654435761, %rd12594;
	shl.b64 	%rd7780, %rd7779, 13;
	add.s64 	%rd7781, %rd7780, %rd7779;
	shr.u64 	%rd7782, %rd7781, 7;
	xor.b64  	%rd7783, %rd7782, %rd7781;
	shl.b64 	%rd7784, %rd7783, 3;
	add.s64 	%rd7785, %rd7784, %rd7783;
	shr.u64 	%rd7786, %rd7785, 17;
	xor.b64  	%rd7787, %rd7786, %rd7785;
	shl.b64 	%rd7788, %rd7787, 5;
	add.s64 	%rd12594, %rd7788, %rd7787;
$L__BB10_43:
	setp.ge.u64 	%p846, %rd12579, %rd12594;
	bra.uni 	$L__BB10_48;
$L__BB10_44:
	setp.eq.s32 	%p506, %r81, 0;
	mov.pred 	%p505, -1;
	mov.pred 	%p846, %p505;
	@%p506 bra 	$L__BB10_48;
	mov.b64 	%rd12569, 0;
$L__BB10_46:
	shl.b64 	%rd7790, %rd12569, 3;
	add.s64 	%rd7791, %rd39, %rd7790;
	ld.u64 	%rd65, [%rd7791];
	add.s64 	%rd7792, %rd38, %rd7790;
	ld.u64 	%rd66, [%rd7792];
	setp.lt.u64 	%p508, %rd65, %rd66;
	mov.pred 	%p846, 0;
	@%p508 bra 	$L__BB10_48;
	setp.le.u64 	%p510, %rd65, %rd66;
	add.s64 	%rd12569, %rd12569, 1;
	cvt.s64.s32 	%rd7793, %r81;
	setp.lt.u64 	%p511, %rd12569, %rd7793;
	and.pred  	%p512, %p510, %p511;
	mov.pred 	%p846, %p505;
	@%p512 bra 	$L__BB10_46;
$L__BB10_48:
	add.s32 	%r353, %r11, 1;
	selp.b32 	%r522, %r353, %r522, %p846;
	selp.b32 	%r520, %r520, %r11, %p846;
	setp.lt.s32 	%p513, %r522, %r520;
	@%p513 bra 	$L__BB10_6;
$L__BB10_49:
	sub.s32 	%r354, %r6, %r522;
	add.s32 	%r15, %r354, %r3;
	shl.b32 	%r355, %r522, 3;
	add.s32 	%r357, %r337, %r355;
	ld.shared.u64 	%rd12680, [%r357];
	shl.b32 	%r358, %r3, 3;
	add.s32 	%r359, %r337, %r358;
	shl.b32 	%r360, %r354, 3;
	add.s32 	%r361, %r359, %r360;
	ld.shared.u64 	%rd12636, [%r361];
	cvt.s64.s32 	%rd111, %r81;
	add.s64 	%rd112, %rd1490, -1;
	and.b64  	%rd113, %rd1490, 7;
	and.b64  	%rd114, %rd1490, 3;
	add.s64 	%rd115, %rd114, -1;
	setp.ge.s32 	%p515, %r15, %r5;
	mov.pred 	%p514, 0;
	mov.pred 	%p847, %p514;
	@%p515 bra 	$L__BB10_93;
	setp.ge.s32 	%p517, %r522, %r3;
	mov.pred 	%p516, -1;
	mov.pred 	%p847, %p516;
	@%p517 bra 	$L__BB10_93;
	setp.eq.s64 	%p518, %rd1490, 0;
	mov.b64 	%rd12598, -3750763034362895579;
	@%p518 bra 	$L__BB10_57;
	setp.eq.s64 	%p519, %rd112, 0;
	mov.b64 	%rd12598, -3750763034362895579;
	mov.b64 	%rd12600, 0;
	@%p519 bra 	$L__BB10_55;
	add.s64 	%rd12599, %rd12636, 8;
	and.b64  	%rd7800, %rd1490, -2;
	neg.s64 	%rd117, %rd7800;
	mov.b64 	%rd12598, -3750763034362895579;
	mov.b64 	%rd12600, 0;
$L__BB10_54:
	ld.u64 	%rd7801, [%rd12599+-8];
	and.b64  	%rd7802, %rd7801, 255;
	xor.b64  	%rd7803, %rd7802, %rd12598;
	mul.lo.s64 	%rd7804, %rd7803, 1099511628211;
	shr.u64 	%rd7805, %rd7801, 8;
	and.b64  	%rd7806, %rd7805, 255;
	xor.b64  	%rd7807, %rd7806, %rd7804;
	mul.lo.s64 	%rd7808, %rd7807, 1099511628211;
	shr.u64 	%rd7809, %rd7801, 16;
	and.b64  	%rd7810, %rd7809, 255;
	xor.b64  	%rd7811, %rd7810, %rd7808;
	mul.lo.s64 	%rd7812, %rd7811, 1099511628211;
	shr.u64 	%rd7813, %rd7801, 24;
	and.b64  	%rd7814, %rd7813, 255;
	xor.b64  	%rd7815, %rd7814, %rd7812;
	mul.lo.s64 	%rd7816, %rd7815, 1099511628211;
	shr.u64 	%rd7817, %rd7801, 32;
	and.b64  	%rd7818, %rd7817, 255;
	xor.b64  	%rd7819, %rd7818, %rd7816;
	mul.lo.s64 	%rd7820, %rd7819, 1099511628211;
	shr.u64 	%rd7821, %rd7801, 40;
	and.b64  	%rd7822, %rd7821, 255;
	xor.b64  	%rd7823, %rd7822, %rd7820;
	mul.lo.s64 	%rd7824, %rd7823, 1099511628211;
	shr.u64 	%rd7825, %rd7801, 48;
	and.b64  	%rd7826, %rd7825, 255;
	xor.b64  	%rd7827, %rd7826, %rd7824;
	mul.lo.s64 	%rd7828, %rd7827, 1099511628211;
	shr.u64 	%rd7829, %rd7801, 56;
	xor.b64  	%rd7830, %rd7829, %rd7828;
	mul.lo.s64 	%rd7831, %rd7830, 1099511628211;
	ld.u64 	%rd7832, [%rd12599];
	and.b64  	%rd7833, %rd7832, 255;
	xor.b64  	%rd7834, %rd7833, %rd7831;
	mul.lo.s64 	%rd7835, %rd7834, 1099511628211;
	shr.u64 	%rd7836, %rd7832, 8;
	and.b64  	%rd7837, %rd7836, 255;
	xor.b64  	%rd7838, %rd7837, %rd7835;
	mul.lo.s64 	%rd7839, %rd7838, 1099511628211;
	shr.u64 	%rd7840, %rd7832, 16;
	and.b64  	%rd7841, %rd7840, 255;
	xor.b64  	%rd7842, %rd7841, %rd7839;
	mul.lo.s64 	%rd7843, %rd7842, 1099511628211;
	shr.u64 	%rd7844, %rd7832, 24;
	and.b64  	%rd7845, %rd7844, 255;
	xor.b64  	%rd7846, %rd7845, %rd7843;
	mul.lo.s64 	%rd7847, %rd7846, 1099511628211;
	shr.u64 	%rd7848, %rd7832, 32;
	and.b64  	%rd7849, %rd7848, 255;
	xor.b64  	%rd7850, %rd7849, %rd7847;
	mul.lo.s64 	%rd7851, %rd7850, 1099511628211;
	shr.u64 	%rd7852, %rd7832, 40;
	and.b64  	%rd7853, %rd7852, 255;
	xor.b64  	%rd7854, %rd7853, %rd7851;
	mul.lo.s64 	%rd7855, %rd7854, 1099511628211;
	shr.u64 	%rd7856, %rd7832, 48;
	and.b64  	%rd7857, %rd7856, 255;
	xor.b64  	%rd7858, %rd7857, %rd7855;
	mul.lo.s64 	%rd7859, %rd7858, 1099511628211;
	shr.u64 	%rd7860, %rd7832, 56;
	xor.b64  	%rd7861, %rd7860, %rd7859;
	mul.lo.s64 	%rd12598, %rd7861, 1099511628211;
	add.s64 	%rd12600, %rd12600, 2;
	add.s64 	%rd12599, %rd12599, 16;
	add.s64 	%rd7862, %rd117, %rd12600;
	setp.eq.s64 	%p520, %rd7862, 0;
	@%p520 bra 	$L__BB10_55;
	bra.uni 	$L__BB10_54;
$L__BB10_55:
	and.b64  	%rd7863, %rd1490, 1;
	setp.eq.b64 	%p521, %rd7863, 1;
	not.pred 	%p522, %p521;
	@%p522 bra 	$L__BB10_57;
	shl.b64 	%rd7864, %rd12600, 3;
	add.s64 	%rd7865, %rd12636, %rd7864;
	ld.u64 	%rd7866, [%rd7865];
	and.b64  	%rd7867, %rd7866, 255;
	xor.b64  	%rd7868, %rd7867, %rd12598;
	mul.lo.s64 	%rd7869, %rd7868, 1099511628211;
	shr.u64 	%rd7870, %rd7866, 8;
	and.b64  	%rd7871, %rd7870, 255;
	xor.b64  	%rd7872, %rd7871, %rd7869;
	mul.lo.s64 	%rd7873, %rd7872, 1099511628211;
	shr.u64 	%rd7874, %rd7866, 16;
	and.b64  	%rd7875, %rd7874, 255;
	xor.b64  	%rd7876, %rd7875, %rd7873;
	mul.lo.s64 	%rd7877, %rd7876, 1099511628211;
	shr.u64 	%rd7878, %rd7866, 24;
	and.b64  	%rd7879, %rd7878, 255;
	xor.b64  	%rd7880, %rd7879, %rd7877;
	mul.lo.s64 	%rd7881, %rd7880, 1099511628211;
	shr.u64 	%rd7882, %rd7866, 32;
	and.b64  	%rd7883, %rd7882, 255;
	xor.b64  	%rd7884, %rd7883, %rd7881;
	mul.lo.s64 	%rd7885, %rd7884, 1099511628211;
	shr.u64 	%rd7886, %rd7866, 40;
	and.b64  	%rd7887, %rd7886, 255;
	xor.b64  	%rd7888, %rd7887, %rd7885;
	mul.lo.s64 	%rd7889, %rd7888, 1099511628211;
	shr.u64 	%rd7890, %rd7866, 48;
	and.b64  	%rd7891, %rd7890, 255;
	xor.b64  	%rd7892, %rd7891, %rd7889;
	mul.lo.s64 	%rd7893, %rd7892, 1099511628211;
	shr.u64 	%rd7894, %rd7866, 56;
	xor.b64  	%rd7895, %rd7894, %rd7893;
	mul.lo.s64 	%rd12598, %rd7895, 1099511628211;
$L__BB10_57:
	setp.eq.s64 	%p523, %rd1490, 0;
	mov.b64 	%rd12605, -3750763034362895579;
	@%p523 bra 	$L__BB10_63;
	setp.eq.s64 	%p524, %rd112, 0;
	mov.b64 	%rd12605, -3750763034362895579;
	mov.b64 	%rd12606, 0;
	@%p524 bra 	$L__BB10_61;
	add.s64 	%rd12602, %rd12680, 8;
	and.b64  	%rd7902, %rd1490, -2;
	neg.s64 	%rd124, %rd7902;
	mov.b64 	%rd12605, -3750763034362895579;
	mov.b64 	%rd12606, 0;
$L__BB10_60:
	ld.u64 	%rd7903, [%rd12602+-8];
	and.b64  	%rd7904, %rd7903, 255;
	xor.b64  	%rd7905, %rd7904, %rd12605;
	mul.lo.s64 	%rd7906, %rd7905, 1099511628211;
	shr.u64 	%rd7907, %rd7903, 8;
	and.b64  	%rd7908, %rd7907, 255;
	xor.b64  	%rd7909, %rd7908, %rd7906;
	mul.lo.s64 	%rd7910, %rd7909, 1099511628211;
	shr.u64 	%rd7911, %rd7903, 16;
	and.b64  	%rd7912, %rd7911, 255;
	xor.b64  	%rd7913, %rd7912, %rd7910;
	mul.lo.s64 	%rd7914, %rd7913, 1099511628211;
	shr.u64 	%rd7915, %rd7903, 24;
	and.b64  	%rd7916, %rd7915, 255;
	xor.b64  	%rd7917, %rd7916, %rd7914;
	mul.lo.s64 	%rd7918, %rd7917, 1099511628211;
	shr.u64 	%rd7919, %rd7903, 32;
	and.b64  	%rd7920, %rd7919, 255;
	xor.b64  	%rd7921, %rd7920, %rd7918;
	mul.lo.s64 	%rd7922, %rd7921, 1099511628211;
	shr.u64 	%rd7923, %rd7903, 40;
	and.b64  	%rd7924, %rd7923, 255;
	xor.b64  	%rd7925, %rd7924, %rd7922;
	mul.lo.s64 	%rd7926, %rd7925, 1099511628211;
	shr.u64 	%rd7927, %rd7903, 48;
	and.b64  	%rd7928, %rd7927, 255;
	xor.b64  	%rd7929, %rd7928, %rd7926;
	mul.lo.s64 	%rd7930, %rd7929, 1099511628211;
	shr.u64 	%rd7931, %rd7903, 56;
	xor.b64  	%rd7932, %rd7931, %rd7930;
	mul.lo.s64 	%rd7933, %rd7932, 1099511628211;
	ld.u64 	%rd7934, [%rd12602];
	and.b64  	%rd7935, %rd7934, 255;
	xor.b64  	%rd7936, %rd7935, %rd7933;
	mul.lo.s64 	%rd7937, %rd7936, 1099511628211;
	shr.u64 	%rd7938, %rd7934, 8;
	and.b64  	%rd7939, %rd7938, 255;
	xor.b64  	%rd7940, %rd7939, %rd7937;
	mul.lo.s64 	%rd7941, %rd7940, 1099511628211;
	shr.u64 	%rd7942, %rd7934, 16;
	and.b64  	%rd7943, %rd7942, 255;
	xor.b64  	%rd7944, %rd7943, %rd7941;
	mul.lo.s64 	%rd7945, %rd7944, 1099511628211;
	shr.u64 	%rd7946, %rd7934, 24;
	and.b64  	%rd7947, %rd7946, 255;
	xor.b64  	%rd7948, %rd7947, %rd7945;
	mul.lo.s64 	%rd7949, %rd7948, 1099511628211;
	shr.u64 	%rd7950, %rd7934, 32;
	and.b64  	%rd7951, %rd7950, 255;
	xor.b64  	%rd7952, %rd7951, %rd7949;
	mul.lo.s64 	%rd7953, %rd7952, 1099511628211;
	shr.u64 	%rd7954, %rd7934, 40;
	and.b64  	%rd7955, %rd7954, 255;
	xor.b64  	%rd7956, %rd7955, %rd7953;
	mul.lo.s64 	%rd7957, %rd7956, 1099511628211;
	shr.u64 	%rd7958, %rd7934, 48;
	and.b64  	%rd7959, %rd7958, 255;
	xor.b64  	%rd7960, %rd7959, %rd7957;
	mul.lo.s64 	%rd7961, %rd7960, 1099511628211;
	shr.u64 	%rd7962, %rd7934, 56;
	xor.b64  	%rd7963, %rd7962, %rd7961;
	mul.lo.s64 	%rd12605, %rd7963, 1099511628211;
	add.s64 	%rd12606, %rd12606, 2;
	add.s64 	%rd12602, %rd12602, 16;
	add.s64 	%rd7964, %rd124, %rd12606;
	setp.ne.s64 	%p525, %rd7964, 0;
	@%p525 bra 	$L__BB10_60;
$L__BB10_61:
	and.b64  	%rd7965, %rd1490, 1;
	setp.eq.b64 	%p526, %rd7965, 1;
	not.pred 	%p527, %p526;
	@%p527 bra 	$L__BB10_63;
	shl.b64 	%rd7966, %rd12606, 3;
	add.s64 	%rd7967, %rd12680, %rd7966;
	ld.u64 	%rd7968, [%rd7967];
	and.b64  	%rd7969, %rd7968, 255;
	xor.b64  	%rd7970, %rd7969, %rd12605;
	mul.lo.s64 	%rd7971, %rd7970, 1099511628211;
	shr.u64 	%rd7972, %rd7968, 8;
	and.b64  	%rd7973, %rd7972, 255;
	xor.b64  	%rd7974, %rd7973, %rd7971;
	mul.lo.s64 	%rd7975, %rd7974, 1099511628211;
	shr.u64 	%rd7976, %rd7968, 16;
	and.b64  	%rd7977, %rd7976, 255;
	xor.b64  	%rd7978, %rd7977, %rd7975;
	mul.lo.s64 	%rd7979, %rd7978, 1099511628211;
	shr.u64 	%rd7980, %rd7968, 24;
	and.b64  	%rd7981, %rd7980, 255;
	xor.b64  	%rd7982, %rd7981, %rd7979;
	mul.lo.s64 	%rd7983, %rd7982, 1099511628211;
	shr.u64 	%rd7984, %rd7968, 32;
	and.b64  	%rd7985, %rd7984, 255;
	xor.b64  	%rd7986, %rd7985, %rd7983;
	mul.lo.s64 	%rd7987, %rd7986, 1099511628211;
	shr.u64 	%rd7988, %rd7968, 40;
	and.b64  	%rd7989, %rd7988, 255;
	xor.b64  	%rd7990, %rd7989, %rd7987;
	mul.lo.s64 	%rd7991, %rd7990, 1099511628211;
	shr.u64 	%rd7992, %rd7968, 48;
	and.b64  	%rd7993, %rd7992, 255;
	xor.b64  	%rd7994, %rd7993, %rd7991;
	mul.lo.s64 	%rd7995, %rd7994, 1099511628211;
	shr.u64 	%rd7996, %rd7968, 56;
	xor.b64  	%rd7997, %rd7996, %rd7995;
	mul.lo.s64 	%rd12605, %rd7997, 1099511628211;
$L__BB10_63:
	setp.eq.s64 	%p528, %rd12598, %rd12605;
	@%p528 bra 	$L__BB10_89;
	setp.eq.s64 	%p529, %rd1490, 0;
	mov.b64 	%rd12619, 0;
	@%p529 bra 	$L__BB10_76;
	setp.lt.u64 	%p530, %rd112, 7;
	mov.b64 	%rd12621, 0;
	mov.u64 	%rd12619, %rd12621;
	@%p530 bra 	$L__BB10_68;
	and.b64  	%rd8002, %rd1490, -8;
	neg.s64 	%rd142, %rd8002;
	add.s64 	%rd12620, %rd12636, 32;
	mov.b64 	%rd12621, 0;
$L__BB10_67:
	.pragma "nounroll";
	ld.u64 	%rd8003, [%rd12620+-32];
	mad.lo.s64 	%rd8004, %rd8003, 2654435761, %rd12619;
	shl.b64 	%rd8005, %rd8004, 13;
	add.s64 	%rd8006, %rd8005, %rd8004;
	shr.u64 	%rd8007, %rd8006, 7;
	xor.b64  	%rd8008, %rd8007, %rd8006;
	shl.b64 	%rd8009, %rd8008, 3;
	add.s64 	%rd8010, %rd8009, %rd8008;
	shr.u64 	%rd8011, %rd8010, 17;
	xor.b64  	%rd8012, %rd8011, %rd8010;
	shl.b64 	%rd8013, %rd8012, 5;
	add.s64 	%rd8014, %rd8013, %rd8012;
	ld.u64 	%rd8015, [%rd12620+-24];
	mad.lo.s64 	%rd8016, %rd8015, 2654435761, %rd8014;
	shl.b64 	%rd8017, %rd8016, 13;
	add.s64 	%rd8018, %rd8017, %rd8016;
	shr.u64 	%rd8019, %rd8018, 7;
	xor.b64  	%rd8020, %rd8019, %rd8018;
	shl.b64 	%rd8021, %rd8020, 3;
	add.s64 	%rd8022, %rd8021, %rd8020;
	shr.u64 	%rd8023, %rd8022, 17;
	xor.b64  	%rd8024, %rd8023, %rd8022;
	shl.b64 	%rd8025, %rd8024, 5;
	add.s64 	%rd8026, %rd8025, %rd8024;
	ld.u64 	%rd8027, [%rd12620+-16];
	mad.lo.s64 	%rd8028, %rd8027, 2654435761, %rd8026;
	shl.b64 	%rd8029, %rd8028, 13;
	add.s64 	%rd8030, %rd8029, %rd8028;
	shr.u64 	%rd8031, %rd8030, 7;
	xor.b64  	%rd8032, %rd8031, %rd8030;
	shl.b64 	%rd8033, %rd8032, 3;
	add.s64 	%rd8034, %rd8033, %rd8032;
	shr.u64 	%rd8035, %rd8034, 17;
	xor.b64  	%rd8036, %rd8035, %rd8034;
	shl.b64 	%rd8037, %rd8036, 5;
	add.s64 	%rd8038, %rd8037, %rd8036;
	ld.u64 	%rd8039, [%rd12620+-8];
	mad.lo.s64 	%rd8040, %rd8039, 2654435761, %rd8038;
	shl.b64 	%rd8041, %rd8040, 13;
	add.s64 	%rd8042, %rd8041, %rd8040;
	shr.u64 	%rd8043, %rd8042, 7;
	xor.b64  	%rd8044, %rd8043, %rd8042;
	shl.b64 	%rd8045, %rd8044, 3;
	add.s64 	%rd8046, %rd8045, %rd8044;
	shr.u64 	%rd8047, %rd8046, 17;
	xor.b64  	%rd8048, %rd8047, %rd8046;
	shl.b64 	%rd8049, %rd8048, 5;
	add.s64 	%rd8050, %rd8049, %rd8048;
	ld.u64 	%rd8051, [%rd12620];
	mad.lo.s64 	%rd8052, %rd8051, 2654435761, %rd8050;
	shl.b64 	%rd8053, %rd8052, 13;
	add.s64 	%rd8054, %rd8053, %rd8052;
	shr.u64 	%rd8055, %rd8054, 7;
	xor.b64  	%rd8056, %rd8055, %rd8054;
	shl.b64 	%rd8057, %rd8056, 3;
	add.s64 	%rd8058, %rd8057, %rd8056;
	shr.u64 	%rd8059, %rd8058, 17;
	xor.b64  	%rd8060, %rd8059, %rd8058;
	shl.b64 	%rd8061, %rd8060, 5;
	add.s64 	%rd8062, %rd8061, %rd8060;
	ld.u64 	%rd8063, [%rd12620+8];
	mad.lo.s64 	%rd8064, %rd8063, 2654435761, %rd8062;
	shl.b64 	%rd8065, %rd8064, 13;
	add.s64 	%rd8066, %rd8065, %rd8064;
	shr.u64 	%rd8067, %rd8066, 7;
	xor.b64  	%rd8068, %rd8067, %rd8066;
	shl.b64 	%rd8069, %rd8068, 3;
	add.s64 	%rd8070, %rd8069, %rd8068;
	shr.u64 	%rd8071, %rd8070, 17;
	xor.b64  	%rd8072, %rd8071, %rd8070;
	shl.b64 	%rd8073, %rd8072, 5;
	add.s64 	%rd8074, %rd8073, %rd8072;
	ld.u64 	%rd8075, [%rd12620+16];
	mad.lo.s64 	%rd8076, %rd8075, 2654435761, %rd8074;
	shl.b64 	%rd8077, %rd8076, 13;
	add.s64 	%rd8078, %rd8077, %rd8076;
	shr.u64 	%rd8079, %rd8078, 7;
	xor.b64  	%rd8080, %rd8079, %rd8078;
	shl.b64 	%rd8081, %rd8080, 3;
	add.s64 	%rd8082, %rd8081, %rd8080;
	shr.u64 	%rd8083, %rd8082, 17;
	xor.b64  	%rd8084, %rd8083, %rd8082;
	shl.b64 	%rd8085, %rd8084, 5;
	add.s64 	%rd8086, %rd8085, %rd8084;
	ld.u64 	%rd8087, [%rd12620+24];
	mad.lo.s64 	%rd8088, %rd8087, 2654435761, %rd8086;
	shl.b64 	%rd8089, %rd8088, 13;
	add.s64 	%rd8090, %rd8089, %rd8088;
	shr.u64 	%rd8091, %rd8090, 7;
	xor.b64  	%rd8092, %rd8091, %rd8090;
	shl.b64 	%rd8093, %rd8092, 3;
	add.s64 	%rd8094, %rd8093, %rd8092;
	shr.u64 	%rd8095, %rd8094, 17;
	xor.b64  	%rd8096, %rd8095, %rd8094;
	shl.b64 	%rd8097, %rd8096, 5;
	add.s64 	%rd12619, %rd8097, %rd8096;
	add.s64 	%rd12621, %rd12621, 8;
	add.s64 	%rd8098, %rd142, %rd12621;
	add.s64 	%rd12620, %rd12620, 64;
	setp.eq.s64 	%p531, %rd8098, 0;
	@%p531 bra 	$L__BB10_68;
	bra.uni 	$L__BB10_67;
$L__BB10_68:
	setp.eq.s64 	%p532, %rd113, 0;
	@%p532 bra 	$L__BB10_76;
	setp.lt.u64 	%p533, %rd113, 4;
	@%p533 bra 	$L__BB10_71;
	shl.b64 	%rd8100, %rd12621, 3;
	add.s64 	%rd8101, %rd12636, %rd8100;
	ld.u64 	%rd8102, [%rd8101];
	mad.lo.s64 	%rd8103, %rd8102, 2654435761, %rd12619;
	shl.b64 	%rd8104, %rd8103, 13;
	add.s64 	%rd8105, %rd8104, %rd8103;
	shr.u64 	%rd8106, %rd8105, 7;
	xor.b64  	%rd8107, %rd8106, %rd8105;
	shl.b64 	%rd8108, %rd8107, 3;
	add.s64 	%rd8109, %rd8108, %rd8107;
	shr.u64 	%rd8110, %rd8109, 17;
	xor.b64  	%rd8111, %rd8110, %rd8109;
	shl.b64 	%rd8112, %rd8111, 5;
	add.s64 	%rd8113, %rd8112, %rd8111;
	ld.u64 	%rd8114, [%rd8101+8];
	mad.lo.s64 	%rd8115, %rd8114, 2654435761, %rd8113;
	shl.b64 	%rd8116, %rd8115, 13;
	add.s64 	%rd8117, %rd8116, %rd8115;
	shr.u64 	%rd8118, %rd8117, 7;
	xor.b64  	%rd8119, %rd8118, %rd8117;
	shl.b64 	%rd8120, %rd8119, 3;
	add.s64 	%rd8121, %rd8120, %rd8119;
	shr.u64 	%rd8122, %rd8121, 17;
	xor.b64  	%rd8123, %rd8122, %rd8121;
	shl.b64 	%rd8124, %rd8123, 5;
	add.s64 	%rd8125, %rd8124, %rd8123;
	ld.u64 	%rd8126, [%rd8101+16];
	mad.lo.s64 	%rd8127, %rd8126, 2654435761, %rd8125;
	shl.b64 	%rd8128, %rd8127, 13;
	add.s64 	%rd8129, %rd8128, %rd8127;
	shr.u64 	%rd8130, %rd8129, 7;
	xor.b64  	%rd8131, %rd8130, %rd8129;
	shl.b64 	%rd8132, %rd8131, 3;
	add.s64 	%rd8133, %rd8132, %rd8131;
	shr.u64 	%rd8134, %rd8133, 17;
	xor.b64  	%rd8135, %rd8134, %rd8133;
	shl.b64 	%rd8136, %rd8135, 5;
	add.s64 	%rd8137, %rd8136, %rd8135;
	ld.u64 	%rd8138, [%rd8101+24];
	mad.lo.s64 	%rd8139, %rd8138, 2654435761, %rd8137;
	shl.b64 	%rd8140, %rd8139, 13;
	add.s64 	%rd8141, %rd8140, %rd8139;
	shr.u64 	%rd8142, %rd8141, 7;
	xor.b64  	%rd8143, %rd8142, %rd8141;
	shl.b64 	%rd8144, %rd8143, 3;
	add.s64 	%rd8145, %rd8144, %rd8143;
	shr.u64 	%rd8146, %rd8145, 17;
	xor.b64  	%rd8147, %rd8146, %rd8145;
	shl.b64 	%rd8148, %rd8147, 5;
	add.s64 	%rd12619, %rd8148, %rd8147;
	add.s64 	%rd12621, %rd12621, 4;
$L__BB10_71:
	setp.eq.s64 	%p534, %rd114, 0;
	@%p534 bra 	$L__BB10_76;
	setp.eq.s64 	%p535, %rd115, 0;
	@%p535 bra 	$L__BB10_74;
	shl.b64 	%rd8150, %rd12621, 3;
	add.s64 	%rd8151, %rd12636, %rd8150;
	ld.u64 	%rd8152, [%rd8151];
	mad.lo.s64 	%rd8153, %rd8152, 2654435761, %rd12619;
	shl.b64 	%rd8154, %rd8153, 13;
	add.s64 	%rd8155, %rd8154, %rd8153;
	shr.u64 	%rd8156, %rd8155, 7;
	xor.b64  	%rd8157, %rd8156, %rd8155;
	shl.b64 	%rd8158, %rd8157, 3;
	add.s64 	%rd8159, %rd8158, %rd8157;
	shr.u64 	%rd8160, %rd8159, 17;
	xor.b64  	%rd8161, %rd8160, %rd8159;
	shl.b64 	%rd8162, %rd8161, 5;
	add.s64 	%rd8163, %rd8162, %rd8161;
	ld.u64 	%rd8164, [%rd8151+8];
	mad.lo.s64 	%rd8165, %rd8164, 2654435761, %rd8163;
	shl.b64 	%rd8166, %rd8165, 13;
	add.s64 	%rd8167, %rd8166, %rd8165;
	shr.u64 	%rd8168, %rd8167, 7;
	xor.b64  	%rd8169, %rd8168, %rd8167;
	shl.b64 	%rd8170, %rd8169, 3;
	add.s64 	%rd8171, %rd8170, %rd8169;
	shr.u64 	%rd8172, %rd8171, 17;
	xor.b64  	%rd8173, %rd8172, %rd8171;
	shl.b64 	%rd8174, %rd8173, 5;
	add.s64 	%rd12619, %rd8174, %rd8173;
	add.s64 	%rd12621, %rd12621, 2;
$L__BB10_74:
	and.b64  	%rd8175, %rd1490, 1;
	setp.eq.b64 	%p536, %rd8175, 1;
	not.pred 	%p537, %p536;
	@%p537 bra 	$L__BB10_76;
	shl.b64 	%rd8176, %rd12621, 3;
	add.s64 	%rd8177, %rd12636, %rd8176;
	ld.u64 	%rd8178, [%rd8177];
	mad.lo.s64 	%rd8179, %rd8178, 2654435761, %rd12619;
	shl.b64 	%rd8180, %rd8179, 13;
	add.s64 	%rd8181, %rd8180, %rd8179;
	shr.u64 	%rd8182, %rd8181, 7;
	xor.b64  	%rd8183, %rd8182, %rd8181;
	shl.b64 	%rd8184, %rd8183, 3;
	add.s64 	%rd8185, %rd8184, %rd8183;
	shr.u64 	%rd8186, %rd8185, 17;
	xor.b64  	%rd8187, %rd8186, %rd8185;
	shl.b64 	%rd8188, %rd8187, 5;
	add.s64 	%rd12619, %rd8188, %rd8187;
$L__BB10_76:
	setp.eq.s64 	%p538, %rd1490, 0;
	mov.b64 	%rd12635, 0;
	@%p538 bra 	$L__BB10_88;
	setp.lt.u64 	%p539, %rd112, 7;
	mov.b64 	%rd12627, 0;
	mov.u64 	%rd12635, %rd12627;
	@%p539 bra 	$L__BB10_80;
	and.b64  	%rd8193, %rd1490, -8;
	neg.s64 	%rd163, %rd8193;
	add.s64 	%rd12623, %rd12680, 32;
	mov.b64 	%rd12627, 0;
$L__BB10_79:
	.pragma "nounroll";
	ld.u64 	%rd8194, [%rd12623+-32];
	mad.lo.s64 	%rd8195, %rd8194, 2654435761, %rd12635;
	shl.b64 	%rd8196, %rd8195, 13;
	add.s64 	%rd8197, %rd8196, %rd8195;
	shr.u64 	%rd8198, %rd8197, 7;
	xor.b64  	%rd8199, %rd8198, %rd8197;
	shl.b64 	%rd8200, %rd8199, 3;
	add.s64 	%rd8201, %rd8200, %rd8199;
	shr.u64 	%rd8202, %rd8201, 17;
	xor.b64  	%rd8203, %rd8202, %rd8201;
	shl.b64 	%rd8204, %rd8203, 5;
	add.s64 	%rd8205, %rd8204, %rd8203;
	ld.u64 	%rd8206, [%rd12623+-24];
	mad.lo.s64 	%rd8207, %rd8206, 2654435761, %rd8205;
	shl.b64 	%rd8208, %rd8207, 13;
	add.s64 	%rd8209, %rd8208, %rd8207;
	shr.u64 	%rd8210, %rd8209, 7;
	xor.b64  	%rd8211, %rd8210, %rd8209;
	shl.b64 	%rd8212, %rd8211, 3;
	add.s64 	%rd8213, %rd8212, %rd8211;
	shr.u64 	%rd8214, %rd8213, 17;
	xor.b64  	%rd8215, %rd8214, %rd8213;
	shl.b64 	%rd8216, %rd8215, 5;
	add.s64 	%rd8217, %rd8216, %rd8215;
	ld.u64 	%rd8218, [%rd12623+-16];
	mad.lo.s64 	%rd8219, %rd8218, 2654435761, %rd8217;
	shl.b64 	%rd8220, %rd8219, 13;
	add.s64 	%rd8221, %rd8220, %rd8219;
	shr.u64 	%rd8222, %rd8221, 7;
	xor.b64  	%rd8223, %rd8222, %rd8221;
	shl.b64 	%rd8224, %rd8223, 3;
	add.s64 	%rd8225, %rd8224, %rd8223;
	shr.u64 	%rd8226, %rd8225, 17;
	xor.b64  	%rd8227, %rd8226, %rd8225;
	shl.b64 	%rd8228, %rd8227, 5;
	add.s64 	%rd8229, %rd8228, %rd8227;
	ld.u64 	%rd8230, [%rd12623+-8];
	mad.lo.s64 	%rd8231, %rd8230, 2654435761, %rd8229;
	shl.b64 	%rd8232, %rd8231, 13;
	add.s64 	%rd8233, %rd8232, %rd8231;
	shr.u64 	%rd8234, %rd8233, 7;
	xor.b64  	%rd8235, %rd8234, %rd8233;
	shl.b64 	%rd8236, %rd8235, 3;
	add.s64 	%rd8237, %rd8236, %rd8235;
	shr.u64 	%rd8238, %rd8237, 17;
	xor.b64  	%rd8239, %rd8238, %rd8237;
	shl.b64 	%rd8240, %rd8239, 5;
	add.s64 	%rd8241, %rd8240, %rd8239;
	ld.u64 	%rd8242, [%rd12623];
	mad.lo.s64 	%rd8243, %rd8242, 2654435761, %rd8241;
	shl.b64 	%rd8244, %rd8243, 13;
	add.s64 	%rd8245, %rd8244, %rd8243;
	shr.u64 	%rd8246, %rd8245, 7;
	xor.b64  	%rd8247, %rd8246, %rd8245;
	shl.b64 	%rd8248, %rd8247, 3;
	add.s64 	%rd8249, %rd8248, %rd8247;
	shr.u64 	%rd8250, %rd8249, 17;
	xor.b64  	%rd8251, %rd8250, %rd8249;
	shl.b64 	%rd8252, %rd8251, 5;
	add.s64 	%rd8253, %rd8252, %rd8251;
	ld.u64 	%rd8254, [%rd12623+8];
	mad.lo.s64 	%rd8255, %rd8254, 2654435761, %rd8253;
	shl.b64 	%rd8256, %rd8255, 13;
	add.s64 	%rd8257, %rd8256, %rd8255;
	shr.u64 	%rd8258, %rd8257, 7;
	xor.b64  	%rd8259, %rd8258, %rd8257;
	shl.b64 	%rd8260, %rd8259, 3;
	add.s64 	%rd8261, %rd8260, %rd8259;
	shr.u64 	%rd8262, %rd8261, 17;
	xor.b64  	%rd8263, %rd8262, %rd8261;
	shl.b64 	%rd8264, %rd8263, 5;
	add.s64 	%rd8265, %rd8264, %rd8263;
	ld.u64 	%rd8266, [%rd12623+16];
	mad.lo.s64 	%rd8267, %rd8266, 2654435761, %rd8265;
	shl.b64 	%rd8268, %rd8267, 13;
	add.s64 	%rd8269, %rd8268, %rd8267;
	shr.u64 	%rd8270, %rd8269, 7;
	xor.b64  	%rd8271, %rd8270, %rd8269;
	shl.b64 	%rd8272, %rd8271, 3;
	add.s64 	%rd8273, %rd8272, %rd8271;
	shr.u64 	%rd8274, %rd8273, 17;
	xor.b64  	%rd8275, %rd8274, %rd8273;
	shl.b64 	%rd8276, %rd8275, 5;
	add.s64 	%rd8277, %rd8276, %rd8275;
	ld.u64 	%rd8278, [%rd12623+24];
	mad.lo.s64 	%rd8279, %rd8278, 2654435761, %rd8277;
	shl.b64 	%rd8280, %rd8279, 13;
	add.s64 	%rd8281, %rd8280, %rd8279;
	shr.u64 	%rd8282, %rd8281, 7;
	xor.b64  	%rd8283, %rd8282, %rd8281;
	shl.b64 	%rd8284, %rd8283, 3;
	add.s64 	%rd8285, %rd8284, %rd8283;
	shr.u64 	%rd8286, %rd8285, 17;
	xor.b64  	%rd8287, %rd8286, %rd8285;
	shl.b64 	%rd8288, %rd8287, 5;
	add.s64 	%rd12635, %rd8288, %rd8287;
	add.s64 	%rd12627, %rd12627, 8;
	add.s64 	%rd8289, %rd163, %rd12627;
	add.s64 	%rd12623, %rd12623, 64;
	setp.ne.s64 	%p540, %rd8289, 0;
	@%p540 bra 	$L__BB10_79;
$L__BB10_80:
	setp.eq.s64 	%p541, %rd113, 0;
	@%p541 bra 	$L__BB10_88;
	setp.lt.u64 	%p542, %rd113, 4;
	@%p542 bra 	$L__BB10_83;
	shl.b64 	%rd8291, %rd12627, 3;
	add.s64 	%rd8292, %rd12680, %rd8291;
	ld.u64 	%rd8293, [%rd8292];
	mad.lo.s64 	%rd8294, %rd8293, 2654435761, %rd12635;
	shl.b64 	%rd8295, %rd8294, 13;
	add.s64 	%rd8296, %rd8295, %rd8294;
	shr.u64 	%rd8297, %rd8296, 7;
	xor.b64  	%rd8298, %rd8297, %rd8296;
	shl.b64 	%rd8299, %rd8298, 3;
	add.s64 	%rd8300, %rd8299, %rd8298;
	shr.u64 	%rd8301, %rd8300, 17;
	xor.b64  	%rd8302, %rd8301, %rd8300;
	shl.b64 	%rd8303, %rd8302, 5;
	add.s64 	%rd8304, %rd8303, %rd8302;
	ld.u64 	%rd8305, [%rd8292+8];
	mad.lo.s64 	%rd8306, %rd8305, 2654435761, %rd8304;
	shl.b64 	%rd8307, %rd8306, 13;
	add.s64 	%rd8308, %rd8307, %rd8306;
	shr.u64 	%rd8309, %rd8308, 7;
	xor.b64  	%rd8310, %rd8309, %rd8308;
	shl.b64 	%rd8311, %rd8310, 3;
	add.s64 	%rd8312, %rd8311, %rd8310;
	shr.u64 	%rd8313, %rd8312, 17;
	xor.b64  	%rd8314, %rd8313, %rd8312;
	shl.b64 	%rd8315, %rd8314, 5;
	add.s64 	%rd8316, %rd8315, %rd8314;
	ld.u64 	%rd8317, [%rd8292+16];
	mad.lo.s64 	%rd8318, %rd8317, 2654435761, %rd8316;
	shl.b64 	%rd8319, %rd8318, 13;
	add.s64 	%rd8320, %rd8319, %rd8318;
	shr.u64 	%rd8321, %rd8320, 7;
	xor.b64  	%rd8322, %rd8321, %rd8320;
	shl.b64 	%rd8323, %rd8322, 3;
	add.s64 	%rd8324, %rd8323, %rd8322;
	shr.u64 	%rd8325, %rd8324, 17;
	xor.b64  	%rd8326, %rd8325, %rd8324;
	shl.b64 	%rd8327, %rd8326, 5;
	add.s64 	%rd8328, %rd8327, %rd8326;
	ld.u64 	%rd8329, [%rd8292+24];
	mad.lo.s64 	%rd8330, %rd8329, 2654435761, %rd8328;
	shl.b64 	%rd8331, %rd8330, 13;
	add.s64 	%rd8332, %rd8331, %rd8330;
	shr.u64 	%rd8333, %rd8332, 7;
	xor.b64  	%rd8334, %rd8333, %rd8332;
	shl.b64 	%rd8335, %rd8334, 3;
	add.s64 	%rd8336, %rd8335, %rd8334;
	shr.u64 	%rd8337, %rd8336, 17;
	xor.b64  	%rd8338, %rd8337, %rd8336;
	shl.b64 	%rd8339, %rd8338, 5;
	add.s64 	%rd12635, %rd8339, %rd8338;
	add.s64 	%rd12627, %rd12627, 4;
$L__BB10_83:
	setp.eq.s64 	%p543, %rd114, 0;
	@%p543 bra 	$L__BB10_88;
	setp.eq.s64 	%p544, %rd115, 0;
	@%p544 bra 	$L__BB10_86;
	shl.b64 	%rd8341, %rd12627, 3;
	add.s64 	%rd8342, %rd12680, %rd8341;
	ld.u64 	%rd8343, [%rd8342];
	mad.lo.s64 	%rd8344, %rd8343, 2654435761, %rd12635;
	shl.b64 	%rd8345, %rd8344, 13;
	add.s64 	%rd8346, %rd8345, %rd8344;
	shr.u64 	%rd8347, %rd8346, 7;
	xor.b64  	%rd8348, %rd8347, %rd8346;
	shl.b64 	%rd8349, %rd8348, 3;
	add.s64 	%rd8350, %rd8349, %rd8348;
	shr.u64 	%rd8351, %rd8350, 17;
	xor.b64  	%rd8352, %rd8351, %rd8350;
	shl.b64 	%rd8353, %rd8352, 5;
	add.s64 	%rd8354, %rd8353, %rd8352;
	ld.u64 	%rd8355, [%rd8342+8];
	mad.lo.s64 	%rd8356, %rd8355, 2654435761, %rd8354;
	shl.b64 	%rd8357, %rd8356, 13;
	add.s64 	%rd8358, %rd8357, %rd8356;
	shr.u64 	%rd8359, %rd8358, 7;
	xor.b64  	%rd8360, %rd8359, %rd8358;
	shl.b64 	%rd8361, %rd8360, 3;
	add.s64 	%rd8362, %rd8361, %rd8360;
	shr.u64 	%rd8363, %rd8362, 17;
	xor.b64  	%rd8364, %rd8363, %rd8362;
	shl.b64 	%rd8365, %rd8364, 5;
	add.s64 	%rd12635, %rd8365, %rd8364;
	add.s64 	%rd12627, %rd12627, 2;
$L__BB10_86:
	and.b64  	%rd8366, %rd1490, 1;
	setp.eq.b64 	%p545, %rd8366, 1;
	not.pred 	%p546, %p545;
	@%p546 bra 	$L__BB10_88;
	shl.b64 	%rd8367, %rd12627, 3;
	add.s64 	%rd8368, %rd12680, %rd8367;
	ld.u64 	%rd8369, [%rd8368];
	mad.lo.s64 	%rd8370, %rd8369, 2654435761, %rd12635;
	shl.b64 	%rd8371, %rd8370, 13;
	add.s64 	%rd8372, %rd8371, %rd8370;
	shr.u64 	%rd8373, %rd8372, 7;
	xor.b64  	%rd8374, %rd8373, %rd8372;
	shl.b64 	%rd8375, %rd8374, 3;
	add.s64 	%rd8376, %rd8375, %rd8374;
	shr.u64 	%rd8377, %rd8376, 17;
	xor.b64  	%rd8378, %rd8377, %rd8376;
	shl.b64 	%rd8379, %rd8378, 5;
	add.s64 	%rd12635, %rd8379, %rd8378;
$L__BB10_88:
	setp.lt.u64 	%p847, %rd12619, %rd12635;
	bra.uni 	$L__BB10_93;
$L__BB10_89:
	setp.eq.s32 	%p548, %r81, 0;
	mov.pred 	%p847, %p514;
	@%p548 bra 	$L__BB10_93;
	mov.b64 	%rd12609, 0;
$L__BB10_91:
	shl.b64 	%rd8381, %rd12609, 3;
	add.s64 	%rd8382, %rd12636, %rd8381;
	ld.u64 	%rd145, [%rd8382];
	add.s64 	%rd8383, %rd12680, %rd8381;
	ld.u64 	%rd146, [%rd8383];
	setp.lt.u64 	%p550, %rd145, %rd146;
	mov.pred 	%p847, %p516;
	@%p550 bra 	$L__BB10_93;
	setp.le.u64 	%p552, %rd145, %rd146;
	add.s64 	%rd12609, %rd12609, 1;
	setp.lt.u64 	%p553, %rd12609, %rd111;
	and.pred  	%p554, %p552, %p553;
	mov.pred 	%p847, %p514;
	@%p554 bra 	$L__BB10_91;
$L__BB10_93:
	selp.b64 	%rd192, %rd12636, %rd12680, %p847;
	selp.u32 	%r362, 1, 0, %p847;
	add.s32 	%r16, %r15, %r362;
	not.pred 	%p555, %p847;
	selp.u32 	%r363, 1, 0, %p555;
	add.s32 	%r17, %r522, %r363;
	@%p555 bra 	$L__BB10_95;
	shl.b32 	%r367, %r16, 3;
	add.s32 	%r369, %r337, %r367;
	ld.shared.u64 	%rd12636, [%r369];
	bra.uni 	$L__BB10_96;
$L__BB10_95:
	shl.b32 	%r364, %r17, 3;
	add.s32 	%r366, %r337, %r364;
	ld.shared.u64 	%rd12680, [%r366];
$L__BB10_96:
	setp.ge.s32 	%p557, %r16, %r5;
	mov.pred 	%p556, 0;
	mov.pred 	%p848, %p556;
	@%p557 bra 	$L__BB10_140;
	setp.ge.s32 	%p559, %r17, %r3;
	mov.pred 	%p558, -1;
	mov.pred 	%p848, %p558;
	@%p559 bra 	$L__BB10_140;
	setp.eq.s64 	%p560, %rd1490, 0;
	mov.b64 	%rd12641, -3750763034362895579;
	@%p560 bra 	$L__BB10_104;
	setp.eq.s64 	%p561, %rd112, 0;
	mov.b64 	%rd12641, -3750763034362895579;
	mov.b64 	%rd12642, 0;
	@%p561 bra 	$L__BB10_102;
	add.s64 	%rd12638, %rd12636, 8;
	and.b64  	%rd8391, %rd1490, -2;
	neg.s64 	%rd198, %rd8391;
	mov.b64 	%rd12641, -3750763034362895579;
	mov.b64 	%rd12642, 0;
$L__BB10_101:
	ld.u64 	%rd8392, [%rd12638+-8];
	and.b64  	%rd8393, %rd8392, 255;
	xor.b64  	%rd8394, %rd8393, %rd12641;
	mul.lo.s64 	%rd8395, %rd8394, 1099511628211;
	shr.u64 	%rd8396, %rd8392, 8;
	and.b64  	%rd8397, %rd8396, 255;
	xor.b64  	%rd8398, %rd8397, %rd8395;
	mul.lo.s64 	%rd8399, %rd8398, 1099511628211;
	shr.u64 	%rd8400, %rd8392, 16;
	and.b64  	%rd8401, %rd8400, 255;
	xor.b64  	%rd8402, %rd8401, %rd8399;
	mul.lo.s64 	%rd8403, %rd8402, 1099511628211;
	shr.u64 	%rd8404, %rd8392, 24;
	and.b64  	%rd8405, %rd8404, 255;
	xor.b64  	%rd8406, %rd8405, %rd8403;
	mul.lo.s64 	%rd8407, %rd8406, 1099511628211;
	shr.u64 	%rd8408, %rd8392, 32;
	and.b64  	%rd8409, %rd8408, 255;
	xor.b64  	%rd8410, %rd8409, %rd8407;
	mul.lo.s64 	%rd8411, %rd8410, 1099511628211;
	shr.u64 	%rd8412, %rd8392, 40;
	and.b64  	%rd8413, %rd8412, 255;
	xor.b64  	%rd8414, %rd8413, %rd8411;
	mul.lo.s64 	%rd8415, %rd8414, 1099511628211;
	shr.u64 	%rd8416, %rd8392, 48;
	and.b64  	%rd8417, %rd8416, 255;
	xor.b64  	%rd8418, %rd8417, %rd8415;
	mul.lo.s64 	%rd8419, %rd8418, 1099511628211;
	shr.u64 	%rd8420, %rd8392, 56;
	xor.b64  	%rd8421, %rd8420, %rd8419;
	mul.lo.s64 	%rd8422, %rd8421, 1099511628211;
	ld.u64 	%rd8423, [%rd12638];
	and.b64  	%rd8424, %rd8423, 255;
	xor.b64  	%rd8425, %rd8424, %rd8422;
	mul.lo.s64 	%rd8426, %rd8425, 1099511628211;
	shr.u64 	%rd8427, %rd8423, 8;
	and.b64  	%rd8428, %rd8427, 255;
	xor.b64  	%rd8429, %rd8428, %rd8426;
	mul.lo.s64 	%rd8430, %rd8429, 1099511628211;
	shr.u64 	%rd8431, %rd8423, 16;
	and.b64  	%rd8432, %rd8431, 255;
	xor.b64  	%rd8433, %rd8432, %rd8430;
	mul.lo.s64 	%rd8434, %rd8433, 1099511628211;
	shr.u64 	%rd8435, %rd8423, 24;
	and.b64  	%rd8436, %rd8435, 255;
	xor.b64  	%rd8437, %rd8436, %rd8434;
	mul.lo.s64 	%rd8438, %rd8437, 1099511628211;
	shr.u64 	%rd8439, %rd8423, 32;
	and.b64  	%rd8440, %rd8439, 255;
	xor.b64  	%rd8441, %rd8440, %rd8438;
	mul.lo.s64 	%rd8442, %rd8441, 1099511628211;
	shr.u64 	%rd8443, %rd8423, 40;
	and.b64  	%rd8444, %rd8443, 255;
	xor.b64  	%rd8445, %rd8444, %rd8442;
	mul.lo.s64 	%rd8446, %rd8445, 1099511628211;
	shr.u64 	%rd8447, %rd8423, 48;
	and.b64  	%rd8448, %rd8447, 255;
	xor.b64  	%rd8449, %rd8448, %rd8446;
	mul.lo.s64 	%rd8450, %rd8449, 1099511628211;
	shr.u64 	%rd8451, %rd8423, 56;
	xor.b64  	%rd8452, %rd8451, %rd8450;
	mul.lo.s64 	%rd12641, %rd8452, 1099511628211;
	add.s64 	%rd12642, %rd12642, 2;
	add.s64 	%rd12638, %rd12638, 16;
	add.s64 	%rd8453, %rd198, %rd12642;
	setp.ne.s64 	%p562, %rd8453, 0;
	@%p562 bra 	$L__BB10_101;
$L__BB10_102:
	and.b64  	%rd8454, %rd1490, 1;
	setp.eq.b64 	%p563, %rd8454, 1;
	not.pred 	%p564, %p563;
	@%p564 bra 	$L__BB10_104;
	shl.b64 	%rd8455, %rd12642, 3;
	add.s64 	%rd8456, %rd12636, %rd8455;
	ld.u64 	%rd8457, [%rd8456];
	and.b64  	%rd8458, %rd8457, 255;
	xor.b64  	%rd8459, %rd8458, %rd12641;
	mul.lo.s64 	%rd8460, %rd8459, 1099511628211;
	shr.u64 	%rd8461, %rd8457, 8;
	and.b64  	%rd8462, %rd8461, 255;
	xor.b64  	%rd8463, %rd8462, %rd8460;
	mul.lo.s64 	%rd8464, %rd8463, 1099511628211;
	shr.u64 	%rd8465, %rd8457, 16;
	and.b64  	%rd8466, %rd8465, 255;
	xor.b64  	%rd8467, %rd8466, %rd8464;
	mul.lo.s64 	%rd8468, %rd8467, 1099511628211;
	shr.u64 	%rd8469, %rd8457, 24;
	and.b64  	%rd8470, %rd8469, 255;
	xor.b64  	%rd8471, %rd8470, %rd8468;
	mul.lo.s64 	%rd8472, %rd8471, 1099511628211;
	shr.u64 	%rd8473, %rd8457, 32;
	and.b64  	%rd8474, %rd8473, 255;
	xor.b64  	%rd8475, %rd8474, %rd8472;
	mul.lo.s64 	%rd8476, %rd8475, 1099511628211;
	shr.u64 	%rd8477, %rd8457, 40;
	and.b64  	%rd8478, %rd8477, 255;
	xor.b64  	%rd8479, %rd8478, %rd8476;
	mul.lo.s64 	%rd8480, %rd8479, 1099511628211;
	shr.u64 	%rd8481, %rd8457, 48;
	and.b64  	%rd8482, %rd8481, 255;
	xor.b64  	%rd8483, %rd8482, %rd8480;
	mul.lo.s64 	%rd8484, %rd8483, 1099511628211;
	shr.u64 	%rd8485, %rd8457, 56;
	xor.b64  	%rd8486, %rd8485, %rd8484;
	mul.lo.s64 	%rd12641, %rd8486, 1099511628211;
$L__BB10_104:
	setp.eq.s64 	%p565, %rd1490, 0;
	mov.b64 	%rd12648, -3750763034362895579;
	@%p565 bra 	$L__BB10_110;
	setp.eq.s64 	%p566, %rd112, 0;
	mov.b64 	%rd12648, -3750763034362895579;
	mov.b64 	%rd12649, 0;
	@%p566 bra 	$L__BB10_108;
	add.s64 	%rd12645, %rd12680, 8;
	and.b64  	%rd8493, %rd1490, -2;
	neg.s64 	%rd211, %rd8493;
	mov.b64 	%rd12648, -3750763034362895579;
	mov.b64 	%rd12649, 0;
$L__BB10_107:
	ld.u64 	%rd8494, [%rd12645+-8];
	and.b64  	%rd8495, %rd8494, 255;
	xor.b64  	%rd8496, %rd8495, %rd12648;
	mul.lo.s64 	%rd8497, %rd8496, 1099511628211;
	shr.u64 	%rd8498, %rd8494, 8;
	and.b64  	%rd8499, %rd8498, 255;
	xor.b64  	%rd8500, %rd8499, %rd8497;
	mul.lo.s64 	%rd8501, %rd8500, 1099511628211;
	shr.u64 	%rd8502, %rd8494, 16;
	and.b64  	%rd8503, %rd8502, 255;
	xor.b64  	%rd8504, %rd8503, %rd8501;
	mul.lo.s64 	%rd8505, %rd8504, 1099511628211;
	shr.u64 	%rd8506, %rd8494, 24;
	and.b64  	%rd8507, %rd8506, 255;
	xor.b64  	%rd8508, %rd8507, %rd8505;
	mul.lo.s64 	%rd8509, %rd8508, 1099511628211;
	shr.u64 	%rd8510, %rd8494, 32;
	and.b64  	%rd8511, %rd8510, 255;
	xor.b64  	%rd8512, %rd8511, %rd8509;
	mul.lo.s64 	%rd8513, %rd8512, 1099511628211;
	shr.u64 	%rd8514, %rd8494, 40;
	and.b64  	%rd8515, %rd8514, 255;
	xor.b64  	%rd8516, %rd8515, %rd8513;
	mul.lo.s64 	%rd8517, %rd8516, 1099511628211;
	shr.u64 	%rd8518, %rd8494, 48;
	and.b64  	%rd8519, %rd8518, 255;
	xor.b64  	%rd8520, %rd8519, %rd8517;
	mul.lo.s64 	%rd8521, %rd8520, 1099511628211;
	shr.u64 	%rd8522, %rd8494, 56;
	xor.b64  	%rd8523, %rd8522, %rd8521;
	mul.lo.s64 	%rd8524, %rd8523, 1099511628211;
	ld.u64 	%rd8525, [%rd12645];
	and.b64  	%rd8526, %rd8525, 255;
	xor.b64  	%rd8527, %rd8526, %rd8524;
	mul.lo.s64 	%rd8528, %rd8527, 1099511628211;
	shr.u64 	%rd8529, %rd8525, 8;
	and.b64  	%rd8530, %rd8529, 255;
	xor.b64  	%rd8531, %rd8530, %rd8528;
	mul.lo.s64 	%rd8532, %rd8531, 1099511628211;
	shr.u64 	%rd8533, %rd8525, 16;
	and.b64  	%rd8534, %rd8533, 255;
	xor.b64  	%rd8535, %rd8534, %rd8532;
	mul.lo.s64 	%rd8536, %rd8535, 1099511628211;
	shr.u64 	%rd8537, %rd8525, 24;
	and.b64  	%rd8538, %rd8537, 255;
	xor.b64  	%rd8539, %rd8538, %rd8536;
	mul.lo.s64 	%rd8540, %rd8539, 1099511628211;
	shr.u64 	%rd8541, %rd8525, 32;
	and.b64  	%rd8542, %rd8541, 255;
	xor.b64  	%rd8543, %rd8542, %rd8540;
	mul.lo.s64 	%rd8544, %rd8543, 1099511628211;
	shr.u64 	%rd8545, %rd8525, 40;
	and.b64  	%rd8546, %rd8545, 255;
	xor.b64  	%rd8547, %rd8546, %rd8544;
	mul.lo.s64 	%rd8548, %rd8547, 1099511628211;
	shr.u64 	%rd8549, %rd8525, 48;
	and.b64  	%rd8550, %rd8549, 255;
	xor.b64  	%rd8551, %rd8550, %rd8548;
	mul.lo.s64 	%rd8552, %rd8551, 1099511628211;
	shr.u64 	%rd8553, %rd8525, 56;
	xor.b64  	%rd8554, %rd8553, %rd8552;
	mul.lo.s64 	%rd12648, %rd8554, 1099511628211;
	add.s64 	%rd12649, %rd12649, 2;
	add.s64 	%rd12645, %rd12645, 16;
	add.s64 	%rd8555, %rd211, %rd12649;
	setp.ne.s64 	%p567, %rd8555, 0;
	@%p567 bra 	$L__BB10_107;
$L__BB10_108:
	and.b64  	%rd8556, %rd1490, 1;
	setp.eq.b64 	%p568, %rd8556, 1;
	not.pred 	%p569, %p568;
	@%p569 bra 	$L__BB10_110;
	shl.b64 	%rd8557, %rd12649, 3;
	add.s64 	%rd8558, %rd12680, %rd8557;
	ld.u64 	%rd8559, [%rd8558];
	and.b64  	%rd8560, %rd8559, 255;
	xor.b64  	%rd8561, %rd8560, %rd12648;
	mul.lo.s64 	%rd8562, %rd8561, 1099511628211;
	shr.u64 	%rd8563, %rd8559, 8;
	and.b64  	%rd8564, %rd8563, 255;
	xor.b64  	%rd8565, %rd8564, %rd8562;
	mul.lo.s64 	%rd8566, %rd8565, 1099511628211;
	shr.u64 	%rd8567, %rd8559, 16;
	and.b64  	%rd8568, %rd8567, 255;
	xor.b64  	%rd8569, %rd8568, %rd8566;
	mul.lo.s64 	%rd8570, %rd8569, 1099511628211;
	shr.u64 	%rd8571, %rd8559, 24;
	and.b64  	%rd8572, %rd8571, 255;
	xor.b64  	%rd8573, %rd8572, %rd8570;
	mul.lo.s64 	%rd8574, %rd8573, 1099511628211;
	shr.u64 	%rd8575, %rd8559, 32;
	and.b64  	%rd8576, %rd8575, 255;
	xor.b64  	%rd8577, %rd8576, %rd8574;
	mul.lo.s64 	%rd8578, %rd8577, 1099511628211;
	shr.u64 	%rd8579, %rd8559, 40;
	and.b64  	%rd8580, %rd8579, 255;
	xor.b64  	%rd8581, %rd8580, %rd8578;
	mul.lo.s64 	%rd8582, %rd8581, 1099511628211;
	shr.u64 	%rd8583, %rd8559, 48;
	and.b64  	%rd8584, %rd8583, 255;
	xor.b64  	%rd8585, %rd8584, %rd8582;
	mul.lo.s64 	%rd8586, %rd8585, 1099511628211;
	shr.u64 	%rd8587, %rd8559, 56;
	xor.b64  	%rd8588, %rd8587, %rd8586;
	mul.lo.s64 	%rd12648, %rd8588, 1099511628211;
$L__BB10_110:
	setp.eq.s64 	%p570, %rd12641, %rd12648;
	@%p570 bra 	$L__BB10_136;
	setp.eq.s64 	%p571, %rd1490, 0;
	mov.b64 	%rd12664, 0;
	@%p571 bra 	$L__BB10_123;
	setp.lt.u64 	%p572, %rd112, 7;
	mov.b64 	%rd12656, 0;
	mov.u64 	%rd12664, %rd12656;
	@%p572 bra 	$L__BB10_115;
	and.b64  	%rd8593, %rd1490, -8;
	neg.s64 	%rd223, %rd8593;
	add.s64 	%rd12652, %rd12636, 32;
	mov.b64 	%rd12656, 0;
$L__BB10_114:
	.pragma "nounroll";
	ld.u64 	%rd8594, [%rd12652+-32];
	mad.lo.s64 	%rd8595, %rd8594, 2654435761, %rd12664;
	shl.b64 	%rd8596, %rd8595, 13;
	add.s64 	%rd8597, %rd8596, %rd8595;
	shr.u64 	%rd8598, %rd8597, 7;
	xor.b64  	%rd8599, %rd8598, %rd8597;
	shl.b64 	%rd8600, %rd8599, 3;
	add.s64 	%rd8601, %rd8600, %rd8599;
	shr.u64 	%rd8602, %rd8601, 17;
	xor.b64  	%rd8603, %rd8602, %rd8601;
	shl.b64 	%rd8604, %rd8603, 5;
	add.s64 	%rd8605, %rd8604, %rd8603;
	ld.u64 	%rd8606, [%rd12652+-24];
	mad.lo.s64 	%rd8607, %rd8606, 2654435761, %rd8605;
	shl.b64 	%rd8608, %rd8607, 13;
	add.s64 	%rd8609, %rd8608, %rd8607;
	shr.u64 	%rd8610, %rd8609, 7;
	xor.b64  	%rd8611, %rd8610, %rd8609;
	shl.b64 	%rd8612, %rd8611, 3;
	add.s64 	%rd8613, %rd8612, %rd8611;
	shr.u64 	%rd8614, %rd8613, 17;
	xor.b64  	%rd8615, %rd8614, %rd8613;
	shl.b64 	%rd8616, %rd8615, 5;
	add.s64 	%rd8617, %rd8616, %rd8615;
	ld.u64 	%rd8618, [%rd12652+-16];
	mad.lo.s64 	%rd8619, %rd8618, 2654435761, %rd8617;
	shl.b64 	%rd8620, %rd8619, 13;
	add.s64 	%rd8621, %rd8620, %rd8619;
	shr.u64 	%rd8622, %rd8621, 7;
	xor.b64  	%rd8623, %rd8622, %rd8621;
	shl.b64 	%rd8624, %rd8623, 3;
	add.s64 	%rd8625, %rd8624, %rd8623;
	shr.u64 	%rd8626, %rd8625, 17;
	xor.b64  	%rd8627, %rd8626, %rd8625;
	shl.b64 	%rd8628, %rd8627, 5;
	add.s64 	%rd8629, %rd8628, %rd8627;
	ld.u64 	%rd8630, [%rd12652+-8];
	mad.lo.s64 	%rd8631, %rd8630, 2654435761, %rd8629;
	shl.b64 	%rd8632, %rd8631, 13;
	add.s64 	%rd8633, %rd8632, %rd8631;
	shr.u64 	%rd8634, %rd8633, 7;
	xor.b64  	%rd8635, %rd8634, %rd8633;
	shl.b64 	%rd8636, %rd8635, 3;
	add.s64 	%rd8637, %rd8636, %rd8635;
	shr.u64 	%rd8638, %rd8637, 17;
	xor.b64  	%rd8639, %rd8638, %rd8637;
	shl.b64 	%rd8640, %rd8639, 5;
	add.s64 	%rd8641, %rd8640, %rd8639;
	ld.u64 	%rd8642, [%rd12652];
	mad.lo.s64 	%rd8643, %rd8642, 2654435761, %rd8641;
	shl.b64 	%rd8644, %rd8643, 13;
	add.s64 	%rd8645, %rd8644, %rd8643;
	shr.u64 	%rd8646, %rd8645, 7;
	xor.b64  	%rd8647, %rd8646, %rd8645;
	shl.b64 	%rd8648, %rd8647, 3;
	add.s64 	%rd8649, %rd8648, %rd8647;
	shr.u64 	%rd8650, %rd8649, 17;
	xor.b64  	%rd8651, %rd8650, %rd8649;
	shl.b64 	%rd8652, %rd8651, 5;
	add.s64 	%rd8653, %rd8652, %rd8651;
	ld.u64 	%rd8654, [%rd12652+8];
	mad.lo.s64 	%rd8655, %rd8654, 2654435761, %rd8653;
	shl.b64 	%rd8656, %rd8655, 13;
	add.s64 	%rd8657, %rd8656, %rd8655;
	shr.u64 	%rd8658, %rd8657, 7;
	xor.b64  	%rd8659, %rd8658, %rd8657;
	shl.b64 	%rd8660, %rd8659, 3;
	add.s64 	%rd8661, %rd8660, %rd8659;
	shr.u64 	%rd8662, %rd8661, 17;
	xor.b64  	%rd8663, %rd8662, %rd8661;
	shl.b64 	%rd8664, %rd8663, 5;
	add.s64 	%rd8665, %rd8664, %rd8663;
	ld.u64 	%rd8666, [%rd12652+16];
	mad.lo.s64 	%rd8667, %rd8666, 2654435761, %rd8665;
	shl.b64 	%rd8668, %rd8667, 13;
	add.s64 	%rd8669, %rd8668, %rd8667;
	shr.u64 	%rd8670, %rd8669, 7;
	xor.b64  	%rd8671, %rd8670, %rd8669;
	shl.b64 	%rd8672, %rd8671, 3;
	add.s64 	%rd8673, %rd8672, %rd8671;
	shr.u64 	%rd8674, %rd8673, 17;
	xor.b64  	%rd8675, %rd8674, %rd8673;
	shl.b64 	%rd8676, %rd8675, 5;
	add.s64 	%rd8677, %rd8676, %rd8675;
	ld.u64 	%rd8678, [%rd12652+24];
	mad.lo.s64 	%rd8679, %rd8678, 2654435761, %rd8677;
	shl.b64 	%rd8680, %rd8679, 13;
	add.s64 	%rd8681, %rd8680, %rd8679;
	shr.u64 	%rd8682, %rd8681, 7;
	xor.b64  	%rd8683, %rd8682, %rd8681;
	shl.b64 	%rd8684, %rd8683, 3;
	add.s64 	%rd8685, %rd8684, %rd8683;
	shr.u64 	%rd8686, %rd8685, 17;
	xor.b64  	%rd8687, %rd8686, %rd8685;
	shl.b64 	%rd8688, %rd8687, 5;
	add.s64 	%rd12664, %rd8688, %rd8687;
	add.s64 	%rd12656, %rd12656, 8;
	add.s64 	%rd8689, %rd223, %rd12656;
	add.s64 	%rd12652, %rd12652, 64;
	setp.ne.s64 	%p573, %rd8689, 0;
	@%p573 bra 	$L__BB10_114;
$L__BB10_115:
	setp.eq.s64 	%p574, %rd113, 0;
	@%p574 bra 	$L__BB10_123;
	setp.lt.u64 	%p575, %rd113, 4;
	@%p575 bra 	$L__BB10_118;
	shl.b64 	%rd8691, %rd12656, 3;
	add.s64 	%rd8692, %rd12636, %rd8691;
	ld.u64 	%rd8693, [%rd8692];
	mad.lo.s64 	%rd8694, %rd8693, 2654435761, %rd12664;
	shl.b64 	%rd8695, %rd8694, 13;
	add.s64 	%rd8696, %rd8695, %rd8694;
	shr.u64 	%rd8697, %rd8696, 7;
	xor.b64  	%rd8698, %rd8697, %rd8696;
	shl.b64 	%rd8699, %rd8698, 3;
	add.s64 	%rd8700, %rd8699, %rd8698;
	shr.u64 	%rd8701, %rd8700, 17;
	xor.b64  	%rd8702, %rd8701, %rd8700;
	shl.b64 	%rd8703, %rd8702, 5;
	add.s64 	%rd8704, %rd8703, %rd8702;
	ld.u64 	%rd8705, [%rd8692+8];
	mad.lo.s64 	%rd8706, %rd8705, 2654435761, %rd8704;
	shl.b64 	%rd8707, %rd8706, 13;
	add.s64 	%rd8708, %rd8707, %rd8706;
	shr.u64 	%rd8709, %rd8708, 7;
	xor.b64  	%rd8710, %rd8709, %rd8708;
	shl.b64 	%rd8711, %rd8710, 3;
	add.s64 	%rd8712, %rd8711, %rd8710;
	shr.u64 	%rd8713, %rd8712, 17;
	xor.b64  	%rd8714, %rd8713, %rd8712;
	shl.b64 	%rd8715, %rd8714, 5;
	add.s64 	%rd8716, %rd8715, %rd8714;
	ld.u64 	%rd8717, [%rd8692+16];
	mad.lo.s64 	%rd8718, %rd8717, 2654435761, %rd8716;
	shl.b64 	%rd8719, %rd8718, 13;
	add.s64 	%rd8720, %rd8719, %rd8718;
	shr.u64 	%rd8721, %rd8720, 7;
	xor.b64  	%rd8722, %rd8721, %rd8720;
	shl.b64 	%rd8723, %rd8722, 3;
	add.s64 	%rd8724, %rd8723, %rd8722;
	shr.u64 	%rd8725, %rd8724, 17;
	xor.b64  	%rd8726, %rd8725, %rd8724;
	shl.b64 	%rd8727, %rd8726, 5;
	add.s64 	%rd8728, %rd8727, %rd8726;
	ld.u64 	%rd8729, [%rd8692+24];
	mad.lo.s64 	%rd8730, %rd8729, 2654435761, %rd8728;
	shl.b64 	%rd8731, %rd8730, 13;
	add.s64 	%rd8732, %rd8731, %rd8730;
	shr.u64 	%rd8733, %rd8732, 7;
	xor.b64  	%rd8734, %rd8733, %rd8732;
	shl.b64 	%rd8735, %rd8734, 3;
	add.s64 	%rd8736, %rd8735, %rd8734;
	shr.u64 	%rd8737, %rd8736, 17;
	xor.b64  	%rd8738, %rd8737, %rd8736;
	shl.b64 	%rd8739, %rd8738, 5;
	add.s64 	%rd12664, %rd8739, %rd8738;
	add.s64 	%rd12656, %rd12656, 4;
$L__BB10_118:
	setp.eq.s64 	%p576, %rd114, 0;
	@%p576 bra 	$L__BB10_123;
	setp.eq.s64 	%p577, %rd115, 0;
	@%p577 bra 	$L__BB10_121;
	shl.b64 	%rd8741, %rd12656, 3;
	add.s64 	%rd8742, %rd12636, %rd8741;
	ld.u64 	%rd8743, [%rd8742];
	mad.lo.s64 	%rd8744, %rd8743, 2654435761, %rd12664;
	shl.b64 	%rd8745, %rd8744, 13;
	add.s64 	%rd8746, %rd8745, %rd8744;
	shr.u64 	%rd8747, %rd8746, 7;
	xor.b64  	%rd8748, %rd8747, %rd8746;
	shl.b64 	%rd8749, %rd8748, 3;
	add.s64 	%rd8750, %rd8749, %rd8748;
	shr.u64 	%rd8751, %rd8750, 17;
	xor.b64  	%rd8752, %rd8751, %rd8750;
	shl.b64 	%rd8753, %rd8752, 5;
	add.s64 	%rd8754, %rd8753, %rd8752;
	ld.u64 	%rd8755, [%rd8742+8];
	mad.lo.s64 	%rd8756, %rd8755, 2654435761, %rd8754;
	shl.b64 	%rd8757, %rd8756, 13;
	add.s64 	%rd8758, %rd8757, %rd8756;
	shr.u64 	%rd8759, %rd8758, 7;
	xor.b64  	%rd8760, %rd8759, %rd8758;
	shl.b64 	%rd8761, %rd8760, 3;
	add.s64 	%rd8762, %rd8761, %rd8760;
	shr.u64 	%rd8763, %rd8762, 17;
	xor.b64  	%rd8764, %rd8763, %rd8762;
	shl.b64 	%rd8765, %rd8764, 5;
	add.s64 	%rd12664, %rd8765, %rd8764;
	add.s64 	%rd12656, %rd12656, 2;
$L__BB10_121:
	and.b64  	%rd8766, %rd1490, 1;
	setp.eq.b64 	%p578, %rd8766, 1;
	not.pred 	%p579, %p578;
	@%p579 bra 	$L__BB10_123;
	shl.b64 	%rd8767, %rd12656, 3;
	add.s64 	%rd8768, %rd12636, %rd8767;
	ld.u64 	%rd8769, [%rd8768];
	mad.lo.s64 	%rd8770, %rd8769, 2654435761, %rd12664;
	shl.b64 	%rd8771, %rd8770, 13;
	add.s64 	%rd8772, %rd8771, %rd8770;
	shr.u64 	%rd8773, %rd8772, 7;
	xor.b64  	%rd8774, %rd8773, %rd8772;
	shl.b64 	%rd8775, %rd8774, 3;
	add.s64 	%rd8776, %rd8775, %rd8774;
	shr.u64 	%rd8777, %rd8776, 17;
	xor.b64  	%rd8778, %rd8777, %rd8776;
	shl.b64 	%rd8779, %rd8778, 5;
	add.s64 	%rd12664, %rd8779, %rd8778;
$L__BB10_123:
	setp.eq.s64 	%p580, %rd1490, 0;
	mov.b64 	%rd12677, 0;
	@%p580 bra 	$L__BB10_135;
	setp.lt.u64 	%p581, %rd112, 7;
	mov.b64 	%rd12669, 0;
	mov.u64 	%rd12677, %rd12669;
	@%p581 bra 	$L__BB10_127;
	and.b64  	%rd8784, %rd1490, -8;
	neg.s64 	%rd246, %rd8784;
	add.s64 	%rd12665, %rd12680, 32;
	mov.b64 	%rd12669, 0;
$L__BB10_126:
	.pragma "nounroll";
	ld.u64 	%rd8785, [%rd12665+-32];
	mad.lo.s64 	%rd8786, %rd8785, 2654435761, %rd12677;
	shl.b64 	%rd8787, %rd8786, 13;
	add.s64 	%rd8788, %rd8787, %rd8786;
	shr.u64 	%rd8789, %rd8788, 7;
	xor.b64  	%rd8790, %rd8789, %rd8788;
	shl.b64 	%rd8791, %rd8790, 3;
	add.s64 	%rd8792, %rd8791, %rd8790;
	shr.u64 	%rd8793, %rd8792, 17;
	xor.b64  	%rd8794, %rd8793, %rd8792;
	shl.b64 	%rd8795, %rd8794, 5;
	add.s64 	%rd8796, %rd8795, %rd8794;
	ld.u64 	%rd8797, [%rd12665+-24];
	mad.lo.s64 	%rd8798, %rd8797, 2654435761, %rd8796;
	shl.b64 	%rd8799, %rd8798, 13;
	add.s64 	%rd8800, %rd8799, %rd8798;
	shr.u64 	%rd8801, %rd8800, 7;
	xor.b64  	%rd8802, %rd8801, %rd8800;
	shl.b64 	%rd8803, %rd8802, 3;
	add.s64 	%rd8804, %rd8803, %rd8802;
	shr.u64 	%rd8805, %rd8804, 17;
	xor.b64  	%rd8806, %rd8805, %rd8804;
	shl.b64 	%rd8807, %rd8806, 5;
	add.s64 	%rd8808, %rd8807, %rd8806;
	ld.u64 	%rd8809, [%rd12665+-16];
	mad.lo.s64 	%rd8810, %rd8809, 2654435761, %rd8808;
	shl.b64 	%rd8811, %rd8810, 13;
	add.s64 	%rd8812, %rd8811, %rd8810;
	shr.u64 	%rd8813, %rd8812, 7;
	xor.b64  	%rd8814, %rd8813, %rd8812;
	shl.b64 	%rd8815, %rd8814, 3;
	add.s64 	%rd8816, %rd8815, %rd8814;
	shr.u64 	%rd8817, %rd8816, 17;
	xor.b64  	%rd8818, %rd8817, %rd8816;
	shl.b64 	%rd8819, %rd8818, 5;
	add.s64 	%rd8820, %rd8819, %rd8818;
	ld.u64 	%rd8821, [%rd12665+-8];
	mad.lo.s64 	%rd8822, %rd8821, 2654435761, %rd8820;
	shl.b64 	%rd8823, %rd8822, 13;
	add.s64 	%rd8824, %rd8823, %rd8822;
	shr.u64 	%rd8825, %rd8824, 7;
	xor.b64  	%rd8826, %rd8825, %rd8824;
	shl.b64 	%rd8827, %rd8826, 3;
	add.s64 	%rd8828, %rd8827, %rd8826;
	shr.u64 	%rd8829, %rd8828, 17;
	xor.b64  	%rd8830, %rd8829, %rd8828;
	shl.b64 	%rd8831, %rd8830, 5;
	add.s64 	%rd8832, %rd8831, %rd8830;
	ld.u64 	%rd8833, [%rd12665];
	mad.lo.s64 	%rd8834, %rd8833, 2654435761, %rd8832;
	shl.b64 	%rd8835, %rd8834, 13;
	add.s64 	%rd8836, %rd8835, %rd8834;
	shr.u64 	%rd8837, %rd8836, 7;
	xor.b64  	%rd8838, %rd8837, %rd8836;
	shl.b64 	%rd8839, %rd8838, 3;
	add.s64 	%rd8840, %rd8839, %rd8838;
	shr.u64 	%rd8841, %rd8840, 17;
	xor.b64  	%rd8842, %rd8841, %rd8840;
	shl.b64 	%rd8843, %rd8842, 5;
	add.s64 	%rd8844, %rd8843, %rd8842;
	ld.u64 	%rd8845, [%rd12665+8];
	mad.lo.s64 	%rd8846, %rd8845, 2654435761, %rd8844;
	shl.b64 	%rd8847, %rd8846, 13;
	add.s64 	%rd8848, %rd8847, %rd8846;
	shr.u64 	%rd8849, %rd8848, 7;
	xor.b64  	%rd8850, %rd8849, %rd8848;
	shl.b64 	%rd8851, %rd8850, 3;
	add.s64 	%rd8852, %rd8851, %rd8850;
	shr.u64 	%rd8853, %rd8852, 17;
	xor.b64  	%rd8854, %rd8853, %rd8852;
	shl.b64 	%rd8855, %rd8854, 5;
	add.s64 	%rd8856, %rd8855, %rd8854;
	ld.u64 	%rd8857, [%rd12665+16];
	mad.lo.s64 	%rd8858, %rd8857, 2654435761, %rd8856;
	shl.b64 	%rd8859, %rd8858, 13;
	add.s64 	%rd8860, %rd8859, %rd8858;
	shr.u64 	%rd8861, %rd8860, 7;
	xor.b64  	%rd8862, %rd8861, %rd8860;
	shl.b64 	%rd8863, %rd8862, 3;
	add.s64 	%rd8864, %rd8863, %rd8862;
	shr.u64 	%rd8865, %rd8864, 17;
	xor.b64  	%rd8866, %rd8865, %rd8864;
	shl.b64 	%rd8867, %rd8866, 5;
	add.s64 	%rd8868, %rd8867, %rd8866;
	ld.u64 	%rd8869, [%rd12665+24];
	mad.lo.s64 	%rd8870, %rd8869, 2654435761, %rd8868;
	shl.b64 	%rd8871, %rd8870, 13;
	add.s64 	%rd8872, %rd8871, %rd8870;
	shr.u64 	%rd8873, %rd8872, 7;
	xor.b64  	%rd8874, %rd8873, %rd8872;
	shl.b64 	%rd8875, %rd8874, 3;
	add.s64 	%rd8876, %rd8875, %rd8874;
	shr.u64 	%rd8877, %rd8876, 17;
	xor.b64  	%rd8878, %rd8877, %rd8876;
	shl.b64 	%rd8879, %rd8878, 5;
	add.s64 	%rd12677, %rd8879, %rd8878;
	add.s64 	%rd12669, %rd12669, 8;
	add.s64 	%rd8880, %rd246, %rd12669;
	add.s64 	%rd12665, %rd12665, 64;
	setp.ne.s64 	%p582, %rd8880, 0;
	@%p582 bra 	$L__BB10_126;
$L__BB10_127:
	setp.eq.s64 	%p583, %rd113, 0;
	@%p583 bra 	$L__BB10_135;
	setp.lt.u64 	%p584, %rd113, 4;
	@%p584 bra 	$L__BB10_130;
	shl.b64 	%rd8882, %rd12669, 3;
	add.s64 	%rd8883, %rd12680, %rd8882;
	ld.u64 	%rd8884, [%rd8883];
	mad.lo.s64 	%rd8885, %rd8884, 2654435761, %rd12677;
	shl.b64 	%rd8886, %rd8885, 13;
	add.s64 	%rd8887, %rd8886, %rd8885;
	shr.u64 	%rd8888, %rd8887, 7;
	xor.b64  	%rd8889, %rd8888, %rd8887;
	shl.b64 	%rd8890, %rd8889, 3;
	add.s64 	%rd8891, %rd8890, %rd8889;
	shr.u64 	%rd8892, %rd8891, 17;
	xor.b64  	%rd8893, %rd8892, %rd8891;
	shl.b64 	%rd8894, %rd8893, 5;
	add.s64 	%rd8895, %rd8894, %rd8893;
	ld.u64 	%rd8896, [%rd8883+8];
	mad.lo.s64 	%rd8897, %rd8896, 2654435761, %rd8895;
	shl.b64 	%rd8898, %rd8897, 13;
	add.s64 	%rd8899, %rd8898, %rd8897;
	shr.u64 	%rd8900, %rd8899, 7;
	xor.b64  	%rd8901, %rd8900, %rd8899;
	shl.b64 	%rd8902, %rd8901, 3;
	add.s64 	%rd8903, %rd8902, %rd8901;
	shr.u64 	%rd8904, %rd8903, 17;
	xor.b64  	%rd8905, %rd8904, %rd8903;
	shl.b64 	%rd8906, %rd8905, 5;
	add.s64 	%rd8907, %rd8906, %rd8905;
	ld.u64 	%rd8908, [%rd8883+16];
	mad.lo.s64 	%rd8909, %rd8908, 2654435761, %rd8907;
	shl.b64 	%rd8910, %rd8909, 13;
	add.s64 	%rd8911, %rd8910, %rd8909;
	shr.u64 	%rd8912, %rd8911, 7;
	xor.b64  	%rd8913, %rd8912, %rd8911;
	shl.b64 	%rd8914, %rd8913, 3;
	add.s64 	%rd8915, %rd8914, %rd8913;
	shr.u64 	%rd8916, %rd8915, 17;
	xor.b64  	%rd8917, %rd8916, %rd8915;
	shl.b64 	%rd8918, %rd8917, 5;
	add.s64 	%rd8919, %rd8918, %rd8917;
	ld.u64 	%rd8920, [%rd8883+24];
	mad.lo.s64 	%rd8921, %rd8920, 2654435761, %rd8919;
	shl.b64 	%rd8922, %rd8921, 13;
	add.s64 	%rd8923, %rd8922, %rd8921;
	shr.u64 	%rd8924, %rd8923, 7;
	xor.b64  	%rd8925, %rd8924, %rd8923;
	shl.b64 	%rd8926, %rd8925, 3;
	add.s64 	%rd8927, %rd8926, %rd8925;
	shr.u64 	%rd8928, %rd8927, 17;
	xor.b64  	%rd8929, %rd8928, %rd8927;
	shl.b64 	%rd8930, %rd8929, 5;
	add.s64 	%rd12677, %rd8930, %rd8929;
	add.s64 	%rd12669, %rd12669, 4;
$L__BB10_130:
	setp.eq.s64 	%p585, %rd114, 0;
	@%p585 bra 	$L__BB10_135;
	setp.eq.s64 	%p586, %rd115, 0;
	@%p586 bra 	$L__BB10_133;
	shl.b64 	%rd8932, %rd12669, 3;
	add.s64 	%rd8933, %rd12680, %rd8932;
	ld.u64 	%rd8934, [%rd8933];
	mad.lo.s64 	%rd8935, %rd8934, 2654435761, %rd12677;
	shl.b64 	%rd8936, %rd8935, 13;
	add.s64 	%rd8937, %rd8936, %rd8935;
	shr.u64 	%rd8938, %rd8937, 7;
	xor.b64  	%rd8939, %rd8938, %rd8937;
	shl.b64 	%rd8940, %rd8939, 3;
	add.s64 	%rd8941, %rd8940, %rd8939;
	shr.u64 	%rd8942, %rd8941, 17;
	xor.b64  	%rd8943, %rd8942, %rd8941;
	shl.b64 	%rd8944, %rd8943, 5;
	add.s64 	%rd8945, %rd8944, %rd8943;
	ld.u64 	%rd8946, [%rd8933+8];
	mad.lo.s64 	%rd8947, %rd8946, 2654435761, %rd8945;
	shl.b64 	%rd8948, %rd8947, 13;
	add.s64 	%rd8949, %rd8948, %rd8947;
	shr.u64 	%rd8950, %rd8949, 7;
	xor.b64  	%rd8951, %rd8950, %rd8949;
	shl.b64 	%rd8952, %rd8951, 3;
	add.s64 	%rd8953, %rd8952, %rd8951;
	shr.u64 	%rd8954, %rd8953, 17;
	xor.b64  	%rd8955, %rd8954, %rd8953;
	shl.b64 	%rd8956, %rd8955, 5;
	add.s64 	%rd12677, %rd8956, %rd8955;
	add.s64 	%rd12669, %rd12669, 2;
$L__BB10_133:
	and.b64  	%rd8957, %rd1490, 1;
	setp.eq.b64 	%p587, %rd8957, 1;
	not.pred 	%p588, %p587;
	@%p588 bra 	$L__BB10_135;
	shl.b64 	%rd8958, %rd12669, 3;
	add.s64 	%rd8959, %rd12680, %rd8958;
	ld.u64 	%rd8960, [%rd8959];
	mad.lo.s64 	%rd8961, %rd8960, 2654435761, %rd12677;
	shl.b64 	%rd8962, %rd8961, 13;
	add.s64 	%rd8963, %rd8962, %rd8961;
	shr.u64 	%rd8964, %rd8963, 7;
	xor.b64  	%rd8965, %rd8964, %rd8963;
	shl.b64 	%rd8966, %rd8965, 3;
	add.s64 	%rd8967, %rd8966, %rd8965;
	shr.u64 	%rd8968, %rd8967, 17;
	xor.b64  	%rd8969, %rd8968, %rd8967;
	shl.b64 	%rd8970, %rd8969, 5;
	add.s64 	%rd12677, %rd8970, %rd8969;
$L__BB10_135:
	setp.lt.u64 	%p848, %rd12664, %rd12677;
	bra.uni 	$L__BB10_140;
$L__BB10_136:
	setp.eq.s32 	%p590, %r81, 0;
	mov.pred 	%p848, %p556;
	@%p590 bra 	$L__BB10_140;
	mov.b64 	%rd12678, 0;
$L__BB10_138:
	shl.b64 	%rd8972, %rd12678, 3;
	add.s64 	%rd8973, %rd12636, %rd8972;
	ld.u64 	%rd270, [%rd8973];
	add.s64 	%rd8974, %rd12680, %rd8972;
	ld.u64 	%rd271, [%rd8974];
	setp.lt.u64 	%p592, %rd270, %rd271;
	mov.pred 	%p848, %p558;
	@%p592 bra 	$L__BB10_140;
	setp.le.u64 	%p594, %rd270, %rd271;
	add.s64 	%rd12678, %rd12678, 1;
	setp.lt.u64 	%p595, %rd12678, %rd111;
	and.pred  	%p596, %p594, %p595;
	mov.pred 	%p848, %p556;
	@%p596 bra 	$L__BB10_138;
$L__BB10_140:
	selp.b64 	%rd273, %rd12636, %rd12680, %p848;
	selp.u32 	%r370, 1, 0, %p848;
	add.s32 	%r18, %r16, %r370;
	not.pred 	%p597, %p848;
	selp.u32 	%r371, 1, 0, %p597;
	add.s32 	%r19, %r17, %r371;
	@%p848 bra 	$L__BB10_142;
	shl.b32 	%r372, %r19, 3;
	add.s32 	%r374, %r337, %r372;
	ld.shared.u64 	%rd12680, [%r374];
	bra.uni 	$L__BB10_143;
$L__BB10_142:
	shl.b32 	%r375, %r18, 3;
	add.s32 	%r377, %r337, %r375;
	ld.shared.u64 	%rd12636, [%r377];
$L__BB10_143:
	setp.ge.s32 	%p599, %r18, %r5;
	mov.pred 	%p598, 0;
	mov.pred 	%p849, %p598;
	@%p599 bra 	$L__BB10_187;
	setp.ge.s32 	%p601, %r19, %r3;
	mov.pred 	%p600, -1;
	mov.pred 	%p849, %p600;
	@%p601 bra 	$L__BB10_187;
	setp.eq.s64 	%p602, %rd1490, 0;
	mov.b64 	%rd12684, -3750763034362895579;
	@%p602 bra 	$L__BB10_151;
	setp.eq.s64 	%p603, %rd112, 0;
	mov.b64 	%rd12684, -3750763034362895579;
	mov.b64 	%rd12685, 0;
	@%p603 bra 	$L__BB10_149;
	add.s64 	%rd12681, %rd12636, 8;
	and.b64  	%rd8982, %rd1490, -2;
	neg.s64 	%rd279, %rd8982;
	mov.b64 	%rd12684, -3750763034362895579;
	mov.b64 	%rd12685, 0;
$L__BB10_148:
	ld.u64 	%rd8983, [%rd12681+-8];
	and.b64  	%rd8984, %rd8983, 255;
	xor.b64  	%rd8985, %rd8984, %rd12684;
	mul.lo.s64 	%rd8986, %rd8985, 1099511628211;
	shr.u64 	%rd8987, %rd8983, 8;
	and.b64  	%rd8988, %rd8987, 255;
	xor.b64  	%rd8989, %rd8988, %rd8986;
	mul.lo.s64 	%rd8990, %rd8989, 1099511628211;
	shr.u64 	%rd8991, %rd8983, 16;
	and.b64  	%rd8992, %rd8991, 255;
	xor.b64  	%rd8993, %rd8992, %rd8990;
	mul.lo.s64 	%rd8994, %rd8993, 1099511628211;
	shr.u64 	%rd8995, %rd8983, 24;
	and.b64  	%rd8996, %rd8995, 255;
	xor.b64  	%rd8997, %rd8996, %rd8994;
	mul.lo.s64 	%rd8998, %rd8997, 1099511628211;
	shr.u64 	%rd8999, %rd8983, 32;
	and.b64  	%rd9000, %rd8999, 255;
	xor.b64  	%rd9001, %rd9000, %rd8998;
	mul.lo.s64 	%rd9002, %rd9001, 1099511628211;
	shr.u64 	%rd9003, %rd8983, 40;
	and.b64  	%rd9004, %rd9003, 255;
	xor.b64  	%rd9005, %rd9004, %rd9002;
	mul.lo.s64 	%rd9006, %rd9005, 1099511628211;
	shr.u64 	%rd9007, %rd8983, 48;
	and.b64  	%rd9008, %rd9007, 255;
	xor.b64  	%rd9009, %rd9008, %rd9006;
	mul.lo.s64 	%rd9010, %rd9009, 1099511628211;
	shr.u64 	%rd9011, %rd8983, 56;
	xor.b64  	%rd9012, %rd9011, %rd9010;
	mul.lo.s64 	%rd9013, %rd9012, 1099511628211;
	ld.u64 	%rd9014, [%rd12681];
	and.b64  	%rd9015, %rd9014, 255;
	xor.b64  	%rd9016, %rd9015, %rd9013;
	mul.lo.s64 	%rd9017, %rd9016, 1099511628211;
	shr.u64 	%rd9018, %rd9014, 8;
	and.b64  	%rd9019, %rd9018, 255;
	xor.b64  	%rd9020, %rd9019, %rd9017;
	mul.lo.s64 	%rd9021, %rd9020, 1099511628211;
	shr.u64 	%rd9022, %rd9014, 16;
	and.b64  	%rd9023, %rd9022, 255;
	xor.b64  	%rd9024, %rd9023, %rd9021;
	mul.lo.s64 	%rd9025, %rd9024, 1099511628211;
	shr.u64 	%rd9026, %rd9014, 24;
	and.b64  	%rd9027, %rd9026, 255;
	xor.b64  	%rd9028, %rd9027, %rd9025;
	mul.lo.s64 	%rd9029, %rd9028, 1099511628211;
	shr.u64 	%rd9030, %rd9014, 32;
	and.b64  	%rd9031, %rd9030, 255;
	xor.b64  	%rd9032, %rd9031, %rd9029;
	mul.lo.s64 	%rd9033, %rd9032, 1099511628211;
	shr.u64 	%rd9034, %rd9014, 40;
	and.b64  	%rd9035, %rd9034, 255;
	xor.b64  	%rd9036, %rd9035, %rd9033;
	mul.lo.s64 	%rd9037, %rd9036, 1099511628211;
	shr.u64 	%rd9038, %rd9014, 48;
	and.b64  	%rd9039, %rd9038, 255;
	xor.b64  	%rd9040, %rd9039, %rd9037;
	mul.lo.s64 	%rd9041, %rd9040, 1099511628211;
	shr.u64 	%rd9042, %rd9014, 56;
	xor.b64  	%rd9043, %rd9042, %rd9041;
	mul.lo.s64 	%rd12684, %rd9043, 1099511628211;
	add.s64 	%rd12685, %rd12685, 2;
	add.s64 	%rd12681, %rd12681, 16;
	add.s64 	%rd9044, %rd279, %rd12685;
	setp.ne.s64 	%p604, %rd9044, 0;
	@%p604 bra 	$L__BB10_148;
$L__BB10_149:
	and.b64  	%rd9045, %rd1490, 1;
	setp.eq.b64 	%p605, %rd9045, 1;
	not.pred 	%p606, %p605;
	@%p606 bra 	$L__BB10_151;
	shl.b64 	%rd9046, %rd12685, 3;
	add.s64 	%rd9047, %rd12636, %rd9046;
	ld.u64 	%rd9048, [%rd9047];
	and.b64  	%rd9049, %rd9048, 255;
	xor.b64  	%rd9050, %rd9049, %rd12684;
	mul.lo.s64 	%rd9051, %rd9050, 1099511628211;
	shr.u64 	%rd9052, %rd9048, 8;
	and.b64  	%rd9053, %rd9052, 255;
	xor.b64  	%rd9054, %rd9053, %rd9051;
	mul.lo.s64 	%rd9055, %rd9054, 1099511628211;
	shr.u64 	%rd9056, %rd9048, 16;
	and.b64  	%rd9057, %rd9056, 255;
	xor.b64  	%rd9058, %rd9057, %rd9055;
	mul.lo.s64 	%rd9059, %rd9058, 1099511628211;
	shr.u64 	%rd9060, %rd9048, 24;
	and.b64  	%rd9061, %rd9060, 255;
	xor.b64  	%rd9062, %rd9061, %rd9059;
	mul.lo.s64 	%rd9063, %rd9062, 1099511628211;
	shr.u64 	%rd9064, %rd9048, 32;
	and.b64  	%rd9065, %rd9064, 255;
	xor.b64  	%rd9066, %rd9065, %rd9063;
	mul.lo.s64 	%rd9067, %rd9066, 1099511628211;
	shr.u64 	%rd9068, %rd9048, 40;
	and.b64  	%rd9069, %rd9068, 255;
	xor.b64  	%rd9070, %rd9069, %rd9067;
	mul.lo.s64 	%rd9071, %rd9070, 1099511628211;
	shr.u64 	%rd9072, %rd9048, 48;
	and.b64  	%rd9073, %rd9072, 255;
	xor.b64  	%rd9074, %rd9073, %rd9071;
	mul.lo.s64 	%rd9075, %rd9074, 1099511628211;
	shr.u64 	%rd9076, %rd9048, 56;
	xor.b64  	%rd9077, %rd9076, %rd9075;
	mul.lo.s64 	%rd12684, %rd9077, 1099511628211;
$L__BB10_151:
	setp.eq.s64 	%p607, %rd1490, 0;
	mov.b64 	%rd12691, -3750763034362895579;
	@%p607 bra 	$L__BB10_157;
	setp.eq.s64 	%p608, %rd112, 0;
	mov.b64 	%rd12691, -3750763034362895579;
	mov.b64 	%rd12692, 0;
	@%p608 bra 	$L__BB10_155;
	add.s64 	%rd12688, %rd12680, 8;
	mov.b64 	%rd12691, -3750763034362895579;
	mov.b64 	%rd12692, 0;
$L__BB10_154:
	ld.u64 	%rd9084, [%rd12688+-8];
	and.b64  	%rd9085, %rd9084, 255;
	xor.b64  	%rd9086, %rd9085, %rd12691;
	mul.lo.s64 	%rd9087, %rd9086, 1099511628211;
	shr.u64 	%rd9088, %rd9084, 8;
	and.b64  	%rd9089, %rd9088, 255;
	xor.b64  	%rd9090, %rd9089, %rd9087;
	mul.lo.s64 	%rd9091, %rd9090, 1099511628211;
	shr.u64 	%rd9092, %rd9084, 16;
	and.b64  	%rd9093, %rd9092, 255;
	xor.b64  	%rd9094, %rd9093, %rd9091;
	mul.lo.s64 	%rd9095, %rd9094, 1099511628211;
	shr.u64 	%rd9096, %rd9084, 24;
	and.b64  	%rd9097, %rd9096, 255;
	xor.b64  	%rd9098, %rd9097, %rd9095;
	mul.lo.s64 	%rd9099, %rd9098, 1099511628211;
	shr.u64 	%rd9100, %rd9084, 32;
	and.b64  	%rd9101, %rd9100, 255;
	xor.b64  	%rd9102, %rd9101, %rd9099;
	mul.lo.s64 	%rd9103, %rd9102, 1099511628211;
	shr.u64 	%rd9104, %rd9084, 40;
	and.b64  	%rd9105, %rd9104, 255;
	xor.b64  	%rd9106, %rd9105, %rd9103;
	mul.lo.s64 	%rd9107, %rd9106, 1099511628211;
	shr.u64 	%rd9108, %rd9084, 48;
	and.b64  	%rd9109, %rd9108, 255;
	xor.b64  	%rd9110, %rd9109, %rd9107;
	mul.lo.s64 	%rd9111, %rd9110, 1099511628211;
	shr.u64 	%rd9112, %rd9084, 56;
	xor.b64  	%rd9113, %rd9112, %rd9111;
	mul.lo.s64 	%rd9114, %rd9113, 1099511628211;
	ld.u64 	%rd9115, [%rd12688];
	and.b64  	%rd9116, %rd9115, 255;
	xor.b64  	%rd9117, %rd9116, %rd9114;
	mul.lo.s64 	%rd9118, %rd9117, 1099511628211;
	shr.u64 	%rd9119, %rd9115, 8;
	and.b64  	%rd9120, %rd9119, 255;
	xor.b64  	%rd9121, %rd9120, %rd9118;
	mul.lo.s64 	%rd9122, %rd9121, 1099511628211;
	shr.u64 	%rd9123, %rd9115, 16;
	and.b64  	%rd9124, %rd9123, 255;
	xor.b64  	%rd9125, %rd9124, %rd9122;
	mul.lo.s64 	%rd9126, %rd9125, 1099511628211;
	shr.u64 	%rd9127, %rd9115, 24;
	and.b64  	%rd9128, %rd9127, 255;
	xor.b64  	%rd9129, %rd9128, %rd9126;
	mul.lo.s64 	%rd9130, %rd9129, 1099511628211;
	shr.u64 	%rd9131, %rd9115, 32;
	and.b64  	%rd9132, %rd9131, 255;
	xor.b64  	%rd9133, %rd9132, %rd9130;
	mul.lo.s64 	%rd9134, %rd9133, 1099511628211;
	shr.u64 	%rd9135, %rd9115, 40;
	and.b64  	%rd9136, %rd9135, 255;
	xor.b64  	%rd9137, %rd9136, %rd9134;
	mul.lo.s64 	%rd9138, %rd9137, 1099511628211;
	shr.u64 	%rd9139, %rd9115, 48;
	and.b64  	%rd9140, %rd9139, 255;
	xor.b64  	%rd9141, %rd9140, %rd9138;
	mul.lo.s64 	%rd9142, %rd9141, 1099511628211;
	shr.u64 	%rd9143, %rd9115, 56;
	xor.b64  	%rd9144, %rd9143, %rd9142;
	mul.lo.s64 	%rd12691, %rd9144, 1099511628211;
	add.s64 	%rd12692, %rd12692, 2;
	add.s64 	%rd12688, %rd12688, 16;
	and.b64  	%rd9145, %rd1490, -2;
	sub.s64 	%rd9146, %rd12692, %rd9145;
	setp.ne.s64 	%p609, %rd9146, 0;
	@%p609 bra 	$L__BB10_154;
$L__BB10_155:
	and.b64  	%rd9147, %rd1490, 1;
	setp.eq.b64 	%p610, %rd9147, 1;
	not.pred 	%p611, %p610;
	@%p611 bra 	$L__BB10_157;
	shl.b64 	%rd9148, %rd12692, 3;
	add.s64 	%rd9149, %rd12680, %rd9148;
	ld.u64 	%rd9150, [%rd9149];
	and.b64  	%rd9151, %rd9150, 255;
	xor.b64  	%rd9152, %rd9151, %rd12691;
	mul.lo.s64 	%rd9153, %rd9152, 1099511628211;
	shr.u64 	%rd9154, %rd9150, 8;
	and.b64  	%rd9155, %rd9154, 255;
	xor.b64  	%rd9156, %rd9155, %rd9153;
	mul.lo.s64 	%rd9157, %rd9156, 1099511628211;
	shr.u64 	%rd9158, %rd9150, 16;
	and.b64  	%rd9159, %rd9158, 255;
	xor.b64  	%rd9160, %rd9159, %rd9157;
	mul.lo.s64 	%rd9161, %rd9160, 1099511628211;
	shr.u64 	%rd9162, %rd9150, 24;
	and.b64  	%rd9163, %rd9162, 255;
	xor.b64  	%rd9164, %rd9163, %rd9161;
	mul.lo.s64 	%rd9165, %rd9164, 1099511628211;
	shr.u64 	%rd9166, %rd9150, 32;
	and.b64  	%rd9167, %rd9166, 255;
	xor.b64  	%rd9168, %rd9167, %rd9165;
	mul.lo.s64 	%rd9169, %rd9168, 1099511628211;
	shr.u64 	%rd9170, %rd9150, 40;
	and.b64  	%rd9171, %rd9170, 255;
	xor.b64  	%rd9172, %rd9171, %rd9169;
	mul.lo.s64 	%rd9173, %rd9172, 1099511628211;
	shr.u64 	%rd9174, %rd9150, 48;
	and.b64  	%rd9175, %rd9174, 255;
	xor.b64  	%rd9176, %rd9175, %rd9173;
	mul.lo.s64 	%rd9177, %rd9176, 1099511628211;
	shr.u64 	%rd9178, %rd9150, 56;
	xor.b64  	%rd9179, %rd9178, %rd9177;
	mul.lo.s64 	%rd12691, %rd9179, 1099511628211;
$L__BB10_157:
	setp.eq.s64 	%p612, %rd12684, %rd12691;
	@%p612 bra 	$L__BB10_183;
	setp.eq.s64 	%p613, %rd1490, 0;
	mov.b64 	%rd12707, 0;
	@%p613 bra 	$L__BB10_170;
	setp.lt.u64 	%p614, %rd112, 7;
	mov.b64 	%rd12699, 0;
	mov.u64 	%rd12707, %rd12699;
	@%p614 bra 	$L__BB10_162;
	and.b64  	%rd9184, %rd1490, -8;
	neg.s64 	%rd303, %rd9184;
	add.s64 	%rd12695, %rd12636, 32;
	mov.b64 	%rd12699, 0;
$L__BB10_161:
	.pragma "nounroll";
	ld.u64 	%rd9185, [%rd12695+-32];
	mad.lo.s64 	%rd9186, %rd9185, 2654435761, %rd12707;
	shl.b64 	%rd9187, %rd9186, 13;
	add.s64 	%rd9188, %rd9187, %rd9186;
	shr.u64 	%rd9189, %rd9188, 7;
	xor.b64  	%rd9190, %rd9189, %rd9188;
	shl.b64 	%rd9191, %rd9190, 3;
	add.s64 	%rd9192, %rd9191, %rd9190;
	shr.u64 	%rd9193, %rd9192, 17;
	xor.b64  	%rd9194, %rd9193, %rd9192;
	shl.b64 	%rd9195, %rd9194, 5;
	add.s64 	%rd9196, %rd9195, %rd9194;
	ld.u64 	%rd9197, [%rd12695+-24];
	mad.lo.s64 	%rd9198, %rd9197, 2654435761, %rd9196;
	shl.b64 	%rd9199, %rd9198, 13;
	add.s64 	%rd9200, %rd9199, %rd9198;
	shr.u64 	%rd9201, %rd9200, 7;
	xor.b64  	%rd9202, %rd9201, %rd9200;
	shl.b64 	%rd9203, %rd9202, 3;
	add.s64 	%rd9204, %rd9203, %rd9202;
	shr.u64 	%rd9205, %rd9204, 17;
	xor.b64  	%rd9206, %rd9205, %rd9204;
	shl.b64 	%rd9207, %rd9206, 5;
	add.s64 	%rd9208, %rd9207, %rd9206;
	ld.u64 	%rd9209, [%rd12695+-16];
	mad.lo.s64 	%rd9210, %rd9209, 2654435761, %rd9208;
	shl.b64 	%rd9211, %rd9210, 13;
	add.s64 	%rd9212, %rd9211, %rd9210;
	shr.u64 	%rd9213, %rd9212, 7;
	xor.b64  	%rd9214, %rd9213, %rd9212;
	shl.b64 	%rd9215, %rd9214, 3;
	add.s64 	%rd9216, %rd9215, %rd9214;
	shr.u64 	%rd9217, %rd9216, 17;
	xor.b64  	%rd9218, %rd9217, %rd9216;
	shl.b64 	%rd9219, %rd9218, 5;
	add.s64 	%rd9220, %rd9219, %rd9218;
	ld.u64 	%rd9221, [%rd12695+-8];
	mad.lo.s64 	%rd9222, %rd9221, 2654435761, %rd9220;
	shl.b64 	%rd9223, %rd9222, 13;
	add.s64 	%rd9224, %rd9223, %rd9222;
	shr.u64 	%rd9225, %rd9224, 7;
	xor.b64  	%rd9226, %rd9225, %rd9224;
	shl.b64 	%rd9227, %rd9226, 3;
	add.s64 	%rd9228, %rd9227, %rd9226;
	shr.u64 	%rd9229, %rd9228, 17;
	xor.b64  	%rd9230, %rd9229, %rd9228;
	shl.b64 	%rd9231, %rd9230, 5;
	add.s64 	%rd9232, %rd9231, %rd9230;
	ld.u64 	%rd9233, [%rd12695];
	mad.lo.s64 	%rd9234, %rd9233, 2654435761, %rd9232;
	shl.b64 	%rd9235, %rd9234, 13;
	add.s64 	%rd9236, %rd9235, %rd9234;
	shr.u64 	%rd9237, %rd9236, 7;
	xor.b64  	%rd9238, %rd9237, %rd9236;
	shl.b64 	%rd9239, %rd9238, 3;
	add.s64 	%rd9240, %rd9239, %rd9238;
	shr.u64 	%rd9241, %rd9240, 17;
	xor.b64  	%rd9242, %rd9241, %rd9240;
	shl.b64 	%rd9243, %rd9242, 5;
	add.s64 	%rd9244, %rd9243, %rd9242;
	ld.u64 	%rd9245, [%rd12695+8];
	mad.lo.s64 	%rd9246, %rd9245, 2654435761, %rd9244;
	shl.b64 	%rd9247, %rd9246, 13;
	add.s64 	%rd9248, %rd9247, %rd9246;
	shr.u64 	%rd9249, %rd9248, 7;
	xor.b64  	%rd9250, %rd9249, %rd9248;
	shl.b64 	%rd9251, %rd9250, 3;
	add.s64 	%rd9252, %rd9251, %rd9250;
	shr.u64 	%rd9253, %rd9252, 17;
	xor.b64  	%rd9254, %rd9253, %rd9252;
	shl.b64 	%rd9255, %rd9254, 5;
	add.s64 	%rd9256, %rd9255, %rd9254;
	ld.u64 	%rd9257, [%rd12695+16];
	mad.lo.s64 	%rd9258, %rd9257, 2654435761, %rd9256;
	shl.b64 	%rd9259, %rd9258, 13;
	add.s64 	%rd9260, %rd9259, %rd9258;
	shr.u64 	%rd9261, %rd9260, 7;
	xor.b64  	%rd9262, %rd9261, %rd9260;
	shl.b64 	%rd9263, %rd9262, 3;
	add.s64 	%rd9264, %rd9263, %rd9262;
	shr.u64 	%rd9265, %rd9264, 17;
	xor.b64  	%rd9266, %rd9265, %rd9264;
	shl.b64 	%rd9267, %rd9266, 5;
	add.s64 	%rd9268, %rd9267, %rd9266;
	ld.u64 	%rd9269, [%rd12695+24];
	mad.lo.s64 	%rd9270, %rd9269, 2654435761, %rd9268;
	shl.b64 	%rd9271, %rd9270, 13;
	add.s64 	%rd9272, %rd9271, %rd9270;
	shr.u64 	%rd9273, %rd9272, 7;
	xor.b64  	%rd9274, %rd9273, %rd9272;
	shl.b64 	%rd9275, %rd9274, 3;
	add.s64 	%rd9276, %rd9275, %rd9274;
	shr.u64 	%rd9277, %rd9276, 17;
	xor.b64  	%rd9278, %rd9277, %rd9276;
	shl.b64 	%rd9279, %rd9278, 5;
	add.s64 	%rd12707, %rd9279, %rd9278;
	add.s64 	%rd12699, %rd12699, 8;
	add.s64 	%rd9280, %rd303, %rd12699;
	add.s64 	%rd12695, %rd12695, 64;
	setp.ne.s64 	%p615, %rd9280, 0;
	@%p615 bra 	$L__BB10_161;
$L__BB10_162:
	setp.eq.s64 	%p616, %rd113, 0;
	@%p616 bra 	$L__BB10_170;
	setp.lt.u64 	%p617, %rd113, 4;
	@%p617 bra 	$L__BB10_165;
	shl.b64 	%rd9282, %rd12699, 3;
	add.s64 	%rd9283, %rd12636, %rd9282;
	ld.u64 	%rd9284, [%rd9283];
	mad.lo.s64 	%rd9285, %rd9284, 2654435761, %rd12707;
	shl.b64 	%rd9286, %rd9285, 13;
	add.s64 	%rd9287, %rd9286, %rd9285;
	shr.u64 	%rd9288, %rd9287, 7;
	xor.b64  	%rd9289, %rd9288, %rd9287;
	shl.b64 	%rd9290, %rd9289, 3;
	add.s64 	%rd9291, %rd9290, %rd9289;
	shr.u64 	%rd9292, %rd9291, 17;
	xor.b64  	%rd9293, %rd9292, %rd9291;
	shl.b64 	%rd9294, %rd9293, 5;
	add.s64 	%rd9295, %rd9294, %rd9293;
	ld.u64 	%rd9296, [%rd9283+8];
	mad.lo.s64 	%rd9297, %rd9296, 2654435761, %rd9295;
	shl.b64 	%rd9298, %rd9297, 13;
	add.s64 	%rd9299, %rd9298, %rd9297;
	shr.u64 	%rd9300, %rd9299, 7;
	xor.b64  	%rd9301, %rd9300, %rd9299;
	shl.b64 	%rd9302, %rd9301, 3;
	add.s64 	%rd9303, %rd9302, %rd9301;
	shr.u64 	%rd9304, %rd9303, 17;
	xor.b64  	%rd9305, %rd9304, %rd9303;
	shl.b64 	%rd9306, %rd9305, 5;
	add.s64 	%rd9307, %rd9306, %rd9305;
	ld.u64 	%rd9308, [%rd9283+16];
	mad.lo.s64 	%rd9309, %rd9308, 2654435761, %rd9307;
	shl.b64 	%rd9310, %rd9309, 13;
	add.s64 	%rd9311, %rd9310, %rd9309;
	shr.u64 	%rd9312, %rd9311, 7;
	xor.b64  	%rd9313, %rd9312, %rd9311;
	shl.b64 	%rd9314, %rd9313, 3;
	add.s64 	%rd9315, %rd9314, %rd9313;
	shr.u64 	%rd9316, %rd9315, 17;
	xor.b64  	%rd9317, %rd9316, %rd9315;
	shl.b64 	%rd9318, %rd9317, 5;
	add.s64 	%rd9319, %rd9318, %rd9317;
	ld.u64 	%rd9320, [%rd9283+24];
	mad.lo.s64 	%rd9321, %rd9320, 2654435761, %rd9319;
	shl.b64 	%rd9322, %rd9321, 13;
	add.s64 	%rd9323, %rd9322, %rd9321;
	shr.u64 	%rd9324, %rd9323, 7;
	xor.b64  	%rd9325, %rd9324, %rd9323;
	shl.b64 	%rd9326, %rd9325, 3;
	add.s64 	%rd9327, %rd9326, %rd9325;
	shr.u64 	%rd9328, %rd9327, 17;
	xor.b64  	%rd9329, %rd9328, %rd9327;
	shl.b64 	%rd9330, %rd9329, 5;
	add.s64 	%rd12707, %rd9330, %rd9329;
	add.s64 	%rd12699, %rd12699, 4;
$L__BB10_165:
	setp.eq.s64 	%p618, %rd114, 0;
	@%p618 bra 	$L__BB10_170;
	setp.eq.s64 	%p619, %rd115, 0;
	@%p619 bra 	$L__BB10_168;
	shl.b64 	%rd9332, %rd12699, 3;
	add.s64 	%rd9333, %rd12636, %rd9332;
	ld.u64 	%rd9334, [%rd9333];
	mad.lo.s64 	%rd9335, %rd9334, 2654435761, %rd12707;
	shl.b64 	%rd9336, %rd9335, 13;
	add.s64 	%rd9337, %rd9336, %rd9335;
	shr.u64 	%rd9338, %rd9337, 7;
	xor.b64  	%rd9339, %rd9338, %rd9337;
	shl.b64 	%rd9340, %rd9339, 3;
	add.s64 	%rd9341, %rd9340, %rd9339;
	shr.u64 	%rd9342, %rd9341, 17;
	xor.b64  	%rd9343, %rd9342, %rd9341;
	shl.b64 	%rd9344, %rd9343, 5;
	add.s64 	%rd9345, %rd9344, %rd9343;
	ld.u64 	%rd9346, [%rd9333+8];
	mad.lo.s64 	%rd9347, %rd9346, 2654435761, %rd9345;
	shl.b64 	%rd9348, %rd9347, 13;
	add.s64 	%rd9349, %rd9348, %rd9347;
	shr.u64 	%rd9350, %rd9349, 7;
	xor.b64  	%rd9351, %rd9350, %rd9349;
	shl.b64 	%rd9352, %rd9351, 3;
	add.s64 	%rd9353, %rd9352, %rd9351;
	shr.u64 	%rd9354, %rd9353, 17;
	xor.b64  	%rd9355, %rd9354, %rd9353;
	shl.b64 	%rd9356, %rd9355, 5;
	add.s64 	%rd12707, %rd9356, %rd9355;
	add.s64 	%rd12699, %rd12699, 2;
$L__BB10_168:
	and.b64  	%rd9357, %rd1490, 1;
	setp.eq.b64 	%p620, %rd9357, 1;
	not.pred 	%p621, %p620;
	@%p621 bra 	$L__BB10_170;
	shl.b64 	%rd9358, %rd12699, 3;
	add.s64 	%rd9359, %rd12636, %rd9358;
	ld.u64 	%rd9360, [%rd9359];
	mad.lo.s64 	%rd9361, %rd9360, 2654435761, %rd12707;
	shl.b64 	%rd9362, %rd9361, 13;
	add.s64 	%rd9363, %rd9362, %rd9361;
	shr.u64 	%rd9364, %rd9363, 7;
	xor.b64  	%rd9365, %rd9364, %rd9363;
	shl.b64 	%rd9366, %rd9365, 3;
	add.s64 	%rd9367, %rd9366, %rd9365;
	shr.u64 	%rd9368, %rd9367, 17;
	xor.b64  	%rd9369, %rd9368, %rd9367;
	shl.b64 	%rd9370, %rd9369, 5;
	add.s64 	%rd12707, %rd9370, %rd9369;
$L__BB10_170:
	setp.eq.s64 	%p622, %rd1490, 0;
	mov.b64 	%rd12720, 0;
	@%p622 bra 	$L__BB10_182;
	setp.lt.u64 	%p623, %rd112, 7;
	mov.b64 	%rd12712, 0;
	mov.u64 	%rd12720, %rd12712;
	@%p623 bra 	$L__BB10_174;
	and.b64  	%rd9375, %rd1490, -8;
	neg.s64 	%rd326, %rd9375;
	add.s64 	%rd12708, %rd12680, 32;
	mov.b64 	%rd12712, 0;
$L__BB10_173:
	.pragma "nounroll";
	ld.u64 	%rd9376, [%rd12708+-32];
	mad.lo.s64 	%rd9377, %rd9376, 2654435761, %rd12720;
	shl.b64 	%rd9378, %rd9377, 13;
	add.s64 	%rd9379, %rd9378, %rd9377;
	shr.u64 	%rd9380, %rd9379, 7;
	xor.b64  	%rd9381, %rd9380, %rd9379;
	shl.b64 	%rd9382, %rd9381, 3;
	add.s64 	%rd9383, %rd9382, %rd9381;
	shr.u64 	%rd9384, %rd9383, 17;
	xor.b64  	%rd9385, %rd9384, %rd9383;
	shl.b64 	%rd9386, %rd9385, 5;
	add.s64 	%rd9387, %rd9386, %rd9385;
	ld.u64 	%rd9388, [%rd12708+-24];
	mad.lo.s64 	%rd9389, %rd9388, 2654435761, %rd9387;
	shl.b64 	%rd9390, %rd9389, 13;
	add.s64 	%rd9391, %rd9390, %rd9389;
	shr.u64 	%rd9392, %rd9391, 7;
	xor.b64  	%rd9393, %rd9392, %rd9391;
	shl.b64 	%rd9394, %rd9393, 3;
	add.s64 	%rd9395, %rd9394, %rd9393;
	shr.u64 	%rd9396, %rd9395, 17;
	xor.b64  	%rd9397, %rd9396, %rd9395;
	shl.b64 	%rd9398, %rd9397, 5;
	add.s64 	%rd9399, %rd9398, %rd9397;
	ld.u64 	%rd9400, [%rd12708+-16];
	mad.lo.s64 	%rd9401, %rd9400, 2654435761, %rd9399;
	shl.b64 	%rd9402, %rd9401, 13;
	add.s64 	%rd9403, %rd9402, %rd9401;
	shr.u64 	%rd9404, %rd9403, 7;
	xor.b64  	%rd9405, %rd9404, %rd9403;
	shl.b64 	%rd9406, %rd9405, 3;
	add.s64 	%rd9407, %rd9406, %rd9405;
	shr.u64 	%rd9408, %rd9407, 17;
	xor.b64  	%rd9409, %rd9408, %rd9407;
	shl.b64 	%rd9410, %rd9409, 5;
	add.s64 	%rd9411, %rd9410, %rd9409;
	ld.u64 	%rd9412, [%rd12708+-8];
	mad.lo.s64 	%rd9413, %rd9412, 2654435761, %rd9411;
	shl.b64 	%rd9414, %rd9413, 13;
	add.s64 	%rd9415, %rd9414, %rd9413;
	shr.u64 	%rd9416, %rd9415, 7;
	xor.b64  	%rd9417, %rd9416, %rd9415;
	shl.b64 	%rd9418, %rd9417, 3;
	add.s64 	%rd9419, %rd9418, %rd9417;
	shr.u64 	%rd9420, %rd9419, 17;
	xor.b64  	%rd9421, %rd9420, %rd9419;
	shl.b64 	%rd9422, %rd9421, 5;
	add.s64 	%rd9423, %rd9422, %rd9421;
	ld.u64 	%rd9424, [%rd12708];
	mad.lo.s64 	%rd9425, %rd9424, 2654435761, %rd9423;
	shl.b64 	%rd9426, %rd9425, 13;
	add.s64 	%rd9427, %rd9426, %rd9425;
	shr.u64 	%rd9428, %rd9427, 7;
	xor.b64  	%rd9429, %rd9428, %rd9427;
	shl.b64 	%rd9430, %rd9429, 3;
	add.s64 	%rd9431, %rd9430, %rd9429;
	shr.u64 	%rd9432, %rd9431, 17;
	xor.b64  	%rd9433, %rd9432, %rd9431;
	shl.b64 	%rd9434, %rd9433, 5;
	add.s64 	%rd9435, %rd9434, %rd9433;
	ld.u64 	%rd9436, [%rd12708+8];
	mad.lo.s64 	%rd9437, %rd9436, 2654435761, %rd9435;
	shl.b64 	%rd9438, %rd9437, 13;
	add.s64 	%rd9439, %rd9438, %rd9437;
	shr.u64 	%rd9440, %rd9439, 7;
	xor.b64  	%rd9441, %rd9440, %rd9439;
	shl.b64 	%rd9442, %rd9441, 3;
	add.s64 	%rd9443, %rd9442, %rd9441;
	shr.u64 	%rd9444, %rd9443, 17;
	xor.b64  	%rd9445, %rd9444, %rd9443;
	shl.b64 	%rd9446, %rd9445, 5;
	add.s64 	%rd9447, %rd9446, %rd9445;
	ld.u64 	%rd9448, [%rd12708+16];
	mad.lo.s64 	%rd9449, %rd9448, 2654435761, %rd9447;
	shl.b64 	%rd9450, %rd9449, 13;
	add.s64 	%rd9451, %rd9450, %rd9449;
	shr.u64 	%rd9452, %rd9451, 7;
	xor.b64  	%rd9453, %rd9452, %rd9451;
	shl.b64 	%rd9454, %rd9453, 3;
	add.s64 	%rd9455, %rd9454, %rd9453;
	shr.u64 	%rd9456, %rd9455, 17;
	xor.b64  	%rd9457, %rd9456, %rd9455;
	shl.b64 	%rd9458, %rd9457, 5;
	add.s64 	%rd9459, %rd9458, %rd9457;
	ld.u64 	%rd9460, [%rd12708+24];
	mad.lo.s64 	%rd9461, %rd9460, 2654435761, %rd9459;
	shl.b64 	%rd9462, %rd9461, 13;
	add.s64 	%rd9463, %rd9462, %rd9461;
	shr.u64 	%rd9464, %rd9463, 7;
	xor.b64  	%rd9465, %rd9464, %rd9463;
	shl.b64 	%rd9466, %rd9465, 3;
	add.s64 	%rd9467, %rd9466, %rd9465;
	shr.u64 	%rd9468, %rd9467, 17;
	xor.b64  	%rd9469, %rd9468, %rd9467;
	shl.b64 	%rd9470, %rd9469, 5;
	add.s64 	%rd12720, %rd9470, %rd9469;
	add.s64 	%rd12712, %rd12712, 8;
	add.s64 	%rd9471, %rd326, %rd12712;
	add.s64 	%rd12708, %rd12708, 64;
	setp.ne.s64 	%p624, %rd9471, 0;
	@%p624 bra 	$L__BB10_173;
$L__BB10_174:
	setp.eq.s64 	%p625, %rd113, 0;
	@%p625 bra 	$L__BB10_182;
	setp.lt.u64 	%p626, %rd113, 4;
	@%p626 bra 	$L__BB10_177;
	shl.b64 	%rd9473, %rd12712, 3;
	add.s64 	%rd9474, %rd12680, %rd9473;
	ld.u64 	%rd9475, [%rd9474];
	mad.lo.s64 	%rd9476, %rd9475, 2654435761, %rd12720;
	shl.b64 	%rd9477, %rd9476, 13;
	add.s64 	%rd9478, %rd9477, %rd9476;
	shr.u64 	%rd9479, %rd9478, 7;
	xor.b64  	%rd9480, %rd9479, %rd9478;
	shl.b64 	%rd9481, %rd9480, 3;
	add.s64 	%rd9482, %rd9481, %rd9480;
	shr.u64 	%rd9483, %rd9482, 17;
	xor.b64  	%rd9484, %rd9483, %rd9482;
	shl.b64 	%rd9485, %rd9484, 5;
	add.s64 	%rd9486, %rd9485, %rd9484;
	ld.u64 	%rd9487, [%rd9474+8];
	mad.lo.s64 	%rd9488, %rd9487, 2654435761, %rd9486;
	shl.b64 	%rd9489, %rd9488, 13;
	add.s64 	%rd9490, %rd9489, %rd9488;
	shr.u64 	%rd9491, %rd9490, 7;
	xor.b64  	%rd9492, %rd9491, %rd9490;
	shl.b64 	%rd9493, %rd9492, 3;
	add.s64 	%rd9494, %rd9493, %rd9492;
	shr.u64 	%rd9495, %rd9494, 17;
	xor.b64  	%rd9496, %rd9495, %rd9494;
	shl.b64 	%rd9497, %rd9496, 5;
	add.s64 	%rd9498, %rd9497, %rd9496;
	ld.u64 	%rd9499, [%rd9474+16];
	mad.lo.s64 	%rd9500, %rd9499, 2654435761, %rd9498;
	shl.b64 	%rd9501, %rd9500, 13;
	add.s64 	%rd9502, %rd9501, %rd9500;
	shr.u64 	%rd9503, %rd9502, 7;
	xor.b64  	%rd9504, %rd9503, %rd9502;
	shl.b64 	%rd9505, %rd9504, 3;
	add.s64 	%rd9506, %rd9505, %rd9504;
	shr.u64 	%rd9507, %rd9506, 17;
	xor.b64  	%rd9508, %rd9507, %rd9506;
	shl.b64 	%rd9509, %rd9508, 5;
	add.s64 	%rd9510, %rd9509, %rd9508;
	ld.u64 	%rd9511, [%rd9474+24];
	mad.lo.s64 	%rd9512, %rd9511, 2654435761, %rd9510;
	shl.b64 	%rd9513, %rd9512, 13;
	add.s64 	%rd9514, %rd9513, %rd9512;
	shr.u64 	%rd9515, %rd9514, 7;
	xor.b64  	%rd9516, %rd9515, %rd9514;
	shl.b64 	%rd9517, %rd9516, 3;
	add.s64 	%rd9518, %rd9517, %rd9516;
	shr.u64 	%rd9519, %rd9518, 17;
	xor.b64  	%rd9520, %rd9519, %rd9518;
	shl.b64 	%rd9521, %rd9520, 5;
	add.s64 	%rd12720, %rd9521, %rd9520;
	add.s64 	%rd12712, %rd12712, 4;
$L__BB10_177:
	setp.eq.s64 	%p627, %rd114, 0;
	@%p627 bra 	$L__BB10_182;
	setp.eq.s64 	%p628, %rd115, 0;
	@%p628 bra 	$L__BB10_180;
	shl.b64 	%rd9523, %rd12712, 3;
	add.s64 	%rd9524, %rd12680, %rd9523;
	ld.u64 	%rd9525, [%rd9524];
	mad.lo.s64 	%rd9526, %rd9525, 2654435761, %rd12720;
	shl.b64 	%rd9527, %rd9526, 13;
	add.s64 	%rd9528, %rd9527, %rd9526;
	shr.u64 	%rd9529, %rd9528, 7;
	xor.b64  	%rd9530, %rd9529, %rd9528;
	shl.b64 	%rd9531, %rd9530, 3;
	add.s64 	%rd9532, %rd9531, %rd9530;
	shr.u64 	%rd9533, %rd9532, 17;
	xor.b64  	%rd9534, %rd9533, %rd9532;
	shl.b64 	%rd9535, %rd9534, 5;
	add.s64 	%rd9536, %rd9535, %rd9534;
	ld.u64 	%rd9537, [%rd9524+8];
	mad.lo.s64 	%rd9538, %rd9537, 2654435761, %rd9536;
	shl.b64 	%rd9539, %rd9538, 13;
	add.s64 	%rd9540, %rd9539, %rd9538;
	shr.u64 	%rd9541, %rd9540, 7;
	xor.b64  	%rd9542, %rd9541, %rd9540;
	shl.b64 	%rd9543, %rd9542, 3;
	add.s64 	%rd9544, %rd9543, %rd9542;
	shr.u64 	%rd9545, %rd9544, 17;
	xor.b64  	%rd9546, %rd9545, %rd9544;
	shl.b64 	%rd9547, %rd9546, 5;
	add.s64 	%rd12720, %rd9547, %rd9546;
	add.s64 	%rd12712, %rd12712, 2;
$L__BB10_180:
	and.b64  	%rd9548, %rd1490, 1;
	setp.eq.b64 	%p629, %rd9548, 1;
	not.pred 	%p630, %p629;
	@%p630 bra 	$L__BB10_182;
	shl.b64 	%rd9549, %rd12712, 3;
	add.s64 	%rd9550, %rd12680, %rd9549;
	ld.u64 	%rd9551, [%rd9550];
	mad.lo.s64 	%rd9552, %rd9551, 2654435761, %rd12720;
	shl.b64 	%rd9553, %rd9552, 13;
	add.s64 	%rd9554, %rd9553, %rd9552;
	shr.u64 	%rd9555, %rd9554, 7;
	xor.b64  	%rd9556, %rd9555, %rd9554;
	shl.b64 	%rd9557, %rd9556, 3;
	add.s64 	%rd9558, %rd9557, %rd9556;
	shr.u64 	%rd9559, %rd9558, 17;
	xor.b64  	%rd9560, %rd9559, %rd9558;
	shl.b64 	%rd9561, %rd9560, 5;
	add.s64 	%rd12720, %rd9561, %rd9560;
$L__BB10_182:
	setp.lt.u64 	%p849, %rd12707, %rd12720;
	bra.uni 	$L__BB10_187;
$L__BB10_183:
	setp.eq.s32 	%p632, %r81, 0;
	mov.pred 	%p849, %p598;
	@%p632 bra 	$L__BB10_187;
	mov.b64 	%rd12721, 0;
$L__BB10_185:
	shl.b64 	%rd9563, %rd12721, 3;
	add.s64 	%rd9564, %rd12636, %rd9563;
	ld.u64 	%rd350, [%rd9564];
	add.s64 	%rd9565, %rd12680, %rd9563;
	ld.u64 	%rd351, [%rd9565];
	setp.lt.u64 	%p634, %rd350, %rd351;
	mov.pred 	%p849, %p600;
	@%p634 bra 	$L__BB10_187;
	setp.le.u64 	%p636, %rd350, %rd351;
	add.s64 	%rd12721, %rd12721, 1;
	setp.lt.u64 	%p637, %rd12721, %rd111;
	and.pred  	%p638, %p636, %p637;
	mov.pred 	%p849, %p598;
	@%p638 bra 	$L__BB10_185;
$L__BB10_187:
	selp.b64 	%rd353, %rd12636, %rd12680, %p849;
	selp.u32 	%r378, 1, 0, %p849;
	add.s32 	%r20, %r18, %r378;
	not.pred 	%p639, %p849;
	selp.u32 	%r379, 1, 0, %p639;
	add.s32 	%r21, %r19, %r379;
	@%p849 bra 	$L__BB10_189;
	shl.b32 	%r380, %r21, 3;
	add.s32 	%r382, %r337, %r380;
	ld.shared.u64 	%rd12680, [%r382];
	bra.uni 	$L__BB10_190;
$L__BB10_189:
	shl.b32 	%r383, %r20, 3;
	add.s32 	%r385, %r337, %r383;
	ld.shared.u64 	%rd12636, [%r385];
$L__BB10_190:
	setp.ge.s32 	%p641, %r20, %r5;
	mov.pred 	%p640, 0;
	mov.pred 	%p850, %p640;
	@%p641 bra 	$L__BB10_234;
	setp.ge.s32 	%p643, %r21, %r3;
	mov.pred 	%p642, -1;
	mov.pred 	%p850, %p642;
	@%p643 bra 	$L__BB10_234;
	setp.eq.s64 	%p644, %rd1490, 0;
	mov.b64 	%rd12727, -3750763034362895579;
	@%p644 bra 	$L__BB10_198;
	setp.eq.s64 	%p645, %rd112, 0;
	mov.b64 	%rd12727, -3750763034362895579;
	mov.b64 	%rd12728, 0;
	@%p645 bra 	$L__BB10_196;
	add.s64 	%rd12724, %rd12636, 8;
	mov.b64 	%rd12727, -3750763034362895579;
	mov.b64 	%rd12728, 0;
$L__BB10_195:
	ld.u64 	%rd9573, [%rd12724+-8];
	and.b64  	%rd9574, %rd9573, 255;
	xor.b64  	%rd9575, %rd9574, %rd12727;
	mul.lo.s64 	%rd9576, %rd9575, 1099511628211;
	shr.u64 	%rd9577, %rd9573, 8;
	and.b64  	%rd9578, %rd9577, 255;
	xor.b64  	%rd9579, %rd9578, %rd9576;
	mul.lo.s64 	%rd9580, %rd9579, 1099511628211;
	shr.u64 	%rd9581, %rd9573, 16;
	and.b64  	%rd9582, %rd9581, 255;
	xor.b64  	%rd9583, %rd9582, %rd9580;
	mul.lo.s64 	%rd9584, %rd9583, 1099511628211;
	shr.u64 	%rd9585, %rd9573, 24;
	and.b64  	%rd9586, %rd9585, 255;
	xor.b64  	%rd9587, %rd9586, %rd9584;
	mul.lo.s64 	%rd9588, %rd9587, 1099511628211;
	shr.u64 	%rd9589, %rd9573, 32;
	and.b64  	%rd9590, %rd9589, 255;
	xor.b64  	%rd9591, %rd9590, %rd9588;
	mul.lo.s64 	%rd9592, %rd9591, 1099511628211;
	shr.u64 	%rd9593, %rd9573, 40;
	and.b64  	%rd9594, %rd9593, 255;
	xor.b64  	%rd9595, %rd9594, %rd9592;
	mul.lo.s64 	%rd9596, %rd9595, 1099511628211;
	shr.u64 	%rd9597, %rd9573, 48;
	and.b64  	%rd9598, %rd9597, 255;
	xor.b64  	%rd9599, %rd9598, %rd9596;
	mul.lo.s64 	%rd9600, %rd9599, 1099511628211;
	shr.u64 	%rd9601, %rd9573, 56;
	xor.b64  	%rd9602, %rd9601, %rd9600;
	mul.lo.s64 	%rd9603, %rd9602, 1099511628211;
	ld.u64 	%rd9604, [%rd12724];
	and.b64  	%rd9605, %rd9604, 255;
	xor.b64  	%rd9606, %rd9605, %rd9603;
	mul.lo.s64 	%rd9607, %rd9606, 1099511628211;
	shr.u64 	%rd9608, %rd9604, 8;
	and.b64  	%rd9609, %rd9608, 255;
	xor.b64  	%rd9610, %rd9609, %rd9607;
	mul.lo.s64 	%rd9611, %rd9610, 1099511628211;
	shr.u64 	%rd9612, %rd9604, 16;
	and.b64  	%rd9613, %rd9612, 255;
	xor.b64  	%rd9614, %rd9613, %rd9611;
	mul.lo.s64 	%rd9615, %rd9614, 1099511628211;
	shr.u64 	%rd9616, %rd9604, 24;
	and.b64  	%rd9617, %rd9616, 255;
	xor.b64  	%rd9618, %rd9617, %rd9615;
	mul.lo.s64 	%rd9619, %rd9618, 1099511628211;
	shr.u64 	%rd9620, %rd9604, 32;
	and.b64  	%rd9621, %rd9620, 255;
	xor.b64  	%rd9622, %rd9621, %rd9619;
	mul.lo.s64 	%rd9623, %rd9622, 1099511628211;
	shr.u64 	%rd9624, %rd9604, 40;
	and.b64  	%rd9625, %rd9624, 255;
	xor.b64  	%rd9626, %rd9625, %rd9623;
	mul.lo.s64 	%rd9627, %rd9626, 1099511628211;
	shr.u64 	%rd9628, %rd9604, 48;
	and.b64  	%rd9629, %rd9628, 255;
	xor.b64  	%rd9630, %rd9629, %rd9627;
	mul.lo.s64 	%rd9631, %rd9630, 1099511628211;
	shr.u64 	%rd9632, %rd9604, 56;
	xor.b64  	%rd9633, %rd9632, %rd9631;
	mul.lo.s64 	%rd12727, %rd9633, 1099511628211;
	add.s64 	%rd12728, %rd12728, 2;
	add.s64 	%rd12724, %rd12724, 16;
	and.b64  	%rd9634, %rd1490, -2;
	sub.s64 	%rd9635, %rd12728, %rd9634;
	setp.ne.s64 	%p646, %rd9635, 0;
	@%p646 bra 	$L__BB10_195;
$L__BB10_196:
	and.b64  	%rd9636, %rd1490, 1;
	setp.eq.b64 	%p647, %rd9636, 1;
	not.pred 	%p648, %p647;
	@%p648 bra 	$L__BB10_198;
	shl.b64 	%rd9637, %rd12728, 3;
	add.s64 	%rd9638, %rd12636, %rd9637;
	ld.u64 	%rd9639, [%rd9638];
	and.b64  	%rd9640, %rd9639, 255;
	xor.b64  	%rd9641, %rd9640, %rd12727;
	mul.lo.s64 	%rd9642, %rd9641, 1099511628211;
	shr.u64 	%rd9643, %rd9639, 8;
	and.b64  	%rd9644, %rd9643, 255;
	xor.b64  	%rd9645, %rd9644, %rd9642;
	mul.lo.s64 	%rd9646, %rd9645, 1099511628211;
	shr.u64 	%rd9647, %rd9639, 16;
	and.b64  	%rd9648, %rd9647, 255;
	xor.b64  	%rd9649, %rd9648, %rd9646;
	mul.lo.s64 	%rd9650, %rd9649, 1099511628211;
	shr.u64 	%rd9651, %rd9639, 24;
	and.b64  	%rd9652, %rd9651, 255;
	xor.b64  	%rd9653, %rd9652, %rd9650;
	mul.lo.s64 	%rd9654, %rd9653, 1099511628211;
	shr.u64 	%rd9655, %rd9639, 32;
	and.b64  	%rd9656, %rd9655, 255;
	xor.b64  	%rd9657, %rd9656, %rd9654;
	mul.lo.s64 	%rd9658, %rd9657, 1099511628211;
	shr.u64 	%rd9659, %rd9639, 40;
	and.b64  	%rd9660, %rd9659, 255;
	xor.b64  	%rd9661, %rd9660, %rd9658;
	mul.lo.s64 	%rd9662, %rd9661, 1099511628211;
	shr.u64 	%rd9663, %rd9639, 48;
	and.b64  	%rd9664, %rd9663, 255;
	xor.b64  	%rd9665, %rd9664, %rd9662;
	mul.lo.s64 	%rd9666, %rd9665, 1099511628211;
	shr.u64 	%rd9667, %rd9639, 56;
	xor.b64  	%rd9668, %rd9667, %rd9666;
	mul.lo.s64 	%rd12727, %rd9668, 1099511628211;
$L__BB10_198:
	setp.eq.s64 	%p649, %rd1490, 0;
	mov.b64 	%rd12734, -3750763034362895579;
	@%p649 bra 	$L__BB10_204;
	setp.eq.s64 	%p650, %rd112, 0;
	mov.b64 	%rd12734, -3750763034362895579;
	mov.b64 	%rd12735, 0;
	@%p650 bra 	$L__BB10_202;
	add.s64 	%rd12731, %rd12680, 8;
	mov.b64 	%rd12734, -3750763034362895579;
	mov.b64 	%rd12735, 0;
$L__BB10_201:
	ld.u64 	%rd9675, [%rd12731+-8];
	and.b64  	%rd9676, %rd9675, 255;
	xor.b64  	%rd9677, %rd9676, %rd12734;
	mul.lo.s64 	%rd9678, %rd9677, 1099511628211;
	shr.u64 	%rd9679, %rd9675, 8;
	and.b64  	%rd9680, %rd9679, 255;
	xor.b64  	%rd9681, %rd9680, %rd9678;
	mul.lo.s64 	%rd9682, %rd9681, 1099511628211;
	shr.u64 	%rd9683, %rd9675, 16;
	and.b64  	%rd9684, %rd9683, 255;
	xor.b64  	%rd9685, %rd9684, %rd9682;
	mul.lo.s64 	%rd9686, %rd9685, 1099511628211;
	shr.u64 	%rd9687, %rd9675, 24;
	and.b64  	%rd9688, %rd9687, 255;
	xor.b64  	%rd9689, %rd9688, %rd9686;
	mul.lo.s64 	%rd9690, %rd9689, 1099511628211;
	shr.u64 	%rd9691, %rd9675, 32;
	and.b64  	%rd9692, %rd9691, 255;
	xor.b64  	%rd9693, %rd9692, %rd9690;
	mul.lo.s64 	%rd9694, %rd9693, 1099511628211;
	shr.u64 	%rd9695, %rd9675, 40;
	and.b64  	%rd9696, %rd9695, 255;
	xor.b64  	%rd9697, %rd9696, %rd9694;
	mul.lo.s64 	%rd9698, %rd9697, 1099511628211;
	shr.u64 	%rd9699, %rd9675, 48;
	and.b64  	%rd9700, %rd9699, 255;
	xor.b64  	%rd9701, %rd9700, %rd9698;
	mul.lo.s64 	%rd9702, %rd9701, 1099511628211;
	shr.u64 	%rd9703, %rd9675, 56;
	xor.b64  	%rd9704, %rd9703, %rd9702;
	mul.lo.s64 	%rd9705, %rd9704, 1099511628211;
	ld.u64 	%rd9706, [%rd12731];
	and.b64  	%rd9707, %rd9706, 255;
	xor.b64  	%rd9708, %rd9707, %rd9705;
	mul.lo.s64 	%rd9709, %rd9708, 1099511628211;
	shr.u64 	%rd9710, %rd9706, 8;
	and.b64  	%rd9711, %rd9710, 255;
	xor.b64  	%rd9712, %rd9711, %rd9709;
	mul.lo.s64 	%rd9713, %rd9712, 1099511628211;
	shr.u64 	%rd9714, %rd9706, 16;
	and.b64  	%rd9715, %rd9714, 255;
	xor.b64  	%rd9716, %rd9715, %rd9713;
	mul.lo.s64 	%rd9717, %rd9716, 1099511628211;
	shr.u64 	%rd9718, %rd9706, 24;
	and.b64  	%rd9719, %rd9718, 255;
	xor.b64  	%rd9720, %rd9719, %rd9717;
	mul.lo.s64 	%rd9721, %rd9720, 1099511628211;
	shr.u64 	%rd9722, %rd9706, 32;
	and.b64  	%rd9723, %rd9722, 255;
	xor.b64  	%rd9724, %rd9723, %rd9721;
	mul.lo.s64 	%rd9725, %rd9724, 1099511628211;
	shr.u64 	%rd9726, %rd9706, 40;
	and.b64  	%rd9727, %rd9726, 255;
	xor.b64  	%rd9728, %rd9727, %rd9725;
	mul.lo.s64 	%rd9729, %rd9728, 1099511628211;
	shr.u64 	%rd9730, %rd9706, 48;
	and.b64  	%rd9731, %rd9730, 255;
	xor.b64  	%rd9732, %rd9731, %rd9729;
	mul.lo.s64 	%rd9733, %rd9732, 1099511628211;
	shr.u64 	%rd9734, %rd9706, 56;
	xor.b64  	%rd9735, %rd9734, %rd9733;
	mul.lo.s64 	%rd12734, %rd9735, 1099511628211;
	add.s64 	%rd12735, %rd12735, 2;
	add.s64 	%rd12731, %rd12731, 16;
	and.b64  	%rd9736, %rd1490, -2;
	sub.s64 	%rd9737, %rd12735, %rd9736;
	setp.ne.s64 	%p651, %rd9737, 0;
	@%p651 bra 	$L__BB10_201;
$L__BB10_202:
	and.b64  	%rd9738, %rd1490, 1;
	setp.eq.b64 	%p652, %rd9738, 1;
	not.pred 	%p653, %p652;
	@%p653 bra 	$L__BB10_204;
	shl.b64 	%rd9739, %rd12735, 3;
	add.s64 	%rd9740, %rd12680, %rd9739;
	ld.u64 	%rd9741, [%rd9740];
	and.b64  	%rd9742, %rd9741, 255;
	xor.b64  	%rd9743, %rd9742, %rd12734;
	mul.lo.s64 	%rd9744, %rd9743, 1099511628211;
	shr.u64 	%rd9745, %rd9741, 8;
	and.b64  	%rd9746, %rd9745, 255;
	xor.b64  	%rd9747, %rd9746, %rd9744;
	mul.lo.s64 	%rd9748, %rd9747, 1099511628211;
	shr.u64 	%rd9749, %rd9741, 16;
	and.b64  	%rd9750, %rd9749, 255;
	xor.b64  	%rd9751, %rd9750, %rd9748;
	mul.lo.s64 	%rd9752, %rd9751, 1099511628211;
	shr.u64 	%rd9753, %rd9741, 24;
	and.b64  	%rd9754, %rd9753, 255;
	xor.b64  	%rd9755, %rd9754, %rd9752;
	mul.lo.s64 	%rd9756, %rd9755, 1099511628211;
	shr.u64 	%rd9757, %rd9741, 32;
	and.b64  	%rd9758, %rd9757, 255;
	xor.b64  	%rd9759, %rd9758, %rd9756;
	mul.lo.s64 	%rd9760, %rd9759, 1099511628211;
	shr.u64 	%rd9761, %rd9741, 40;
	and.b64  	%rd9762, %rd9761, 255;
	xor.b64  	%rd9763, %rd9762, %rd9760;
	mul.lo.s64 	%rd9764, %rd9763, 1099511628211;
	shr.u64 	%rd9765, %rd9741, 48;
	and.b64  	%rd9766, %rd9765, 255;
	xor.b64  	%rd9767, %rd9766, %rd9764;
	mul.lo.s64 	%rd9768, %rd9767, 1099511628211;
	shr.u64 	%rd9769, %rd9741, 56;
	xor.b64  	%rd9770, %rd9769, %rd9768;
	mul.lo.s64 	%rd12734, %rd9770, 1099511628211;
$L__BB10_204:
	setp.eq.s64 	%p654, %rd12727, %rd12734;
	@%p654 bra 	$L__BB10_230;
	setp.eq.s64 	%p655, %rd1490, 0;
	mov.b64 	%rd12750, 0;
	@%p655 bra 	$L__BB10_217;
	setp.lt.u64 	%p656, %rd112, 7;
	mov.b64 	%rd12742, 0;
	mov.u64 	%rd12750, %rd12742;
	@%p656 bra 	$L__BB10_209;
	and.b64  	%rd9775, %rd1490, -8;
	neg.s64 	%rd383, %rd9775;
	add.s64 	%rd12738, %rd12636, 32;
	mov.b64 	%rd12742, 0;
$L__BB10_208:
	.pragma "nounroll";
	ld.u64 	%rd9776, [%rd12738+-32];
	mad.lo.s64 	%rd9777, %rd9776, 2654435761, %rd12750;
	shl.b64 	%rd9778, %rd9777, 13;
	add.s64 	%rd9779, %rd9778, %rd9777;
	shr.u64 	%rd9780, %rd9779, 7;
	xor.b64  	%rd9781, %rd9780, %rd9779;
	shl.b64 	%rd9782, %rd9781, 3;
	add.s64 	%rd9783, %rd9782, %rd9781;
	shr.u64 	%rd9784, %rd9783, 17;
	xor.b64  	%rd9785, %rd9784, %rd9783;
	shl.b64 	%rd9786, %rd9785, 5;
	add.s64 	%rd9787, %rd9786, %rd9785;
	ld.u64 	%rd9788, [%rd12738+-24];
	mad.lo.s64 	%rd9789, %rd9788, 2654435761, %rd9787;
	shl.b64 	%rd9790, %rd9789, 13;
	add.s64 	%rd9791, %rd9790, %rd9789;
	shr.u64 	%rd9792, %rd9791, 7;
	xor.b64  	%rd9793, %rd9792, %rd9791;
	shl.b64 	%rd9794, %rd9793, 3;
	add.s64 	%rd9795, %rd9794, %rd9793;
	shr.u64 	%rd9796, %rd9795, 17;
	xor.b64  	%rd9797, %rd9796, %rd9795;
	shl.b64 	%rd9798, %rd9797, 5;
	add.s64 	%rd9799, %rd9798, %rd9797;
	ld.u64 	%rd9800, [%rd12738+-16];
	mad.lo.s64 	%rd9801, %rd9800, 2654435761, %rd9799;
	shl.b64 	%rd9802, %rd9801, 13;
	add.s64 	%rd9803, %rd9802, %rd9801;
	shr.u64 	%rd9804, %rd9803, 7;
	xor.b64  	%rd9805, %rd9804, %rd9803;
	shl.b64 	%rd9806, %rd9805, 3;
	add.s64 	%rd9807, %rd9806, %rd9805;
	shr.u64 	%rd9808, %rd9807, 17;
	xor.b64  	%rd9809, %rd9808, %rd9807;
	shl.b64 	%rd9810, %rd9809, 5;
	add.s64 	%rd9811, %rd9810, %rd9809;
	ld.u64 	%rd9812, [%rd12738+-8];
	mad.lo.s64 	%rd9813, %rd9812, 2654435761, %rd9811;
	shl.b64 	%rd9814, %rd9813, 13;
	add.s64 	%rd9815, %rd9814, %rd9813;
	shr.u64 	%rd9816, %rd9815, 7;
	xor.b64  	%rd9817, %rd9816, %rd9815;
	shl.b64 	%rd9818, %rd9817, 3;
	add.s64 	%rd9819, %rd9818, %rd9817;
	shr.u64 	%rd9820, %rd9819, 17;
	xor.b64  	%rd9821, %rd9820, %rd9819;
	shl.b64 	%rd9822, %rd9821, 5;
	add.s64 	%rd9823, %rd9822, %rd9821;
	ld.u64 	%rd9824, [%rd12738];
	mad.lo.s64 	%rd9825, %rd9824, 2654435761, %rd9823;
	shl.b64 	%rd9826, %rd9825, 13;
	add.s64 	%rd9827, %rd9826, %rd9825;
	shr.u64 	%rd9828, %rd9827, 7;
	xor.b64  	%rd9829, %rd9828, %rd9827;
	shl.b64 	%rd9830, %rd9829, 3;
	add.s64 	%rd9831, %rd9830, %rd9829;
	shr.u64 	%rd9832, %rd9831, 17;
	xor.b64  	%rd9833, %rd9832, %rd9831;
	shl.b64 	%rd9834, %rd9833, 5;
	add.s64 	%rd9835, %rd9834, %rd9833;
	ld.u64 	%rd9836, [%rd12738+8];
	mad.lo.s64 	%rd9837, %rd9836, 2654435761, %rd9835;
	shl.b64 	%rd9838, %rd9837, 13;
	add.s64 	%rd9839, %rd9838, %rd9837;
	shr.u64 	%rd9840, %rd9839, 7;
	xor.b64  	%rd9841, %rd9840, %rd9839;
	shl.b64 	%rd9842, %rd9841, 3;
	add.s64 	%rd9843, %rd9842, %rd9841;
	shr.u64 	%rd9844, %rd9843, 17;
	xor.b64  	%rd9845, %rd9844, %rd9843;
	shl.b64 	%rd9846, %rd9845, 5;
	add.s64 	%rd9847, %rd9846, %rd9845;
	ld.u64 	%rd9848, [%rd12738+16];
	mad.lo.s64 	%rd9849, %rd9848, 2654435761, %rd9847;
	shl.b64 	%rd9850, %rd9849, 13;
	add.s64 	%rd9851, %rd9850, %rd9849;
	shr.u64 	%rd9852, %rd9851, 7;
	xor.b64  	%rd9853, %rd9852, %rd9851;
	shl.b64 	%rd9854, %rd9853, 3;
	add.s64 	%rd9855, %rd9854, %rd9853;
	shr.u64 	%rd9856, %rd9855, 17;
	xor.b64  	%rd9857, %rd9856, %rd9855;
	shl.b64 	%rd9858, %rd9857, 5;
	add.s64 	%rd9859, %rd9858, %rd9857;
	ld.u64 	%rd9860, [%rd12738+24];
	mad.lo.s64 	%rd9861, %rd9860, 2654435761, %rd9859;
	shl.b64 	%rd9862, %rd9861, 13;
	add.s64 	%rd9863, %rd9862, %rd9861;
	shr.u64 	%rd9864, %rd9863, 7;
	xor.b64  	%rd9865, %rd9864, %rd9863;
	shl.b64 	%rd9866, %rd9865, 3;
	add.s64 	%rd9867, %rd9866, %rd9865;
	shr.u64 	%rd9868, %rd9867, 17;
	xor.b64  	%rd9869, %rd9868, %rd9867;
	shl.b64 	%rd9870, %rd9869, 5;
	add.s64 	%rd12750, %rd9870, %rd9869;
	add.s64 	%rd12742, %rd12742, 8;
	add.s64 	%rd9871, %rd383, %rd12742;
	add.s64 	%rd12738, %rd12738, 64;
	setp.ne.s64 	%p657, %rd9871, 0;
	@%p657 bra 	$L__BB10_208;
$L__BB10_209:
	setp.eq.s64 	%p658, %rd113, 0;
	@%p658 bra 	$L__BB10_217;
	setp.lt.u64 	%p659, %rd113, 4;
	@%p659 bra 	$L__BB10_212;
	shl.b64 	%rd9873, %rd12742, 3;
	add.s64 	%rd9874, %rd12636, %rd9873;
	ld.u64 	%rd9875, [%rd9874];
	mad.lo.s64 	%rd9876, %rd9875, 2654435761, %rd12750;
	shl.b64 	%rd9877, %rd9876, 13;
	add.s64 	%rd9878, %rd9877, %rd9876;
	shr.u64 	%rd9879, %rd9878, 7;
	xor.b64  	%rd9880, %rd9879, %rd9878;
	shl.b64 	%rd9881, %rd9880, 3;
	add.s64 	%rd9882, %rd9881, %rd9880;
	shr.u64 	%rd9883, %rd9882, 17;
	xor.b64  	%rd9884, %rd9883, %rd9882;
	shl.b64 	%rd9885, %rd9884, 5;
	add.s64 	%rd9886, %rd9885, %rd9884;
	ld.u64 	%rd9887, [%rd9874+8];
	mad.lo.s64 	%rd9888, %rd9887, 2654435761, %rd9886;
	shl.b64 	%rd9889, %rd9888, 13;
	add.s64 	%rd9890, %rd9889, %rd9888;
	shr.u64 	%rd9891, %rd9890, 7;
	xor.b64  	%rd9892, %rd9891, %rd9890;
	shl.b64 	%rd9893, %rd9892, 3;
	add.s64 	%rd9894, %rd9893, %rd9892;
	shr.u64 	%rd9895, %rd9894, 17;
	xor.b64  	%rd9896, %rd9895, %rd9894;
	shl.b64 	%rd9897, %rd9896, 5;
	add.s64 	%rd9898, %rd9897, %rd9896;
	ld.u64 	%rd9899, [%rd9874+16];
	mad.lo.s64 	%rd9900, %rd9899, 2654435761, %rd9898;
	shl.b64 	%rd9901, %rd9900, 13;
	add.s64 	%rd9902, %rd9901, %rd9900;
	shr.u64 	%rd9903, %rd9902, 7;
	xor.b64  	%rd9904, %rd9903, %rd9902;
	shl.b64 	%rd9905, %rd9904, 3;
	add.s64 	%rd9906, %rd9905, %rd9904;
	shr.u64 	%rd9907, %rd9906, 17;
	xor.b64  	%rd9908, %rd9907, %rd9906;
	shl.b64 	%rd9909, %rd9908, 5;
	add.s64 	%rd9910, %rd9909, %rd9908;
	ld.u64 	%rd9911, [%rd9874+24];
	mad.lo.s64 	%rd9912, %rd9911, 2654435761, %rd9910;
	shl.b64 	%rd9913, %rd9912, 13;
	add.s64 	%rd9914, %rd9913, %rd9912;
	shr.u64 	%rd9915, %rd9914, 7;
	xor.b64  	%rd9916, %rd9915, %rd9914;
	shl.b64 	%rd9917, %rd9916, 3;
	add.s64 	%rd9918, %rd9917, %rd9916;
	shr.u64 	%rd9919, %rd9918, 17;
	xor.b64  	%rd9920, %rd9919, %rd9918;
	shl.b64 	%rd9921, %rd9920, 5;
	add.s64 	%rd12750, %rd9921, %rd9920;
	add.s64 	%rd12742, %rd12742, 4;
$L__BB10_212:
	setp.eq.s64 	%p660, %rd114, 0;
	@%p660 bra 	$L__BB10_217;
	setp.eq.s64 	%p661, %rd115, 0;
	@%p661 bra 	$L__BB10_215;
	shl.b64 	%rd9923, %rd12742, 3;
	add.s64 	%rd9924, %rd12636, %rd9923;
	ld.u64 	%rd9925, [%rd9924];
	mad.lo.s64 	%rd9926, %rd9925, 2654435761, %rd12750;
	shl.b64 	%rd9927, %rd9926, 13;
	add.s64 	%rd9928, %rd9927, %rd9926;
	shr.u64 	%rd9929, %rd9928, 7;
	xor.b64  	%rd9930, %rd9929, %rd9928;
	shl.b64 	%rd9931, %rd9930, 3;
	add.s64 	%rd9932, %rd9931, %rd9930;
	shr.u64 	%rd9933, %rd9932, 17;
	xor.b64  	%rd9934, %rd9933, %rd9932;
	shl.b64 	%rd9935, %rd9934, 5;
	add.s64 	%rd9936, %rd9935, %rd9934;
	ld.u64 	%rd9937, [%rd9924+8];
	mad.lo.s64 	%rd9938, %rd9937, 2654435761, %rd9936;
	shl.b64 	%rd9939, %rd9938, 13;
	add.s64 	%rd9940, %rd9939, %rd9938;
	shr.u64 	%rd9941, %rd9940, 7;
	xor.b64  	%rd9942, %rd9941, %rd9940;
	shl.b64 	%rd9943, %rd9942, 3;
	add.s64 	%rd9944, %rd9943, %rd9942;
	shr.u64 	%rd9945, %rd9944, 17;
	xor.b64  	%rd9946, %rd9945, %rd9944;
	shl.b64 	%rd9947, %rd9946, 5;
	add.s64 	%rd12750, %rd9947, %rd9946;
	add.s64 	%rd12742, %rd12742, 2;
$L__BB10_215:
	and.b64  	%rd9948, %rd1490, 1;
	setp.eq.b64 	%p662, %rd9948, 1;
	not.pred 	%p663, %p662;
	@%p663 bra 	$L__BB10_217;
	shl.b64 	%rd9949, %rd12742, 3;
	add.s64 	%rd9950, %rd12636, %rd9949;
	ld.u64 	%rd9951, [%rd9950];
	mad.lo.s64 	%rd9952, %rd9951, 2654435761, %rd12750;
	shl.b64 	%rd9953, %rd9952, 13;
	add.s64 	%rd9954, %rd9953, %rd9952;
	shr.u64 	%rd9955, %rd9954, 7;
	xor.b64  	%rd9956, %rd9955, %rd9954;
	shl.b64 	%rd9957, %rd9956, 3;
	add.s64 	%rd9958, %rd9957, %rd9956;
	shr.u64 	%rd9959, %rd9958, 17;
	xor.b64  	%rd9960, %rd9959, %rd9958;
	shl.b64 	%rd9961, %rd9960, 5;
	add.s64 	%rd12750, %rd9961, %rd9960;
$L__BB10_217:
	setp.eq.s64 	%p664, %rd1490, 0;
	mov.b64 	%rd12763, 0;
	@%p664 bra 	$L__BB10_229;
	setp.lt.u64 	%p665, %rd112, 7;
	mov.b64 	%rd12755, 0;
	mov.u64 	%rd12763, %rd12755;
	@%p665 bra 	$L__BB10_221;
	add.s64 	%rd12751, %rd12680, 32;
	mov.b64 	%rd12755, 0;
	and.b64  	%rd10061, %rd1490, -8;
$L__BB10_220:
	.pragma "nounroll";
	ld.u64 	%rd9966, [%rd12751+-32];
	mad.lo.s64 	%rd9967, %rd9966, 2654435761, %rd12763;
	shl.b64 	%rd9968, %rd9967, 13;
	add.s64 	%rd9969, %rd9968, %rd9967;
	shr.u64 	%rd9970, %rd9969, 7;
	xor.b64  	%rd9971, %rd9970, %rd9969;
	shl.b64 	%rd9972, %rd9971, 3;
	add.s64 	%rd9973, %rd9972, %rd9971;
	shr.u64 	%rd9974, %rd9973, 17;
	xor.b64  	%rd9975, %rd9974, %rd9973;
	shl.b64 	%rd9976, %rd9975, 5;
	add.s64 	%rd9977, %rd9976, %rd9975;
	ld.u64 	%rd9978, [%rd12751+-24];
	mad.lo.s64 	%rd9979, %rd9978, 2654435761, %rd9977;
	shl.b64 	%rd9980, %rd9979, 13;
	add.s64 	%rd9981, %rd9980, %rd9979;
	shr.u64 	%rd9982, %rd9981, 7;
	xor.b64  	%rd9983, %rd9982, %rd9981;
	shl.b64 	%rd9984, %rd9983, 3;
	add.s64 	%rd9985, %rd9984, %rd9983;
	shr.u64 	%rd9986, %rd9985, 17;
	xor.b64  	%rd9987, %rd9986, %rd9985;
	shl.b64 	%rd9988, %rd9987, 5;
	add.s64 	%rd9989, %rd9988, %rd9987;
	ld.u64 	%rd9990, [%rd12751+-16];
	mad.lo.s64 	%rd9991, %rd9990, 2654435761, %rd9989;
	shl.b64 	%rd9992, %rd9991, 13;
	add.s64 	%rd9993, %rd9992, %rd9991;
	shr.u64 	%rd9994, %rd9993, 7;
	xor.b64  	%rd9995, %rd9994, %rd9993;
	shl.b64 	%rd9996, %rd9995, 3;
	add.s64 	%rd9997, %rd9996, %rd9995;
	shr.u64 	%rd9998, %rd9997, 17;
	xor.b64  	%rd9999, %rd9998, %rd9997;
	shl.b64 	%rd10000, %rd9999, 5;
	add.s64 	%rd10001, %rd10000, %rd9999;
	ld.u64 	%rd10002, [%rd12751+-8];
	mad.lo.s64 	%rd10003, %rd10002, 2654435761, %rd10001;
	shl.b64 	%rd10004, %rd10003, 13;
	add.s64 	%rd10005, %rd10004, %rd10003;
	shr.u64 	%rd10006, %rd10005, 7;
	xor.b64  	%rd10007, %rd10006, %rd10005;
	shl.b64 	%rd10008, %rd10007, 3;
	add.s64 	%rd10009, %rd10008, %rd10007;
	shr.u64 	%rd10010, %rd10009, 17;
	xor.b64  	%rd10011, %rd10010, %rd10009;
	shl.b64 	%rd10012, %rd10011, 5;
	add.s64 	%rd10013, %rd10012, %rd10011;
	ld.u64 	%rd10014, [%rd12751];
	mad.lo.s64 	%rd10015, %rd10014, 2654435761, %rd10013;
	shl.b64 	%rd10016, %rd10015, 13;
	add.s64 	%rd10017, %rd10016, %rd10015;
	shr.u64 	%rd10018, %rd10017, 7;
	xor.b64  	%rd10019, %rd10018, %rd10017;
	shl.b64 	%rd10020, %rd10019, 3;
	add.s64 	%rd10021, %rd10020, %rd10019;
	shr.u64 	%rd10022, %rd10021, 17;
	xor.b64  	%rd10023, %rd10022, %rd10021;
	shl.b64 	%rd10024, %rd10023, 5;
	add.s64 	%rd10025, %rd10024, %rd10023;
	ld.u64 	%rd10026, [%rd12751+8];
	mad.lo.s64 	%rd10027, %rd10026, 2654435761, %rd10025;
	shl.b64 	%rd10028, %rd10027, 13;
	add.s64 	%rd10029, %rd10028, %rd10027;
	shr.u64 	%rd10030, %rd10029, 7;
	xor.b64  	%rd10031, %rd10030, %rd10029;
	shl.b64 	%rd10032, %rd10031, 3;
	add.s64 	%rd10033, %rd10032, %rd10031;
	shr.u64 	%rd10034, %rd10033, 17;
	xor.b64  	%rd10035, %rd10034, %rd10033;
	shl.b64 	%rd10036, %rd10035, 5;
	add.s64 	%rd10037, %rd10036, %rd10035;
	ld.u64 	%rd10038, [%rd12751+16];
	mad.lo.s64 	%rd10039, %rd10038, 2654435761, %rd10037;
	shl.b64 	%rd10040, %rd10039, 13;
	add.s64 	%rd10041, %rd10040, %rd10039;
	shr.u64 	%rd10042, %rd10041, 7;
	xor.b64  	%rd10043, %rd10042, %rd10041;
	shl.b64 	%rd10044, %rd10043, 3;
	add.s64 	%rd10045, %rd10044, %rd10043;
	shr.u64 	%rd10046, %rd10045, 17;
	xor.b64  	%rd10047, %rd10046, %rd10045;
	shl.b64 	%rd10048, %rd10047, 5;
	add.s64 	%rd10049, %rd10048, %rd10047;
	ld.u64 	%rd10050, [%rd12751+24];
	mad.lo.s64 	%rd10051, %rd10050, 2654435761, %rd10049;
	shl.b64 	%rd10052, %rd10051, 13;
	add.s64 	%rd10053, %rd10052, %rd10051;
	shr.u64 	%rd10054, %rd10053, 7;
	xor.b64  	%rd10055, %rd10054, %rd10053;
	shl.b64 	%rd10056, %rd10055, 3;
	add.s64 	%rd10057, %rd10056, %rd10055;
	shr.u64 	%rd10058, %rd10057, 17;
	xor.b64  	%rd10059, %rd10058, %rd10057;
	shl.b64 	%rd10060, %rd10059, 5;
	add.s64 	%rd12763, %rd10060, %rd10059;
	add.s64 	%rd12755, %rd12755, 8;
	sub.s64 	%rd10062, %rd12755, %rd10061;
	add.s64 	%rd12751, %rd12751, 64;
	setp.ne.s64 	%p666, %rd10062, 0;
	@%p666 bra 	$L__BB10_220;
$L__BB10_221:
	setp.eq.s64 	%p667, %rd113, 0;
	@%p667 bra 	$L__BB10_229;
	setp.lt.u64 	%p668, %rd113, 4;
	@%p668 bra 	$L__BB10_224;
	shl.b64 	%rd10064, %rd12755, 3;
	add.s64 	%rd10065, %rd12680, %rd10064;
	ld.u64 	%rd10066, [%rd10065];
	mad.lo.s64 	%rd10067, %rd10066, 2654435761, %rd12763;
	shl.b64 	%rd10068, %rd10067, 13;
	add.s64 	%rd10069, %rd10068, %rd10067;
	shr.u64 	%rd10070, %rd10069, 7;
	xor.b64  	%rd10071, %rd10070, %rd10069;
	shl.b64 	%rd10072, %rd10071, 3;
	add.s64 	%rd10073, %rd10072, %rd10071;
	shr.u64 	%rd10074, %rd10073, 17;
	xor.b64  	%rd10075, %rd10074, %rd10073;
	shl.b64 	%rd10076, %rd10075, 5;
	add.s64 	%rd10077, %rd10076, %rd10075;
	ld.u64 	%rd10078, [%rd10065+8];
	mad.lo.s64 	%rd10079, %rd10078, 2654435761, %rd10077;
	shl.b64 	%rd10080, %rd10079, 13;
	add.s64 	%rd10081, %rd10080, %rd10079;
	shr.u64 	%rd10082, %rd10081, 7;
	xor.b64  	%rd10083, %rd10082, %rd10081;
	shl.b64 	%rd10084, %rd10083, 3;
	add.s64 	%rd10085, %rd10084, %rd10083;
	shr.u64 	%rd10086, %rd10085, 17;
	xor.b64  	%rd10087, %rd10086, %rd10085;
	shl.b64 	%rd10088, %rd10087, 5;
	add.s64 	%rd10089, %rd10088, %rd10087;
	ld.u64 	%rd10090, [%rd10065+16];
	mad.lo.s64 	%rd10091, %rd10090, 2654435761, %rd10089;
	shl.b64 	%rd10092, %rd10091, 13;
	add.s64 	%rd10093, %rd10092, %rd10091;
	shr.u64 	%rd10094, %rd10093, 7;
	xor.b64  	%rd10095, %rd10094, %rd10093;
	shl.b64 	%rd10096, %rd10095, 3;
	add.s64 	%rd10097, %rd10096, %rd10095;
	shr.u64 	%rd10098, %rd10097, 17;
	xor.b64  	%rd10099, %rd10098, %rd10097;
	shl.b64 	%rd10100, %rd10099, 5;
	add.s64 	%rd10101, %rd10100, %rd10099;
	ld.u64 	%rd10102, [%rd10065+24];
	mad.lo.s64 	%rd10103, %rd10102, 2654435761, %rd10101;
	shl.b64 	%rd10104, %rd10103, 13;
	add.s64 	%rd10105, %rd10104, %rd10103;
	shr.u64 	%rd10106, %rd10105, 7;
	xor.b64  	%rd10107, %rd10106, %rd10105;
	shl.b64 	%rd10108, %rd10107, 3;
	add.s64 	%rd10109, %rd10108, %rd10107;
	shr.u64 	%rd10110, %rd10109, 17;
	xor.b64  	%rd10111, %rd10110, %rd10109;
	shl.b64 	%rd10112, %rd10111, 5;
	add.s64 	%rd12763, %rd10112, %rd10111;
	add.s64 	%rd12755, %rd12755, 4;
$L__BB10_224:
	setp.eq.s64 	%p669, %rd114, 0;
	@%p669 bra 	$L__BB10_229;
	setp.eq.s64 	%p670, %rd115, 0;
	@%p670 bra 	$L__BB10_227;
	shl.b64 	%rd10114, %rd12755, 3;
	add.s64 	%rd10115, %rd12680, %rd10114;
	ld.u64 	%rd10116, [%rd10115];
	mad.lo.s64 	%rd10117, %rd10116, 2654435761, %rd12763;
	shl.b64 	%rd10118, %rd10117, 13;
	add.s64 	%rd10119, %rd10118, %rd10117;
	shr.u64 	%rd10120, %rd10119, 7;
	xor.b64  	%rd10121, %rd10120, %rd10119;
	shl.b64 	%rd10122, %rd10121, 3;
	add.s64 	%rd10123, %rd10122, %rd10121;
	shr.u64 	%rd10124, %rd10123, 17;
	xor.b64  	%rd10125, %rd10124, %rd10123;
	shl.b64 	%rd10126, %rd10125, 5;
	add.s64 	%rd10127, %rd10126, %rd10125;
	ld.u64 	%rd10128, [%rd10115+8];
	mad.lo.s64 	%rd10129, %rd10128, 2654435761, %rd10127;
	shl.b64 	%rd10130, %rd10129, 13;
	add.s64 	%rd10131, %rd10130, %rd10129;
	shr.u64 	%rd10132, %rd10131, 7;
	xor.b64  	%rd10133, %rd10132, %rd10131;
	shl.b64 	%rd10134, %rd10133, 3;
	add.s64 	%rd10135, %rd10134, %rd10133;
	shr.u64 	%rd10136, %rd10135, 17;
	xor.b64  	%rd10137, %rd10136, %rd10135;
	shl.b64 	%rd10138, %rd10137, 5;
	add.s64 	%rd12763, %rd10138, %rd10137;
	add.s64 	%rd12755, %rd12755, 2;
$L__BB10_227:
	and.b64  	%rd10139, %rd1490, 1;
	setp.eq.b64 	%p671, %rd10139, 1;
	not.pred 	%p672, %p671;
	@%p672 bra 	$L__BB10_229;
	shl.b64 	%rd10140, %rd12755, 3;
	add.s64 	%rd10141, %rd12680, %rd10140;
	ld.u64 	%rd10142, [%rd10141];
	mad.lo.s64 	%rd10143, %rd10142, 2654435761, %rd12763;
	shl.b64 	%rd10144, %rd10143, 13;
	add.s64 	%rd10145, %rd10144, %rd10143;
	shr.u64 	%rd10146, %rd10145, 7;
	xor.b64  	%rd10147, %rd10146, %rd10145;
	shl.b64 	%rd10148, %rd10147, 3;
	add.s64 	%rd10149, %rd10148, %rd10147;
	shr.u64 	%rd10150, %rd10149, 17;
	xor.b64  	%rd10151, %rd10150, %rd10149;
	shl.b64 	%rd10152, %rd10151, 5;
	add.s64 	%rd12763, %rd10152, %rd10151;
$L__BB10_229:
	setp.lt.u64 	%p850, %rd12750, %rd12763;
	bra.uni 	$L__BB10_234;
$L__BB10_230:
	setp.eq.s32 	%p674, %r81, 0;
	mov.pred 	%p850, %p640;
	@%p674 bra 	$L__BB10_234;
	mov.b64 	%rd12764, 0;
	cvt.s64.s32 	%rd10157, %r81;
$L__BB10_232:
	shl.b64 	%rd10154, %rd12764, 3;
	add.s64 	%rd10155, %rd12636, %rd10154;
	ld.u64 	%rd429, [%rd10155];
	add.s64 	%rd10156, %rd12680, %rd10154;
	ld.u64 	%rd430, [%rd10156];
	setp.lt.u64 	%p676, %rd429, %rd430;
	mov.pred 	%p850, %p642;
	@%p676 bra 	$L__BB10_234;
	setp.le.u64 	%p678, %rd429, %rd430;
	add.s64 	%rd12764, %rd12764, 1;
	setp.lt.u64 	%p679, %rd12764, %rd10157;
	and.pred  	%p680, %p678, %p679;
	mov.pred 	%p850, %p640;
	@%p680 bra 	$L__BB10_232;
$L__BB10_234:
	selp.b64 	%rd432, %rd12636, %rd12680, %p850;
	selp.u32 	%r386, 1, 0, %p850;
	add.s32 	%r22, %r20, %r386;
	not.pred 	%p681, %p850;
	selp.u32 	%r387, 1, 0, %p681;
	add.s32 	%r23, %r21, %r387;
	@%p850 bra 	$L__BB10_236;
	shl.b32 	%r388, %r23, 3;
	add.s32 	%r390, %r337, %r388;
	ld.shared.u64 	%rd12680, [%r390];
	bra.uni 	$L__BB10_237;
$L__BB10_236:
	shl.b32 	%r391, %r22, 3;
	add.s32 	%r393, %r337, %r391;
	ld.shared.u64 	%rd12636, [%r393];
$L__BB10_237:
	setp.ge.s32 	%p683, %r22, %r5;
	mov.pred 	%p682, 0;
	mov.pred 	%p851, %p682;
	@%p683 bra 	$L__BB10_281;
	setp.ge.s32 	%p685, %r23, %r3;
	mov.pred 	%p684, -1;
	mov.pred 	%p851, %p684;
	@%p685 bra 	$L__BB10_281;
	setp.eq.s64 	%p686, %rd1490, 0;
	mov.b64 	%rd12770, -3750763034362895579;
	@%p686 bra 	$L__BB10_245;
	setp.eq.s64 	%p687, %rd112, 0;
	mov.b64 	%rd12770, -3750763034362895579;
	mov.b64 	%rd12771, 0;
	@%p687 bra 	$L__BB10_243;
	add.s64 	%rd12767, %rd12636, 8;
	mov.b64 	%rd12770, -3750763034362895579;
	mov.b64 	%rd12771, 0;
$L__BB10_242:
	ld.u64 	%rd10164, [%rd12767+-8];
	and.b64  	%rd10165, %rd10164, 255;
	xor.b64  	%rd10166, %rd10165, %rd12770;
	mul.lo.s64 	%rd10167, %rd10166, 1099511628211;
	shr.u64 	%rd10168, %rd10164, 8;
	and.b64  	%rd10169, %rd10168, 255;
	xor.b64  	%rd10170, %rd10169, %rd10167;
	mul.lo.s64 	%rd10171, %rd10170, 1099511628211;
	shr.u64 	%rd10172, %rd10164, 16;
	and.b64  	%rd10173, %rd10172, 255;
	xor.b64  	%rd10174, %rd10173, %rd10171;
	mul.lo.s64 	%rd10175, %rd10174, 1099511628211;
	shr.u64 	%rd10176, %rd10164, 24;
	and.b64  	%rd10177, %rd10176, 255;
	xor.b64  	%rd10178, %rd10177, %rd10175;
	mul.lo.s64 	%rd10179, %rd10178, 1099511628211;
	shr.u64 	%rd10180, %rd10164, 32;
	and.b64  	%rd10181, %rd10180, 255;
	xor.b64  	%rd10182, %rd10181, %rd10179;
	mul.lo.s64 	%rd10183, %rd10182, 1099511628211;
	shr.u64 	%rd10184, %rd10164, 40;
	and.b64  	%rd10185, %rd10184, 255;
	xor.b64  	%rd10186, %rd10185, %rd10183;
	mul.lo.s64 	%rd10187, %rd10186, 1099511628211;
	shr.u64 	%rd10188, %rd10164, 48;
	and.b64  	%rd10189, %rd10188, 255;
	xor.b64  	%rd10190, %rd10189, %rd10187;
	mul.lo.s64 	%rd10191, %rd10190, 1099511628211;
	shr.u64 	%rd10192, %rd10164, 56;
	xor.b64  	%rd10193, %rd10192, %rd10191;
	mul.lo.s64 	%rd10194, %rd10193, 1099511628211;
	ld.u64 	%rd10195, [%rd12767];
	and.b64  	%rd10196, %rd10195, 255;
	xor.b64  	%rd10197, %rd10196, %rd10194;
	mul.lo.s64 	%rd10198, %rd10197, 1099511628211;
	shr.u64 	%rd10199, %rd10195, 8;
	and.b64  	%rd10200, %rd10199, 255;
	xor.b64  	%rd10201, %rd10200, %rd10198;
	mul.lo.s64 	%rd10202, %rd10201, 1099511628211;
	shr.u64 	%rd10203, %rd10195, 16;
	and.b64  	%rd10204, %rd10203, 255;
	xor.b64  	%rd10205, %rd10204, %rd10202;
	mul.lo.s64 	%rd10206, %rd10205, 1099511628211;
	shr.u64 	%rd10207, %rd10195, 24;
	and.b64  	%rd10208, %rd10207, 255;
	xor.b64  	%rd10209, %rd10208, %rd10206;
	mul.lo.s64 	%rd10210, %rd10209, 1099511628211;
	shr.u64 	%rd10211, %rd10195, 32;
	and.b64  	%rd10212, %rd10211, 255;
	xor.b64  	%rd10213, %rd10212, %rd10210;
	mul.lo.s64 	%rd10214, %rd10213, 1099511628211;
	shr.u64 	%rd10215, %rd10195, 40;
	and.b64  	%rd10216, %rd10215, 255;
	xor.b64  	%rd10217, %rd10216, %rd10214;
	mul.lo.s64 	%rd10218, %rd10217, 1099511628211;
	shr.u64 	%rd10219, %rd10195, 48;
	and.b64  	%rd10220, %rd10219, 255;
	xor.b64  	%rd10221, %rd10220, %rd10218;
	mul.lo.s64 	%rd10222, %rd10221, 1099511628211;
	shr.u64 	%rd10223, %rd10195, 56;
	xor.b64  	%rd10224, %rd10223, %rd10222;
	mul.lo.s64 	%rd12770, %rd10224, 1099511628211;
	add.s64 	%rd12771, %rd12771, 2;
	add.s64 	%rd12767, %rd12767, 16;
	and.b64  	%rd10225, %rd1490, -2;
	sub.s64 	%rd10226, %rd12771, %rd10225;
	setp.ne.s64 	%p688, %rd10226, 0;
	@%p688 bra 	$L__BB10_242;
$L__BB10_243:
	and.b64  	%rd10227, %rd1490, 1;
	setp.eq.b64 	%p689, %rd10227, 1;
	not.pred 	%p690, %p689;
	@%p690 bra 	$L__BB10_245;
	shl.b64 	%rd10228, %rd12771, 3;
	add.s64 	%rd10229, %rd12636, %rd10228;
	ld.u64 	%rd10230, [%rd10229];
	and.b64  	%rd10231, %rd10230, 255;
	xor.b64  	%rd10232, %rd10231, %rd12770;
	mul.lo.s64 	%rd10233, %rd10232, 1099511628211;
	shr.u64 	%rd10234, %rd10230, 8;
	and.b64  	%rd10235, %rd10234, 255;
	xor.b64  	%rd10236, %rd10235, %rd10233;
	mul.lo.s64 	%rd10237, %rd10236, 1099511628211;
	shr.u64 	%rd10238, %rd10230, 16;
	and.b64  	%rd10239, %rd10238, 255;
	xor.b64  	%rd10240, %rd10239, %rd10237;
	mul.lo.s64 	%rd10241, %rd10240, 1099511628211;
	shr.u64 	%rd10242, %rd10230, 24;
	and.b64  	%rd10243, %rd10242, 255;
	xor.b64  	%rd10244, %rd10243, %rd10241;
	mul.lo.s64 	%rd10245, %rd10244, 1099511628211;
	shr.u64 	%rd10246, %rd10230, 32;
	and.b64  	%rd10247, %rd10246, 255;
	xor.b64  	%rd10248, %rd10247, %rd10245;
	mul.lo.s64 	%rd10249, %rd10248, 1099511628211;
	shr.u64 	%rd10250, %rd10230, 40;
	and.b64  	%rd10251, %rd10250, 255;
	xor.b64  	%rd10252, %rd10251, %rd10249;
	mul.lo.s64 	%rd10253, %rd10252, 1099511628211;
	shr.u64 	%rd10254, %rd10230, 48;
	and.b64  	%rd10255, %rd10254, 255;
	xor.b64  	%rd10256, %rd10255, %rd10253;
	mul.lo.s64 	%rd10257, %rd10256, 1099511628211;
	shr.u64 	%rd10258, %rd10230, 56;
	xor.b64  	%rd10259, %rd10258, %rd10257;
	mul.lo.s64 	%rd12770, %rd10259, 1099511628211;
$L__BB10_245:
	setp.eq.s64 	%p691, %rd1490, 0;
	mov.b64 	%rd12777, -3750763034362895579;
	@%p691 bra 	$L__BB10_251;
	setp.eq.s64 	%p692, %rd112, 0;
	mov.b64 	%rd12777, -3750763034362895579;
	mov.b64 	%rd12778, 0;
	@%p692 bra 	$L__BB10_249;
	add.s64 	%rd12774, %rd12680, 8;
	mov.b64 	%rd12777, -3750763034362895579;
	mov.b64 	%rd12778, 0;
$L__BB10_248:
	ld.u64 	%rd10266, [%rd12774+-8];
	and.b64  	%rd10267, %rd10266, 255;
	xor.b64  	%rd10268, %rd10267, %rd12777;
	mul.lo.s64 	%rd10269, %rd10268, 1099511628211;
	shr.u64 	%rd10270, %rd10266, 8;
	and.b64  	%rd10271, %rd10270, 255;
	xor.b64  	%rd10272, %rd10271, %rd10269;
	mul.lo.s64 	%rd10273, %rd10272, 1099511628211;
	shr.u64 	%rd10274, %rd10266, 16;
	and.b64  	%rd10275, %rd10274, 255;
	xor.b64  	%rd10276, %rd10275, %rd10273;
	mul.lo.s64 	%rd10277, %rd10276, 1099511628211;
	shr.u64 	%rd10278, %rd10266, 24;
	and.b64  	%rd10279, %rd10278, 255;
	xor.b64  	%rd10280, %rd10279, %rd10277;
	mul.lo.s64 	%rd10281, %rd10280, 1099511628211;
	shr.u64 	%rd10282, %rd10266, 32;
	and.b64  	%rd10283, %rd10282, 255;
	xor.b64  	%rd10284, %rd10283, %rd10281;
	mul.lo.s64 	%rd10285, %rd10284, 1099511628211;
	shr.u64 	%rd10286, %rd10266, 40;
	and.b64  	%rd10287, %rd10286, 255;
	xor.b64  	%rd10288, %rd10287, %rd10285;
	mul.lo.s64 	%rd10289, %rd10288, 1099511628211;
	shr.u64 	%rd10290, %rd10266, 48;
	and.b64  	%rd10291, %rd10290, 255;
	xor.b64  	%rd10292, %rd10291, %rd10289;
	mul.lo.s64 	%rd10293, %rd10292, 1099511628211;
	shr.u64 	%rd10294, %rd10266, 56;
	xor.b64  	%rd10295, %rd10294, %rd10293;
	mul.lo.s64 	%rd10296, %rd10295, 1099511628211;
	ld.u64 	%rd10297, [%rd12774];
	and.b64  	%rd10298, %rd10297, 255;
	xor.b64  	%rd10299, %rd10298, %rd10296;
	mul.lo.s64 	%rd10300, %rd10299, 1099511628211;
	shr.u64 	%rd10301, %rd10297, 8;
	and.b64  	%rd10302, %rd10301, 255;
	xor.b64  	%rd10303, %rd10302, %rd10300;
	mul.lo.s64 	%rd10304, %rd10303, 1099511628211;
	shr.u64 	%rd10305, %rd10297, 16;
	and.b64  	%rd10306, %rd10305, 255;
	xor.b64  	%rd10307, %rd10306, %rd10304;
	mul.lo.s64 	%rd10308, %rd10307, 1099511628211;
	shr.u64 	%rd10309, %rd10297, 24;
	and.b64  	%rd10310, %rd10309, 255;
	xor.b64  	%rd10311, %rd10310, %rd10308;
	mul.lo.s64 	%rd10312, %rd10311, 1099511628211;
	shr.u64 	%rd10313, %rd10297, 32;
	and.b64  	%rd10314, %rd10313, 255;
	xor.b64  	%rd10315, %rd10314, %rd10312;
	mul.lo.s64 	%rd10316, %rd10315, 1099511628211;
	shr.u64 	%rd10317, %rd10297, 40;
	and.b64  	%rd10318, %rd10317, 255;
	xor.b64  	%rd10319, %rd10318, %rd10316;
	mul.lo.s64 	%rd10320, %rd10319, 1099511628211;
	shr.u64 	%rd10321, %rd10297, 48;
	and.b64  	%rd10322, %rd10321, 255;
	xor.b64  	%rd10323, %rd10322, %rd10320;
	mul.lo.s64 	%rd10324, %rd10323, 1099511628211;
	shr.u64 	%rd10325, %rd10297, 56;
	xor.b64  	%rd10326, %rd10325, %rd10324;
	mul.lo.s64 	%rd12777, %rd10326, 1099511628211;
	add.s64 	%rd12778, %rd12778, 2;
	add.s64 	%rd12774, %rd12774, 16;
	and.b64  	%rd10327, %rd1490, -2;
	sub.s64 	%rd10328, %rd12778, %rd10327;
	setp.ne.s64 	%p693, %rd10328, 0;
	@%p693 bra 	$L__BB10_248;
$L__BB10_249:
	and.b64  	%rd10329, %rd1490, 1;
	setp.eq.b64 	%p694, %rd10329, 1;
	not.pred 	%p695, %p694;
	@%p695 bra 	$L__BB10_251;
	shl.b64 	%rd10330, %rd12778, 3;
	add.s64 	%rd10331, %rd12680, %rd10330;
	ld.u64 	%rd10332, [%rd10331];
	and.b64  	%rd10333, %rd10332, 255;
	xor.b64  	%rd10334, %rd10333, %rd12777;
	mul.lo.s64 	%rd10335, %rd10334, 1099511628211;
	shr.u64 	%rd10336, %rd10332, 8;
	and.b64  	%rd10337, %rd10336, 255;
	xor.b64  	%rd10338, %rd10337, %rd10335;
	mul.lo.s64 	%rd10339, %rd10338, 1099511628211;
	shr.u64 	%rd10340, %rd10332, 16;
	and.b64  	%rd10341, %rd10340, 255;
	xor.b64  	%rd10342, %rd10341, %rd10339;
	mul.lo.s64 	%rd10343, %rd10342, 1099511628211;
	shr.u64 	%rd10344, %rd10332, 24;
	and.b64  	%rd10345, %rd10344, 255;
	xor.b64  	%rd10346, %rd10345, %rd10343;
	mul.lo.s64 	%rd10347, %rd10346, 1099511628211;
	shr.u64 	%rd10348, %rd10332, 32;
	and.b64  	%rd10349, %rd10348, 255;
	xor.b64  	%rd10350, %rd10349, %rd10347;
	mul.lo.s64 	%rd10351, %rd10350, 1099511628211;
	shr.u64 	%rd10352, %rd10332, 40;
	and.b64  	%rd10353, %rd10352, 255;
	xor.b64  	%rd10354, %rd10353, %rd10351;
	mul.lo.s64 	%rd10355, %rd10354, 1099511628211;
	shr.u64 	%rd10356, %rd10332, 48;
	and.b64  	%rd10357, %rd10356, 255;
	xor.b64  	%rd10358, %rd10357, %rd10355;
	mul.lo.s64 	%rd10359, %rd10358, 1099511628211;
	shr.u64 	%rd10360, %rd10332, 56;
	xor.b64  	%rd10361, %rd10360, %rd10359;
	mul.lo.s64 	%rd12777, %rd10361, 1099511628211;
$L__BB10_251:
	setp.eq.s64 	%p696, %rd12770, %rd12777;
	@%p696 bra 	$L__BB10_277;
	setp.eq.s64 	%p697, %rd1490, 0;
	mov.b64 	%rd12793, 0;
	@%p697 bra 	$L__BB10_264;
	setp.lt.u64 	%p698, %rd112, 7;
	mov.b64 	%rd12785, 0;
	mov.u64 	%rd12793, %rd12785;
	@%p698 bra 	$L__BB10_256;
	add.s64 	%rd12781, %rd12636, 32;
	mov.b64 	%rd12785, 0;
	and.b64  	%rd10461, %rd1490, -8;
$L__BB10_255:
	.pragma "nounroll";
	ld.u64 	%rd10366, [%rd12781+-32];
	mad.lo.s64 	%rd10367, %rd10366, 2654435761, %rd12793;
	shl.b64 	%rd10368, %rd10367, 13;
	add.s64 	%rd10369, %rd10368, %rd10367;
	shr.u64 	%rd10370, %rd10369, 7;
	xor.b64  	%rd10371, %rd10370, %rd10369;
	shl.b64 	%rd10372, %rd10371, 3;
	add.s64 	%rd10373, %rd10372, %rd10371;
	shr.u64 	%rd10374, %rd10373, 17;
	xor.b64  	%rd10375, %rd10374, %rd10373;
	shl.b64 	%rd10376, %rd10375, 5;
	add.s64 	%rd10377, %rd10376, %rd10375;
	ld.u64 	%rd10378, [%rd12781+-24];
	mad.lo.s64 	%rd10379, %rd10378, 2654435761, %rd10377;
	shl.b64 	%rd10380, %rd10379, 13;
	add.s64 	%rd10381, %rd10380, %rd10379;
	shr.u64 	%rd10382, %rd10381, 7;
	xor.b64  	%rd10383, %rd10382, %rd10381;
	shl.b64 	%rd10384, %rd10383, 3;
	add.s64 	%rd10385, %rd10384, %rd10383;
	shr.u64 	%rd10386, %rd10385, 17;
	xor.b64  	%rd10387, %rd10386, %rd10385;
	shl.b64 	%rd10388, %rd10387, 5;
	add.s64 	%rd10389, %rd10388, %rd10387;
	ld.u64 	%rd10390, [%rd12781+-16];
	mad.lo.s64 	%rd10391, %rd10390, 2654435761, %rd10389;
	shl.b64 	%rd10392, %rd10391, 13;
	add.s64 	%rd10393, %rd10392, %rd10391;
	shr.u64 	%rd10394, %rd10393, 7;
	xor.b64  	%rd10395, %rd10394, %rd10393;
	shl.b64 	%rd10396, %rd10395, 3;
	add.s64 	%rd10397, %rd10396, %rd10395;
	shr.u64 	%rd10398, %rd10397, 17;
	xor.b64  	%rd10399, %rd10398, %rd10397;
	shl.b64 	%rd10400, %rd10399, 5;
	add.s64 	%rd10401, %rd10400, %rd10399;
	ld.u64 	%rd10402, [%rd12781+-8];
	mad.lo.s64 	%rd10403, %rd10402, 2654435761, %rd10401;
	shl.b64 	%rd10404, %rd10403, 13;
	add.s64 	%rd10405, %rd10404, %rd10403;
	shr.u64 	%rd10406, %rd10405, 7;
	xor.b64  	%rd10407, %rd10406, %rd10405;
	shl.b64 	%rd10408, %rd10407, 3;
	add.s64 	%rd10409, %rd10408, %rd10407;
	shr.u64 	%rd10410, %rd10409, 17;
	xor.b64  	%rd10411, %rd10410, %rd10409;
	shl.b64 	%rd10412, %rd10411, 5;
	add.s64 	%rd10413, %rd10412, %rd10411;
	ld.u64 	%rd10414, [%rd12781];
	mad.lo.s64 	%rd10415, %rd10414, 2654435761, %rd10413;
	shl.b64 	%rd10416, %rd10415, 13;
	add.s64 	%rd10417, %rd10416, %rd10415;
	shr.u64 	%rd10418, %rd10417, 7;
	xor.b64  	%rd10419, %rd10418, %rd10417;
	shl.b64 	%rd10420, %rd10419, 3;
	add.s64 	%rd10421, %rd10420, %rd10419;
	shr.u64 	%rd10422, %rd10421, 17;
	xor.b64  	%rd10423, %rd10422, %rd10421;
	shl.b64 	%rd10424, %rd10423, 5;
	add.s64 	%rd10425, %rd10424, %rd10423;
	ld.u64 	%rd10426, [%rd12781+8];
	mad.lo.s64 	%rd10427, %rd10426, 2654435761, %rd10425;
	shl.b64 	%rd10428, %rd10427, 13;
	add.s64 	%rd10429, %rd10428, %rd10427;
	shr.u64 	%rd10430, %rd10429, 7;
	xor.b64  	%rd10431, %rd10430, %rd10429;
	shl.b64 	%rd10432, %rd10431, 3;
	add.s64 	%rd10433, %rd10432, %rd10431;
	shr.u64 	%rd10434, %rd10433, 17;
	xor.b64  	%rd10435, %rd10434, %rd10433;
	shl.b64 	%rd10436, %rd10435, 5;
	add.s64 	%rd10437, %rd10436, %rd10435;
	ld.u64 	%rd10438, [%rd12781+16];
	mad.lo.s64 	%rd10439, %rd10438, 2654435761, %rd10437;
	shl.b64 	%rd10440, %rd10439, 13;
	add.s64 	%rd10441, %rd10440, %rd10439;
	shr.u64 	%rd10442, %rd10441, 7;
	xor.b64  	%rd10443, %rd10442, %rd10441;
	shl.b64 	%rd10444, %rd10443, 3;
	add.s64 	%rd10445, %rd10444, %rd10443;
	shr.u64 	%rd10446, %rd10445, 17;
	xor.b64  	%rd10447, %rd10446, %rd10445;
	shl.b64 	%rd10448, %rd10447, 5;
	add.s64 	%rd10449, %rd10448, %rd10447;
	ld.u64 	%rd10450, [%rd12781+24];
	mad.lo.s64 	%rd10451, %rd10450, 2654435761, %rd10449;
	shl.b64 	%rd10452, %rd10451, 13;
	add.s64 	%rd10453, %rd10452, %rd10451;
	shr.u64 	%rd10454, %rd10453, 7;
	xor.b64  	%rd10455, %rd10454, %rd10453;
	shl.b64 	%rd10456, %rd10455, 3;
	add.s64 	%rd10457, %rd10456, %rd10455;
	shr.u64 	%rd10458, %rd10457, 17;
	xor.b64  	%rd10459, %rd10458, %rd10457;
	shl.b64 	%rd10460, %rd10459, 5;
	add.s64 	%rd12793, %rd10460, %rd10459;
	add.s64 	%rd12785, %rd12785, 8;
	sub.s64 	%rd10462, %rd12785, %rd10461;
	add.s64 	%rd12781, %rd12781, 64;
	setp.ne.s64 	%p699, %rd10462, 0;
	@%p699 bra 	$L__BB10_255;
$L__BB10_256:
	setp.eq.s64 	%p700, %rd113, 0;
	@%p700 bra 	$L__BB10_264;
	setp.lt.u64 	%p701, %rd113, 4;
	@%p701 bra 	$L__BB10_259;
	shl.b64 	%rd10464, %rd12785, 3;
	add.s64 	%rd10465, %rd12636, %rd10464;
	ld.u64 	%rd10466, [%rd10465];
	mad.lo.s64 	%rd10467, %rd10466, 2654435761, %rd12793;
	shl.b64 	%rd10468, %rd10467, 13;
	add.s64 	%rd10469, %rd10468, %rd10467;
	shr.u64 	%rd10470, %rd10469, 7;
	xor.b64  	%rd10471, %rd10470, %rd10469;
	shl.b64 	%rd10472, %rd10471, 3;
	add.s64 	%rd10473, %rd10472, %rd10471;
	shr.u64 	%rd10474, %rd10473, 17;
	xor.b64  	%rd10475, %rd10474, %rd10473;
	shl.b64 	%rd10476, %rd10475, 5;
	add.s64 	%rd10477, %rd10476, %rd10475;
	ld.u64 	%rd10478, [%rd10465+8];
	mad.lo.s64 	%rd10479, %rd10478, 2654435761, %rd10477;
	shl.b64 	%rd10480, %rd10479, 13;
	add.s64 	%rd10481, %rd10480, %rd10479;
	shr.u64 	%rd10482, %rd10481, 7;
	xor.b64  	%rd10483, %rd10482, %rd10481;
	shl.b64 	%rd10484, %rd10483, 3;
	add.s64 	%rd10485, %rd10484, %rd10483;
	shr.u64 	%rd10486, %rd10485, 17;
	xor.b64  	%rd10487, %rd10486, %rd10485;
	shl.b64 	%rd10488, %rd10487, 5;
	add.s64 	%rd10489, %rd10488, %rd10487;
	ld.u64 	%rd10490, [%rd10465+16];
	mad.lo.s64 	%rd10491, %rd10490, 2654435761, %rd10489;
	shl.b64 	%rd10492, %rd10491, 13;
	add.s64 	%rd10493, %rd10492, %rd10491;
	shr.u64 	%rd10494, %rd10493, 7;
	xor.b64  	%rd10495, %rd10494, %rd10493;
	shl.b64 	%rd10496, %rd10495, 3;
	add.s64 	%rd10497, %rd10496, %rd10495;
	shr.u64 	%rd10498, %rd10497, 17;
	xor.b64  	%rd10499, %rd10498, %rd10497;
	shl.b64 	%rd10500, %rd10499, 5;
	add.s64 	%rd10501, %rd10500, %rd10499;
	ld.u64 	%rd10502, [%rd10465+24];
	mad.lo.s64 	%rd10503, %rd10502, 2654435761, %rd10501;
	shl.b64 	%rd10504, %rd10503, 13;
	add.s64 	%rd10505, %rd10504, %rd10503;
	shr.u64 	%rd10506, %rd10505, 7;
	xor.b64  	%rd10507, %rd10506, %rd10505;
	shl.b64 	%rd10508, %rd10507, 3;
	add.s64 	%rd10509, %rd10508, %rd10507;
	shr.u64 	%rd10510, %rd10509, 17;
	xor.b64  	%rd10511, %rd10510, %rd10509;
	shl.b64 	%rd10512, %rd10511, 5;
	add.s64 	%rd12793, %rd10512, %rd10511;
	add.s64 	%rd12785, %rd12785, 4;
$L__BB10_259:
	setp.eq.s64 	%p702, %rd114, 0;
	@%p702 bra 	$L__BB10_264;
	setp.eq.s64 	%p703, %rd114, 1;
	@%p703 bra 	$L__BB10_262;
	shl.b64 	%rd10514, %rd12785, 3;
	add.s64 	%rd10515, %rd12636, %rd10514;
	ld.u64 	%rd10516, [%rd10515];
	mad.lo.s64 	%rd10517, %rd10516, 2654435761, %rd12793;
	shl.b64 	%rd10518, %rd10517, 13;
	add.s64 	%rd10519, %rd10518, %rd10517;
	shr.u64 	%rd10520, %rd10519, 7;
	xor.b64  	%rd10521, %rd10520, %rd10519;
	shl.b64 	%rd10522, %rd10521, 3;
	add.s64 	%rd10523, %rd10522, %rd10521;
	shr.u64 	%rd10524, %rd10523, 17;
	xor.b64  	%rd10525, %rd10524, %rd10523;
	shl.b64 	%rd10526, %rd10525, 5;
	add.s64 	%rd10527, %rd10526, %rd10525;
	ld.u64 	%rd10528, [%rd10515+8];
	mad.lo.s64 	%rd10529, %rd10528, 2654435761, %rd10527;
	shl.b64 	%rd10530, %rd10529, 13;
	add.s64 	%rd10531, %rd10530, %rd10529;
	shr.u64 	%rd10532, %rd10531, 7;
	xor.b64  	%rd10533, %rd10532, %rd10531;
	shl.b64 	%rd10534, %rd10533, 3;
	add.s64 	%rd10535, %rd10534, %rd10533;
	shr.u64 	%rd10536, %rd10535, 17;
	xor.b64  	%rd10537, %rd10536, %rd10535;
	shl.b64 	%rd10538, %rd10537, 5;
	add.s64 	%rd12793, %rd10538, %rd10537;
	add.s64 	%rd12785, %rd12785, 2;
$L__BB10_262:
	and.b64  	%rd10539, %rd1490, 1;
	setp.eq.b64 	%p704, %rd10539, 1;
	not.pred 	%p705, %p704;
	@%p705 bra 	$L__BB10_264;
	shl.b64 	%rd10540, %rd12785, 3;
	add.s64 	%rd10541, %rd12636, %rd10540;
	ld.u64 	%rd10542, [%rd10541];
	mad.lo.s64 	%rd10543, %rd10542, 2654435761, %rd12793;
	shl.b64 	%rd10544, %rd10543, 13;
	add.s64 	%rd10545, %rd10544, %rd10543;
	shr.u64 	%rd10546, %rd10545, 7;
	xor.b64  	%rd10547, %rd10546, %rd10545;
	shl.b64 	%rd10548, %rd10547, 3;
	add.s64 	%rd10549, %rd10548, %rd10547;
	shr.u64 	%rd10550, %rd10549, 17;
	xor.b64  	%rd10551, %rd10550, %rd10549;
	shl.b64 	%rd10552, %rd10551, 5;
	add.s64 	%rd12793, %rd10552, %rd10551;
$L__BB10_264:
	setp.eq.s64 	%p706, %rd1490, 0;
	mov.b64 	%rd12806, 0;
	@%p706 bra 	$L__BB10_276;
	setp.lt.u64 	%p707, %rd112, 7;
	mov.b64 	%rd12798, 0;
	mov.u64 	%rd12806, %rd12798;
	@%p707 bra 	$L__BB10_268;
	add.s64 	%rd12794, %rd12680, 32;
	mov.b64 	%rd12798, 0;
	and.b64  	%rd10652, %rd1490, -8;
$L__BB10_267:
	.pragma "nounroll";
	ld.u64 	%rd10557, [%rd12794+-32];
	mad.lo.s64 	%rd10558, %rd10557, 2654435761, %rd12806;
	shl.b64 	%rd10559, %rd10558, 13;
	add.s64 	%rd10560, %rd10559, %rd10558;
	shr.u64 	%rd10561, %rd10560, 7;
	xor.b64  	%rd10562, %rd10561, %rd10560;
	shl.b64 	%rd10563, %rd10562, 3;
	add.s64 	%rd10564, %rd10563, %rd10562;
	shr.u64 	%rd10565, %rd10564, 17;
	xor.b64  	%rd10566, %rd10565, %rd10564;
	shl.b64 	%rd10567, %rd10566, 5;
	add.s64 	%rd10568, %rd10567, %rd10566;
	ld.u64 	%rd10569, [%rd12794+-24];
	mad.lo.s64 	%rd10570, %rd10569, 2654435761, %rd10568;
	shl.b64 	%rd10571, %rd10570, 13;
	add.s64 	%rd10572, %rd10571, %rd10570;
	shr.u64 	%rd10573, %rd10572, 7;
	xor.b64  	%rd10574, %rd10573, %rd10572;
	shl.b64 	%rd10575, %rd10574, 3;
	add.s64 	%rd10576, %rd10575, %rd10574;
	shr.u64 	%rd10577, %rd10576, 17;
	xor.b64  	%rd10578, %rd10577, %rd10576;
	shl.b64 	%rd10579, %rd10578, 5;
	add.s64 	%rd10580, %rd10579, %rd10578;
	ld.u64 	%rd10581, [%rd12794+-16];
	mad.lo.s64 	%rd10582, %rd10581, 2654435761, %rd10580;
	shl.b64 	%rd10583, %rd10582, 13;
	add.s64 	%rd10584, %rd10583, %rd10582;
	shr.u64 	%rd10585, %rd10584, 7;
	xor.b64  	%rd10586, %rd10585, %rd10584;
	shl.b64 	%rd10587, %rd10586, 3;
	add.s64 	%rd10588, %rd10587, %rd10586;
	shr.u64 	%rd10589, %rd10588, 17;
	xor.b64  	%rd10590, %rd10589, %rd10588;
	shl.b64 	%rd10591, %rd10590, 5;
	add.s64 	%rd10592, %rd10591, %rd10590;
	ld.u64 	%rd10593, [%rd12794+-8];
	mad.lo.s64 	%rd10594, %rd10593, 2654435761, %rd10592;
	shl.b64 	%rd10595, %rd10594, 13;
	add.s64 	%rd10596, %rd10595, %rd10594;
	shr.u64 	%rd10597, %rd10596, 7;
	xor.b64  	%rd10598, %rd10597, %rd10596;
	shl.b64 	%rd10599, %rd10598, 3;
	add.s64 	%rd10600, %rd10599, %rd10598;
	shr.u64 	%rd10601, %rd10600, 17;
	xor.b64  	%rd10602, %rd10601, %rd10600;
	shl.b64 	%rd10603, %rd10602, 5;
	add.s64 	%rd10604, %rd10603, %rd10602;
	ld.u64 	%rd10605, [%rd12794];
	mad.lo.s64 	%rd10606, %rd10605, 2654435761, %rd10604;
	shl.b64 	%rd10607, %rd10606, 13;
	add.s64 	%rd10608, %rd10607, %rd10606;
	shr.u64 	%rd10609, %rd10608, 7;
	xor.b64  	%rd10610, %rd10609, %rd10608;
	shl.b64 	%rd10611, %rd10610, 3;
	add.s64 	%rd10612, %rd10611, %rd10610;
	shr.u64 	%rd10613, %rd10612, 17;
	xor.b64  	%rd10614, %rd10613, %rd10612;
	shl.b64 	%rd10615, %rd10614, 5;
	add.s64 	%rd10616, %rd10615, %rd10614;
	ld.u64 	%rd10617, [%rd12794+8];
	mad.lo.s64 	%rd10618, %rd10617, 2654435761, %rd10616;
	shl.b64 	%rd10619, %rd10618, 13;
	add.s64 	%rd10620, %rd10619, %rd10618;
	shr.u64 	%rd10621, %rd10620, 7;
	xor.b64  	%rd10622, %rd10621, %rd10620;
	shl.b64 	%rd10623, %rd10622, 3;
	add.s64 	%rd10624, %rd10623, %rd10622;
	shr.u64 	%rd10625, %rd10624, 17;
	xor.b64  	%rd10626, %rd10625, %rd10624;
	shl.b64 	%rd10627, %rd10626, 5;
	add.s64 	%rd10628, %rd10627, %rd10626;
	ld.u64 	%rd10629, [%rd12794+16];
	mad.lo.s64 	%rd10630, %rd10629, 2654435761, %rd10628;
	shl.b64 	%rd10631, %rd10630, 13;
	add.s64 	%rd10632, %rd10631, %rd10630;
	shr.u64 	%rd10633, %rd10632, 7;
	xor.b64  	%rd10634, %rd10633, %rd10632;
	shl.b64 	%rd10635, %rd10634, 3;
	add.s64 	%rd10636, %rd10635, %rd10634;
	shr.u64 	%rd10637, %rd10636, 17;
	xor.b64  	%rd10638, %rd10637, %rd10636;
	shl.b64 	%rd10639, %rd10638, 5;
	add.s64 	%rd10640, %rd10639, %rd10638;
	ld.u64 	%rd10641, [%rd12794+24];
	mad.lo.s64 	%rd10642, %rd10641, 2654435761, %rd10640;
	shl.b64 	%rd10643, %rd10642, 13;
	add.s64 	%rd10644, %rd10643, %rd10642;
	shr.u64 	%rd10645, %rd10644, 7;
	xor.b64  	%rd10646, %rd10645, %rd10644;
	shl.b64 	%rd10647, %rd10646, 3;
	add.s64 	%rd10648, %rd10647, %rd10646;
	shr.u64 	%rd10649, %rd10648, 17;
	xor.b64  	%rd10650, %rd10649, %rd10648;
	shl.b64 	%rd10651, %rd10650, 5;
	add.s64 	%rd12806, %rd10651, %rd10650;
	add.s64 	%rd12798, %rd12798, 8;
	sub.s64 	%rd10653, %rd12798, %rd10652;
	add.s64 	%rd12794, %rd12794, 64;
	setp.ne.s64 	%p708, %rd10653, 0;
	@%p708 bra 	$L__BB10_267;
$L__BB10_268:
	setp.eq.s64 	%p709, %rd113, 0;
	@%p709 bra 	$L__BB10_276;
	setp.lt.u64 	%p710, %rd113, 4;
	@%p710 bra 	$L__BB10_271;
	shl.b64 	%rd10655, %rd12798, 3;
	add.s64 	%rd10656, %rd12680, %rd10655;
	ld.u64 	%rd10657, [%rd10656];
	mad.lo.s64 	%rd10658, %rd10657, 2654435761, %rd12806;
	shl.b64 	%rd10659, %rd10658, 13;
	add.s64 	%rd10660, %rd10659, %rd10658;
	shr.u64 	%rd10661, %rd10660, 7;
	xor.b64  	%rd10662, %rd10661, %rd10660;
	shl.b64 	%rd10663, %rd10662, 3;
	add.s64 	%rd10664, %rd10663, %rd10662;
	shr.u64 	%rd10665, %rd10664, 17;
	xor.b64  	%rd10666, %rd10665, %rd10664;
	shl.b64 	%rd10667, %rd10666, 5;
	add.s64 	%rd10668, %rd10667, %rd10666;
	ld.u64 	%rd10669, [%rd10656+8];
	mad.lo.s64 	%rd10670, %rd10669, 2654435761, %rd10668;
	shl.b64 	%rd10671, %rd10670, 13;
	add.s64 	%rd10672, %rd10671, %rd10670;
	shr.u64 	%rd10673, %rd10672, 7;
	xor.b64  	%rd10674, %rd10673, %rd10672;
	shl.b64 	%rd10675, %rd10674, 3;
	add.s64 	%rd10676, %rd10675, %rd10674;
	shr.u64 	%rd10677, %rd10676, 17;
	xor.b64  	%rd10678, %rd10677, %rd10676;
	shl.b64 	%rd10679, %rd10678, 5;
	add.s64 	%rd10680, %rd10679, %rd10678;
	ld.u64 	%rd10681, [%rd10656+16];
	mad.lo.s64 	%rd10682, %rd10681, 2654435761, %rd10680;
	shl.b64 	%rd10683, %rd10682, 13;
	add.s64 	%rd10684, %rd10683, %rd10682;
	shr.u64 	%rd10685, %rd10684, 7;
	xor.b64  	%rd10686, %rd10685, %rd10684;
	shl.b64 	%rd10687, %rd10686, 3;
	add.s64 	%rd10688, %rd10687, %rd10686;
	shr.u64 	%rd10689, %rd10688, 17;
	xor.b64  	%rd10690, %rd10689, %rd10688;
	shl.b64 	%rd10691, %rd10690, 5;
	add.s64 	%rd10692, %rd10691, %rd10690;
	ld.u64 	%rd10693, [%rd10656+24];
	mad.lo.s64 	%rd10694, %rd10693, 2654435761, %rd10692;
	shl.b64 	%rd10695, %rd10694, 13;
	add.s64 	%rd10696, %rd10695, %rd10694;
	shr.u64 	%rd10697, %rd10696, 7;
	xor.b64  	%rd10698, %rd10697, %rd10696;
	shl.b64 	%rd10699, %rd10698, 3;
	add.s64 	%rd10700, %rd10699, %rd10698;
	shr.u64 	%rd10701, %rd10700, 17;
	xor.b64  	%rd10702, %rd10701, %rd10700;
	shl.b64 	%rd10703, %rd10702, 5;
	add.s64 	%rd12806, %rd10703, %rd10702;
	add.s64 	%rd12798, %rd12798, 4;
$L__BB10_271:
	setp.eq.s64 	%p711, %rd114, 0;
	@%p711 bra 	$L__BB10_276;
	setp.eq.s64 	%p712, %rd114, 1;
	@%p712 bra 	$L__BB10_274;
	shl.b64 	%rd10705, %rd12798, 3;
	add.s64 	%rd10706, %rd12680, %rd10705;
	ld.u64 	%rd10707, [%rd10706];
	mad.lo.s64 	%rd10708, %rd10707, 2654435761, %rd12806;
	shl.b64 	%rd10709, %rd10708, 13;
	add.s64 	%rd10710, %rd10709, %rd10708;
	shr.u64 	%rd10711, %rd10710, 7;
	xor.b64  	%rd10712, %rd10711, %rd10710;
	shl.b64 	%rd10713, %rd10712, 3;
	add.s64 	%rd10714, %rd10713, %rd10712;
	shr.u64 	%rd10715, %rd10714, 17;
	xor.b64  	%rd10716, %rd10715, %rd10714;
	shl.b64 	%rd10717, %rd10716, 5;
	add.s64 	%rd10718, %rd10717, %rd10716;
	ld.u64 	%rd10719, [%rd10706+8];
	mad.lo.s64 	%rd10720, %rd10719, 2654435761, %rd10718;
	shl.b64 	%rd10721, %rd10720, 13;
	add.s64 	%rd10722, %rd10721, %rd10720;
	shr.u64 	%rd10723, %rd10722, 7;
	xor.b64  	%rd10724, %rd10723, %rd10722;
	shl.b64 	%rd10725, %rd10724, 3;
	add.s64 	%rd10726, %rd10725, %rd10724;
	shr.u64 	%rd10727, %rd10726, 17;
	xor.b64  	%rd10728, %rd10727, %rd10726;
	shl.b64 	%rd10729, %rd10728, 5;
	add.s64 	%rd12806, %rd10729, %rd10728;
	add.s64 	%rd12798, %rd12798, 2;
$L__BB10_274:
	and.b64  	%rd10730, %rd1490, 1;
	setp.eq.b64 	%p713, %rd10730, 1;
	not.pred 	%p714, %p713;
	@%p714 bra 	$L__BB10_276;
	shl.b64 	%rd10731, %rd12798, 3;
	add.s64 	%rd10732, %rd12680, %rd10731;
	ld.u64 	%rd10733, [%rd10732];
	mad.lo.s64 	%rd10734, %rd10733, 2654435761, %rd12806;
	shl.b64 	%rd10735, %rd10734, 13;
	add.s64 	%rd10736, %rd10735, %rd10734;
	shr.u64 	%rd10737, %rd10736, 7;
	xor.b64  	%rd10738, %rd10737, %rd10736;
	shl.b64 	%rd10739, %rd10738, 3;
	add.s64 	%rd10740, %rd10739, %rd10738;
	shr.u64 	%rd10741, %rd10740, 17;
	xor.b64  	%rd10742, %rd10741, %rd10740;
	shl.b64 	%rd10743, %rd10742, 5;
	add.s64 	%rd12806, %rd10743, %rd10742;
$L__BB10_276:
	setp.lt.u64 	%p851, %rd12793, %rd12806;
	bra.uni 	$L__BB10_281;
$L__BB10_277:
	setp.eq.s32 	%p716, %r81, 0;
	mov.pred 	%p851, %p682;
	@%p716 bra 	$L__BB10_281;
	mov.b64 	%rd12807, 0;
	cvt.s64.s32 	%rd10748, %r81;
$L__BB10_279:
	shl.b64 	%rd10745, %rd12807, 3;
	add.s64 	%rd10746, %rd12636, %rd10745;
	ld.u64 	%rd507, [%rd10746];
	add.s64 	%rd10747, %rd12680, %rd10745;
	ld.u64 	%rd508, [%rd10747];
	setp.lt.u64 	%p718, %rd507, %rd508;
	mov.pred 	%p851, %p684;
	@%p718 bra 	$L__BB10_281;
	setp.le.u64 	%p720, %rd507, %rd508;
	add.s64 	%rd12807, %rd12807, 1;
	setp.lt.u64 	%p721, %rd12807, %rd10748;
	and.pred  	%p722, %p720, %p721;
	mov.pred 	%p851, %p682;
	@%p722 bra 	$L__BB10_279;
$L__BB10_281:
	selp.b64 	%rd510, %rd12636, %rd12680, %p851;
	selp.u32 	%r394, 1, 0, %p851;
	add.s32 	%r24, %r22, %r394;
	not.pred 	%p723, %p851;
	selp.u32 	%r395, 1, 0, %p723;
	add.s32 	%r25, %r23, %r395;
	@%p851 bra 	$L__BB10_283;
	shl.b32 	%r396, %r25, 3;
	add.s32 	%r398, %r337, %r396;
	ld.shared.u64 	%rd12680, [%r398];
	bra.uni 	$L__BB10_284;
$L__BB10_283:
	shl.b32 	%r399, %r24, 3;
	add.s32 	%r401, %r337, %r399;
	ld.shared.u64 	%rd12636, [%r401];
$L__BB10_284:
	setp.ge.s32 	%p725, %r24, %r5;
	mov.pred 	%p724, 0;
	mov.pred 	%p852, %p724;
	@%p725 bra 	$L__BB10_328;
	setp.ge.s32 	%p727, %r25, %r3;
	mov.pred 	%p726, -1;
	mov.pred 	%p852, %p726;
	@%p727 bra 	$L__BB10_328;
	setp.eq.s64 	%p728, %rd1490, 0;
	mov.b64 	%rd12813, -3750763034362895579;
	@%p728 bra 	$L__BB10_292;
	setp.eq.s64 	%p729, %rd112, 0;
	mov.b64 	%rd12813, -3750763034362895579;
	mov.b64 	%rd12814, 0;
	@%p729 bra 	$L__BB10_290;
	add.s64 	%rd12810, %rd12636, 8;
	mov.b64 	%rd12813, -3750763034362895579;
	mov.b64 	%rd12814, 0;
$L__BB10_289:
	ld.u64 	%rd10755, [%rd12810+-8];
	and.b64  	%rd10756, %rd10755, 255;
	xor.b64  	%rd10757, %rd10756, %rd12813;
	mul.lo.s64 	%rd10758, %rd10757, 1099511628211;
	shr.u64 	%rd10759, %rd10755, 8;
	and.b64  	%rd10760, %rd10759, 255;
	xor.b64  	%rd10761, %rd10760, %rd10758;
	mul.lo.s64 	%rd10762, %rd10761, 1099511628211;
	shr.u64 	%rd10763, %rd10755, 16;
	and.b64  	%rd10764, %rd10763, 255;
	xor.b64  	%rd10765, %rd10764, %rd10762;
	mul.lo.s64 	%rd10766, %rd10765, 1099511628211;
	shr.u64 	%rd10767, %rd10755, 24;
	and.b64  	%rd10768, %rd10767, 255;
	xor.b64  	%rd10769, %rd10768, %rd10766;
	mul.lo.s64 	%rd10770, %rd10769, 1099511628211;
	shr.u64 	%rd10771, %rd10755, 32;
	and.b64  	%rd10772, %rd10771, 255;
	xor.b64  	%rd10773, %rd10772, %rd10770;
	mul.lo.s64 	%rd10774, %rd10773, 1099511628211;
	shr.u64 	%rd10775, %rd10755, 40;
	and.b64  	%rd10776, %rd10775, 255;
	xor.b64  	%rd10777, %rd10776, %rd10774;
	mul.lo.s64 	%rd10778, %rd10777, 1099511628211;
	shr.u64 	%rd10779, %rd10755, 48;
	and.b64  	%rd10780, %rd10779, 255;
	xor.b64  	%rd10781, %rd10780, %rd10778;
	mul.lo.s64 	%rd10782, %rd10781, 1099511628211;
	shr.u64 	%rd10783, %rd10755, 56;
	xor.b64  	%rd10784, %rd10783, %rd10782;
	mul.lo.s64 	%rd10785, %rd10784, 1099511628211;
	ld.u64 	%rd10786, [%rd12810];
	and.b64  	%rd10787, %rd10786, 255;
	xor.b64  	%rd10788, %rd10787, %rd10785;
	mul.lo.s64 	%rd10789, %rd10788, 1099511628211;
	shr.u64 	%rd10790, %rd10786, 8;
	and.b64  	%rd10791, %rd10790, 255;
	xor.b64  	%rd10792, %rd10791, %rd10789;
	mul.lo.s64 	%rd10793, %rd10792, 1099511628211;
	shr.u64 	%rd10794, %rd10786, 16;
	and.b64  	%rd10795, %rd10794, 255;
	xor.b64  	%rd10796, %rd10795, %rd10793;
	mul.lo.s64 	%rd10797, %rd10796, 1099511628211;
	shr.u64 	%rd10798, %rd10786, 24;
	and.b64  	%rd10799, %rd10798, 255;
	xor.b64  	%rd10800, %rd10799, %rd10797;
	mul.lo.s64 	%rd10801, %rd10800, 1099511628211;
	shr.u64 	%rd10802, %rd10786, 32;
	and.b64  	%rd10803, %rd10802, 255;
	xor.b64  	%rd10804, %rd10803, %rd10801;
	mul.lo.s64 	%rd10805, %rd10804, 1099511628211;
	shr.u64 	%rd10806, %rd10786, 40;
	and.b64  	%rd10807, %rd10806, 255;
	xor.b64  	%rd10808, %rd10807, %rd10805;
	mul.lo.s64 	%rd10809, %rd10808, 1099511628211;
	shr.u64 	%rd10810, %rd10786, 48;
	and.b64  	%rd10811, %rd10810, 255;
	xor.b64  	%rd10812, %rd10811, %rd10809;
	mul.lo.s64 	%rd10813, %rd10812, 1099511628211;
	shr.u64 	%rd10814, %rd10786, 56;
	xor.b64  	%rd10815, %rd10814, %rd10813;
	mul.lo.s64 	%rd12813, %rd10815, 1099511628211;
	add.s64 	%rd12814, %rd12814, 2;
	add.s64 	%rd12810, %rd12810, 16;
	and.b64  	%rd10816, %rd1490, -2;
	sub.s64 	%rd10817, %rd12814, %rd10816;
	setp.ne.s64 	%p730, %rd10817, 0;
	@%p730 bra 	$L__BB10_289;
$L__BB10_290:
	and.b64  	%rd10818, %rd1490, 1;
	setp.eq.b64 	%p731, %rd10818, 1;
	not.pred 	%p732, %p731;
	@%p732 bra 	$L__BB10_292;
	shl.b64 	%rd10819, %rd12814, 3;
	add.s64 	%rd10820, %rd12636, %rd10819;
	ld.u64 	%rd10821, [%rd10820];
	and.b64  	%rd10822, %rd10821, 255;
	xor.b64  	%rd10823, %rd10822, %rd12813;
	mul.lo.s64 	%rd10824, %rd10823, 1099511628211;
	shr.u64 	%rd10825, %rd10821, 8;
	and.b64  	%rd10826, %rd10825, 255;
	xor.b64  	%rd10827, %rd10826, %rd10824;
	mul.lo.s64 	%rd10828, %rd10827, 1099511628211;
	shr.u64 	%rd10829, %rd10821, 16;
	and.b64  	%rd10830, %rd10829, 255;
	xor.b64  	%rd10831, %rd10830, %rd10828;
	mul.lo.s64 	%rd10832, %rd10831, 1099511628211;
	shr.u64 	%rd10833, %rd10821, 24;
	and.b64  	%rd10834, %rd10833, 255;
	xor.b64  	%rd10835, %rd10834, %rd10832;
	mul.lo.s64 	%rd10836, %rd10835, 1099511628211;
	shr.u64 	%rd10837, %rd10821, 32;
	and.b64  	%rd10838, %rd10837, 255;
	xor.b64  	%rd10839, %rd10838, %rd10836;
	mul.lo.s64 	%rd10840, %rd10839, 1099511628211;
	shr.u64 	%rd10841, %rd10821, 40;
	and.b64  	%rd10842, %rd10841, 255;
	xor.b64  	%rd10843, %rd10842, %rd10840;
	mul.lo.s64 	%rd10844, %rd10843, 1099511628211;
	shr.u64 	%rd10845, %rd10821, 48;
	and.b64  	%rd10846, %rd10845, 255;
	xor.b64  	%rd10847, %rd10846, %rd10844;
	mul.lo.s64 	%rd10848, %rd10847, 1099511628211;
	shr.u64 	%rd10849, %rd10821, 56;
	xor.b64  	%rd10850, %rd10849, %rd10848;
	mul.lo.s64 	%rd12813, %rd10850, 1099511628211;
$L__BB10_292:
	setp.eq.s64 	%p733, %rd1490, 0;
	mov.b64 	%rd12820, -3750763034362895579;
	@%p733 bra 	$L__BB10_298;
	setp.eq.s64 	%p734, %rd112, 0;
	mov.b64 	%rd12820, -3750763034362895579;
	mov.b64 	%rd12821, 0;
	@%p734 bra 	$L__BB10_296;
	add.s64 	%rd12817, %rd12680, 8;
	mov.b64 	%rd12820, -3750763034362895579;
	mov.b64 	%rd12821, 0;
$L__BB10_295:
	ld.u64 	%rd10857, [%rd12817+-8];
	and.b64  	%rd10858, %rd10857, 255;
	xor.b64  	%rd10859, %rd10858, %rd12820;
	mul.lo.s64 	%rd10860, %rd10859, 1099511628211;
	shr.u64 	%rd10861, %rd10857, 8;
	and.b64  	%rd10862, %rd10861, 255;
	xor.b64  	%rd10863, %rd10862, %rd10860;
	mul.lo.s64 	%rd10864, %rd10863, 1099511628211;
	shr.u64 	%rd10865, %rd10857, 16;
	and.b64  	%rd10866, %rd10865, 255;
	xor.b64  	%rd10867, %rd10866, %rd10864;
	mul.lo.s64 	%rd10868, %rd10867, 1099511628211;
	shr.u64 	%rd10869, %rd10857, 24;
	and.b64  	%rd10870, %rd10869, 255;
	xor.b64  	%rd10871, %rd10870, %rd10868;
	mul.lo.s64 	%rd10872, %rd10871, 1099511628211;
	shr.u64 	%rd10873, %rd10857, 32;
	and.b64  	%rd10874, %rd10873, 255;
	xor.b64  	%rd10875, %rd10874, %rd10872;
	mul.lo.s64 	%rd10876, %rd10875, 1099511628211;
	shr.u64 	%rd10877, %rd10857, 40;
	and.b64  	%rd10878, %rd10877, 255;
	xor.b64  	%rd10879, %rd10878, %rd10876;
	mul.lo.s64 	%rd10880, %rd10879, 1099511628211;
	shr.u64 	%rd10881, %rd10857, 48;
	and.b64  	%rd10882, %rd10881, 255;
	xor.b64  	%rd10883, %rd10882, %rd10880;
	mul.lo.s64 	%rd10884, %rd10883, 1099511628211;
	shr.u64 	%rd10885, %rd10857, 56;
	xor.b64  	%rd10886, %rd10885, %rd10884;
	mul.lo.s64 	%rd10887, %rd10886, 1099511628211;
	ld.u64 	%rd10888, [%rd12817];
	and.b64  	%rd10889, %rd10888, 255;
	xor.b64  	%rd10890, %rd10889, %rd10887;
	mul.lo.s64 	%rd10891, %rd10890, 1099511628211;
	shr.u64 	%rd10892, %rd10888, 8;
	and.b64  	%rd10893, %rd10892, 255;
	xor.b64  	%rd10894, %rd10893, %rd10891;
	mul.lo.s64 	%rd10895, %rd10894, 1099511628211;
	shr.u64 	%rd10896, %rd10888, 16;
	and.b64  	%rd10897, %rd10896, 255;
	xor.b64  	%rd10898, %rd10897, %rd10895;
	mul.lo.s64 	%rd10899, %rd10898, 1099511628211;
	shr.u64 	%rd10900, %rd10888, 24;
	and.b64  	%rd10901, %rd10900, 255;
	xor.b64  	%rd10902, %rd10901, %rd10899;
	mul.lo.s64 	%rd10903, %rd10902, 1099511628211;
	shr.u64 	%rd10904, %rd10888, 32;
	and.b64  	%rd10905, %rd10904, 255;
	xor.b64  	%rd10906, %rd10905, %rd10903;
	mul.lo.s64 	%rd10907, %rd10906, 1099511628211;
	shr.u64 	%rd10908, %rd10888, 40;
	and.b64  	%rd10909, %rd10908, 255;
	xor.b64  	%rd10910, %rd10909, %rd10907;
	mul.lo.s64 	%rd10911, %rd10910, 1099511628211;
	shr.u64 	%rd10912, %rd10888, 48;
	and.b64  	%rd10913, %rd10912, 255;
	xor.b64  	%rd10914, %rd10913, %rd10911;
	mul.lo.s64 	%rd10915, %rd10914, 1099511628211;
	shr.u64 	%rd10916, %rd10888, 56;
	xor.b64  	%rd10917, %rd10916, %rd10915;
	mul.lo.s64 	%rd12820, %rd10917, 1099511628211;
	add.s64 	%rd12821, %rd12821, 2;
	add.s64 	%rd12817, %rd12817, 16;
	and.b64  	%rd10918, %rd1490, -2;
	sub.s64 	%rd10919, %rd12821, %rd10918;
	setp.ne.s64 	%p735, %rd10919, 0;
	@%p735 bra 	$L__BB10_295;
$L__BB10_296:
	and.b64  	%rd10920, %rd1490, 1;
	setp.eq.b64 	%p736, %rd10920, 1;
	not.pred 	%p737, %p736;
	@%p737 bra 	$L__BB10_298;
	shl.b64 	%rd10921, %rd12821, 3;
	add.s64 	%rd10922, %rd12680, %rd10921;
	ld.u64 	%rd10923, [%rd10922];
	and.b64  	%rd10924, %rd10923, 255;
	xor.b64  	%rd10925, %rd10924, %rd12820;
	mul.lo.s64 	%rd10926, %rd10925, 1099511628211;
	shr.u64 	%rd10927, %rd10923, 8;
	and.b64  	%rd10928, %rd10927, 255;
	xor.b64  	%rd10929, %rd10928, %rd10926;
	mul.lo.s64 	%rd10930, %rd10929, 1099511628211;
	shr.u64 	%rd10931, %rd10923, 16;
	and.b64  	%rd10932, %rd10931, 255;
	xor.b64  	%rd10933, %rd10932, %rd10930;
	mul.lo.s64 	%rd10934, %rd10933, 1099511628211;
	shr.u64 	%rd10935, %rd10923, 24;
	and.b64  	%rd10936, %rd10935, 255;
	xor.b64  	%rd10937, %rd10936, %rd10934;
	mul.lo.s64 	%rd10938, %rd10937, 1099511628211;
	shr.u64 	%rd10939, %rd10923, 32;
	and.b64  	%rd10940, %rd10939, 255;
	xor.b64  	%rd10941, %rd10940, %rd10938;
	mul.lo.s64 	%rd10942, %rd10941, 1099511628211;
	shr.u64 	%rd10943, %rd10923, 40;
	and.b64  	%rd10944, %rd10943, 255;
	xor.b64  	%rd10945, %rd10944, %rd10942;
	mul.lo.s64 	%rd10946, %rd10945, 1099511628211;
	shr.u64 	%rd10947, %rd10923, 48;
	and.b64  	%rd10948, %rd10947, 255;
	xor.b64  	%rd10949, %rd10948, %rd10946;
	mul.lo.s64 	%rd10950, %rd10949, 1099511628211;
	shr.u64 	%rd10951, %rd10923, 56;
	xor.b64  	%rd10952, %rd10951, %rd10950;
	mul.lo.s64 	%rd12820, %rd10952, 1099511628211;
$L__BB10_298:
	setp.eq.s64 	%p738, %rd12813, %rd12820;
	@%p738 bra 	$L__BB10_324;
	setp.eq.s64 	%p739, %rd1490, 0;
	mov.b64 	%rd12836, 0;
	@%p739 bra 	$L__BB10_311;
	setp.lt.u64 	%p740, %rd112, 7;
	mov.b64 	%rd12828, 0;
	mov.u64 	%rd12836, %rd12828;
	@%p740 bra 	$L__BB10_303;
	add.s64 	%rd12824, %rd12636, 32;
	mov.b64 	%rd12828, 0;
	and.b64  	%rd11052, %rd1490, -8;
$L__BB10_302:
	.pragma "nounroll";
	ld.u64 	%rd10957, [%rd12824+-32];
	mad.lo.s64 	%rd10958, %rd10957, 2654435761, %rd12836;
	shl.b64 	%rd10959, %rd10958, 13;
	add.s64 	%rd10960, %rd10959, %rd10958;
	shr.u64 	%rd10961, %rd10960, 7;
	xor.b64  	%rd10962, %rd10961, %rd10960;
	shl.b64 	%rd10963, %rd10962, 3;
	add.s64 	%rd10964, %rd10963, %rd10962;
	shr.u64 	%rd10965, %rd10964, 17;
	xor.b64  	%rd10966, %rd10965, %rd10964;
	shl.b64 	%rd10967, %rd10966, 5;
	add.s64 	%rd10968, %rd10967, %rd10966;
	ld.u64 	%rd10969, [%rd12824+-24];
	mad.lo.s64 	%rd10970, %rd10969, 2654435761, %rd10968;
	shl.b64 	%rd10971, %rd10970, 13;
	add.s64 	%rd10972, %rd10971, %rd10970;
	shr.u64 	%rd10973, %rd10972, 7;
	xor.b64  	%rd10974, %rd10973, %rd10972;
	shl.b64 	%rd10975, %rd10974, 3;
	add.s64 	%rd10976, %rd10975, %rd10974;
	shr.u64 	%rd10977, %rd10976, 17;
	xor.b64  	%rd10978, %rd10977, %rd10976;
	shl.b64 	%rd10979, %rd10978, 5;
	add.s64 	%rd10980, %rd10979, %rd10978;
	ld.u64 	%rd10981, [%rd12824+-16];
	mad.lo.s64 	%rd10982, %rd10981, 2654435761, %rd10980;
	shl.b64 	%rd10983, %rd10982, 13;
	add.s64 	%rd10984, %rd10983, %rd10982;
	shr.u64 	%rd10985, %rd10984, 7;
	xor.b64  	%rd10986, %rd10985, %rd10984;
	shl.b64 	%rd10987, %rd10986, 3;
	add.s64 	%rd10988, %rd10987, %rd10986;
	shr.u64 	%rd10989, %rd10988, 17;
	xor.b64  	%rd10990, %rd10989, %rd10988;
	shl.b64 	%rd10991, %rd10990, 5;
	add.s64 	%rd10992, %rd10991, %rd10990;
	ld.u64 	%rd10993, [%rd12824+-8];
	mad.lo.s64 	%rd10994, %rd10993, 2654435761, %rd10992;
	shl.b64 	%rd10995, %rd10994, 13;
	add.s64 	%rd10996, %rd10995, %rd10994;
	shr.u64 	%rd10997, %rd10996, 7;
	xor.b64  	%rd10998, %rd10997, %rd10996;
	shl.b64 	%rd10999, %rd10998, 3;
	add.s64 	%rd11000, %rd10999, %rd10998;
	shr.u64 	%rd11001, %rd11000, 17;
	xor.b64  	%rd11002, %rd11001, %rd11000;
	shl.b64 	%rd11003, %rd11002, 5;
	add.s64 	%rd11004, %rd11003, %rd11002;
	ld.u64 	%rd11005, [%rd12824];
	mad.lo.s64 	%rd11006, %rd11005, 2654435761, %rd11004;
	shl.b64 	%rd11007, %rd11006, 13;
	add.s64 	%rd11008, %rd11007, %rd11006;
	shr.u64 	%rd11009, %rd11008, 7;
	xor.b64  	%rd11010, %rd11009, %rd11008;
	shl.b64 	%rd11011, %rd11010, 3;
	add.s64 	%rd11012, %rd11011, %rd11010;
	shr.u64 	%rd11013, %rd11012, 17;
	xor.b64  	%rd11014, %rd11013, %rd11012;
	shl.b64 	%rd11015, %rd11014, 5;
	add.s64 	%rd11016, %rd11015, %rd11014;
	ld.u64 	%rd11017, [%rd12824+8];
	mad.lo.s64 	%rd11018, %rd11017, 2654435761, %rd11016;
	shl.b64 	%rd11019, %rd11018, 13;
	add.s64 	%rd11020, %rd11019, %rd11018;
	shr.u64 	%rd11021, %rd11020, 7;
	xor.b64  	%rd11022, %rd11021, %rd11020;
	shl.b64 	%rd11023, %rd11022, 3;
	add.s64 	%rd11024, %rd11023, %rd11022;
	shr.u64 	%rd11025, %rd11024, 17;
	xor.b64  	%rd11026, %rd11025, %rd11024;
	shl.b64 	%rd11027, %rd11026, 5;
	add.s64 	%rd11028, %rd11027, %rd11026;
	ld.u64 	%rd11029, [%rd12824+16];
	mad.lo.s64 	%rd11030, %rd11029, 2654435761, %rd11028;
	shl.b64 	%rd11031, %rd11030, 13;
	add.s64 	%rd11032, %rd11031, %rd11030;
	shr.u64 	%rd11033, %rd11032, 7;
	xor.b64  	%rd11034, %rd11033, %rd11032;
	shl.b64 	%rd11035, %rd11034, 3;
	add.s64 	%rd11036, %rd11035, %rd11034;
	shr.u64 	%rd11037, %rd11036, 17;
	xor.b64  	%rd11038, %rd11037, %rd11036;
	shl.b64 	%rd11039, %rd11038, 5;
	add.s64 	%rd11040, %rd11039, %rd11038;
	ld.u64 	%rd11041, [%rd12824+24];
	mad.lo.s64 	%rd11042, %rd11041, 2654435761, %rd11040;
	shl.b64 	%rd11043, %rd11042, 13;
	add.s64 	%rd11044, %rd11043, %rd11042;
	shr.u64 	%rd11045, %rd11044, 7;
	xor.b64  	%rd11046, %rd11045, %rd11044;
	shl.b64 	%rd11047, %rd11046, 3;
	add.s64 	%rd11048, %rd11047, %rd11046;
	shr.u64 	%rd11049, %rd11048, 17;
	xor.b64  	%rd11050, %rd11049, %rd11048;
	shl.b64 	%rd11051, %rd11050, 5;
	add.s64 	%rd12836, %rd11051, %rd11050;
	add.s64 	%rd12828, %rd12828, 8;
	sub.s64 	%rd11053, %rd12828, %rd11052;
	add.s64 	%rd12824, %rd12824, 64;
	setp.ne.s64 	%p741, %rd11053, 0;
	@%p741 bra 	$L__BB10_302;
$L__BB10_303:
	and.b64  	%rd549, %rd1490, 7;
	setp.eq.s64 	%p742, %rd549, 0;
	@%p742 bra 	$L__BB10_311;
	setp.lt.u64 	%p743, %rd549, 4;
	@%p743 bra 	$L__BB10_306;
	shl.b64 	%rd11055, %rd12828, 3;
	add.s64 	%rd11056, %rd12636, %rd11055;
	ld.u64 	%rd11057, [%rd11056];
	mad.lo.s64 	%rd11058, %rd11057, 2654435761, %rd12836;
	shl.b64 	%rd11059, %rd11058, 13;
	add.s64 	%rd11060, %rd11059, %rd11058;
	shr.u64 	%rd11061, %rd11060, 7;
	xor.b64  	%rd11062, %rd11061, %rd11060;
	shl.b64 	%rd11063, %rd11062, 3;
	add.s64 	%rd11064, %rd11063, %rd11062;
	shr.u64 	%rd11065, %rd11064, 17;
	xor.b64  	%rd11066, %rd11065, %rd11064;
	shl.b64 	%rd11067, %rd11066, 5;
	add.s64 	%rd11068, %rd11067, %rd11066;
	ld.u64 	%rd11069, [%rd11056+8];
	mad.lo.s64 	%rd11070, %rd11069, 2654435761, %rd11068;
	shl.b64 	%rd11071, %rd11070, 13;
	add.s64 	%rd11072, %rd11071, %rd11070;
	shr.u64 	%rd11073, %rd11072, 7;
	xor.b64  	%rd11074, %rd11073, %rd11072;
	shl.b64 	%rd11075, %rd11074, 3;
	add.s64 	%rd11076, %rd11075, %rd11074;
	shr.u64 	%rd11077, %rd11076, 17;
	xor.b64  	%rd11078, %rd11077, %rd11076;
	shl.b64 	%rd11079, %rd11078, 5;
	add.s64 	%rd11080, %rd11079, %rd11078;
	ld.u64 	%rd11081, [%rd11056+16];
	mad.lo.s64 	%rd11082, %rd11081, 2654435761, %rd11080;
	shl.b64 	%rd11083, %rd11082, 13;
	add.s64 	%rd11084, %rd11083, %rd11082;
	shr.u64 	%rd11085, %rd11084, 7;
	xor.b64  	%rd11086, %rd11085, %rd11084;
	shl.b64 	%rd11087, %rd11086, 3;
	add.s64 	%rd11088, %rd11087, %rd11086;
	shr.u64 	%rd11089, %rd11088, 17;
	xor.b64  	%rd11090, %rd11089, %rd11088;
	shl.b64 	%rd11091, %rd11090, 5;
	add.s64 	%rd11092, %rd11091, %rd11090;
	ld.u64 	%rd11093, [%rd11056+24];
	mad.lo.s64 	%rd11094, %rd11093, 2654435761, %rd11092;
	shl.b64 	%rd11095, %rd11094, 13;
	add.s64 	%rd11096, %rd11095, %rd11094;
	shr.u64 	%rd11097, %rd11096, 7;
	xor.b64  	%rd11098, %rd11097, %rd11096;
	shl.b64 	%rd11099, %rd11098, 3;
	add.s64 	%rd11100, %rd11099, %rd11098;
	shr.u64 	%rd11101, %rd11100, 17;
	xor.b64  	%rd11102, %rd11101, %rd11100;
	shl.b64 	%rd11103, %rd11102, 5;
	add.s64 	%rd12836, %rd11103, %rd11102;
	add.s64 	%rd12828, %rd12828, 4;
$L__BB10_306:
	setp.eq.s64 	%p744, %rd114, 0;
	@%p744 bra 	$L__BB10_311;
	setp.eq.s64 	%p745, %rd114, 1;
	@%p745 bra 	$L__BB10_309;
	shl.b64 	%rd11105, %rd12828, 3;
	add.s64 	%rd11106, %rd12636, %rd11105;
	ld.u64 	%rd11107, [%rd11106];
	mad.lo.s64 	%rd11108, %rd11107, 2654435761, %rd12836;
	shl.b64 	%rd11109, %rd11108, 13;
	add.s64 	%rd11110, %rd11109, %rd11108;
	shr.u64 	%rd11111, %rd11110, 7;
	xor.b64  	%rd11112, %rd11111, %rd11110;
	shl.b64 	%rd11113, %rd11112, 3;
	add.s64 	%rd11114, %rd11113, %rd11112;
	shr.u64 	%rd11115, %rd11114, 17;
	xor.b64  	%rd11116, %rd11115, %rd11114;
	shl.b64 	%rd11117, %rd11116, 5;
	add.s64 	%rd11118, %rd11117, %rd11116;
	ld.u64 	%rd11119, [%rd11106+8];
	mad.lo.s64 	%rd11120, %rd11119, 2654435761, %rd11118;
	shl.b64 	%rd11121, %rd11120, 13;
	add.s64 	%rd11122, %rd11121, %rd11120;
	shr.u64 	%rd11123, %rd11122, 7;
	xor.b64  	%rd11124, %rd11123, %rd11122;
	shl.b64 	%rd11125, %rd11124, 3;
	add.s64 	%rd11126, %rd11125, %rd11124;
	shr.u64 	%rd11127, %rd11126, 17;
	xor.b64  	%rd11128, %rd11127, %rd11126;
	shl.b64 	%rd11129, %rd11128, 5;
	add.s64 	%rd12836, %rd11129, %rd11128;
	add.s64 	%rd12828, %rd12828, 2;
$L__BB10_309:
	and.b64  	%rd11130, %rd1490, 1;
	setp.eq.b64 	%p746, %rd11130, 1;
	not.pred 	%p747, %p746;
	@%p747 bra 	$L__BB10_311;
	shl.b64 	%rd11131, %rd12828, 3;
	add.s64 	%rd11132, %rd12636, %rd11131;
	ld.u64 	%rd11133, [%rd11132];
	mad.lo.s64 	%rd11134, %rd11133, 2654435761, %rd12836;
	shl.b64 	%rd11135, %rd11134, 13;
	add.s64 	%rd11136, %rd11135, %rd11134;
	shr.u64 	%rd11137, %rd11136, 7;
	xor.b64  	%rd11138, %rd11137, %rd11136;
	shl.b64 	%rd11139, %rd11138, 3;
	add.s64 	%rd11140, %rd11139, %rd11138;
	shr.u64 	%rd11141, %rd11140, 17;
	xor.b64  	%rd11142, %rd11141, %rd11140;
	shl.b64 	%rd11143, %rd11142, 5;
	add.s64 	%rd12836, %rd11143, %rd11142;
$L__BB10_311:
	setp.eq.s64 	%p748, %rd1490, 0;
	mov.b64 	%rd12849, 0;
	@%p748 bra 	$L__BB10_323;
	setp.lt.u64 	%p749, %rd112, 7;
	mov.b64 	%rd12841, 0;
	mov.u64 	%rd12849, %rd12841;
	@%p749 bra 	$L__BB10_315;
	add.s64 	%rd12837, %rd12680, 32;
	mov.b64 	%rd12841, 0;
	and.b64  	%rd11243, %rd1490, -8;
$L__BB10_314:
	.pragma "nounroll";
	ld.u64 	%rd11148, [%rd12837+-32];
	mad.lo.s64 	%rd11149, %rd11148, 2654435761, %rd12849;
	shl.b64 	%rd11150, %rd11149, 13;
	add.s64 	%rd11151, %rd11150, %rd11149;
	shr.u64 	%rd11152, %rd11151, 7;
	xor.b64  	%rd11153, %rd11152, %rd11151;
	shl.b64 	%rd11154, %rd11153, 3;
	add.s64 	%rd11155, %rd11154, %rd11153;
	shr.u64 	%rd11156, %rd11155, 17;
	xor.b64  	%rd11157, %rd11156, %rd11155;
	shl.b64 	%rd11158, %rd11157, 5;
	add.s64 	%rd11159, %rd11158, %rd11157;
	ld.u64 	%rd11160, [%rd12837+-24];
	mad.lo.s64 	%rd11161, %rd11160, 2654435761, %rd11159;
	shl.b64 	%rd11162, %rd11161, 13;
	add.s64 	%rd11163, %rd11162, %rd11161;
	shr.u64 	%rd11164, %rd11163, 7;
	xor.b64  	%rd11165, %rd11164, %rd11163;
	shl.b64 	%rd11166, %rd11165, 3;
	add.s64 	%rd11167, %rd11166, %rd11165;
	shr.u64 	%rd11168, %rd11167, 17;
	xor.b64  	%rd11169, %rd11168, %rd11167;
	shl.b64 	%rd11170, %rd11169, 5;
	add.s64 	%rd11171, %rd11170, %rd11169;
	ld.u64 	%rd11172, [%rd12837+-16];
	mad.lo.s64 	%rd11173, %rd11172, 2654435761, %rd11171;
	shl.b64 	%rd11174, %rd11173, 13;
	add.s64 	%rd11175, %rd11174, %rd11173;
	shr.u64 	%rd11176, %rd11175, 7;
	xor.b64  	%rd11177, %rd11176, %rd11175;
	shl.b64 	%rd11178, %rd11177, 3;
	add.s64 	%rd11179, %rd11178, %rd11177;
	shr.u64 	%rd11180, %rd11179, 17;
	xor.b64  	%rd11181, %rd11180, %rd11179;
	shl.b64 	%rd11182, %rd11181, 5;
	add.s64 	%rd11183, %rd11182, %rd11181;
	ld.u64 	%rd11184, [%rd12837+-8];
	mad.lo.s64 	%rd11185, %rd11184, 2654435761, %rd11183;
	shl.b64 	%rd11186, %rd11185, 13;
	add.s64 	%rd11187, %rd11186, %rd11185;
	shr.u64 	%rd11188, %rd11187, 7;
	xor.b64  	%rd11189, %rd11188, %rd11187;
	shl.b64 	%rd11190, %rd11189, 3;
	add.s64 	%rd11191, %rd11190, %rd11189;
	shr.u64 	%rd11192, %rd11191, 17;
	xor.b64  	%rd11193, %rd11192, %rd11191;
	shl.b64 	%rd11194, %rd11193, 5;
	add.s64 	%rd11195, %rd11194, %rd11193;
	ld.u64 	%rd11196, [%rd12837];
	mad.lo.s64 	%rd11197, %rd11196, 2654435761, %rd11195;
	shl.b64 	%rd11198, %rd11197, 13;
	add.s64 	%rd11199, %rd11198, %rd11197;
	shr.u64 	%rd11200, %rd11199, 7;
	xor.b64  	%rd11201, %rd11200, %rd11199;
	shl.b64 	%rd11202, %rd11201, 3;
	add.s64 	%rd11203, %rd11202, %rd11201;
	shr.u64 	%rd11204, %rd11203, 17;
	xor.b64  	%rd11205, %rd11204, %rd11203;
	shl.b64 	%rd11206, %rd11205, 5;
	add.s64 	%rd11207, %rd11206, %rd11205;
	ld.u64 	%rd11208, [%rd12837+8];
	mad.lo.s64 	%rd11209, %rd11208, 2654435761, %rd11207;
	shl.b64 	%rd11210, %rd11209, 13;
	add.s64 	%rd11211, %rd11210, %rd11209;
	shr.u64 	%rd11212, %rd11211, 7;
	xor.b64  	%rd11213, %rd11212, %rd11211;
	shl.b64 	%rd11214, %rd11213, 3;
	add.s64 	%rd11215, %rd11214, %rd11213;
	shr.u64 	%rd11216, %rd11215, 17;
	xor.b64  	%rd11217, %rd11216, %rd11215;
	shl.b64 	%rd11218, %rd11217, 5;
	add.s64 	%rd11219, %rd11218, %rd11217;
	ld.u64 	%rd11220, [%rd12837+16];
	mad.lo.s64 	%rd11221, %rd11220, 2654435761, %rd11219;
	shl.b64 	%rd11222, %rd11221, 13;
	add.s64 	%rd11223, %rd11222, %rd11221;
	shr.u64 	%rd11224, %rd11223, 7;
	xor.b64  	%rd11225, %rd11224, %rd11223;
	shl.b64 	%rd11226, %rd11225, 3;
	add.s64 	%rd11227, %rd11226, %rd11225;
	shr.u64 	%rd11228, %rd11227, 17;
	xor.b64  	%rd11229, %rd11228, %rd11227;
	shl.b64 	%rd11230, %rd11229, 5;
	add.s64 	%rd11231, %rd11230, %rd11229;
	ld.u64 	%rd11232, [%rd12837+24];
	mad.lo.s64 	%rd11233, %rd11232, 2654435761, %rd11231;
	shl.b64 	%rd11234, %rd11233, 13;
	add.s64 	%rd11235, %rd11234, %rd11233;
	shr.u64 	%rd11236, %rd11235, 7;
	xor.b64  	%rd11237, %rd11236, %rd11235;
	shl.b64 	%rd11238, %rd11237, 3;
	add.s64 	%rd11239, %rd11238, %rd11237;
	shr.u64 	%rd11240, %rd11239, 17;
	xor.b64  	%rd11241, %rd11240, %rd11239;
	shl.b64 	%rd11242, %rd11241, 5;
	add.s64 	%rd12849, %rd11242, %rd11241;
	add.s64 	%rd12841, %rd12841, 8;
	sub.s64 	%rd11244, %rd12841, %rd11243;
	add.s64 	%rd12837, %rd12837, 64;
	setp.ne.s64 	%p750, %rd11244, 0;
	@%p750 bra 	$L__BB10_314;
$L__BB10_315:
	and.b64  	%rd572, %rd1490, 7;
	setp.eq.s64 	%p751, %rd572, 0;
	@%p751 bra 	$L__BB10_323;
	setp.lt.u64 	%p752, %rd572, 4;
	@%p752 bra 	$L__BB10_318;
	shl.b64 	%rd11246, %rd12841, 3;
	add.s64 	%rd11247, %rd12680, %rd11246;
	ld.u64 	%rd11248, [%rd11247];
	mad.lo.s64 	%rd11249, %rd11248, 2654435761, %rd12849;
	shl.b64 	%rd11250, %rd11249, 13;
	add.s64 	%rd11251, %rd11250, %rd11249;
	shr.u64 	%rd11252, %rd11251, 7;
	xor.b64  	%rd11253, %rd11252, %rd11251;
	shl.b64 	%rd11254, %rd11253, 3;
	add.s64 	%rd11255, %rd11254, %rd11253;
	shr.u64 	%rd11256, %rd11255, 17;
	xor.b64  	%rd11257, %rd11256, %rd11255;
	shl.b64 	%rd11258, %rd11257, 5;
	add.s64 	%rd11259, %rd11258, %rd11257;
	ld.u64 	%rd11260, [%rd11247+8];
	mad.lo.s64 	%rd11261, %rd11260, 2654435761, %rd11259;
	shl.b64 	%rd11262, %rd11261, 13;
	add.s64 	%rd11263, %rd11262, %rd11261;
	shr.u64 	%rd11264, %rd11263, 7;
	xor.b64  	%rd11265, %rd11264, %rd11263;
	shl.b64 	%rd11266, %rd11265, 3;
	add.s64 	%rd11267, %rd11266, %rd11265;
	shr.u64 	%rd11268, %rd11267, 17;
	xor.b64  	%rd11269, %rd11268, %rd11267;
	shl.b64 	%rd11270, %rd11269, 5;
	add.s64 	%rd11271, %rd11270, %rd11269;
	ld.u64 	%rd11272, [%rd11247+16];
	mad.lo.s64 	%rd11273, %rd11272, 2654435761, %rd11271;
	shl.b64 	%rd11274, %rd11273, 13;
	add.s64 	%rd11275, %rd11274, %rd11273;
	shr.u64 	%rd11276, %rd11275, 7;
	xor.b64  	%rd11277, %rd11276, %rd11275;
	shl.b64 	%rd11278, %rd11277, 3;
	add.s64 	%rd11279, %rd11278, %rd11277;
	shr.u64 	%rd11280, %rd11279, 17;
	xor.b64  	%rd11281, %rd11280, %rd11279;
	shl.b64 	%rd11282, %rd11281, 5;
	add.s64 	%rd11283, %rd11282, %rd11281;
	ld.u64 	%rd11284, [%rd11247+24];
	mad.lo.s64 	%rd11285, %rd11284, 2654435761, %rd11283;
	shl.b64 	%rd11286, %rd11285, 13;
	add.s64 	%rd11287, %rd11286, %rd11285;
	shr.u64 	%rd11288, %rd11287, 7;
	xor.b64  	%rd11289, %rd11288, %rd11287;
	shl.b64 	%rd11290, %rd11289, 3;
	add.s64 	%rd11291, %rd11290, %rd11289;
	shr.u64 	%rd11292, %rd11291, 17;
	xor.b64  	%rd11293, %rd11292, %rd11291;
	shl.b64 	%rd11294, %rd11293, 5;
	add.s64 	%rd12849, %rd11294, %rd11293;
	add.s64 	%rd12841, %rd12841, 4;
$L__BB10_318:
	setp.eq.s64 	%p753, %rd114, 0;
	@%p753 bra 	$L__BB10_323;
	setp.eq.s64 	%p754, %rd114, 1;
	@%p754 bra 	$L__BB10_321;
	shl.b64 	%rd11296, %rd12841, 3;
	add.s64 	%rd11297, %rd12680, %rd11296;
	ld.u64 	%rd11298, [%rd11297];
	mad.lo.s64 	%rd11299, %rd11298, 2654435761, %rd12849;
	shl.b64 	%rd11300, %rd11299, 13;
	add.s64 	%rd11301, %rd11300, %rd11299;
	shr.u64 	%rd11302, %rd11301, 7;
	xor.b64  	%rd11303, %rd11302, %rd11301;
	shl.b64 	%rd11304, %rd11303, 3;
	add.s64 	%rd11305, %rd11304, %rd11303;
	shr.u64 	%rd11306, %rd11305, 17;
	xor.b64  	%rd11307, %rd11306, %rd11305;
	shl.b64 	%rd11308, %rd11307, 5;
	add.s64 	%rd11309, %rd11308, %rd11307;
	ld.u64 	%rd11310, [%rd11297+8];
	mad.lo.s64 	%rd11311, %rd11310, 2654435761, %rd11309;
	shl.b64 	%rd11312, %rd11311, 13;
	add.s64 	%rd11313, %rd11312, %rd11311;
	shr.u64 	%rd11314, %rd11313, 7;
	xor.b64  	%rd11315, %rd11314, %rd11313;
	shl.b64 	%rd11316, %rd11315, 3;
	add.s64 	%rd11317, %rd11316, %rd11315;
	shr.u64 	%rd11318, %rd11317, 17;
	xor.b64  	%rd11319, %rd11318, %rd11317;
	shl.b64 	%rd11320, %rd11319, 5;
	add.s64 	%rd12849, %rd11320, %rd11319;
	add.s64 	%rd12841, %rd12841, 2;
$L__BB10_321:
	and.b64  	%rd11321, %rd1490, 1;
	setp.eq.b64 	%p755, %rd11321, 1;
	not.pred 	%p756, %p755;
	@%p756 bra 	$L__BB10_323;
	shl.b64 	%rd11322, %rd12841, 3;
	add.s64 	%rd11323, %rd12680, %rd11322;
	ld.u64 	%rd11324, [%rd11323];
	mad.lo.s64 	%rd11325, %rd11324, 2654435761, %rd12849;
	shl.b64 	%rd11326, %rd11325, 13;
	add.s64 	%rd11327, %rd11326, %rd11325;
	shr.u64 	%rd11328, %rd11327, 7;
	xor.b64  	%rd11329, %rd11328, %rd11327;
	shl.b64 	%rd11330, %rd11329, 3;
	add.s64 	%rd11331, %rd11330, %rd11329;
	shr.u64 	%rd11332, %rd11331, 17;
	xor.b64  	%rd11333, %rd11332, %rd11331;
	shl.b64 	%rd11334, %rd11333, 5;
	add.s64 	%rd12849, %rd11334, %rd11333;
$L__BB10_323:
	setp.lt.u64 	%p852, %rd12836, %rd12849;
	bra.uni 	$L__BB10_328;
$L__BB10_324:
	setp.eq.s32 	%p758, %r81, 0;
	mov.pred 	%p852, %p724;
	@%p758 bra 	$L__BB10_328;
	mov.b64 	%rd12850, 0;
	cvt.s64.s32 	%rd11339, %r81;
$L__BB10_326:
	shl.b64 	%rd11336, %rd12850, 3;
	add.s64 	%rd11337, %rd12636, %rd11336;
	ld.u64 	%rd586, [%rd11337];
	add.s64 	%rd11338, %rd12680, %rd11336;
	ld.u64 	%rd587, [%rd11338];
	setp.lt.u64 	%p760, %rd586, %rd587;
	mov.pred 	%p852, %p726;
	@%p760 bra 	$L__BB10_328;
	setp.le.u64 	%p762, %rd586, %rd587;
	add.s64 	%rd12850, %rd12850, 1;
	setp.lt.u64 	%p763, %rd12850, %rd11339;
	and.pred  	%p764, %p762, %p763;
	mov.pred 	%p852, %p724;
	@%p764 bra 	$L__BB10_326;
$L__BB10_328:
	selp.b64 	%rd589, %rd12636, %rd12680, %p852;
	selp.u32 	%r402, 1, 0, %p852;
	add.s32 	%r26, %r24, %r402;
	not.pred 	%p765, %p852;
	selp.u32 	%r403, 1, 0, %p765;
	add.s32 	%r27, %r25, %r403;
	@%p852 bra 	$L__BB10_330;
	shl.b32 	%r404, %r27, 3;
	add.s32 	%r406, %r337, %r404;
	ld.shared.u64 	%rd12680, [%r406];
	bra.uni 	$L__BB10_331;
$L__BB10_330:
	shl.b32 	%r407, %r26, 3;
	add.s32 	%r409, %r337, %r407;
	ld.shared.u64 	%rd12636, [%r409];
$L__BB10_331:
	setp.ge.s32 	%p767, %r26, %r5;
	mov.pred 	%p766, 0;
	mov.pred 	%p853, %p766;
	@%p767 bra 	$L__BB10_375;
	setp.ge.s32 	%p769, %r27, %r3;
	mov.pred 	%p768, -1;
	mov.pred 	%p853, %p768;
	@%p769 bra 	$L__BB10_375;
	setp.eq.s64 	%p770, %rd1490, 0;
	mov.b64 	%rd12856, -3750763034362895579;
	@%p770 bra 	$L__BB10_339;
	setp.eq.s64 	%p771, %rd112, 0;
	mov.b64 	%rd12856, -3750763034362895579;
	mov.b64 	%rd12857, 0;
	@%p771 bra 	$L__BB10_337;
	add.s64 	%rd12853, %rd12636, 8;
	mov.b64 	%rd12856, -3750763034362895579;
	mov.b64 	%rd12857, 0;
$L__BB10_336:
	ld.u64 	%rd11346, [%rd12853+-8];
	and.b64  	%rd11347, %rd11346, 255;
	xor.b64  	%rd11348, %rd11347, %rd12856;
	mul.lo.s64 	%rd11349, %rd11348, 1099511628211;
	shr.u64 	%rd11350, %rd11346, 8;
	and.b64  	%rd11351, %rd11350, 255;
	xor.b64  	%rd11352, %rd11351, %rd11349;
	mul.lo.s64 	%rd11353, %rd11352, 1099511628211;
	shr.u64 	%rd11354, %rd11346, 16;
	and.b64  	%rd11355, %rd11354, 255;
	xor.b64  	%rd11356, %rd11355, %rd11353;
	mul.lo.s64 	%rd11357, %rd11356, 1099511628211;
	shr.u64 	%rd11358, %rd11346, 24;
	and.b64  	%rd11359, %rd11358, 255;
	xor.b64  	%rd11360, %rd11359, %rd11357;
	mul.lo.s64 	%rd11361, %rd11360, 1099511628211;
	shr.u64 	%rd11362, %rd11346, 32;
	and.b64  	%rd11363, %rd11362, 255;
	xor.b64  	%rd11364, %rd11363, %rd11361;
	mul.lo.s64 	%rd11365, %rd11364, 1099511628211;
	shr.u64 	%rd11366, %rd11346, 40;
	and.b64  	%rd11367, %rd11366, 255;
	xor.b64  	%rd11368, %rd11367, %rd11365;
	mul.lo.s64 	%rd11369, %rd11368, 1099511628211;
	shr.u64 	%rd11370, %rd11346, 48;
	and.b64  	%rd11371, %rd11370, 255;
	xor.b64  	%rd11372, %rd11371, %rd11369;
	mul.lo.s64 	%rd11373, %rd11372, 1099511628211;
	shr.u64 	%rd11374, %rd11346, 56;
	xor.b64  	%rd11375, %rd11374, %rd11373;
	mul.lo.s64 	%rd11376, %rd11375, 1099511628211;
	ld.u64 	%rd11377, [%rd12853];
	and.b64  	%rd11378, %rd11377, 255;
	xor.b64  	%rd11379, %rd11378, %rd11376;
	mul.lo.s64 	%rd11380, %rd11379, 1099511628211;
	shr.u64 	%rd11381, %rd11377, 8;
	and.b64  	%rd11382, %rd11381, 255;
	xor.b64  	%rd11383, %rd11382, %rd11380;
	mul.lo.s64 	%rd11384, %rd11383, 1099511628211;
	shr.u64 	%rd11385, %rd11377, 16;
	and.b64  	%rd11386, %rd11385, 255;
	xor.b64  	%rd11387, %rd11386, %rd11384;
	mul.lo.s64 	%rd11388, %rd11387, 1099511628211;
	shr.u64 	%rd11389, %rd11377, 24;
	and.b64  	%rd11390, %rd11389, 255;
	xor.b64  	%rd11391, %rd11390, %rd11388;
	mul.lo.s64 	%rd11392, %rd11391, 1099511628211;
	shr.u64 	%rd11393, %rd11377, 32;
	and.b64  	%rd11394, %rd11393, 255;
	xor.b64  	%rd11395, %rd11394, %rd11392;
	mul.lo.s64 	%rd11396, %rd11395, 1099511628211;
	shr.u64 	%rd11397, %rd11377, 40;
	and.b64  	%rd11398, %rd11397, 255;
	xor.b64  	%rd11399, %rd11398, %rd11396;
	mul.lo.s64 	%rd11400, %rd11399, 1099511628211;
	shr.u64 	%rd11401, %rd11377, 48;
	and.b64  	%rd11402, %rd11401, 255;
	xor.b64  	%rd11403, %rd11402, %rd11400;
	mul.lo.s64 	%rd11404, %rd11403, 1099511628211;
	shr.u64 	%rd11405, %rd11377, 56;
	xor.b64  	%rd11406, %rd11405, %rd11404;
	mul.lo.s64 	%rd12856, %rd11406, 1099511628211;
	add.s64 	%rd12857, %rd12857, 2;
	add.s64 	%rd12853, %rd12853, 16;
	and.b64  	%rd11407, %rd1490, -2;
	sub.s64 	%rd11408, %rd12857, %rd11407;
	setp.ne.s64 	%p772, %rd11408, 0;
	@%p772 bra 	$L__BB10_336;
$L__BB10_337:
	and.b64  	%rd11409, %rd1490, 1;
	setp.eq.b64 	%p773, %rd11409, 1;
	not.pred 	%p774, %p773;
	@%p774 bra 	$L__BB10_339;
	shl.b64 	%rd11410, %rd12857, 3;
	add.s64 	%rd11411, %rd12636, %rd11410;
	ld.u64 	%rd11412, [%rd11411];
	and.b64  	%rd11413, %rd11412, 255;
	xor.b64  	%rd11414, %rd11413, %rd12856;
	mul.lo.s64 	%rd11415, %rd11414, 1099511628211;
	shr.u64 	%rd11416, %rd11412, 8;
	and.b64  	%rd11417, %rd11416, 255;
	xor.b64  	%rd11418, %rd11417, %rd11415;
	mul.lo.s64 	%rd11419, %rd11418, 1099511628211;
	shr.u64 	%rd11420, %rd11412, 16;
	and.b64  	%rd11421, %rd11420, 255;
	xor.b64  	%rd11422, %rd11421, %rd11419;
	mul.lo.s64 	%rd11423, %rd11422, 1099511628211;
	shr.u64 	%rd11424, %rd11412, 24;
	and.b64  	%rd11425, %rd11424, 255;
	xor.b64  	%rd11426, %rd11425, %rd11423;
	mul.lo.s64 	%rd11427, %rd11426, 1099511628211;
	shr.u64 	%rd11428, %rd11412, 32;
	and.b64  	%rd11429, %rd11428, 255;
	xor.b64  	%rd11430, %rd11429, %rd11427;
	mul.lo.s64 	%rd11431, %rd11430, 1099511628211;
	shr.u64 	%rd11432, %rd11412, 40;
	and.b64  	%rd11433, %rd11432, 255;
	xor.b64  	%rd11434, %rd11433, %rd11431;
	mul.lo.s64 	%rd11435, %rd11434, 1099511628211;
	shr.u64 	%rd11436, %rd11412, 48;
	and.b64  	%rd11437, %rd11436, 255;
	xor.b64  	%rd11438, %rd11437, %rd11435;
	mul.lo.s64 	%rd11439, %rd11438, 1099511628211;
	shr.u64 	%rd11440, %rd11412, 56;
	xor.b64  	%rd11441, %rd11440, %rd11439;
	mul.lo.s64 	%rd12856, %rd11441, 1099511628211;
$L__BB10_339:
	setp.eq.s64 	%p775, %rd1490, 0;
	mov.b64 	%rd12863, -3750763034362895579;
	@%p775 bra 	$L__BB10_345;
	setp.eq.s64 	%p776, %rd112, 0;
	mov.b64 	%rd12863, -3750763034362895579;
	mov.b64 	%rd12864, 0;
	@%p776 bra 	$L__BB10_343;
	add.s64 	%rd12860, %rd12680, 8;
	mov.b64 	%rd12863, -3750763034362895579;
	mov.b64 	%rd12864, 0;
$L__BB10_342:
	ld.u64 	%rd11448, [%rd12860+-8];
	and.b64  	%rd11449, %rd11448, 255;
	xor.b64  	%rd11450, %rd11449, %rd12863;
	mul.lo.s64 	%rd11451, %rd11450, 1099511628211;
	shr.u64 	%rd11452, %rd11448, 8;
	and.b64  	%rd11453, %rd11452, 255;
	xor.b64  	%rd11454, %rd11453, %rd11451;
	mul.lo.s64 	%rd11455, %rd11454, 1099511628211;
	shr.u64 	%rd11456, %rd11448, 16;
	and.b64  	%rd11457, %rd11456, 255;
	xor.b64  	%rd11458, %rd11457, %rd11455;
	mul.lo.s64 	%rd11459, %rd11458, 1099511628211;
	shr.u64 	%rd11460, %rd11448, 24;
	and.b64  	%rd11461, %rd11460, 255;
	xor.b64  	%rd11462, %rd11461, %rd11459;
	mul.lo.s64 	%rd11463, %rd11462, 1099511628211;
	shr.u64 	%rd11464, %rd11448, 32;
	and.b64  	%rd11465, %rd11464, 255;
	xor.b64  	%rd11466, %rd11465, %rd11463;
	mul.lo.s64 	%rd11467, %rd11466, 1099511628211;
	shr.u64 	%rd11468, %rd11448, 40;
	and.b64  	%rd11469, %rd11468, 255;
	xor.b64  	%rd11470, %rd11469, %rd11467;
	mul.lo.s64 	%rd11471, %rd11470, 1099511628211;
	shr.u64 	%rd11472, %rd11448, 48;
	and.b64  	%rd11473, %rd11472, 255;
	xor.b64  	%rd11474, %rd11473, %rd11471;
	mul.lo.s64 	%rd11475, %rd11474, 1099511628211;
	shr.u64 	%rd11476, %rd11448, 56;
	xor.b64  	%rd11477, %rd11476, %rd11475;
	mul.lo.s64 	%rd11478, %rd11477, 1099511628211;
	ld.u64 	%rd11479, [%rd12860];
	and.b64  	%rd11480, %rd11479, 255;
	xor.b64  	%rd11481, %rd11480, %rd11478;
	mul.lo.s64 	%rd11482, %rd11481, 1099511628211;
	shr.u64 	%rd11483, %rd11479, 8;
	and.b64  	%rd11484, %rd11483, 255;
	xor.b64  	%rd11485, %rd11484, %rd11482;
	mul.lo.s64 	%rd11486, %rd11485, 1099511628211;
	shr.u64 	%rd11487, %rd11479, 16;
	and.b64  	%rd11488, %rd11487, 255;
	xor.b64  	%rd11489, %rd11488, %rd11486;
	mul.lo.s64 	%rd11490, %rd11489, 1099511628211;
	shr.u64 	%rd11491, %rd11479, 24;
	and.b64  	%rd11492, %rd11491, 255;
	xor.b64  	%rd11493, %rd11492, %rd11490;
	mul.lo.s64 	%rd11494, %rd11493, 1099511628211;
	shr.u64 	%rd11495, %rd11479, 32;
	and.b64  	%rd11496, %rd11495, 255;
	xor.b64  	%rd11497, %rd11496, %rd11494;
	mul.lo.s64 	%rd11498, %rd11497, 1099511628211;
	shr.u64 	%rd11499, %rd11479, 40;
	and.b64  	%rd11500, %rd11499, 255;
	xor.b64  	%rd11501, %rd11500, %rd11498;
	mul.lo.s64 	%rd11502, %rd11501, 1099511628211;
	shr.u64 	%rd11503, %rd11479, 48;
	and.b64  	%rd11504, %rd11503, 255;
	xor.b64  	%rd11505, %rd11504, %rd11502;
	mul.lo.s64 	%rd11506, %rd11505, 1099511628211;
	shr.u64 	%rd11507, %rd11479, 56;
	xor.b64  	%rd11508, %rd11507, %rd11506;
	mul.lo.s64 	%rd12863, %rd11508, 1099511628211;
	add.s64 	%rd12864, %rd12864, 2;
	add.s64 	%rd12860, %rd12860, 16;
	and.b64  	%rd11509, %rd1490, -2;
	sub.s64 	%rd11510, %rd12864, %rd11509;
	setp.ne.s64 	%p777, %rd11510, 0;
	@%p777 bra 	$L__BB10_342;
$L__BB10_343:
	and.b64  	%rd11511, %rd1490, 1;
	setp.eq.b64 	%p778, %rd11511, 1;
	not.pred 	%p779, %p778;
	@%p779 bra 	$L__BB10_345;
	shl.b64 	%rd11512, %rd12864, 3;
	add.s64 	%rd11513, %rd12680, %rd11512;
	ld.u64 	%rd11514, [%rd11513];
	and.b64  	%rd11515, %rd11514, 255;
	xor.b64  	%rd11516, %rd11515, %rd12863;
	mul.lo.s64 	%rd11517, %rd11516, 1099511628211;
	shr.u64 	%rd11518, %rd11514, 8;
	and.b64  	%rd11519, %rd11518, 255;
	xor.b64  	%rd11520, %rd11519, %rd11517;
	mul.lo.s64 	%rd11521, %rd11520, 1099511628211;
	shr.u64 	%rd11522, %rd11514, 16;
	and.b64  	%rd11523, %rd11522, 255;
	xor.b64  	%rd11524, %rd11523, %rd11521;
	mul.lo.s64 	%rd11525, %rd11524, 1099511628211;
	shr.u64 	%rd11526, %rd11514, 24;
	and.b64  	%rd11527, %rd11526, 255;
	xor.b64  	%rd11528, %rd11527, %rd11525;
	mul.lo.s64 	%rd11529, %rd11528, 1099511628211;
	shr.u64 	%rd11530, %rd11514, 32;
	and.b64  	%rd11531, %rd11530, 255;
	xor.b64  	%rd11532, %rd11531, %rd11529;
	mul.lo.s64 	%rd11533, %rd11532, 1099511628211;
	shr.u64 	%rd11534, %rd11514, 40;
	and.b64  	%rd11535, %rd11534, 255;
	xor.b64  	%rd11536, %rd11535, %rd11533;
	mul.lo.s64 	%rd11537, %rd11536, 1099511628211;
	shr.u64 	%rd11538, %rd11514, 48;
	and.b64  	%rd11539, %rd11538, 255;
	xor.b64  	%rd11540, %rd11539, %rd11537;
	mul.lo.s64 	%rd11541, %rd11540, 1099511628211;
	shr.u64 	%rd11542, %rd11514, 56;
	xor.b64  	%rd11543, %rd11542, %rd11541;
	mul.lo.s64 	%rd12863, %rd11543, 1099511628211;
$L__BB10_345:
	setp.eq.s64 	%p780, %rd12856, %rd12863;
	@%p780 bra 	$L__BB10_371;
	setp.eq.s64 	%p781, %rd1490, 0;
	mov.b64 	%rd12879, 0;
	@%p781 bra 	$L__BB10_358;
	setp.lt.u64 	%p782, %rd112, 7;
	mov.b64 	%rd12871, 0;
	mov.u64 	%rd12879, %rd12871;
	@%p782 bra 	$L__BB10_350;
	add.s64 	%rd12867, %rd12636, 32;
	mov.b64 	%rd12871, 0;
	and.b64  	%rd11643, %rd1490, -8;
$L__BB10_349:
	.pragma "nounroll";
	ld.u64 	%rd11548, [%rd12867+-32];
	mad.lo.s64 	%rd11549, %rd11548, 2654435761, %rd12879;
	shl.b64 	%rd11550, %rd11549, 13;
	add.s64 	%rd11551, %rd11550, %rd11549;
	shr.u64 	%rd11552, %rd11551, 7;
	xor.b64  	%rd11553, %rd11552, %rd11551;
	shl.b64 	%rd11554, %rd11553, 3;
	add.s64 	%rd11555, %rd11554, %rd11553;
	shr.u64 	%rd11556, %rd11555, 17;
	xor.b64  	%rd11557, %rd11556, %rd11555;
	shl.b64 	%rd11558, %rd11557, 5;
	add.s64 	%rd11559, %rd11558, %rd11557;
	ld.u64 	%rd11560, [%rd12867+-24];
	mad.lo.s64 	%rd11561, %rd11560, 2654435761, %rd11559;
	shl.b64 	%rd11562, %rd11561, 13;
	add.s64 	%rd11563, %rd11562, %rd11561;
	shr.u64 	%rd11564, %rd11563, 7;
	xor.b64  	%rd11565, %rd11564, %rd11563;
	shl.b64 	%rd11566, %rd11565, 3;
	add.s64 	%rd11567, %rd11566, %rd11565;
	shr.u64 	%rd11568, %rd11567, 17;
	xor.b64  	%rd11569, %rd11568, %rd11567;
	shl.b64 	%rd11570, %rd11569, 5;
	add.s64 	%rd11571, %rd11570, %rd11569;
	ld.u64 	%rd11572, [%rd12867+-16];
	mad.lo.s64 	%rd11573, %rd11572, 2654435761, %rd11571;
	shl.b64 	%rd11574, %rd11573, 13;
	add.s64 	%rd11575, %rd11574, %rd11573;
	shr.u64 	%rd11576, %rd11575, 7;
	xor.b64  	%rd11577, %rd11576, %rd11575;
	shl.b64 	%rd11578, %rd11577, 3;
	add.s64 	%rd11579, %rd11578, %rd11577;
	shr.u64 	%rd11580, %rd11579, 17;
	xor.b64  	%rd11581, %rd11580, %rd11579;
	shl.b64 	%rd11582, %rd11581, 5;
	add.s64 	%rd11583, %rd11582, %rd11581;
	ld.u64 	%rd11584, [%rd12867+-8];
	mad.lo.s64 	%rd11585, %rd11584, 2654435761, %rd11583;
	shl.b64 	%rd11586, %rd11585, 13;
	add.s64 	%rd11587, %rd11586, %rd11585;
	shr.u64 	%rd11588, %rd11587, 7;
	xor.b64  	%rd11589, %rd11588, %rd11587;
	shl.b64 	%rd11590, %rd11589, 3;
	add.s64 	%rd11591, %rd11590, %rd11589;
	shr.u64 	%rd11592, %rd11591, 17;
	xor.b64  	%rd11593, %rd11592, %rd11591;
	shl.b64 	%rd11594, %rd11593, 5;
	add.s64 	%rd11595, %rd11594, %rd11593;
	ld.u64 	%rd11596, [%rd12867];
	mad.lo.s64 	%rd11597, %rd11596, 2654435761, %rd11595;
	shl.b64 	%rd11598, %rd11597, 13;
	add.s64 	%rd11599, %rd11598, %rd11597;
	shr.u64 	%rd11600, %rd11599, 7;
	xor.b64  	%rd11601, %rd11600, %rd11599;
	shl.b64 	%rd11602, %rd11601, 3;
	add.s64 	%rd11603, %rd11602, %rd11601;
	shr.u64 	%rd11604, %rd11603, 17;
	xor.b64  	%rd11605, %rd11604, %rd11603;
	shl.b64 	%rd11606, %rd11605, 5;
	add.s64 	%rd11607, %rd11606, %rd11605;
	ld.u64 	%rd11608, [%rd12867+8];
	mad.lo.s64 	%rd11609, %rd11608, 2654435761, %rd11607;
	shl.b64 	%rd11610, %rd11609, 13;
	add.s64 	%rd11611, %rd11610, %rd11609;
	shr.u64 	%rd11612, %rd11611, 7;
	xor.b64  	%rd11613, %rd11612, %rd11611;
	shl.b64 	%rd11614, %rd11613, 3;
	add.s64 	%rd11615, %rd11614, %rd11613;
	shr.u64 	%rd11616, %rd11615, 17;
	xor.b64  	%rd11617, %rd11616, %rd11615;
	shl.b64 	%rd11618, %rd11617, 5;
	add.s64 	%rd11619, %rd11618, %rd11617;
	ld.u64 	%rd11620, [%rd12867+16];
	mad.lo.s64 	%rd11621, %rd11620, 2654435761, %rd11619;
	shl.b64 	%rd11622, %rd11621, 13;
	add.s64 	%rd11623, %rd11622, %rd11621;
	shr.u64 	%rd11624, %rd11623, 7;
	xor.b64  	%rd11625, %rd11624, %rd11623;
	shl.b64 	%rd11626, %rd11625, 3;
	add.s64 	%rd11627, %rd11626, %rd11625;
	shr.u64 	%rd11628, %rd11627, 17;
	xor.b64  	%rd11629, %rd11628, %rd11627;
	shl.b64 	%rd11630, %rd11629, 5;
	add.s64 	%rd11631, %rd11630, %rd11629;
	ld.u64 	%rd11632, [%rd12867+24];
	mad.lo.s64 	%rd11633, %rd11632, 2654435761, %rd11631;
	shl.b64 	%rd11634, %rd11633, 13;
	add.s64 	%rd11635, %rd11634, %rd11633;
	shr.u64 	%rd11636, %rd11635, 7;
	xor.b64  	%rd11637, %rd11636, %rd11635;
	shl.b64 	%rd11638, %rd11637, 3;
	add.s64 	%rd11639, %rd11638, %rd11637;
	shr.u64 	%rd11640, %rd11639, 17;
	xor.b64  	%rd11641, %rd11640, %rd11639;
	shl.b64 	%rd11642, %rd11641, 5;
	add.s64 	%rd12879, %rd11642, %rd11641;
	add.s64 	%rd12871, %rd12871, 8;
	sub.s64 	%rd11644, %rd12871, %rd11643;
	add.s64 	%rd12867, %rd12867, 64;
	setp.ne.s64 	%p783, %rd11644, 0;
	@%p783 bra 	$L__BB10_349;
$L__BB10_350:
	and.b64  	%rd628, %rd1490, 7;
	setp.eq.s64 	%p784, %rd628, 0;
	@%p784 bra 	$L__BB10_358;
	setp.lt.u64 	%p785, %rd628, 4;
	@%p785 bra 	$L__BB10_353;
	shl.b64 	%rd11646, %rd12871, 3;
	add.s64 	%rd11647, %rd12636, %rd11646;
	ld.u64 	%rd11648, [%rd11647];
	mad.lo.s64 	%rd11649, %rd11648, 2654435761, %rd12879;
	shl.b64 	%rd11650, %rd11649, 13;
	add.s64 	%rd11651, %rd11650, %rd11649;
	shr.u64 	%rd11652, %rd11651, 7;
	xor.b64  	%rd11653, %rd11652, %rd11651;
	shl.b64 	%rd11654, %rd11653, 3;
	add.s64 	%rd11655, %rd11654, %rd11653;
	shr.u64 	%rd11656, %rd11655, 17;
	xor.b64  	%rd11657, %rd11656, %rd11655;
	shl.b64 	%rd11658, %rd11657, 5;
	add.s64 	%rd11659, %rd11658, %rd11657;
	ld.u64 	%rd11660, [%rd11647+8];
	mad.lo.s64 	%rd11661, %rd11660, 2654435761, %rd11659;
	shl.b64 	%rd11662, %rd11661, 13;
	add.s64 	%rd11663, %rd11662, %rd11661;
	shr.u64 	%rd11664, %rd11663, 7;
	xor.b64  	%rd11665, %rd11664, %rd11663;
	shl.b64 	%rd11666, %rd11665, 3;
	add.s64 	%rd11667, %rd11666, %rd11665;
	shr.u64 	%rd11668, %rd11667, 17;
	xor.b64  	%rd11669, %rd11668, %rd11667;
	shl.b64 	%rd11670, %rd11669, 5;
	add.s64 	%rd11671, %rd11670, %rd11669;
	ld.u64 	%rd11672, [%rd11647+16];
	mad.lo.s64 	%rd11673, %rd11672, 2654435761, %rd11671;
	shl.b64 	%rd11674, %rd11673, 13;
	add.s64 	%rd11675, %rd11674, %rd11673;
	shr.u64 	%rd11676, %rd11675, 7;
	xor.b64  	%rd11677, %rd11676, %rd11675;
	shl.b64 	%rd11678, %rd11677, 3;
	add.s64 	%rd11679, %rd11678, %rd11677;
	shr.u64 	%rd11680, %rd11679, 17;
	xor.b64  	%rd11681, %rd11680, %rd11679;
	shl.b64 	%rd11682, %rd11681, 5;
	add.s64 	%rd11683, %rd11682, %rd11681;
	ld.u64 	%rd11684, [%rd11647+24];
	mad.lo.s64 	%rd11685, %rd11684, 2654435761, %rd11683;
	shl.b64 	%rd11686, %rd11685, 13;
	add.s64 	%rd11687, %rd11686, %rd11685;
	shr.u64 	%rd11688, %rd11687, 7;
	xor.b64  	%rd11689, %rd11688, %rd11687;
	shl.b64 	%rd11690, %rd11689, 3;
	add.s64 	%rd11691, %rd11690, %rd11689;
	shr.u64 	%rd11692, %rd11691, 17;
	xor.b64  	%rd11693, %rd11692, %rd11691;
	shl.b64 	%rd11694, %rd11693, 5;
	add.s64 	%rd12879, %rd11694, %rd11693;
	add.s64 	%rd12871, %rd12871, 4;
$L__BB10_353:
	setp.eq.s64 	%p786, %rd114, 0;
	@%p786 bra 	$L__BB10_358;
	setp.eq.s64 	%p787, %rd114, 1;
	@%p787 bra 	$L__BB10_356;
	shl.b64 	%rd11696, %rd12871, 3;
	add.s64 	%rd11697, %rd12636, %rd11696;
	ld.u64 	%rd11698, [%rd11697];
	mad.lo.s64 	%rd11699, %rd11698, 2654435761, %rd12879;
	shl.b64 	%rd11700, %rd11699, 13;
	add.s64 	%rd11701, %rd11700, %rd11699;
	shr.u64 	%rd11702, %rd11701, 7;
	xor.b64  	%rd11703, %rd11702, %rd11701;
	shl.b64 	%rd11704, %rd11703, 3;
	add.s64 	%rd11705, %rd11704, %rd11703;
	shr.u64 	%rd11706, %rd11705, 17;
	xor.b64  	%rd11707, %rd11706, %rd11705;
	shl.b64 	%rd11708, %rd11707, 5;
	add.s64 	%rd11709, %rd11708, %rd11707;
	ld.u64 	%rd11710, [%rd11697+8];
	mad.lo.s64 	%rd11711, %rd11710, 2654435761, %rd11709;
	shl.b64 	%rd11712, %rd11711, 13;
	add.s64 	%rd11713, %rd11712, %rd11711;
	shr.u64 	%rd11714, %rd11713, 7;
	xor.b64  	%rd11715, %rd11714, %rd11713;
	shl.b64 	%rd11716, %rd11715, 3;
	add.s64 	%rd11717, %rd11716, %rd11715;
	shr.u64 	%rd11718, %rd11717, 17;
	xor.b64  	%rd11719, %rd11718, %rd11717;
	shl.b64 	%rd11720, %rd11719, 5;
	add.s64 	%rd12879, %rd11720, %rd11719;
	add.s64 	%rd12871, %rd12871, 2;
$L__BB10_356:
	and.b64  	%rd11721, %rd1490, 1;
	setp.eq.b64 	%p788, %rd11721, 1;
	not.pred 	%p789, %p788;
	@%p789 bra 	$L__BB10_358;
	shl.b64 	%rd11722, %rd12871, 3;
	add.s64 	%rd11723, %rd12636, %rd11722;
	ld.u64 	%rd11724, [%rd11723];
	mad.lo.s64 	%rd11725, %rd11724, 2654435761, %rd12879;
	shl.b64 	%rd11726, %rd11725, 13;
	add.s64 	%rd11727, %rd11726, %rd11725;
	shr.u64 	%rd11728, %rd11727, 7;
	xor.b64  	%rd11729, %rd11728, %rd11727;
	shl.b64 	%rd11730, %rd11729, 3;
	add.s64 	%rd11731, %rd11730, %rd11729;
	shr.u64 	%rd11732, %rd11731, 17;
	xor.b64  	%rd11733, %rd11732, %rd11731;
	shl.b64 	%rd11734, %rd11733, 5;
	add.s64 	%rd12879, %rd11734, %rd11733;
$L__BB10_358:
	setp.eq.s64 	%p790, %rd1490, 0;
	mov.b64 	%rd12892, 0;
	@%p790 bra 	$L__BB10_370;
	setp.lt.u64 	%p791, %rd112, 7;
	mov.b64 	%rd12884, 0;
	mov.u64 	%rd12892, %rd12884;
	@%p791 bra 	$L__BB10_362;
	add.s64 	%rd12880, %rd12680, 32;
	mov.b64 	%rd12884, 0;
	and.b64  	%rd11834, %rd1490, -8;
$L__BB10_361:
	.pragma "nounroll";
	ld.u64 	%rd11739, [%rd12880+-32];
	mad.lo.s64 	%rd11740, %rd11739, 2654435761, %rd12892;
	shl.b64 	%rd11741, %rd11740, 13;
	add.s64 	%rd11742, %rd11741, %rd11740;
	shr.u64 	%rd11743, %rd11742, 7;
	xor.b64  	%rd11744, %rd11743, %rd11742;
	shl.b64 	%rd11745, %rd11744, 3;
	add.s64 	%rd11746, %rd11745, %rd11744;
	shr.u64 	%rd11747, %rd11746, 17;
	xor.b64  	%rd11748, %rd11747, %rd11746;
	shl.b64 	%rd11749, %rd11748, 5;
	add.s64 	%rd11750, %rd11749, %rd11748;
	ld.u64 	%rd11751, [%rd12880+-24];
	mad.lo.s64 	%rd11752, %rd11751, 2654435761, %rd11750;
	shl.b64 	%rd11753, %rd11752, 13;
	add.s64 	%rd11754, %rd11753, %rd11752;
	shr.u64 	%rd11755, %rd11754, 7;
	xor.b64  	%rd11756, %rd11755, %rd11754;
	shl.b64 	%rd11757, %rd11756, 3;
	add.s64 	%rd11758, %rd11757, %rd11756;
	shr.u64 	%rd11759, %rd11758, 17;
	xor.b64  	%rd11760, %rd11759, %rd11758;
	shl.b64 	%rd11761, %rd11760, 5;
	add.s64 	%rd11762, %rd11761, %rd11760;
	ld.u64 	%rd11763, [%rd12880+-16];
	mad.lo.s64 	%rd11764, %rd11763, 2654435761, %rd11762;
	shl.b64 	%rd11765, %rd11764, 13;
	add.s64 	%rd11766, %rd11765, %rd11764;
	shr.u64 	%rd11767, %rd11766, 7;
	xor.b64  	%rd11768, %rd11767, %rd11766;
	shl.b64 	%rd11769, %rd11768, 3;
	add.s64 	%rd11770, %rd11769, %rd11768;
	shr.u64 	%rd11771, %rd11770, 17;
	xor.b64  	%rd11772, %rd11771, %rd11770;
	shl.b64 	%rd11773, %rd11772, 5;
	add.s64 	%rd11774, %rd11773, %rd11772;
	ld.u64 	%rd11775, [%rd12880+-8];
	mad.lo.s64 	%rd11776, %rd11775, 2654435761, %rd11774;
	shl.b64 	%rd11777, %rd11776, 13;
	add.s64 	%rd11778, %rd11777, %rd11776;
	shr.u64 	%rd11779, %rd11778, 7;
	xor.b64  	%rd11780, %rd11779, %rd11778;
	shl.b64 	%rd11781, %rd11780, 3;
	add.s64 	%rd11782, %rd11781, %rd11780;
	shr.u64 	%rd11783, %rd11782, 17;
	xor.b64  	%rd11784, %rd11783, %rd11782;
	shl.b64 	%rd11785, %rd11784, 5;
	add.s64 	%rd11786, %rd11785, %rd11784;
	ld.u64 	%rd11787, [%rd12880];
	mad.lo.s64 	%rd11788, %rd11787, 2654435761, %rd11786;
	shl.b64 	%rd11789, %rd11788, 13;
	add.s64 	%rd11790, %rd11789, %rd11788;
	shr.u64 	%rd11791, %rd11790, 7;
	xor.b64  	%rd11792, %rd11791, %rd11790;
	shl.b64 	%rd11793, %rd11792, 3;
	add.s64 	%rd11794, %rd11793, %rd11792;
	shr.u64 	%rd11795, %rd11794, 17;
	xor.b64  	%rd11796, %rd11795, %rd11794;
	shl.b64 	%rd11797, %rd11796, 5;
	add.s64 	%rd11798, %rd11797, %rd11796;
	ld.u64 	%rd11799, [%rd12880+8];
	mad.lo.s64 	%rd11800, %rd11799, 2654435761, %rd11798;
	shl.b64 	%rd11801, %rd11800, 13;
	add.s64 	%rd11802, %rd11801, %rd11800;
	shr.u64 	%rd11803, %rd11802, 7;
	xor.b64  	%rd11804, %rd11803, %rd11802;
	shl.b64 	%rd11805, %rd11804, 3;
	add.s64 	%rd11806, %rd11805, %rd11804;
	shr.u64 	%rd11807, %rd11806, 17;
	xor.b64  	%rd11808, %rd11807, %rd11806;
	shl.b64 	%rd11809, %rd11808, 5;
	add.s64 	%rd11810, %rd11809, %rd11808;
	ld.u64 	%rd11811, [%rd12880+16];
	mad.lo.s64 	%rd11812, %rd11811, 2654435761, %rd11810;
	shl.b64 	%rd11813, %rd11812, 13;
	add.s64 	%rd11814, %rd11813, %rd11812;
	shr.u64 	%rd11815, %rd11814, 7;
	xor.b64  	%rd11816, %rd11815, %rd11814;
	shl.b64 	%rd11817, %rd11816, 3;
	add.s64 	%rd11818, %rd11817, %rd11816;
	shr.u64 	%rd11819, %rd11818, 17;
	xor.b64  	%rd11820, %rd11819, %rd11818;
	shl.b64 	%rd11821, %rd11820, 5;
	add.s64 	%rd11822, %rd11821, %rd11820;
	ld.u64 	%rd11823, [%rd12880+24];
	mad.lo.s64 	%rd11824, %rd11823, 2654435761, %rd11822;
	shl.b64 	%rd11825, %rd11824, 13;
	add.s64 	%rd11826, %rd11825, %rd11824;
	shr.u64 	%rd11827, %rd11826, 7;
	xor.b64  	%rd11828, %rd11827, %rd11826;
	shl.b64 	%rd11829, %rd11828, 3;
	add.s64 	%rd11830, %rd11829, %rd11828;
	shr.u64 	%rd11831, %rd11830, 17;
	xor.b64  	%rd11832, %rd11831, %rd11830;
	shl.b64 	%rd11833, %rd11832, 5;
	add.s64 	%rd12892, %rd11833, %rd11832;
	add.s64 	%rd12884, %rd12884, 8;
	sub.s64 	%rd11835, %rd12884, %rd11834;
	add.s64 	%rd12880, %rd12880, 64;
	setp.ne.s64 	%p792, %rd11835, 0;
	@%p792 bra 	$L__BB10_361;
$L__BB10_362:
	and.b64  	%rd651, %rd1490, 7;
	setp.eq.s64 	%p793, %rd651, 0;
	@%p793 bra 	$L__BB10_370;
	setp.lt.u64 	%p794, %rd651, 4;
	@%p794 bra 	$L__BB10_365;
	shl.b64 	%rd11837, %rd12884, 3;
	add.s64 	%rd11838, %rd12680, %rd11837;
	ld.u64 	%rd11839, [%rd11838];
	mad.lo.s64 	%rd11840, %rd11839, 2654435761, %rd12892;
	shl.b64 	%rd11841, %rd11840, 13;
	add.s64 	%rd11842, %rd11841, %rd11840;
	shr.u64 	%rd11843, %rd11842, 7;
	xor.b64  	%rd11844, %rd11843, %rd11842;
	shl.b64 	%rd11845, %rd11844, 3;
	add.s64 	%rd11846, %rd11845, %rd11844;
	shr.u64 	%rd11847, %rd11846, 17;
	xor.b64  	%rd11848, %rd11847, %rd11846;
	shl.b64 	%rd11849, %rd11848, 5;
	add.s64 	%rd11850, %rd11849, %rd11848;
	ld.u64 	%rd11851, [%rd11838+8];
	mad.lo.s64 	%rd11852, %rd11851, 2654435761, %rd11850;
	shl.b64 	%rd11853, %rd11852, 13;
	add.s64 	%rd11854, %rd11853, %rd11852;
	shr.u64 	%rd11855, %rd11854, 7;
	xor.b64  	%rd11856, %rd11855, %rd11854;
	shl.b64 	%rd11857, %rd11856, 3;
	add.s64 	%rd11858, %rd11857, %rd11856;
	shr.u64 	%rd11859, %rd11858, 17;
	xor.b64  	%rd11860, %rd11859, %rd11858;
	shl.b64 	%rd11861, %rd11860, 5;
	add.s64 	%rd11862, %rd11861, %rd11860;
	ld.u64 	%rd11863, [%rd11838+16];
	mad.lo.s64 	%rd11864, %rd11863, 2654435761, %rd11862;
	shl.b64 	%rd11865, %rd11864, 13;
	add.s64 	%rd11866, %rd11865, %rd11864;
	shr.u64 	%rd11867, %rd11866, 7;
	xor.b64  	%rd11868, %rd11867, %rd11866;
	shl.b64 	%rd11869, %rd11868, 3;
	add.s64 	%rd11870, %rd11869, %rd11868;
	shr.u64 	%rd11871, %rd11870, 17;
	xor.b64  	%rd11872, %rd11871, %rd11870;
	shl.b64 	%rd11873, %rd11872, 5;
	add.s64 	%rd11874, %rd11873, %rd11872;
	ld.u64 	%rd11875, [%rd11838+24];
	mad.lo.s64 	%rd11876, %rd11875, 2654435761, %rd11874;
	shl.b64 	%rd11877, %rd11876, 13;
	add.s64 	%rd11878, %rd11877, %rd11876;
	shr.u64 	%rd11879, %rd11878, 7;
	xor.b64  	%rd11880, %rd11879, %rd11878;
	shl.b64 	%rd11881, %rd11880, 3;
	add.s64 	%rd11882, %rd11881, %rd11880;
	shr.u64 	%rd11883, %rd11882, 17;
	xor.b64  	%rd11884, %rd11883, %rd11882;
	shl.b64 	%rd11885, %rd11884, 5;
	add.s64 	%rd12892, %rd11885, %rd11884;
	add.s64 	%rd12884, %rd12884, 4;
$L__BB10_365:
	setp.eq.s64 	%p795, %rd114, 0;
	@%p795 bra 	$L__BB10_370;
	setp.eq.s64 	%p796, %rd114, 1;
	@%p796 bra 	$L__BB10_368;
	shl.b64 	%rd11887, %rd12884, 3;
	add.s64 	%rd11888, %rd12680, %rd11887;
	ld.u64 	%rd11889, [%rd11888];
	mad.lo.s64 	%rd11890, %rd11889, 2654435761, %rd12892;
	shl.b64 	%rd11891, %rd11890, 13;
	add.s64 	%rd11892, %rd11891, %rd11890;
	shr.u64 	%rd11893, %rd11892, 7;
	xor.b64  	%rd11894, %rd11893, %rd11892;
	shl.b64 	%rd11895, %rd11894, 3;
	add.s64 	%rd11896, %rd11895, %rd11894;
	shr.u64 	%rd11897, %rd11896, 17;
	xor.b64  	%rd11898, %rd11897, %rd11896;
	shl.b64 	%rd11899, %rd11898, 5;
	add.s64 	%rd11900, %rd11899, %rd11898;
	ld.u64 	%rd11901, [%rd11888+8];
	mad.lo.s64 	%rd11902, %rd11901, 2654435761, %rd11900;
	shl.b64 	%rd11903, %rd11902, 13;
	add.s64 	%rd11904, %rd11903, %rd11902;
	shr.u64 	%rd11905, %rd11904, 7;
	xor.b64  	%rd11906, %rd11905, %rd11904;
	shl.b64 	%rd11907, %rd11906, 3;
	add.s64 	%rd11908, %rd11907, %rd11906;
	shr.u64 	%rd11909, %rd11908, 17;
	xor.b64  	%rd11910, %rd11909, %rd11908;
	shl.b64 	%rd11911, %rd11910, 5;
	add.s64 	%rd12892, %rd11911, %rd11910;
	add.s64 	%rd12884, %rd12884, 2;
$L__BB10_368:
	and.b64  	%rd11912, %rd1490, 1;
	setp.eq.b64 	%p797, %rd11912, 1;
	not.pred 	%p798, %p797;
	@%p798 bra 	$L__BB10_370;
	shl.b64 	%rd11913, %rd12884, 3;
	add.s64 	%rd11914, %rd12680, %rd11913;
	ld.u64 	%rd11915, [%rd11914];
	mad.lo.s64 	%rd11916, %rd11915, 2654435761, %rd12892;
	shl.b64 	%rd11917, %rd11916, 13;
	add.s64 	%rd11918, %rd11917, %rd11916;
	shr.u64 	%rd11919, %rd11918, 7;
	xor.b64  	%rd11920, %rd11919, %rd11918;
	shl.b64 	%rd11921, %rd11920, 3;
	add.s64 	%rd11922, %rd11921, %rd11920;
	shr.u64 	%rd11923, %rd11922, 17;
	xor.b64  	%rd11924, %rd11923, %rd11922;
	shl.b64 	%rd11925, %rd11924, 5;
	add.s64 	%rd12892, %rd11925, %rd11924;
$L__BB10_370:
	setp.lt.u64 	%p853, %rd12879, %rd12892;
	bra.uni 	$L__BB10_375;
$L__BB10_371:
	setp.eq.s32 	%p800, %r81, 0;
	mov.pred 	%p853, %p766;
	@%p800 bra 	$L__BB10_375;
	mov.b64 	%rd12893, 0;
	cvt.s64.s32 	%rd11930, %r81;
$L__BB10_373:
	shl.b64 	%rd11927, %rd12893, 3;
	add.s64 	%rd11928, %rd12636, %rd11927;
	ld.u64 	%rd665, [%rd11928];
	add.s64 	%rd11929, %rd12680, %rd11927;
	ld.u64 	%rd666, [%rd11929];
	setp.lt.u64 	%p802, %rd665, %rd666;
	mov.pred 	%p853, %p768;
	@%p802 bra 	$L__BB10_375;
	setp.le.u64 	%p804, %rd665, %rd666;
	add.s64 	%rd12893, %rd12893, 1;
	setp.lt.u64 	%p805, %rd12893, %rd11930;
	and.pred  	%p806, %p804, %p805;
	mov.pred 	%p853, %p766;
	@%p806 bra 	$L__BB10_373;
$L__BB10_375:
	selp.b64 	%rd668, %rd12636, %rd12680, %p853;
	selp.u32 	%r410, 1, 0, %p853;
	add.s32 	%r28, %r26, %r410;
	not.pred 	%p807, %p853;
	selp.u32 	%r411, 1, 0, %p807;
	add.s32 	%r29, %r27, %r411;
	@%p853 bra 	$L__BB10_377;
	shl.b32 	%r412, %r29, 3;
	mov.u32 	%r413, _ZZN3cub18CUB_300001_SM_10006detail10merge_sort26DeviceMergeSortMergeKernelINS2_10policy_hubIPPmE9Policy600ES6_PNS0_8NullTypeES6_SA_m18tuple_indexed_lessS5_S9_EEvbT2_T3_T4_PT6_PT7_T5_PSE_SE_NS1_7vsmem_tEE19static_temp_storage;
	add.s32 	%r414, %r413, %r412;
	ld.shared.u64 	%rd12680, [%r414];
	bra.uni 	$L__BB10_378;
$L__BB10_377:
	shl.b32 	%r415, %r28, 3;
	mov.u32 	%r416, _ZZN3cub18CUB_300001_SM_10006detail10merge_sort26DeviceMergeSortMergeKernelINS2_10policy_hubIPPmE9Policy600ES6_PNS0_8NullTypeES6_SA_m18tuple_indexed_lessS5_S9_EEvbT2_T3_T4_PT6_PT7_T5_PSE_SE_NS1_7vsmem_tEE19static_temp_storage;
	add.s32 	%r417, %r416, %r415;
	ld.shared.u64 	%rd12636, [%r417];
$L__BB10_378:
	setp.ge.s32 	%p808, %r28, %r5;
	mov.u64 	%rd12937, %rd12680;
	@%p808 bra 	$L__BB10_422;
	setp.ge.s32 	%p809, %r29, %r3;
	mov.u64 	%rd12937, %rd12636;
	@%p809 bra 	$L__BB10_422;
	setp.eq.s64 	%p810, %rd1490, 0;
	mov.b64 	%rd12899, -3750763034362895579;
	@%p810 bra 	$L__BB10_386;
	setp.eq.s64 	%p811, %rd112, 0;
	mov.b64 	%rd12899, -3750763034362895579;
	mov.b64 	%rd12900, 0;
	@%p811 bra 	$L__BB10_384;
	add.s64 	%rd12896, %rd12636, 8;
	mov.b64 	%rd12899, -3750763034362895579;
	mov.b64 	%rd12900, 0;
$L__BB10_383:
	ld.u64 	%rd11937, [%rd12896+-8];
	and.b64  	%rd11938, %rd11937, 255;
	xor.b64  	%rd11939, %rd11938, %rd12899;
	mul.lo.s64 	%rd11940, %rd11939, 1099511628211;
	shr.u64 	%rd11941, %rd11937, 8;
	and.b64  	%rd11942, %rd11941, 255;
	xor.b64  	%rd11943, %rd11942, %rd11940;
	mul.lo.s64 	%rd11944, %rd11943, 1099511628211;
	shr.u64 	%rd11945, %rd11937, 16;
	and.b64  	%rd11946, %rd11945, 255;
	xor.b64  	%rd11947, %rd11946, %rd11944;
	mul.lo.s64 	%rd11948, %rd11947, 1099511628211;
	shr.u64 	%rd11949, %rd11937, 24;
	and.b64  	%rd11950, %rd11949, 255;
	xor.b64  	%rd11951, %rd11950, %rd11948;
	mul.lo.s64 	%rd11952, %rd11951, 1099511628211;
	shr.u64 	%rd11953, %rd11937, 32;
	and.b64  	%rd11954, %rd11953, 255;
	xor.b64  	%rd11955, %rd11954, %rd11952;
	mul.lo.s64 	%rd11956, %rd11955, 1099511628211;
	shr.u64 	%rd11957, %rd11937, 40;
	and.b64  	%rd11958, %rd11957, 255;
	xor.b64  	%rd11959, %rd11958, %rd11956;
	mul.lo.s64 	%rd11960, %rd11959, 1099511628211;
	shr.u64 	%rd11961, %rd11937, 48;
	and.b64  	%rd11962, %rd11961, 255;
	xor.b64  	%rd11963, %rd11962, %rd11960;
	mul.lo.s64 	%rd11964, %rd11963, 1099511628211;
	shr.u64 	%rd11965, %rd11937, 56;
	xor.b64  	%rd11966, %rd11965, %rd11964;
	mul.lo.s64 	%rd11967, %rd11966, 1099511628211;
	ld.u64 	%rd11968, [%rd12896];
	and.b64  	%rd11969, %rd11968, 255;
	xor.b64  	%rd11970, %rd11969, %rd11967;
	mul.lo.s64 	%rd11971, %rd11970, 1099511628211;
	shr.u64 	%rd11972, %rd11968, 8;
	and.b64  	%rd11973, %rd11972, 255;
	xor.b64  	%rd11974, %rd11973, %rd11971;
	mul.lo.s64 	%rd11975, %rd11974, 1099511628211;
	shr.u64 	%rd11976, %rd11968, 16;
	and.b64  	%rd11977, %rd11976, 255;
	xor.b64  	%rd11978, %rd11977, %rd11975;
	mul.lo.s64 	%rd11979, %rd11978, 1099511628211;
	shr.u64 	%rd11980, %rd11968, 24;
	and.b64  	%rd11981, %rd11980, 255;
	xor.b64  	%rd11982, %rd11981, %rd11979;
	mul.lo.s64 	%rd11983, %rd11982, 1099511628211;
	shr.u64 	%rd11984, %rd11968, 32;
	and.b64  	%rd11985, %rd11984, 255;
	xor.b64  	%rd11986, %rd11985, %rd11983;
	mul.lo.s64 	%rd11987, %rd11986, 1099511628211;
	shr.u64 	%rd11988, %rd11968, 40;
	and.b64  	%rd11989, %rd11988, 255;
	xor.b64  	%rd11990, %rd11989, %rd11987;
	mul.lo.s64 	%rd11991, %rd11990, 1099511628211;
	shr.u64 	%rd11992, %rd11968, 48;
	and.b64  	%rd11993, %rd11992, 255;
	xor.b64  	%rd11994, %rd11993, %rd11991;
	mul.lo.s64 	%rd11995, %rd11994, 1099511628211;
	shr.u64 	%rd11996, %rd11968, 56;
	xor.b64  	%rd11997, %rd11996, %rd11995;
	mul.lo.s64 	%rd12899, %rd11997, 1099511628211;
	add.s64 	%rd12900, %rd12900, 2;
	add.s64 	%rd12896, %rd12896, 16;
	and.b64  	%rd11998, %rd1490, -2;
	sub.s64 	%rd11999, %rd12900, %rd11998;
	setp.ne.s64 	%p812, %rd11999, 0;
	@%p812 bra 	$L__BB10_383;
$L__BB10_384:
	and.b64  	%rd12000, %rd1490, 1;
	setp.eq.b64 	%p813, %rd12000, 1;
	not.pred 	%p814, %p813;
	@%p814 bra 	$L__BB10_386;
	shl.b64 	%rd12001, %rd12900, 3;
	add.s64 	%rd12002, %rd12636, %rd12001;
	ld.u64 	%rd12003, [%rd12002];
	and.b64  	%rd12004, %rd12003, 255;
	xor.b64  	%rd12005, %rd12004, %rd12899;
	mul.lo.s64 	%rd12006, %rd12005, 1099511628211;
	shr.u64 	%rd12007, %rd12003, 8;
	and.b64  	%rd12008, %rd12007, 255;
	xor.b64  	%rd12009, %rd12008, %rd12006;
	mul.lo.s64 	%rd12010, %rd12009, 1099511628211;
	shr.u64 	%rd12011, %rd12003, 16;
	and.b64  	%rd12012, %rd12011, 255;
	xor.b64  	%rd12013, %rd12012, %rd12010;
	mul.lo.s64 	%rd12014, %rd12013, 1099511628211;
	shr.u64 	%rd12015, %rd12003, 24;
	and.b64  	%rd12016, %rd12015, 255;
	xor.b64  	%rd12017, %rd12016, %rd12014;
	mul.lo.s64 	%rd12018, %rd12017, 1099511628211;
	shr.u64 	%rd12019, %rd12003, 32;
	and.b64  	%rd12020, %rd12019, 255;
	xor.b64  	%rd12021, %rd12020, %rd12018;
	mul.lo.s64 	%rd12022, %rd12021, 1099511628211;
	shr.u64 	%rd12023, %rd12003, 40;
	and.b64  	%rd12024, %rd12023, 255;
	xor.b64  	%rd12025, %rd12024, %rd12022;
	mul.lo.s64 	%rd12026, %rd12025, 1099511628211;
	shr.u64 	%rd12027, %rd12003, 48;
	and.b64  	%rd12028, %rd12027, 255;
	xor.b64  	%rd12029, %rd12028, %rd12026;
	mul.lo.s64 	%rd12030, %rd12029, 1099511628211;
	shr.u64 	%rd12031, %rd12003, 56;
	xor.b64  	%rd12032, %rd12031, %rd12030;
	mul.lo.s64 	%rd12899, %rd12032, 1099511628211;
$L__BB10_386:
	setp.eq.s64 	%p815, %rd1490, 0;
	mov.b64 	%rd12906, -3750763034362895579;
	@%p815 bra 	$L__BB10_392;
	setp.eq.s64 	%p816, %rd112, 0;
	mov.b64 	%rd12906, -3750763034362895579;
	mov.b64 	%rd12907, 0;
	@%p816 bra 	$L__BB10_390;
	add.s64 	%rd12903, %rd12680, 8;
	mov.b64 	%rd12906, -3750763034362895579;
	mov.b64 	%rd12907, 0;
$L__BB10_389:
	ld.u64 	%rd12039, [%rd12903+-8];
	and.b64  	%rd12040, %rd12039, 255;
	xor.b64  	%rd12041, %rd12040, %rd12906;
	mul.lo.s64 	%rd12042, %rd12041, 1099511628211;
	shr.u64 	%rd12043, %rd12039, 8;
	and.b64  	%rd12044, %rd12043, 255;
	xor.b64  	%rd12045, %rd12044, %rd12042;
	mul.lo.s64 	%rd12046, %rd12045, 1099511628211;
	shr.u64 	%rd12047, %rd12039, 16;
	and.b64  	%rd12048, %rd12047, 255;
	xor.b64  	%rd12049, %rd12048, %rd12046;
	mul.lo.s64 	%rd12050, %rd12049, 1099511628211;
	shr.u64 	%rd12051, %rd12039, 24;
	and.b64  	%rd12052, %rd12051, 255;
	xor.b64  	%rd12053, %rd12052, %rd12050;
	mul.lo.s64 	%rd12054, %rd12053, 1099511628211;
	shr.u64 	%rd12055, %rd12039, 32;
	and.b64  	%rd12056, %rd12055, 255;
	xor.b64  	%rd12057, %rd12056, %rd12054;
	mul.lo.s64 	%rd12058, %rd12057, 1099511628211;
	shr.u64 	%rd12059, %rd12039, 40;
	and.b64  	%rd12060, %rd12059, 255;
	xor.b64  	%rd12061, %rd12060, %rd12058;
	mul.lo.s64 	%rd12062, %rd12061, 1099511628211;
	shr.u64 	%rd12063, %rd12039, 48;
	and.b64  	%rd12064, %rd12063, 255;
	xor.b64  	%rd12065, %rd12064, %rd12062;
	mul.lo.s64 	%rd12066, %rd12065, 1099511628211;
	shr.u64 	%rd12067, %rd12039, 56;
	xor.b64  	%rd12068, %rd12067, %rd12066;
	mul.lo.s64 	%rd12069, %rd12068, 1099511628211;
	ld.u64 	%rd12070, [%rd12903];
	and.b64  	%rd12071, %rd12070, 255;
	xor.b64  	%rd12072, %rd12071, %rd12069;
	mul.lo.s64 	%rd12073, %rd12072, 1099511628211;
	shr.u64 	%rd12074, %rd12070, 8;
	and.b64  	%rd12075, %rd12074, 255;
	xor.b64  	%rd12076, %rd12075, %rd12073;
	mul.lo.s64 	%rd12077, %rd12076, 1099511628211;
	shr.u64 	%rd12078, %rd12070, 16;
	and.b64  	%rd12079, %rd12078, 255;
	xor.b64  	%rd12080, %rd12079, %rd12077;
	mul.lo.s64 	%rd12081, %rd12080, 1099511628211;
	shr.u64 	%rd12082, %rd12070, 24;
	and.b64  	%rd12083, %rd12082, 255;
	xor.b64  	%rd12084, %rd12083, %rd12081;
	mul.lo.s64 	%rd12085, %rd12084, 1099511628211;
	shr.u64 	%rd12086, %rd12070, 32;
	and.b64  	%rd12087, %rd12086, 255;
	xor.b64  	%rd12088, %rd12087, %rd12085;
	mul.lo.s64 	%rd12089, %rd12088, 1099511628211;
	shr.u64 	%rd12090, %rd12070, 40;
	and.b64  	%rd12091, %rd12090, 255;
	xor.b64  	%rd12092, %rd12091, %rd12089;
	mul.lo.s64 	%rd12093, %rd12092, 1099511628211;
	shr.u64 	%rd12094, %rd12070, 48;
	and.b64  	%rd12095, %rd12094, 255;
	xor.b64  	%rd12096, %rd12095, %rd12093;
	mul.lo.s64 	%rd12097, %rd12096, 1099511628211;
	shr.u64 	%rd12098, %rd12070, 56;
	xor.b64  	%rd12099, %rd12098, %rd12097;
	mul.lo.s64 	%rd12906, %rd12099, 1099511628211;
	add.s64 	%rd12907, %rd12907, 2;
	add.s64 	%rd12903, %rd12903, 16;
	and.b64  	%rd12100, %rd1490, -2;
	sub.s64 	%rd12101, %rd12907, %rd12100;
	setp.ne.s64 	%p817, %rd12101, 0;
	@%p817 bra 	$L__BB10_389;
$L__BB10_390:
	and.b64  	%rd12102, %rd1490, 1;
	setp.eq.b64 	%p818, %rd12102, 1;
	not.pred 	%p819, %p818;
	@%p819 bra 	$L__BB10_392;
	shl.b64 	%rd12103, %rd12907, 3;
	add.s64 	%rd12104, %rd12680, %rd12103;
	ld.u64 	%rd12105, [%rd12104];
	and.b64  	%rd12106, %rd12105, 255;
	xor.b64  	%rd12107, %rd12106, %rd12906;
	mul.lo.s64 	%rd12108, %rd12107, 1099511628211;
	shr.u64 	%rd12109, %rd12105, 8;
	and.b64  	%rd12110, %rd12109, 255;
	xor.b64  	%rd12111, %rd12110, %rd12108;
	mul.lo.s64 	%rd12112, %rd12111, 1099511628211;
	shr.u64 	%rd12113, %rd12105, 16;
	and.b64  	%rd12114, %rd12113, 255;
	xor.b64  	%rd12115, %rd12114, %rd12112;
	mul.lo.s64 	%rd12116, %rd12115, 1099511628211;
	shr.u64 	%rd12117, %rd12105, 24;
	and.b64  	%rd12118, %rd12117, 255;
	xor.b64  	%rd12119, %rd12118, %rd12116;
	mul.lo.s64 	%rd12120, %rd12119, 1099511628211;
	shr.u64 	%rd12121, %rd12105, 32;
	and.b64  	%rd12122, %rd12121, 255;
	xor.b64  	%rd12123, %rd12122, %rd12120;
	mul.lo.s64 	%rd12124, %rd12123, 1099511628211;
	shr.u64 	%rd12125, %rd12105, 40;
	and.b64  	%rd12126, %rd12125, 255;
	xor.b64  	%rd12127, %rd12126, %rd12124;
	mul.lo.s64 	%rd12128, %rd12127, 1099511628211;
	shr.u64 	%rd12129, %rd12105, 48;
	and.b64  	%rd12130, %rd12129, 255;
	xor.b64  	%rd12131, %rd12130, %rd12128;
	mul.lo.s64 	%rd12132, %rd12131, 1099511628211;
	shr.u64 	%rd12133, %rd12105, 56;
	xor.b64  	%rd12134, %rd12133, %rd12132;
	mul.lo.s64 	%rd12906, %rd12134, 1099511628211;
$L__BB10_392:
	setp.eq.s64 	%p820, %rd12899, %rd12906;
	@%p820 bra 	$L__BB10_418;
	and.b64  	%rd697, %rd1490, 7;
	setp.eq.s64 	%p821, %rd1490, 0;
	mov.b64 	%rd12922, 0;
	@%p821 bra 	$L__BB10_405;
	setp.lt.u64 	%p822, %rd112, 7;
	mov.b64 	%rd12914, 0;
	mov.u64 	%rd12922, %rd12914;
	@%p822 bra 	$L__BB10_397;
	add.s64 	%rd12910, %rd12636, 32;
	mov.b64 	%rd12914, 0;
	and.b64  	%rd12234, %rd1490, -8;
$L__BB10_396:
	.pragma "nounroll";
	ld.u64 	%rd12139, [%rd12910+-32];
	mad.lo.s64 	%rd12140, %rd12139, 2654435761, %rd12922;
	shl.b64 	%rd12141, %rd12140, 13;
	add.s64 	%rd12142, %rd12141, %rd12140;
	shr.u64 	%rd12143, %rd12142, 7;
	xor.b64  	%rd12144, %rd12143, %rd12142;
	shl.b64 	%rd12145, %rd12144, 3;
	add.s64 	%rd12146, %rd12145, %rd12144;
	shr.u64 	%rd12147, %rd12146, 17;
	xor.b64  	%rd12148, %rd12147, %rd12146;
	shl.b64 	%rd12149, %rd12148, 5;
	add.s64 	%rd12150, %rd12149, %rd12148;
	ld.u64 	%rd12151, [%rd12910+-24];
	mad.lo.s64 	%rd12152, %rd12151, 2654435761, %rd12150;
	shl.b64 	%rd12153, %rd12152, 13;
	add.s64 	%rd12154, %rd12153, %rd12152;
	shr.u64 	%rd12155, %rd12154, 7;
	xor.b64  	%rd12156, %rd12155, %rd12154;
	shl.b64 	%rd12157, %rd12156, 3;
	add.s64 	%rd12158, %rd12157, %rd12156;
	shr.u64 	%rd12159, %rd12158, 17;
	xor.b64  	%rd12160, %rd12159, %rd12158;
	shl.b64 	%rd12161, %rd12160, 5;
	add.s64 	%rd12162, %rd12161, %rd12160;
	ld.u64 	%rd12163, [%rd12910+-16];
	mad.lo.s64 	%rd12164, %rd12163, 2654435761, %rd12162;
	shl.b64 	%rd12165, %rd12164, 13;
	add.s64 	%rd12166, %rd12165, %rd12164;
	shr.u64 	%rd12167, %rd12166, 7;
	xor.b64  	%rd12168, %rd12167, %rd12166;
	shl.b64 	%rd12169, %rd12168, 3;
	add.s64 	%rd12170, %rd12169, %rd12168;
	shr.u64 	%rd12171, %rd12170, 17;
	xor.b64  	%rd12172, %rd12171, %rd12170;
	shl.b64 	%rd12173, %rd12172, 5;
	add.s64 	%rd12174, %rd12173, %rd12172;
	ld.u64 	%rd12175, [%rd12910+-8];
	mad.lo.s64 	%rd12176, %rd12175, 2654435761, %rd12174;
	shl.b64 	%rd12177, %rd12176, 13;
	add.s64 	%rd12178, %rd12177, %rd12176;
	shr.u64 	%rd12179, %rd12178, 7;
	xor.b64  	%rd12180, %rd12179, %rd12178;
	shl.b64 	%rd12181, %rd12180, 3;
	add.s64 	%rd12182, %rd12181, %rd12180;
	shr.u64 	%rd12183, %rd12182, 17;
	xor.b64  	%rd12184, %rd12183, %rd12182;
	shl.b64 	%rd12185, %rd12184, 5;
	add.s64 	%rd12186, %rd12185, %rd12184;
	ld.u64 	%rd12187, [%rd12910];
	mad.lo.s64 	%rd12188, %rd12187, 2654435761, %rd12186;
	shl.b64 	%rd12189, %rd12188, 13;
	add.s64 	%rd12190, %rd12189, %rd12188;
	shr.u64 	%rd12191, %rd12190, 7;
	xor.b64  	%rd12192, %rd12191, %rd12190;
	shl.b64 	%rd12193, %rd12192, 3;
	add.s64 	%rd12194, %rd12193, %rd12192;
	shr.u64 	%rd12195, %rd12194, 17;
	xor.b64  	%rd12196, %rd12195, %rd12194;
	shl.b64 	%rd12197, %rd12196, 5;
	add.s64 	%rd12198, %rd12197, %rd12196;
	ld.u64 	%rd12199, [%rd12910+8];
	mad.lo.s64 	%rd12200, %rd12199, 2654435761, %rd12198;
	shl.b64 	%rd12201, %rd12200, 13;
	add.s64 	%rd12202, %rd12201, %rd12200;
	shr.u64 	%rd12203, %rd12202, 7;
	xor.b64  	%rd12204, %rd12203, %rd12202;
	shl.b64 	%rd12205, %rd12204, 3;
	add.s64 	%rd12206, %rd12205, %rd12204;
	shr.u64 	%rd12207, %rd12206, 17;
	xor.b64  	%rd12208, %rd12207, %rd12206;
	shl.b64 	%rd12209, %rd12208, 5;
	add.s64 	%rd12210, %rd12209, %rd12208;
	ld.u64 	%rd12211, [%rd12910+16];
	mad.lo.s64 	%rd12212, %rd12211, 2654435761, %rd12210;
	shl.b64 	%rd12213, %rd12212, 13;
	add.s64 	%rd12214, %rd12213, %rd12212;
	shr.u64 	%rd12215, %rd12214, 7;
	xor.b64  	%rd12216, %rd12215, %rd12214;
	shl.b64 	%rd12217, %rd12216, 3;
	add.s64 	%rd12218, %rd12217, %rd12216;
	shr.u64 	%rd12219, %rd12218, 17;
	xor.b64  	%rd12220, %rd12219, %rd12218;
	shl.b64 	%rd12221, %rd12220, 5;
	add.s64 	%rd12222, %rd12221, %rd12220;
	ld.u64 	%rd12223, [%rd12910+24];
	mad.lo.s64 	%rd12224, %rd12223, 2654435761, %rd12222;
	shl.b64 	%rd12225, %rd12224, 13;
	add.s64 	%rd12226, %rd12225, %rd12224;
	shr.u64 	%rd12227, %rd12226, 7;
	xor.b64  	%rd12228, %rd12227, %rd12226;
	shl.b64 	%rd12229, %rd12228, 3;
	add.s64 	%rd12230, %rd12229, %rd12228;
	shr.u64 	%rd12231, %rd12230, 17;
	xor.b64  	%rd12232, %rd12231, %rd12230;
	shl.b64 	%rd12233, %rd12232, 5;
	add.s64 	%rd12922, %rd12233, %rd12232;
	add.s64 	%rd12914, %rd12914, 8;
	sub.s64 	%rd12235, %rd12914, %rd12234;
	add.s64 	%rd12910, %rd12910, 64;
	setp.ne.s64 	%p823, %rd12235, 0;
	@%p823 bra 	$L__BB10_396;
$L__BB10_397:
	setp.eq.s64 	%p824, %rd697, 0;
	@%p824 bra 	$L__BB10_405;
	setp.lt.u64 	%p825, %rd697, 4;
	@%p825 bra 	$L__BB10_400;
	shl.b64 	%rd12237, %rd12914, 3;
	add.s64 	%rd12238, %rd12636, %rd12237;
	ld.u64 	%rd12239, [%rd12238];
	mad.lo.s64 	%rd12240, %rd12239, 2654435761, %rd12922;
	shl.b64 	%rd12241, %rd12240, 13;
	add.s64 	%rd12242, %rd12241, %rd12240;
	shr.u64 	%rd12243, %rd12242, 7;
	xor.b64  	%rd12244, %rd12243, %rd12242;
	shl.b64 	%rd12245, %rd12244, 3;
	add.s64 	%rd12246, %rd12245, %rd12244;
	shr.u64 	%rd12247, %rd12246, 17;
	xor.b64  	%rd12248, %rd12247, %rd12246;
	shl.b64 	%rd12249, %rd12248, 5;
	add.s64 	%rd12250, %rd12249, %rd12248;
	ld.u64 	%rd12251, [%rd12238+8];
	mad.lo.s64 	%rd12252, %rd12251, 2654435761, %rd12250;
	shl.b64 	%rd12253, %rd12252, 13;
	add.s64 	%rd12254, %rd12253, %rd12252;
	shr.u64 	%rd12255, %rd12254, 7;
	xor.b64  	%rd12256, %rd12255, %rd12254;
	shl.b64 	%rd12257, %rd12256, 3;
	add.s64 	%rd12258, %rd12257, %rd12256;
	shr.u64 	%rd12259, %rd12258, 17;
	xor.b64  	%rd12260, %rd12259, %rd12258;
	shl.b64 	%rd12261, %rd12260, 5;
	add.s64 	%rd12262, %rd12261, %rd12260;
	ld.u64 	%rd12263, [%rd12238+16];
	mad.lo.s64 	%rd12264, %rd12263, 2654435761, %rd12262;
	shl.b64 	%rd12265, %rd12264, 13;
	add.s64 	%rd12266, %rd12265, %rd12264;
	shr.u64 	%rd12267, %rd12266, 7;
	xor.b64  	%rd12268, %rd12267, %rd12266;
	shl.b64 	%rd12269, %rd12268, 3;
	add.s64 	%rd12270, %rd12269, %rd12268;
	shr.u64 	%rd12271, %rd12270, 17;
	xor.b64  	%rd12272, %rd12271, %rd12270;
	shl.b64 	%rd12273, %rd12272, 5;
	add.s64 	%rd12274, %rd12273, %rd12272;
	ld.u64 	%rd12275, [%rd12238+24];
	mad.lo.s64 	%rd12276, %rd12275, 2654435761, %rd12274;
	shl.b64 	%rd12277, %rd12276, 13;
	add.s64 	%rd12278, %rd12277, %rd12276;
	shr.u64 	%rd12279, %rd12278, 7;
	xor.b64  	%rd12280, %rd12279, %rd12278;
	shl.b64 	%rd12281, %rd12280, 3;
	add.s64 	%rd12282, %rd12281, %rd12280;
	shr.u64 	%rd12283, %rd12282, 17;
	xor.b64  	%rd12284, %rd12283, %rd12282;
	shl.b64 	%rd12285, %rd12284, 5;
	add.s64 	%rd12922, %rd12285, %rd12284;
	add.s64 	%rd12914, %rd12914, 4;
$L__BB10_400:
	setp.eq.s64 	%p826, %rd114, 0;
	@%p826 bra 	$L__BB10_405;
	setp.eq.s64 	%p827, %rd114, 1;
	@%p827 bra 	$L__BB10_403;
	shl.b64 	%rd12287, %rd12914, 3;
	add.s64 	%rd12288, %rd12636, %rd12287;
	ld.u64 	%rd12289, [%rd12288];
	mad.lo.s64 	%rd12290, %rd12289, 2654435761, %rd12922;
	shl.b64 	%rd12291, %rd12290, 13;
	add.s64 	%rd12292, %rd12291, %rd12290;
	shr.u64 	%rd12293, %rd12292, 7;
	xor.b64  	%rd12294, %rd12293, %rd12292;
	shl.b64 	%rd12295, %rd12294, 3;
	add.s64 	%rd12296, %rd12295, %rd12294;
	shr.u64 	%rd12297, %rd12296, 17;
	xor.b64  	%rd12298, %rd12297, %rd12296;
	shl.b64 	%rd12299, %rd12298, 5;
	add.s64 	%rd12300, %rd12299, %rd12298;
	ld.u64 	%rd12301, [%rd12288+8];
	mad.lo.s64 	%rd12302, %rd12301, 2654435761, %rd12300;
	shl.b64 	%rd12303, %rd12302, 13;
	add.s64 	%rd12304, %rd12303, %rd12302;
	shr.u64 	%rd12305, %rd12304, 7;
	xor.b64  	%rd12306, %rd12305, %rd12304;
	shl.b64 	%rd12307, %rd12306, 3;
	add.s64 	%rd12308, %rd12307, %rd12306;
	shr.u64 	%rd12309, %rd12308, 17;
	xor.b64  	%rd12310, %rd12309, %rd12308;
	shl.b64 	%rd12311, %rd12310, 5;
	add.s64 	%rd12922, %rd12311, %rd12310;
	add.s64 	%rd12914, %rd12914, 2;
$L__BB10_403:
	and.b64  	%rd12312, %rd1490, 1;
	setp.eq.b64 	%p828, %rd12312, 1;
	not.pred 	%p829, %p828;
	@%p829 bra 	$L__BB10_405;
	shl.b64 	%rd12313, %rd12914, 3;
	add.s64 	%rd12314, %rd12636, %rd12313;
	ld.u64 	%rd12315, [%rd12314];
	mad.lo.s64 	%rd12316, %rd12315, 2654435761, %rd12922;
	shl.b64 	%rd12317, %rd12316, 13;
	add.s64 	%rd12318, %rd12317, %rd12316;
	shr.u64 	%rd12319, %rd12318, 7;
	xor.b64  	%rd12320, %rd12319, %rd12318;
	shl.b64 	%rd12321, %rd12320, 3;
	add.s64 	%rd12322, %rd12321, %rd12320;
	shr.u64 	%rd12323, %rd12322, 17;
	xor.b64  	%rd12324, %rd12323, %rd12322;
	shl.b64 	%rd12325, %rd12324, 5;
	add.s64 	%rd12922, %rd12325, %rd12324;
$L__BB10_405:
	setp.eq.s64 	%p830, %rd1490, 0;
	mov.b64 	%rd12935, 0;
	@%p830 bra 	$L__BB10_417;
	setp.lt.u64 	%p831, %rd112, 7;
	mov.b64 	%rd12927, 0;
	mov.u64 	%rd12935, %rd12927;
	@%p831 bra 	$L__BB10_409;
	add.s64 	%rd12923, %rd12680, 32;
	mov.b64 	%rd12927, 0;
	and.b64  	%rd12425, %rd1490, -8;
$L__BB10_408:
	.pragma "nounroll";
	ld.u64 	%rd12330, [%rd12923+-32];
	mad.lo.s64 	%rd12331, %rd12330, 2654435761, %rd12935;
	shl.b64 	%rd12332, %rd12331, 13;
	add.s64 	%rd12333, %rd12332, %rd12331;
	shr.u64 	%rd12334, %rd12333, 7;
	xor.b64  	%rd12335, %rd12334, %rd12333;
	shl.b64 	%rd12336, %rd12335, 3;
	add.s64 	%rd12337, %rd12336, %rd12335;
	shr.u64 	%rd12338, %rd12337, 17;
	xor.b64  	%rd12339, %rd12338, %rd12337;
	shl.b64 	%rd12340, %rd12339, 5;
	add.s64 	%rd12341, %rd12340, %rd12339;
	ld.u64 	%rd12342, [%rd12923+-24];
	mad.lo.s64 	%rd12343, %rd12342, 2654435761, %rd12341;
	shl.b64 	%rd12344, %rd12343, 13;
	add.s64 	%rd12345, %rd12344, %rd12343;
	shr.u64 	%rd12346, %rd12345, 7;
	xor.b64  	%rd12347, %rd12346, %rd12345;
	shl.b64 	%rd12348, %rd12347, 3;
	add.s64 	%rd12349, %rd12348, %rd12347;
	shr.u64 	%rd12350, %rd12349, 17;
	xor.b64  	%rd12351, %rd12350, %rd12349;
	shl.b64 	%rd12352, %rd12351, 5;
	add.s64 	%rd12353, %rd12352, %rd12351;
	ld.u64 	%rd12354, [%rd12923+-16];
	mad.lo.s64 	%rd12355, %rd12354, 2654435761, %rd12353;
	shl.b64 	%rd12356, %rd12355, 13;
	add.s64 	%rd12357, %rd12356, %rd12355;
	shr.u64 	%rd12358, %rd12357, 7;
	xor.b64  	%rd12359, %rd12358, %rd12357;
	shl.b64 	%rd12360, %rd12359, 3;
	add.s64 	%rd12361, %rd12360, %rd12359;
	shr.u64 	%rd12362, %rd12361, 17;
	xor.b64  	%rd12363, %rd12362, %rd12361;
	shl.b64 	%rd12364, %rd12363, 5;
	add.s64 	%rd12365, %rd12364, %rd12363;
	ld.u64 	%rd12366, [%rd12923+-8];
	mad.lo.s64 	%rd12367, %rd12366, 2654435761, %rd12365;
	shl.b64 	%rd12368, %rd12367, 13;
	add.s64 	%rd12369, %rd12368, %rd12367;
	shr.u64 	%rd12370, %rd12369, 7;
	xor.b64  	%rd12371, %rd12370, %rd12369;
	shl.b64 	%rd12372, %rd12371, 3;
	add.s64 	%rd12373, %rd12372, %rd12371;
	shr.u64 	%rd12374, %rd12373, 17;
	xor.b64  	%rd12375, %rd12374, %rd12373;
	shl.b64 	%rd12376, %rd12375, 5;
	add.s64 	%rd12377, %rd12376, %rd12375;
	ld.u64 	%rd12378, [%rd12923];
	mad.lo.s64 	%rd12379, %rd12378, 2654435761, %rd12377;
	shl.b64 	%rd12380, %rd12379, 13;
	add.s64 	%rd12381, %rd12380, %rd12379;
	shr.u64 	%rd12382, %rd12381, 7;
	xor.b64  	%rd12383, %rd12382, %rd12381;
	shl.b64 	%rd12384, %rd12383, 3;
	add.s64 	%rd12385, %rd12384, %rd12383;
	shr.u64 	%rd12386, %rd12385, 17;
	xor.b64  	%rd12387, %rd12386, %rd12385;
	shl.b64 	%rd12388, %rd12387, 5;
	add.s64 	%rd12389, %rd12388, %rd12387;
	ld.u64 	%rd12390, [%rd12923+8];
	mad.lo.s64 	%rd12391, %rd12390, 2654435761, %rd12389;
	shl.b64 	%rd12392, %rd12391, 13;
	add.s64 	%rd12393, %rd12392, %rd12391;
	shr.u64 	%rd12394, %rd12393, 7;
	xor.b64  	%rd12395, %rd12394, %rd12393;
	shl.b64 	%rd12396, %rd12395, 3;
	add.s64 	%rd12397, %rd12396, %rd12395;
	shr.u64 	%rd12398, %rd12397, 17;
	xor.b64  	%rd12399, %rd12398, %rd12397;
	shl.b64 	%rd12400, %rd12399, 5;
	add.s64 	%rd12401, %rd12400, %rd12399;
	ld.u64 	%rd12402, [%rd12923+16];
	mad.lo.s64 	%rd12403, %rd12402, 2654435761, %rd12401;
	shl.b64 	%rd12404, %rd12403, 13;
	add.s64 	%rd12405, %rd12404, %rd12403;
	shr.u64 	%rd12406, %rd12405, 7;
	xor.b64  	%rd12407, %rd12406, %rd12405;
	shl.b64 	%rd12408, %rd12407, 3;
	add.s64 	%rd12409, %rd12408, %rd12407;
	shr.u64 	%rd12410, %rd12409, 17;
	xor.b64  	%rd12411, %rd12410, %rd12409;
	shl.b64 	%rd12412, %rd12411, 5;
	add.s64 	%rd12413, %rd12412, %rd12411;
	ld.u64 	%rd12414, [%rd12923+24];
	mad.lo.s64 	%rd12415, %rd12414, 2654435761, %rd12413;
	shl.b64 	%rd12416, %rd12415, 13;
	add.s64 	%rd12417, %rd12416, %rd12415;
	shr.u64 	%rd12418, %rd12417, 7;
	xor.b64  	%rd12419, %rd12418, %rd12417;
	shl.b64 	%rd12420, %rd12419, 3;
	add.s64 	%rd12421, %rd12420, %rd12419;
	shr.u64 	%rd12422, %rd12421, 17;
	xor.b64  	%rd12423, %rd12422, %rd12421;
	shl.b64 	%rd12424, %rd12423, 5;
	add.s64 	%rd12935, %rd12424, %rd12423;
	add.s64 	%rd12927, %rd12927, 8;
	sub.s64 	%rd12426, %rd12927, %rd12425;
	add.s64 	%rd12923, %rd12923, 64;
	setp.ne.s64 	%p832, %rd12426, 0;
	@%p832 bra 	$L__BB10_408;
$L__BB10_409:
	setp.eq.s64 	%p833, %rd697, 0;
	@%p833 bra 	$L__BB10_417;
	setp.lt.u64 	%p834, %rd697, 4;
	@%p834 bra 	$L__BB10_412;
	shl.b64 	%rd12428, %rd12927, 3;
	add.s64 	%rd12429, %rd12680, %rd12428;
	ld.u64 	%rd12430, [%rd12429];
	mad.lo.s64 	%rd12431, %rd12430, 2654435761, %rd12935;
	shl.b64 	%rd12432, %rd12431, 13;
	add.s64 	%rd12433, %rd12432, %rd12431;
	shr.u64 	%rd12434, %rd12433, 7;
	xor.b64  	%rd12435, %rd12434, %rd12433;
	shl.b64 	%rd12436, %rd12435, 3;
	add.s64 	%rd12437, %rd12436, %rd12435;
	shr.u64 	%rd12438, %rd12437, 17;
	xor.b64  	%rd12439, %rd12438, %rd12437;
	shl.b64 	%rd12440, %rd12439, 5;
	add.s64 	%rd12441, %rd12440, %rd12439;
	ld.u64 	%rd12442, [%rd12429+8];
	mad.lo.s64 	%rd12443, %rd12442, 2654435761, %rd12441;
	shl.b64 	%rd12444, %rd12443, 13;
	add.s64 	%rd12445, %rd12444, %rd12443;
	shr.u64 	%rd12446, %rd12445, 7;
	xor.b64  	%rd12447, %rd12446, %rd12445;
	shl.b64 	%rd12448, %rd12447, 3;
	add.s64 	%rd12449, %rd12448, %rd12447;
	shr.u64 	%rd12450, %rd12449, 17;
	xor.b64  	%rd12451, %rd12450, %rd12449;
	shl.b64 	%rd12452, %rd12451, 5;
	add.s64 	%rd12453, %rd12452, %rd12451;
	ld.u64 	%rd12454, [%rd12429+16];
	mad.lo.s64 	%rd12455, %rd12454, 2654435761, %rd12453;
	shl.b64 	%rd12456, %rd12455, 13;
	add.s64 	%rd12457, %rd12456, %rd12455;
	shr.u64 	%rd12458, %rd12457, 7;
	xor.b64  	%rd12459, %rd12458, %rd12457;
	shl.b64 	%rd12460, %rd12459, 3;
	add.s64 	%rd12461, %rd12460, %rd12459;
	shr.u64 	%rd12462, %rd12461, 17;
	xor.b64  	%rd12463, %rd12462, %rd12461;
	shl.b64 	%rd12464, %rd12463, 5;
	add.s64 	%rd12465, %rd12464, %rd12463;
	ld.u64 	%rd12466, [%rd12429+24];
	mad.lo.s64 	%rd12467, %rd12466, 2654435761, %rd12465;
	shl.b64 	%rd12468, %rd12467, 13;
	add.s64 	%rd12469, %rd12468, %rd12467;
	shr.u64 	%rd12470, %rd12469, 7;
	xor.b64  	%rd12471, %rd12470, %rd12469;
	shl.b64 	%rd12472, %rd12471, 3;
	add.s64 	%rd12473, %rd12472, %rd12471;
	shr.u64 	%rd12474, %rd12473, 17;
	xor.b64  	%rd12475, %rd12474, %rd12473;
	shl.b64 	%rd12476, %rd12475, 5;
	add.s64 	%rd12935, %rd12476, %rd12475;
	add.s64 	%rd12927, %rd12927, 4;
$L__BB10_412:
	setp.eq.s64 	%p835, %rd114, 0;
	@%p835 bra 	$L__BB10_417;
	setp.eq.s64 	%p836, %rd114, 1;
	@%p836 bra 	$L__BB10_415;
	shl.b64 	%rd12479, %rd12927, 3;
	add.s64 	%rd12480, %rd12680, %rd12479;
	ld.u64 	%rd12481, [%rd12480];
	mad.lo.s64 	%rd12482, %rd12481, 2654435761, %rd12935;
	shl.b64 	%rd12483, %rd12482, 13;
	add.s64 	%rd12484, %rd12483, %rd12482;
	shr.u64 	%rd12485, %rd12484, 7;
	xor.b64  	%rd12486, %rd12485, %rd12484;
	shl.b64 	%rd12487, %rd12486, 3;
	add.s64 	%rd12488, %rd12487, %rd12486;
	shr.u64 	%rd12489, %rd12488, 17;
	xor.b64  	%rd12490, %rd12489, %rd12488;
	shl.b64 	%rd12491, %rd12490, 5;
	add.s64 	%rd12492, %rd12491, %rd12490;
	ld.u64 	%rd12493, [%rd12480+8];
	mad.lo.s64 	%rd12494, %rd12493, 2654435761, %rd12492;
	shl.b64 	%rd12495, %rd12494, 13;
	add.s64 	%rd12496, %rd12495, %rd12494;
	shr.u64 	%rd12497, %rd12496, 7;
	xor.b64  	%rd12498, %rd12497, %rd12496;
	shl.b64 	%rd12499, %rd12498, 3;
	add.s64 	%rd12500, %rd12499, %rd12498;
	shr.u64 	%rd12501, %rd12500, 17;
	xor.b64  	%rd12502, %rd12501, %rd12500;
	shl.b64 	%rd12503, %rd12502, 5;
	add.s64 	%rd12935, %rd12503, %rd12502;
	add.s64 	%rd12927, %rd12927, 2;
$L__BB10_415:
	and.b64  	%rd12504, %rd1490, 1;
	setp.eq.b64 	%p837, %rd12504, 1;
	not.pred 	%p838, %p837;
	@%p838 bra 	$L__BB10_417;
	shl.b64 	%rd12505, %rd12927, 3;
	add.s64 	%rd12506, %rd12680, %rd12505;
	ld.u64 	%rd12507, [%rd12506];
	mad.lo.s64 	%rd12508, %rd12507, 2654435761, %rd12935;
	shl.b64 	%rd12509, %rd12508, 13;
	add.s64 	%rd12510, %rd12509, %rd12508;
	shr.u64 	%rd12511, %rd12510, 7;
	xor.b64  	%rd12512, %rd12511, %rd12510;
	shl.b64 	%rd12513, %rd12512, 3;
	add.s64 	%rd12514, %rd12513, %rd12512;
	shr.u64 	%rd12515, %rd12514, 17;
	xor.b64  	%rd12516, %rd12515, %rd12514;
	shl.b64 	%rd12517, %rd12516, 5;
	add.s64 	%rd12935, %rd12517, %rd12516;
$L__BB10_417:
	setp.lt.u64 	%p839, %rd12922, %rd12935;
	selp.b64 	%rd12937, %rd12636, %rd12680, %p839;
	bra.uni 	$L__BB10_422;
$L__BB10_418:
	setp.eq.s32 	%p840, %r81, 0;
	mov.u64 	%rd12937, %rd12680;
	@%p840 bra 	$L__BB10_422;
	mov.b64 	%rd12936, 0;
	cvt.s64.s32 	%rd12522, %r81;
$L__BB10_420:
	shl.b64 	%rd12519, %rd12936, 3;
	add.s64 	%rd12520, %rd12636, %rd12519;
	ld.u64 	%rd744, [%rd12520];
	add.s64 	%rd12521, %rd12680, %rd12519;
	ld.u64 	%rd745, [%rd12521];
	setp.lt.u64 	%p841, %rd744, %rd745;
	mov.u64 	%rd12937, %rd12636;
	@%p841 bra 	$L__BB10_422;
	setp.le.u64 	%p842, %rd744, %rd745;
	add.s64 	%rd12936, %rd12936, 1;
	setp.lt.u64 	%p843, %rd12936, %rd12522;
	and.pred  	%p844, %p842, %p843;
	mov.u64 	%rd12937, %rd12680;
	@%p844 bra 	$L__BB10_420;
$L__BB10_422:
	ld.param.s8 	%rs9, [_ZN3cub18CUB_300001_SM_10006detail10merge_sort26DeviceMergeSortMergeKernelINS2_10policy_hubIPPmE9Policy600ES6_PNS0_8NullTypeES6_SA_m18tuple_indexed_lessS5_S9_EEvbT2_T3_T4_PT6_PT7_T5_PSE_SE_NS1_7vsmem_tE_param_0];
	shl.b32 	%r30, %r2, 3;
	setp.eq.s16 	%p845, %rs9, 0;
	bar.sync 	0;
	@%p845 bra 	$L__BB10_424;
	// begin inline asm
	mov.u32 %r418, %laneid;
	// end inline asm
	and.b32  	%r419, %r30, 7936;
	shl.b32 	%r420, %r418, 3;
	add.s32 	%r421, %r420, %r419;
	shr.s32 	%r422, %r421, 5;
	add.s32 	%r423, %r422, %r421;
	shl.b32 	%r424, %r423, 3;
	mov.u32 	%r425, _ZZN3cub18CUB_300001_SM_10006detail10merge_sort26DeviceMergeSortMergeKernelINS2_10policy_hubIPPmE9Policy600ES6_PNS0_8NullTypeES6_SA_m18tuple_indexed_lessS5_S9_EEvbT2_T3_T4_PT6_PT7_T5_PSE_SE_NS1_7vsmem_tEE19static_temp_storage;
	add.s32 	%r426, %r425, %r424;
	st.shared.u64 	[%r426], %rd192;
	st.shared.u64 	[%r426+8], %rd273;
	st.shared.u64 	[%r426+16], %rd353;
	st.shared.u64 	[%r426+24], %rd432;
	st.shared.u64 	[%r426+32], %rd510;
	st.shared.u64 	[%r426+40], %rd589;
	st.shared.u64 	[%r426+48], %rd668;
	st.shared.u64 	[%r426+56], %rd12937;
	bar.warp.sync 	-1;
	mad.lo.s32 	%r427, %r418, -7, %r421;
	shr.s32 	%r428, %r427, 5;
	add.s32 	%r429, %r428, %r427;
	shl.b32 	%r430, %r429, 3;
	add.s32 	%r431, %r425, %r430;
	ld.shared.u64 	%rd12523, [%r431];
	add.s32 	%r432, %r427, 32;
	shr.s32 	%r433, %r432, 5;
	add.s32 	%r434, %r433, %r427;
	shl.b32 	%r435, %r434, 3;
	add.s32 	%r436, %r425, %r435;
	ld.shared.u64 	%rd12524, [%r436+256];
	add.s32 	%r437, %r427, 64;
	shr.s32 	%r438, %r437, 5;
	add.s32 	%r439, %r438, %r427;
	shl.b32 	%r440, %r439, 3;
	add.s32 	%r441, %r425, %r440;
	ld.shared.u64 	%rd12525, [%r441+512];
	add.s32 	%r442, %r427, 96;
	shr.s32 	%r443, %r442, 5;
	add.s32 	%r444, %r443, %r427;
	shl.b32 	%r445, %r444, 3;
	add.s32 	%r446, %r425, %r445;
	ld.shared.u64 	%rd12526, [%r446+768];
	add.s32 	%r447, %r427, 128;
	shr.s32 	%r448, %r447, 5;
	add.s32 	%r449, %r448, %r427;
	shl.b32 	%r450, %r449, 3;
	add.s32 	%r451, %r425, %r450;
	ld.shared.u64 	%rd12527, [%r451+1024];
	add.s32 	%r452, %r427, 160;
	shr.s32 	%r453, %r452, 5;
	add.s32 	%r454, %r453, %r427;
	shl.b32 	%r455, %r454, 3;
	add.s32 	%r456, %r425, %r455;
	ld.shared.u64 	%rd12528, [%r456+1280];
	add.s32 	%r457, %r427, 192;
	shr.s32 	%r458, %r457, 5;
	add.s32 	%r459, %r458, %r427;
	shl.b32 	%r460, %r459, 3;
	add.s32 	%r461, %r425, %r460;
	ld.shared.u64 	%rd12529, [%r461+1536];
	add.s32 	%r462, %r427, 224;
	shr.s32 	%r463, %r462, 5;
	add.s32 	%r464, %r463, %r427;
	shl.b32 	%r465, %r464, 3;
	add.s32 	%r466, %r425, %r465;
	ld.shared.u64 	%rd12530, [%r466+1792];
	and.b32  	%r467, %r2, 31;
	or.b32  	%r468, %r419, %r467;
	cvt.u64.u32 	%rd12531, %r468;
	add.s64 	%rd12532, %rd6, %rd12531;
	shl.b64 	%rd12533, %rd12532, 3;
	add.s64 	%rd12534, %rd1, %rd12533;
	st.global.u64 	[%rd12534], %rd12523;
	st.global.u64 	[%rd12534+256], %rd12524;
	st.global.u64 	[%rd12534+512], %rd12525;
	st.global.u64 	[%rd12534+768], %rd12526;
	st.global.u64 	[%rd12534+1024], %rd12527;
	st.global.u64 	[%rd12534+1280], %rd12528;
	st.global.u64 	[%rd12534+1536], %rd12529;
	st.global.u64 	[%rd12534+1792], %rd12530;
	bra.uni 	$L__BB10_913;
$L__BB10_424:
	// begin inline asm
	mov.u32 %r469, %laneid;
	// end inline asm
	and.b32  	%r470, %r30, 7936;
	shl.b32 	%r471, %r469, 3;
	add.s32 	%r472, %r471, %r470;
	shr.s32 	%r473, %r472, 5;
	add.s32 	%r474, %r473, %r472;
	shl.b32 	%r475, %r474, 3;
	mov.u32 	%r476, _ZZN3cub18CUB_300001_SM_10006detail10merge_sort26DeviceMergeSortMergeKernelINS2_10policy_hubIPPmE9Policy600ES6_PNS0_8NullTypeES6_SA_m18tuple_indexed_lessS5_S9_EEvbT2_T3_T4_PT6_PT7_T5_PSE_SE_NS1_7vsmem_tEE19static_temp_storage;
	add.s32 	%r477, %r476, %r475;
	st.shared.u64 	[%r477], %rd192;
	st.shared.u64 	[%r477+8], %rd273;
	st.shared.u64 	[%r477+16], %rd353;
	st.shared.u64 	[%r477+24], %rd432;
	st.shared.u64 	[%r477+32], %rd510;
	st.shared.u64 	[%r477+40], %rd589;
	st.shared.u64 	[%r477+48], %rd668;
	st.shared.u64 	[%r477+56], %rd12937;
	bar.warp.sync 	-1;
	mad.lo.s32 	%r478, %r469, -7, %r472;
	shr.s32 	%r479, %r478, 5;
	add.s32 	%r480, %r479, %r478;
	shl.b32 	%r481, %r480, 3;
	add.s32 	%r482, %r476, %r481;
	ld.shared.u64 	%rd12535, [%r482];
	add.s32 	%r483, %r478, 32;
	shr.s32 	%r484, %r483, 5;
	add.s32 	%r485, %r484, %r478;
	shl.b32 	%r486, %r485, 3;
	add.s32 	%r487, %r476, %r486;
	ld.shared.u64 	%rd12536, [%r487+256];
	add.s32 	%r488, %r478, 64;
	shr.s32 	%r489, %r488, 5;
	add.s32 	%r490, %r489, %r478;
	shl.b32 	%r491, %r490, 3;
	add.s32 	%r492, %r476, %r491;
	ld.shared.u64 	%rd12537, [%r492+512];
	add.s32 	%r493, %r478, 96;
	shr.s32 	%r494, %r493, 5;
	add.s32 	%r495, %r494, %r478;
	shl.b32 	%r496, %r495, 3;
	add.s32 	%r497, %r476, %r496;
	ld.shared.u64 	%rd12538, [%r497+768];
	add.s32 	%r498, %r478, 128;
	shr.s32 	%r499, %r498, 5;
	add.s32 	%r500, %r499, %r478;
	shl.b32 	%r501, %r500, 3;
	add.s32 	%r502, %r476, %r501;
	ld.shared.u64 	%rd12539, [%r502+1024];
	add.s32 	%r503, %r478, 160;
	shr.s32 	%r504, %r503, 5;
	add.s32 	%r505, %r504, %r478;
	shl.b32 	%r506, %r505, 3;
	add.s32 	%r507, %r476, %r506;
	ld.shared.u64 	%rd12540, [%r507+1280];
	add.s32 	%r508, %r478, 192;
	shr.s32 	%r509, %r508, 5;
	add.s32 	%r510, %r509, %r478;
	shl.b32 	%r511, %r510, 3;
	add.s32 	%r512, %r476, %r511;
	ld.shared.u64 	%rd12541, [%r512+1536];
	add.s32 	%r513, %r478, 224;
	shr.s32 	%r514, %r513, 5;
	add.s32 	%r515, %r514, %r478;
	shl.b32 	%r516, %r515, 3;
	add.s32 	%r517, %r476, %r516;
	ld.shared.u64 	%rd12542, [%r517+1792];
	and.b32  	%r518, %r2, 31;
	or.b32  	%r519, %r470, %r518;
	cvt.u64.u32 	%rd12543, %r519;
	add.s64 	%rd12544, %rd6, %rd12543;
	shl.b64 	%rd12545, %rd12544, 3;
	add.s64 	%rd12546, %rd2, %rd12545;
	st.global.u64 	[%rd12546], %rd12535;
	st.global.u64 	[%rd12546+256], %rd12536;
	st.global.u64 	[%rd12546+512], %rd12537;
	st.global.u64 	[%rd12546+768], %rd12538;
	st.global.u64 	[%rd12546+1024], %rd12539;
	st.global.u64 	[%rd12546+1280], %rd12540;
	st.global.u64 	[%rd12546+1536], %rd12541;
	st.global.u64 	[%rd12546+1792], %rd12542;
	bra.uni 	$L__BB10_913;
$L__BB10_425:
	ld.param.s8 	%rs6, [_ZN3cub18CUB_300001_SM_10006detail10merge_sort26DeviceMergeSortMergeKernelINS2_10policy_hubIPPmE9Policy600ES6_PNS0_8NullTypeES6_SA_m18tuple_indexed_lessS5_S9_EEvbT2_T3_T4_PT6_PT7_T5_PSE_SE_NS1_7vsmem_tE_param_0];
	shl.b64 	%rd1495, %rd5, 3;
	add.s64 	%rd1496, %rd3, %rd1495;
	ld.global.u64 	%rd748, [%rd1496];
	ld.global.u64 	%rd1497, [%rd1496+8];
	neg.s64 	%rd1498, %rd1491;
	and.b64  	%rd1499, %rd1498, %rd5;
	shl.b64 	%rd749, %rd1499, 11;
	shl.b64 	%rd1500, %rd1491, 10;
	and.b64  	%rd750, %rd1500, -2048;
	sub.s64 	%rd1501, %rd5, %rd1499;
	shl.b64 	%rd1502, %rd1501, 11;
	sub.s64 	%rd1503, %rd748, %rd749;
	sub.s64 	%rd1504, %rd1497, %rd749;
	sub.s64 	%rd1505, %rd1489, %rd749;
	max.u64 	%rd1506, %rd1505, %rd750;
	sub.s64 	%rd1507, %rd1506, %rd750;
	sub.s64 	%rd1508, %rd1502, %rd1503;
	min.u64 	%rd751, %rd1508, %rd1507;
	setp.eq.s64 	%p34, %rd1501, -1;
	selp.b64 	%rd1509, 2047, 2048, %p34;
	add.s64 	%rd1510, %rd1509, %rd1502;
	sub.s64 	%rd1511, %rd1510, %rd1504;
	or.b64  	%rd1512, %rd1498, %rd5;
	setp.eq.s64 	%p35, %rd1512, -1;
	min.u64 	%rd1513, %rd750, %rd1505;
	selp.b64 	%rd1514, %rd1513, %rd1504, %p35;
	selp.b64 	%rd1515, %rd750, %rd1511, %p35;
	min.u64 	%rd1516, %rd1515, %rd1507;
	cvt.u32.u64 	%r90, %rd1503;
	cvt.u32.u64 	%r91, %rd1514;
	sub.s32 	%r31, %r91, %r90;
	cvt.u32.u64 	%r92, %rd1516;
	cvt.u32.u64 	%r93, %rd751;
	sub.s32 	%r32, %r92, %r93;
	// begin inline asm
	griddepcontrol.wait;
	// end inline asm
	setp.eq.s16 	%p36, %rs6, 0;
	@%p36 bra 	$L__BB10_442;
	add.s64 	%rd1518, %rd749, %rd750;
	add.s64 	%rd752, %rd1518, %rd751;
	add.s32 	%r33, %r32, %r31;
	setp.ge.s32 	%p37, %r2, %r33;
	@%p37 bra 	$L__BB10_428;
	setp.lt.s32 	%p38, %r2, %r31;
	sub.s32 	%r94, %r2, %r31;
	cvt.s64.s32 	%rd1519, %r94;
	cvt.u64.u32 	%rd1520, %r2;
	selp.b64 	%rd1521, %rd748, %rd752, %p38;
	selp.b64 	%rd1522, %rd1520, %rd1519, %p38;
	add.s64 	%rd1523, %rd1522, %rd1521;
	shl.b64 	%rd1524, %rd1523, 3;
	add.s64 	%rd1525, %rd2, %rd1524;
	ld.global.u64 	%rd12959, [%rd1525];
$L__BB10_428:
	add.s32 	%r34, %r2, 256;
	setp.ge.s32 	%p39, %r34, %r33;
	@%p39 bra 	$L__BB10_430;
	setp.lt.s32 	%p40, %r34, %r31;
	sub.s32 	%r95, %r34, %r31;
	cvt.s64.s32 	%rd1527, %r95;
	cvt.u64.u32 	%rd1528, %r34;
	selp.b64 	%rd1529, %rd748, %rd752, %p40;
	selp.b64 	%rd1530, %rd1528, %rd1527, %p40;
	add.s64 	%rd1531, %rd1530, %rd1529;
	shl.b64 	%rd1532, %rd1531, 3;
	add.s64 	%rd1533, %rd2, %rd1532;
	ld.global.u64 	%rd12958, [%rd1533];
$L__BB10_430:
	add.s32 	%r35, %r2, 512;
	setp.ge.s32 	%p41, %r35, %r33;
	@%p41 bra 	$L__BB10_432;
	setp.lt.s32 	%p42, %r35, %r31;
	sub.s32 	%r96, %r35, %r31;
	cvt.s64.s32 	%rd1535, %r96;
	cvt.u64.u32 	%rd1536, %r35;
	selp.b64 	%rd1537, %rd748, %rd752, %p42;
	selp.b64 	%rd1538, %rd1536, %rd1535, %p42;
	add.s64 	%rd1539, %rd1538, %rd1537;
	shl.b64 	%rd1540, %rd1539, 3;
	add.s64 	%rd1541, %rd2, %rd1540;
	ld.global.u64 	%rd12957, [%rd1541];
$L__BB10_432:
	add.s32 	%r36, %r2, 768;
	setp.ge.s32 	%p43, %r36, %r33;
	@%p43 bra 	$L__BB10_434;
	setp.lt.s32 	%p44, %r36, %r31;
	sub.s32 	%r97, %r36, %r31;
	cvt.s64.s32 	%rd1543, %r97;
	cvt.u64.u32 	%rd1544, %r36;
	selp.b64 	%rd1545, %rd748, %rd752, %p44;
	selp.b64 	%rd1546, %rd1544, %rd1543, %p44;
	add.s64 	%rd1547, %rd1546, %rd1545;
	shl.b64 	%rd1548, %rd1547, 3;
	add.s64 	%rd1549, %rd2, %rd1548;
	ld.global.u64 	%rd12956, [%rd1549];
$L__BB10_434:
	or.b32  	%r37, %r2, 1024;
	setp.ge.s32 	%p45, %r37, %r33;
	@%p45 bra 	$L__BB10_436;
	setp.lt.s32 	%p46, %r37, %r31;
	sub.s32 	%r98, %r37, %r31;
	cvt.s64.s32 	%rd1551, %r98;
	cvt.u64.u32 	%rd1552, %r37;
	selp.b64 	%rd1553, %rd748, %rd752, %p46;
	selp.b64 	%rd1554, %rd1552, %rd1551, %p46;
	add.s64 	%rd1555, %rd1554, %rd1553;
	shl.b64 	%rd1556, %rd1555, 3;
	add.s64 	%rd1557, %rd2, %rd1556;
	ld.global.u64 	%rd12955, [%rd1557];
$L__BB10_436:
	add.s32 	%r38, %r2, 1280;
	setp.ge.s32 	%p47, %r38, %r33;
	@%p47 bra 	$L__BB10_438;
	setp.lt.s32 	%p48, %r38, %r31;
	sub.s32 	%r99, %r38, %r31;
	cvt.s64.s32 	%rd1559, %r99;
	cvt.u64.u32 	%rd1560, %r38;
	selp.b64 	%rd1561, %rd748, %rd752, %p48;
	selp.b64 	%rd1562, %rd1560, %rd1559, %p48;
	add.s64 	%rd1563, %rd1562, %rd1561;
	shl.b64 	%rd1564, %rd1563, 3;
	add.s64 	%rd1565, %rd2, %rd1564;
	ld.global.u64 	%rd12954, [%rd1565];
$L__BB10_438:
	add.s32 	%r39, %r2, 1536;
	setp.ge.s32 	%p49, %r39, %r33;
	@%p49 bra 	$L__BB10_440;
	setp.lt.s32 	%p50, %r39, %r31;
	sub.s32 	%r100, %r39, %r31;
	cvt.s64.s32 	%rd1567, %r100;
	cvt.u64.u32 	%rd1568, %r39;
	selp.b64 	%rd1569, %rd748, %rd752, %p50;
	selp.b64 	%rd1570, %rd1568, %rd1567, %p50;
	add.s64 	%rd1571, %rd1570, %rd1569;
	shl.b64 	%rd1572, %rd1571, 3;
	add.s64 	%rd1573, %rd2, %rd1572;
	ld.global.u64 	%rd12953, [%rd1573];
$L__BB10_440:
	add.s32 	%r40, %r2, 1792;
	setp.ge.s32 	%p51, %r40, %r33;
	@%p51 bra 	$L__BB10_458;
	setp.lt.s32 	%p52, %r40, %r31;
	sub.s32 	%r101, %r40, %r31;
	cvt.s64.s32 	%rd1575, %r101;
	cvt.u64.u32 	%rd1576, %r40;
	selp.b64 	%rd1577, %rd748, %rd752, %p52;
	selp.b64 	%rd1578, %rd1576, %rd1575, %p52;
	add.s64 	%rd1579, %rd1578, %rd1577;
	shl.b64 	%rd1580, %rd1579, 3;
	add.s64 	%rd1581, %rd2, %rd1580;
	ld.global.u64 	%rd12952, [%rd1581];
	bra.uni 	$L__BB10_458;
$L__BB10_442:
	add.s64 	%rd1583, %rd749, %rd750;
	add.s64 	%rd768, %rd1583, %rd751;
	add.s32 	%r41, %r32, %r31;
	setp.ge.s32 	%p53, %r2, %r41;
	@%p53 bra 	$L__BB10_444;
	setp.lt.s32 	%p54, %r2, %r31;
	sub.s32 	%r102, %r2, %r31;
	cvt.s64.s32 	%rd1584, %r102;
	cvt.u64.u32 	%rd1585, %r2;
	selp.b64 	%rd1586, %rd748, %rd768, %p54;
	selp.b64 	%rd1587, %rd1585, %rd1584, %p54;
	add.s64 	%rd1588, %rd1587, %rd1586;
	shl.b64 	%rd1589, %rd1588, 3;
	add.s64 	%rd1590, %rd1, %rd1589;
	ld.global.u64 	%rd12959, [%rd1590];
$L__BB10_444:
	add.s32 	%r42, %r2, 256;
	setp.ge.s32 	%p55, %r42, %r41;
	@%p55 bra 	$L__BB10_446;
	setp.lt.s32 	%p56, %r42, %r31;
	sub.s32 	%r103, %r42, %r31;
	cvt.s64.s32 	%rd1592, %r103;
	cvt.u64.u32 	%rd1593, %r42;
	selp.b64 	%rd1594, %rd748, %rd768, %p56;
	selp.b64 	%rd1595, %rd1593, %rd1592, %p56;
	add.s64 	%rd1596, %rd1595, %rd1594;
	shl.b64 	%rd1597, %rd1596, 3;
	add.s64 	%rd1598, %rd1, %rd1597;
	ld.global.u64 	%rd12958, [%rd1598];
$L__BB10_446:
	add.s32 	%r43, %r2, 512;
	setp.ge.s32 	%p57, %r43, %r41;
	@%p57 bra 	$L__BB10_448;
	setp.lt.s32 	%p58, %r43, %r31;
	sub.s32 	%r104, %r43, %r31;
	cvt.s64.s32 	%rd1600, %r104;
	cvt.u64.u32 	%rd1601, %r43;
	selp.b64 	%rd1602, %rd748, %rd768, %p58;
	selp.b64 	%rd1603, %rd1601, %rd1600, %p58;
	add.s64 	%rd1604, %rd1603, %rd1602;
	shl.b64 	%rd1605, %rd1604, 3;
	add.s64 	%rd1606, %rd1, %rd1605;
	ld.global.u64 	%rd12957, [%rd1606];
$L__BB10_448:
	add.s32 	%r44, %r2, 768;
	setp.ge.s32 	%p59, %r44, %r41;
	@%p59 bra 	$L__BB10_450;
	setp.lt.s32 	%p60, %r44, %r31;
	sub.s32 	%r105, %r44, %r31;
	cvt.s64.s32 	%rd1608, %r105;
	cvt.u64.u32 	%rd1609, %r44;
	selp.b64 	%rd1610, %rd748, %rd768, %p60;
	selp.b64 	%rd1611, %rd1609, %rd1608, %p60;
	add.s64 	%rd1612, %rd1611, %rd1610;
	shl.b64 	%rd1613, %rd1612, 3;
	add.s64 	%rd1614, %rd1, %rd1613;
	ld.global.u64 	%rd12956, [%rd1614];
$L__BB10_450:
	or.b32  	%r45, %r2, 1024;
	setp.ge.s32 	%p61, %r45, %r41;
	@%p61 bra 	$L__BB10_452;
	setp.lt.s32 	%p62, %r45, %r31;
	sub.s32 	%r106, %r45, %r31;
	cvt.s64.s32 	%rd1616, %r106;
	cvt.u64.u32 	%rd1617, %r45;
	selp.b64 	%rd1618, %rd748, %rd768, %p62;
	selp.b64 	%rd1619, %rd1617, %rd1616, %p62;
	add.s64 	%rd1620, %rd1619, %rd1618;
	shl.b64 	%rd1621, %rd1620, 3;
	add.s64 	%rd1622, %rd1, %rd1621;
	ld.global.u64 	%rd12955, [%rd1622];
$L__BB10_452:
	add.s32 	%r46, %r2, 1280;
	setp.ge.s32 	%p63, %r46, %r41;
	@%p63 bra 	$L__BB10_454;
	setp.lt.s32 	%p64, %r46, %r31;
	sub.s32 	%r107, %r46, %r31;
	cvt.s64.s32 	%rd1624, %r107;
	cvt.u64.u32 	%rd1625, %r46;
	selp.b64 	%rd1626, %rd748, %rd768, %p64;
	selp.b64 	%rd1627, %rd1625, %rd1624, %p64;
	add.s64 	%rd1628, %rd1627, %rd1626;
	shl.b64 	%rd1629, %rd1628, 3;
	add.s64 	%rd1630, %rd1, %rd1629;
	ld.global.u64 	%rd12954, [%rd1630];
$L__BB10_454:
	add.s32 	%r47, %r2, 1536;
	setp.ge.s32 	%p65, %r47, %r41;
	@%p65 bra 	$L__BB10_456;
	setp.lt.s32 	%p66, %r47, %r31;
	sub.s32 	%r108, %r47, %r31;
	cvt.s64.s32 	%rd1632, %r108;
	cvt.u64.u32 	%rd1633, %r47;
	selp.b64 	%rd1634, %rd748, %rd768, %p66;
	selp.b64 	%rd1635, %rd1633, %rd1632, %p66;
	add.s64 	%rd1636, %rd1635, %rd1634;
	shl.b64 	%rd1637, %rd1636, 3;
	add.s64 	%rd1638, %rd1, %rd1637;
	ld.global.u64 	%rd12953, [%rd1638];
$L__BB10_456:
	add.s32 	%r48, %r2, 1792;
	setp.ge.s32 	%p67, %r48, %r41;
	@%p67 bra 	$L__BB10_458;
	setp.lt.s32 	%p68, %r48, %r31;
	sub.s32 	%r109, %r48, %r31;
	cvt.s64.s32 	%rd1640, %r109;
	cvt.u64.u32 	%rd1641, %r48;
	selp.b64 	%rd1642, %rd748, %rd768, %p68;
	selp.b64 	%rd1643, %rd1641, %rd1640, %p68;
	add.s64 	%rd1644, %rd1643, %rd1642;
	shl.b64 	%rd1645, %rd1644, 3;
	add.s64 	%rd1646, %rd1, %rd1645;
	ld.global.u64 	%rd12952, [%rd1646];
$L__BB10_458:
	shl.b32 	%r110, %r2, 3;
	mov.u32 	%r111, _ZZN3cub18CUB_300001_SM_10006detail10merge_sort26DeviceMergeSortMergeKernelINS2_10policy_hubIPPmE9Policy600ES6_PNS0_8NullTypeES6_SA_m18tuple_indexed_lessS5_S9_EEvbT2_T3_T4_PT6_PT7_T5_PSE_SE_NS1_7vsmem_tEE19static_temp_storage;
	add.s32 	%r112, %r111, %r110;
	st.shared.u64 	[%r112], %rd12959;
	st.shared.u64 	[%r112+2048], %rd12958;
	st.shared.u64 	[%r112+4096], %rd12957;
	st.shared.u64 	[%r112+6144], %rd12956;
	st.shared.u64 	[%r112+8192], %rd12955;
	st.shared.u64 	[%r112+10240], %rd12954;
	st.shared.u64 	[%r112+12288], %rd12953;
	st.shared.u64 	[%r112+14336], %rd12952;
	bar.sync 	0;
	// begin inline asm
	griddepcontrol.launch_dependents;
	// end inline asm
	add.s32 	%r49, %r32, %r31;
	min.s32 	%r50, %r110, %r49;
	setp.lt.s32 	%p69, %r50, %r32;
	sub.s32 	%r113, %r50, %r32;
	selp.b32 	%r525, 0, %r113, %p69;
	min.s32 	%r523, %r50, %r31;
	setp.ge.s32 	%p70, %r525, %r523;
	@%p70 bra 	$L__BB10_503;
	add.s64 	%rd792, %rd1490, -1;
	and.b64  	%rd793, %rd1490, 7;
	and.b64  	%rd794, %rd1490, 3;
$L__BB10_460:
	setp.eq.s64 	%p71, %rd1490, 0;
	sub.s32 	%r114, %r523, %r525;
	shr.u32 	%r115, %r114, 31;
	add.s32 	%r116, %r114, %r115;
	shr.s32 	%r117, %r116, 1;
	add.s32 	%r55, %r117, %r525;
	shl.b32 	%r118, %r55, 3;
	add.s32 	%r120, %r111, %r118;
	ld.shared.u64 	%rd795, [%r120];
	not.b32 	%r121, %r55;
	add.s32 	%r122, %r50, %r121;
	shl.b32 	%r123, %r31, 3;
	add.s32 	%r124, %r111, %r123;
	shl.b32 	%r125, %r122, 3;
	add.s32 	%r126, %r124, %r125;
	ld.shared.u64 	%rd796, [%r126];
	mov.b64 	%rd12963, -3750763034362895579;
	@%p71 bra 	$L__BB10_466;
	setp.eq.s64 	%p72, %rd792, 0;
	mov.b64 	%rd12963, -3750763034362895579;
	mov.b64 	%rd12964, 0;
	@%p72 bra 	$L__BB10_464;
	mov.b64 	%rd12963, -3750763034362895579;
	mov.b64 	%rd12964, 0;
	mov.u64 	%rd12966, %rd12964;
$L__BB10_463:
	shl.b64 	%rd1653, %rd12964, 3;
	add.s64 	%rd1654, %rd796, %rd1653;
	ld.u64 	%rd1655, [%rd1654];
	and.b64  	%rd1656, %rd1655, 255;
	xor.b64  	%rd1657, %rd1656, %rd12963;
	mul.lo.s64 	%rd1658, %rd1657, 1099511628211;
	shr.u64 	%rd1659, %rd1655, 8;
	and.b64  	%rd1660, %rd1659, 255;
	xor.b64  	%rd1661, %rd1660, %rd1658;
	mul.lo.s64 	%rd1662, %rd1661, 1099511628211;
	shr.u64 	%rd1663, %rd1655, 16;
	and.b64  	%rd1664, %rd1663, 255;
	xor.b64  	%rd1665, %rd1664, %rd1662;
	mul.lo.s64 	%rd1666, %rd1665, 1099511628211;
	shr.u64 	%rd1667, %rd1655, 24;
	and.b64  	%rd1668, %rd1667, 255;
	xor.b64  	%rd1669, %rd1668, %rd1666;
	mul.lo.s64 	%rd1670, %rd1669, 1099511628211;
	shr.u64 	%rd1671, %rd1655, 32;
	and.b64  	%rd1672, %rd1671, 255;
	xor.b64  	%rd1673, %rd1672, %rd1670;
	mul.lo.s64 	%rd1674, %rd1673, 1099511628211;
	shr.u64 	%rd1675, %rd1655, 40;
	and.b64  	%rd1676, %rd1675, 255;
	xor.b64  	%rd1677, %rd1676, %rd1674;
	mul.lo.s64 	%rd1678, %rd1677, 1099511628211;
	shr.u64 	%rd1679, %rd1655, 48;
	and.b64  	%rd1680, %rd1679, 255;
	xor.b64  	%rd1681, %rd1680, %rd1678;
	mul.lo.s64 	%rd1682, %rd1681, 1099511628211;
	shr.u64 	%rd1683, %rd1655, 56;
	xor.b64  	%rd1684, %rd1683, %rd1682;
	mul.lo.s64 	%rd1685, %rd1684, 1099511628211;
	ld.u64 	%rd1686, [%rd1654+8];
	and.b64  	%rd1687, %rd1686, 255;
	xor.b64  	%rd1688, %rd1687, %rd1685;
	mul.lo.s64 	%rd1689, %rd1688, 1099511628211;
	shr.u64 	%rd1690, %rd1686, 8;
	and.b64  	%rd1691, %rd1690, 255;
	xor.b64  	%rd1692, %rd1691, %rd1689;
	mul.lo.s64 	%rd1693, %rd1692, 1099511628211;
	shr.u64 	%rd1694, %rd1686, 16;
	and.b64  	%rd1695, %rd1694, 255;
	xor.b64  	%rd1696, %rd1695, %rd1693;
	mul.lo.s64 	%rd1697, %rd1696, 1099511628211;
	shr.u64 	%rd1698, %rd1686, 24;
	and.b64  	%rd1699, %rd1698, 255;
	xor.b64  	%rd1700, %rd1699, %rd1697;
	mul.lo.s64 	%rd1701, %rd1700, 1099511628211;
	shr.u64 	%rd1702, %rd1686, 32;
	and.b64  	%rd1703, %rd1702, 255;
	xor.b64  	%rd1704, %rd1703, %rd1701;
	mul.lo.s64 	%rd1705, %rd1704, 1099511628211;
	shr.u64 	%rd1706, %rd1686, 40;
	and.b64  	%rd1707, %rd1706, 255;
	xor.b64  	%rd1708, %rd1707, %rd1705;
	mul.lo.s64 	%rd1709, %rd1708, 1099511628211;
	shr.u64 	%rd1710, %rd1686, 48;
	and.b64  	%rd1711, %rd1710, 255;
	xor.b64  	%rd1712, %rd1711, %rd1709;
	mul.lo.s64 	%rd1713, %rd1712, 1099511628211;
	shr.u64 	%rd1714, %rd1686, 56;
	xor.b64  	%rd1715, %rd1714, %rd1713;
	mul.lo.s64 	%rd12963, %rd1715, 1099511628211;
	add.s64 	%rd12964, %rd12964, 2;
	add.s64 	%rd12966, %rd12966, 2;
	and.b64  	%rd1716, %rd1490, -2;
	setp.eq.s64 	%p73, %rd12966, %rd1716;
	@%p73 bra 	$L__BB10_464;
	bra.uni 	$L__BB10_463;
$L__BB10_464:
	and.b64  	%rd1717, %rd1490, 1;
	setp.eq.b64 	%p74, %rd1717, 1;
	not.pred 	%p75, %p74;
	@%p75 bra 	$L__BB10_466;
	shl.b64 	%rd1718, %rd12964, 3;
	add.s64 	%rd1719, %rd796, %rd1718;
	ld.u64 	%rd1720, [%rd1719];
	and.b64  	%rd1721, %rd1720, 255;
	xor.b64  	%rd1722, %rd1721, %rd12963;
	mul.lo.s64 	%rd1723, %rd1722, 1099511628211;
	shr.u64 	%rd1724, %rd1720, 8;
	and.b64  	%rd1725, %rd1724, 255;
	xor.b64  	%rd1726, %rd1725, %rd1723;
	mul.lo.s64 	%rd1727, %rd1726, 1099511628211;
	shr.u64 	%rd1728, %rd1720, 16;
	and.b64  	%rd1729, %rd1728, 255;
	xor.b64  	%rd1730, %rd1729, %rd1727;
	mul.lo.s64 	%rd1731, %rd1730, 1099511628211;
	shr.u64 	%rd1732, %rd1720, 24;
	and.b64  	%rd1733, %rd1732, 255;
	xor.b64  	%rd1734, %rd1733, %rd1731;
	mul.lo.s64 	%rd1735, %rd1734, 1099511628211;
	shr.u64 	%rd1736, %rd1720, 32;
	and.b64  	%rd1737, %rd1736, 255;
	xor.b64  	%rd1738, %rd1737, %rd1735;
	mul.lo.s64 	%rd1739, %rd1738, 1099511628211;
	shr.u64 	%rd1740, %rd1720, 40;
	and.b64  	%rd1741, %rd1740, 255;
	xor.b64  	%rd1742, %rd1741, %rd1739;
	mul.lo.s64 	%rd1743, %rd1742, 1099511628211;
	shr.u64 	%rd1744, %rd1720, 48;
	and.b64  	%rd1745, %rd1744, 255;
	xor.b64  	%rd1746, %rd1745, %rd1743;
	mul.lo.s64 	%rd1747, %rd1746, 1099511628211;
	shr.u64 	%rd1748, %rd1720, 56;
	xor.b64  	%rd1749, %rd1748, %rd1747;
	mul.lo.s64 	%rd12963, %rd1749, 1099511628211;
$L__BB10_466:
	setp.eq.s64 	%p76, %rd1490, 0;
	mov.b64 	%rd12970, -3750763034362895579;
	@%p76 bra 	$L__BB10_472;
	setp.eq.s64 	%p77, %rd792, 0;
	mov.b64 	%rd12970, -3750763034362895579;
	mov.b64 	%rd12971, 0;
	@%p77 bra 	$L__BB10_470;
	mov.b64 	%rd12970, -3750763034362895579;
	mov.b64 	%rd12971, 0;
	mov.u64 	%rd12969, %rd12971;
$L__BB10_469:
	shl.b64 	%rd1756, %rd12971, 3;
	add.s64 	%rd1757, %rd795, %rd1756;
	ld.u64 	%rd1758, [%rd1757];
	and.b64  	%rd1759, %rd1758, 255;
	xor.b64  	%rd1760, %rd1759, %rd12970;
	mul.lo.s64 	%rd1761, %rd1760, 1099511628211;
	shr.u64 	%rd1762, %rd1758, 8;
	and.b64  	%rd1763, %rd1762, 255;
	xor.b64  	%rd1764, %rd1763, %rd1761;
	mul.lo.s64 	%rd1765, %rd1764, 1099511628211;
	shr.u64 	%rd1766, %rd1758, 16;
	and.b64  	%rd1767, %rd1766, 255;
	xor.b64  	%rd1768, %rd1767, %rd1765;
	mul.lo.s64 	%rd1769, %rd1768, 1099511628211;
	shr.u64 	%rd1770, %rd1758, 24;
	and.b64  	%rd1771, %rd1770, 255;
	xor.b64  	%rd1772, %rd1771, %rd1769;
	mul.lo.s64 	%rd1773, %rd1772, 1099511628211;
	shr.u64 	%rd1774, %rd1758, 32;
	and.b64  	%rd1775, %rd1774, 255;
	xor.b64  	%rd1776, %rd1775, %rd1773;
	mul.lo.s64 	%rd1777, %rd1776, 1099511628211;
	shr.u64 	%rd1778, %rd1758, 40;
	and.b64  	%rd1779, %rd1778, 255;
	xor.b64  	%rd1780, %rd1779, %rd1777;
	mul.lo.s64 	%rd1781, %rd1780, 1099511628211;
	shr.u64 	%rd1782, %rd1758, 48;
	and.b64  	%rd1783, %rd1782, 255;
	xor.b64  	%rd1784, %rd1783, %rd1781;
	mul.lo.s64 	%rd1785, %rd1784, 1099511628211;
	shr.u64 	%rd1786, %rd1758, 56;
	xor.b64  	%rd1787, %rd1786, %rd1785;
	mul.lo.s64 	%rd1788, %rd1787, 1099511628211;
	ld.u64 	%rd1789, [%rd1757+8];
	and.b64  	%rd1790, %rd1789, 255;
	xor.b64  	%rd1791, %rd1790, %rd1788;
	mul.lo.s64 	%rd1792, %rd1791, 1099511628211;
	shr.u64 	%rd1793, %rd1789, 8;
	and.b64  	%rd1794, %rd1793, 255;
	xor.b64  	%rd1795, %rd1794, %rd1792;
	mul.lo.s64 	%rd1796, %rd1795, 1099511628211;
	shr.u64 	%rd1797, %rd1789, 16;
	and.b64  	%rd1798, %rd1797, 255;
	xor.b64  	%rd1799, %rd1798, %rd1796;
	mul.lo.s64 	%rd1800, %rd1799, 1099511628211;
	shr.u64 	%rd1801, %rd1789, 24;
	and.b64  	%rd1802, %rd1801, 255;
	xor.b64  	%rd1803, %rd1802, %rd1800;
	mul.lo.s64 	%rd1804, %rd1803, 1099511628211;
	shr.u64 	%rd1805, %rd1789, 32;
	and.b64  	%rd1806, %rd1805, 255;
	xor.b64  	%rd1807, %rd1806, %rd1804;
	mul.lo.s64 	%rd1808, %rd1807, 1099511628211;
	shr.u64 	%rd1809, %rd1789, 40;
	and.b64  	%rd1810, %rd1809, 255;
	xor.b64  	%rd1811, %rd1810, %rd1808;
	mul.lo.s64 	%rd1812, %rd1811, 1099511628211;
	shr.u64 	%rd1813, %rd1789, 48;
	and.b64  	%rd1814, %rd1813, 255;
	xor.b64  	%rd1815, %rd1814, %rd1812;
	mul.lo.s64 	%rd1816, %rd1815, 1099511628211;
	shr.u64 	%rd1817, %rd1789, 56;
	xor.b64  	%rd1818, %rd1817, %rd1816;
	mul.lo.s64 	%rd12970, %rd1818, 1099511628211;
	add.s64 	%rd12971, %rd12971, 2;
	add.s64 	%rd12969, %rd12969, 2;
	and.b64  	%rd1819, %rd1490, -2;
	setp.ne.s64 	%p78, %rd12969, %rd1819;
	@%p78 bra 	$L__BB10_469;
$L__BB10_470:
	and.b64  	%rd1820, %rd1490, 1;
	setp.eq.b64 	%p79, %rd1820, 1;
	not.pred 	%p80, %p79;
	@%p80 bra 	$L__BB10_472;
	shl.b64 	%rd1821, %rd12971, 3;
	add.s64 	%rd1822, %rd795, %rd1821;
	ld.u64 	%rd1823, [%rd1822];
	and.b64  	%rd1824, %rd1823, 255;
	xor.b64  	%rd1825, %rd1824, %rd12970;
	mul.lo.s64 	%rd1826, %rd1825, 1099511628211;
	shr.u64 	%rd1827, %rd1823, 8;
	and.b64  	%rd1828, %rd1827, 255;
	xor.b64  	%rd1829, %rd1828, %rd1826;
	mul.lo.s64 	%rd1830, %rd1829, 1099511628211;
	shr.u64 	%rd1831, %rd1823, 16;
	and.b64  	%rd1832, %rd1831, 255;
	xor.b64  	%rd1833, %rd1832, %rd1830;
	mul.lo.s64 	%rd1834, %rd1833, 1099511628211;
	shr.u64 	%rd1835, %rd1823, 24;
	and.b64  	%rd1836, %rd1835, 255;
	xor.b64  	%rd1837, %rd1836, %rd1834;
	mul.lo.s64 	%rd1838, %rd1837, 1099511628211;
	shr.u64 	%rd1839, %rd1823, 32;
	and.b64  	%rd1840, %rd1839, 255;
	xor.b64  	%rd1841, %rd1840, %rd1838;
	mul.lo.s64 	%rd1842, %rd1841, 1099511628211;
	shr.u64 	%rd1843, %rd1823, 40;
	and.b64  	%rd1844, %rd1843, 255;
	xor.b64  	%rd1845, %rd1844, %rd1842;
	mul.lo.s64 	%rd1846, %rd1845, 1099511628211;
	shr.u64 	%rd1847, %rd1823, 48;
	and.b64  	%rd1848, %rd1847, 255;
	xor.b64  	%rd1849, %rd1848, %rd1846;
	mul.lo.s64 	%rd1850, %rd1849, 1099511628211;
	shr.u64 	%rd1851, %rd1823, 56;
	xor.b64  	%rd1852, %rd1851, %rd1850;
	mul.lo.s64 	%rd12970, %rd1852, 1099511628211;
$L__BB10_472:
	setp.eq.s64 	%p81, %rd12963, %rd12970;
	@%p81 bra 	$L__BB10_498;
	and.b64  	%rd819, %rd1490, 1;
	setp.eq.s64 	%p82, %rd1490, 0;
	mov.b64 	%rd12984, 0;
	@%p82 bra 	$L__BB10_485;
	setp.lt.u64 	%p83, %rd792, 7;
	mov.b64 	%rd12985, 0;
	mov.u64 	%rd12984, %rd12985;
	@%p83 bra 	$L__BB10_477;
	mov.b64 	%rd12985, 0;
	mov.u64 	%rd12987, %rd12985;
$L__BB10_476:
	.pragma "nounroll";
	shl.b64 	%rd1857, %rd12985, 3;
	add.s64 	%rd1858, %rd796, %rd1857;
	ld.u64 	%rd1859, [%rd1858];
	mad.lo.s64 	%rd1860, %rd1859, 2654435761, %rd12984;
	shl.b64 	%rd1861, %rd1860, 13;
	add.s64 	%rd1862, %rd1861, %rd1860;
	shr.u64 	%rd1863, %rd1862, 7;
	xor.b64  	%rd1864, %rd1863, %rd1862;
	shl.b64 	%rd1865, %rd1864, 3;
	add.s64 	%rd1866, %rd1865, %rd1864;
	shr.u64 	%rd1867, %rd1866, 17;
	xor.b64  	%rd1868, %rd1867, %rd1866;
	shl.b64 	%rd1869, %rd1868, 5;
	add.s64 	%rd1870, %rd1869, %rd1868;
	ld.u64 	%rd1871, [%rd1858+8];
	mad.lo.s64 	%rd1872, %rd1871, 2654435761, %rd1870;
	shl.b64 	%rd1873, %rd1872, 13;
	add.s64 	%rd1874, %rd1873, %rd1872;
	shr.u64 	%rd1875, %rd1874, 7;
	xor.b64  	%rd1876, %rd1875, %rd1874;
	shl.b64 	%rd1877, %rd1876, 3;
	add.s64 	%rd1878, %rd1877, %rd1876;
	shr.u64 	%rd1879, %rd1878, 17;
	xor.b64  	%rd1880, %rd1879, %rd1878;
	shl.b64 	%rd1881, %rd1880, 5;
	add.s64 	%rd1882, %rd1881, %rd1880;
	ld.u64 	%rd1883, [%rd1858+16];
	mad.lo.s64 	%rd1884, %rd1883, 2654435761, %rd1882;
	shl.b64 	%rd1885, %rd1884, 13;
	add.s64 	%rd1886, %rd1885, %rd1884;
	shr.u64 	%rd1887, %rd1886, 7;
	xor.b64  	%rd1888, %rd1887, %rd1886;
	shl.b64 	%rd1889, %rd1888, 3;
	add.s64 	%rd1890, %rd1889, %rd1888;
	shr.u64 	%rd1891, %rd1890, 17;
	xor.b64  	%rd1892, %rd1891, %rd1890;
	shl.b64 	%rd1893, %rd1892, 5;
	add.s64 	%rd1894, %rd1893, %rd1892;
	ld.u64 	%rd1895, [%rd1858+24];
	mad.lo.s64 	%rd1896, %rd1895, 2654435761, %rd1894;
	shl.b64 	%rd1897, %rd1896, 13;
	add.s64 	%rd1898, %rd1897, %rd1896;
	shr.u64 	%rd1899, %rd1898, 7;
	xor.b64  	%rd1900, %rd1899, %rd1898;
	shl.b64 	%rd1901, %rd1900, 3;
	add.s64 	%rd1902, %rd1901, %rd1900;
	shr.u64 	%rd1903, %rd1902, 17;
	xor.b64  	%rd1904, %rd1903, %rd1902;
	shl.b64 	%rd1905, %rd1904, 5;
	add.s64 	%rd1906, %rd1905, %rd1904;
	ld.u64 	%rd1907, [%rd1858+32];
	mad.lo.s64 	%rd1908, %rd1907, 2654435761, %rd1906;
	shl.b64 	%rd1909, %rd1908, 13;
	add.s64 	%rd1910, %rd1909, %rd1908;
	shr.u64 	%rd1911, %rd1910, 7;
	xor.b64  	%rd1912, %rd1911, %rd1910;
	shl.b64 	%rd1913, %rd1912, 3;
	add.s64 	%rd1914, %rd1913, %rd1912;
	shr.u64 	%rd1915, %rd1914, 17;
	xor.b64  	%rd1916, %rd1915, %rd1914;
	shl.b64 	%rd1917, %rd1916, 5;
	add.s64 	%rd1918, %rd1917, %rd1916;
	ld.u64 	%rd1919, [%rd1858+40];
	mad.lo.s64 	%rd1920, %rd1919, 2654435761, %rd1918;
	shl.b64 	%rd1921, %rd1920, 13;
	add.s64 	%rd1922, %rd1921, %rd1920;
	shr.u64 	%rd1923, %rd1922, 7;
	xor.b64  	%rd1924, %rd1923, %rd1922;
	shl.b64 	%rd1925, %rd1924, 3;
	add.s64 	%rd1926, %rd1925, %rd1924;
	shr.u64 	%rd1927, %rd1926, 17;
	xor.b64  	%rd1928, %rd1927, %rd1926;
	shl.b64 	%rd1929, %rd1928, 5;
	add.s64 	%rd1930, %rd1929, %rd1928;
	ld.u64 	%rd1931, [%rd1858+48];
	mad.lo.s64 	%rd1932, %rd1931, 2654435761, %rd1930;
	shl.b64 	%rd1933, %rd1932, 13;
	add.s64 	%rd1934, %rd1933, %rd1932;
	shr.u64 	%rd1935, %rd1934, 7;
	xor.b64  	%rd1936, %rd1935, %rd1934;
	shl.b64 	%rd1937, %rd1936, 3;
	add.s64 	%rd1938, %rd1937, %rd1936;
	shr.u64 	%rd1939, %rd1938, 17;
	xor.b64  	%rd1940, %rd1939, %rd1938;
	shl.b64 	%rd1941, %rd1940, 5;
	add.s64 	%rd1942, %rd1941, %rd1940;
	ld.u64 	%rd1943, [%rd1858+56];
	mad.lo.s64 	%rd1944, %rd1943, 2654435761, %rd1942;
	shl.b64 	%rd1945, %rd1944, 13;
	add.s64 	%rd1946, %rd1945, %rd1944;
	shr.u64 	%rd1947, %rd1946, 7;
	xor.b64  	%rd1948, %rd1947, %rd1946;
	shl.b64 	%rd1949, %rd1948, 3;
	add.s64 	%rd1950, %rd1949, %rd1948;
	shr.u64 	%rd1951, %rd1950, 17;
	xor.b64  	%rd1952, %rd1951, %rd1950;
	shl.b64 	%rd1953, %rd1952, 5;
	add.s64 	%rd12984, %rd1953, %rd1952;
	add.s64 	%rd12985, %rd12985, 8;
	add.s64 	%rd12987, %rd12987, 8;
	and.b64  	%rd1954, %rd1490, -8;
	setp.eq.s64 	%p84, %rd12987, %rd1954;
	@%p84 bra 	$L__BB10_477;
	bra.uni 	$L__BB10_476;
$L__BB10_477:
	setp.eq.s64 	%p85, %rd793, 0;
	@%p85 bra 	$L__BB10_485;
	add.s64 	%rd1956, %rd793, -1;
	setp.lt.u64 	%p86, %rd1956, 3;
	@%p86 bra 	$L__BB10_480;
	shl.b64 	%rd1957, %rd12985, 3;
	add.s64 	%rd1958, %rd796, %rd1957;
	ld.u64 	%rd1959, [%rd1958];
	mad.lo.s64 	%rd1960, %rd1959, 2654435761, %rd12984;
	shl.b64 	%rd1961, %rd1960, 13;
	add.s64 	%rd1962, %rd1961, %rd1960;
	shr.u64 	%rd1963, %rd1962, 7;
	xor.b64  	%rd1964, %rd1963, %rd1962;
	shl.b64 	%rd1965, %rd1964, 3;
	add.s64 	%rd1966, %rd1965, %rd1964;
	shr.u64 	%rd1967, %rd1966, 17;
	xor.b64  	%rd1968, %rd1967, %rd1966;
	shl.b64 	%rd1969, %rd1968, 5;
	add.s64 	%rd1970, %rd1969, %rd1968;
	ld.u64 	%rd1971, [%rd1958+8];
	mad.lo.s64 	%rd1972, %rd1971, 2654435761, %rd1970;
	shl.b64 	%rd1973, %rd1972, 13;
	add.s64 	%rd1974, %rd1973, %rd1972;
	shr.u64 	%rd1975, %rd1974, 7;
	xor.b64  	%rd1976, %rd1975, %rd1974;
	shl.b64 	%rd1977, %rd1976, 3;
	add.s64 	%rd1978, %rd1977, %rd1976;
	shr.u64 	%rd1979, %rd1978, 17;
	xor.b64  	%rd1980, %rd1979, %rd1978;
	shl.b64 	%rd1981, %rd1980, 5;
	add.s64 	%rd1982, %rd1981, %rd1980;
	ld.u64 	%rd1983, [%rd1958+16];
	mad.lo.s64 	%rd1984, %rd1983, 2654435761, %rd1982;
	shl.b64 	%rd1985, %rd1984, 13;
	add.s64 	%rd1986, %rd1985, %rd1984;
	shr.u64 	%rd1987, %rd1986, 7;
	xor.b64  	%rd1988, %rd1987, %rd1986;
	shl.b64 	%rd1989, %rd1988, 3;
	add.s64 	%rd1990, %rd1989, %rd1988;
	shr.u64 	%rd1991, %rd1990, 17;
	xor.b64  	%rd1992, %rd1991, %rd1990;
	shl.b64 	%rd1993, %rd1992, 5;
	add.s64 	%rd1994, %rd1993, %rd1992;
	ld.u64 	%rd1995, [%rd1958+24];
	mad.lo.s64 	%rd1996, %rd1995, 2654435761, %rd1994;
	shl.b64 	%rd1997, %rd1996, 13;
	add.s64 	%rd1998, %rd1997, %rd1996;
	shr.u64 	%rd1999, %rd1998, 7;
	xor.b64  	%rd2000, %rd1999, %rd1998;
	shl.b64 	%rd2001, %rd2000, 3;
	add.s64 	%rd2002, %rd2001, %rd2000;
	shr.u64 	%rd2003, %rd2002, 17;
	xor.b64  	%rd2004, %rd2003, %rd2002;
	shl.b64 	%rd2005, %rd2004, 5;
	add.s64 	%rd12984, %rd2005, %rd2004;
	add.s64 	%rd12985, %rd12985, 4;
$L__BB10_480:
	setp.eq.s64 	%p87, %rd794, 0;
	@%p87 bra 	$L__BB10_485;
	setp.eq.s64 	%p88, %rd794, 1;
	@%p88 bra 	$L__BB10_483;
	shl.b64 	%rd2007, %rd12985, 3;
	add.s64 	%rd2008, %rd796, %rd2007;
	ld.u64 	%rd2009, [%rd2008];
	mad.lo.s64 	%rd2010, %rd2009, 2654435761, %rd12984;
	shl.b64 	%rd2011, %rd2010, 13;
	add.s64 	%rd2012, %rd2011, %rd2010;
	shr.u64 	%rd2013, %rd2012, 7;
	xor.b64  	%rd2014, %rd2013, %rd2012;
	shl.b64 	%rd2015, %rd2014, 3;
	add.s64 	%rd2016, %rd2015, %rd2014;
	shr.u64 	%rd2017, %rd2016, 17;
	xor.b64  	%rd2018, %rd2017, %rd2016;
	shl.b64 	%rd2019, %rd2018, 5;
	add.s64 	%rd2020, %rd2019, %rd2018;
	ld.u64 	%rd2021, [%rd2008+8];
	mad.lo.s64 	%rd2022, %rd2021, 2654435761, %rd2020;
	shl.b64 	%rd2023, %rd2022, 13;
	add.s64 	%rd2024, %rd2023, %rd2022;
	shr.u64 	%rd2025, %rd2024, 7;
	xor.b64  	%rd2026, %rd2025, %rd2024;
	shl.b64 	%rd2027, %rd2026, 3;
	add.s64 	%rd2028, %rd2027, %rd2026;
	shr.u64 	%rd2029, %rd2028, 17;
	xor.b64  	%rd2030, %rd2029, %rd2028;
	shl.b64 	%rd2031, %rd2030, 5;
	add.s64 	%rd12984, %rd2031, %rd2030;
	add.s64 	%rd12985, %rd12985, 2;
$L__BB10_483:
	setp.eq.s64 	%p89, %rd819, 0;
	@%p89 bra 	$L__BB10_485;
	shl.b64 	%rd2032, %rd12985, 3;
	add.s64 	%rd2033, %rd796, %rd2032;
	ld.u64 	%rd2034, [%rd2033];
	mad.lo.s64 	%rd2035, %rd2034, 2654435761, %rd12984;
	shl.b64 	%rd2036, %rd2035, 13;
	add.s64 	%rd2037, %rd2036, %rd2035;
	shr.u64 	%rd2038, %rd2037, 7;
	xor.b64  	%rd2039, %rd2038, %rd2037;
	shl.b64 	%rd2040, %rd2039, 3;
	add.s64 	%rd2041, %rd2040, %rd2039;
	shr.u64 	%rd2042, %rd2041, 17;
	xor.b64  	%rd2043, %rd2042, %rd2041;
	shl.b64 	%rd2044, %rd2043, 5;
	add.s64 	%rd12984, %rd2044, %rd2043;
$L__BB10_485:
	setp.eq.s64 	%p90, %rd1490, 0;
	mov.b64 	%rd13000, 0;
	@%p90 bra 	$L__BB10_497;
	setp.lt.u64 	%p91, %rd792, 7;
	mov.b64 	%rd12992, 0;
	mov.u64 	%rd13000, %rd12992;
	@%p91 bra 	$L__BB10_489;
	mov.b64 	%rd12992, 0;
	mov.u64 	%rd12990, %rd12992;
$L__BB10_488:
	.pragma "nounroll";
	shl.b64 	%rd2049, %rd12992, 3;
	add.s64 	%rd2050, %rd795, %rd2049;
	ld.u64 	%rd2051, [%rd2050];
	mad.lo.s64 	%rd2052, %rd2051, 2654435761, %rd13000;
	shl.b64 	%rd2053, %rd2052, 13;
	add.s64 	%rd2054, %rd2053, %rd2052;
	shr.u64 	%rd2055, %rd2054, 7;
	xor.b64  	%rd2056, %rd2055, %rd2054;
	shl.b64 	%rd2057, %rd2056, 3;
	add.s64 	%rd2058, %rd2057, %rd2056;
	shr.u64 	%rd2059, %rd2058, 17;
	xor.b64  	%rd2060, %rd2059, %rd2058;
	shl.b64 	%rd2061, %rd2060, 5;
	add.s64 	%rd2062, %rd2061, %rd2060;
	ld.u64 	%rd2063, [%rd2050+8];
	mad.lo.s64 	%rd2064, %rd2063, 2654435761, %rd2062;
	shl.b64 	%rd2065, %rd2064, 13;
	add.s64 	%rd2066, %rd2065, %rd2064;
	shr.u64 	%rd2067, %rd2066, 7;
	xor.b64  	%rd2068, %rd2067, %rd2066;
	shl.b64 	%rd2069, %rd2068, 3;
	add.s64 	%rd2070, %rd2069, %rd2068;
	shr.u64 	%rd2071, %rd2070, 17;
	xor.b64  	%rd2072, %rd2071, %rd2070;
	shl.b64 	%rd2073, %rd2072, 5;
	add.s64 	%rd2074, %rd2073, %rd2072;
	ld.u64 	%rd2075, [%rd2050+16];
	mad.lo.s64 	%rd2076, %rd2075, 2654435761, %rd2074;
	shl.b64 	%rd2077, %rd2076, 13;
	add.s64 	%rd2078, %rd2077, %rd2076;
	shr.u64 	%rd2079, %rd2078, 7;
	xor.b64  	%rd2080, %rd2079, %rd2078;
	shl.b64 	%rd2081, %rd2080, 3;
	add.s64 	%rd2082, %rd2081, %rd2080;
	shr.u64 	%rd2083, %rd2082, 17;
	xor.b64  	%rd2084, %rd2083, %rd2082;
	shl.b64 	%rd2085, %rd2084, 5;
	add.s64 	%rd2086, %rd2085, %rd2084;
	ld.u64 	%rd2087, [%rd2050+24];
	mad.lo.s64 	%rd2088, %rd2087, 2654435761, %rd2086;
	shl.b64 	%rd2089, %rd2088, 13;
	add.s64 	%rd2090, %rd2089, %rd2088;
	shr.u64 	%rd2091, %rd2090, 7;
	xor.b64  	%rd2092, %rd2091, %rd2090;
	shl.b64 	%rd2093, %rd2092, 3;
	add.s64 	%rd2094, %rd2093, %rd2092;
	shr.u64 	%rd2095, %rd2094, 17;
	xor.b64  	%rd2096, %rd2095, %rd2094;
	shl.b64 	%rd2097, %rd2096, 5;
	add.s64 	%rd2098, %rd2097, %rd2096;
	ld.u64 	%rd2099, [%rd2050+32];
	mad.lo.s64 	%rd2100, %rd2099, 2654435761, %rd2098;
	shl.b64 	%rd2101, %rd2100, 13;
	add.s64 	%rd2102, %rd2101, %rd2100;
	shr.u64 	%rd2103, %rd2102, 7;
	xor.b64  	%rd2104, %rd2103, %rd2102;
	shl.b64 	%rd2105, %rd2104, 3;
	add.s64 	%rd2106, %rd2105, %rd2104;
	shr.u64 	%rd2107, %rd2106, 17;
	xor.b64  	%rd2108, %rd2107, %rd2106;
	shl.b64 	%rd2109, %rd2108, 5;
	add.s64 	%rd2110, %rd2109, %rd2108;
	ld.u64 	%rd2111, [%rd2050+40];
	mad.lo.s64 	%rd2112, %rd2111, 2654435761, %rd2110;
	shl.b64 	%rd2113, %rd2112, 13;
	add.s64 	%rd2114, %rd2113, %rd2112;
	shr.u64 	%rd2115, %rd2114, 7;
	xor.b64  	%rd2116, %rd2115, %rd2114;
	shl.b64 	%rd2117, %rd2116, 3;
	add.s64 	%rd2118, %rd2117, %rd2116;
	shr.u64 	%rd2119, %rd2118, 17;
	xor.b64  	%rd2120, %rd2119, %rd2118;
	shl.b64 	%rd2121, %rd2120, 5;
	add.s64 	%rd2122, %rd2121, %rd2120;
	ld.u64 	%rd2123, [%rd2050+48];
	mad.lo.s64 	%rd2124, %rd2123, 2654435761, %rd2122;
	shl.b64 	%rd2125, %rd2124, 13;
	add.s64 	%rd2126, %rd2125, %rd2124;
	shr.u64 	%rd2127, %rd2126, 7;
	xor.b64  	%rd2128, %rd2127, %rd2126;
	shl.b64 	%rd2129, %rd2128, 3;
	add.s64 	%rd2130, %rd2129, %rd2128;
	shr.u64 	%rd2131, %rd2130, 17;
	xor.b64  	%rd2132, %rd2131, %rd2130;
	shl.b64 	%rd2133, %rd2132, 5;
	add.s64 	%rd2134, %rd2133, %rd2132;
	ld.u64 	%rd2135, [%rd2050+56];
	mad.lo.s64 	%rd2136, %rd2135, 2654435761, %rd2134;
	shl.b64 	%rd2137, %rd2136, 13;
	add.s64 	%rd2138, %rd2137, %rd2136;
	shr.u64 	%rd2139, %rd2138, 7;
	xor.b64  	%rd2140, %rd2139, %rd2138;
	shl.b64 	%rd2141, %rd2140, 3;
	add.s64 	%rd2142, %rd2141, %rd2140;
	shr.u64 	%rd2143, %rd2142, 17;
	xor.b64  	%rd2144, %rd2143, %rd2142;
	shl.b64 	%rd2145, %rd2144, 5;
	add.s64 	%rd13000, %rd2145, %rd2144;
	add.s64 	%rd12992, %rd12992, 8;
	add.s64 	%rd12990, %rd12990, 8;
	and.b64  	%rd2146, %rd1490, -8;
	setp.ne.s64 	%p92, %rd12990, %rd2146;
	@%p92 bra 	$L__BB10_488;
$L__BB10_489:
	setp.eq.s64 	%p93, %rd793, 0;
	@%p93 bra 	$L__BB10_497;
	add.s64 	%rd2148, %rd793, -1;
	setp.lt.u64 	%p94, %rd2148, 3;
	@%p94 bra 	$L__BB10_492;
	shl.b64 	%rd2149, %rd12992, 3;
	add.s64 	%rd2150, %rd795, %rd2149;
	ld.u64 	%rd2151, [%rd2150];
	mad.lo.s64 	%rd2152, %rd2151, 2654435761, %rd13000;
	shl.b64 	%rd2153, %rd2152, 13;
	add.s64 	%rd2154, %rd2153, %rd2152;
	shr.u64 	%rd2155, %rd2154, 7;
	xor.b64  	%rd2156, %rd2155, %rd2154;
	shl.b64 	%rd2157, %rd2156, 3;
	add.s64 	%rd2158, %rd2157, %rd2156;
	shr.u64 	%rd2159, %rd2158, 17;
	xor.b64  	%rd2160, %rd2159, %rd2158;
	shl.b64 	%rd2161, %rd2160, 5;
	add.s64 	%rd2162, %rd2161, %rd2160;
	ld.u64 	%rd2163, [%rd2150+8];
	mad.lo.s64 	%rd2164, %rd2163, 2654435761, %rd2162;
	shl.b64 	%rd2165, %rd2164, 13;
	add.s64 	%rd2166, %rd2165, %rd2164;
	shr.u64 	%rd2167, %rd2166, 7;
	xor.b64  	%rd2168, %rd2167, %rd2166;
	shl.b64 	%rd2169, %rd2168, 3;
	add.s64 	%rd2170, %rd2169, %rd2168;
	shr.u64 	%rd2171, %rd2170, 17;
	xor.b64  	%rd2172, %rd2171, %rd2170;
	shl.b64 	%rd2173, %rd2172, 5;
	add.s64 	%rd2174, %rd2173, %rd2172;
	ld.u64 	%rd2175, [%rd2150+16];
	mad.lo.s64 	%rd2176, %rd2175, 2654435761, %rd2174;
	shl.b64 	%rd2177, %rd2176, 13;
	add.s64 	%rd2178, %rd2177, %rd2176;
	shr.u64 	%rd2179, %rd2178, 7;
	xor.b64  	%rd2180, %rd2179, %rd2178;
	shl.b64 	%rd2181, %rd2180, 3;
	add.s64 	%rd2182, %rd2181, %rd2180;
	shr.u64 	%rd2183, %rd2182, 17;
	xor.b64  	%rd2184, %rd2183, %rd2182;
	shl.b64 	%rd2185, %rd2184, 5;
	add.s64 	%rd2186, %rd2185, %rd2184;
	ld.u64 	%rd2187, [%rd2150+24];
	mad.lo.s64 	%rd2188, %rd2187, 2654435761, %rd2186;
	shl.b64 	%rd2189, %rd2188, 13;
	add.s64 	%rd2190, %rd2189, %rd2188;
	shr.u64 	%rd2191, %rd2190, 7;
	xor.b64  	%rd2192, %rd2191, %rd2190;
	shl.b64 	%rd2193, %rd2192, 3;
	add.s64 	%rd2194, %rd2193, %rd2192;
	shr.u64 	%rd2195, %rd2194, 17;
	xor.b64  	%rd2196, %rd2195, %rd2194;
	shl.b64 	%rd2197, %rd2196, 5;
	add.s64 	%rd13000, %rd2197, %rd2196;
	add.s64 	%rd12992, %rd12992, 4;
$L__BB10_492:
	setp.eq.s64 	%p95, %rd794, 0;
	@%p95 bra 	$L__BB10_497;
	setp.eq.s64 	%p96, %rd794, 1;
	@%p96 bra 	$L__BB10_495;
	shl.b64 	%rd2199, %rd12992, 3;
	add.s64 	%rd2200, %rd795, %rd2199;
	ld.u64 	%rd2201, [%rd2200];
	mad.lo.s64 	%rd2202, %rd2201, 2654435761, %rd13000;
	shl.b64 	%rd2203, %rd2202, 13;
	add.s64 	%rd2204, %rd2203, %rd2202;
	shr.u64 	%rd2205, %rd2204, 7;
	xor.b64  	%rd2206, %rd2205, %rd2204;
	shl.b64 	%rd2207, %rd2206, 3;
	add.s64 	%rd2208, %rd2207, %rd2206;
	shr.u64 	%rd2209, %rd2208, 17;
	xor.b64  	%rd2210, %rd2209, %rd2208;
	shl.b64 	%rd2211, %rd2210, 5;
	add.s64 	%rd2212, %rd2211, %rd2210;
	ld.u64 	%rd2213, [%rd2200+8];
	mad.lo.s64 	%rd2214, %rd2213, 2654435761, %rd2212;
	shl.b64 	%rd2215, %rd2214, 13;
	add.s64 	%rd2216, %rd2215, %rd2214;
	shr.u64 	%rd2217, %rd2216, 7;
	xor.b64  	%rd2218, %rd2217, %rd2216;
	shl.b64 	%rd2219, %rd2218, 3;
	add.s64 	%rd2220, %rd2219, %rd2218;
	shr.u64 	%rd2221, %rd2220, 17;
	xor.b64  	%rd2222, %rd2221, %rd2220;
	shl.b64 	%rd2223, %rd2222, 5;
	add.s64 	%rd13000, %rd2223, %rd2222;
	add.s64 	%rd12992, %rd12992, 2;
$L__BB10_495:
	setp.eq.s64 	%p97, %rd819, 0;
	@%p97 bra 	$L__BB10_497;
	shl.b64 	%rd2224, %rd12992, 3;
	add.s64 	%rd2225, %rd795, %rd2224;
	ld.u64 	%rd2226, [%rd2225];
	mad.lo.s64 	%rd2227, %rd2226, 2654435761, %rd13000;
	shl.b64 	%rd2228, %rd2227, 13;
	add.s64 	%rd2229, %rd2228, %rd2227;
	shr.u64 	%rd2230, %rd2229, 7;
	xor.b64  	%rd2231, %rd2230, %rd2229;
	shl.b64 	%rd2232, %rd2231, 3;
	add.s64 	%rd2233, %rd2232, %rd2231;
	shr.u64 	%rd2234, %rd2233, 17;
	xor.b64  	%rd2235, %rd2234, %rd2233;
	shl.b64 	%rd2236, %rd2235, 5;
	add.s64 	%rd13000, %rd2236, %rd2235;
$L__BB10_497:
	setp.ge.u64 	%p854, %rd12984, %rd13000;
	bra.uni 	$L__BB10_502;
$L__BB10_498:
	setp.eq.s32 	%p99, %r81, 0;
	mov.pred 	%p98, -1;
	mov.pred 	%p854, %p98;
	@%p99 bra 	$L__BB10_502;
	mov.b64 	%rd12974, 0;
$L__BB10_500:
	shl.b64 	%rd2238, %rd12974, 3;
	add.s64 	%rd2239, %rd796, %rd2238;
	ld.u64 	%rd821, [%rd2239];
	add.s64 	%rd2240, %rd795, %rd2238;
	ld.u64 	%rd822, [%rd2240];
	setp.lt.u64 	%p101, %rd821, %rd822;
	mov.pred 	%p854, 0;
	@%p101 bra 	$L__BB10_502;
	setp.le.u64 	%p103, %rd821, %rd822;
	add.s64 	%rd12974, %rd12974, 1;
	cvt.s64.s32 	%rd2241, %r81;
	setp.lt.u64 	%p104, %rd12974, %rd2241;
	and.pred  	%p105, %p103, %p104;
	mov.pred 	%p854, %p98;
	@%p105 bra 	$L__BB10_500;
$L__BB10_502:
	add.s32 	%r127, %r55, 1;
	selp.b32 	%r525, %r127, %r525, %p854;
	selp.b32 	%r523, %r523, %r55, %p854;
	setp.lt.s32 	%p106, %r525, %r523;
	@%p106 bra 	$L__BB10_460;
$L__BB10_503:
	sub.s32 	%r128, %r50, %r525;
	add.s32 	%r59, %r128, %r31;
	shl.b32 	%r129, %r525, 3;
	add.s32 	%r131, %r111, %r129;
	ld.shared.u64 	%rd13086, [%r131];
	shl.b32 	%r132, %r59, 3;
	add.s32 	%r133, %r111, %r132;
	ld.shared.u64 	%rd13042, [%r133];
	add.s64 	%rd868, %rd1490, -1;
	and.b64  	%rd869, %rd1490, 7;
	and.b64  	%rd870, %rd1490, 3;
	add.s64 	%rd871, %rd870, -1;
	setp.ge.s32 	%p108, %r59, %r49;
	mov.pred 	%p107, 0;
	mov.pred 	%p855, %p107;
	@%p108 bra 	$L__BB10_547;
	setp.ge.s32 	%p110, %r525, %r31;
	mov.pred 	%p109, -1;
	mov.pred 	%p855, %p109;
	@%p110 bra 	$L__BB10_547;
	setp.eq.s64 	%p111, %rd1490, 0;
	mov.b64 	%rd13004, -3750763034362895579;
	@%p111 bra 	$L__BB10_511;
	setp.eq.s64 	%p112, %rd868, 0;
	mov.b64 	%rd13004, -3750763034362895579;
	mov.b64 	%rd13005, 0;
	@%p112 bra 	$L__BB10_509;
	and.b64  	%rd872, %rd1490, -2;
	mov.b64 	%rd13004, -3750763034362895579;
	mov.b64 	%rd13005, 0;
	mov.u64 	%rd13007, %rd13005;
$L__BB10_508:
	shl.b64 	%rd2248, %rd13005, 3;
	add.s64 	%rd2249, %rd13042, %rd2248;
	ld.u64 	%rd2250, [%rd2249];
	and.b64  	%rd2251, %rd2250, 255;
	xor.b64  	%rd2252, %rd2251, %rd13004;
	mul.lo.s64 	%rd2253, %rd2252, 1099511628211;
	shr.u64 	%rd2254, %rd2250, 8;
	and.b64  	%rd2255, %rd2254, 255;
	xor.b64  	%rd2256, %rd2255, %rd2253;
	mul.lo.s64 	%rd2257, %rd2256, 1099511628211;
	shr.u64 	%rd2258, %rd2250, 16;
	and.b64  	%rd2259, %rd2258, 255;
	xor.b64  	%rd2260, %rd2259, %rd2257;
	mul.lo.s64 	%rd2261, %rd2260, 1099511628211;
	shr.u64 	%rd2262, %rd2250, 24;
	and.b64  	%rd2263, %rd2262, 255;
	xor.b64  	%rd2264, %rd2263, %rd2261;
	mul.lo.s64 	%rd2265, %rd2264, 1099511628211;
	shr.u64 	%rd2266, %rd2250, 32;
	and.b64  	%rd2267, %rd2266, 255;
	xor.b64  	%rd2268, %rd2267, %rd2265;
	mul.lo.s64 	%rd2269, %rd2268, 1099511628211;
	shr.u64 	%rd2270, %rd2250, 40;
	and.b64  	%rd2271, %rd2270, 255;
	xor.b64  	%rd2272, %rd2271, %rd2269;
	mul.lo.s64 	%rd2273, %rd2272, 1099511628211;
	shr.u64 	%rd2274, %rd2250, 48;
	and.b64  	%rd2275, %rd2274, 255;
	xor.b64  	%rd2276, %rd2275, %rd2273;
	mul.lo.s64 	%rd2277, %rd2276, 1099511628211;
	shr.u64 	%rd2278, %rd2250, 56;
	xor.b64  	%rd2279, %rd2278, %rd2277;
	mul.lo.s64 	%rd2280, %rd2279, 1099511628211;
	ld.u64 	%rd2281, [%rd2249+8];
	and.b64  	%rd2282, %rd2281, 255;
	xor.b64  	%rd2283, %rd2282, %rd2280;
	mul.lo.s64 	%rd2284, %rd2283, 1099511628211;
	shr.u64 	%rd2285, %rd2281, 8;
	and.b64  	%rd2286, %rd2285, 255;
	xor.b64  	%rd2287, %rd2286, %rd2284;
	mul.lo.s64 	%rd2288, %rd2287, 1099511628211;
	shr.u64 	%rd2289, %rd2281, 16;
	and.b64  	%rd2290, %rd2289, 255;
	xor.b64  	%rd2291, %rd2290, %rd2288;
	mul.lo.s64 	%rd2292, %rd2291, 1099511628211;
	shr.u64 	%rd2293, %rd2281, 24;
	and.b64  	%rd2294, %rd2293, 255;
	xor.b64  	%rd2295, %rd2294, %rd2292;
	mul.lo.s64 	%rd2296, %rd2295, 1099511628211;
	shr.u64 	%rd2297, %rd2281, 32;
	and.b64  	%rd2298, %rd2297, 255;
	xor.b64  	%rd2299, %rd2298, %rd2296;
	mul.lo.s64 	%rd2300, %rd2299, 1099511628211;
	shr.u64 	%rd2301, %rd2281, 40;
	and.b64  	%rd2302, %rd2301, 255;
	xor.b64  	%rd2303, %rd2302, %rd2300;
	mul.lo.s64 	%rd2304, %rd2303, 1099511628211;
	shr.u64 	%rd2305, %rd2281, 48;
	and.b64  	%rd2306, %rd2305, 255;
	xor.b64  	%rd2307, %rd2306, %rd2304;
	mul.lo.s64 	%rd2308, %rd2307, 1099511628211;
	shr.u64 	%rd2309, %rd2281, 56;
	xor.b64  	%rd2310, %rd2309, %rd2308;
	mul.lo.s64 	%rd13004, %rd2310, 1099511628211;
	add.s64 	%rd13005, %rd13005, 2;
	add.s64 	%rd13007, %rd13007, 2;
	setp.eq.s64 	%p113, %rd13007, %rd872;
	@%p113 bra 	$L__BB10_509;
	bra.uni 	$L__BB10_508;
$L__BB10_509:
	and.b64  	%rd2311, %rd1490, 1;
	setp.eq.b64 	%p114, %rd2311, 1;
	not.pred 	%p115, %p114;
	@%p115 bra 	$L__BB10_511;
	shl.b64 	%rd2312, %rd13005, 3;
	add.s64 	%rd2313, %rd13042, %rd2312;
	ld.u64 	%rd2314, [%rd2313];
	and.b64  	%rd2315, %rd2314, 255;
	xor.b64  	%rd2316, %rd2315, %rd13004;
	mul.lo.s64 	%rd2317, %rd2316, 1099511628211;
	shr.u64 	%rd2318, %rd2314, 8;
	and.b64  	%rd2319, %rd2318, 255;
	xor.b64  	%rd2320, %rd2319, %rd2317;
	mul.lo.s64 	%rd2321, %rd2320, 1099511628211;
	shr.u64 	%rd2322, %rd2314, 16;
	and.b64  	%rd2323, %rd2322, 255;
	xor.b64  	%rd2324, %rd2323, %rd2321;
	mul.lo.s64 	%rd2325, %rd2324, 1099511628211;
	shr.u64 	%rd2326, %rd2314, 24;
	and.b64  	%rd2327, %rd2326, 255;
	xor.b64  	%rd2328, %rd2327, %rd2325;
	mul.lo.s64 	%rd2329, %rd2328, 1099511628211;
	shr.u64 	%rd2330, %rd2314, 32;
	and.b64  	%rd2331, %rd2330, 255;
	xor.b64  	%rd2332, %rd2331, %rd2329;
	mul.lo.s64 	%rd2333, %rd2332, 1099511628211;
	shr.u64 	%rd2334, %rd2314, 40;
	and.b64  	%rd2335, %rd2334, 255;
	xor.b64  	%rd2336, %rd2335, %rd2333;
	mul.lo.s64 	%rd2337, %rd2336, 1099511628211;
	shr.u64 	%rd2338, %rd2314, 48;
	and.b64  	%rd2339, %rd2338, 255;
	xor.b64  	%rd2340, %rd2339, %rd2337;
	mul.lo.s64 	%rd2341, %rd2340, 1099511628211;
	shr.u64 	%rd2342, %rd2314, 56;
	xor.b64  	%rd2343, %rd2342, %rd2341;
	mul.lo.s64 	%rd13004, %rd2343, 1099511628211;
$L__BB10_511:
	setp.eq.s64 	%p116, %rd1490, 0;
	mov.b64 	%rd13011, -3750763034362895579;
	@%p116 bra 	$L__BB10_517;
	setp.eq.s64 	%p117, %rd868, 0;
	mov.b64 	%rd13011, -3750763034362895579;
	mov.b64 	%rd13012, 0;
	@%p117 bra 	$L__BB10_515;
	and.b64  	%rd878, %rd1490, -2;
	mov.b64 	%rd13011, -3750763034362895579;
	mov.b64 	%rd13012, 0;
	mov.u64 	%rd13010, %rd13012;
$L__BB10_514:
	shl.b64 	%rd2350, %rd13012, 3;
	add.s64 	%rd2351, %rd13086, %rd2350;
	ld.u64 	%rd2352, [%rd2351];
	and.b64  	%rd2353, %rd2352, 255;
	xor.b64  	%rd2354, %rd2353, %rd13011;
	mul.lo.s64 	%rd2355, %rd2354, 1099511628211;
	shr.u64 	%rd2356, %rd2352, 8;
	and.b64  	%rd2357, %rd2356, 255;
	xor.b64  	%rd2358, %rd2357, %rd2355;
	mul.lo.s64 	%rd2359, %rd2358, 1099511628211;
	shr.u64 	%rd2360, %rd2352, 16;
	and.b64  	%rd2361, %rd2360, 255;
	xor.b64  	%rd2362, %rd2361, %rd2359;
	mul.lo.s64 	%rd2363, %rd2362, 1099511628211;
	shr.u64 	%rd2364, %rd2352, 24;
	and.b64  	%rd2365, %rd2364, 255;
	xor.b64  	%rd2366, %rd2365, %rd2363;
	mul.lo.s64 	%rd2367, %rd2366, 1099511628211;
	shr.u64 	%rd2368, %rd2352, 32;
	and.b64  	%rd2369, %rd2368, 255;
	xor.b64  	%rd2370, %rd2369, %rd2367;
	mul.lo.s64 	%rd2371, %rd2370, 1099511628211;
	shr.u64 	%rd2372, %rd2352, 40;
	and.b64  	%rd2373, %rd2372, 255;
	xor.b64  	%rd2374, %rd2373, %rd2371;
	mul.lo.s64 	%rd2375, %rd2374, 1099511628211;
	shr.u64 	%rd2376, %rd2352, 48;
	and.b64  	%rd2377, %rd2376, 255;
	xor.b64  	%rd2378, %rd2377, %rd2375;
	mul.lo.s64 	%rd2379, %rd2378, 1099511628211;
	shr.u64 	%rd2380, %rd2352, 56;
	xor.b64  	%rd2381, %rd2380, %rd2379;
	mul.lo.s64 	%rd2382, %rd2381, 1099511628211;
	ld.u64 	%rd2383, [%rd2351+8];
	and.b64  	%rd2384, %rd2383, 255;
	xor.b64  	%rd2385, %rd2384, %rd2382;
	mul.lo.s64 	%rd2386, %rd2385, 1099511628211;
	shr.u64 	%rd2387, %rd2383, 8;
	and.b64  	%rd2388, %rd2387, 255;
	xor.b64  	%rd2389, %rd2388, %rd2386;
	mul.lo.s64 	%rd2390, %rd2389, 1099511628211;
	shr.u64 	%rd2391, %rd2383, 16;
	and.b64  	%rd2392, %rd2391, 255;
	xor.b64  	%rd2393, %rd2392, %rd2390;
	mul.lo.s64 	%rd2394, %rd2393, 1099511628211;
	shr.u64 	%rd2395, %rd2383, 24;
	and.b64  	%rd2396, %rd2395, 255;
	xor.b64  	%rd2397, %rd2396, %rd2394;
	mul.lo.s64 	%rd2398, %rd2397, 1099511628211;
	shr.u64 	%rd2399, %rd2383, 32;
	and.b64  	%rd2400, %rd2399, 255;
	xor.b64  	%rd2401, %rd2400, %rd2398;
	mul.lo.s64 	%rd2402, %rd2401, 1099511628211;
	shr.u64 	%rd2403, %rd2383, 40;
	and.b64  	%rd2404, %rd2403, 255;
	xor.b64  	%rd2405, %rd2404, %rd2402;
	mul.lo.s64 	%rd2406, %rd2405, 1099511628211;
	shr.u64 	%rd2407, %rd2383, 48;
	and.b64  	%rd2408, %rd2407, 255;
	xor.b64  	%rd2409, %rd2408, %rd2406;
	mul.lo.s64 	%rd2410, %rd2409, 1099511628211;
	shr.u64 	%rd2411, %rd2383, 56;
	xor.b64  	%rd2412, %rd2411, %rd2410;
	mul.lo.s64 	%rd13011, %rd2412, 1099511628211;
	add.s64 	%rd13012, %rd13012, 2;
	add.s64 	%rd13010, %rd13010, 2;
	setp.ne.s64 	%p118, %rd13010, %rd878;
	@%p118 bra 	$L__BB10_514;
$L__BB10_515:
	and.b64  	%rd2413, %rd1490, 1;
	setp.eq.b64 	%p119, %rd2413, 1;
	not.pred 	%p120, %p119;
	@%p120 bra 	$L__BB10_517;
	shl.b64 	%rd2414, %rd13012, 3;
	add.s64 	%rd2415, %rd13086, %rd2414;
	ld.u64 	%rd2416, [%rd2415];
	and.b64  	%rd2417, %rd2416, 255;
	xor.b64  	%rd2418, %rd2417, %rd13011;
	mul.lo.s64 	%rd2419, %rd2418, 1099511628211;
	shr.u64 	%rd2420, %rd2416, 8;
	and.b64  	%rd2421, %rd2420, 255;
	xor.b64  	%rd2422, %rd2421, %rd2419;
	mul.lo.s64 	%rd2423, %rd2422, 1099511628211;
	shr.u64 	%rd2424, %rd2416, 16;
	and.b64  	%rd2425, %rd2424, 255;
	xor.b64  	%rd2426, %rd2425, %rd2423;
	mul.lo.s64 	%rd2427, %rd2426, 1099511628211;
	shr.u64 	%rd2428, %rd2416, 24;
	and.b64  	%rd2429, %rd2428, 255;
	xor.b64  	%rd2430, %rd2429, %rd2427;
	mul.lo.s64 	%rd2431, %rd2430, 1099511628211;
	shr.u64 	%rd2432, %rd2416, 32;
	and.b64  	%rd2433, %rd2432, 255;
	xor.b64  	%rd2434, %rd2433, %rd2431;
	mul.lo.s64 	%rd2435, %rd2434, 1099511628211;
	shr.u64 	%rd2436, %rd2416, 40;
	and.b64  	%rd2437, %rd2436, 255;
	xor.b64  	%rd2438, %rd2437, %rd2435;
	mul.lo.s64 	%rd2439, %rd2438, 1099511628211;
	shr.u64 	%rd2440, %rd2416, 48;
	and.b64  	%rd2441, %rd2440, 255;
	xor.b64  	%rd2442, %rd2441, %rd2439;
	mul.lo.s64 	%rd2443, %rd2442, 1099511628211;
	shr.u64 	%rd2444, %rd2416, 56;
	xor.b64  	%rd2445, %rd2444, %rd2443;
	mul.lo.s64 	%rd13011, %rd2445, 1099511628211;
$L__BB10_517:
	setp.eq.s64 	%p121, %rd13004, %rd13011;
	@%p121 bra 	$L__BB10_543;
	setp.eq.s64 	%p122, %rd1490, 0;
	mov.b64 	%rd13025, 0;
	@%p122 bra 	$L__BB10_530;
	setp.lt.u64 	%p123, %rd868, 7;
	mov.b64 	%rd13026, 0;
	mov.u64 	%rd13025, %rd13026;
	@%p123 bra 	$L__BB10_522;
	and.b64  	%rd896, %rd1490, -8;
	mov.b64 	%rd13026, 0;
	mov.u64 	%rd13028, %rd13026;
$L__BB10_521:
	.pragma "nounroll";
	shl.b64 	%rd2450, %rd13026, 3;
	add.s64 	%rd2451, %rd13042, %rd2450;
	ld.u64 	%rd2452, [%rd2451];
	mad.lo.s64 	%rd2453, %rd2452, 2654435761, %rd13025;
	shl.b64 	%rd2454, %rd2453, 13;
	add.s64 	%rd2455, %rd2454, %rd2453;
	shr.u64 	%rd2456, %rd2455, 7;
	xor.b64  	%rd2457, %rd2456, %rd2455;
	shl.b64 	%rd2458, %rd2457, 3;
	add.s64 	%rd2459, %rd2458, %rd2457;
	shr.u64 	%rd2460, %rd2459, 17;
	xor.b64  	%rd2461, %rd2460, %rd2459;
	shl.b64 	%rd2462, %rd2461, 5;
	add.s64 	%rd2463, %rd2462, %rd2461;
	ld.u64 	%rd2464, [%rd2451+8];
	mad.lo.s64 	%rd2465, %rd2464, 2654435761, %rd2463;
	shl.b64 	%rd2466, %rd2465, 13;
	add.s64 	%rd2467, %rd2466, %rd2465;
	shr.u64 	%rd2468, %rd2467, 7;
	xor.b64  	%rd2469, %rd2468, %rd2467;
	shl.b64 	%rd2470, %rd2469, 3;
	add.s64 	%rd2471, %rd2470, %rd2469;
	shr.u64 	%rd2472, %rd2471, 17;
	xor.b64  	%rd2473, %rd2472, %rd2471;
	shl.b64 	%rd2474, %rd2473, 5;
	add.s64 	%rd2475, %rd2474, %rd2473;
	ld.u64 	%rd2476, [%rd2451+16];
	mad.lo.s64 	%rd2477, %rd2476, 2654435761, %rd2475;
	shl.b64 	%rd2478, %rd2477, 13;
	add.s64 	%rd2479, %rd2478, %rd2477;
	shr.u64 	%rd2480, %rd2479, 7;
	xor.b64  	%rd2481, %rd2480, %rd2479;
	shl.b64 	%rd2482, %rd2481, 3;
	add.s64 	%rd2483, %rd2482, %rd2481;
	shr.u64 	%rd2484, %rd2483, 17;
	xor.b64  	%rd2485, %rd2484, %rd2483;
	shl.b64 	%rd2486, %rd2485, 5;
	add.s64 	%rd2487, %rd2486, %rd2485;
	ld.u64 	%rd2488, [%rd2451+24];
	mad.lo.s64 	%rd2489, %rd2488, 2654435761, %rd2487;
	shl.b64 	%rd2490, %rd2489, 13;
	add.s64 	%rd2491, %rd2490, %rd2489;
	shr.u64 	%rd2492, %rd2491, 7;
	xor.b64  	%rd2493, %rd2492, %rd2491;
	shl.b64 	%rd2494, %rd2493, 3;
	add.s64 	%rd2495, %rd2494, %rd2493;
	shr.u64 	%rd2496, %rd2495, 17;
	xor.b64  	%rd2497, %rd2496, %rd2495;
	shl.b64 	%rd2498, %rd2497, 5;
	add.s64 	%rd2499, %rd2498, %rd2497;
	ld.u64 	%rd2500, [%rd2451+32];
	mad.lo.s64 	%rd2501, %rd2500, 2654435761, %rd2499;
	shl.b64 	%rd2502, %rd2501, 13;
	add.s64 	%rd2503, %rd2502, %rd2501;
	shr.u64 	%rd2504, %rd2503, 7;
	xor.b64  	%rd2505, %rd2504, %rd2503;
	shl.b64 	%rd2506, %rd2505, 3;
	add.s64 	%rd2507, %rd2506, %rd2505;
	shr.u64 	%rd2508, %rd2507, 17;
	xor.b64  	%rd2509, %rd2508, %rd2507;
	shl.b64 	%rd2510, %rd2509, 5;
	add.s64 	%rd2511, %rd2510, %rd2509;
	ld.u64 	%rd2512, [%rd2451+40];
	mad.lo.s64 	%rd2513, %rd2512, 2654435761, %rd2511;
	shl.b64 	%rd2514, %rd2513, 13;
	add.s64 	%rd2515, %rd2514, %rd2513;
	shr.u64 	%rd2516, %rd2515, 7;
	xor.b64  	%rd2517, %rd2516, %rd2515;
	shl.b64 	%rd2518, %rd2517, 3;
	add.s64 	%rd2519, %rd2518, %rd2517;
	shr.u64 	%rd2520, %rd2519, 17;
	xor.b64  	%rd2521, %rd2520, %rd2519;
	shl.b64 	%rd2522, %rd2521, 5;
	add.s64 	%rd2523, %rd2522, %rd2521;
	ld.u64 	%rd2524, [%rd2451+48];
	mad.lo.s64 	%rd2525, %rd2524, 2654435761, %rd2523;
	shl.b64 	%rd2526, %rd2525, 13;
	add.s64 	%rd2527, %rd2526, %rd2525;
	shr.u64 	%rd2528, %rd2527, 7;
	xor.b64  	%rd2529, %rd2528, %rd2527;
	shl.b64 	%rd2530, %rd2529, 3;
	add.s64 	%rd2531, %rd2530, %rd2529;
	shr.u64 	%rd2532, %rd2531, 17;
	xor.b64  	%rd2533, %rd2532, %rd2531;
	shl.b64 	%rd2534, %rd2533, 5;
	add.s64 	%rd2535, %rd2534, %rd2533;
	ld.u64 	%rd2536, [%rd2451+56];
	mad.lo.s64 	%rd2537, %rd2536, 2654435761, %rd2535;
	shl.b64 	%rd2538, %rd2537, 13;
	add.s64 	%rd2539, %rd2538, %rd2537;
	shr.u64 	%rd2540, %rd2539, 7;
	xor.b64  	%rd2541, %rd2540, %rd2539;
	shl.b64 	%rd2542, %rd2541, 3;
	add.s64 	%rd2543, %rd2542, %rd2541;
	shr.u64 	%rd2544, %rd2543, 17;
	xor.b64  	%rd2545, %rd2544, %rd2543;
	shl.b64 	%rd2546, %rd2545, 5;
	add.s64 	%rd13025, %rd2546, %rd2545;
	add.s64 	%rd13026, %rd13026, 8;
	add.s64 	%rd13028, %rd13028, 8;
	setp.eq.s64 	%p124, %rd13028, %rd896;
	@%p124 bra 	$L__BB10_522;
	bra.uni 	$L__BB10_521;
$L__BB10_522:
	setp.eq.s64 	%p125, %rd869, 0;
	@%p125 bra 	$L__BB10_530;
	setp.lt.u64 	%p126, %rd869, 4;
	@%p126 bra 	$L__BB10_525;
	shl.b64 	%rd2548, %rd13026, 3;
	add.s64 	%rd2549, %rd13042, %rd2548;
	ld.u64 	%rd2550, [%rd2549];
	mad.lo.s64 	%rd2551, %rd2550, 2654435761, %rd13025;
	shl.b64 	%rd2552, %rd2551, 13;
	add.s64 	%rd2553, %rd2552, %rd2551;
	shr.u64 	%rd2554, %rd2553, 7;
	xor.b64  	%rd2555, %rd2554, %rd2553;
	shl.b64 	%rd2556, %rd2555, 3;
	add.s64 	%rd2557, %rd2556, %rd2555;
	shr.u64 	%rd2558, %rd2557, 17;
	xor.b64  	%rd2559, %rd2558, %rd2557;
	shl.b64 	%rd2560, %rd2559, 5;
	add.s64 	%rd2561, %rd2560, %rd2559;
	ld.u64 	%rd2562, [%rd2549+8];
	mad.lo.s64 	%rd2563, %rd2562, 2654435761, %rd2561;
	shl.b64 	%rd2564, %rd2563, 13;
	add.s64 	%rd2565, %rd2564, %rd2563;
	shr.u64 	%rd2566, %rd2565, 7;
	xor.b64  	%rd2567, %rd2566, %rd2565;
	shl.b64 	%rd2568, %rd2567, 3;
	add.s64 	%rd2569, %rd2568, %rd2567;
	shr.u64 	%rd2570, %rd2569, 17;
	xor.b64  	%rd2571, %rd2570, %rd2569;
	shl.b64 	%rd2572, %rd2571, 5;
	add.s64 	%rd2573, %rd2572, %rd2571;
	ld.u64 	%rd2574, [%rd2549+16];
	mad.lo.s64 	%rd2575, %rd2574, 2654435761, %rd2573;
	shl.b64 	%rd2576, %rd2575, 13;
	add.s64 	%rd2577, %rd2576, %rd2575;
	shr.u64 	%rd2578, %rd2577, 7;
	xor.b64  	%rd2579, %rd2578, %rd2577;
	shl.b64 	%rd2580, %rd2579, 3;
	add.s64 	%rd2581, %rd2580, %rd2579;
	shr.u64 	%rd2582, %rd2581, 17;
	xor.b64  	%rd2583, %rd2582, %rd2581;
	shl.b64 	%rd2584, %rd2583, 5;
	add.s64 	%rd2585, %rd2584, %rd2583;
	ld.u64 	%rd2586, [%rd2549+24];
	mad.lo.s64 	%rd2587, %rd2586, 2654435761, %rd2585;
	shl.b64 	%rd2588, %rd2587, 13;
	add.s64 	%rd2589, %rd2588, %rd2587;
	shr.u64 	%rd2590, %rd2589, 7;
	xor.b64  	%rd2591, %rd2590, %rd2589;
	shl.b64 	%rd2592, %rd2591, 3;
	add.s64 	%rd2593, %rd2592, %rd2591;
	shr.u64 	%rd2594, %rd2593, 17;
	xor.b64  	%rd2595, %rd2594, %rd2593;
	shl.b64 	%rd2596, %rd2595, 5;
	add.s64 	%rd13025, %rd2596, %rd2595;
	add.s64 	%rd13026, %rd13026, 4;
$L__BB10_525:
	setp.eq.s64 	%p127, %rd870, 0;
	@%p127 bra 	$L__BB10_530;
	setp.eq.s64 	%p128, %rd871, 0;
	@%p128 bra 	$L__BB10_528;
	shl.b64 	%rd2598, %rd13026, 3;
	add.s64 	%rd2599, %rd13042, %rd2598;
	ld.u64 	%rd2600, [%rd2599];
	mad.lo.s64 	%rd2601, %rd2600, 2654435761, %rd13025;
	shl.b64 	%rd2602, %rd2601, 13;
	add.s64 	%rd2603, %rd2602, %rd2601;
	shr.u64 	%rd2604, %rd2603, 7;
	xor.b64  	%rd2605, %rd2604, %rd2603;
	shl.b64 	%rd2606, %rd2605, 3;
	add.s64 	%rd2607, %rd2606, %rd2605;
	shr.u64 	%rd2608, %rd2607, 17;
	xor.b64  	%rd2609, %rd2608, %rd2607;
	shl.b64 	%rd2610, %rd2609, 5;
	add.s64 	%rd2611, %rd2610, %rd2609;
	ld.u64 	%rd2612, [%rd2599+8];
	mad.lo.s64 	%rd2613, %rd2612, 2654435761, %rd2611;
	shl.b64 	%rd2614, %rd2613, 13;
	add.s64 	%rd2615, %rd2614, %rd2613;
	shr.u64 	%rd2616, %rd2615, 7;
	xor.b64  	%rd2617, %rd2616, %rd2615;
	shl.b64 	%rd2618, %rd2617, 3;
	add.s64 	%rd2619, %rd2618, %rd2617;
	shr.u64 	%rd2620, %rd2619, 17;
	xor.b64  	%rd2621, %rd2620, %rd2619;
	shl.b64 	%rd2622, %rd2621, 5;
	add.s64 	%rd13025, %rd2622, %rd2621;
	add.s64 	%rd13026, %rd13026, 2;
$L__BB10_528:
	and.b64  	%rd2623, %rd1490, 1;
	setp.eq.b64 	%p129, %rd2623, 1;
	not.pred 	%p130, %p129;
	@%p130 bra 	$L__BB10_530;
	shl.b64 	%rd2624, %rd13026, 3;
	add.s64 	%rd2625, %rd13042, %rd2624;
	ld.u64 	%rd2626, [%rd2625];
	mad.lo.s64 	%rd2627, %rd2626, 2654435761, %rd13025;
	shl.b64 	%rd2628, %rd2627, 13;
	add.s64 	%rd2629, %rd2628, %rd2627;
	shr.u64 	%rd2630, %rd2629, 7;
	xor.b64  	%rd2631, %rd2630, %rd2629;
	shl.b64 	%rd2632, %rd2631, 3;
	add.s64 	%rd2633, %rd2632, %rd2631;
	shr.u64 	%rd2634, %rd2633, 17;
	xor.b64  	%rd2635, %rd2634, %rd2633;
	shl.b64 	%rd2636, %rd2635, 5;
	add.s64 	%rd13025, %rd2636, %rd2635;
$L__BB10_530:
	setp.eq.s64 	%p131, %rd1490, 0;
	mov.b64 	%rd13041, 0;
	@%p131 bra 	$L__BB10_542;
	setp.lt.u64 	%p132, %rd868, 7;
	mov.b64 	%rd13033, 0;
	mov.u64 	%rd13041, %rd13033;
	@%p132 bra 	$L__BB10_534;
	and.b64  	%rd916, %rd1490, -8;
	mov.b64 	%rd13033, 0;
	mov.u64 	%rd13031, %rd13033;
$L__BB10_533:
	.pragma "nounroll";
	shl.b64 	%rd2641, %rd13033, 3;
	add.s64 	%rd2642, %rd13086, %rd2641;
	ld.u64 	%rd2643, [%rd2642];
	mad.lo.s64 	%rd2644, %rd2643, 2654435761, %rd13041;
	shl.b64 	%rd2645, %rd2644, 13;
	add.s64 	%rd2646, %rd2645, %rd2644;
	shr.u64 	%rd2647, %rd2646, 7;
	xor.b64  	%rd2648, %rd2647, %rd2646;
	shl.b64 	%rd2649, %rd2648, 3;
	add.s64 	%rd2650, %rd2649, %rd2648;
	shr.u64 	%rd2651, %rd2650, 17;
	xor.b64  	%rd2652, %rd2651, %rd2650;
	shl.b64 	%rd2653, %rd2652, 5;
	add.s64 	%rd2654, %rd2653, %rd2652;
	ld.u64 	%rd2655, [%rd2642+8];
	mad.lo.s64 	%rd2656, %rd2655, 2654435761, %rd2654;
	shl.b64 	%rd2657, %rd2656, 13;
	add.s64 	%rd2658, %rd2657, %rd2656;
	shr.u64 	%rd2659, %rd2658, 7;
	xor.b64  	%rd2660, %rd2659, %rd2658;
	shl.b64 	%rd2661, %rd2660, 3;
	add.s64 	%rd2662, %rd2661, %rd2660;
	shr.u64 	%rd2663, %rd2662, 17;
	xor.b64  	%rd2664, %rd2663, %rd2662;
	shl.b64 	%rd2665, %rd2664, 5;
	add.s64 	%rd2666, %rd2665, %rd2664;
	ld.u64 	%rd2667, [%rd2642+16];
	mad.lo.s64 	%rd2668, %rd2667, 2654435761, %rd2666;
	shl.b64 	%rd2669, %rd2668, 13;
	add.s64 	%rd2670, %rd2669, %rd2668;
	shr.u64 	%rd2671, %rd2670, 7;
	xor.b64  	%rd2672, %rd2671, %rd2670;
	shl.b64 	%rd2673, %rd2672, 3;
	add.s64 	%rd2674, %rd2673, %rd2672;
	shr.u64 	%rd2675, %rd2674, 17;
	xor.b64  	%rd2676, %rd2675, %rd2674;
	shl.b64 	%rd2677, %rd2676, 5;
	add.s64 	%rd2678, %rd2677, %rd2676;
	ld.u64 	%rd2679, [%rd2642+24];
	mad.lo.s64 	%rd2680, %rd2679, 2654435761, %rd2678;
	shl.b64 	%rd2681, %rd2680, 13;
	add.s64 	%rd2682, %rd2681, %rd2680;
	shr.u64 	%rd2683, %rd2682, 7;
	xor.b64  	%rd2684, %rd2683, %rd2682;
	shl.b64 	%rd2685, %rd2684, 3;
	add.s64 	%rd2686, %rd2685, %rd2684;
	shr.u64 	%rd2687, %rd2686, 17;
	xor.b64  	%rd2688, %rd2687, %rd2686;
	shl.b64 	%rd2689, %rd2688, 5;
	add.s64 	%rd2690, %rd2689, %rd2688;
	ld.u64 	%rd2691, [%rd2642+32];
	mad.lo.s64 	%rd2692, %rd2691, 2654435761, %rd2690;
	shl.b64 	%rd2693, %rd2692, 13;
	add.s64 	%rd2694, %rd2693, %rd2692;
	shr.u64 	%rd2695, %rd2694, 7;
	xor.b64  	%rd2696, %rd2695, %rd2694;
	shl.b64 	%rd2697, %rd2696, 3;
	add.s64 	%rd2698, %rd2697, %rd2696;
	shr.u64 	%rd2699, %rd2698, 17;
	xor.b64  	%rd2700, %rd2699, %rd2698;
	shl.b64 	%rd2701, %rd2700, 5;
	add.s64 	%rd2702, %rd2701, %rd2700;
	ld.u64 	%rd2703, [%rd2642+40];
	mad.lo.s64 	%rd2704, %rd2703, 2654435761, %rd2702;
	shl.b64 	%rd2705, %rd2704, 13;
	add.s64 	%rd2706, %rd2705, %rd2704;
	shr.u64 	%rd2707, %rd2706, 7;
	xor.b64  	%rd2708, %rd2707, %rd2706;
	shl.b64 	%rd2709, %rd2708, 3;
	add.s64 	%rd2710, %rd2709, %rd2708;
	shr.u64 	%rd2711, %rd2710, 17;
	xor.b64  	%rd2712, %rd2711, %rd2710;
	shl.b64 	%rd2713, %rd2712, 5;
	add.s64 	%rd2714, %rd2713, %rd2712;
	ld.u64 	%rd2715, [%rd2642+48];
	mad.lo.s64 	%rd2716, %rd2715, 2654435761, %rd2714;
	shl.b64 	%rd2717, %rd2716, 13;
	add.s64 	%rd2718, %rd2717, %rd2716;
	shr.u64 	%rd2719, %rd2718, 7;
	xor.b64  	%rd2720, %rd2719, %rd2718;
	shl.b64 	%rd2721, %rd2720, 3;
	add.s64 	%rd2722, %rd2721, %rd2720;
	shr.u64 	%rd2723, %rd2722, 17;
	xor.b64  	%rd2724, %rd2723, %rd2722;
	shl.b64 	%rd2725, %rd2724, 5;
	add.s64 	%rd2726, %rd2725, %rd2724;
	ld.u64 	%rd2727, [%rd2642+56];
	mad.lo.s64 	%rd2728, %rd2727, 2654435761, %rd2726;
	shl.b64 	%rd2729, %rd2728, 13;
	add.s64 	%rd2730, %rd2729, %rd2728;
	shr.u64 	%rd2731, %rd2730, 7;
	xor.b64  	%rd2732, %rd2731, %rd2730;
	shl.b64 	%rd2733, %rd2732, 3;
	add.s64 	%rd2734, %rd2733, %rd2732;
	shr.u64 	%rd2735, %rd2734, 17;
	xor.b64  	%rd2736, %rd2735, %rd2734;
	shl.b64 	%rd2737, %rd2736, 5;
	add.s64 	%rd13041, %rd2737, %rd2736;
	add.s64 	%rd13033, %rd13033, 8;
	add.s64 	%rd13031, %rd13031, 8;
	setp.ne.s64 	%p133, %rd13031, %rd916;
	@%p133 bra 	$L__BB10_533;
$L__BB10_534:
	setp.eq.s64 	%p134, %rd869, 0;
	@%p134 bra 	$L__BB10_542;
	setp.lt.u64 	%p135, %rd869, 4;
	@%p135 bra 	$L__BB10_537;
	shl.b64 	%rd2739, %rd13033, 3;
	add.s64 	%rd2740, %rd13086, %rd2739;
	ld.u64 	%rd2741, [%rd2740];
	mad.lo.s64 	%rd2742, %rd2741, 2654435761, %rd13041;
	shl.b64 	%rd2743, %rd2742, 13;
	add.s64 	%rd2744, %rd2743, %rd2742;
	shr.u64 	%rd2745, %rd2744, 7;
	xor.b64  	%rd2746, %rd2745, %rd2744;
	shl.b64 	%rd2747, %rd2746, 3;
	add.s64 	%rd2748, %rd2747, %rd2746;
	shr.u64 	%rd2749, %rd2748, 17;
	xor.b64  	%rd2750, %rd2749, %rd2748;
	shl.b64 	%rd2751, %rd2750, 5;
	add.s64 	%rd2752, %rd2751, %rd2750;
	ld.u64 	%rd2753, [%rd2740+8];
	mad.lo.s64 	%rd2754, %rd2753, 2654435761, %rd2752;
	shl.b64 	%rd2755, %rd2754, 13;
	add.s64 	%rd2756, %rd2755, %rd2754;
	shr.u64 	%rd2757, %rd2756, 7;
	xor.b64  	%rd2758, %rd2757, %rd2756;
	shl.b64 	%rd2759, %rd2758, 3;
	add.s64 	%rd2760, %rd2759, %rd2758;
	shr.u64 	%rd2761, %rd2760, 17;
	xor.b64  	%rd2762, %rd2761, %rd2760;
	shl.b64 	%rd2763, %rd2762, 5;
	add.s64 	%rd2764, %rd2763, %rd2762;
	ld.u64 	%rd2765, [%rd2740+16];
	mad.lo.s64 	%rd2766, %rd2765, 2654435761, %rd2764;
	shl.b64 	%rd2767, %rd2766, 13;
	add.s64 	%rd2768, %rd2767, %rd2766;
	shr.u64 	%rd2769, %rd2768, 7;
	xor.b64  	%rd2770, %rd2769, %rd2768;
	shl.b64 	%rd2771, %rd2770, 3;
	add.s64 	%rd2772, %rd2771, %rd2770;
	shr.u64 	%rd2773, %rd2772, 17;
	xor.b64  	%rd2774, %rd2773, %rd2772;
	shl.b64 	%rd2775, %rd2774, 5;
	add.s64 	%rd2776, %rd2775, %rd2774;
	ld.u64 	%rd2777, [%rd2740+24];
	mad.lo.s64 	%rd2778, %rd2777, 2654435761, %rd2776;
	shl.b64 	%rd2779, %rd2778, 13;
	add.s64 	%rd2780, %rd2779, %rd2778;
	shr.u64 	%rd2781, %rd2780, 7;
	xor.b64  	%rd2782, %rd2781, %rd2780;
	shl.b64 	%rd2783, %rd2782, 3;
	add.s64 	%rd2784, %rd2783, %rd2782;
	shr.u64 	%rd2785, %rd2784, 17;
	xor.b64  	%rd2786, %rd2785, %rd2784;
	shl.b64 	%rd2787, %rd2786, 5;
	add.s64 	%rd13041, %rd2787, %rd2786;
	add.s64 	%rd13033, %rd13033, 4;
$L__BB10_537:
	setp.eq.s64 	%p136, %rd870, 0;
	@%p136 bra 	$L__BB10_542;
	setp.eq.s64 	%p137, %rd871, 0;
	@%p137 bra 	$L__BB10_540;
	shl.b64 	%rd2789, %rd13033, 3;
	add.s64 	%rd2790, %rd13086, %rd2789;
	ld.u64 	%rd2791, [%rd2790];
	mad.lo.s64 	%rd2792, %rd2791, 2654435761, %rd13041;
	shl.b64 	%rd2793, %rd2792, 13;
	add.s64 	%rd2794, %rd2793, %rd2792;
	shr.u64 	%rd2795, %rd2794, 7;
	xor.b64  	%rd2796, %rd2795, %rd2794;
	shl.b64 	%rd2797, %rd2796, 3;
	add.s64 	%rd2798, %rd2797, %rd2796;
	shr.u64 	%rd2799, %rd2798, 17;
	xor.b64  	%rd2800, %rd2799, %rd2798;
	shl.b64 	%rd2801, %rd2800, 5;
	add.s64 	%rd2802, %rd2801, %rd2800;
	ld.u64 	%rd2803, [%rd2790+8];
	mad.lo.s64 	%rd2804, %rd2803, 2654435761, %rd2802;
	shl.b64 	%rd2805, %rd2804, 13;
	add.s64 	%rd2806, %rd2805, %rd2804;
	shr.u64 	%rd2807, %rd2806, 7;
	xor.b64  	%rd2808, %rd2807, %rd2806;
	shl.b64 	%rd2809, %rd2808, 3;
	add.s64 	%rd2810, %rd2809, %rd2808;
	shr.u64 	%rd2811, %rd2810, 17;
	xor.b64  	%rd2812, %rd2811, %rd2810;
	shl.b64 	%rd2813, %rd2812, 5;
	add.s64 	%rd13041, %rd2813, %rd2812;
	add.s64 	%rd13033, %rd13033, 2;
$L__BB10_540:
	and.b64  	%rd2814, %rd1490, 1;
	setp.eq.b64 	%p138, %rd2814, 1;
	not.pred 	%p139, %p138;
	@%p139 bra 	$L__BB10_542;
	shl.b64 	%rd2815, %rd13033, 3;
	add.s64 	%rd2816, %rd13086, %rd2815;
	ld.u64 	%rd2817, [%rd2816];
	mad.lo.s64 	%rd2818, %rd2817, 2654435761, %rd13041;
	shl.b64 	%rd2819, %rd2818, 13;
	add.s64 	%rd2820, %rd2819, %rd2818;
	shr.u64 	%rd2821, %rd2820, 7;
	xor.b64  	%rd2822, %rd2821, %rd2820;
	shl.b64 	%rd2823, %rd2822, 3;
	add.s64 	%rd2824, %rd2823, %rd2822;
	shr.u64 	%rd2825, %rd2824, 17;
	xor.b64  	%rd2826, %rd2825, %rd2824;
	shl.b64 	%rd2827, %rd2826, 5;
	add.s64 	%rd13041, %rd2827, %rd2826;
$L__BB10_542:
	setp.lt.u64 	%p855, %rd13025, %rd13041;
	bra.uni 	$L__BB10_547;
$L__BB10_543:
	setp.eq.s32 	%p141, %r81, 0;
	mov.pred 	%p855, %p107;
	@%p141 bra 	$L__BB10_547;
	mov.b64 	%rd13015, 0;
	cvt.s64.s32 	%rd2832, %r81;
$L__BB10_545:
	shl.b64 	%rd2829, %rd13015, 3;
	add.s64 	%rd2830, %rd13042, %rd2829;
	ld.u64 	%rd898, [%rd2830];
	add.s64 	%rd2831, %rd13086, %rd2829;
	ld.u64 	%rd899, [%rd2831];
	setp.lt.u64 	%p143, %rd898, %rd899;
	mov.pred 	%p855, %p109;
	@%p143 bra 	$L__BB10_547;
	setp.le.u64 	%p145, %rd898, %rd899;
	add.s64 	%rd13015, %rd13015, 1;
	setp.lt.u64 	%p146, %rd13015, %rd2832;
	and.pred  	%p147, %p145, %p146;
	mov.pred 	%p855, %p107;
	@%p147 bra 	$L__BB10_545;
$L__BB10_547:
	selp.b64 	%rd944, %rd13042, %rd13086, %p855;
	selp.u32 	%r134, 1, 0, %p855;
	add.s32 	%r60, %r59, %r134;
	not.pred 	%p148, %p855;
	selp.u32 	%r135, 1, 0, %p148;
	add.s32 	%r61, %r525, %r135;
	@%p148 bra 	$L__BB10_549;
	shl.b32 	%r139, %r60, 3;
	add.s32 	%r141, %r111, %r139;
	ld.shared.u64 	%rd13042, [%r141];
	bra.uni 	$L__BB10_550;
$L__BB10_549:
	shl.b32 	%r136, %r61, 3;
	add.s32 	%r138, %r111, %r136;
	ld.shared.u64 	%rd13086, [%r138];
$L__BB10_550:
	setp.ge.s32 	%p150, %r60, %r49;
	mov.pred 	%p149, 0;
	mov.pred 	%p856, %p149;
	@%p150 bra 	$L__BB10_594;
	setp.ge.s32 	%p152, %r61, %r31;
	mov.pred 	%p151, -1;
	mov.pred 	%p856, %p151;
	@%p152 bra 	$L__BB10_594;
	setp.eq.s64 	%p153, %rd1490, 0;
	mov.b64 	%rd13047, -3750763034362895579;
	@%p153 bra 	$L__BB10_558;
	setp.eq.s64 	%p154, %rd868, 0;
	mov.b64 	%rd13047, -3750763034362895579;
	mov.b64 	%rd13048, 0;
	@%p154 bra 	$L__BB10_556;
	and.b64  	%rd949, %rd1490, -2;
	mov.b64 	%rd13047, -3750763034362895579;
	mov.b64 	%rd13048, 0;
	mov.u64 	%rd13046, %rd13048;
$L__BB10_555:
	shl.b64 	%rd2839, %rd13048, 3;
	add.s64 	%rd2840, %rd13042, %rd2839;
	ld.u64 	%rd2841, [%rd2840];
	and.b64  	%rd2842, %rd2841, 255;
	xor.b64  	%rd2843, %rd2842, %rd13047;
	mul.lo.s64 	%rd2844, %rd2843, 1099511628211;
	shr.u64 	%rd2845, %rd2841, 8;
	and.b64  	%rd2846, %rd2845, 255;
	xor.b64  	%rd2847, %rd2846, %rd2844;
	mul.lo.s64 	%rd2848, %rd2847, 1099511628211;
	shr.u64 	%rd2849, %rd2841, 16;
	and.b64  	%rd2850, %rd2849, 255;
	xor.b64  	%rd2851, %rd2850, %rd2848;
	mul.lo.s64 	%rd2852, %rd2851, 1099511628211;
	shr.u64 	%rd2853, %rd2841, 24;
	and.b64  	%rd2854, %rd2853, 255;
	xor.b64  	%rd2855, %rd2854, %rd2852;
	mul.lo.s64 	%rd2856, %rd2855, 1099511628211;
	shr.u64 	%rd2857, %rd2841, 32;
	and.b64  	%rd2858, %rd2857, 255;
	xor.b64  	%rd2859, %rd2858, %rd2856;
	mul.lo.s64 	%rd2860, %rd2859, 1099511628211;
	shr.u64 	%rd2861, %rd2841, 40;
	and.b64  	%rd2862, %rd2861, 255;
	xor.b64  	%rd2863, %rd2862, %rd2860;
	mul.lo.s64 	%rd2864, %rd2863, 1099511628211;
	shr.u64 	%rd2865, %rd2841, 48;
	and.b64  	%rd2866, %rd2865, 255;
	xor.b64  	%rd2867, %rd2866, %rd2864;
	mul.lo.s64 	%rd2868, %rd2867, 1099511628211;
	shr.u64 	%rd2869, %rd2841, 56;
	xor.b64  	%rd2870, %rd2869, %rd2868;
	mul.lo.s64 	%rd2871, %rd2870, 1099511628211;
	ld.u64 	%rd2872, [%rd2840+8];
	and.b64  	%rd2873, %rd2872, 255;
	xor.b64  	%rd2874, %rd2873, %rd2871;
	mul.lo.s64 	%rd2875, %rd2874, 1099511628211;
	shr.u64 	%rd2876, %rd2872, 8;
	and.b64  	%rd2877, %rd2876, 255;
	xor.b64  	%rd2878, %rd2877, %rd2875;
	mul.lo.s64 	%rd2879, %rd2878, 1099511628211;
	shr.u64 	%rd2880, %rd2872, 16;
	and.b64  	%rd2881, %rd2880, 255;
	xor.b64  	%rd2882, %rd2881, %rd2879;
	mul.lo.s64 	%rd2883, %rd2882, 1099511628211;
	shr.u64 	%rd2884, %rd2872, 24;
	and.b64  	%rd2885, %rd2884, 255;
	xor.b64  	%rd2886, %rd2885, %rd2883;
	mul.lo.s64 	%rd2887, %rd2886, 1099511628211;
	shr.u64 	%rd2888, %rd2872, 32;
	and.b64  	%rd2889, %rd2888, 255;
	xor.b64  	%rd2890, %rd2889, %rd2887;
	mul.lo.s64 	%rd2891, %rd2890, 1099511628211;
	shr.u64 	%rd2892, %rd2872, 40;
	and.b64  	%rd2893, %rd2892, 255;
	xor.b64  	%rd2894, %rd2893, %rd2891;
	mul.lo.s64 	%rd2895, %rd2894, 1099511628211;
	shr.u64 	%rd2896, %rd2872, 48;
	and.b64  	%rd2897, %rd2896, 255;
	xor.b64  	%rd2898, %rd2897, %rd2895;
	mul.lo.s64 	%rd2899, %rd2898, 1099511628211;
	shr.u64 	%rd2900, %rd2872, 56;
	xor.b64  	%rd2901, %rd2900, %rd2899;
	mul.lo.s64 	%rd13047, %rd2901, 1099511628211;
	add.s64 	%rd13048, %rd13048, 2;
	add.s64 	%rd13046, %rd13046, 2;
	setp.ne.s64 	%p155, %rd13046, %rd949;
	@%p155 bra 	$L__BB10_555;
$L__BB10_556:
	and.b64  	%rd2902, %rd1490, 1;
	setp.eq.b64 	%p156, %rd2902, 1;
	not.pred 	%p157, %p156;
	@%p157 bra 	$L__BB10_558;
	shl.b64 	%rd2903, %rd13048, 3;
	add.s64 	%rd2904, %rd13042, %rd2903;
	ld.u64 	%rd2905, [%rd2904];
	and.b64  	%rd2906, %rd2905, 255;
	xor.b64  	%rd2907, %rd2906, %rd13047;
	mul.lo.s64 	%rd2908, %rd2907, 1099511628211;
	shr.u64 	%rd2909, %rd2905, 8;
	and.b64  	%rd2910, %rd2909, 255;
	xor.b64  	%rd2911, %rd2910, %rd2908;
	mul.lo.s64 	%rd2912, %rd2911, 1099511628211;
	shr.u64 	%rd2913, %rd2905, 16;
	and.b64  	%rd2914, %rd2913, 255;
	xor.b64  	%rd2915, %rd2914, %rd2912;
	mul.lo.s64 	%rd2916, %rd2915, 1099511628211;
	shr.u64 	%rd2917, %rd2905, 24;
	and.b64  	%rd2918, %rd2917, 255;
	xor.b64  	%rd2919, %rd2918, %rd2916;
	mul.lo.s64 	%rd2920, %rd2919, 1099511628211;
	shr.u64 	%rd2921, %rd2905, 32;
	and.b64  	%rd2922, %rd2921, 255;
	xor.b64  	%rd2923, %rd2922, %rd2920;
	mul.lo.s64 	%rd2924, %rd2923, 1099511628211;
	shr.u64 	%rd2925, %rd2905, 40;
	and.b64  	%rd2926, %rd2925, 255;
	xor.b64  	%rd2927, %rd2926, %rd2924;
	mul.lo.s64 	%rd2928, %rd2927, 1099511628211;
	shr.u64 	%rd2929, %rd2905, 48;
	and.b64  	%rd2930, %rd2929, 255;
	xor.b64  	%rd2931, %rd2930, %rd2928;
	mul.lo.s64 	%rd2932, %rd2931, 1099511628211;
	shr.u64 	%rd2933, %rd2905, 56;
	xor.b64  	%rd2934, %rd2933, %rd2932;
	mul.lo.s64 	%rd13047, %rd2934, 1099511628211;
$L__BB10_558:
	setp.eq.s64 	%p158, %rd1490, 0;
	mov.b64 	%rd13054, -3750763034362895579;
	@%p158 bra 	$L__BB10_564;
	setp.eq.s64 	%p159, %rd868, 0;
	mov.b64 	%rd13054, -3750763034362895579;
	mov.b64 	%rd13055, 0;
	@%p159 bra 	$L__BB10_562;
	mov.b64 	%rd13054, -3750763034362895579;
	mov.b64 	%rd13055, 0;
	and.b64  	%rd3004, %rd1490, -2;
	mov.u64 	%rd13053, %rd13055;
$L__BB10_561:
	shl.b64 	%rd2941, %rd13055, 3;
	add.s64 	%rd2942, %rd13086, %rd2941;
	ld.u64 	%rd2943, [%rd2942];
	and.b64  	%rd2944, %rd2943, 255;
	xor.b64  	%rd2945, %rd2944, %rd13054;
	mul.lo.s64 	%rd2946, %rd2945, 1099511628211;
	shr.u64 	%rd2947, %rd2943, 8;
	and.b64  	%rd2948, %rd2947, 255;
	xor.b64  	%rd2949, %rd2948, %rd2946;
	mul.lo.s64 	%rd2950, %rd2949, 1099511628211;
	shr.u64 	%rd2951, %rd2943, 16;
	and.b64  	%rd2952, %rd2951, 255;
	xor.b64  	%rd2953, %rd2952, %rd2950;
	mul.lo.s64 	%rd2954, %rd2953, 1099511628211;
	shr.u64 	%rd2955, %rd2943, 24;
	and.b64  	%rd2956, %rd2955, 255;
	xor.b64  	%rd2957, %rd2956, %rd2954;
	mul.lo.s64 	%rd2958, %rd2957, 1099511628211;
	shr.u64 	%rd2959, %rd2943, 32;
	and.b64  	%rd2960, %rd2959, 255;
	xor.b64  	%rd2961, %rd2960, %rd2958;
	mul.lo.s64 	%rd2962, %rd2961, 1099511628211;
	shr.u64 	%rd2963, %rd2943, 40;
	and.b64  	%rd2964, %rd2963, 255;
	xor.b64  	%rd2965, %rd2964, %rd2962;
	mul.lo.s64 	%rd2966, %rd2965, 1099511628211;
	shr.u64 	%rd2967, %rd2943, 48;
	and.b64  	%rd2968, %rd2967, 255;
	xor.b64  	%rd2969, %rd2968, %rd2966;
	mul.lo.s64 	%rd2970, %rd2969, 1099511628211;
	shr.u64 	%rd2971, %rd2943, 56;
	xor.b64  	%rd2972, %rd2971, %rd2970;
	mul.lo.s64 	%rd2973, %rd2972, 1099511628211;
	ld.u64 	%rd2974, [%rd2942+8];
	and.b64  	%rd2975, %rd2974, 255;
	xor.b64  	%rd2976, %rd2975, %rd2973;
	mul.lo.s64 	%rd2977, %rd2976, 1099511628211;
	shr.u64 	%rd2978, %rd2974, 8;
	and.b64  	%rd2979, %rd2978, 255;
	xor.b64  	%rd2980, %rd2979, %rd2977;
	mul.lo.s64 	%rd2981, %rd2980, 1099511628211;
	shr.u64 	%rd2982, %rd2974, 16;
	and.b64  	%rd2983, %rd2982, 255;
	xor.b64  	%rd2984, %rd2983, %rd2981;
	mul.lo.s64 	%rd2985, %rd2984, 1099511628211;
	shr.u64 	%rd2986, %rd2974, 24;
	and.b64  	%rd2987, %rd2986, 255;
	xor.b64  	%rd2988, %rd2987, %rd2985;
	mul.lo.s64 	%rd2989, %rd2988, 1099511628211;
	shr.u64 	%rd2990, %rd2974, 32;
	and.b64  	%rd2991, %rd2990, 255;
	xor.b64  	%rd2992, %rd2991, %rd2989;
	mul.lo.s64 	%rd2993, %rd2992, 1099511628211;
	shr.u64 	%rd2994, %rd2974, 40;
	and.b64  	%rd2995, %rd2994, 255;
	xor.b64  	%rd2996, %rd2995, %rd2993;
	mul.lo.s64 	%rd2997, %rd2996, 1099511628211;
	shr.u64 	%rd2998, %rd2974, 48;
	and.b64  	%rd2999, %rd2998, 255;
	xor.b64  	%rd3000, %rd2999, %rd2997;
	mul.lo.s64 	%rd3001, %rd3000, 1099511628211;
	shr.u64 	%rd3002, %rd2974, 56;
	xor.b64  	%rd3003, %rd3002, %rd3001;
	mul.lo.s64 	%rd13054, %rd3003, 1099511628211;
	add.s64 	%rd13055, %rd13055, 2;
	add.s64 	%rd13053, %rd13053, 2;
	setp.ne.s64 	%p160, %rd13053, %rd3004;
	@%p160 bra 	$L__BB10_561;
$L__BB10_562:
	and.b64  	%rd3005, %rd1490, 1;
	setp.eq.b64 	%p161, %rd3005, 1;
	not.pred 	%p162, %p161;
	@%p162 bra 	$L__BB10_564;
	shl.b64 	%rd3006, %rd13055, 3;
	add.s64 	%rd3007, %rd13086, %rd3006;
	ld.u64 	%rd3008, [%rd3007];
	and.b64  	%rd3009, %rd3008, 255;
	xor.b64  	%rd3010, %rd3009, %rd13054;
	mul.lo.s64 	%rd3011, %rd3010, 1099511628211;
	shr.u64 	%rd3012, %rd3008, 8;
	and.b64  	%rd3013, %rd3012, 255;
	xor.b64  	%rd3014, %rd3013, %rd3011;
	mul.lo.s64 	%rd3015, %rd3014, 1099511628211;
	shr.u64 	%rd3016, %rd3008, 16;
	and.b64  	%rd3017, %rd3016, 255;
	xor.b64  	%rd3018, %rd3017, %rd3015;
	mul.lo.s64 	%rd3019, %rd3018, 1099511628211;
	shr.u64 	%rd3020, %rd3008, 24;
	and.b64  	%rd3021, %rd3020, 255;
	xor.b64  	%rd3022, %rd3021, %rd3019;
	mul.lo.s64 	%rd3023, %rd3022, 1099511628211;
	shr.u64 	%rd3024, %rd3008, 32;
	and.b64  	%rd3025, %rd3024, 255;
	xor.b64  	%rd3026, %rd3025, %rd3023;
	mul.lo.s64 	%rd3027, %rd3026, 1099511628211;
	shr.u64 	%rd3028, %rd3008, 40;
	and.b64  	%rd3029, %rd3028, 255;
	xor.b64  	%rd3030, %rd3029, %rd3027;
	mul.lo.s64 	%rd3031, %rd3030, 1099511628211;
	shr.u64 	%rd3032, %rd3008, 48;
	and.b64  	%rd3033, %rd3032, 255;
	xor.b64  	%rd3034, %rd3033, %rd3031;
	mul.lo.s64 	%rd3035, %rd3034, 1099511628211;
	shr.u64 	%rd3036, %rd3008, 56;
	xor.b64  	%rd3037, %rd3036, %rd3035;
	mul.lo.s64 	%rd13054, %rd3037, 1099511628211;
$L__BB10_564:
	setp.eq.s64 	%p163, %rd13047, %rd13054;
	@%p163 bra 	$L__BB10_590;
	setp.eq.s64 	%p164, %rd1490, 0;
	mov.b64 	%rd13070, 0;
	@%p164 bra 	$L__BB10_577;
	setp.lt.u64 	%p165, %rd868, 7;
	mov.b64 	%rd13062, 0;
	mov.u64 	%rd13070, %rd13062;
	@%p165 bra 	$L__BB10_569;
	and.b64  	%rd972, %rd1490, -8;
	mov.b64 	%rd13062, 0;
	mov.u64 	%rd13060, %rd13062;
$L__BB10_568:
	.pragma "nounroll";
	shl.b64 	%rd3042, %rd13062, 3;
	add.s64 	%rd3043, %rd13042, %rd3042;
	ld.u64 	%rd3044, [%rd3043];
	mad.lo.s64 	%rd3045, %rd3044, 2654435761, %rd13070;
	shl.b64 	%rd3046, %rd3045, 13;
	add.s64 	%rd3047, %rd3046, %rd3045;
	shr.u64 	%rd3048, %rd3047, 7;
	xor.b64  	%rd3049, %rd3048, %rd3047;
	shl.b64 	%rd3050, %rd3049, 3;
	add.s64 	%rd3051, %rd3050, %rd3049;
	shr.u64 	%rd3052, %rd3051, 17;
	xor.b64  	%rd3053, %rd3052, %rd3051;
	shl.b64 	%rd3054, %rd3053, 5;
	add.s64 	%rd3055, %rd3054, %rd3053;
	ld.u64 	%rd3056, [%rd3043+8];
	mad.lo.s64 	%rd3057, %rd3056, 2654435761, %rd3055;
	shl.b64 	%rd3058, %rd3057, 13;
	add.s64 	%rd3059, %rd3058, %rd3057;
	shr.u64 	%rd3060, %rd3059, 7;
	xor.b64  	%rd3061, %rd3060, %rd3059;
	shl.b64 	%rd3062, %rd3061, 3;
	add.s64 	%rd3063, %rd3062, %rd3061;
	shr.u64 	%rd3064, %rd3063, 17;
	xor.b64  	%rd3065, %rd3064, %rd3063;
	shl.b64 	%rd3066, %rd3065, 5;
	add.s64 	%rd3067, %rd3066, %rd3065;
	ld.u64 	%rd3068, [%rd3043+16];
	mad.lo.s64 	%rd3069, %rd3068, 2654435761, %rd3067;
	shl.b64 	%rd3070, %rd3069, 13;
	add.s64 	%rd3071, %rd3070, %rd3069;
	shr.u64 	%rd3072, %rd3071, 7;
	xor.b64  	%rd3073, %rd3072, %rd3071;
	shl.b64 	%rd3074, %rd3073, 3;
	add.s64 	%rd3075, %rd3074, %rd3073;
	shr.u64 	%rd3076, %rd3075, 17;
	xor.b64  	%rd3077, %rd3076, %rd3075;
	shl.b64 	%rd3078, %rd3077, 5;
	add.s64 	%rd3079, %rd3078, %rd3077;
	ld.u64 	%rd3080, [%rd3043+24];
	mad.lo.s64 	%rd3081, %rd3080, 2654435761, %rd3079;
	shl.b64 	%rd3082, %rd3081, 13;
	add.s64 	%rd3083, %rd3082, %rd3081;
	shr.u64 	%rd3084, %rd3083, 7;
	xor.b64  	%rd3085, %rd3084, %rd3083;
	shl.b64 	%rd3086, %rd3085, 3;
	add.s64 	%rd3087, %rd3086, %rd3085;
	shr.u64 	%rd3088, %rd3087, 17;
	xor.b64  	%rd3089, %rd3088, %rd3087;
	shl.b64 	%rd3090, %rd3089, 5;
	add.s64 	%rd3091, %rd3090, %rd3089;
	ld.u64 	%rd3092, [%rd3043+32];
	mad.lo.s64 	%rd3093, %rd3092, 2654435761, %rd3091;
	shl.b64 	%rd3094, %rd3093, 13;
	add.s64 	%rd3095, %rd3094, %rd3093;
	shr.u64 	%rd3096, %rd3095, 7;
	xor.b64  	%rd3097, %rd3096, %rd3095;
	shl.b64 	%rd3098, %rd3097, 3;
	add.s64 	%rd3099, %rd3098, %rd3097;
	shr.u64 	%rd3100, %rd3099, 17;
	xor.b64  	%rd3101, %rd3100, %rd3099;
	shl.b64 	%rd3102, %rd3101, 5;
	add.s64 	%rd3103, %rd3102, %rd3101;
	ld.u64 	%rd3104, [%rd3043+40];
	mad.lo.s64 	%rd3105, %rd3104, 2654435761, %rd3103;
	shl.b64 	%rd3106, %rd3105, 13;
	add.s64 	%rd3107, %rd3106, %rd3105;
	shr.u64 	%rd3108, %rd3107, 7;
	xor.b64  	%rd3109, %rd3108, %rd3107;
	shl.b64 	%rd3110, %rd3109, 3;
	add.s64 	%rd3111, %rd3110, %rd3109;
	shr.u64 	%rd3112, %rd3111, 17;
	xor.b64  	%rd3113, %rd3112, %rd3111;
	shl.b64 	%rd3114, %rd3113, 5;
	add.s64 	%rd3115, %rd3114, %rd3113;
	ld.u64 	%rd3116, [%rd3043+48];
	mad.lo.s64 	%rd3117, %rd3116, 2654435761, %rd3115;
	shl.b64 	%rd3118, %rd3117, 13;
	add.s64 	%rd3119, %rd3118, %rd3117;
	shr.u64 	%rd3120, %rd3119, 7;
	xor.b64  	%rd3121, %rd3120, %rd3119;
	shl.b64 	%rd3122, %rd3121, 3;
	add.s64 	%rd3123, %rd3122, %rd3121;
	shr.u64 	%rd3124, %rd3123, 17;
	xor.b64  	%rd3125, %rd3124, %rd3123;
	shl.b64 	%rd3126, %rd3125, 5;
	add.s64 	%rd3127, %rd3126, %rd3125;
	ld.u64 	%rd3128, [%rd3043+56];
	mad.lo.s64 	%rd3129, %rd3128, 2654435761, %rd3127;
	shl.b64 	%rd3130, %rd3129, 13;
	add.s64 	%rd3131, %rd3130, %rd3129;
	shr.u64 	%rd3132, %rd3131, 7;
	xor.b64  	%rd3133, %rd3132, %rd3131;
	shl.b64 	%rd3134, %rd3133, 3;
	add.s64 	%rd3135, %rd3134, %rd3133;
	shr.u64 	%rd3136, %rd3135, 17;
	xor.b64  	%rd3137, %rd3136, %rd3135;
	shl.b64 	%rd3138, %rd3137, 5;
	add.s64 	%rd13070, %rd3138, %rd3137;
	add.s64 	%rd13062, %rd13062, 8;
	add.s64 	%rd13060, %rd13060, 8;
	setp.ne.s64 	%p166, %rd13060, %rd972;
	@%p166 bra 	$L__BB10_568;
$L__BB10_569:
	setp.eq.s64 	%p167, %rd869, 0;
	@%p167 bra 	$L__BB10_577;
	setp.lt.u64 	%p168, %rd869, 4;
	@%p168 bra 	$L__BB10_572;
	shl.b64 	%rd3140, %rd13062, 3;
	add.s64 	%rd3141, %rd13042, %rd3140;
	ld.u64 	%rd3142, [%rd3141];
	mad.lo.s64 	%rd3143, %rd3142, 2654435761, %rd13070;
	shl.b64 	%rd3144, %rd3143, 13;
	add.s64 	%rd3145, %rd3144, %rd3143;
	shr.u64 	%rd3146, %rd3145, 7;
	xor.b64  	%rd3147, %rd3146, %rd3145;
	shl.b64 	%rd3148, %rd3147, 3;
	add.s64 	%rd3149, %rd3148, %rd3147;
	shr.u64 	%rd3150, %rd3149, 17;
	xor.b64  	%rd3151, %rd3150, %rd3149;
	shl.b64 	%rd3152, %rd3151, 5;
	add.s64 	%rd3153, %rd3152, %rd3151;
	ld.u64 	%rd3154, [%rd3141+8];
	mad.lo.s64 	%rd3155, %rd3154, 2654435761, %rd3153;
	shl.b64 	%rd3156, %rd3155, 13;
	add.s64 	%rd3157, %rd3156, %rd3155;
	shr.u64 	%rd3158, %rd3157, 7;
	xor.b64  	%rd3159, %rd3158, %rd3157;
	shl.b64 	%rd3160, %rd3159, 3;
	add.s64 	%rd3161, %rd3160, %rd3159;
	shr.u64 	%rd3162, %rd3161, 17;
	xor.b64  	%rd3163, %rd3162, %rd3161;
	shl.b64 	%rd3164, %rd3163, 5;
	add.s64 	%rd3165, %rd3164, %rd3163;
	ld.u64 	%rd3166, [%rd3141+16];
	mad.lo.s64 	%rd3167, %rd3166, 2654435761, %rd3165;
	shl.b64 	%rd3168, %rd3167, 13;
	add.s64 	%rd3169, %rd3168, %rd3167;
	shr.u64 	%rd3170, %rd3169, 7;
	xor.b64  	%rd3171, %rd3170, %rd3169;
	shl.b64 	%rd3172, %rd3171, 3;
	add.s64 	%rd3173, %rd3172, %rd3171;
	shr.u64 	%rd3174, %rd3173, 17;
	xor.b64  	%rd3175, %rd3174, %rd3173;
	shl.b64 	%rd3176, %rd3175, 5;
	add.s64 	%rd3177, %rd3176, %rd3175;
	ld.u64 	%rd3178, [%rd3141+24];
	mad.lo.s64 	%rd3179, %rd3178, 2654435761, %rd3177;
	shl.b64 	%rd3180, %rd3179, 13;
	add.s64 	%rd3181, %rd3180, %rd3179;
	shr.u64 	%rd3182, %rd3181, 7;
	xor.b64  	%rd3183, %rd3182, %rd3181;
	shl.b64 	%rd3184, %rd3183, 3;
	add.s64 	%rd3185, %rd3184, %rd3183;
	shr.u64 	%rd3186, %rd3185, 17;
	xor.b64  	%rd3187, %rd3186, %rd3185;
	shl.b64 	%rd3188, %rd3187, 5;
	add.s64 	%rd13070, %rd3188, %rd3187;
	add.s64 	%rd13062, %rd13062, 4;
$L__BB10_572:
	setp.eq.s64 	%p169, %rd870, 0;
	@%p169 bra 	$L__BB10_577;
	setp.eq.s64 	%p170, %rd871, 0;
	@%p170 bra 	$L__BB10_575;
	shl.b64 	%rd3190, %rd13062, 3;
	add.s64 	%rd3191, %rd13042, %rd3190;
	ld.u64 	%rd3192, [%rd3191];
	mad.lo.s64 	%rd3193, %rd3192, 2654435761, %rd13070;
	shl.b64 	%rd3194, %rd3193, 13;
	add.s64 	%rd3195, %rd3194, %rd3193;
	shr.u64 	%rd3196, %rd3195, 7;
	xor.b64  	%rd3197, %rd3196, %rd3195;
	shl.b64 	%rd3198, %rd3197, 3;
	add.s64 	%rd3199, %rd3198, %rd3197;
	shr.u64 	%rd3200, %rd3199, 17;
	xor.b64  	%rd3201, %rd3200, %rd3199;
	shl.b64 	%rd3202, %rd3201, 5;
	add.s64 	%rd3203, %rd3202, %rd3201;
	ld.u64 	%rd3204, [%rd3191+8];
	mad.lo.s64 	%rd3205, %rd3204, 2654435761, %rd3203;
	shl.b64 	%rd3206, %rd3205, 13;
	add.s64 	%rd3207, %rd3206, %rd3205;
	shr.u64 	%rd3208, %rd3207, 7;
	xor.b64  	%rd3209, %rd3208, %rd3207;
	shl.b64 	%rd3210, %rd3209, 3;
	add.s64 	%rd3211, %rd3210, %rd3209;
	shr.u64 	%rd3212, %rd3211, 17;
	xor.b64  	%rd3213, %rd3212, %rd3211;
	shl.b64 	%rd3214, %rd3213, 5;
	add.s64 	%rd13070, %rd3214, %rd3213;
	add.s64 	%rd13062, %rd13062, 2;
$L__BB10_575:
	and.b64  	%rd3215, %rd1490, 1;
	setp.eq.b64 	%p171, %rd3215, 1;
	not.pred 	%p172, %p171;
	@%p172 bra 	$L__BB10_577;
	shl.b64 	%rd3216, %rd13062, 3;
	add.s64 	%rd3217, %rd13042, %rd3216;
	ld.u64 	%rd3218, [%rd3217];
	mad.lo.s64 	%rd3219, %rd3218, 2654435761, %rd13070;
	shl.b64 	%rd3220, %rd3219, 13;
	add.s64 	%rd3221, %rd3220, %rd3219;
	shr.u64 	%rd3222, %rd3221, 7;
	xor.b64  	%rd3223, %rd3222, %rd3221;
	shl.b64 	%rd3224, %rd3223, 3;
	add.s64 	%rd3225, %rd3224, %rd3223;
	shr.u64 	%rd3226, %rd3225, 17;
	xor.b64  	%rd3227, %rd3226, %rd3225;
	shl.b64 	%rd3228, %rd3227, 5;
	add.s64 	%rd13070, %rd3228, %rd3227;
$L__BB10_577:
	setp.eq.s64 	%p173, %rd1490, 0;
	mov.b64 	%rd13083, 0;
	@%p173 bra 	$L__BB10_589;
	setp.lt.u64 	%p174, %rd868, 7;
	mov.b64 	%rd13075, 0;
	mov.u64 	%rd13083, %rd13075;
	@%p174 bra 	$L__BB10_581;
	and.b64  	%rd994, %rd1490, -8;
	mov.b64 	%rd13075, 0;
	mov.u64 	%rd13073, %rd13075;
$L__BB10_580:
	.pragma "nounroll";
	shl.b64 	%rd3233, %rd13075, 3;
	add.s64 	%rd3234, %rd13086, %rd3233;
	ld.u64 	%rd3235, [%rd3234];
	mad.lo.s64 	%rd3236, %rd3235, 2654435761, %rd13083;
	shl.b64 	%rd3237, %rd3236, 13;
	add.s64 	%rd3238, %rd3237, %rd3236;
	shr.u64 	%rd3239, %rd3238, 7;
	xor.b64  	%rd3240, %rd3239, %rd3238;
	shl.b64 	%rd3241, %rd3240, 3;
	add.s64 	%rd3242, %rd3241, %rd3240;
	shr.u64 	%rd3243, %rd3242, 17;
	xor.b64  	%rd3244, %rd3243, %rd3242;
	shl.b64 	%rd3245, %rd3244, 5;
	add.s64 	%rd3246, %rd3245, %rd3244;
	ld.u64 	%rd3247, [%rd3234+8];
	mad.lo.s64 	%rd3248, %rd3247, 2654435761, %rd3246;
	shl.b64 	%rd3249, %rd3248, 13;
	add.s64 	%rd3250, %rd3249, %rd3248;
	shr.u64 	%rd3251, %rd3250, 7;
	xor.b64  	%rd3252, %rd3251, %rd3250;
	shl.b64 	%rd3253, %rd3252, 3;
	add.s64 	%rd3254, %rd3253, %rd3252;
	shr.u64 	%rd3255, %rd3254, 17;
	xor.b64  	%rd3256, %rd3255, %rd3254;
	shl.b64 	%rd3257, %rd3256, 5;
	add.s64 	%rd3258, %rd3257, %rd3256;
	ld.u64 	%rd3259, [%rd3234+16];
	mad.lo.s64 	%rd3260, %rd3259, 2654435761, %rd3258;
	shl.b64 	%rd3261, %rd3260, 13;
	add.s64 	%rd3262, %rd3261, %rd3260;
	shr.u64 	%rd3263, %rd3262, 7;
	xor.b64  	%rd3264, %rd3263, %rd3262;
	shl.b64 	%rd3265, %rd3264, 3;
	add.s64 	%rd3266, %rd3265, %rd3264;
	shr.u64 	%rd3267, %rd3266, 17;
	xor.b64  	%rd3268, %rd3267, %rd3266;
	shl.b64 	%rd3269, %rd3268, 5;
	add.s64 	%rd3270, %rd3269, %rd3268;
	ld.u64 	%rd3271, [%rd3234+24];
	mad.lo.s64 	%rd3272, %rd3271, 2654435761, %rd3270;
	shl.b64 	%rd3273, %rd3272, 13;
	add.s64 	%rd3274, %rd3273, %rd3272;
	shr.u64 	%rd3275, %rd3274, 7;
	xor.b64  	%rd3276, %rd3275, %rd3274;
	shl.b64 	%rd3277, %rd3276, 3;
	add.s64 	%rd3278, %rd3277, %rd3276;
	shr.u64 	%rd3279, %rd3278, 17;
	xor.b64  	%rd3280, %rd3279, %rd3278;
	shl.b64 	%rd3281, %rd3280, 5;
	add.s64 	%rd3282, %rd3281, %rd3280;
	ld.u64 	%rd3283, [%rd3234+32];
	mad.lo.s64 	%rd3284, %rd3283, 2654435761, %rd3282;
	shl.b64 	%rd3285, %rd3284, 13;
	add.s64 	%rd3286, %rd3285, %rd3284;
	shr.u64 	%rd3287, %rd3286, 7;
	xor.b64  	%rd3288, %rd3287, %rd3286;
	shl.b64 	%rd3289, %rd3288, 3;
	add.s64 	%rd3290, %rd3289, %rd3288;
	shr.u64 	%rd3291, %rd3290, 17;
	xor.b64  	%rd3292, %rd3291, %rd3290;
	shl.b64 	%rd3293, %rd3292, 5;
	add.s64 	%rd3294, %rd3293, %rd3292;
	ld.u64 	%rd3295, [%rd3234+40];
	mad.lo.s64 	%rd3296, %rd3295, 2654435761, %rd3294;
	shl.b64 	%rd3297, %rd3296, 13;
	add.s64 	%rd3298, %rd3297, %rd3296;
	shr.u64 	%rd3299, %rd3298, 7;
	xor.b64  	%rd3300, %rd3299, %rd3298;
	shl.b64 	%rd3301, %rd3300, 3;
	add.s64 	%rd3302, %rd3301, %rd3300;
	shr.u64 	%rd3303, %rd3302, 17;
	xor.b64  	%rd3304, %rd3303, %rd3302;
	shl.b64 	%rd3305, %rd3304, 5;
	add.s64 	%rd3306, %rd3305, %rd3304;
	ld.u64 	%rd3307, [%rd3234+48];
	mad.lo.s64 	%rd3308, %rd3307, 2654435761, %rd3306;
	shl.b64 	%rd3309, %rd3308, 13;
	add.s64 	%rd3310, %rd3309, %rd3308;
	shr.u64 	%rd3311, %rd3310, 7;
	xor.b64  	%rd3312, %rd3311, %rd3310;
	shl.b64 	%rd3313, %rd3312, 3;
	add.s64 	%rd3314, %rd3313, %rd3312;
	shr.u64 	%rd3315, %rd3314, 17;
	xor.b64  	%rd3316, %rd3315, %rd3314;
	shl.b64 	%rd3317, %rd3316, 5;
	add.s64 	%rd3318, %rd3317, %rd3316;
	ld.u64 	%rd3319, [%rd3234+56];
	mad.lo.s64 	%rd3320, %rd3319, 2654435761, %rd3318;
	shl.b64 	%rd3321, %rd3320, 13;
	add.s64 	%rd3322, %rd3321, %rd3320;
	shr.u64 	%rd3323, %rd3322, 7;
	xor.b64  	%rd3324, %rd3323, %rd3322;
	shl.b64 	%rd3325, %rd3324, 3;
	add.s64 	%rd3326, %rd3325, %rd3324;
	shr.u64 	%rd3327, %rd3326, 17;
	xor.b64  	%rd3328, %rd3327, %rd3326;
	shl.b64 	%rd3329, %rd3328, 5;
	add.s64 	%rd13083, %rd3329, %rd3328;
	add.s64 	%rd13075, %rd13075, 8;
	add.s64 	%rd13073, %rd13073, 8;
	setp.ne.s64 	%p175, %rd13073, %rd994;
	@%p175 bra 	$L__BB10_580;
$L__BB10_581:
	setp.eq.s64 	%p176, %rd869, 0;
	@%p176 bra 	$L__BB10_589;
	setp.lt.u64 	%p177, %rd869, 4;
	@%p177 bra 	$L__BB10_584;
	shl.b64 	%rd3331, %rd13075, 3;
	add.s64 	%rd3332, %rd13086, %rd3331;
	ld.u64 	%rd3333, [%rd3332];
	mad.lo.s64 	%rd3334, %rd3333, 2654435761, %rd13083;
	shl.b64 	%rd3335, %rd3334, 13;
	add.s64 	%rd3336, %rd3335, %rd3334;
	shr.u64 	%rd3337, %rd3336, 7;
	xor.b64  	%rd3338, %rd3337, %rd3336;
	shl.b64 	%rd3339, %rd3338, 3;
	add.s64 	%rd3340, %rd3339, %rd3338;
	shr.u64 	%rd3341, %rd3340, 17;
	xor.b64  	%rd3342, %rd3341, %rd3340;
	shl.b64 	%rd3343, %rd3342, 5;
	add.s64 	%rd3344, %rd3343, %rd3342;
	ld.u64 	%rd3345, [%rd3332+8];
	mad.lo.s64 	%rd3346, %rd3345, 2654435761, %rd3344;
	shl.b64 	%rd3347, %rd3346, 13;
	add.s64 	%rd3348, %rd3347, %rd3346;
	shr.u64 	%rd3349, %rd3348, 7;
	xor.b64  	%rd3350, %rd3349, %rd3348;
	shl.b64 	%rd3351, %rd3350, 3;
	add.s64 	%rd3352, %rd3351, %rd3350;
	shr.u64 	%rd3353, %rd3352, 17;
	xor.b64  	%rd3354, %rd3353, %rd3352;
	shl.b64 	%rd3355, %rd3354, 5;
	add.s64 	%rd3356, %rd3355, %rd3354;
	ld.u64 	%rd3357, [%rd3332+16];
	mad.lo.s64 	%rd3358, %rd3357, 2654435761, %rd3356;
	shl.b64 	%rd3359, %rd3358, 13;
	add.s64 	%rd3360, %rd3359, %rd3358;
	shr.u64 	%rd3361, %rd3360, 7;
	xor.b64  	%rd3362, %rd3361, %rd3360;
	shl.b64 	%rd3363, %rd3362, 3;
	add.s64 	%rd3364, %rd3363, %rd3362;
	shr.u64 	%rd3365, %rd3364, 17;
	xor.b64  	%rd3366, %rd3365, %rd3364;
	shl.b64 	%rd3367, %rd3366, 5;
	add.s64 	%rd3368, %rd3367, %rd3366;
	ld.u64 	%rd3369, [%rd3332+24];
	mad.lo.s64 	%rd3370, %rd3369, 2654435761, %rd3368;
	shl.b64 	%rd3371, %rd3370, 13;
	add.s64 	%rd3372, %rd3371, %rd3370;
	shr.u64 	%rd3373, %rd3372, 7;
	xor.b64  	%rd3374, %rd3373, %rd3372;
	shl.b64 	%rd3375, %rd3374, 3;
	add.s64 	%rd3376, %rd3375, %rd3374;
	shr.u64 	%rd3377, %rd3376, 17;
	xor.b64  	%rd3378, %rd3377, %rd3376;
	shl.b64 	%rd3379, %rd3378, 5;
	add.s64 	%rd13083, %rd3379, %rd3378;
	add.s64 	%rd13075, %rd13075, 4;
$L__BB10_584:
	setp.eq.s64 	%p178, %rd870, 0;
	@%p178 bra 	$L__BB10_589;
	setp.eq.s64 	%p179, %rd871, 0;
	@%p179 bra 	$L__BB10_587;
	shl.b64 	%rd3381, %rd13075, 3;
	add.s64 	%rd3382, %rd13086, %rd3381;
	ld.u64 	%rd3383, [%rd3382];
	mad.lo.s64 	%rd3384, %rd3383, 2654435761, %rd13083;
	shl.b64 	%rd3385, %rd3384, 13;
	add.s64 	%rd3386, %rd3385, %rd3384;
	shr.u64 	%rd3387, %rd3386, 7;
	xor.b64  	%rd3388, %rd3387, %rd3386;
	shl.b64 	%rd3389, %rd3388, 3;
	add.s64 	%rd3390, %rd3389, %rd3388;
	shr.u64 	%rd3391, %rd3390, 17;
	xor.b64  	%rd3392, %rd3391, %rd3390;
	shl.b64 	%rd3393, %rd3392, 5;
	add.s64 	%rd3394, %rd3393, %rd3392;
	ld.u64 	%rd3395, [%rd3382+8];
	mad.lo.s64 	%rd3396, %rd3395, 2654435761, %rd3394;
	shl.b64 	%rd3397, %rd3396, 13;
	add.s64 	%rd3398, %rd3397, %rd3396;
	shr.u64 	%rd3399, %rd3398, 7;
	xor.b64  	%rd3400, %rd3399, %rd3398;
	shl.b64 	%rd3401, %rd3400, 3;
	add.s64 	%rd3402, %rd3401, %rd3400;
	shr.u64 	%rd3403, %rd3402, 17;
	xor.b64  	%rd3404, %rd3403, %rd3402;
	shl.b64 	%rd3405, %rd3404, 5;
	add.s64 	%rd13083, %rd3405, %rd3404;
	add.s64 	%rd13075, %rd13075, 2;
$L__BB10_587:
	and.b64  	%rd3406, %rd1490, 1;
	setp.eq.b64 	%p180, %rd3406, 1;
	not.pred 	%p181, %p180;
	@%p181 bra 	$L__BB10_589;
	shl.b64 	%rd3407, %rd13075, 3;
	add.s64 	%rd3408, %rd13086, %rd3407;
	ld.u64 	%rd3409, [%rd3408];
	mad.lo.s64 	%rd3410, %rd3409, 2654435761, %rd13083;
	shl.b64 	%rd3411, %rd3410, 13;
	add.s64 	%rd3412, %rd3411, %rd3410;
	shr.u64 	%rd3413, %rd3412, 7;
	xor.b64  	%rd3414, %rd3413, %rd3412;
	shl.b64 	%rd3415, %rd3414, 3;
	add.s64 	%rd3416, %rd3415, %rd3414;
	shr.u64 	%rd3417, %rd3416, 17;
	xor.b64  	%rd3418, %rd3417, %rd3416;
	shl.b64 	%rd3419, %rd3418, 5;
	add.s64 	%rd13083, %rd3419, %rd3418;
$L__BB10_589:
	setp.lt.u64 	%p856, %rd13070, %rd13083;
	bra.uni 	$L__BB10_594;
$L__BB10_590:
	setp.eq.s32 	%p183, %r81, 0;
	mov.pred 	%p856, %p149;
	@%p183 bra 	$L__BB10_594;
	mov.b64 	%rd13084, 0;
	cvt.s64.s32 	%rd3424, %r81;
$L__BB10_592:
	shl.b64 	%rd3421, %rd13084, 3;
	add.s64 	%rd3422, %rd13042, %rd3421;
	ld.u64 	%rd1017, [%rd3422];
	add.s64 	%rd3423, %rd13086, %rd3421;
	ld.u64 	%rd1018, [%rd3423];
	setp.lt.u64 	%p185, %rd1017, %rd1018;
	mov.pred 	%p856, %p151;
	@%p185 bra 	$L__BB10_594;
	setp.le.u64 	%p187, %rd1017, %rd1018;
	add.s64 	%rd13084, %rd13084, 1;
	setp.lt.u64 	%p188, %rd13084, %rd3424;
	and.pred  	%p189, %p187, %p188;
	mov.pred 	%p856, %p149;
	@%p189 bra 	$L__BB10_592;
$L__BB10_594:
	selp.b64 	%rd1020, %rd13042, %rd13086, %p856;
	selp.u32 	%r142, 1, 0, %p856;
	add.s32 	%r62, %r60, %r142;
	not.pred 	%p190, %p856;
	selp.u32 	%r143, 1, 0, %p190;
	add.s32 	%r63, %r61, %r143;
	@%p856 bra 	$L__BB10_596;
	shl.b32 	%r144, %r63, 3;
	add.s32 	%r146, %r111, %r144;
	ld.shared.u64 	%rd13086, [%r146];
	bra.uni 	$L__BB10_597;
$L__BB10_596:
	shl.b32 	%r147, %r62, 3;
	add.s32 	%r149, %r111, %r147;
	ld.shared.u64 	%rd13042, [%r149];
$L__BB10_597:
	setp.ge.s32 	%p192, %r62, %r49;
	mov.pred 	%p191, 0;
	mov.pred 	%p857, %p191;
	@%p192 bra 	$L__BB10_641;
	setp.ge.s32 	%p194, %r63, %r31;
	mov.pred 	%p193, -1;
	mov.pred 	%p857, %p193;
	@%p194 bra 	$L__BB10_641;
	setp.eq.s64 	%p195, %rd1490, 0;
	mov.b64 	%rd13090, -3750763034362895579;
	@%p195 bra 	$L__BB10_605;
	setp.eq.s64 	%p196, %rd868, 0;
	mov.b64 	%rd13090, -3750763034362895579;
	mov.b64 	%rd13091, 0;
	@%p196 bra 	$L__BB10_603;
	mov.b64 	%rd13090, -3750763034362895579;
	mov.b64 	%rd13091, 0;
	and.b64  	%rd3494, %rd1490, -2;
	mov.u64 	%rd13089, %rd13091;
$L__BB10_602:
	shl.b64 	%rd3431, %rd13091, 3;
	add.s64 	%rd3432, %rd13042, %rd3431;
	ld.u64 	%rd3433, [%rd3432];
	and.b64  	%rd3434, %rd3433, 255;
	xor.b64  	%rd3435, %rd3434, %rd13090;
	mul.lo.s64 	%rd3436, %rd3435, 1099511628211;
	shr.u64 	%rd3437, %rd3433, 8;
	and.b64  	%rd3438, %rd3437, 255;
	xor.b64  	%rd3439, %rd3438, %rd3436;
	mul.lo.s64 	%rd3440, %rd3439, 1099511628211;
	shr.u64 	%rd3441, %rd3433, 16;
	and.b64  	%rd3442, %rd3441, 255;
	xor.b64  	%rd3443, %rd3442, %rd3440;
	mul.lo.s64 	%rd3444, %rd3443, 1099511628211;
	shr.u64 	%rd3445, %rd3433, 24;
	and.b64  	%rd3446, %rd3445, 255;
	xor.b64  	%rd3447, %rd3446, %rd3444;
	mul.lo.s64 	%rd3448, %rd3447, 1099511628211;
	shr.u64 	%rd3449, %rd3433, 32;
	and.b64  	%rd3450, %rd3449, 255;
	xor.b64  	%rd3451, %rd3450, %rd3448;
	mul.lo.s64 	%rd3452, %rd3451, 1099511628211;
	shr.u64 	%rd3453, %rd3433, 40;
	and.b64  	%rd3454, %rd3453, 255;
	xor.b64  	%rd3455, %rd3454, %rd3452;
	mul.lo.s64 	%rd3456, %rd3455, 1099511628211;
	shr.u64 	%rd3457, %rd3433, 48;
	and.b64  	%rd3458, %rd3457, 255;
	xor.b64  	%rd3459, %rd3458, %rd3456;
	mul.lo.s64 	%rd3460, %rd3459, 1099511628211;
	shr.u64 	%rd3461, %rd3433, 56;
	xor.b64  	%rd3462, %rd3461, %rd3460;
	mul.lo.s64 	%rd3463, %rd3462, 1099511628211;
	ld.u64 	%rd3464, [%rd3432+8];
	and.b64  	%rd3465, %rd3464, 255;
	xor.b64  	%rd3466, %rd3465, %rd3463;
	mul.lo.s64 	%rd3467, %rd3466, 1099511628211;
	shr.u64 	%rd3468, %rd3464, 8;
	and.b64  	%rd3469, %rd3468, 255;
	xor.b64  	%rd3470, %rd3469, %rd3467;
	mul.lo.s64 	%rd3471, %rd3470, 1099511628211;
	shr.u64 	%rd3472, %rd3464, 16;
	and.b64  	%rd3473, %rd3472, 255;
	xor.b64  	%rd3474, %rd3473, %rd3471;
	mul.lo.s64 	%rd3475, %rd3474, 1099511628211;
	shr.u64 	%rd3476, %rd3464, 24;
	and.b64  	%rd3477, %rd3476, 255;
	xor.b64  	%rd3478, %rd3477, %rd3475;
	mul.lo.s64 	%rd3479, %rd3478, 1099511628211;
	shr.u64 	%rd3480, %rd3464, 32;
	and.b64  	%rd3481, %rd3480, 255;
	xor.b64  	%rd3482, %rd3481, %rd3479;
	mul.lo.s64 	%rd3483, %rd3482, 1099511628211;
	shr.u64 	%rd3484, %rd3464, 40;
	and.b64  	%rd3485, %rd3484, 255;
	xor.b64  	%rd3486, %rd3485, %rd3483;
	mul.lo.s64 	%rd3487, %rd3486, 1099511628211;
	shr.u64 	%rd3488, %rd3464, 48;
	and.b64  	%rd3489, %rd3488, 255;
	xor.b64  	%rd3490, %rd3489, %rd3487;
	mul.lo.s64 	%rd3491, %rd3490, 1099511628211;
	shr.u64 	%rd3492, %rd3464, 56;
	xor.b64  	%rd3493, %rd3492, %rd3491;
	mul.lo.s64 	%rd13090, %rd3493, 1099511628211;
	add.s64 	%rd13091, %rd13091, 2;
	add.s64 	%rd13089, %rd13089, 2;
	setp.ne.s64 	%p197, %rd13089, %rd3494;
	@%p197 bra 	$L__BB10_602;
$L__BB10_603:
	and.b64  	%rd3495, %rd1490, 1;
	setp.eq.b64 	%p198, %rd3495, 1;
	not.pred 	%p199, %p198;
	@%p199 bra 	$L__BB10_605;
	shl.b64 	%rd3496, %rd13091, 3;
	add.s64 	%rd3497, %rd13042, %rd3496;
	ld.u64 	%rd3498, [%rd3497];
	and.b64  	%rd3499, %rd3498, 255;
	xor.b64  	%rd3500, %rd3499, %rd13090;
	mul.lo.s64 	%rd3501, %rd3500, 1099511628211;
	shr.u64 	%rd3502, %rd3498, 8;
	and.b64  	%rd3503, %rd3502, 255;
	xor.b64  	%rd3504, %rd3503, %rd3501;
	mul.lo.s64 	%rd3505, %rd3504, 1099511628211;
	shr.u64 	%rd3506, %rd3498, 16;
	and.b64  	%rd3507, %rd3506, 255;
	xor.b64  	%rd3508, %rd3507, %rd3505;
	mul.lo.s64 	%rd3509, %rd3508, 1099511628211;
	shr.u64 	%rd3510, %rd3498, 24;
	and.b64  	%rd3511, %rd3510, 255;
	xor.b64  	%rd3512, %rd3511, %rd3509;
	mul.lo.s64 	%rd3513, %rd3512, 1099511628211;
	shr.u64 	%rd3514, %rd3498, 32;
	and.b64  	%rd3515, %rd3514, 255;
	xor.b64  	%rd3516, %rd3515, %rd3513;
	mul.lo.s64 	%rd3517, %rd3516, 1099511628211;
	shr.u64 	%rd3518, %rd3498, 40;
	and.b64  	%rd3519, %rd3518, 255;
	xor.b64  	%rd3520, %rd3519, %rd3517;
	mul.lo.s64 	%rd3521, %rd3520, 1099511628211;
	shr.u64 	%rd3522, %rd3498, 48;
	and.b64  	%rd3523, %rd3522, 255;
	xor.b64  	%rd3524, %rd3523, %rd3521;
	mul.lo.s64 	%rd3525, %rd3524, 1099511628211;
	shr.u64 	%rd3526, %rd3498, 56;
	xor.b64  	%rd3527, %rd3526, %rd3525;
	mul.lo.s64 	%rd13090, %rd3527, 1099511628211;
$L__BB10_605:
	setp.eq.s64 	%p200, %rd1490, 0;
	mov.b64 	%rd13097, -3750763034362895579;
	@%p200 bra 	$L__BB10_611;
	setp.eq.s64 	%p201, %rd868, 0;
	mov.b64 	%rd13097, -3750763034362895579;
	mov.b64 	%rd13098, 0;
	@%p201 bra 	$L__BB10_609;
	mov.b64 	%rd13097, -3750763034362895579;
	mov.b64 	%rd13098, 0;
	and.b64  	%rd3597, %rd1490, -2;
	mov.u64 	%rd13096, %rd13098;
$L__BB10_608:
	shl.b64 	%rd3534, %rd13098, 3;
	add.s64 	%rd3535, %rd13086, %rd3534;
	ld.u64 	%rd3536, [%rd3535];
	and.b64  	%rd3537, %rd3536, 255;
	xor.b64  	%rd3538, %rd3537, %rd13097;
	mul.lo.s64 	%rd3539, %rd3538, 1099511628211;
	shr.u64 	%rd3540, %rd3536, 8;
	and.b64  	%rd3541, %rd3540, 255;
	xor.b64  	%rd3542, %rd3541, %rd3539;
	mul.lo.s64 	%rd3543, %rd3542, 1099511628211;
	shr.u64 	%rd3544, %rd3536, 16;
	and.b64  	%rd3545, %rd3544, 255;
	xor.b64  	%rd3546, %rd3545, %rd3543;
	mul.lo.s64 	%rd3547, %rd3546, 1099511628211;
	shr.u64 	%rd3548, %rd3536, 24;
	and.b64  	%rd3549, %rd3548, 255;
	xor.b64  	%rd3550, %rd3549, %rd3547;
	mul.lo.s64 	%rd3551, %rd3550, 1099511628211;
	shr.u64 	%rd3552, %rd3536, 32;
	and.b64  	%rd3553, %rd3552, 255;
	xor.b64  	%rd3554, %rd3553, %rd3551;
	mul.lo.s64 	%rd3555, %rd3554, 1099511628211;
	shr.u64 	%rd3556, %rd3536, 40;
	and.b64  	%rd3557, %rd3556, 255;
	xor.b64  	%rd3558, %rd3557, %rd3555;
	mul.lo.s64 	%rd3559, %rd3558, 1099511628211;
	shr.u64 	%rd3560, %rd3536, 48;
	and.b64  	%rd3561, %rd3560, 255;
	xor.b64  	%rd3562, %rd3561, %rd3559;
	mul.lo.s64 	%rd3563, %rd3562, 1099511628211;
	shr.u64 	%rd3564, %rd3536, 56;
	xor.b64  	%rd3565, %rd3564, %rd3563;
	mul.lo.s64 	%rd3566, %rd3565, 1099511628211;
	ld.u64 	%rd3567, [%rd3535+8];
	and.b64  	%rd3568, %rd3567, 255;
	xor.b64  	%rd3569, %rd3568, %rd3566;
	mul.lo.s64 	%rd3570, %rd3569, 1099511628211;
	shr.u64 	%rd3571, %rd3567, 8;
	and.b64  	%rd3572, %rd3571, 255;
	xor.b64  	%rd3573, %rd3572, %rd3570;
	mul.lo.s64 	%rd3574, %rd3573, 1099511628211;
	shr.u64 	%rd3575, %rd3567, 16;
	and.b64  	%rd3576, %rd3575, 255;
	xor.b64  	%rd3577, %rd3576, %rd3574;
	mul.lo.s64 	%rd3578, %rd3577, 1099511628211;
	shr.u64 	%rd3579, %rd3567, 24;
	and.b64  	%rd3580, %rd3579, 255;
	xor.b64  	%rd3581, %rd3580, %rd3578;
	mul.lo.s64 	%rd3582, %rd3581, 1099511628211;
	shr.u64 	%rd3583, %rd3567, 32;
	and.b64  	%rd3584, %rd3583, 255;
	xor.b64  	%rd3585, %rd3584, %rd3582;
	mul.lo.s64 	%rd3586, %rd3585, 1099511628211;
	shr.u64 	%rd3587, %rd3567, 40;
	and.b64  	%rd3588, %rd3587, 255;
	xor.b64  	%rd3589, %rd3588, %rd3586;
	mul.lo.s64 	%rd3590, %rd3589, 1099511628211;
	shr.u64 	%rd3591, %rd3567, 48;
	and.b64  	%rd3592, %rd3591, 255;
	xor.b64  	%rd3593, %rd3592, %rd3590;
	mul.lo.s64 	%rd3594, %rd3593, 1099511628211;
	shr.u64 	%rd3595, %rd3567, 56;
	xor.b64  	%rd3596, %rd3595, %rd3594;
	mul.lo.s64 	%rd13097, %rd3596, 1099511628211;
	add.s64 	%rd13098, %rd13098, 2;
	add.s64 	%rd13096, %rd13096, 2;
	setp.ne.s64 	%p202, %rd13096, %rd3597;
	@%p202 bra 	$L__BB10_608;
$L__BB10_609:
	and.b64  	%rd3598, %rd1490, 1;
	setp.eq.b64 	%p203, %rd3598, 1;
	not.pred 	%p204, %p203;
	@%p204 bra 	$L__BB10_611;
	shl.b64 	%rd3599, %rd13098, 3;
	add.s64 	%rd3600, %rd13086, %rd3599;
	ld.u64 	%rd3601, [%rd3600];
	and.b64  	%rd3602, %rd3601, 255;
	xor.b64  	%rd3603, %rd3602, %rd13097;
	mul.lo.s64 	%rd3604, %rd3603, 1099511628211;
	shr.u64 	%rd3605, %rd3601, 8;
	and.b64  	%rd3606, %rd3605, 255;
	xor.b64  	%rd3607, %rd3606, %rd3604;
	mul.lo.s64 	%rd3608, %rd3607, 1099511628211;
	shr.u64 	%rd3609, %rd3601, 16;
	and.b64  	%rd3610, %rd3609, 255;
	xor.b64  	%rd3611, %rd3610, %rd3608;
	mul.lo.s64 	%rd3612, %rd3611, 1099511628211;
	shr.u64 	%rd3613, %rd3601, 24;
	and.b64  	%rd3614, %rd3613, 255;
	xor.b64  	%rd3615, %rd3614, %rd3612;
	mul.lo.s64 	%rd3616, %rd3615, 1099511628211;
	shr.u64 	%rd3617, %rd3601, 32;
	and.b64  	%rd3618, %rd3617, 255;
	xor.b64  	%rd3619, %rd3618, %rd3616;
	mul.lo.s64 	%rd3620, %rd3619, 1099511628211;
	shr.u64 	%rd3621, %rd3601, 40;
	and.b64  	%rd3622, %rd3621, 255;
	xor.b64  	%rd3623, %rd3622, %rd3620;
	mul.lo.s64 	%rd3624, %rd3623, 1099511628211;
	shr.u64 	%rd3625, %rd3601, 48;
	and.b64  	%rd3626, %rd3625, 255;
	xor.b64  	%rd3627, %rd3626, %rd3624;
	mul.lo.s64 	%rd3628, %rd3627, 1099511628211;
	shr.u64 	%rd3629, %rd3601, 56;
	xor.b64  	%rd3630, %rd3629, %rd3628;
	mul.lo.s64 	%rd13097, %rd3630, 1099511628211;
$L__BB10_611:
	setp.eq.s64 	%p205, %rd13090, %rd13097;
	@%p205 bra 	$L__BB10_637;
	add.s64 	%rd1047, %rd870, -1;
	setp.eq.s64 	%p206, %rd1490, 0;
	mov.b64 	%rd13113, 0;
	@%p206 bra 	$L__BB10_624;
	setp.lt.u64 	%p207, %rd868, 7;
	mov.b64 	%rd13105, 0;
	mov.u64 	%rd13113, %rd13105;
	@%p207 bra 	$L__BB10_616;
	and.b64  	%rd1048, %rd1490, -8;
	mov.b64 	%rd13105, 0;
	mov.u64 	%rd13103, %rd13105;
$L__BB10_615:
	.pragma "nounroll";
	shl.b64 	%rd3635, %rd13105, 3;
	add.s64 	%rd3636, %rd13042, %rd3635;
	ld.u64 	%rd3637, [%rd3636];
	mad.lo.s64 	%rd3638, %rd3637, 2654435761, %rd13113;
	shl.b64 	%rd3639, %rd3638, 13;
	add.s64 	%rd3640, %rd3639, %rd3638;
	shr.u64 	%rd3641, %rd3640, 7;
	xor.b64  	%rd3642, %rd3641, %rd3640;
	shl.b64 	%rd3643, %rd3642, 3;
	add.s64 	%rd3644, %rd3643, %rd3642;
	shr.u64 	%rd3645, %rd3644, 17;
	xor.b64  	%rd3646, %rd3645, %rd3644;
	shl.b64 	%rd3647, %rd3646, 5;
	add.s64 	%rd3648, %rd3647, %rd3646;
	ld.u64 	%rd3649, [%rd3636+8];
	mad.lo.s64 	%rd3650, %rd3649, 2654435761, %rd3648;
	shl.b64 	%rd3651, %rd3650, 13;
	add.s64 	%rd3652, %rd3651, %rd3650;
	shr.u64 	%rd3653, %rd3652, 7;
	xor.b64  	%rd3654, %rd3653, %rd3652;
	shl.b64 	%rd3655, %rd3654, 3;
	add.s64 	%rd3656, %rd3655, %rd3654;
	shr.u64 	%rd3657, %rd3656, 17;
	xor.b64  	%rd3658, %rd3657, %rd3656;
	shl.b64 	%rd3659, %rd3658, 5;
	add.s64 	%rd3660, %rd3659, %rd3658;
	ld.u64 	%rd3661, [%rd3636+16];
	mad.lo.s64 	%rd3662, %rd3661, 2654435761, %rd3660;
	shl.b64 	%rd3663, %rd3662, 13;
	add.s64 	%rd3664, %rd3663, %rd3662;
	shr.u64 	%rd3665, %rd3664, 7;
	xor.b64  	%rd3666, %rd3665, %rd3664;
	shl.b64 	%rd3667, %rd3666, 3;
	add.s64 	%rd3668, %rd3667, %rd3666;
	shr.u64 	%rd3669, %rd3668, 17;
	xor.b64  	%rd3670, %rd3669, %rd3668;
	shl.b64 	%rd3671, %rd3670, 5;
	add.s64 	%rd3672, %rd3671, %rd3670;
	ld.u64 	%rd3673, [%rd3636+24];
	mad.lo.s64 	%rd3674, %rd3673, 2654435761, %rd3672;
	shl.b64 	%rd3675, %rd3674, 13;
	add.s64 	%rd3676, %rd3675, %rd3674;
	shr.u64 	%rd3677, %rd3676, 7;
	xor.b64  	%rd3678, %rd3677, %rd3676;
	shl.b64 	%rd3679, %rd3678, 3;
	add.s64 	%rd3680, %rd3679, %rd3678;
	shr.u64 	%rd3681, %rd3680, 17;
	xor.b64  	%rd3682, %rd3681, %rd3680;
	shl.b64 	%rd3683, %rd3682, 5;
	add.s64 	%rd3684, %rd3683, %rd3682;
	ld.u64 	%rd3685, [%rd3636+32];
	mad.lo.s64 	%rd3686, %rd3685, 2654435761, %rd3684;
	shl.b64 	%rd3687, %rd3686, 13;
	add.s64 	%rd3688, %rd3687, %rd3686;
	shr.u64 	%rd3689, %rd3688, 7;
	xor.b64  	%rd3690, %rd3689, %rd3688;
	shl.b64 	%rd3691, %rd3690, 3;
	add.s64 	%rd3692, %rd3691, %rd3690;
	shr.u64 	%rd3693, %rd3692, 17;
	xor.b64  	%rd3694, %rd3693, %rd3692;
	shl.b64 	%rd3695, %rd3694, 5;
	add.s64 	%rd3696, %rd3695, %rd3694;
	ld.u64 	%rd3697, [%rd3636+40];
	mad.lo.s64 	%rd3698, %rd3697, 2654435761, %rd3696;
	shl.b64 	%rd3699, %rd3698, 13;
	add.s64 	%rd3700, %rd3699, %rd3698;
	shr.u64 	%rd3701, %rd3700, 7;
	xor.b64  	%rd3702, %rd3701, %rd3700;
	shl.b64 	%rd3703, %rd3702, 3;
	add.s64 	%rd3704, %rd3703, %rd3702;
	shr.u64 	%rd3705, %rd3704, 17;
	xor.b64  	%rd3706, %rd3705, %rd3704;
	shl.b64 	%rd3707, %rd3706, 5;
	add.s64 	%rd3708, %rd3707, %rd3706;
	ld.u64 	%rd3709, [%rd3636+48];
	mad.lo.s64 	%rd3710, %rd3709, 2654435761, %rd3708;
	shl.b64 	%rd3711, %rd3710, 13;
	add.s64 	%rd3712, %rd3711, %rd3710;
	shr.u64 	%rd3713, %rd3712, 7;
	xor.b64  	%rd3714, %rd3713, %rd3712;
	shl.b64 	%rd3715, %rd3714, 3;
	add.s64 	%rd3716, %rd3715, %rd3714;
	shr.u64 	%rd3717, %rd3716, 17;
	xor.b64  	%rd3718, %rd3717, %rd3716;
	shl.b64 	%rd3719, %rd3718, 5;
	add.s64 	%rd3720, %rd3719, %rd3718;
	ld.u64 	%rd3721, [%rd3636+56];
	mad.lo.s64 	%rd3722, %rd3721, 2654435761, %rd3720;
	shl.b64 	%rd3723, %rd3722, 13;
	add.s64 	%rd3724, %rd3723, %rd3722;
	shr.u64 	%rd3725, %rd3724, 7;
	xor.b64  	%rd3726, %rd3725, %rd3724;
	shl.b64 	%rd3727, %rd3726, 3;
	add.s64 	%rd3728, %rd3727, %rd3726;
	shr.u64 	%rd3729, %rd3728, 17;
	xor.b64  	%rd3730, %rd3729, %rd3728;
	shl.b64 	%rd3731, %rd3730, 5;
	add.s64 	%rd13113, %rd3731, %rd3730;
	add.s64 	%rd13105, %rd13105, 8;
	add.s64 	%rd13103, %rd13103, 8;
	setp.ne.s64 	%p208, %rd13103, %rd1048;
	@%p208 bra 	$L__BB10_615;
$L__BB10_616:
	setp.eq.s64 	%p209, %rd869, 0;
	@%p209 bra 	$L__BB10_624;
	setp.lt.u64 	%p210, %rd869, 4;
	@%p210 bra 	$L__BB10_619;
	shl.b64 	%rd3733, %rd13105, 3;
	add.s64 	%rd3734, %rd13042, %rd3733;
	ld.u64 	%rd3735, [%rd3734];
	mad.lo.s64 	%rd3736, %rd3735, 2654435761, %rd13113;
	shl.b64 	%rd3737, %rd3736, 13;
	add.s64 	%rd3738, %rd3737, %rd3736;
	shr.u64 	%rd3739, %rd3738, 7;
	xor.b64  	%rd3740, %rd3739, %rd3738;
	shl.b64 	%rd3741, %rd3740, 3;
	add.s64 	%rd3742, %rd3741, %rd3740;
	shr.u64 	%rd3743, %rd3742, 17;
	xor.b64  	%rd3744, %rd3743, %rd3742;
	shl.b64 	%rd3745, %rd3744, 5;
	add.s64 	%rd3746, %rd3745, %rd3744;
	ld.u64 	%rd3747, [%rd3734+8];
	mad.lo.s64 	%rd3748, %rd3747, 2654435761, %rd3746;
	shl.b64 	%rd3749, %rd3748, 13;
	add.s64 	%rd3750, %rd3749, %rd3748;
	shr.u64 	%rd3751, %rd3750, 7;
	xor.b64  	%rd3752, %rd3751, %rd3750;
	shl.b64 	%rd3753, %rd3752, 3;
	add.s64 	%rd3754, %rd3753, %rd3752;
	shr.u64 	%rd3755, %rd3754, 17;
	xor.b64  	%rd3756, %rd3755, %rd3754;
	shl.b64 	%rd3757, %rd3756, 5;
	add.s64 	%rd3758, %rd3757, %rd3756;
	ld.u64 	%rd3759, [%rd3734+16];
	mad.lo.s64 	%rd3760, %rd3759, 2654435761, %rd3758;
	shl.b64 	%rd3761, %rd3760, 13;
	add.s64 	%rd3762, %rd3761, %rd3760;
	shr.u64 	%rd3763, %rd3762, 7;
	xor.b64  	%rd3764, %rd3763, %rd3762;
	shl.b64 	%rd3765, %rd3764, 3;
	add.s64 	%rd3766, %rd3765, %rd3764;
	shr.u64 	%rd3767, %rd3766, 17;
	xor.b64  	%rd3768, %rd3767, %rd3766;
	shl.b64 	%rd3769, %rd3768, 5;
	add.s64 	%rd3770, %rd3769, %rd3768;
	ld.u64 	%rd3771, [%rd3734+24];
	mad.lo.s64 	%rd3772, %rd3771, 2654435761, %rd3770;
	shl.b64 	%rd3773, %rd3772, 13;
	add.s64 	%rd3774, %rd3773, %rd3772;
	shr.u64 	%rd3775, %rd3774, 7;
	xor.b64  	%rd3776, %rd3775, %rd3774;
	shl.b64 	%rd3777, %rd3776, 3;
	add.s64 	%rd3778, %rd3777, %rd3776;
	shr.u64 	%rd3779, %rd3778, 17;
	xor.b64  	%rd3780, %rd3779, %rd3778;
	shl.b64 	%rd3781, %rd3780, 5;
	add.s64 	%rd13113, %rd3781, %rd3780;
	add.s64 	%rd13105, %rd13105, 4;
$L__BB10_619:
	setp.eq.s64 	%p211, %rd870, 0;
	@%p211 bra 	$L__BB10_624;
	setp.eq.s64 	%p212, %rd1047, 0;
	@%p212 bra 	$L__BB10_622;
	shl.b64 	%rd3783, %rd13105, 3;
	add.s64 	%rd3784, %rd13042, %rd3783;
	ld.u64 	%rd3785, [%rd3784];
	mad.lo.s64 	%rd3786, %rd3785, 2654435761, %rd13113;
	shl.b64 	%rd3787, %rd3786, 13;
	add.s64 	%rd3788, %rd3787, %rd3786;
	shr.u64 	%rd3789, %rd3788, 7;
	xor.b64  	%rd3790, %rd3789, %rd3788;
	shl.b64 	%rd3791, %rd3790, 3;
	add.s64 	%rd3792, %rd3791, %rd3790;
	shr.u64 	%rd3793, %rd3792, 17;
	xor.b64  	%rd3794, %rd3793, %rd3792;
	shl.b64 	%rd3795, %rd3794, 5;
	add.s64 	%rd3796, %rd3795, %rd3794;
	ld.u64 	%rd3797, [%rd3784+8];
	mad.lo.s64 	%rd3798, %rd3797, 2654435761, %rd3796;
	shl.b64 	%rd3799, %rd3798, 13;
	add.s64 	%rd3800, %rd3799, %rd3798;
	shr.u64 	%rd3801, %rd3800, 7;
	xor.b64  	%rd3802, %rd3801, %rd3800;
	shl.b64 	%rd3803, %rd3802, 3;
	add.s64 	%rd3804, %rd3803, %rd3802;
	shr.u64 	%rd3805, %rd3804, 17;
	xor.b64  	%rd3806, %rd3805, %rd3804;
	shl.b64 	%rd3807, %rd3806, 5;
	add.s64 	%rd13113, %rd3807, %rd3806;
	add.s64 	%rd13105, %rd13105, 2;
$L__BB10_622:
	and.b64  	%rd3808, %rd1490, 1;
	setp.eq.b64 	%p213, %rd3808, 1;
	not.pred 	%p214, %p213;
	@%p214 bra 	$L__BB10_624;
	shl.b64 	%rd3809, %rd13105, 3;
	add.s64 	%rd3810, %rd13042, %rd3809;
	ld.u64 	%rd3811, [%rd3810];
	mad.lo.s64 	%rd3812, %rd3811, 2654435761, %rd13113;
	shl.b64 	%rd3813, %rd3812, 13;
	add.s64 	%rd3814, %rd3813, %rd3812;
	shr.u64 	%rd3815, %rd3814, 7;
	xor.b64  	%rd3816, %rd3815, %rd3814;
	shl.b64 	%rd3817, %rd3816, 3;
	add.s64 	%rd3818, %rd3817, %rd3816;
	shr.u64 	%rd3819, %rd3818, 17;
	xor.b64  	%rd3820, %rd3819, %rd3818;
	shl.b64 	%rd3821, %rd3820, 5;
	add.s64 	%rd13113, %rd3821, %rd3820;
$L__BB10_624:
	setp.eq.s64 	%p215, %rd1490, 0;
	mov.b64 	%rd13126, 0;
	@%p215 bra 	$L__BB10_636;
	setp.lt.u64 	%p216, %rd868, 7;
	mov.b64 	%rd13118, 0;
	mov.u64 	%rd13126, %rd13118;
	@%p216 bra 	$L__BB10_628;
	mov.b64 	%rd13118, 0;
	and.b64  	%rd3923, %rd1490, -8;
	mov.u64 	%rd13116, %rd13118;
$L__BB10_627:
	.pragma "nounroll";
	shl.b64 	%rd3826, %rd13118, 3;
	add.s64 	%rd3827, %rd13086, %rd3826;
	ld.u64 	%rd3828, [%rd3827];
	mad.lo.s64 	%rd3829, %rd3828, 2654435761, %rd13126;
	shl.b64 	%rd3830, %rd3829, 13;
	add.s64 	%rd3831, %rd3830, %rd3829;
	shr.u64 	%rd3832, %rd3831, 7;
	xor.b64  	%rd3833, %rd3832, %rd3831;
	shl.b64 	%rd3834, %rd3833, 3;
	add.s64 	%rd3835, %rd3834, %rd3833;
	shr.u64 	%rd3836, %rd3835, 17;
	xor.b64  	%rd3837, %rd3836, %rd3835;
	shl.b64 	%rd3838, %rd3837, 5;
	add.s64 	%rd3839, %rd3838, %rd3837;
	ld.u64 	%rd3840, [%rd3827+8];
	mad.lo.s64 	%rd3841, %rd3840, 2654435761, %rd3839;
	shl.b64 	%rd3842, %rd3841, 13;
	add.s64 	%rd3843, %rd3842, %rd3841;
	shr.u64 	%rd3844, %rd3843, 7;
	xor.b64  	%rd3845, %rd3844, %rd3843;
	shl.b64 	%rd3846, %rd3845, 3;
	add.s64 	%rd3847, %rd3846, %rd3845;
	shr.u64 	%rd3848, %rd3847, 17;
	xor.b64  	%rd3849, %rd3848, %rd3847;
	shl.b64 	%rd3850, %rd3849, 5;
	add.s64 	%rd3851, %rd3850, %rd3849;
	ld.u64 	%rd3852, [%rd3827+16];
	mad.lo.s64 	%rd3853, %rd3852, 2654435761, %rd3851;
	shl.b64 	%rd3854, %rd3853, 13;
	add.s64 	%rd3855, %rd3854, %rd3853;
	shr.u64 	%rd3856, %rd3855, 7;
	xor.b64  	%rd3857, %rd3856, %rd3855;
	shl.b64 	%rd3858, %rd3857, 3;
	add.s64 	%rd3859, %rd3858, %rd3857;
	shr.u64 	%rd3860, %rd3859, 17;
	xor.b64  	%rd3861, %rd3860, %rd3859;
	shl.b64 	%rd3862, %rd3861, 5;
	add.s64 	%rd3863, %rd3862, %rd3861;
	ld.u64 	%rd3864, [%rd3827+24];
	mad.lo.s64 	%rd3865, %rd3864, 2654435761, %rd3863;
	shl.b64 	%rd3866, %rd3865, 13;
	add.s64 	%rd3867, %rd3866, %rd3865;
	shr.u64 	%rd3868, %rd3867, 7;
	xor.b64  	%rd3869, %rd3868, %rd3867;
	shl.b64 	%rd3870, %rd3869, 3;
	add.s64 	%rd3871, %rd3870, %rd3869;
	shr.u64 	%rd3872, %rd3871, 17;
	xor.b64  	%rd3873, %rd3872, %rd3871;
	shl.b64 	%rd3874, %rd3873, 5;
	add.s64 	%rd3875, %rd3874, %rd3873;
	ld.u64 	%rd3876, [%rd3827+32];
	mad.lo.s64 	%rd3877, %rd3876, 2654435761, %rd3875;
	shl.b64 	%rd3878, %rd3877, 13;
	add.s64 	%rd3879, %rd3878, %rd3877;
	shr.u64 	%rd3880, %rd3879, 7;
	xor.b64  	%rd3881, %rd3880, %rd3879;
	shl.b64 	%rd3882, %rd3881, 3;
	add.s64 	%rd3883, %rd3882, %rd3881;
	shr.u64 	%rd3884, %rd3883, 17;
	xor.b64  	%rd3885, %rd3884, %rd3883;
	shl.b64 	%rd3886, %rd3885, 5;
	add.s64 	%rd3887, %rd3886, %rd3885;
	ld.u64 	%rd3888, [%rd3827+40];
	mad.lo.s64 	%rd3889, %rd3888, 2654435761, %rd3887;
	shl.b64 	%rd3890, %rd3889, 13;
	add.s64 	%rd3891, %rd3890, %rd3889;
	shr.u64 	%rd3892, %rd3891, 7;
	xor.b64  	%rd3893, %rd3892, %rd3891;
	shl.b64 	%rd3894, %rd3893, 3;
	add.s64 	%rd3895, %rd3894, %rd3893;
	shr.u64 	%rd3896, %rd3895, 17;
	xor.b64  	%rd3897, %rd3896, %rd3895;
	shl.b64 	%rd3898, %rd3897, 5;
	add.s64 	%rd3899, %rd3898, %rd3897;
	ld.u64 	%rd3900, [%rd3827+48];
	mad.lo.s64 	%rd3901, %rd3900, 2654435761, %rd3899;
	shl.b64 	%rd3902, %rd3901, 13;
	add.s64 	%rd3903, %rd3902, %rd3901;
	shr.u64 	%rd3904, %rd3903, 7;
	xor.b64  	%rd3905, %rd3904, %rd3903;
	shl.b64 	%rd3906, %rd3905, 3;
	add.s64 	%rd3907, %rd3906, %rd3905;
	shr.u64 	%rd3908, %rd3907, 17;
	xor.b64  	%rd3909, %rd3908, %rd3907;
	shl.b64 	%rd3910, %rd3909, 5;
	add.s64 	%rd3911, %rd3910, %rd3909;
	ld.u64 	%rd3912, [%rd3827+56];
	mad.lo.s64 	%rd3913, %rd3912, 2654435761, %rd3911;
	shl.b64 	%rd3914, %rd3913, 13;
	add.s64 	%rd3915, %rd3914, %rd3913;
	shr.u64 	%rd3916, %rd3915, 7;
	xor.b64  	%rd3917, %rd3916, %rd3915;
	shl.b64 	%rd3918, %rd3917, 3;
	add.s64 	%rd3919, %rd3918, %rd3917;
	shr.u64 	%rd3920, %rd3919, 17;
	xor.b64  	%rd3921, %rd3920, %rd3919;
	shl.b64 	%rd3922, %rd3921, 5;
	add.s64 	%rd13126, %rd3922, %rd3921;
	add.s64 	%rd13118, %rd13118, 8;
	add.s64 	%rd13116, %rd13116, 8;
	setp.ne.s64 	%p217, %rd13116, %rd3923;
	@%p217 bra 	$L__BB10_627;
$L__BB10_628:
	setp.eq.s64 	%p218, %rd869, 0;
	@%p218 bra 	$L__BB10_636;
	setp.lt.u64 	%p219, %rd869, 4;
	@%p219 bra 	$L__BB10_631;
	shl.b64 	%rd3925, %rd13118, 3;
	add.s64 	%rd3926, %rd13086, %rd3925;
	ld.u64 	%rd3927, [%rd3926];
	mad.lo.s64 	%rd3928, %rd3927, 2654435761, %rd13126;
	shl.b64 	%rd3929, %rd3928, 13;
	add.s64 	%rd3930, %rd3929, %rd3928;
	shr.u64 	%rd3931, %rd3930, 7;
	xor.b64  	%rd3932, %rd3931, %rd3930;
	shl.b64 	%rd3933, %rd3932, 3;
	add.s64 	%rd3934, %rd3933, %rd3932;
	shr.u64 	%rd3935, %rd3934, 17;
	xor.b64  	%rd3936, %rd3935, %rd3934;
	shl.b64 	%rd3937, %rd3936, 5;
	add.s64 	%rd3938, %rd3937, %rd3936;
	ld.u64 	%rd3939, [%rd3926+8];
	mad.lo.s64 	%rd3940, %rd3939, 2654435761, %rd3938;
	shl.b64 	%rd3941, %rd3940, 13;
	add.s64 	%rd3942, %rd3941, %rd3940;
	shr.u64 	%rd3943, %rd3942, 7;
	xor.b64  	%rd3944, %rd3943, %rd3942;
	shl.b64 	%rd3945, %rd3944, 3;
	add.s64 	%rd3946, %rd3945, %rd3944;
	shr.u64 	%rd3947, %rd3946, 17;
	xor.b64  	%rd3948, %rd3947, %rd3946;
	shl.b64 	%rd3949, %rd3948, 5;
	add.s64 	%rd3950, %rd3949, %rd3948;
	ld.u64 	%rd3951, [%rd3926+16];
	mad.lo.s64 	%rd3952, %rd3951, 2654435761, %rd3950;
	shl.b64 	%rd3953, %rd3952, 13;
	add.s64 	%rd3954, %rd3953, %rd3952;
	shr.u64 	%rd3955, %rd3954, 7;
	xor.b64  	%rd3956, %rd3955, %rd3954;
	shl.b64 	%rd3957, %rd3956, 3;
	add.s64 	%rd3958, %rd3957, %rd3956;
	shr.u64 	%rd3959, %rd3958, 17;
	xor.b64  	%rd3960, %rd3959, %rd3958;
	shl.b64 	%rd3961, %rd3960, 5;
	add.s64 	%rd3962, %rd3961, %rd3960;
	ld.u64 	%rd3963, [%rd3926+24];
	mad.lo.s64 	%rd3964, %rd3963, 2654435761, %rd3962;
	shl.b64 	%rd3965, %rd3964, 13;
	add.s64 	%rd3966, %rd3965, %rd3964;
	shr.u64 	%rd3967, %rd3966, 7;
	xor.b64  	%rd3968, %rd3967, %rd3966;
	shl.b64 	%rd3969, %rd3968, 3;
	add.s64 	%rd3970, %rd3969, %rd3968;
	shr.u64 	%rd3971, %rd3970, 17;
	xor.b64  	%rd3972, %rd3971, %rd3970;
	shl.b64 	%rd3973, %rd3972, 5;
	add.s64 	%rd13126, %rd3973, %rd3972;
	add.s64 	%rd13118, %rd13118, 4;
$L__BB10_631:
	setp.eq.s64 	%p220, %rd870, 0;
	@%p220 bra 	$L__BB10_636;
	setp.eq.s64 	%p221, %rd1047, 0;
	@%p221 bra 	$L__BB10_634;
	shl.b64 	%rd3975, %rd13118, 3;
	add.s64 	%rd3976, %rd13086, %rd3975;
	ld.u64 	%rd3977, [%rd3976];
	mad.lo.s64 	%rd3978, %rd3977, 2654435761, %rd13126;
	shl.b64 	%rd3979, %rd3978, 13;
	add.s64 	%rd3980, %rd3979, %rd3978;
	shr.u64 	%rd3981, %rd3980, 7;
	xor.b64  	%rd3982, %rd3981, %rd3980;
	shl.b64 	%rd3983, %rd3982, 3;
	add.s64 	%rd3984, %rd3983, %rd3982;
	shr.u64 	%rd3985, %rd3984, 17;
	xor.b64  	%rd3986, %rd3985, %rd3984;
	shl.b64 	%rd3987, %rd3986, 5;
	add.s64 	%rd3988, %rd3987, %rd3986;
	ld.u64 	%rd3989, [%rd3976+8];
	mad.lo.s64 	%rd3990, %rd3989, 2654435761, %rd3988;
	shl.b64 	%rd3991, %rd3990, 13;
	add.s64 	%rd3992, %rd3991, %rd3990;
	shr.u64 	%rd3993, %rd3992, 7;
	xor.b64  	%rd3994, %rd3993, %rd3992;
	shl.b64 	%rd3995, %rd3994, 3;
	add.s64 	%rd3996, %rd3995, %rd3994;
	shr.u64 	%rd3997, %rd3996, 17;
	xor.b64  	%rd3998, %rd3997, %rd3996;
	shl.b64 	%rd3999, %rd3998, 5;
	add.s64 	%rd13126, %rd3999, %rd3998;
	add.s64 	%rd13118, %rd13118, 2;
$L__BB10_634:
	and.b64  	%rd4000, %rd1490, 1;
	setp.eq.b64 	%p222, %rd4000, 1;
	not.pred 	%p223, %p222;
	@%p223 bra 	$L__BB10_636;
	shl.b64 	%rd4001, %rd13118, 3;
	add.s64 	%rd4002, %rd13086, %rd4001;
	ld.u64 	%rd4003, [%rd4002];
	mad.lo.s64 	%rd4004, %rd4003, 2654435761, %rd13126;
	shl.b64 	%rd4005, %rd4004, 13;
	add.s64 	%rd4006, %rd4005, %rd4004;
	shr.u64 	%rd4007, %rd4006, 7;
	xor.b64  	%rd4008, %rd4007, %rd4006;
	shl.b64 	%rd4009, %rd4008, 3;
	add.s64 	%rd4010, %rd4009, %rd4008;
	shr.u64 	%rd4011, %rd4010, 17;
	xor.b64  	%rd4012, %rd4011, %rd4010;
	shl.b64 	%rd4013, %rd4012, 5;
	add.s64 	%rd13126, %rd4013, %rd4012;
$L__BB10_636:
	setp.lt.u64 	%p857, %rd13113, %rd13126;
	bra.uni 	$L__BB10_641;
$L__BB10_637:
	setp.eq.s32 	%p225, %r81, 0;
	mov.pred 	%p857, %p191;
	@%p225 bra 	$L__BB10_641;
	mov.b64 	%rd13127, 0;
	cvt.s64.s32 	%rd4018, %r81;
$L__BB10_639:
	shl.b64 	%rd4015, %rd13127, 3;
	add.s64 	%rd4016, %rd13042, %rd4015;
	ld.u64 	%rd1092, [%rd4016];
	add.s64 	%rd4017, %rd13086, %rd4015;
	ld.u64 	%rd1093, [%rd4017];
	setp.lt.u64 	%p227, %rd1092, %rd1093;
	mov.pred 	%p857, %p193;
	@%p227 bra 	$L__BB10_641;
	setp.le.u64 	%p229, %rd1092, %rd1093;
	add.s64 	%rd13127, %rd13127, 1;
	setp.lt.u64 	%p230, %rd13127, %rd4018;
	and.pred  	%p231, %p229, %p230;
	mov.pred 	%p857, %p191;
	@%p231 bra 	$L__BB10_639;
$L__BB10_641:
	selp.b64 	%rd1095, %rd13042, %rd13086, %p857;
	selp.u32 	%r150, 1, 0, %p857;
	add.s32 	%r64, %r62, %r150;
	not.pred 	%p232, %p857;
	selp.u32 	%r151, 1, 0, %p232;
	add.s32 	%r65, %r63, %r151;
	@%p857 bra 	$L__BB10_643;
	shl.b32 	%r152, %r65, 3;
	add.s32 	%r154, %r111, %r152;
	ld.shared.u64 	%rd13086, [%r154];
	bra.uni 	$L__BB10_644;
$L__BB10_643:
	shl.b32 	%r155, %r64, 3;
	add.s32 	%r157, %r111, %r155;
	ld.shared.u64 	%rd13042, [%r157];
$L__BB10_644:
	setp.ge.s32 	%p234, %r64, %r49;
	mov.pred 	%p233, 0;
	mov.pred 	%p858, %p233;
	@%p234 bra 	$L__BB10_688;
	setp.ge.s32 	%p236, %r65, %r31;
	mov.pred 	%p235, -1;
	mov.pred 	%p858, %p235;
	@%p236 bra 	$L__BB10_688;
	setp.eq.s64 	%p237, %rd1490, 0;
	mov.b64 	%rd13133, -3750763034362895579;
	@%p237 bra 	$L__BB10_652;
	setp.eq.s64 	%p238, %rd868, 0;
	mov.b64 	%rd13133, -3750763034362895579;
	mov.b64 	%rd13134, 0;
	@%p238 bra 	$L__BB10_650;
	mov.b64 	%rd13133, -3750763034362895579;
	mov.b64 	%rd13134, 0;
	and.b64  	%rd4088, %rd1490, -2;
	mov.u64 	%rd13132, %rd13134;
$L__BB10_649:
	shl.b64 	%rd4025, %rd13134, 3;
	add.s64 	%rd4026, %rd13042, %rd4025;
	ld.u64 	%rd4027, [%rd4026];
	and.b64  	%rd4028, %rd4027, 255;
	xor.b64  	%rd4029, %rd4028, %rd13133;
	mul.lo.s64 	%rd4030, %rd4029, 1099511628211;
	shr.u64 	%rd4031, %rd4027, 8;
	and.b64  	%rd4032, %rd4031, 255;
	xor.b64  	%rd4033, %rd4032, %rd4030;
	mul.lo.s64 	%rd4034, %rd4033, 1099511628211;
	shr.u64 	%rd4035, %rd4027, 16;
	and.b64  	%rd4036, %rd4035, 255;
	xor.b64  	%rd4037, %rd4036, %rd4034;
	mul.lo.s64 	%rd4038, %rd4037, 1099511628211;
	shr.u64 	%rd4039, %rd4027, 24;
	and.b64  	%rd4040, %rd4039, 255;
	xor.b64  	%rd4041, %rd4040, %rd4038;
	mul.lo.s64 	%rd4042, %rd4041, 1099511628211;
	shr.u64 	%rd4043, %rd4027, 32;
	and.b64  	%rd4044, %rd4043, 255;
	xor.b64  	%rd4045, %rd4044, %rd4042;
	mul.lo.s64 	%rd4046, %rd4045, 1099511628211;
	shr.u64 	%rd4047, %rd4027, 40;
	and.b64  	%rd4048, %rd4047, 255;
	xor.b64  	%rd4049, %rd4048, %rd4046;
	mul.lo.s64 	%rd4050, %rd4049, 1099511628211;
	shr.u64 	%rd4051, %rd4027, 48;
	and.b64  	%rd4052, %rd4051, 255;
	xor.b64  	%rd4053, %rd4052, %rd4050;
	mul.lo.s64 	%rd4054, %rd4053, 1099511628211;
	shr.u64 	%rd4055, %rd4027, 56;
	xor.b64  	%rd4056, %rd4055, %rd4054;
	mul.lo.s64 	%rd4057, %rd4056, 1099511628211;
	ld.u64 	%rd4058, [%rd4026+8];
	and.b64  	%rd4059, %rd4058, 255;
	xor.b64  	%rd4060, %rd4059, %rd4057;
	mul.lo.s64 	%rd4061, %rd4060, 1099511628211;
	shr.u64 	%rd4062, %rd4058, 8;
	and.b64  	%rd4063, %rd4062, 255;
	xor.b64  	%rd4064, %rd4063, %rd4061;
	mul.lo.s64 	%rd4065, %rd4064, 1099511628211;
	shr.u64 	%rd4066, %rd4058, 16;
	and.b64  	%rd4067, %rd4066, 255;
	xor.b64  	%rd4068, %rd4067, %rd4065;
	mul.lo.s64 	%rd4069, %rd4068, 1099511628211;
	shr.u64 	%rd4070, %rd4058, 24;
	and.b64  	%rd4071, %rd4070, 255;
	xor.b64  	%rd4072, %rd4071, %rd4069;
	mul.lo.s64 	%rd4073, %rd4072, 1099511628211;
	shr.u64 	%rd4074, %rd4058, 32;
	and.b64  	%rd4075, %rd4074, 255;
	xor.b64  	%rd4076, %rd4075, %rd4073;
	mul.lo.s64 	%rd4077, %rd4076, 1099511628211;
	shr.u64 	%rd4078, %rd4058, 40;
	and.b64  	%rd4079, %rd4078, 255;
	xor.b64  	%rd4080, %rd4079, %rd4077;
	mul.lo.s64 	%rd4081, %rd4080, 1099511628211;
	shr.u64 	%rd4082, %rd4058, 48;
	and.b64  	%rd4083, %rd4082, 255;
	xor.b64  	%rd4084, %rd4083, %rd4081;
	mul.lo.s64 	%rd4085, %rd4084, 1099511628211;
	shr.u64 	%rd4086, %rd4058, 56;
	xor.b64  	%rd4087, %rd4086, %rd4085;
	mul.lo.s64 	%rd13133, %rd4087, 1099511628211;
	add.s64 	%rd13134, %rd13134, 2;
	add.s64 	%rd13132, %rd13132, 2;
	setp.ne.s64 	%p239, %rd13132, %rd4088;
	@%p239 bra 	$L__BB10_649;
$L__BB10_650:
	and.b64  	%rd4089, %rd1490, 1;
	setp.eq.b64 	%p240, %rd4089, 1;
	not.pred 	%p241, %p240;
	@%p241 bra 	$L__BB10_652;
	shl.b64 	%rd4090, %rd13134, 3;
	add.s64 	%rd4091, %rd13042, %rd4090;
	ld.u64 	%rd4092, [%rd4091];
	and.b64  	%rd4093, %rd4092, 255;
	xor.b64  	%rd4094, %rd4093, %rd13133;
	mul.lo.s64 	%rd4095, %rd4094, 1099511628211;
	shr.u64 	%rd4096, %rd4092, 8;
	and.b64  	%rd4097, %rd4096, 255;
	xor.b64  	%rd4098, %rd4097, %rd4095;
	mul.lo.s64 	%rd4099, %rd4098, 1099511628211;
	shr.u64 	%rd4100, %rd4092, 16;
	and.b64  	%rd4101, %rd4100, 255;
	xor.b64  	%rd4102, %rd4101, %rd4099;
	mul.lo.s64 	%rd4103, %rd4102, 1099511628211;
	shr.u64 	%rd4104, %rd4092, 24;
	and.b64  	%rd4105, %rd4104, 255;
	xor.b64  	%rd4106, %rd4105, %rd4103;
	mul.lo.s64 	%rd4107, %rd4106, 1099511628211;
	shr.u64 	%rd4108, %rd4092, 32;
	and.b64  	%rd4109, %rd4108, 255;
	xor.b64  	%rd4110, %rd4109, %rd4107;
	mul.lo.s64 	%rd4111, %rd4110, 1099511628211;
	shr.u64 	%rd4112, %rd4092, 40;
	and.b64  	%rd4113, %rd4112, 255;
	xor.b64  	%rd4114, %rd4113, %rd4111;
	mul.lo.s64 	%rd4115, %rd4114, 1099511628211;
	shr.u64 	%rd4116, %rd4092, 48;
	and.b64  	%rd4117, %rd4116, 255;
	xor.b64  	%rd4118, %rd4117, %rd4115;
	mul.lo.s64 	%rd4119, %rd4118, 1099511628211;
	shr.u64 	%rd4120, %rd4092, 56;
	xor.b64  	%rd4121, %rd4120, %rd4119;
	mul.lo.s64 	%rd13133, %rd4121, 1099511628211;
$L__BB10_652:
	setp.eq.s64 	%p242, %rd1490, 0;
	mov.b64 	%rd13140, -3750763034362895579;
	@%p242 bra 	$L__BB10_658;
	setp.eq.s64 	%p243, %rd868, 0;
	mov.b64 	%rd13140, -3750763034362895579;
	mov.b64 	%rd13141, 0;
	@%p243 bra 	$L__BB10_656;
	mov.b64 	%rd13140, -3750763034362895579;
	mov.b64 	%rd13141, 0;
	and.b64  	%rd4191, %rd1490, -2;
	mov.u64 	%rd13139, %rd13141;
$L__BB10_655:
	shl.b64 	%rd4128, %rd13141, 3;
	add.s64 	%rd4129, %rd13086, %rd4128;
	ld.u64 	%rd4130, [%rd4129];
	and.b64  	%rd4131, %rd4130, 255;
	xor.b64  	%rd4132, %rd4131, %rd13140;
	mul.lo.s64 	%rd4133, %rd4132, 1099511628211;
	shr.u64 	%rd4134, %rd4130, 8;
	and.b64  	%rd4135, %rd4134, 255;
	xor.b64  	%rd4136, %rd4135, %rd4133;
	mul.lo.s64 	%rd4137, %rd4136, 1099511628211;
	shr.u64 	%rd4138, %rd4130, 16;
	and.b64  	%rd4139, %rd4138, 255;
	xor.b64  	%rd4140, %rd4139, %rd4137;
	mul.lo.s64 	%rd4141, %rd4140, 1099511628211;
	shr.u64 	%rd4142, %rd4130, 24;
	and.b64  	%rd4143, %rd4142, 255;
	xor.b64  	%rd4144, %rd4143, %rd4141;
	mul.lo.s64 	%rd4145, %rd4144, 1099511628211;
	shr.u64 	%rd4146, %rd4130, 32;
	and.b64  	%rd4147, %rd4146, 255;
	xor.b64  	%rd4148, %rd4147, %rd4145;
	mul.lo.s64 	%rd4149, %rd4148, 1099511628211;
	shr.u64 	%rd4150, %rd4130, 40;
	and.b64  	%rd4151, %rd4150, 255;
	xor.b64  	%rd4152, %rd4151, %rd4149;
	mul.lo.s64 	%rd4153, %rd4152, 1099511628211;
	shr.u64 	%rd4154, %rd4130, 48;
	and.b64  	%rd4155, %rd4154, 255;
	xor.b64  	%rd4156, %rd4155, %rd4153;
	mul.lo.s64 	%rd4157, %rd4156, 1099511628211;
	shr.u64 	%rd4158, %rd4130, 56;
	xor.b64  	%rd4159, %rd4158, %rd4157;
	mul.lo.s64 	%rd4160, %rd4159, 1099511628211;
	ld.u64 	%rd4161, [%rd4129+8];
	and.b64  	%rd4162, %rd4161, 255;
	xor.b64  	%rd4163, %rd4162, %rd4160;
	mul.lo.s64 	%rd4164, %rd4163, 1099511628211;
	shr.u64 	%rd4165, %rd4161, 8;
	and.b64  	%rd4166, %rd4165, 255;
	xor.b64  	%rd4167, %rd4166, %rd4164;
	mul.lo.s64 	%rd4168, %rd4167, 1099511628211;
	shr.u64 	%rd4169, %rd4161, 16;
	and.b64  	%rd4170, %rd4169, 255;
	xor.b64  	%rd4171, %rd4170, %rd4168;
	mul.lo.s64 	%rd4172, %rd4171, 1099511628211;
	shr.u64 	%rd4173, %rd4161, 24;
	and.b64  	%rd4174, %rd4173, 255;
	xor.b64  	%rd4175, %rd4174, %rd4172;
	mul.lo.s64 	%rd4176, %rd4175, 1099511628211;
	shr.u64 	%rd4177, %rd4161, 32;
	and.b64  	%rd4178, %rd4177, 255;
	xor.b64  	%rd4179, %rd4178, %rd4176;
	mul.lo.s64 	%rd4180, %rd4179, 1099511628211;
	shr.u64 	%rd4181, %rd4161, 40;
	and.b64  	%rd4182, %rd4181, 255;
	xor.b64  	%rd4183, %rd4182, %rd4180;
	mul.lo.s64 	%rd4184, %rd4183, 1099511628211;
	shr.u64 	%rd4185, %rd4161, 48;
	and.b64  	%rd4186, %rd4185, 255;
	xor.b64  	%rd4187, %rd4186, %rd4184;
	mul.lo.s64 	%rd4188, %rd4187, 1099511628211;
	shr.u64 	%rd4189, %rd4161, 56;
	xor.b64  	%rd4190, %rd4189, %rd4188;
	mul.lo.s64 	%rd13140, %rd4190, 1099511628211;
	add.s64 	%rd13141, %rd13141, 2;
	add.s64 	%rd13139, %rd13139, 2;
	setp.ne.s64 	%p244, %rd13139, %rd4191;
	@%p244 bra 	$L__BB10_655;
$L__BB10_656:
	and.b64  	%rd4192, %rd1490, 1;
	setp.eq.b64 	%p245, %rd4192, 1;
	not.pred 	%p246, %p245;
	@%p246 bra 	$L__BB10_658;
	shl.b64 	%rd4193, %rd13141, 3;
	add.s64 	%rd4194, %rd13086, %rd4193;
	ld.u64 	%rd4195, [%rd4194];
	and.b64  	%rd4196, %rd4195, 255;
	xor.b64  	%rd4197, %rd4196, %rd13140;
	mul.lo.s64 	%rd4198, %rd4197, 1099511628211;
	shr.u64 	%rd4199, %rd4195, 8;
	and.b64  	%rd4200, %rd4199, 255;
	xor.b64  	%rd4201, %rd4200, %rd4198;
	mul.lo.s64 	%rd4202, %rd4201, 1099511628211;
	shr.u64 	%rd4203, %rd4195, 16;
	and.b64  	%rd4204, %rd4203, 255;
	xor.b64  	%rd4205, %rd4204, %rd4202;
	mul.lo.s64 	%rd4206, %rd4205, 1099511628211;
	shr.u64 	%rd4207, %rd4195, 24;
	and.b64  	%rd4208, %rd4207, 255;
	xor.b64  	%rd4209, %rd4208, %rd4206;
	mul.lo.s64 	%rd4210, %rd4209, 1099511628211;
	shr.u64 	%rd4211, %rd4195, 32;
	and.b64  	%rd4212, %rd4211, 255;
	xor.b64  	%rd4213, %rd4212, %rd4210;
	mul.lo.s64 	%rd4214, %rd4213, 1099511628211;
	shr.u64 	%rd4215, %rd4195, 40;
	and.b64  	%rd4216, %rd4215, 255;
	xor.b64  	%rd4217, %rd4216, %rd4214;
	mul.lo.s64 	%rd4218, %rd4217, 1099511628211;
	shr.u64 	%rd4219, %rd4195, 48;
	and.b64  	%rd4220, %rd4219, 255;
	xor.b64  	%rd4221, %rd4220, %rd4218;
	mul.lo.s64 	%rd4222, %rd4221, 1099511628211;
	shr.u64 	%rd4223, %rd4195, 56;
	xor.b64  	%rd4224, %rd4223, %rd4222;
	mul.lo.s64 	%rd13140, %rd4224, 1099511628211;
$L__BB10_658:
	setp.eq.s64 	%p247, %rd13133, %rd13140;
	@%p247 bra 	$L__BB10_684;
	and.b64  	%rd1122, %rd1490, 7;
	setp.eq.s64 	%p248, %rd1490, 0;
	mov.b64 	%rd13156, 0;
	@%p248 bra 	$L__BB10_671;
	setp.lt.u64 	%p249, %rd868, 7;
	mov.b64 	%rd13148, 0;
	mov.u64 	%rd13156, %rd13148;
	@%p249 bra 	$L__BB10_663;
	mov.b64 	%rd13148, 0;
	and.b64  	%rd4326, %rd1490, -8;
	mov.u64 	%rd13146, %rd13148;
$L__BB10_662:
	.pragma "nounroll";
	shl.b64 	%rd4229, %rd13148, 3;
	add.s64 	%rd4230, %rd13042, %rd4229;
	ld.u64 	%rd4231, [%rd4230];
	mad.lo.s64 	%rd4232, %rd4231, 2654435761, %rd13156;
	shl.b64 	%rd4233, %rd4232, 13;
	add.s64 	%rd4234, %rd4233, %rd4232;
	shr.u64 	%rd4235, %rd4234, 7;
	xor.b64  	%rd4236, %rd4235, %rd4234;
	shl.b64 	%rd4237, %rd4236, 3;
	add.s64 	%rd4238, %rd4237, %rd4236;
	shr.u64 	%rd4239, %rd4238, 17;
	xor.b64  	%rd4240, %rd4239, %rd4238;
	shl.b64 	%rd4241, %rd4240, 5;
	add.s64 	%rd4242, %rd4241, %rd4240;
	ld.u64 	%rd4243, [%rd4230+8];
	mad.lo.s64 	%rd4244, %rd4243, 2654435761, %rd4242;
	shl.b64 	%rd4245, %rd4244, 13;
	add.s64 	%rd4246, %rd4245, %rd4244;
	shr.u64 	%rd4247, %rd4246, 7;
	xor.b64  	%rd4248, %rd4247, %rd4246;
	shl.b64 	%rd4249, %rd4248, 3;
	add.s64 	%rd4250, %rd4249, %rd4248;
	shr.u64 	%rd4251, %rd4250, 17;
	xor.b64  	%rd4252, %rd4251, %rd4250;
	shl.b64 	%rd4253, %rd4252, 5;
	add.s64 	%rd4254, %rd4253, %rd4252;
	ld.u64 	%rd4255, [%rd4230+16];
	mad.lo.s64 	%rd4256, %rd4255, 2654435761, %rd4254;
	shl.b64 	%rd4257, %rd4256, 13;
	add.s64 	%rd4258, %rd4257, %rd4256;
	shr.u64 	%rd4259, %rd4258, 7;
	xor.b64  	%rd4260, %rd4259, %rd4258;
	shl.b64 	%rd4261, %rd4260, 3;
	add.s64 	%rd4262, %rd4261, %rd4260;
	shr.u64 	%rd4263, %rd4262, 17;
	xor.b64  	%rd4264, %rd4263, %rd4262;
	shl.b64 	%rd4265, %rd4264, 5;
	add.s64 	%rd4266, %rd4265, %rd4264;
	ld.u64 	%rd4267, [%rd4230+24];
	mad.lo.s64 	%rd4268, %rd4267, 2654435761, %rd4266;
	shl.b64 	%rd4269, %rd4268, 13;
	add.s64 	%rd4270, %rd4269, %rd4268;
	shr.u64 	%rd4271, %rd4270, 7;
	xor.b64  	%rd4272, %rd4271, %rd4270;
	shl.b64 	%rd4273, %rd4272, 3;
	add.s64 	%rd4274, %rd4273, %rd4272;
	shr.u64 	%rd4275, %rd4274, 17;
	xor.b64  	%rd4276, %rd4275, %rd4274;
	shl.b64 	%rd4277, %rd4276, 5;
	add.s64 	%rd4278, %rd4277, %rd4276;
	ld.u64 	%rd4279, [%rd4230+32];
	mad.lo.s64 	%rd4280, %rd4279, 2654435761, %rd4278;
	shl.b64 	%rd4281, %rd4280, 13;
	add.s64 	%rd4282, %rd4281, %rd4280;
	shr.u64 	%rd4283, %rd4282, 7;
	xor.b64  	%rd4284, %rd4283, %rd4282;
	shl.b64 	%rd4285, %rd4284, 3;
	add.s64 	%rd4286, %rd4285, %rd4284;
	shr.u64 	%rd4287, %rd4286, 17;
	xor.b64  	%rd4288, %rd4287, %rd4286;
	shl.b64 	%rd4289, %rd4288, 5;
	add.s64 	%rd4290, %rd4289, %rd4288;
	ld.u64 	%rd4291, [%rd4230+40];
	mad.lo.s64 	%rd4292, %rd4291, 2654435761, %rd4290;
	shl.b64 	%rd4293, %rd4292, 13;
	add.s64 	%rd4294, %rd4293, %rd4292;
	shr.u64 	%rd4295, %rd4294, 7;
	xor.b64  	%rd4296, %rd4295, %rd4294;
	shl.b64 	%rd4297, %rd4296, 3;
	add.s64 	%rd4298, %rd4297, %rd4296;
	shr.u64 	%rd4299, %rd4298, 17;
	xor.b64  	%rd4300, %rd4299, %rd4298;
	shl.b64 	%rd4301, %rd4300, 5;
	add.s64 	%rd4302, %rd4301, %rd4300;
	ld.u64 	%rd4303, [%rd4230+48];
	mad.lo.s64 	%rd4304, %rd4303, 2654435761, %rd4302;
	shl.b64 	%rd4305, %rd4304, 13;
	add.s64 	%rd4306, %rd4305, %rd4304;
	shr.u64 	%rd4307, %rd4306, 7;
	xor.b64  	%rd4308, %rd4307, %rd4306;
	shl.b64 	%rd4309, %rd4308, 3;
	add.s64 	%rd4310, %rd4309, %rd4308;
	shr.u64 	%rd4311, %rd4310, 17;
	xor.b64  	%rd4312, %rd4311, %rd4310;
	shl.b64 	%rd4313, %rd4312, 5;
	add.s64 	%rd4314, %rd4313, %rd4312;
	ld.u64 	%rd4315, [%rd4230+56];
	mad.lo.s64 	%rd4316, %rd4315, 2654435761, %rd4314;
	shl.b64 	%rd4317, %rd4316, 13;
	add.s64 	%rd4318, %rd4317, %rd4316;
	shr.u64 	%rd4319, %rd4318, 7;
	xor.b64  	%rd4320, %rd4319, %rd4318;
	shl.b64 	%rd4321, %rd4320, 3;
	add.s64 	%rd4322, %rd4321, %rd4320;
	shr.u64 	%rd4323, %rd4322, 17;
	xor.b64  	%rd4324, %rd4323, %rd4322;
	shl.b64 	%rd4325, %rd4324, 5;
	add.s64 	%rd13156, %rd4325, %rd4324;
	add.s64 	%rd13148, %rd13148, 8;
	add.s64 	%rd13146, %rd13146, 8;
	setp.ne.s64 	%p250, %rd13146, %rd4326;
	@%p250 bra 	$L__BB10_662;
$L__BB10_663:
	setp.eq.s64 	%p251, %rd1122, 0;
	@%p251 bra 	$L__BB10_671;
	setp.lt.u64 	%p252, %rd1122, 4;
	@%p252 bra 	$L__BB10_666;
	shl.b64 	%rd4328, %rd13148, 3;
	add.s64 	%rd4329, %rd13042, %rd4328;
	ld.u64 	%rd4330, [%rd4329];
	mad.lo.s64 	%rd4331, %rd4330, 2654435761, %rd13156;
	shl.b64 	%rd4332, %rd4331, 13;
	add.s64 	%rd4333, %rd4332, %rd4331;
	shr.u64 	%rd4334, %rd4333, 7;
	xor.b64  	%rd4335, %rd4334, %rd4333;
	shl.b64 	%rd4336, %rd4335, 3;
	add.s64 	%rd4337, %rd4336, %rd4335;
	shr.u64 	%rd4338, %rd4337, 17;
	xor.b64  	%rd4339, %rd4338, %rd4337;
	shl.b64 	%rd4340, %rd4339, 5;
	add.s64 	%rd4341, %rd4340, %rd4339;
	ld.u64 	%rd4342, [%rd4329+8];
	mad.lo.s64 	%rd4343, %rd4342, 2654435761, %rd4341;
	shl.b64 	%rd4344, %rd4343, 13;
	add.s64 	%rd4345, %rd4344, %rd4343;
	shr.u64 	%rd4346, %rd4345, 7;
	xor.b64  	%rd4347, %rd4346, %rd4345;
	shl.b64 	%rd4348, %rd4347, 3;
	add.s64 	%rd4349, %rd4348, %rd4347;
	shr.u64 	%rd4350, %rd4349, 17;
	xor.b64  	%rd4351, %rd4350, %rd4349;
	shl.b64 	%rd4352, %rd4351, 5;
	add.s64 	%rd4353, %rd4352, %rd4351;
	ld.u64 	%rd4354, [%rd4329+16];
	mad.lo.s64 	%rd4355, %rd4354, 2654435761, %rd4353;
	shl.b64 	%rd4356, %rd4355, 13;
	add.s64 	%rd4357, %rd4356, %rd4355;
	shr.u64 	%rd4358, %rd4357, 7;
	xor.b64  	%rd4359, %rd4358, %rd4357;
	shl.b64 	%rd4360, %rd4359, 3;
	add.s64 	%rd4361, %rd4360, %rd4359;
	shr.u64 	%rd4362, %rd4361, 17;
	xor.b64  	%rd4363, %rd4362, %rd4361;
	shl.b64 	%rd4364, %rd4363, 5;
	add.s64 	%rd4365, %rd4364, %rd4363;
	ld.u64 	%rd4366, [%rd4329+24];
	mad.lo.s64 	%rd4367, %rd4366, 2654435761, %rd4365;
	shl.b64 	%rd4368, %rd4367, 13;
	add.s64 	%rd4369, %rd4368, %rd4367;
	shr.u64 	%rd4370, %rd4369, 7;
	xor.b64  	%rd4371, %rd4370, %rd4369;
	shl.b64 	%rd4372, %rd4371, 3;
	add.s64 	%rd4373, %rd4372, %rd4371;
	shr.u64 	%rd4374, %rd4373, 17;
	xor.b64  	%rd4375, %rd4374, %rd4373;
	shl.b64 	%rd4376, %rd4375, 5;
	add.s64 	%rd13156, %rd4376, %rd4375;
	add.s64 	%rd13148, %rd13148, 4;
$L__BB10_666:
	setp.eq.s64 	%p253, %rd870, 0;
	@%p253 bra 	$L__BB10_671;
	setp.eq.s64 	%p254, %rd870, 1;
	@%p254 bra 	$L__BB10_669;
	shl.b64 	%rd4378, %rd13148, 3;
	add.s64 	%rd4379, %rd13042, %rd4378;
	ld.u64 	%rd4380, [%rd4379];
	mad.lo.s64 	%rd4381, %rd4380, 2654435761, %rd13156;
	shl.b64 	%rd4382, %rd4381, 13;
	add.s64 	%rd4383, %rd4382, %rd4381;
	shr.u64 	%rd4384, %rd4383, 7;
	xor.b64  	%rd4385, %rd4384, %rd4383;
	shl.b64 	%rd4386, %rd4385, 3;
	add.s64 	%rd4387, %rd4386, %rd4385;
	shr.u64 	%rd4388, %rd4387, 17;
	xor.b64  	%rd4389, %rd4388, %rd4387;
	shl.b64 	%rd4390, %rd4389, 5;
	add.s64 	%rd4391, %rd4390, %rd4389;
	ld.u64 	%rd4392, [%rd4379+8];
	mad.lo.s64 	%rd4393, %rd4392, 2654435761, %rd4391;
	shl.b64 	%rd4394, %rd4393, 13;
	add.s64 	%rd4395, %rd4394, %rd4393;
	shr.u64 	%rd4396, %rd4395, 7;
	xor.b64  	%rd4397, %rd4396, %rd4395;
	shl.b64 	%rd4398, %rd4397, 3;
	add.s64 	%rd4399, %rd4398, %rd4397;
	shr.u64 	%rd4400, %rd4399, 17;
	xor.b64  	%rd4401, %rd4400, %rd4399;
	shl.b64 	%rd4402, %rd4401, 5;
	add.s64 	%rd13156, %rd4402, %rd4401;
	add.s64 	%rd13148, %rd13148, 2;
$L__BB10_669:
	and.b64  	%rd4403, %rd1490, 1;
	setp.eq.b64 	%p255, %rd4403, 1;
	not.pred 	%p256, %p255;
	@%p256 bra 	$L__BB10_671;
	shl.b64 	%rd4404, %rd13148, 3;
	add.s64 	%rd4405, %rd13042, %rd4404;
	ld.u64 	%rd4406, [%rd4405];
	mad.lo.s64 	%rd4407, %rd4406, 2654435761, %rd13156;
	shl.b64 	%rd4408, %rd4407, 13;
	add.s64 	%rd4409, %rd4408, %rd4407;
	shr.u64 	%rd4410, %rd4409, 7;
	xor.b64  	%rd4411, %rd4410, %rd4409;
	shl.b64 	%rd4412, %rd4411, 3;
	add.s64 	%rd4413, %rd4412, %rd4411;
	shr.u64 	%rd4414, %rd4413, 17;
	xor.b64  	%rd4415, %rd4414, %rd4413;
	shl.b64 	%rd4416, %rd4415, 5;
	add.s64 	%rd13156, %rd4416, %rd4415;
$L__BB10_671:
	setp.eq.s64 	%p257, %rd1490, 0;
	mov.b64 	%rd13169, 0;
	@%p257 bra 	$L__BB10_683;
	setp.lt.u64 	%p258, %rd868, 7;
	mov.b64 	%rd13161, 0;
	mov.u64 	%rd13169, %rd13161;
	@%p258 bra 	$L__BB10_675;
	mov.b64 	%rd13161, 0;
	and.b64  	%rd4518, %rd1490, -8;
	mov.u64 	%rd13159, %rd13161;
$L__BB10_674:
	.pragma "nounroll";
	shl.b64 	%rd4421, %rd13161, 3;
	add.s64 	%rd4422, %rd13086, %rd4421;
	ld.u64 	%rd4423, [%rd4422];
	mad.lo.s64 	%rd4424, %rd4423, 2654435761, %rd13169;
	shl.b64 	%rd4425, %rd4424, 13;
	add.s64 	%rd4426, %rd4425, %rd4424;
	shr.u64 	%rd4427, %rd4426, 7;
	xor.b64  	%rd4428, %rd4427, %rd4426;
	shl.b64 	%rd4429, %rd4428, 3;
	add.s64 	%rd4430, %rd4429, %rd4428;
	shr.u64 	%rd4431, %rd4430, 17;
	xor.b64  	%rd4432, %rd4431, %rd4430;
	shl.b64 	%rd4433, %rd4432, 5;
	add.s64 	%rd4434, %rd4433, %rd4432;
	ld.u64 	%rd4435, [%rd4422+8];
	mad.lo.s64 	%rd4436, %rd4435, 2654435761, %rd4434;
	shl.b64 	%rd4437, %rd4436, 13;
	add.s64 	%rd4438, %rd4437, %rd4436;
	shr.u64 	%rd4439, %rd4438, 7;
	xor.b64  	%rd4440, %rd4439, %rd4438;
	shl.b64 	%rd4441, %rd4440, 3;
	add.s64 	%rd4442, %rd4441, %rd4440;
	shr.u64 	%rd4443, %rd4442, 17;
	xor.b64  	%rd4444, %rd4443, %rd4442;
	shl.b64 	%rd4445, %rd4444, 5;
	add.s64 	%rd4446, %rd4445, %rd4444;
	ld.u64 	%rd4447, [%rd4422+16];
	mad.lo.s64 	%rd4448, %rd4447, 2654435761, %rd4446;
	shl.b64 	%rd4449, %rd4448, 13;
	add.s64 	%rd4450, %rd4449, %rd4448;
	shr.u64 	%rd4451, %rd4450, 7;
	xor.b64  	%rd4452, %rd4451, %rd4450;
	shl.b64 	%rd4453, %rd4452, 3;
	add.s64 	%rd4454, %rd4453, %rd4452;
	shr.u64 	%rd4455, %rd4454, 17;
	xor.b64  	%rd4456, %rd4455, %rd4454;
	shl.b64 	%rd4457, %rd4456, 5;
	add.s64 	%rd4458, %rd4457, %rd4456;
	ld.u64 	%rd4459, [%rd4422+24];
	mad.lo.s64 	%rd4460, %rd4459, 2654435761, %rd4458;
	shl.b64 	%rd4461, %rd4460, 13;
	add.s64 	%rd4462, %rd4461, %rd4460;
	shr.u64 	%rd4463, %rd4462, 7;
	xor.b64  	%rd4464, %rd4463, %rd4462;
	shl.b64 	%rd4465, %rd4464, 3;
	add.s64 	%rd4466, %rd4465, %rd4464;
	shr.u64 	%rd4467, %rd4466, 17;
	xor.b64  	%rd4468, %rd4467, %rd4466;
	shl.b64 	%rd4469, %rd4468, 5;
	add.s64 	%rd4470, %rd4469, %rd4468;
	ld.u64 	%rd4471, [%rd4422+32];
	mad.lo.s64 	%rd4472, %rd4471, 2654435761, %rd4470;
	shl.b64 	%rd4473, %rd4472, 13;
	add.s64 	%rd4474, %rd4473, %rd4472;
	shr.u64 	%rd4475, %rd4474, 7;
	xor.b64  	%rd4476, %rd4475, %rd4474;
	shl.b64 	%rd4477, %rd4476, 3;
	add.s64 	%rd4478, %rd4477, %rd4476;
	shr.u64 	%rd4479, %rd4478, 17;
	xor.b64  	%rd4480, %rd4479, %rd4478;
	shl.b64 	%rd4481, %rd4480, 5;
	add.s64 	%rd4482, %rd4481, %rd4480;
	ld.u64 	%rd4483, [%rd4422+40];
	mad.lo.s64 	%rd4484, %rd4483, 2654435761, %rd4482;
	shl.b64 	%rd4485, %rd4484, 13;
	add.s64 	%rd4486, %rd4485, %rd4484;
	shr.u64 	%rd4487, %rd4486, 7;
	xor.b64  	%rd4488, %rd4487, %rd4486;
	shl.b64 	%rd4489, %rd4488, 3;
	add.s64 	%rd4490, %rd4489, %rd4488;
	shr.u64 	%rd4491, %rd4490, 17;
	xor.b64  	%rd4492, %rd4491, %rd4490;
	shl.b64 	%rd4493, %rd4492, 5;
	add.s64 	%rd4494, %rd4493, %rd4492;
	ld.u64 	%rd4495, [%rd4422+48];
	mad.lo.s64 	%rd4496, %rd4495, 2654435761, %rd4494;
	shl.b64 	%rd4497, %rd4496, 13;
	add.s64 	%rd4498, %rd4497, %rd4496;
	shr.u64 	%rd4499, %rd4498, 7;
	xor.b64  	%rd4500, %rd4499, %rd4498;
	shl.b64 	%rd4501, %rd4500, 3;
	add.s64 	%rd4502, %rd4501, %rd4500;
	shr.u64 	%rd4503, %rd4502, 17;
	xor.b64  	%rd4504, %rd4503, %rd4502;
	shl.b64 	%rd4505, %rd4504, 5;
	add.s64 	%rd4506, %rd4505, %rd4504;
	ld.u64 	%rd4507, [%rd4422+56];
	mad.lo.s64 	%rd4508, %rd4507, 2654435761, %rd4506;
	shl.b64 	%rd4509, %rd4508, 13;
	add.s64 	%rd4510, %rd4509, %rd4508;
	shr.u64 	%rd4511, %rd4510, 7;
	xor.b64  	%rd4512, %rd4511, %rd4510;
	shl.b64 	%rd4513, %rd4512, 3;
	add.s64 	%rd4514, %rd4513, %rd4512;
	shr.u64 	%rd4515, %rd4514, 17;
	xor.b64  	%rd4516, %rd4515, %rd4514;
	shl.b64 	%rd4517, %rd4516, 5;
	add.s64 	%rd13169, %rd4517, %rd4516;
	add.s64 	%rd13161, %rd13161, 8;
	add.s64 	%rd13159, %rd13159, 8;
	setp.ne.s64 	%p259, %rd13159, %rd4518;
	@%p259 bra 	$L__BB10_674;
$L__BB10_675:
	setp.eq.s64 	%p260, %rd1122, 0;
	@%p260 bra 	$L__BB10_683;
	setp.lt.u64 	%p261, %rd1122, 4;
	@%p261 bra 	$L__BB10_678;
	shl.b64 	%rd4520, %rd13161, 3;
	add.s64 	%rd4521, %rd13086, %rd4520;
	ld.u64 	%rd4522, [%rd4521];
	mad.lo.s64 	%rd4523, %rd4522, 2654435761, %rd13169;
	shl.b64 	%rd4524, %rd4523, 13;
	add.s64 	%rd4525, %rd4524, %rd4523;
	shr.u64 	%rd4526, %rd4525, 7;
	xor.b64  	%rd4527, %rd4526, %rd4525;
	shl.b64 	%rd4528, %rd4527, 3;
	add.s64 	%rd4529, %rd4528, %rd4527;
	shr.u64 	%rd4530, %rd4529, 17;
	xor.b64  	%rd4531, %rd4530, %rd4529;
	shl.b64 	%rd4532, %rd4531, 5;
	add.s64 	%rd4533, %rd4532, %rd4531;
	ld.u64 	%rd4534, [%rd4521+8];
	mad.lo.s64 	%rd4535, %rd4534, 2654435761, %rd4533;
	shl.b64 	%rd4536, %rd4535, 13;
	add.s64 	%rd4537, %rd4536, %rd4535;
	shr.u64 	%rd4538, %rd4537, 7;
	xor.b64  	%rd4539, %rd4538, %rd4537;
	shl.b64 	%rd4540, %rd4539, 3;
	add.s64 	%rd4541, %rd4540, %rd4539;
	shr.u64 	%rd4542, %rd4541, 17;
	xor.b64  	%rd4543, %rd4542, %rd4541;
	shl.b64 	%rd4544, %rd4543, 5;
	add.s64 	%rd4545, %rd4544, %rd4543;
	ld.u64 	%rd4546, [%rd4521+16];
	mad.lo.s64 	%rd4547, %rd4546, 2654435761, %rd4545;
	shl.b64 	%rd4548, %rd4547, 13;
	add.s64 	%rd4549, %rd4548, %rd4547;
	shr.u64 	%rd4550, %rd4549, 7;
	xor.b64  	%rd4551, %rd4550, %rd4549;
	shl.b64 	%rd4552, %rd4551, 3;
	add.s64 	%rd4553, %rd4552, %rd4551;
	shr.u64 	%rd4554, %rd4553, 17;
	xor.b64  	%rd4555, %rd4554, %rd4553;
	shl.b64 	%rd4556, %rd4555, 5;
	add.s64 	%rd4557, %rd4556, %rd4555;
	ld.u64 	%rd4558, [%rd4521+24];
	mad.lo.s64 	%rd4559, %rd4558, 2654435761, %rd4557;
	shl.b64 	%rd4560, %rd4559, 13;
	add.s64 	%rd4561, %rd4560, %rd4559;
	shr.u64 	%rd4562, %rd4561, 7;
	xor.b64  	%rd4563, %rd4562, %rd4561;
	shl.b64 	%rd4564, %rd4563, 3;
	add.s64 	%rd4565, %rd4564, %rd4563;
	shr.u64 	%rd4566, %rd4565, 17;
	xor.b64  	%rd4567, %rd4566, %rd4565;
	shl.b64 	%rd4568, %rd4567, 5;
	add.s64 	%rd13169, %rd4568, %rd4567;
	add.s64 	%rd13161, %rd13161, 4;
$L__BB10_678:
	setp.eq.s64 	%p262, %rd870, 0;
	@%p262 bra 	$L__BB10_683;
	setp.eq.s64 	%p263, %rd870, 1;
	@%p263 bra 	$L__BB10_681;
	shl.b64 	%rd4570, %rd13161, 3;
	add.s64 	%rd4571, %rd13086, %rd4570;
	ld.u64 	%rd4572, [%rd4571];
	mad.lo.s64 	%rd4573, %rd4572, 2654435761, %rd13169;
	shl.b64 	%rd4574, %rd4573, 13;
	add.s64 	%rd4575, %rd4574, %rd4573;
	shr.u64 	%rd4576, %rd4575, 7;
	xor.b64  	%rd4577, %rd4576, %rd4575;
	shl.b64 	%rd4578, %rd4577, 3;
	add.s64 	%rd4579, %rd4578, %rd4577;
	shr.u64 	%rd4580, %rd4579, 17;
	xor.b64  	%rd4581, %rd4580, %rd4579;
	shl.b64 	%rd4582, %rd4581, 5;
	add.s64 	%rd4583, %rd4582, %rd4581;
	ld.u64 	%rd4584, [%rd4571+8];
	mad.lo.s64 	%rd4585, %rd4584, 2654435761, %rd4583;
	shl.b64 	%rd4586, %rd4585, 13;
	add.s64 	%rd4587, %rd4586, %rd4585;
	shr.u64 	%rd4588, %rd4587, 7;
	xor.b64  	%rd4589, %rd4588, %rd4587;
	shl.b64 	%rd4590, %rd4589, 3;
	add.s64 	%rd4591, %rd4590, %rd4589;
	shr.u64 	%rd4592, %rd4591, 17;
	xor.b64  	%rd4593, %rd4592, %rd4591;
	shl.b64 	%rd4594, %rd4593, 5;
	add.s64 	%rd13169, %rd4594, %rd4593;
	add.s64 	%rd13161, %rd13161, 2;
$L__BB10_681:
	and.b64  	%rd4595, %rd1490, 1;
	setp.eq.b64 	%p264, %rd4595, 1;
	not.pred 	%p265, %p264;
	@%p265 bra 	$L__BB10_683;
	shl.b64 	%rd4596, %rd13161, 3;
	add.s64 	%rd4597, %rd13086, %rd4596;
	ld.u64 	%rd4598, [%rd4597];
	mad.lo.s64 	%rd4599, %rd4598, 2654435761, %rd13169;
	shl.b64 	%rd4600, %rd4599, 13;
	add.s64 	%rd4601, %rd4600, %rd4599;
	shr.u64 	%rd4602, %rd4601, 7;
	xor.b64  	%rd4603, %rd4602, %rd4601;
	shl.b64 	%rd4604, %rd4603, 3;
	add.s64 	%rd4605, %rd4604, %rd4603;
	shr.u64 	%rd4606, %rd4605, 17;
	xor.b64  	%rd4607, %rd4606, %rd4605;
	shl.b64 	%rd4608, %rd4607, 5;
	add.s64 	%rd13169, %rd4608, %rd4607;
$L__BB10_683:
	setp.lt.u64 	%p858, %rd13156, %rd13169;
	bra.uni 	$L__BB10_688;
$L__BB10_684:
	setp.eq.s32 	%p267, %r81, 0;
	mov.pred 	%p858, %p233;
	@%p267 bra 	$L__BB10_688;
	mov.b64 	%rd13170, 0;
	cvt.s64.s32 	%rd4613, %r81;
$L__BB10_686:
	shl.b64 	%rd4610, %rd13170, 3;
	add.s64 	%rd4611, %rd13042, %rd4610;
	ld.u64 	%rd1166, [%rd4611];
	add.s64 	%rd4612, %rd13086, %rd4610;
	ld.u64 	%rd1167, [%rd4612];
	setp.lt.u64 	%p269, %rd1166, %rd1167;
	mov.pred 	%p858, %p235;
	@%p269 bra 	$L__BB10_688;
	setp.le.u64 	%p271, %rd1166, %rd1167;
	add.s64 	%rd13170, %rd13170, 1;
	setp.lt.u64 	%p272, %rd13170, %rd4613;
	and.pred  	%p273, %p271, %p272;
	mov.pred 	%p858, %p233;
	@%p273 bra 	$L__BB10_686;
$L__BB10_688:
	selp.b64 	%rd1169, %rd13042, %rd13086, %p858;
	selp.u32 	%r158, 1, 0, %p858;
	add.s32 	%r66, %r64, %r158;
	not.pred 	%p274, %p858;
	selp.u32 	%r159, 1, 0, %p274;
	add.s32 	%r67, %r65, %r159;
	@%p858 bra 	$L__BB10_690;
	shl.b32 	%r160, %r67, 3;
	add.s32 	%r162, %r111, %r160;
	ld.shared.u64 	%rd13086, [%r162];
	bra.uni 	$L__BB10_691;
$L__BB10_690:
	shl.b32 	%r163, %r66, 3;
	add.s32 	%r165, %r111, %r163;
	ld.shared.u64 	%rd13042, [%r165];
$L__BB10_691:
	setp.ge.s32 	%p276, %r66, %r49;
	mov.pred 	%p275, 0;
	mov.pred 	%p859, %p275;
	@%p276 bra 	$L__BB10_735;
	setp.ge.s32 	%p278, %r67, %r31;
	mov.pred 	%p277, -1;
	mov.pred 	%p859, %p277;
	@%p278 bra 	$L__BB10_735;
	setp.eq.s64 	%p279, %rd1490, 0;
	mov.b64 	%rd13176, -3750763034362895579;
	@%p279 bra 	$L__BB10_699;
	setp.eq.s64 	%p280, %rd868, 0;
	mov.b64 	%rd13176, -3750763034362895579;
	mov.b64 	%rd13177, 0;
	@%p280 bra 	$L__BB10_697;
	mov.b64 	%rd13176, -3750763034362895579;
	mov.b64 	%rd13177, 0;
	and.b64  	%rd4683, %rd1490, -2;
	mov.u64 	%rd13175, %rd13177;
$L__BB10_696:
	shl.b64 	%rd4620, %rd13177, 3;
	add.s64 	%rd4621, %rd13042, %rd4620;
	ld.u64 	%rd4622, [%rd4621];
	and.b64  	%rd4623, %rd4622, 255;
	xor.b64  	%rd4624, %rd4623, %rd13176;
	mul.lo.s64 	%rd4625, %rd4624, 1099511628211;
	shr.u64 	%rd4626, %rd4622, 8;
	and.b64  	%rd4627, %rd4626, 255;
	xor.b64  	%rd4628, %rd4627, %rd4625;
	mul.lo.s64 	%rd4629, %rd4628, 1099511628211;
	shr.u64 	%rd4630, %rd4622, 16;
	and.b64  	%rd4631, %rd4630, 255;
	xor.b64  	%rd4632, %rd4631, %rd4629;
	mul.lo.s64 	%rd4633, %rd4632, 1099511628211;
	shr.u64 	%rd4634, %rd4622, 24;
	and.b64  	%rd4635, %rd4634, 255;
	xor.b64  	%rd4636, %rd4635, %rd4633;
	mul.lo.s64 	%rd4637, %rd4636, 1099511628211;
	shr.u64 	%rd4638, %rd4622, 32;
	and.b64  	%rd4639, %rd4638, 255;
	xor.b64  	%rd4640, %rd4639, %rd4637;
	mul.lo.s64 	%rd4641, %rd4640, 1099511628211;
	shr.u64 	%rd4642, %rd4622, 40;
	and.b64  	%rd4643, %rd4642, 255;
	xor.b64  	%rd4644, %rd4643, %rd4641;
	mul.lo.s64 	%rd4645, %rd4644, 1099511628211;
	shr.u64 	%rd4646, %rd4622, 48;
	and.b64  	%rd4647, %rd4646, 255;
	xor.b64  	%rd4648, %rd4647, %rd4645;
	mul.lo.s64 	%rd4649, %rd4648, 1099511628211;
	shr.u64 	%rd4650, %rd4622, 56;
	xor.b64  	%rd4651, %rd4650, %rd4649;
	mul.lo.s64 	%rd4652, %rd4651, 1099511628211;
	ld.u64 	%rd4653, [%rd4621+8];
	and.b64  	%rd4654, %rd4653, 255;
	xor.b64  	%rd4655, %rd4654, %rd4652;
	mul.lo.s64 	%rd4656, %rd4655, 1099511628211;
	shr.u64 	%rd4657, %rd4653, 8;
	and.b64  	%rd4658, %rd4657, 255;
	xor.b64  	%rd4659, %rd4658, %rd4656;
	mul.lo.s64 	%rd4660, %rd4659, 1099511628211;
	shr.u64 	%rd4661, %rd4653, 16;
	and.b64  	%rd4662, %rd4661, 255;
	xor.b64  	%rd4663, %rd4662, %rd4660;
	mul.lo.s64 	%rd4664, %rd4663, 1099511628211;
	shr.u64 	%rd4665, %rd4653, 24;
	and.b64  	%rd4666, %rd4665, 255;
	xor.b64  	%rd4667, %rd4666, %rd4664;
	mul.lo.s64 	%rd4668, %rd4667, 1099511628211;
	shr.u64 	%rd4669, %rd4653, 32;
	and.b64  	%rd4670, %rd4669, 255;
	xor.b64  	%rd4671, %rd4670, %rd4668;
	mul.lo.s64 	%rd4672, %rd4671, 1099511628211;
	shr.u64 	%rd4673, %rd4653, 40;
	and.b64  	%rd4674, %rd4673, 255;
	xor.b64  	%rd4675, %rd4674, %rd4672;
	mul.lo.s64 	%rd4676, %rd4675, 1099511628211;
	shr.u64 	%rd4677, %rd4653, 48;
	and.b64  	%rd4678, %rd4677, 255;
	xor.b64  	%rd4679, %rd4678, %rd4676;
	mul.lo.s64 	%rd4680, %rd4679, 1099511628211;
	shr.u64 	%rd4681, %rd4653, 56;
	xor.b64  	%rd4682, %rd4681, %rd4680;
	mul.lo.s64 	%rd13176, %rd4682, 1099511628211;
	add.s64 	%rd13177, %rd13177, 2;
	add.s64 	%rd13175, %rd13175, 2;
	setp.ne.s64 	%p281, %rd13175, %rd4683;
	@%p281 bra 	$L__BB10_696;
$L__BB10_697:
	and.b64  	%rd4684, %rd1490, 1;
	setp.eq.b64 	%p282, %rd4684, 1;
	not.pred 	%p283, %p282;
	@%p283 bra 	$L__BB10_699;
	shl.b64 	%rd4685, %rd13177, 3;
	add.s64 	%rd4686, %rd13042, %rd4685;
	ld.u64 	%rd4687, [%rd4686];
	and.b64  	%rd4688, %rd4687, 255;
	xor.b64  	%rd4689, %rd4688, %rd13176;
	mul.lo.s64 	%rd4690, %rd4689, 1099511628211;
	shr.u64 	%rd4691, %rd4687, 8;
	and.b64  	%rd4692, %rd4691, 255;
	xor.b64  	%rd4693, %rd4692, %rd4690;
	mul.lo.s64 	%rd4694, %rd4693, 1099511628211;
	shr.u64 	%rd4695, %rd4687, 16;
	and.b64  	%rd4696, %rd4695, 255;
	xor.b64  	%rd4697, %rd4696, %rd4694;
	mul.lo.s64 	%rd4698, %rd4697, 1099511628211;
	shr.u64 	%rd4699, %rd4687, 24;
	and.b64  	%rd4700, %rd4699, 255;
	xor.b64  	%rd4701, %rd4700, %rd4698;
	mul.lo.s64 	%rd4702, %rd4701, 1099511628211;
	shr.u64 	%rd4703, %rd4687, 32;
	and.b64  	%rd4704, %rd4703, 255;
	xor.b64  	%rd4705, %rd4704, %rd4702;
	mul.lo.s64 	%rd4706, %rd4705, 1099511628211;
	shr.u64 	%rd4707, %rd4687, 40;
	and.b64  	%rd4708, %rd4707, 255;
	xor.b64  	%rd4709, %rd4708, %rd4706;
	mul.lo.s64 	%rd4710, %rd4709, 1099511628211;
	shr.u64 	%rd4711, %rd4687, 48;
	and.b64  	%rd4712, %rd4711, 255;
	xor.b64  	%rd4713, %rd4712, %rd4710;
	mul.lo.s64 	%rd4714, %rd4713, 1099511628211;
	shr.u64 	%rd4715, %rd4687, 56;
	xor.b64  	%rd4716, %rd4715, %rd4714;
	mul.lo.s64 	%rd13176, %rd4716, 1099511628211;
$L__BB10_699:
	setp.eq.s64 	%p284, %rd1490, 0;
	mov.b64 	%rd13183, -3750763034362895579;
	@%p284 bra 	$L__BB10_705;
	setp.eq.s64 	%p285, %rd868, 0;
	mov.b64 	%rd13183, -3750763034362895579;
	mov.b64 	%rd13184, 0;
	@%p285 bra 	$L__BB10_703;
	mov.b64 	%rd13183, -3750763034362895579;
	mov.b64 	%rd13184, 0;
	and.b64  	%rd4786, %rd1490, -2;
	mov.u64 	%rd13182, %rd13184;
$L__BB10_702:
	shl.b64 	%rd4723, %rd13184, 3;
	add.s64 	%rd4724, %rd13086, %rd4723;
	ld.u64 	%rd4725, [%rd4724];
	and.b64  	%rd4726, %rd4725, 255;
	xor.b64  	%rd4727, %rd4726, %rd13183;
	mul.lo.s64 	%rd4728, %rd4727, 1099511628211;
	shr.u64 	%rd4729, %rd4725, 8;
	and.b64  	%rd4730, %rd4729, 255;
	xor.b64  	%rd4731, %rd4730, %rd4728;
	mul.lo.s64 	%rd4732, %rd4731, 1099511628211;
	shr.u64 	%rd4733, %rd4725, 16;
	and.b64  	%rd4734, %rd4733, 255;
	xor.b64  	%rd4735, %rd4734, %rd4732;
	mul.lo.s64 	%rd4736, %rd4735, 1099511628211;
	shr.u64 	%rd4737, %rd4725, 24;
	and.b64  	%rd4738, %rd4737, 255;
	xor.b64  	%rd4739, %rd4738, %rd4736;
	mul.lo.s64 	%rd4740, %rd4739, 1099511628211;
	shr.u64 	%rd4741, %rd4725, 32;
	and.b64  	%rd4742, %rd4741, 255;
	xor.b64  	%rd4743, %rd4742, %rd4740;
	mul.lo.s64 	%rd4744, %rd4743, 1099511628211;
	shr.u64 	%rd4745, %rd4725, 40;
	and.b64  	%rd4746, %rd4745, 255;
	xor.b64  	%rd4747, %rd4746, %rd4744;
	mul.lo.s64 	%rd4748, %rd4747, 1099511628211;
	shr.u64 	%rd4749, %rd4725, 48;
	and.b64  	%rd4750, %rd4749, 255;
	xor.b64  	%rd4751, %rd4750, %rd4748;
	mul.lo.s64 	%rd4752, %rd4751, 1099511628211;
	shr.u64 	%rd4753, %rd4725, 56;
	xor.b64  	%rd4754, %rd4753, %rd4752;
	mul.lo.s64 	%rd4755, %rd4754, 1099511628211;
	ld.u64 	%rd4756, [%rd4724+8];
	and.b64  	%rd4757, %rd4756, 255;
	xor.b64  	%rd4758, %rd4757, %rd4755;
	mul.lo.s64 	%rd4759, %rd4758, 1099511628211;
	shr.u64 	%rd4760, %rd4756, 8;
	and.b64  	%rd4761, %rd4760, 255;
	xor.b64  	%rd4762, %rd4761, %rd4759;
	mul.lo.s64 	%rd4763, %rd4762, 1099511628211;
	shr.u64 	%rd4764, %rd4756, 16;
	and.b64  	%rd4765, %rd4764, 255;
	xor.b64  	%rd4766, %rd4765, %rd4763;
	mul.lo.s64 	%rd4767, %rd4766, 1099511628211;
	shr.u64 	%rd4768, %rd4756, 24;
	and.b64  	%rd4769, %rd4768, 255;
	xor.b64  	%rd4770, %rd4769, %rd4767;
	mul.lo.s64 	%rd4771, %rd4770, 1099511628211;
	shr.u64 	%rd4772, %rd4756, 32;
	and.b64  	%rd4773, %rd4772, 255;
	xor.b64  	%rd4774, %rd4773, %rd4771;
	mul.lo.s64 	%rd4775, %rd4774, 1099511628211;
	shr.u64 	%rd4776, %rd4756, 40;
	and.b64  	%rd4777, %rd4776, 255;
	xor.b64  	%rd4778, %rd4777, %rd4775;
	mul.lo.s64 	%rd4779, %rd4778, 1099511628211;
	shr.u64 	%rd4780, %rd4756, 48;
	and.b64  	%rd4781, %rd4780, 255;
	xor.b64  	%rd4782, %rd4781, %rd4779;
	mul.lo.s64 	%rd4783, %rd4782, 1099511628211;
	shr.u64 	%rd4784, %rd4756, 56;
	xor.b64  	%rd4785, %rd4784, %rd4783;
	mul.lo.s64 	%rd13183, %rd4785, 1099511628211;
	add.s64 	%rd13184, %rd13184, 2;
	add.s64 	%rd13182, %rd13182, 2;
	setp.ne.s64 	%p286, %rd13182, %rd4786;
	@%p286 bra 	$L__BB10_702;
$L__BB10_703:
	and.b64  	%rd4787, %rd1490, 1;
	setp.eq.b64 	%p287, %rd4787, 1;
	not.pred 	%p288, %p287;
	@%p288 bra 	$L__BB10_705;
	shl.b64 	%rd4788, %rd13184, 3;
	add.s64 	%rd4789, %rd13086, %rd4788;
	ld.u64 	%rd4790, [%rd4789];
	and.b64  	%rd4791, %rd4790, 255;
	xor.b64  	%rd4792, %rd4791, %rd13183;
	mul.lo.s64 	%rd4793, %rd4792, 1099511628211;
	shr.u64 	%rd4794, %rd4790, 8;
	and.b64  	%rd4795, %rd4794, 255;
	xor.b64  	%rd4796, %rd4795, %rd4793;
	mul.lo.s64 	%rd4797, %rd4796, 1099511628211;
	shr.u64 	%rd4798, %rd4790, 16;
	and.b64  	%rd4799, %rd4798, 255;
	xor.b64  	%rd4800, %rd4799, %rd4797;
	mul.lo.s64 	%rd4801, %rd4800, 1099511628211;
	shr.u64 	%rd4802, %rd4790, 24;
	and.b64  	%rd4803, %rd4802, 255;
	xor.b64  	%rd4804, %rd4803, %rd4801;
	mul.lo.s64 	%rd4805, %rd4804, 1099511628211;
	shr.u64 	%rd4806, %rd4790, 32;
	and.b64  	%rd4807, %rd4806, 255;
	xor.b64  	%rd4808, %rd4807, %rd4805;
	mul.lo.s64 	%rd4809, %rd4808, 1099511628211;
	shr.u64 	%rd4810, %rd4790, 40;
	and.b64  	%rd4811, %rd4810, 255;
	xor.b64  	%rd4812, %rd4811, %rd4809;
	mul.lo.s64 	%rd4813, %rd4812, 1099511628211;
	shr.u64 	%rd4814, %rd4790, 48;
	and.b64  	%rd4815, %rd4814, 255;
	xor.b64  	%rd4816, %rd4815, %rd4813;
	mul.lo.s64 	%rd4817, %rd4816, 1099511628211;
	shr.u64 	%rd4818, %rd4790, 56;
	xor.b64  	%rd4819, %rd4818, %rd4817;
	mul.lo.s64 	%rd13183, %rd4819, 1099511628211;
$L__BB10_705:
	setp.eq.s64 	%p289, %rd13176, %rd13183;
	@%p289 bra 	$L__BB10_731;
	add.s64 	%rd1196, %rd1490, -1;
	setp.eq.s64 	%p290, %rd1490, 0;
	mov.b64 	%rd13199, 0;
	@%p290 bra 	$L__BB10_718;
	setp.lt.u64 	%p291, %rd1196, 7;
	mov.b64 	%rd13191, 0;
	mov.u64 	%rd13199, %rd13191;
	@%p291 bra 	$L__BB10_710;
	mov.b64 	%rd13191, 0;
	and.b64  	%rd4921, %rd1490, -8;
	mov.u64 	%rd13189, %rd13191;
$L__BB10_709:
	.pragma "nounroll";
	shl.b64 	%rd4824, %rd13191, 3;
	add.s64 	%rd4825, %rd13042, %rd4824;
	ld.u64 	%rd4826, [%rd4825];
	mad.lo.s64 	%rd4827, %rd4826, 2654435761, %rd13199;
	shl.b64 	%rd4828, %rd4827, 13;
	add.s64 	%rd4829, %rd4828, %rd4827;
	shr.u64 	%rd4830, %rd4829, 7;
	xor.b64  	%rd4831, %rd4830, %rd4829;
	shl.b64 	%rd4832, %rd4831, 3;
	add.s64 	%rd4833, %rd4832, %rd4831;
	shr.u64 	%rd4834, %rd4833, 17;
	xor.b64  	%rd4835, %rd4834, %rd4833;
	shl.b64 	%rd4836, %rd4835, 5;
	add.s64 	%rd4837, %rd4836, %rd4835;
	ld.u64 	%rd4838, [%rd4825+8];
	mad.lo.s64 	%rd4839, %rd4838, 2654435761, %rd4837;
	shl.b64 	%rd4840, %rd4839, 13;
	add.s64 	%rd4841, %rd4840, %rd4839;
	shr.u64 	%rd4842, %rd4841, 7;
	xor.b64  	%rd4843, %rd4842, %rd4841;
	shl.b64 	%rd4844, %rd4843, 3;
	add.s64 	%rd4845, %rd4844, %rd4843;
	shr.u64 	%rd4846, %rd4845, 17;
	xor.b64  	%rd4847, %rd4846, %rd4845;
	shl.b64 	%rd4848, %rd4847, 5;
	add.s64 	%rd4849, %rd4848, %rd4847;
	ld.u64 	%rd4850, [%rd4825+16];
	mad.lo.s64 	%rd4851, %rd4850, 2654435761, %rd4849;
	shl.b64 	%rd4852, %rd4851, 13;
	add.s64 	%rd4853, %rd4852, %rd4851;
	shr.u64 	%rd4854, %rd4853, 7;
	xor.b64  	%rd4855, %rd4854, %rd4853;
	shl.b64 	%rd4856, %rd4855, 3;
	add.s64 	%rd4857, %rd4856, %rd4855;
	shr.u64 	%rd4858, %rd4857, 17;
	xor.b64  	%rd4859, %rd4858, %rd4857;
	shl.b64 	%rd4860, %rd4859, 5;
	add.s64 	%rd4861, %rd4860, %rd4859;
	ld.u64 	%rd4862, [%rd4825+24];
	mad.lo.s64 	%rd4863, %rd4862, 2654435761, %rd4861;
	shl.b64 	%rd4864, %rd4863, 13;
	add.s64 	%rd4865, %rd4864, %rd4863;
	shr.u64 	%rd4866, %rd4865, 7;
	xor.b64  	%rd4867, %rd4866, %rd4865;
	shl.b64 	%rd4868, %rd4867, 3;
	add.s64 	%rd4869, %rd4868, %rd4867;
	shr.u64 	%rd4870, %rd4869, 17;
	xor.b64  	%rd4871, %rd4870, %rd4869;
	shl.b64 	%rd4872, %rd4871, 5;
	add.s64 	%rd4873, %rd4872, %rd4871;
	ld.u64 	%rd4874, [%rd4825+32];
	mad.lo.s64 	%rd4875, %rd4874, 2654435761, %rd4873;
	shl.b64 	%rd4876, %rd4875, 13;
	add.s64 	%rd4877, %rd4876, %rd4875;
	shr.u64 	%rd4878, %rd4877, 7;
	xor.b64  	%rd4879, %rd4878, %rd4877;
	shl.b64 	%rd4880, %rd4879, 3;
	add.s64 	%rd4881, %rd4880, %rd4879;
	shr.u64 	%rd4882, %rd4881, 17;
	xor.b64  	%rd4883, %rd4882, %rd4881;
	shl.b64 	%rd4884, %rd4883, 5;
	add.s64 	%rd4885, %rd4884, %rd4883;
	ld.u64 	%rd4886, [%rd4825+40];
	mad.lo.s64 	%rd4887, %rd4886, 2654435761, %rd4885;
	shl.b64 	%rd4888, %rd4887, 13;
	add.s64 	%rd4889, %rd4888, %rd4887;
	shr.u64 	%rd4890, %rd4889, 7;
	xor.b64  	%rd4891, %rd4890, %rd4889;
	shl.b64 	%rd4892, %rd4891, 3;
	add.s64 	%rd4893, %rd4892, %rd4891;
	shr.u64 	%rd4894, %rd4893, 17;
	xor.b64  	%rd4895, %rd4894, %rd4893;
	shl.b64 	%rd4896, %rd4895, 5;
	add.s64 	%rd4897, %rd4896, %rd4895;
	ld.u64 	%rd4898, [%rd4825+48];
	mad.lo.s64 	%rd4899, %rd4898, 2654435761, %rd4897;
	shl.b64 	%rd4900, %rd4899, 13;
	add.s64 	%rd4901, %rd4900, %rd4899;
	shr.u64 	%rd4902, %rd4901, 7;
	xor.b64  	%rd4903, %rd4902, %rd4901;
	shl.b64 	%rd4904, %rd4903, 3;
	add.s64 	%rd4905, %rd4904, %rd4903;
	shr.u64 	%rd4906, %rd4905, 17;
	xor.b64  	%rd4907, %rd4906, %rd4905;
	shl.b64 	%rd4908, %rd4907, 5;
	add.s64 	%rd4909, %rd4908, %rd4907;
	ld.u64 	%rd4910, [%rd4825+56];
	mad.lo.s64 	%rd4911, %rd4910, 2654435761, %rd4909;
	shl.b64 	%rd4912, %rd4911, 13;
	add.s64 	%rd4913, %rd4912, %rd4911;
	shr.u64 	%rd4914, %rd4913, 7;
	xor.b64  	%rd4915, %rd4914, %rd4913;
	shl.b64 	%rd4916, %rd4915, 3;
	add.s64 	%rd4917, %rd4916, %rd4915;
	shr.u64 	%rd4918, %rd4917, 17;
	xor.b64  	%rd4919, %rd4918, %rd4917;
	shl.b64 	%rd4920, %rd4919, 5;
	add.s64 	%rd13199, %rd4920, %rd4919;
	add.s64 	%rd13191, %rd13191, 8;
	add.s64 	%rd13189, %rd13189, 8;
	setp.ne.s64 	%p292, %rd13189, %rd4921;
	@%p292 bra 	$L__BB10_709;
$L__BB10_710:
	and.b64  	%rd1206, %rd1490, 7;
	setp.eq.s64 	%p293, %rd1206, 0;
	@%p293 bra 	$L__BB10_718;
	setp.lt.u64 	%p294, %rd1206, 4;
	@%p294 bra 	$L__BB10_713;
	shl.b64 	%rd4923, %rd13191, 3;
	add.s64 	%rd4924, %rd13042, %rd4923;
	ld.u64 	%rd4925, [%rd4924];
	mad.lo.s64 	%rd4926, %rd4925, 2654435761, %rd13199;
	shl.b64 	%rd4927, %rd4926, 13;
	add.s64 	%rd4928, %rd4927, %rd4926;
	shr.u64 	%rd4929, %rd4928, 7;
	xor.b64  	%rd4930, %rd4929, %rd4928;
	shl.b64 	%rd4931, %rd4930, 3;
	add.s64 	%rd4932, %rd4931, %rd4930;
	shr.u64 	%rd4933, %rd4932, 17;
	xor.b64  	%rd4934, %rd4933, %rd4932;
	shl.b64 	%rd4935, %rd4934, 5;
	add.s64 	%rd4936, %rd4935, %rd4934;
	ld.u64 	%rd4937, [%rd4924+8];
	mad.lo.s64 	%rd4938, %rd4937, 2654435761, %rd4936;
	shl.b64 	%rd4939, %rd4938, 13;
	add.s64 	%rd4940, %rd4939, %rd4938;
	shr.u64 	%rd4941, %rd4940, 7;
	xor.b64  	%rd4942, %rd4941, %rd4940;
	shl.b64 	%rd4943, %rd4942, 3;
	add.s64 	%rd4944, %rd4943, %rd4942;
	shr.u64 	%rd4945, %rd4944, 17;
	xor.b64  	%rd4946, %rd4945, %rd4944;
	shl.b64 	%rd4947, %rd4946, 5;
	add.s64 	%rd4948, %rd4947, %rd4946;
	ld.u64 	%rd4949, [%rd4924+16];
	mad.lo.s64 	%rd4950, %rd4949, 2654435761, %rd4948;
	shl.b64 	%rd4951, %rd4950, 13;
	add.s64 	%rd4952, %rd4951, %rd4950;
	shr.u64 	%rd4953, %rd4952, 7;
	xor.b64  	%rd4954, %rd4953, %rd4952;
	shl.b64 	%rd4955, %rd4954, 3;
	add.s64 	%rd4956, %rd4955, %rd4954;
	shr.u64 	%rd4957, %rd4956, 17;
	xor.b64  	%rd4958, %rd4957, %rd4956;
	shl.b64 	%rd4959, %rd4958, 5;
	add.s64 	%rd4960, %rd4959, %rd4958;
	ld.u64 	%rd4961, [%rd4924+24];
	mad.lo.s64 	%rd4962, %rd4961, 2654435761, %rd4960;
	shl.b64 	%rd4963, %rd4962, 13;
	add.s64 	%rd4964, %rd4963, %rd4962;
	shr.u64 	%rd4965, %rd4964, 7;
	xor.b64  	%rd4966, %rd4965, %rd4964;
	shl.b64 	%rd4967, %rd4966, 3;
	add.s64 	%rd4968, %rd4967, %rd4966;
	shr.u64 	%rd4969, %rd4968, 17;
	xor.b64  	%rd4970, %rd4969, %rd4968;
	shl.b64 	%rd4971, %rd4970, 5;
	add.s64 	%rd13199, %rd4971, %rd4970;
	add.s64 	%rd13191, %rd13191, 4;
$L__BB10_713:
	setp.eq.s64 	%p295, %rd870, 0;
	@%p295 bra 	$L__BB10_718;
	setp.eq.s64 	%p296, %rd870, 1;
	@%p296 bra 	$L__BB10_716;
	shl.b64 	%rd4973, %rd13191, 3;
	add.s64 	%rd4974, %rd13042, %rd4973;
	ld.u64 	%rd4975, [%rd4974];
	mad.lo.s64 	%rd4976, %rd4975, 2654435761, %rd13199;
	shl.b64 	%rd4977, %rd4976, 13;
	add.s64 	%rd4978, %rd4977, %rd4976;
	shr.u64 	%rd4979, %rd4978, 7;
	xor.b64  	%rd4980, %rd4979, %rd4978;
	shl.b64 	%rd4981, %rd4980, 3;
	add.s64 	%rd4982, %rd4981, %rd4980;
	shr.u64 	%rd4983, %rd4982, 17;
	xor.b64  	%rd4984, %rd4983, %rd4982;
	shl.b64 	%rd4985, %rd4984, 5;
	add.s64 	%rd4986, %rd4985, %rd4984;
	ld.u64 	%rd4987, [%rd4974+8];
	mad.lo.s64 	%rd4988, %rd4987, 2654435761, %rd4986;
	shl.b64 	%rd4989, %rd4988, 13;
	add.s64 	%rd4990, %rd4989, %rd4988;
	shr.u64 	%rd4991, %rd4990, 7;
	xor.b64  	%rd4992, %rd4991, %rd4990;
	shl.b64 	%rd4993, %rd4992, 3;
	add.s64 	%rd4994, %rd4993, %rd4992;
	shr.u64 	%rd4995, %rd4994, 17;
	xor.b64  	%rd4996, %rd4995, %rd4994;
	shl.b64 	%rd4997, %rd4996, 5;
	add.s64 	%rd13199, %rd4997, %rd4996;
	add.s64 	%rd13191, %rd13191, 2;
$L__BB10_716:
	and.b64  	%rd4998, %rd1490, 1;
	setp.eq.b64 	%p297, %rd4998, 1;
	not.pred 	%p298, %p297;
	@%p298 bra 	$L__BB10_718;
	shl.b64 	%rd4999, %rd13191, 3;
	add.s64 	%rd5000, %rd13042, %rd4999;
	ld.u64 	%rd5001, [%rd5000];
	mad.lo.s64 	%rd5002, %rd5001, 2654435761, %rd13199;
	shl.b64 	%rd5003, %rd5002, 13;
	add.s64 	%rd5004, %rd5003, %rd5002;
	shr.u64 	%rd5005, %rd5004, 7;
	xor.b64  	%rd5006, %rd5005, %rd5004;
	shl.b64 	%rd5007, %rd5006, 3;
	add.s64 	%rd5008, %rd5007, %rd5006;
	shr.u64 	%rd5009, %rd5008, 17;
	xor.b64  	%rd5010, %rd5009, %rd5008;
	shl.b64 	%rd5011, %rd5010, 5;
	add.s64 	%rd13199, %rd5011, %rd5010;
$L__BB10_718:
	setp.eq.s64 	%p299, %rd1490, 0;
	mov.b64 	%rd13212, 0;
	@%p299 bra 	$L__BB10_730;
	setp.lt.u64 	%p300, %rd1196, 7;
	mov.b64 	%rd13204, 0;
	mov.u64 	%rd13212, %rd13204;
	@%p300 bra 	$L__BB10_722;
	mov.b64 	%rd13204, 0;
	and.b64  	%rd5113, %rd1490, -8;
	mov.u64 	%rd13202, %rd13204;
$L__BB10_721:
	.pragma "nounroll";
	shl.b64 	%rd5016, %rd13204, 3;
	add.s64 	%rd5017, %rd13086, %rd5016;
	ld.u64 	%rd5018, [%rd5017];
	mad.lo.s64 	%rd5019, %rd5018, 2654435761, %rd13212;
	shl.b64 	%rd5020, %rd5019, 13;
	add.s64 	%rd5021, %rd5020, %rd5019;
	shr.u64 	%rd5022, %rd5021, 7;
	xor.b64  	%rd5023, %rd5022, %rd5021;
	shl.b64 	%rd5024, %rd5023, 3;
	add.s64 	%rd5025, %rd5024, %rd5023;
	shr.u64 	%rd5026, %rd5025, 17;
	xor.b64  	%rd5027, %rd5026, %rd5025;
	shl.b64 	%rd5028, %rd5027, 5;
	add.s64 	%rd5029, %rd5028, %rd5027;
	ld.u64 	%rd5030, [%rd5017+8];
	mad.lo.s64 	%rd5031, %rd5030, 2654435761, %rd5029;
	shl.b64 	%rd5032, %rd5031, 13;
	add.s64 	%rd5033, %rd5032, %rd5031;
	shr.u64 	%rd5034, %rd5033, 7;
	xor.b64  	%rd5035, %rd5034, %rd5033;
	shl.b64 	%rd5036, %rd5035, 3;
	add.s64 	%rd5037, %rd5036, %rd5035;
	shr.u64 	%rd5038, %rd5037, 17;
	xor.b64  	%rd5039, %rd5038, %rd5037;
	shl.b64 	%rd5040, %rd5039, 5;
	add.s64 	%rd5041, %rd5040, %rd5039;
	ld.u64 	%rd5042, [%rd5017+16];
	mad.lo.s64 	%rd5043, %rd5042, 2654435761, %rd5041;
	shl.b64 	%rd5044, %rd5043, 13;
	add.s64 	%rd5045, %rd5044, %rd5043;
	shr.u64 	%rd5046, %rd5045, 7;
	xor.b64  	%rd5047, %rd5046, %rd5045;
	shl.b64 	%rd5048, %rd5047, 3;
	add.s64 	%rd5049, %rd5048, %rd5047;
	shr.u64 	%rd5050, %rd5049, 17;
	xor.b64  	%rd5051, %rd5050, %rd5049;
	shl.b64 	%rd5052, %rd5051, 5;
	add.s64 	%rd5053, %rd5052, %rd5051;
	ld.u64 	%rd5054, [%rd5017+24];
	mad.lo.s64 	%rd5055, %rd5054, 2654435761, %rd5053;
	shl.b64 	%rd5056, %rd5055, 13;
	add.s64 	%rd5057, %rd5056, %rd5055;
	shr.u64 	%rd5058, %rd5057, 7;
	xor.b64  	%rd5059, %rd5058, %rd5057;
	shl.b64 	%rd5060, %rd5059, 3;
	add.s64 	%rd5061, %rd5060, %rd5059;
	shr.u64 	%rd5062, %rd5061, 17;
	xor.b64  	%rd5063, %rd5062, %rd5061;
	shl.b64 	%rd5064, %rd5063, 5;
	add.s64 	%rd5065, %rd5064, %rd5063;
	ld.u64 	%rd5066, [%rd5017+32];
	mad.lo.s64 	%rd5067, %rd5066, 2654435761, %rd5065;
	shl.b64 	%rd5068, %rd5067, 13;
	add.s64 	%rd5069, %rd5068, %rd5067;
	shr.u64 	%rd5070, %rd5069, 7;
	xor.b64  	%rd5071, %rd5070, %rd5069;
	shl.b64 	%rd5072, %rd5071, 3;
	add.s64 	%rd5073, %rd5072, %rd5071;
	shr.u64 	%rd5074, %rd5073, 17;
	xor.b64  	%rd5075, %rd5074, %rd5073;
	shl.b64 	%rd5076, %rd5075, 5;
	add.s64 	%rd5077, %rd5076, %rd5075;
	ld.u64 	%rd5078, [%rd5017+40];
	mad.lo.s64 	%rd5079, %rd5078, 2654435761, %rd5077;
	shl.b64 	%rd5080, %rd5079, 13;
	add.s64 	%rd5081, %rd5080, %rd5079;
	shr.u64 	%rd5082, %rd5081, 7;
	xor.b64  	%rd5083, %rd5082, %rd5081;
	shl.b64 	%rd5084, %rd5083, 3;
	add.s64 	%rd5085, %rd5084, %rd5083;
	shr.u64 	%rd5086, %rd5085, 17;
	xor.b64  	%rd5087, %rd5086, %rd5085;
	shl.b64 	%rd5088, %rd5087, 5;
	add.s64 	%rd5089, %rd5088, %rd5087;
	ld.u64 	%rd5090, [%rd5017+48];
	mad.lo.s64 	%rd5091, %rd5090, 2654435761, %rd5089;
	shl.b64 	%rd5092, %rd5091, 13;
	add.s64 	%rd5093, %rd5092, %rd5091;
	shr.u64 	%rd5094, %rd5093, 7;
	xor.b64  	%rd5095, %rd5094, %rd5093;
	shl.b64 	%rd5096, %rd5095, 3;
	add.s64 	%rd5097, %rd5096, %rd5095;
	shr.u64 	%rd5098, %rd5097, 17;
	xor.b64  	%rd5099, %rd5098, %rd5097;
	shl.b64 	%rd5100, %rd5099, 5;
	add.s64 	%rd5101, %rd5100, %rd5099;
	ld.u64 	%rd5102, [%rd5017+56];
	mad.lo.s64 	%rd5103, %rd5102, 2654435761, %rd5101;
	shl.b64 	%rd5104, %rd5103, 13;
	add.s64 	%rd5105, %rd5104, %rd5103;
	shr.u64 	%rd5106, %rd5105, 7;
	xor.b64  	%rd5107, %rd5106, %rd5105;
	shl.b64 	%rd5108, %rd5107, 3;
	add.s64 	%rd5109, %rd5108, %rd5107;
	shr.u64 	%rd5110, %rd5109, 17;
	xor.b64  	%rd5111, %rd5110, %rd5109;
	shl.b64 	%rd5112, %rd5111, 5;
	add.s64 	%rd13212, %rd5112, %rd5111;
	add.s64 	%rd13204, %rd13204, 8;
	add.s64 	%rd13202, %rd13202, 8;
	setp.ne.s64 	%p301, %rd13202, %rd5113;
	@%p301 bra 	$L__BB10_721;
$L__BB10_722:
	and.b64  	%rd1228, %rd1490, 7;
	setp.eq.s64 	%p302, %rd1228, 0;
	@%p302 bra 	$L__BB10_730;
	setp.lt.u64 	%p303, %rd1228, 4;
	@%p303 bra 	$L__BB10_725;
	shl.b64 	%rd5115, %rd13204, 3;
	add.s64 	%rd5116, %rd13086, %rd5115;
	ld.u64 	%rd5117, [%rd5116];
	mad.lo.s64 	%rd5118, %rd5117, 2654435761, %rd13212;
	shl.b64 	%rd5119, %rd5118, 13;
	add.s64 	%rd5120, %rd5119, %rd5118;
	shr.u64 	%rd5121, %rd5120, 7;
	xor.b64  	%rd5122, %rd5121, %rd5120;
	shl.b64 	%rd5123, %rd5122, 3;
	add.s64 	%rd5124, %rd5123, %rd5122;
	shr.u64 	%rd5125, %rd5124, 17;
	xor.b64  	%rd5126, %rd5125, %rd5124;
	shl.b64 	%rd5127, %rd5126, 5;
	add.s64 	%rd5128, %rd5127, %rd5126;
	ld.u64 	%rd5129, [%rd5116+8];
	mad.lo.s64 	%rd5130, %rd5129, 2654435761, %rd5128;
	shl.b64 	%rd5131, %rd5130, 13;
	add.s64 	%rd5132, %rd5131, %rd5130;
	shr.u64 	%rd5133, %rd5132, 7;
	xor.b64  	%rd5134, %rd5133, %rd5132;
	shl.b64 	%rd5135, %rd5134, 3;
	add.s64 	%rd5136, %rd5135, %rd5134;
	shr.u64 	%rd5137, %rd5136, 17;
	xor.b64  	%rd5138, %rd5137, %rd5136;
	shl.b64 	%rd5139, %rd5138, 5;
	add.s64 	%rd5140, %rd5139, %rd5138;
	ld.u64 	%rd5141, [%rd5116+16];
	mad.lo.s64 	%rd5142, %rd5141, 2654435761, %rd5140;
	shl.b64 	%rd5143, %rd5142, 13;
	add.s64 	%rd5144, %rd5143, %rd5142;
	shr.u64 	%rd5145, %rd5144, 7;
	xor.b64  	%rd5146, %rd5145, %rd5144;
	shl.b64 	%rd5147, %rd5146, 3;
	add.s64 	%rd5148, %rd5147, %rd5146;
	shr.u64 	%rd5149, %rd5148, 17;
	xor.b64  	%rd5150, %rd5149, %rd5148;
	shl.b64 	%rd5151, %rd5150, 5;
	add.s64 	%rd5152, %rd5151, %rd5150;
	ld.u64 	%rd5153, [%rd5116+24];
	mad.lo.s64 	%rd5154, %rd5153, 2654435761, %rd5152;
	shl.b64 	%rd5155, %rd5154, 13;
	add.s64 	%rd5156, %rd5155, %rd5154;
	shr.u64 	%rd5157, %rd5156, 7;
	xor.b64  	%rd5158, %rd5157, %rd5156;
	shl.b64 	%rd5159, %rd5158, 3;
	add.s64 	%rd5160, %rd5159, %rd5158;
	shr.u64 	%rd5161, %rd5160, 17;
	xor.b64  	%rd5162, %rd5161, %rd5160;
	shl.b64 	%rd5163, %rd5162, 5;
	add.s64 	%rd13212, %rd5163, %rd5162;
	add.s64 	%rd13204, %rd13204, 4;
$L__BB10_725:
	setp.eq.s64 	%p304, %rd870, 0;
	@%p304 bra 	$L__BB10_730;
	setp.eq.s64 	%p305, %rd870, 1;
	@%p305 bra 	$L__BB10_728;
	shl.b64 	%rd5165, %rd13204, 3;
	add.s64 	%rd5166, %rd13086, %rd5165;
	ld.u64 	%rd5167, [%rd5166];
	mad.lo.s64 	%rd5168, %rd5167, 2654435761, %rd13212;
	shl.b64 	%rd5169, %rd5168, 13;
	add.s64 	%rd5170, %rd5169, %rd5168;
	shr.u64 	%rd5171, %rd5170, 7;
	xor.b64  	%rd5172, %rd5171, %rd5170;
	shl.b64 	%rd5173, %rd5172, 3;
	add.s64 	%rd5174, %rd5173, %rd5172;
	shr.u64 	%rd5175, %rd5174, 17;
	xor.b64  	%rd5176, %rd5175, %rd5174;
	shl.b64 	%rd5177, %rd5176, 5;
	add.s64 	%rd5178, %rd5177, %rd5176;
	ld.u64 	%rd5179, [%rd5166+8];
	mad.lo.s64 	%rd5180, %rd5179, 2654435761, %rd5178;
	shl.b64 	%rd5181, %rd5180, 13;
	add.s64 	%rd5182, %rd5181, %rd5180;
	shr.u64 	%rd5183, %rd5182, 7;
	xor.b64  	%rd5184, %rd5183, %rd5182;
	shl.b64 	%rd5185, %rd5184, 3;
	add.s64 	%rd5186, %rd5185, %rd5184;
	shr.u64 	%rd5187, %rd5186, 17;
	xor.b64  	%rd5188, %rd5187, %rd5186;
	shl.b64 	%rd5189, %rd5188, 5;
	add.s64 	%rd13212, %rd5189, %rd5188;
	add.s64 	%rd13204, %rd13204, 2;
$L__BB10_728:
	and.b64  	%rd5190, %rd1490, 1;
	setp.eq.b64 	%p306, %rd5190, 1;
	not.pred 	%p307, %p306;
	@%p307 bra 	$L__BB10_730;
	shl.b64 	%rd5191, %rd13204, 3;
	add.s64 	%rd5192, %rd13086, %rd5191;
	ld.u64 	%rd5193, [%rd5192];
	mad.lo.s64 	%rd5194, %rd5193, 2654435761, %rd13212;
	shl.b64 	%rd5195, %rd5194, 13;
	add.s64 	%rd5196, %rd5195, %rd5194;
	shr.u64 	%rd5197, %rd5196, 7;
	xor.b64  	%rd5198, %rd5197, %rd5196;
	shl.b64 	%rd5199, %rd5198, 3;
	add.s64 	%rd5200, %rd5199, %rd5198;
	shr.u64 	%rd5201, %rd5200, 17;
	xor.b64  	%rd5202, %rd5201, %rd5200;
	shl.b64 	%rd5203, %rd5202, 5;
	add.s64 	%rd13212, %rd5203, %rd5202;
$L__BB10_730:
	setp.lt.u64 	%p859, %rd13199, %rd13212;
	bra.uni 	$L__BB10_735;
$L__BB10_731:
	setp.eq.s32 	%p309, %r81, 0;
	mov.pred 	%p859, %p275;
	@%p309 bra 	$L__BB10_735;
	mov.b64 	%rd13213, 0;
	cvt.s64.s32 	%rd5208, %r81;
$L__BB10_733:
	shl.b64 	%rd5205, %rd13213, 3;
	add.s64 	%rd5206, %rd13042, %rd5205;
	ld.u64 	%rd1242, [%rd5206];
	add.s64 	%rd5207, %rd13086, %rd5205;
	ld.u64 	%rd1243, [%rd5207];
	setp.lt.u64 	%p311, %rd1242, %rd1243;
	mov.pred 	%p859, %p277;
	@%p311 bra 	$L__BB10_735;
	setp.le.u64 	%p313, %rd1242, %rd1243;
	add.s64 	%rd13213, %rd13213, 1;
	setp.lt.u64 	%p314, %rd13213, %rd5208;
	and.pred  	%p315, %p313, %p314;
	mov.pred 	%p859, %p275;
	@%p315 bra 	$L__BB10_733;
$L__BB10_735:
	selp.b64 	%rd1245, %rd13042, %rd13086, %p859;
	selp.u32 	%r166, 1, 0, %p859;
	add.s32 	%r68, %r66, %r166;
	not.pred 	%p316, %p859;
	selp.u32 	%r167, 1, 0, %p316;
	add.s32 	%r69, %r67, %r167;
	@%p859 bra 	$L__BB10_737;
	shl.b32 	%r168, %r69, 3;
	add.s32 	%r170, %r111, %r168;
	ld.shared.u64 	%rd13086, [%r170];
	bra.uni 	$L__BB10_738;
$L__BB10_737:
	shl.b32 	%r171, %r68, 3;
	add.s32 	%r173, %r111, %r171;
	ld.shared.u64 	%rd13042, [%r173];
$L__BB10_738:
	setp.ge.s32 	%p318, %r68, %r49;
	mov.pred 	%p317, 0;
	mov.pred 	%p860, %p317;
	@%p318 bra 	$L__BB10_782;
	setp.ge.s32 	%p320, %r69, %r31;
	mov.pred 	%p319, -1;
	mov.pred 	%p860, %p319;
	@%p320 bra 	$L__BB10_782;
	setp.eq.s64 	%p321, %rd1490, 0;
	mov.b64 	%rd13219, -3750763034362895579;
	@%p321 bra 	$L__BB10_746;
	setp.eq.s64 	%p322, %rd1490, 1;
	mov.b64 	%rd13219, -3750763034362895579;
	mov.b64 	%rd13220, 0;
	@%p322 bra 	$L__BB10_744;
	mov.b64 	%rd13219, -3750763034362895579;
	mov.b64 	%rd13220, 0;
	and.b64  	%rd5278, %rd1490, -2;
	mov.u64 	%rd13218, %rd13220;
$L__BB10_743:
	shl.b64 	%rd5215, %rd13220, 3;
	add.s64 	%rd5216, %rd13042, %rd5215;
	ld.u64 	%rd5217, [%rd5216];
	and.b64  	%rd5218, %rd5217, 255;
	xor.b64  	%rd5219, %rd5218, %rd13219;
	mul.lo.s64 	%rd5220, %rd5219, 1099511628211;
	shr.u64 	%rd5221, %rd5217, 8;
	and.b64  	%rd5222, %rd5221, 255;
	xor.b64  	%rd5223, %rd5222, %rd5220;
	mul.lo.s64 	%rd5224, %rd5223, 1099511628211;
	shr.u64 	%rd5225, %rd5217, 16;
	and.b64  	%rd5226, %rd5225, 255;
	xor.b64  	%rd5227, %rd5226, %rd5224;
	mul.lo.s64 	%rd5228, %rd5227, 1099511628211;
	shr.u64 	%rd5229, %rd5217, 24;
	and.b64  	%rd5230, %rd5229, 255;
	xor.b64  	%rd5231, %rd5230, %rd5228;
	mul.lo.s64 	%rd5232, %rd5231, 1099511628211;
	shr.u64 	%rd5233, %rd5217, 32;
	and.b64  	%rd5234, %rd5233, 255;
	xor.b64  	%rd5235, %rd5234, %rd5232;
	mul.lo.s64 	%rd5236, %rd5235, 1099511628211;
	shr.u64 	%rd5237, %rd5217, 40;
	and.b64  	%rd5238, %rd5237, 255;
	xor.b64  	%rd5239, %rd5238, %rd5236;
	mul.lo.s64 	%rd5240, %rd5239, 1099511628211;
	shr.u64 	%rd5241, %rd5217, 48;
	and.b64  	%rd5242, %rd5241, 255;
	xor.b64  	%rd5243, %rd5242, %rd5240;
	mul.lo.s64 	%rd5244, %rd5243, 1099511628211;
	shr.u64 	%rd5245, %rd5217, 56;
	xor.b64  	%rd5246, %rd5245, %rd5244;
	mul.lo.s64 	%rd5247, %rd5246, 1099511628211;
	ld.u64 	%rd5248, [%rd5216+8];
	and.b64  	%rd5249, %rd5248, 255;
	xor.b64  	%rd5250, %rd5249, %rd5247;
	mul.lo.s64 	%rd5251, %rd5250, 1099511628211;
	shr.u64 	%rd5252, %rd5248, 8;
	and.b64  	%rd5253, %rd5252, 255;
	xor.b64  	%rd5254, %rd5253, %rd5251;
	mul.lo.s64 	%rd5255, %rd5254, 1099511628211;
	shr.u64 	%rd5256, %rd5248, 16;
	and.b64  	%rd5257, %rd5256, 255;
	xor.b64  	%rd5258, %rd5257, %rd5255;
	mul.lo.s64 	%rd5259, %rd5258, 1099511628211;
	shr.u64 	%rd5260, %rd5248, 24;
	and.b64  	%rd5261, %rd5260, 255;
	xor.b64  	%rd5262, %rd5261, %rd5259;
	mul.lo.s64 	%rd5263, %rd5262, 1099511628211;
	shr.u64 	%rd5264, %rd5248, 32;
	and.b64  	%rd5265, %rd5264, 255;
	xor.b64  	%rd5266, %rd5265, %rd5263;
	mul.lo.s64 	%rd5267, %rd5266, 1099511628211;
	shr.u64 	%rd5268, %rd5248, 40;
	and.b64  	%rd5269, %rd5268, 255;
	xor.b64  	%rd5270, %rd5269, %rd5267;
	mul.lo.s64 	%rd5271, %rd5270, 1099511628211;
	shr.u64 	%rd5272, %rd5248, 48;
	and.b64  	%rd5273, %rd5272, 255;
	xor.b64  	%rd5274, %rd5273, %rd5271;
	mul.lo.s64 	%rd5275, %rd5274, 1099511628211;
	shr.u64 	%rd5276, %rd5248, 56;
	xor.b64  	%rd5277, %rd5276, %rd5275;
	mul.lo.s64 	%rd13219, %rd5277, 1099511628211;
	add.s64 	%rd13220, %rd13220, 2;
	add.s64 	%rd13218, %rd13218, 2;
	setp.ne.s64 	%p323, %rd13218, %rd5278;
	@%p323 bra 	$L__BB10_743;
$L__BB10_744:
	and.b64  	%rd5279, %rd1490, 1;
	setp.eq.b64 	%p324, %rd5279, 1;
	not.pred 	%p325, %p324;
	@%p325 bra 	$L__BB10_746;
	shl.b64 	%rd5280, %rd13220, 3;
	add.s64 	%rd5281, %rd13042, %rd5280;
	ld.u64 	%rd5282, [%rd5281];
	and.b64  	%rd5283, %rd5282, 255;
	xor.b64  	%rd5284, %rd5283, %rd13219;
	mul.lo.s64 	%rd5285, %rd5284, 1099511628211;
	shr.u64 	%rd5286, %rd5282, 8;
	and.b64  	%rd5287, %rd5286, 255;
	xor.b64  	%rd5288, %rd5287, %rd5285;
	mul.lo.s64 	%rd5289, %rd5288, 1099511628211;
	shr.u64 	%rd5290, %rd5282, 16;
	and.b64  	%rd5291, %rd5290, 255;
	xor.b64  	%rd5292, %rd5291, %rd5289;
	mul.lo.s64 	%rd5293, %rd5292, 1099511628211;
	shr.u64 	%rd5294, %rd5282, 24;
	and.b64  	%rd5295, %rd5294, 255;
	xor.b64  	%rd5296, %rd5295, %rd5293;
	mul.lo.s64 	%rd5297, %rd5296, 1099511628211;
	shr.u64 	%rd5298, %rd5282, 32;
	and.b64  	%rd5299, %rd5298, 255;
	xor.b64  	%rd5300, %rd5299, %rd5297;
	mul.lo.s64 	%rd5301, %rd5300, 1099511628211;
	shr.u64 	%rd5302, %rd5282, 40;
	and.b64  	%rd5303, %rd5302, 255;
	xor.b64  	%rd5304, %rd5303, %rd5301;
	mul.lo.s64 	%rd5305, %rd5304, 1099511628211;
	shr.u64 	%rd5306, %rd5282, 48;
	and.b64  	%rd5307, %rd5306, 255;
	xor.b64  	%rd5308, %rd5307, %rd5305;
	mul.lo.s64 	%rd5309, %rd5308, 1099511628211;
	shr.u64 	%rd5310, %rd5282, 56;
	xor.b64  	%rd5311, %rd5310, %rd5309;
	mul.lo.s64 	%rd13219, %rd5311, 1099511628211;
$L__BB10_746:
	setp.eq.s64 	%p326, %rd1490, 0;
	mov.b64 	%rd13226, -3750763034362895579;
	@%p326 bra 	$L__BB10_752;
	setp.eq.s64 	%p327, %rd1490, 1;
	mov.b64 	%rd13226, -3750763034362895579;
	mov.b64 	%rd13227, 0;
	@%p327 bra 	$L__BB10_750;
	mov.b64 	%rd13226, -3750763034362895579;
	mov.b64 	%rd13227, 0;
	and.b64  	%rd5381, %rd1490, -2;
	mov.u64 	%rd13225, %rd13227;
$L__BB10_749:
	shl.b64 	%rd5318, %rd13227, 3;
	add.s64 	%rd5319, %rd13086, %rd5318;
	ld.u64 	%rd5320, [%rd5319];
	and.b64  	%rd5321, %rd5320, 255;
	xor.b64  	%rd5322, %rd5321, %rd13226;
	mul.lo.s64 	%rd5323, %rd5322, 1099511628211;
	shr.u64 	%rd5324, %rd5320, 8;
	and.b64  	%rd5325, %rd5324, 255;
	xor.b64  	%rd5326, %rd5325, %rd5323;
	mul.lo.s64 	%rd5327, %rd5326, 1099511628211;
	shr.u64 	%rd5328, %rd5320, 16;
	and.b64  	%rd5329, %rd5328, 255;
	xor.b64  	%rd5330, %rd5329, %rd5327;
	mul.lo.s64 	%rd5331, %rd5330, 1099511628211;
	shr.u64 	%rd5332, %rd5320, 24;
	and.b64  	%rd5333, %rd5332, 255;
	xor.b64  	%rd5334, %rd5333, %rd5331;
	mul.lo.s64 	%rd5335, %rd5334, 1099511628211;
	shr.u64 	%rd5336, %rd5320, 32;
	and.b64  	%rd5337, %rd5336, 255;
	xor.b64  	%rd5338, %rd5337, %rd5335;
	mul.lo.s64 	%rd5339, %rd5338, 1099511628211;
	shr.u64 	%rd5340, %rd5320, 40;
	and.b64  	%rd5341, %rd5340, 255;
	xor.b64  	%rd5342, %rd5341, %rd5339;
	mul.lo.s64 	%rd5343, %rd5342, 1099511628211;
	shr.u64 	%rd5344, %rd5320, 48;
	and.b64  	%rd5345, %rd5344, 255;
	xor.b64  	%rd5346, %rd5345, %rd5343;
	mul.lo.s64 	%rd5347, %rd5346, 1099511628211;
	shr.u64 	%rd5348, %rd5320, 56;
	xor.b64  	%rd5349, %rd5348, %rd5347;
	mul.lo.s64 	%rd5350, %rd5349, 1099511628211;
	ld.u64 	%rd5351, [%rd5319+8];
	and.b64  	%rd5352, %rd5351, 255;
	xor.b64  	%rd5353, %rd5352, %rd5350;
	mul.lo.s64 	%rd5354, %rd5353, 1099511628211;
	shr.u64 	%rd5355, %rd5351, 8;
	and.b64  	%rd5356, %rd5355, 255;
	xor.b64  	%rd5357, %rd5356, %rd5354;
	mul.lo.s64 	%rd5358, %rd5357, 1099511628211;
	shr.u64 	%rd5359, %rd5351, 16;
	and.b64  	%rd5360, %rd5359, 255;
	xor.b64  	%rd5361, %rd5360, %rd5358;
	mul.lo.s64 	%rd5362, %rd5361, 1099511628211;
	shr.u64 	%rd5363, %rd5351, 24;
	and.b64  	%rd5364, %rd5363, 255;
	xor.b64  	%rd5365, %rd5364, %rd5362;
	mul.lo.s64 	%rd5366, %rd5365, 1099511628211;
	shr.u64 	%rd5367, %rd5351, 32;
	and.b64  	%rd5368, %rd5367, 255;
	xor.b64  	%rd5369, %rd5368, %rd5366;
	mul.lo.s64 	%rd5370, %rd5369, 1099511628211;
	shr.u64 	%rd5371, %rd5351, 40;
	and.b64  	%rd5372, %rd5371, 255;
	xor.b64  	%rd5373, %rd5372, %rd5370;
	mul.lo.s64 	%rd5374, %rd5373, 1099511628211;
	shr.u64 	%rd5375, %rd5351, 48;
	and.b64  	%rd5376, %rd5375, 255;
	xor.b64  	%rd5377, %rd5376, %rd5374;
	mul.lo.s64 	%rd5378, %rd5377, 1099511628211;
	shr.u64 	%rd5379, %rd5351, 56;
	xor.b64  	%rd5380, %rd5379, %rd5378;
	mul.lo.s64 	%rd13226, %rd5380, 1099511628211;
	add.s64 	%rd13227, %rd13227, 2;
	add.s64 	%rd13225, %rd13225, 2;
	setp.ne.s64 	%p328, %rd13225, %rd5381;
	@%p328 bra 	$L__BB10_749;
$L__BB10_750:
	and.b64  	%rd5382, %rd1490, 1;
	setp.eq.b64 	%p329, %rd5382, 1;
	not.pred 	%p330, %p329;
	@%p330 bra 	$L__BB10_752;
	shl.b64 	%rd5383, %rd13227, 3;
	add.s64 	%rd5384, %rd13086, %rd5383;
	ld.u64 	%rd5385, [%rd5384];
	and.b64  	%rd5386, %rd5385, 255;
	xor.b64  	%rd5387, %rd5386, %rd13226;
	mul.lo.s64 	%rd5388, %rd5387, 1099511628211;
	shr.u64 	%rd5389, %rd5385, 8;
	and.b64  	%rd5390, %rd5389, 255;
	xor.b64  	%rd5391, %rd5390, %rd5388;
	mul.lo.s64 	%rd5392, %rd5391, 1099511628211;
	shr.u64 	%rd5393, %rd5385, 16;
	and.b64  	%rd5394, %rd5393, 255;
	xor.b64  	%rd5395, %rd5394, %rd5392;
	mul.lo.s64 	%rd5396, %rd5395, 1099511628211;
	shr.u64 	%rd5397, %rd5385, 24;
	and.b64  	%rd5398, %rd5397, 255;
	xor.b64  	%rd5399, %rd5398, %rd5396;
	mul.lo.s64 	%rd5400, %rd5399, 1099511628211;
	shr.u64 	%rd5401, %rd5385, 32;
	and.b64  	%rd5402, %rd5401, 255;
	xor.b64  	%rd5403, %rd5402, %rd5400;
	mul.lo.s64 	%rd5404, %rd5403, 1099511628211;
	shr.u64 	%rd5405, %rd5385, 40;
	and.b64  	%rd5406, %rd5405, 255;
	xor.b64  	%rd5407, %rd5406, %rd5404;
	mul.lo.s64 	%rd5408, %rd5407, 1099511628211;
	shr.u64 	%rd5409, %rd5385, 48;
	and.b64  	%rd5410, %rd5409, 255;
	xor.b64  	%rd5411, %rd5410, %rd5408;
	mul.lo.s64 	%rd5412, %rd5411, 1099511628211;
	shr.u64 	%rd5413, %rd5385, 56;
	xor.b64  	%rd5414, %rd5413, %rd5412;
	mul.lo.s64 	%rd13226, %rd5414, 1099511628211;
$L__BB10_752:
	setp.eq.s64 	%p331, %rd13219, %rd13226;
	@%p331 bra 	$L__BB10_778;
	add.s64 	%rd1272, %rd1490, -1;
	setp.eq.s64 	%p332, %rd1490, 0;
	mov.b64 	%rd13242, 0;
	@%p332 bra 	$L__BB10_765;
	setp.lt.u64 	%p333, %rd1272, 7;
	mov.b64 	%rd13234, 0;
	mov.u64 	%rd13242, %rd13234;
	@%p333 bra 	$L__BB10_757;
	mov.b64 	%rd13234, 0;
	and.b64  	%rd5516, %rd1490, -8;
	mov.u64 	%rd13232, %rd13234;
$L__BB10_756:
	.pragma "nounroll";
	shl.b64 	%rd5419, %rd13234, 3;
	add.s64 	%rd5420, %rd13042, %rd5419;
	ld.u64 	%rd5421, [%rd5420];
	mad.lo.s64 	%rd5422, %rd5421, 2654435761, %rd13242;
	shl.b64 	%rd5423, %rd5422, 13;
	add.s64 	%rd5424, %rd5423, %rd5422;
	shr.u64 	%rd5425, %rd5424, 7;
	xor.b64  	%rd5426, %rd5425, %rd5424;
	shl.b64 	%rd5427, %rd5426, 3;
	add.s64 	%rd5428, %rd5427, %rd5426;
	shr.u64 	%rd5429, %rd5428, 17;
	xor.b64  	%rd5430, %rd5429, %rd5428;
	shl.b64 	%rd5431, %rd5430, 5;
	add.s64 	%rd5432, %rd5431, %rd5430;
	ld.u64 	%rd5433, [%rd5420+8];
	mad.lo.s64 	%rd5434, %rd5433, 2654435761, %rd5432;
	shl.b64 	%rd5435, %rd5434, 13;
	add.s64 	%rd5436, %rd5435, %rd5434;
	shr.u64 	%rd5437, %rd5436, 7;
	xor.b64  	%rd5438, %rd5437, %rd5436;
	shl.b64 	%rd5439, %rd5438, 3;
	add.s64 	%rd5440, %rd5439, %rd5438;
	shr.u64 	%rd5441, %rd5440, 17;
	xor.b64  	%rd5442, %rd5441, %rd5440;
	shl.b64 	%rd5443, %rd5442, 5;
	add.s64 	%rd5444, %rd5443, %rd5442;
	ld.u64 	%rd5445, [%rd5420+16];
	mad.lo.s64 	%rd5446, %rd5445, 2654435761, %rd5444;
	shl.b64 	%rd5447, %rd5446, 13;
	add.s64 	%rd5448, %rd5447, %rd5446;
	shr.u64 	%rd5449, %rd5448, 7;
	xor.b64  	%rd5450, %rd5449, %rd5448;
	shl.b64 	%rd5451, %rd5450, 3;
	add.s64 	%rd5452, %rd5451, %rd5450;
	shr.u64 	%rd5453, %rd5452, 17;
	xor.b64  	%rd5454, %rd5453, %rd5452;
	shl.b64 	%rd5455, %rd5454, 5;
	add.s64 	%rd5456, %rd5455, %rd5454;
	ld.u64 	%rd5457, [%rd5420+24];
	mad.lo.s64 	%rd5458, %rd5457, 2654435761, %rd5456;
	shl.b64 	%rd5459, %rd5458, 13;
	add.s64 	%rd5460, %rd5459, %rd5458;
	shr.u64 	%rd5461, %rd5460, 7;
	xor.b64  	%rd5462, %rd5461, %rd5460;
	shl.b64 	%rd5463, %rd5462, 3;
	add.s64 	%rd5464, %rd5463, %rd5462;
	shr.u64 	%rd5465, %rd5464, 17;
	xor.b64  	%rd5466, %rd5465, %rd5464;
	shl.b64 	%rd5467, %rd5466, 5;
	add.s64 	%rd5468, %rd5467, %rd5466;
	ld.u64 	%rd5469, [%rd5420+32];
	mad.lo.s64 	%rd5470, %rd5469, 2654435761, %rd5468;
	shl.b64 	%rd5471, %rd5470, 13;
	add.s64 	%rd5472, %rd5471, %rd5470;
	shr.u64 	%rd5473, %rd5472, 7;
	xor.b64  	%rd5474, %rd5473, %rd5472;
	shl.b64 	%rd5475, %rd5474, 3;
	add.s64 	%rd5476, %rd5475, %rd5474;
	shr.u64 	%rd5477, %rd5476, 17;
	xor.b64  	%rd5478, %rd5477, %rd5476;
	shl.b64 	%rd5479, %rd5478, 5;
	add.s64 	%rd5480, %rd5479, %rd5478;
	ld.u64 	%rd5481, [%rd5420+40];
	mad.lo.s64 	%rd5482, %rd5481, 2654435761, %rd5480;
	shl.b64 	%rd5483, %rd5482, 13;
	add.s64 	%rd5484, %rd5483, %rd5482;
	shr.u64 	%rd5485, %rd5484, 7;
	xor.b64  	%rd5486, %rd5485, %rd5484;
	shl.b64 	%rd5487, %rd5486, 3;
	add.s64 	%rd5488, %rd5487, %rd5486;
	shr.u64 	%rd5489, %rd5488, 17;
	xor.b64  	%rd5490, %rd5489, %rd5488;
	shl.b64 	%rd5491, %rd5490, 5;
	add.s64 	%rd5492, %rd5491, %rd5490;
	ld.u64 	%rd5493, [%rd5420+48];
	mad.lo.s64 	%rd5494, %rd5493, 2654435761, %rd5492;
	shl.b64 	%rd5495, %rd5494, 13;
	add.s64 	%rd5496, %rd5495, %rd5494;
	shr.u64 	%rd5497, %rd5496, 7;
	xor.b64  	%rd5498, %rd5497, %rd5496;
	shl.b64 	%rd5499, %rd5498, 3;
	add.s64 	%rd5500, %rd5499, %rd5498;
	shr.u64 	%rd5501, %rd5500, 17;
	xor.b64  	%rd5502, %rd5501, %rd5500;
	shl.b64 	%rd5503, %rd5502, 5;
	add.s64 	%rd5504, %rd5503, %rd5502;
	ld.u64 	%rd5505, [%rd5420+56];
	mad.lo.s64 	%rd5506, %rd5505, 2654435761, %rd5504;
	shl.b64 	%rd5507, %rd5506, 13;
	add.s64 	%rd5508, %rd5507, %rd5506;
	shr.u64 	%rd5509, %rd5508, 7;
	xor.b64  	%rd5510, %rd5509, %rd5508;
	shl.b64 	%rd5511, %rd5510, 3;
	add.s64 	%rd5512, %rd5511, %rd5510;
	shr.u64 	%rd5513, %rd5512, 17;
	xor.b64  	%rd5514, %rd5513, %rd5512;
	shl.b64 	%rd5515, %rd5514, 5;
	add.s64 	%rd13242, %rd5515, %rd5514;
	add.s64 	%rd13234, %rd13234, 8;
	add.s64 	%rd13232, %rd13232, 8;
	setp.ne.s64 	%p334, %rd13232, %rd5516;
	@%p334 bra 	$L__BB10_756;
$L__BB10_757:
	and.b64  	%rd1282, %rd1490, 7;
	setp.eq.s64 	%p335, %rd1282, 0;
	@%p335 bra 	$L__BB10_765;
	setp.lt.u64 	%p336, %rd1282, 4;
	@%p336 bra 	$L__BB10_760;
	shl.b64 	%rd5518, %rd13234, 3;
	add.s64 	%rd5519, %rd13042, %rd5518;
	ld.u64 	%rd5520, [%rd5519];
	mad.lo.s64 	%rd5521, %rd5520, 2654435761, %rd13242;
	shl.b64 	%rd5522, %rd5521, 13;
	add.s64 	%rd5523, %rd5522, %rd5521;
	shr.u64 	%rd5524, %rd5523, 7;
	xor.b64  	%rd5525, %rd5524, %rd5523;
	shl.b64 	%rd5526, %rd5525, 3;
	add.s64 	%rd5527, %rd5526, %rd5525;
	shr.u64 	%rd5528, %rd5527, 17;
	xor.b64  	%rd5529, %rd5528, %rd5527;
	shl.b64 	%rd5530, %rd5529, 5;
	add.s64 	%rd5531, %rd5530, %rd5529;
	ld.u64 	%rd5532, [%rd5519+8];
	mad.lo.s64 	%rd5533, %rd5532, 2654435761, %rd5531;
	shl.b64 	%rd5534, %rd5533, 13;
	add.s64 	%rd5535, %rd5534, %rd5533;
	shr.u64 	%rd5536, %rd5535, 7;
	xor.b64  	%rd5537, %rd5536, %rd5535;
	shl.b64 	%rd5538, %rd5537, 3;
	add.s64 	%rd5539, %rd5538, %rd5537;
	shr.u64 	%rd5540, %rd5539, 17;
	xor.b64  	%rd5541, %rd5540, %rd5539;
	shl.b64 	%rd5542, %rd5541, 5;
	add.s64 	%rd5543, %rd5542, %rd5541;
	ld.u64 	%rd5544, [%rd5519+16];
	mad.lo.s64 	%rd5545, %rd5544, 2654435761, %rd5543;
	shl.b64 	%rd5546, %rd5545, 13;
	add.s64 	%rd5547, %rd5546, %rd5545;
	shr.u64 	%rd5548, %rd5547, 7;
	xor.b64  	%rd5549, %rd5548, %rd5547;
	shl.b64 	%rd5550, %rd5549, 3;
	add.s64 	%rd5551, %rd5550, %rd5549;
	shr.u64 	%rd5552, %rd5551, 17;
	xor.b64  	%rd5553, %rd5552, %rd5551;
	shl.b64 	%rd5554, %rd5553, 5;
	add.s64 	%rd5555, %rd5554, %rd5553;
	ld.u64 	%rd5556, [%rd5519+24];
	mad.lo.s64 	%rd5557, %rd5556, 2654435761, %rd5555;
	shl.b64 	%rd5558, %rd5557, 13;
	add.s64 	%rd5559, %rd5558, %rd5557;
	shr.u64 	%rd5560, %rd5559, 7;
	xor.b64  	%rd5561, %rd5560, %rd5559;
	shl.b64 	%rd5562, %rd5561, 3;
	add.s64 	%rd5563, %rd5562, %rd5561;
	shr.u64 	%rd5564, %rd5563, 17;
	xor.b64  	%rd5565, %rd5564, %rd5563;
	shl.b64 	%rd5566, %rd5565, 5;
	add.s64 	%rd13242, %rd5566, %rd5565;
	add.s64 	%rd13234, %rd13234, 4;
$L__BB10_760:
	setp.eq.s64 	%p337, %rd870, 0;
	@%p337 bra 	$L__BB10_765;
	setp.eq.s64 	%p338, %rd870, 1;
	@%p338 bra 	$L__BB10_763;
	shl.b64 	%rd5568, %rd13234, 3;
	add.s64 	%rd5569, %rd13042, %rd5568;
	ld.u64 	%rd5570, [%rd5569];
	mad.lo.s64 	%rd5571, %rd5570, 2654435761, %rd13242;
	shl.b64 	%rd5572, %rd5571, 13;
	add.s64 	%rd5573, %rd5572, %rd5571;
	shr.u64 	%rd5574, %rd5573, 7;
	xor.b64  	%rd5575, %rd5574, %rd5573;
	shl.b64 	%rd5576, %rd5575, 3;
	add.s64 	%rd5577, %rd5576, %rd5575;
	shr.u64 	%rd5578, %rd5577, 17;
	xor.b64  	%rd5579, %rd5578, %rd5577;
	shl.b64 	%rd5580, %rd5579, 5;
	add.s64 	%rd5581, %rd5580, %rd5579;
	ld.u64 	%rd5582, [%rd5569+8];
	mad.lo.s64 	%rd5583, %rd5582, 2654435761, %rd5581;
	shl.b64 	%rd5584, %rd5583, 13;
	add.s64 	%rd5585, %rd5584, %rd5583;
	shr.u64 	%rd5586, %rd5585, 7;
	xor.b64  	%rd5587, %rd5586, %rd5585;
	shl.b64 	%rd5588, %rd5587, 3;
	add.s64 	%rd5589, %rd5588, %rd5587;
	shr.u64 	%rd5590, %rd5589, 17;
	xor.b64  	%rd5591, %rd5590, %rd5589;
	shl.b64 	%rd5592, %rd5591, 5;
	add.s64 	%rd13242, %rd5592, %rd5591;
	add.s64 	%rd13234, %rd13234, 2;
$L__BB10_763:
	and.b64  	%rd5593, %rd1490, 1;
	setp.eq.b64 	%p339, %rd5593, 1;
	not.pred 	%p340, %p339;
	@%p340 bra 	$L__BB10_765;
	shl.b64 	%rd5594, %rd13234, 3;
	add.s64 	%rd5595, %rd13042, %rd5594;
	ld.u64 	%rd5596, [%rd5595];
	mad.lo.s64 	%rd5597, %rd5596, 2654435761, %rd13242;
	shl.b64 	%rd5598, %rd5597, 13;
	add.s64 	%rd5599, %rd5598, %rd5597;
	shr.u64 	%rd5600, %rd5599, 7;
	xor.b64  	%rd5601, %rd5600, %rd5599;
	shl.b64 	%rd5602, %rd5601, 3;
	add.s64 	%rd5603, %rd5602, %rd5601;
	shr.u64 	%rd5604, %rd5603, 17;
	xor.b64  	%rd5605, %rd5604, %rd5603;
	shl.b64 	%rd5606, %rd5605, 5;
	add.s64 	%rd13242, %rd5606, %rd5605;
$L__BB10_765:
	setp.eq.s64 	%p341, %rd1490, 0;
	mov.b64 	%rd13255, 0;
	@%p341 bra 	$L__BB10_777;
	setp.lt.u64 	%p342, %rd1272, 7;
	mov.b64 	%rd13247, 0;
	mov.u64 	%rd13255, %rd13247;
	@%p342 bra 	$L__BB10_769;
	mov.b64 	%rd13247, 0;
	and.b64  	%rd5708, %rd1490, -8;
	mov.u64 	%rd13245, %rd13247;
$L__BB10_768:
	.pragma "nounroll";
	shl.b64 	%rd5611, %rd13247, 3;
	add.s64 	%rd5612, %rd13086, %rd5611;
	ld.u64 	%rd5613, [%rd5612];
	mad.lo.s64 	%rd5614, %rd5613, 2654435761, %rd13255;
	shl.b64 	%rd5615, %rd5614, 13;
	add.s64 	%rd5616, %rd5615, %rd5614;
	shr.u64 	%rd5617, %rd5616, 7;
	xor.b64  	%rd5618, %rd5617, %rd5616;
	shl.b64 	%rd5619, %rd5618, 3;
	add.s64 	%rd5620, %rd5619, %rd5618;
	shr.u64 	%rd5621, %rd5620, 17;
	xor.b64  	%rd5622, %rd5621, %rd5620;
	shl.b64 	%rd5623, %rd5622, 5;
	add.s64 	%rd5624, %rd5623, %rd5622;
	ld.u64 	%rd5625, [%rd5612+8];
	mad.lo.s64 	%rd5626, %rd5625, 2654435761, %rd5624;
	shl.b64 	%rd5627, %rd5626, 13;
	add.s64 	%rd5628, %rd5627, %rd5626;
	shr.u64 	%rd5629, %rd5628, 7;
	xor.b64  	%rd5630, %rd5629, %rd5628;
	shl.b64 	%rd5631, %rd5630, 3;
	add.s64 	%rd5632, %rd5631, %rd5630;
	shr.u64 	%rd5633, %rd5632, 17;
	xor.b64  	%rd5634, %rd5633, %rd5632;
	shl.b64 	%rd5635, %rd5634, 5;
	add.s64 	%rd5636, %rd5635, %rd5634;
	ld.u64 	%rd5637, [%rd5612+16];
	mad.lo.s64 	%rd5638, %rd5637, 2654435761, %rd5636;
	shl.b64 	%rd5639, %rd5638, 13;
	add.s64 	%rd5640, %rd5639, %rd5638;
	shr.u64 	%rd5641, %rd5640, 7;
	xor.b64  	%rd5642, %rd5641, %rd5640;
	shl.b64 	%rd5643, %rd5642, 3;
	add.s64 	%rd5644, %rd5643, %rd5642;
	shr.u64 	%rd5645, %rd5644, 17;
	xor.b64  	%rd5646, %rd5645, %rd5644;
	shl.b64 	%rd5647, %rd5646, 5;
	add.s64 	%rd5648, %rd5647, %rd5646;
	ld.u64 	%rd5649, [%rd5612+24];
	mad.lo.s64 	%rd5650, %rd5649, 2654435761, %rd5648;
	shl.b64 	%rd5651, %rd5650, 13;
	add.s64 	%rd5652, %rd5651, %rd5650;
	shr.u64 	%rd5653, %rd5652, 7;
	xor.b64  	%rd5654, %rd5653, %rd5652;
	shl.b64 	%rd5655, %rd5654, 3;
	add.s64 	%rd5656, %rd5655, %rd5654;
	shr.u64 	%rd5657, %rd5656, 17;
	xor.b64  	%rd5658, %rd5657, %rd5656;
	shl.b64 	%rd5659, %rd5658, 5;
	add.s64 	%rd5660, %rd5659, %rd5658;
	ld.u64 	%rd5661, [%rd5612+32];
	mad.lo.s64 	%rd5662, %rd5661, 2654435761, %rd5660;
	shl.b64 	%rd5663, %rd5662, 13;
	add.s64 	%rd5664, %rd5663, %rd5662;
	shr.u64 	%rd5665, %rd5664, 7;
	xor.b64  	%rd5666, %rd5665, %rd5664;
	shl.b64 	%rd5667, %rd5666, 3;
	add.s64 	%rd5668, %rd5667, %rd5666;
	shr.u64 	%rd5669, %rd5668, 17;
	xor.b64  	%rd5670, %rd5669, %rd5668;
	shl.b64 	%rd5671, %rd5670, 5;
	add.s64 	%rd5672, %rd5671, %rd5670;
	ld.u64 	%rd5673, [%rd5612+40];
	mad.lo.s64 	%rd5674, %rd5673, 2654435761, %rd5672;
	shl.b64 	%rd5675, %rd5674, 13;
	add.s64 	%rd5676, %rd5675, %rd5674;
	shr.u64 	%rd5677, %rd5676, 7;
	xor.b64  	%rd5678, %rd5677, %rd5676;
	shl.b64 	%rd5679, %rd5678, 3;
	add.s64 	%rd5680, %rd5679, %rd5678;
	shr.u64 	%rd5681, %rd5680, 17;
	xor.b64  	%rd5682, %rd5681, %rd5680;
	shl.b64 	%rd5683, %rd5682, 5;
	add.s64 	%rd5684, %rd5683, %rd5682;
	ld.u64 	%rd5685, [%rd5612+48];
	mad.lo.s64 	%rd5686, %rd5685, 2654435761, %rd5684;
	shl.b64 	%rd5687, %rd5686, 13;
	add.s64 	%rd5688, %rd5687, %rd5686;
	shr.u64 	%rd5689, %rd5688, 7;
	xor.b64  	%rd5690, %rd5689, %rd5688;
	shl.b64 	%rd5691, %rd5690, 3;
	add.s64 	%rd5692, %rd5691, %rd5690;
	shr.u64 	%rd5693, %rd5692, 17;
	xor.b64  	%rd5694, %rd5693, %rd5692;
	shl.b64 	%rd5695, %rd5694, 5;
	add.s64 	%rd5696, %rd5695, %rd5694;
	ld.u64 	%rd5697, [%rd5612+56];
	mad.lo.s64 	%rd5698, %rd5697, 2654435761, %rd5696;
	shl.b64 	%rd5699, %rd5698, 13;
	add.s64 	%rd5700, %rd5699, %rd5698;
	shr.u64 	%rd5701, %rd5700, 7;
	xor.b64  	%rd5702, %rd5701, %rd5700;
	shl.b64 	%rd5703, %rd5702, 3;
	add.s64 	%rd5704, %rd5703, %rd5702;
	shr.u64 	%rd5705, %rd5704, 17;
	xor.b64  	%rd5706, %rd5705, %rd5704;
	shl.b64 	%rd5707, %rd5706, 5;
	add.s64 	%rd13255, %rd5707, %rd5706;
	add.s64 	%rd13247, %rd13247, 8;
	add.s64 	%rd13245, %rd13245, 8;
	setp.ne.s64 	%p343, %rd13245, %rd5708;
	@%p343 bra 	$L__BB10_768;
$L__BB10_769:
	and.b64  	%rd1304, %rd1490, 7;
	setp.eq.s64 	%p344, %rd1304, 0;
	@%p344 bra 	$L__BB10_777;
	setp.lt.u64 	%p345, %rd1304, 4;
	@%p345 bra 	$L__BB10_772;
	shl.b64 	%rd5710, %rd13247, 3;
	add.s64 	%rd5711, %rd13086, %rd5710;
	ld.u64 	%rd5712, [%rd5711];
	mad.lo.s64 	%rd5713, %rd5712, 2654435761, %rd13255;
	shl.b64 	%rd5714, %rd5713, 13;
	add.s64 	%rd5715, %rd5714, %rd5713;
	shr.u64 	%rd5716, %rd5715, 7;
	xor.b64  	%rd5717, %rd5716, %rd5715;
	shl.b64 	%rd5718, %rd5717, 3;
	add.s64 	%rd5719, %rd5718, %rd5717;
	shr.u64 	%rd5720, %rd5719, 17;
	xor.b64  	%rd5721, %rd5720, %rd5719;
	shl.b64 	%rd5722, %rd5721, 5;
	add.s64 	%rd5723, %rd5722, %rd5721;
	ld.u64 	%rd5724, [%rd5711+8];
	mad.lo.s64 	%rd5725, %rd5724, 2654435761, %rd5723;
	shl.b64 	%rd5726, %rd5725, 13;
	add.s64 	%rd5727, %rd5726, %rd5725;
	shr.u64 	%rd5728, %rd5727, 7;
	xor.b64  	%rd5729, %rd5728, %rd5727;
	shl.b64 	%rd5730, %rd5729, 3;
	add.s64 	%rd5731, %rd5730, %rd5729;
	shr.u64 	%rd5732, %rd5731, 17;
	xor.b64  	%rd5733, %rd5732, %rd5731;
	shl.b64 	%rd5734, %rd5733, 5;
	add.s64 	%rd5735, %rd5734, %rd5733;
	ld.u64 	%rd5736, [%rd5711+16];
	mad.lo.s64 	%rd5737, %rd5736, 2654435761, %rd5735;
	shl.b64 	%rd5738, %rd5737, 13;
	add.s64 	%rd5739, %rd5738, %rd5737;
	shr.u64 	%rd5740, %rd5739, 7;
	xor.b64  	%rd5741, %rd5740, %rd5739;
	shl.b64 	%rd5742, %rd5741, 3;
	add.s64 	%rd5743, %rd5742, %rd5741;
	shr.u64 	%rd5744, %rd5743, 17;
	xor.b64  	%rd5745, %rd5744, %rd5743;
	shl.b64 	%rd5746, %rd5745, 5;
	add.s64 	%rd5747, %rd5746, %rd5745;
	ld.u64 	%rd5748, [%rd5711+24];
	mad.lo.s64 	%rd5749, %rd5748, 2654435761, %rd5747;
	shl.b64 	%rd5750, %rd5749, 13;
	add.s64 	%rd5751, %rd5750, %rd5749;
	shr.u64 	%rd5752, %rd5751, 7;
	xor.b64  	%rd5753, %rd5752, %rd5751;
	shl.b64 	%rd5754, %rd5753, 3;
	add.s64 	%rd5755, %rd5754, %rd5753;
	shr.u64 	%rd5756, %rd5755, 17;
	xor.b64  	%rd5757, %rd5756, %rd5755;
	shl.b64 	%rd5758, %rd5757, 5;
	add.s64 	%rd13255, %rd5758, %rd5757;
	add.s64 	%rd13247, %rd13247, 4;
$L__BB10_772:
	setp.eq.s64 	%p346, %rd870, 0;
	@%p346 bra 	$L__BB10_777;
	setp.eq.s64 	%p347, %rd870, 1;
	@%p347 bra 	$L__BB10_775;
	shl.b64 	%rd5760, %rd13247, 3;
	add.s64 	%rd5761, %rd13086, %rd5760;
	ld.u64 	%rd5762, [%rd5761];
	mad.lo.s64 	%rd5763, %rd5762, 2654435761, %rd13255;
	shl.b64 	%rd5764, %rd5763, 13;
	add.s64 	%rd5765, %rd5764, %rd5763;
	shr.u64 	%rd5766, %rd5765, 7;
	xor.b64  	%rd5767, %rd5766, %rd5765;
	shl.b64 	%rd5768, %rd5767, 3;
	add.s64 	%rd5769, %rd5768, %rd5767;
	shr.u64 	%rd5770, %rd5769, 17;
	xor.b64  	%rd5771, %rd5770, %rd5769;
	shl.b64 	%rd5772, %rd5771, 5;
	add.s64 	%rd5773, %rd5772, %rd5771;
	ld.u64 	%rd5774, [%rd5761+8];
	mad.lo.s64 	%rd5775, %rd5774, 2654435761, %rd5773;
	shl.b64 	%rd5776, %rd5775, 13;
	add.s64 	%rd5777, %rd5776, %rd5775;
	shr.u64 	%rd5778, %rd5777, 7;
	xor.b64  	%rd5779, %rd5778, %rd5777;
	shl.b64 	%rd5780, %rd5779, 3;
	add.s64 	%rd5781, %rd5780, %rd5779;
	shr.u64 	%rd5782, %rd5781, 17;
	xor.b64  	%rd5783, %rd5782, %rd5781;
	shl.b64 	%rd5784, %rd5783, 5;
	add.s64 	%rd13255, %rd5784, %rd5783;
	add.s64 	%rd13247, %rd13247, 2;
$L__BB10_775:
	and.b64  	%rd5785, %rd1490, 1;
	setp.eq.b64 	%p348, %rd5785, 1;
	not.pred 	%p349, %p348;
	@%p349 bra 	$L__BB10_777;
	shl.b64 	%rd5786, %rd13247, 3;
	add.s64 	%rd5787, %rd13086, %rd5786;
	ld.u64 	%rd5788, [%rd5787];
	mad.lo.s64 	%rd5789, %rd5788, 2654435761, %rd13255;
	shl.b64 	%rd5790, %rd5789, 13;
	add.s64 	%rd5791, %rd5790, %rd5789;
	shr.u64 	%rd5792, %rd5791, 7;
	xor.b64  	%rd5793, %rd5792, %rd5791;
	shl.b64 	%rd5794, %rd5793, 3;
	add.s64 	%rd5795, %rd5794, %rd5793;
	shr.u64 	%rd5796, %rd5795, 17;
	xor.b64  	%rd5797, %rd5796, %rd5795;
	shl.b64 	%rd5798, %rd5797, 5;
	add.s64 	%rd13255, %rd5798, %rd5797;
$L__BB10_777:
	setp.lt.u64 	%p860, %rd13242, %rd13255;
	bra.uni 	$L__BB10_782;
$L__BB10_778:
	setp.eq.s32 	%p351, %r81, 0;
	mov.pred 	%p860, %p317;
	@%p351 bra 	$L__BB10_782;
	mov.b64 	%rd13256, 0;
	cvt.s64.s32 	%rd5803, %r81;
$L__BB10_780:
	shl.b64 	%rd5800, %rd13256, 3;
	add.s64 	%rd5801, %rd13042, %rd5800;
	ld.u64 	%rd1318, [%rd5801];
	add.s64 	%rd5802, %rd13086, %rd5800;
	ld.u64 	%rd1319, [%rd5802];
	setp.lt.u64 	%p353, %rd1318, %rd1319;
	mov.pred 	%p860, %p319;
	@%p353 bra 	$L__BB10_782;
	setp.le.u64 	%p355, %rd1318, %rd1319;
	add.s64 	%rd13256, %rd13256, 1;
	setp.lt.u64 	%p356, %rd13256, %rd5803;
	and.pred  	%p357, %p355, %p356;
	mov.pred 	%p860, %p317;
	@%p357 bra 	$L__BB10_780;
$L__BB10_782:
	selp.b64 	%rd1321, %rd13042, %rd13086, %p860;
	selp.u32 	%r174, 1, 0, %p860;
	add.s32 	%r70, %r68, %r174;
	not.pred 	%p358, %p860;
	selp.u32 	%r175, 1, 0, %p358;
	add.s32 	%r71, %r69, %r175;
	@%p860 bra 	$L__BB10_784;
	shl.b32 	%r176, %r71, 3;
	mov.u32 	%r177, _ZZN3cub18CUB_300001_SM_10006detail10merge_sort26DeviceMergeSortMergeKernelINS2_10policy_hubIPPmE9Policy600ES6_PNS0_8NullTypeES6_SA_m18tuple_indexed_lessS5_S9_EEvbT2_T3_T4_PT6_PT7_T5_PSE_SE_NS1_7vsmem_tEE19static_temp_storage;
	add.s32 	%r178, %r177, %r176;
	ld.shared.u64 	%rd13086, [%r178];
	bra.uni 	$L__BB10_785;
$L__BB10_784:
	shl.b32 	%r179, %r70, 3;
	mov.u32 	%r180, _ZZN3cub18CUB_300001_SM_10006detail10merge_sort26DeviceMergeSortMergeKernelINS2_10policy_hubIPPmE9Policy600ES6_PNS0_8NullTypeES6_SA_m18tuple_indexed_lessS5_S9_EEvbT2_T3_T4_PT6_PT7_T5_PSE_SE_NS1_7vsmem_tEE19static_temp_storage;
	add.s32 	%r181, %r180, %r179;
	ld.shared.u64 	%rd13042, [%r181];
$L__BB10_785:
	setp.ge.s32 	%p360, %r70, %r49;
	mov.pred 	%p359, 0;
	mov.pred 	%p861, %p359;
	@%p360 bra 	$L__BB10_829;
	setp.ge.s32 	%p362, %r71, %r31;
	mov.pred 	%p361, -1;
	mov.pred 	%p861, %p361;
	@%p362 bra 	$L__BB10_829;
	setp.eq.s64 	%p363, %rd1490, 0;
	mov.b64 	%rd13262, -3750763034362895579;
	@%p363 bra 	$L__BB10_793;
	setp.eq.s64 	%p364, %rd1490, 1;
	mov.b64 	%rd13262, -3750763034362895579;
	mov.b64 	%rd13263, 0;
	@%p364 bra 	$L__BB10_791;
	mov.b64 	%rd13262, -3750763034362895579;
	mov.b64 	%rd13263, 0;
	and.b64  	%rd5873, %rd1490, -2;
	mov.u64 	%rd13261, %rd13263;
$L__BB10_790:
	shl.b64 	%rd5810, %rd13263, 3;
	add.s64 	%rd5811, %rd13042, %rd5810;
	ld.u64 	%rd5812, [%rd5811];
	and.b64  	%rd5813, %rd5812, 255;
	xor.b64  	%rd5814, %rd5813, %rd13262;
	mul.lo.s64 	%rd5815, %rd5814, 1099511628211;
	shr.u64 	%rd5816, %rd5812, 8;
	and.b64  	%rd5817, %rd5816, 255;
	xor.b64  	%rd5818, %rd5817, %rd5815;
	mul.lo.s64 	%rd5819, %rd5818, 1099511628211;
	shr.u64 	%rd5820, %rd5812, 16;
	and.b64  	%rd5821, %rd5820, 255;
	xor.b64  	%rd5822, %rd5821, %rd5819;
	mul.lo.s64 	%rd5823, %rd5822, 1099511628211;
	shr.u64 	%rd5824, %rd5812, 24;
	and.b64  	%rd5825, %rd5824, 255;
	xor.b64  	%rd5826, %rd5825, %rd5823;
	mul.lo.s64 	%rd5827, %rd5826, 1099511628211;
	shr.u64 	%rd5828, %rd5812, 32;
	and.b64  	%rd5829, %rd5828, 255;
	xor.b64  	%rd5830, %rd5829, %rd5827;
	mul.lo.s64 	%rd5831, %rd5830, 1099511628211;
	shr.u64 	%rd5832, %rd5812, 40;
	and.b64  	%rd5833, %rd5832, 255;
	xor.b64  	%rd5834, %rd5833, %rd5831;
	mul.lo.s64 	%rd5835, %rd5834, 1099511628211;
	shr.u64 	%rd5836, %rd5812, 48;
	and.b64  	%rd5837, %rd5836, 255;
	xor.b64  	%rd5838, %rd5837, %rd5835;
	mul.lo.s64 	%rd5839, %rd5838, 1099511628211;
	shr.u64 	%rd5840, %rd5812, 56;
	xor.b64  	%rd5841, %rd5840, %rd5839;
	mul.lo.s64 	%rd5842, %rd5841, 1099511628211;
	ld.u64 	%rd5843, [%rd5811+8];
	and.b64  	%rd5844, %rd5843, 255;
	xor.b64  	%rd5845, %rd5844, %rd5842;
	mul.lo.s64 	%rd5846, %rd5845, 1099511628211;
	shr.u64 	%rd5847, %rd5843, 8;
	and.b64  	%rd5848, %rd5847, 255;
	xor.b64  	%rd5849, %rd5848, %rd5846;
	mul.lo.s64 	%rd5850, %rd5849, 1099511628211;
	shr.u64 	%rd5851, %rd5843, 16;
	and.b64  	%rd5852, %rd5851, 255;
	xor.b64  	%rd5853, %rd5852, %rd5850;
	mul.lo.s64 	%rd5854, %rd5853, 1099511628211;
	shr.u64 	%rd5855, %rd5843, 24;
	and.b64  	%rd5856, %rd5855, 255;
	xor.b64  	%rd5857, %rd5856, %rd5854;
	mul.lo.s64 	%rd5858, %rd5857, 1099511628211;
	shr.u64 	%rd5859, %rd5843, 32;
	and.b64  	%rd5860, %rd5859, 255;
	xor.b64  	%rd5861, %rd5860, %rd5858;
	mul.lo.s64 	%rd5862, %rd5861, 1099511628211;
	shr.u64 	%rd5863, %rd5843, 40;
	and.b64  	%rd5864, %rd5863, 255;
	xor.b64  	%rd5865, %rd5864, %rd5862;
	mul.lo.s64 	%rd5866, %rd5865, 1099511628211;
	shr.u64 	%rd5867, %rd5843, 48;
	and.b64  	%rd5868, %rd5867, 255;
	xor.b64  	%rd5869, %rd5868, %rd5866;
	mul.lo.s64 	%rd5870, %rd5869, 1099511628211;
	shr.u64 	%rd5871, %rd5843, 56;
	xor.b64  	%rd5872, %rd5871, %rd5870;
	mul.lo.s64 	%rd13262, %rd5872, 1099511628211;
	add.s64 	%rd13263, %rd13263, 2;
	add.s64 	%rd13261, %rd13261, 2;
	setp.ne.s64 	%p365, %rd13261, %rd5873;
	@%p365 bra 	$L__BB10_790;
$L__BB10_791:
	and.b64  	%rd5874, %rd1490, 1;
	setp.eq.b64 	%p366, %rd5874, 1;
	not.pred 	%p367, %p366;
	@%p367 bra 	$L__BB10_793;
	shl.b64 	%rd5875, %rd13263, 3;
	add.s64 	%rd5876, %rd13042, %rd5875;
	ld.u64 	%rd5877, [%rd5876];
	and.b64  	%rd5878, %rd5877, 255;
	xor.b64  	%rd5879, %rd5878, %rd13262;
	mul.lo.s64 	%rd5880, %rd5879, 1099511628211;
	shr.u64 	%rd5881, %rd5877, 8;
	and.b64  	%rd5882, %rd5881, 255;
	xor.b64  	%rd5883, %rd5882, %rd5880;
	mul.lo.s64 	%rd5884, %rd5883, 1099511628211;
	shr.u64 	%rd5885, %rd5877, 16;
	and.b64  	%rd5886, %rd5885, 255;
	xor.b64  	%rd5887, %rd5886, %rd5884;
	mul.lo.s64 	%rd5888, %rd5887, 1099511628211;
	shr.u64 	%rd5889, %rd5877, 24;
	and.b64  	%rd5890, %rd5889, 255;
	xor.b64  	%rd5891, %rd5890, %rd5888;
	mul.lo.s64 	%rd5892, %rd5891, 1099511628211;
	shr.u64 	%rd5893, %rd5877, 32;
	and.b64  	%rd5894, %rd5893, 255;
	xor.b64  	%rd5895, %rd5894, %rd5892;
	mul.lo.s64 	%rd5896, %rd5895, 1099511628211;
	shr.u64 	%rd5897, %rd5877, 40;
	and.b64  	%rd5898, %rd5897, 255;
	xor.b64  	%rd5899, %rd5898, %rd5896;
	mul.lo.s64 	%rd5900, %rd5899, 1099511628211;
	shr.u64 	%rd5901, %rd5877, 48;
	and.b64  	%rd5902, %rd5901, 255;
	xor.b64  	%rd5903, %rd5902, %rd5900;
	mul.lo.s64 	%rd5904, %rd5903, 1099511628211;
	shr.u64 	%rd5905, %rd5877, 56;
	xor.b64  	%rd5906, %rd5905, %rd5904;
	mul.lo.s64 	%rd13262, %rd5906, 1099511628211;
$L__BB10_793:
	setp.eq.s64 	%p368, %rd1490, 0;
	mov.b64 	%rd13269, -3750763034362895579;
	@%p368 bra 	$L__BB10_799;
	setp.eq.s64 	%p369, %rd1490, 1;
	mov.b64 	%rd13269, -3750763034362895579;
	mov.b64 	%rd13270, 0;
	@%p369 bra 	$L__BB10_797;
	mov.b64 	%rd13269, -3750763034362895579;
	mov.b64 	%rd13270, 0;
	and.b64  	%rd5976, %rd1490, -2;
	mov.u64 	%rd13268, %rd13270;
$L__BB10_796:
	shl.b64 	%rd5913, %rd13270, 3;
	add.s64 	%rd5914, %rd13086, %rd5913;
	ld.u64 	%rd5915, [%rd5914];
	and.b64  	%rd5916, %rd5915, 255;
	xor.b64  	%rd5917, %rd5916, %rd13269;
	mul.lo.s64 	%rd5918, %rd5917, 1099511628211;
	shr.u64 	%rd5919, %rd5915, 8;
	and.b64  	%rd5920, %rd5919, 255;
	xor.b64  	%rd5921, %rd5920, %rd5918;
	mul.lo.s64 	%rd5922, %rd5921, 1099511628211;
	shr.u64 	%rd5923, %rd5915, 16;
	and.b64  	%rd5924, %rd5923, 255;
	xor.b64  	%rd5925, %rd5924, %rd5922;
	mul.lo.s64 	%rd5926, %rd5925, 1099511628211;
	shr.u64 	%rd5927, %rd5915, 24;
	and.b64  	%rd5928, %rd5927, 255;
	xor.b64  	%rd5929, %rd5928, %rd5926;
	mul.lo.s64 	%rd5930, %rd5929, 1099511628211;
	shr.u64 	%rd5931, %rd5915, 32;
	and.b64  	%rd5932, %rd5931, 255;
	xor.b64  	%rd5933, %rd5932, %rd5930;
	mul.lo.s64 	%rd5934, %rd5933, 1099511628211;
	shr.u64 	%rd5935, %rd5915, 40;
	and.b64  	%rd5936, %rd5935, 255;
	xor.b64  	%rd5937, %rd5936, %rd5934;
	mul.lo.s64 	%rd5938, %rd5937, 1099511628211;
	shr.u64 	%rd5939, %rd5915, 48;
	and.b64  	%rd5940, %rd5939, 255;
	xor.b64  	%rd5941, %rd5940, %rd5938;
	mul.lo.s64 	%rd5942, %rd5941, 1099511628211;
	shr.u64 	%rd5943, %rd5915, 56;
	xor.b64  	%rd5944, %rd5943, %rd5942;
	mul.lo.s64 	%rd5945, %rd5944, 1099511628211;
	ld.u64 	%rd5946, [%rd5914+8];
	and.b64  	%rd5947, %rd5946, 255;
	xor.b64  	%rd5948, %rd5947, %rd5945;
	mul.lo.s64 	%rd5949, %rd5948, 1099511628211;
	shr.u64 	%rd5950, %rd5946, 8;
	and.b64  	%rd5951, %rd5950, 255;
	xor.b64  	%rd5952, %rd5951, %rd5949;
	mul.lo.s64 	%rd5953, %rd5952, 1099511628211;
	shr.u64 	%rd5954, %rd5946, 16;
	and.b64  	%rd5955, %rd5954, 255;
	xor.b64  	%rd5956, %rd5955, %rd5953;
	mul.lo.s64 	%rd5957, %rd5956, 1099511628211;
	shr.u64 	%rd5958, %rd5946, 24;
	and.b64  	%rd5959, %rd5958, 255;
	xor.b64  	%rd5960, %rd5959, %rd5957;
	mul.lo.s64 	%rd5961, %rd5960, 1099511628211;
	shr.u64 	%rd5962, %rd5946, 32;
	and.b64  	%rd5963, %rd5962, 255;
	xor.b64  	%rd5964, %rd5963, %rd5961;
	mul.lo.s64 	%rd5965, %rd5964, 1099511628211;
	shr.u64 	%rd5966, %rd5946, 40;
	and.b64  	%rd5967, %rd5966, 255;
	xor.b64  	%rd5968, %rd5967, %rd5965;
	mul.lo.s64 	%rd5969, %rd5968, 1099511628211;
	shr.u64 	%rd5970, %rd5946, 48;
	and.b64  	%rd5971, %rd5970, 255;
	xor.b64  	%rd5972, %rd5971, %rd5969;
	mul.lo.s64 	%rd5973, %rd5972, 1099511628211;
	shr.u64 	%rd5974, %rd5946, 56;
	xor.b64  	%rd5975, %rd5974, %rd5973;
	mul.lo.s64 	%rd13269, %rd5975, 1099511628211;
	add.s64 	%rd13270, %rd13270, 2;
	add.s64 	%rd13268, %rd13268, 2;
	setp.ne.s64 	%p370, %rd13268, %rd5976;
	@%p370 bra 	$L__BB10_796;
$L__BB10_797:
	and.b64  	%rd5977, %rd1490, 1;
	setp.eq.b64 	%p371, %rd5977, 1;
	not.pred 	%p372, %p371;
	@%p372 bra 	$L__BB10_799;
	shl.b64 	%rd5978, %rd13270, 3;
	add.s64 	%rd5979, %rd13086, %rd5978;
	ld.u64 	%rd5980, [%rd5979];
	and.b64  	%rd5981, %rd5980, 255;
	xor.b64  	%rd5982, %rd5981, %rd13269;
	mul.lo.s64 	%rd5983, %rd5982, 1099511628211;
	shr.u64 	%rd5984, %rd5980, 8;
	and.b64  	%rd5985, %rd5984, 255;
	xor.b64  	%rd5986, %rd5985, %rd5983;
	mul.lo.s64 	%rd5987, %rd5986, 1099511628211;
	shr.u64 	%rd5988, %rd5980, 16;
	and.b64  	%rd5989, %rd5988, 255;
	xor.b64  	%rd5990, %rd5989, %rd5987;
	mul.lo.s64 	%rd5991, %rd5990, 1099511628211;
	shr.u64 	%rd5992, %rd5980, 24;
	and.b64  	%rd5993, %rd5992, 255;
	xor.b64  	%rd5994, %rd5993, %rd5991;
	mul.lo.s64 	%rd5995, %rd5994, 1099511628211;
	shr.u64 	%rd5996, %rd5980, 32;
	and.b64  	%rd5997, %rd5996, 255;
	xor.b64  	%rd5998, %rd5997, %rd5995;
	mul.lo.s64 	%rd5999, %rd5998, 1099511628211;
	shr.u64 	%rd6000, %rd5980, 40;
	and.b64  	%rd6001, %rd6000, 255;
	xor.b64  	%rd6002, %rd6001, %rd5999;
	mul.lo.s64 	%rd6003, %rd6002, 1099511628211;
	shr.u64 	%rd6004, %rd5980, 48;
	and.b64  	%rd6005, %rd6004, 255;
	xor.b64  	%rd6006, %rd6005, %rd6003;
	mul.lo.s64 	%rd6007, %rd6006, 1099511628211;
	shr.u64 	%rd6008, %rd5980, 56;
	xor.b64  	%rd6009, %rd6008, %rd6007;
	mul.lo.s64 	%rd13269, %rd6009, 1099511628211;
$L__BB10_799:
	setp.eq.s64 	%p373, %rd13262, %rd13269;
	@%p373 bra 	$L__BB10_825;
	setp.eq.s64 	%p374, %rd1490, 0;
	mov.b64 	%rd13285, 0;
	@%p374 bra 	$L__BB10_812;
	add.s64 	%rd6013, %rd1490, -1;
	setp.lt.u64 	%p375, %rd6013, 7;
	mov.b64 	%rd13277, 0;
	mov.u64 	%rd13285, %rd13277;
	@%p375 bra 	$L__BB10_804;
	mov.b64 	%rd13277, 0;
	and.b64  	%rd6112, %rd1490, -8;
	mov.u64 	%rd13275, %rd13277;
$L__BB10_803:
	.pragma "nounroll";
	shl.b64 	%rd6015, %rd13277, 3;
	add.s64 	%rd6016, %rd13042, %rd6015;
	ld.u64 	%rd6017, [%rd6016];
	mad.lo.s64 	%rd6018, %rd6017, 2654435761, %rd13285;
	shl.b64 	%rd6019, %rd6018, 13;
	add.s64 	%rd6020, %rd6019, %rd6018;
	shr.u64 	%rd6021, %rd6020, 7;
	xor.b64  	%rd6022, %rd6021, %rd6020;
	shl.b64 	%rd6023, %rd6022, 3;
	add.s64 	%rd6024, %rd6023, %rd6022;
	shr.u64 	%rd6025, %rd6024, 17;
	xor.b64  	%rd6026, %rd6025, %rd6024;
	shl.b64 	%rd6027, %rd6026, 5;
	add.s64 	%rd6028, %rd6027, %rd6026;
	ld.u64 	%rd6029, [%rd6016+8];
	mad.lo.s64 	%rd6030, %rd6029, 2654435761, %rd6028;
	shl.b64 	%rd6031, %rd6030, 13;
	add.s64 	%rd6032, %rd6031, %rd6030;
	shr.u64 	%rd6033, %rd6032, 7;
	xor.b64  	%rd6034, %rd6033, %rd6032;
	shl.b64 	%rd6035, %rd6034, 3;
	add.s64 	%rd6036, %rd6035, %rd6034;
	shr.u64 	%rd6037, %rd6036, 17;
	xor.b64  	%rd6038, %rd6037, %rd6036;
	shl.b64 	%rd6039, %rd6038, 5;
	add.s64 	%rd6040, %rd6039, %rd6038;
	ld.u64 	%rd6041, [%rd6016+16];
	mad.lo.s64 	%rd6042, %rd6041, 2654435761, %rd6040;
	shl.b64 	%rd6043, %rd6042, 13;
	add.s64 	%rd6044, %rd6043, %rd6042;
	shr.u64 	%rd6045, %rd6044, 7;
	xor.b64  	%rd6046, %rd6045, %rd6044;
	shl.b64 	%rd6047, %rd6046, 3;
	add.s64 	%rd6048, %rd6047, %rd6046;
	shr.u64 	%rd6049, %rd6048, 17;
	xor.b64  	%rd6050, %rd6049, %rd6048;
	shl.b64 	%rd6051, %rd6050, 5;
	add.s64 	%rd6052, %rd6051, %rd6050;
	ld.u64 	%rd6053, [%rd6016+24];
	mad.lo.s64 	%rd6054, %rd6053, 2654435761, %rd6052;
	shl.b64 	%rd6055, %rd6054, 13;
	add.s64 	%rd6056, %rd6055, %rd6054;
	shr.u64 	%rd6057, %rd6056, 7;
	xor.b64  	%rd6058, %rd6057, %rd6056;
	shl.b64 	%rd6059, %rd6058, 3;
	add.s64 	%rd6060, %rd6059, %rd6058;
	shr.u64 	%rd6061, %rd6060, 17;
	xor.b64  	%rd6062, %rd6061, %rd6060;
	shl.b64 	%rd6063, %rd6062, 5;
	add.s64 	%rd6064, %rd6063, %rd6062;
	ld.u64 	%rd6065, [%rd6016+32];
	mad.lo.s64 	%rd6066, %rd6065, 2654435761, %rd6064;
	shl.b64 	%rd6067, %rd6066, 13;
	add.s64 	%rd6068, %rd6067, %rd6066;
	shr.u64 	%rd6069, %rd6068, 7;
	xor.b64  	%rd6070, %rd6069, %rd6068;
	shl.b64 	%rd6071, %rd6070, 3;
	add.s64 	%rd6072, %rd6071, %rd6070;
	shr.u64 	%rd6073, %rd6072, 17;
	xor.b64  	%rd6074, %rd6073, %rd6072;
	shl.b64 	%rd6075, %rd6074, 5;
	add.s64 	%rd6076, %rd6075, %rd6074;
	ld.u64 	%rd6077, [%rd6016+40];
	mad.lo.s64 	%rd6078, %rd6077, 2654435761, %rd6076;
	shl.b64 	%rd6079, %rd6078, 13;
	add.s64 	%rd6080, %rd6079, %rd6078;
	shr.u64 	%rd6081, %rd6080, 7;
	xor.b64  	%rd6082, %rd6081, %rd6080;
	shl.b64 	%rd6083, %rd6082, 3;
	add.s64 	%rd6084, %rd6083, %rd6082;
	shr.u64 	%rd6085, %rd6084, 17;
	xor.b64  	%rd6086, %rd6085, %rd6084;
	shl.b64 	%rd6087, %rd6086, 5;
	add.s64 	%rd6088, %rd6087, %rd6086;
	ld.u64 	%rd6089, [%rd6016+48];
	mad.lo.s64 	%rd6090, %rd6089, 2654435761, %rd6088;
	shl.b64 	%rd6091, %rd6090, 13;
	add.s64 	%rd6092, %rd6091, %rd6090;
	shr.u64 	%rd6093, %rd6092, 7;
	xor.b64  	%rd6094, %rd6093, %rd6092;
	shl.b64 	%rd6095, %rd6094, 3;
	add.s64 	%rd6096, %rd6095, %rd6094;
	shr.u64 	%rd6097, %rd6096, 17;
	xor.b64  	%rd6098, %rd6097, %rd6096;
	shl.b64 	%rd6099, %rd6098, 5;
	add.s64 	%rd6100, %rd6099, %rd6098;
	ld.u64 	%rd6101, [%rd6016+56];
	mad.lo.s64 	%rd6102, %rd6101, 2654435761, %rd6100;
	shl.b64 	%rd6103, %rd6102, 13;
	add.s64 	%rd6104, %rd6103, %rd6102;
	shr.u64 	%rd6105, %rd6104, 7;
	xor.b64  	%rd6106, %rd6105, %rd6104;
	shl.b64 	%rd6107, %rd6106, 3;
	add.s64 	%rd6108, %rd6107, %rd6106;
	shr.u64 	%rd6109, %rd6108, 17;
	xor.b64  	%rd6110, %rd6109, %rd6108;
	shl.b64 	%rd6111, %rd6110, 5;
	add.s64 	%rd13285, %rd6111, %rd6110;
	add.s64 	%rd13277, %rd13277, 8;
	add.s64 	%rd13275, %rd13275, 8;
	setp.ne.s64 	%p376, %rd13275, %rd6112;
	@%p376 bra 	$L__BB10_803;
$L__BB10_804:
	and.b64  	%rd1357, %rd1490, 7;
	setp.eq.s64 	%p377, %rd1357, 0;
	@%p377 bra 	$L__BB10_812;
	setp.lt.u64 	%p378, %rd1357, 4;
	@%p378 bra 	$L__BB10_807;
	shl.b64 	%rd6114, %rd13277, 3;
	add.s64 	%rd6115, %rd13042, %rd6114;
	ld.u64 	%rd6116, [%rd6115];
	mad.lo.s64 	%rd6117, %rd6116, 2654435761, %rd13285;
	shl.b64 	%rd6118, %rd6117, 13;
	add.s64 	%rd6119, %rd6118, %rd6117;
	shr.u64 	%rd6120, %rd6119, 7;
	xor.b64  	%rd6121, %rd6120, %rd6119;
	shl.b64 	%rd6122, %rd6121, 3;
	add.s64 	%rd6123, %rd6122, %rd6121;
	shr.u64 	%rd6124, %rd6123, 17;
	xor.b64  	%rd6125, %rd6124, %rd6123;
	shl.b64 	%rd6126, %rd6125, 5;
	add.s64 	%rd6127, %rd6126, %rd6125;
	ld.u64 	%rd6128, [%rd6115+8];
	mad.lo.s64 	%rd6129, %rd6128, 2654435761, %rd6127;
	shl.b64 	%rd6130, %rd6129, 13;
	add.s64 	%rd6131, %rd6130, %rd6129;
	shr.u64 	%rd6132, %rd6131, 7;
	xor.b64  	%rd6133, %rd6132, %rd6131;
	shl.b64 	%rd6134, %rd6133, 3;
	add.s64 	%rd6135, %rd6134, %rd6133;
	shr.u64 	%rd6136, %rd6135, 17;
	xor.b64  	%rd6137, %rd6136, %rd6135;
	shl.b64 	%rd6138, %rd6137, 5;
	add.s64 	%rd6139, %rd6138, %rd6137;
	ld.u64 	%rd6140, [%rd6115+16];
	mad.lo.s64 	%rd6141, %rd6140, 2654435761, %rd6139;
	shl.b64 	%rd6142, %rd6141, 13;
	add.s64 	%rd6143, %rd6142, %rd6141;
	shr.u64 	%rd6144, %rd6143, 7;
	xor.b64  	%rd6145, %rd6144, %rd6143;
	shl.b64 	%rd6146, %rd6145, 3;
	add.s64 	%rd6147, %rd6146, %rd6145;
	shr.u64 	%rd6148, %rd6147, 17;
	xor.b64  	%rd6149, %rd6148, %rd6147;
	shl.b64 	%rd6150, %rd6149, 5;
	add.s64 	%rd6151, %rd6150, %rd6149;
	ld.u64 	%rd6152, [%rd6115+24];
	mad.lo.s64 	%rd6153, %rd6152, 2654435761, %rd6151;
	shl.b64 	%rd6154, %rd6153, 13;
	add.s64 	%rd6155, %rd6154, %rd6153;
	shr.u64 	%rd6156, %rd6155, 7;
	xor.b64  	%rd6157, %rd6156, %rd6155;
	shl.b64 	%rd6158, %rd6157, 3;
	add.s64 	%rd6159, %rd6158, %rd6157;
	shr.u64 	%rd6160, %rd6159, 17;
	xor.b64  	%rd6161, %rd6160, %rd6159;
	shl.b64 	%rd6162, %rd6161, 5;
	add.s64 	%rd13285, %rd6162, %rd6161;
	add.s64 	%rd13277, %rd13277, 4;
$L__BB10_807:
	setp.eq.s64 	%p379, %rd870, 0;
	@%p379 bra 	$L__BB10_812;
	setp.eq.s64 	%p380, %rd870, 1;
	@%p380 bra 	$L__BB10_810;
	shl.b64 	%rd6164, %rd13277, 3;
	add.s64 	%rd6165, %rd13042, %rd6164;
	ld.u64 	%rd6166, [%rd6165];
	mad.lo.s64 	%rd6167, %rd6166, 2654435761, %rd13285;
	shl.b64 	%rd6168, %rd6167, 13;
	add.s64 	%rd6169, %rd6168, %rd6167;
	shr.u64 	%rd6170, %rd6169, 7;
	xor.b64  	%rd6171, %rd6170, %rd6169;
	shl.b64 	%rd6172, %rd6171, 3;
	add.s64 	%rd6173, %rd6172, %rd6171;
	shr.u64 	%rd6174, %rd6173, 17;
	xor.b64  	%rd6175, %rd6174, %rd6173;
	shl.b64 	%rd6176, %rd6175, 5;
	add.s64 	%rd6177, %rd6176, %rd6175;
	ld.u64 	%rd6178, [%rd6165+8];
	mad.lo.s64 	%rd6179, %rd6178, 2654435761, %rd6177;
	shl.b64 	%rd6180, %rd6179, 13;
	add.s64 	%rd6181, %rd6180, %rd6179;
	shr.u64 	%rd6182, %rd6181, 7;
	xor.b64  	%rd6183, %rd6182, %rd6181;
	shl.b64 	%rd6184, %rd6183, 3;
	add.s64 	%rd6185, %rd6184, %rd6183;
	shr.u64 	%rd6186, %rd6185, 17;
	xor.b64  	%rd6187, %rd6186, %rd6185;
	shl.b64 	%rd6188, %rd6187, 5;
	add.s64 	%rd13285, %rd6188, %rd6187;
	add.s64 	%rd13277, %rd13277, 2;
$L__BB10_810:
	and.b64  	%rd6189, %rd1490, 1;
	setp.eq.b64 	%p381, %rd6189, 1;
	not.pred 	%p382, %p381;
	@%p382 bra 	$L__BB10_812;
	shl.b64 	%rd6190, %rd13277, 3;
	add.s64 	%rd6191, %rd13042, %rd6190;
	ld.u64 	%rd6192, [%rd6191];
	mad.lo.s64 	%rd6193, %rd6192, 2654435761, %rd13285;
	shl.b64 	%rd6194, %rd6193, 13;
	add.s64 	%rd6195, %rd6194, %rd6193;
	shr.u64 	%rd6196, %rd6195, 7;
	xor.b64  	%rd6197, %rd6196, %rd6195;
	shl.b64 	%rd6198, %rd6197, 3;
	add.s64 	%rd6199, %rd6198, %rd6197;
	shr.u64 	%rd6200, %rd6199, 17;
	xor.b64  	%rd6201, %rd6200, %rd6199;
	shl.b64 	%rd6202, %rd6201, 5;
	add.s64 	%rd13285, %rd6202, %rd6201;
$L__BB10_812:
	setp.eq.s64 	%p383, %rd1490, 0;
	mov.b64 	%rd13298, 0;
	@%p383 bra 	$L__BB10_824;
	add.s64 	%rd6206, %rd1490, -1;
	setp.lt.u64 	%p384, %rd6206, 7;
	mov.b64 	%rd13290, 0;
	mov.u64 	%rd13298, %rd13290;
	@%p384 bra 	$L__BB10_816;
	mov.b64 	%rd13290, 0;
	and.b64  	%rd6305, %rd1490, -8;
	mov.u64 	%rd13288, %rd13290;
$L__BB10_815:
	.pragma "nounroll";
	shl.b64 	%rd6208, %rd13290, 3;
	add.s64 	%rd6209, %rd13086, %rd6208;
	ld.u64 	%rd6210, [%rd6209];
	mad.lo.s64 	%rd6211, %rd6210, 2654435761, %rd13298;
	shl.b64 	%rd6212, %rd6211, 13;
	add.s64 	%rd6213, %rd6212, %rd6211;
	shr.u64 	%rd6214, %rd6213, 7;
	xor.b64  	%rd6215, %rd6214, %rd6213;
	shl.b64 	%rd6216, %rd6215, 3;
	add.s64 	%rd6217, %rd6216, %rd6215;
	shr.u64 	%rd6218, %rd6217, 17;
	xor.b64  	%rd6219, %rd6218, %rd6217;
	shl.b64 	%rd6220, %rd6219, 5;
	add.s64 	%rd6221, %rd6220, %rd6219;
	ld.u64 	%rd6222, [%rd6209+8];
	mad.lo.s64 	%rd6223, %rd6222, 2654435761, %rd6221;
	shl.b64 	%rd6224, %rd6223, 13;
	add.s64 	%rd6225, %rd6224, %rd6223;
	shr.u64 	%rd6226, %rd6225, 7;
	xor.b64  	%rd6227, %rd6226, %rd6225;
	shl.b64 	%rd6228, %rd6227, 3;
	add.s64 	%rd6229, %rd6228, %rd6227;
	shr.u64 	%rd6230, %rd6229, 17;
	xor.b64  	%rd6231, %rd6230, %rd6229;
	shl.b64 	%rd6232, %rd6231, 5;
	add.s64 	%rd6233, %rd6232, %rd6231;
	ld.u64 	%rd6234, [%rd6209+16];
	mad.lo.s64 	%rd6235, %rd6234, 2654435761, %rd6233;
	shl.b64 	%rd6236, %rd6235, 13;
	add.s64 	%rd6237, %rd6236, %rd6235;
	shr.u64 	%rd6238, %rd6237, 7;
	xor.b64  	%rd6239, %rd6238, %rd6237;
	shl.b64 	%rd6240, %rd6239, 3;
	add.s64 	%rd6241, %rd6240, %rd6239;
	shr.u64 	%rd6242, %rd6241, 17;
	xor.b64  	%rd6243, %rd6242, %rd6241;
	shl.b64 	%rd6244, %rd6243, 5;
	add.s64 	%rd6245, %rd6244, %rd6243;
	ld.u64 	%rd6246, [%rd6209+24];
	mad.lo.s64 	%rd6247, %rd6246, 2654435761, %rd6245;
	shl.b64 	%rd6248, %rd6247, 13;
	add.s64 	%rd6249, %rd6248, %rd6247;
	shr.u64 	%rd6250, %rd6249, 7;
	xor.b64  	%rd6251, %rd6250, %rd6249;
	shl.b64 	%rd6252, %rd6251, 3;
	add.s64 	%rd6253, %rd6252, %rd6251;
	shr.u64 	%rd6254, %rd6253, 17;
	xor.b64  	%rd6255, %rd6254, %rd6253;
	shl.b64 	%rd6256, %rd6255, 5;
	add.s64 	%rd6257, %rd6256, %rd6255;
	ld.u64 	%rd6258, [%rd6209+32];
	mad.lo.s64 	%rd6259, %rd6258, 2654435761, %rd6257;
	shl.b64 	%rd6260, %rd6259, 13;
	add.s64 	%rd6261, %rd6260, %rd6259;
	shr.u64 	%rd6262, %rd6261, 7;
	xor.b64  	%rd6263, %rd6262, %rd6261;
	shl.b64 	%rd6264, %rd6263, 3;
	add.s64 	%rd6265, %rd6264, %rd6263;
	shr.u64 	%rd6266, %rd6265, 17;
	xor.b64  	%rd6267, %rd6266, %rd6265;
	shl.b64 	%rd6268, %rd6267, 5;
	add.s64 	%rd6269, %rd6268, %rd6267;
	ld.u64 	%rd6270, [%rd6209+40];
	mad.lo.s64 	%rd6271, %rd6270, 2654435761, %rd6269;
	shl.b64 	%rd6272, %rd6271, 13;
	add.s64 	%rd6273, %rd6272, %rd6271;
	shr.u64 	%rd6274, %rd6273, 7;
	xor.b64  	%rd6275, %rd6274, %rd6273;
	shl.b64 	%rd6276, %rd6275, 3;
	add.s64 	%rd6277, %rd6276, %rd6275;
	shr.u64 	%rd6278, %rd6277, 17;
	xor.b64  	%rd6279, %rd6278, %rd6277;
	shl.b64 	%rd6280, %rd6279, 5;
	add.s64 	%rd6281, %rd6280, %rd6279;
	ld.u64 	%rd6282, [%rd6209+48];
	mad.lo.s64 	%rd6283, %rd6282, 2654435761, %rd6281;
	shl.b64 	%rd6284, %rd6283, 13;
	add.s64 	%rd6285, %rd6284, %rd6283;
	shr.u64 	%rd6286, %rd6285, 7;
	xor.b64  	%rd6287, %rd6286, %rd6285;
	shl.b64 	%rd6288, %rd6287, 3;
	add.s64 	%rd6289, %rd6288, %rd6287;
	shr.u64 	%rd6290, %rd6289, 17;
	xor.b64  	%rd6291, %rd6290, %rd6289;
	shl.b64 	%rd6292, %rd6291, 5;
	add.s64 	%rd6293, %rd6292, %rd6291;
	ld.u64 	%rd6294, [%rd6209+56];
	mad.lo.s64 	%rd6295, %rd6294, 2654435761, %rd6293;
	shl.b64 	%rd6296, %rd6295, 13;
	add.s64 	%rd6297, %rd6296, %rd6295;
	shr.u64 	%rd6298, %rd6297, 7;
	xor.b64  	%rd6299, %rd6298, %rd6297;
	shl.b64 	%rd6300, %rd6299, 3;
	add.s64 	%rd6301, %rd6300, %rd6299;
	shr.u64 	%rd6302, %rd6301, 17;
	xor.b64  	%rd6303, %rd6302, %rd6301;
	shl.b64 	%rd6304, %rd6303, 5;
	add.s64 	%rd13298, %rd6304, %rd6303;
	add.s64 	%rd13290, %rd13290, 8;
	add.s64 	%rd13288, %rd13288, 8;
	setp.ne.s64 	%p385, %rd13288, %rd6305;
	@%p385 bra 	$L__BB10_815;
$L__BB10_816:
	and.b64  	%rd1379, %rd1490, 7;
	setp.eq.s64 	%p386, %rd1379, 0;
	@%p386 bra 	$L__BB10_824;
	setp.lt.u64 	%p387, %rd1379, 4;
	@%p387 bra 	$L__BB10_819;
	shl.b64 	%rd6307, %rd13290, 3;
	add.s64 	%rd6308, %rd13086, %rd6307;
	ld.u64 	%rd6309, [%rd6308];
	mad.lo.s64 	%rd6310, %rd6309, 2654435761, %rd13298;
	shl.b64 	%rd6311, %rd6310, 13;
	add.s64 	%rd6312, %rd6311, %rd6310;
	shr.u64 	%rd6313, %rd6312, 7;
	xor.b64  	%rd6314, %rd6313, %rd6312;
	shl.b64 	%rd6315, %rd6314, 3;
	add.s64 	%rd6316, %rd6315, %rd6314;
	shr.u64 	%rd6317, %rd6316, 17;
	xor.b64  	%rd6318, %rd6317, %rd6316;
	shl.b64 	%rd6319, %rd6318, 5;
	add.s64 	%rd6320, %rd6319, %rd6318;
	ld.u64 	%rd6321, [%rd6308+8];
	mad.lo.s64 	%rd6322, %rd6321, 2654435761, %rd6320;
	shl.b64 	%rd6323, %rd6322, 13;
	add.s64 	%rd6324, %rd6323, %rd6322;
	shr.u64 	%rd6325, %rd6324, 7;
	xor.b64  	%rd6326, %rd6325, %rd6324;
	shl.b64 	%rd6327, %rd6326, 3;
	add.s64 	%rd6328, %rd6327, %rd6326;
	shr.u64 	%rd6329, %rd6328, 17;
	xor.b64  	%rd6330, %rd6329, %rd6328;
	shl.b64 	%rd6331, %rd6330, 5;
	add.s64 	%rd6332, %rd6331, %rd6330;
	ld.u64 	%rd6333, [%rd6308+16];
	mad.lo.s64 	%rd6334, %rd6333, 2654435761, %rd6332;
	shl.b64 	%rd6335, %rd6334, 13;
	add.s64 	%rd6336, %rd6335, %rd6334;
	shr.u64 	%rd6337, %rd6336, 7;
	xor.b64  	%rd6338, %rd6337, %rd6336;
	shl.b64 	%rd6339, %rd6338, 3;
	add.s64 	%rd6340, %rd6339, %rd6338;
	shr.u64 	%rd6341, %rd6340, 17;
	xor.b64  	%rd6342, %rd6341, %rd6340;
	shl.b64 	%rd6343, %rd6342, 5;
	add.s64 	%rd6344, %rd6343, %rd6342;
	ld.u64 	%rd6345, [%rd6308+24];
	mad.lo.s64 	%rd6346, %rd6345, 2654435761, %rd6344;
	shl.b64 	%rd6347, %rd6346, 13;
	add.s64 	%rd6348, %rd6347, %rd6346;
	shr.u64 	%rd6349, %rd6348, 7;
	xor.b64  	%rd6350, %rd6349, %rd6348;
	shl.b64 	%rd6351, %rd6350, 3;
	add.s64 	%rd6352, %rd6351, %rd6350;
	shr.u64 	%rd6353, %rd6352, 17;
	xor.b64  	%rd6354, %rd6353, %rd6352;
	shl.b64 	%rd6355, %rd6354, 5;
	add.s64 	%rd13298, %rd6355, %rd6354;
	add.s64 	%rd13290, %rd13290, 4;
$L__BB10_819:
	setp.eq.s64 	%p388, %rd870, 0;
	@%p388 bra 	$L__BB10_824;
	setp.eq.s64 	%p389, %rd870, 1;
	@%p389 bra 	$L__BB10_822;
	shl.b64 	%rd6357, %rd13290, 3;
	add.s64 	%rd6358, %rd13086, %rd6357;
	ld.u64 	%rd6359, [%rd6358];
	mad.lo.s64 	%rd6360, %rd6359, 2654435761, %rd13298;
	shl.b64 	%rd6361, %rd6360, 13;
	add.s64 	%rd6362, %rd6361, %rd6360;
	shr.u64 	%rd6363, %rd6362, 7;
	xor.b64  	%rd6364, %rd6363, %rd6362;
	shl.b64 	%rd6365, %rd6364, 3;
	add.s64 	%rd6366, %rd6365, %rd6364;
	shr.u64 	%rd6367, %rd6366, 17;
	xor.b64  	%rd6368, %rd6367, %rd6366;
	shl.b64 	%rd6369, %rd6368, 5;
	add.s64 	%rd6370, %rd6369, %rd6368;
	ld.u64 	%rd6371, [%rd6358+8];
	mad.lo.s64 	%rd6372, %rd6371, 2654435761, %rd6370;
	shl.b64 	%rd6373, %rd6372, 13;
	add.s64 	%rd6374, %rd6373, %rd6372;
	shr.u64 	%rd6375, %rd6374, 7;
	xor.b64  	%rd6376, %rd6375, %rd6374;
	shl.b64 	%rd6377, %rd6376, 3;
	add.s64 	%rd6378, %rd6377, %rd6376;
	shr.u64 	%rd6379, %rd6378, 17;
	xor.b64  	%rd6380, %rd6379, %rd6378;
	shl.b64 	%rd6381, %rd6380, 5;
	add.s64 	%rd13298, %rd6381, %rd6380;
	add.s64 	%rd13290, %rd13290, 2;
$L__BB10_822:
	and.b64  	%rd6382, %rd1490, 1;
	setp.eq.b64 	%p390, %rd6382, 1;
	not.pred 	%p391, %p390;
	@%p391 bra 	$L__BB10_824;
	shl.b64 	%rd6383, %rd13290, 3;
	add.s64 	%rd6384, %rd13086, %rd6383;
	ld.u64 	%rd6385, [%rd6384];
	mad.lo.s64 	%rd6386, %rd6385, 2654435761, %rd13298;
	shl.b64 	%rd6387, %rd6386, 13;
	add.s64 	%rd6388, %rd6387, %rd6386;
	shr.u64 	%rd6389, %rd6388, 7;
	xor.b64  	%rd6390, %rd6389, %rd6388;
	shl.b64 	%rd6391, %rd6390, 3;
	add.s64 	%rd6392, %rd6391, %rd6390;
	shr.u64 	%rd6393, %rd6392, 17;
	xor.b64  	%rd6394, %rd6393, %rd6392;
	shl.b64 	%rd6395, %rd6394, 5;
	add.s64 	%rd13298, %rd6395, %rd6394;
$L__BB10_824:
	setp.lt.u64 	%p861, %rd13285, %rd13298;
	bra.uni 	$L__BB10_829;
$L__BB10_825:
	setp.eq.s32 	%p393, %r81, 0;
	mov.pred 	%p861, %p359;
	@%p393 bra 	$L__BB10_829;
	mov.b64 	%rd13299, 0;
	cvt.s64.s32 	%rd6400, %r81;
$L__BB10_827:
	shl.b64 	%rd6397, %rd13299, 3;
	add.s64 	%rd6398, %rd13042, %rd6397;
	ld.u64 	%rd1393, [%rd6398];
	add.s64 	%rd6399, %rd13086, %rd6397;
	ld.u64 	%rd1394, [%rd6399];
	setp.lt.u64 	%p395, %rd1393, %rd1394;
	mov.pred 	%p861, %p361;
	@%p395 bra 	$L__BB10_829;
	setp.le.u64 	%p397, %rd1393, %rd1394;
	add.s64 	%rd13299, %rd13299, 1;
	setp.lt.u64 	%p398, %rd13299, %rd6400;
	and.pred  	%p399, %p397, %p398;
	mov.pred 	%p861, %p359;
	@%p399 bra 	$L__BB10_827;
$L__BB10_829:
	selp.b64 	%rd1396, %rd13042, %rd13086, %p861;
	selp.u32 	%r182, 1, 0, %p861;
	add.s32 	%r72, %r70, %r182;
	not.pred 	%p400, %p861;
	selp.u32 	%r183, 1, 0, %p400;
	add.s32 	%r73, %r71, %r183;
	@%p861 bra 	$L__BB10_831;
	shl.b32 	%r184, %r73, 3;
	mov.u32 	%r185, _ZZN3cub18CUB_300001_SM_10006detail10merge_sort26DeviceMergeSortMergeKernelINS2_10policy_hubIPPmE9Policy600ES6_PNS0_8NullTypeES6_SA_m18tuple_indexed_lessS5_S9_EEvbT2_T3_T4_PT6_PT7_T5_PSE_SE_NS1_7vsmem_tEE19static_temp_storage;
	add.s32 	%r186, %r185, %r184;
	ld.shared.u64 	%rd13086, [%r186];
	bra.uni 	$L__BB10_832;
$L__BB10_831:
	shl.b32 	%r187, %r72, 3;
	mov.u32 	%r188, _ZZN3cub18CUB_300001_SM_10006detail10merge_sort26DeviceMergeSortMergeKernelINS2_10policy_hubIPPmE9Policy600ES6_PNS0_8NullTypeES6_SA_m18tuple_indexed_lessS5_S9_EEvbT2_T3_T4_PT6_PT7_T5_PSE_SE_NS1_7vsmem_tEE19static_temp_storage;
	add.s32 	%r189, %r188, %r187;
	ld.shared.u64 	%rd13042, [%r189];
$L__BB10_832:
	setp.ge.s32 	%p401, %r72, %r49;
	mov.u64 	%rd13343, %rd13086;
	@%p401 bra 	$L__BB10_876;
	setp.ge.s32 	%p402, %r73, %r31;
	mov.u64 	%rd13343, %rd13042;
	@%p402 bra 	$L__BB10_876;
	setp.eq.s64 	%p403, %rd1490, 0;
	mov.b64 	%rd13305, -3750763034362895579;
	@%p403 bra 	$L__BB10_840;
	setp.eq.s64 	%p404, %rd1490, 1;
	mov.b64 	%rd13305, -3750763034362895579;
	mov.b64 	%rd13306, 0;
	@%p404 bra 	$L__BB10_838;
	mov.b64 	%rd13305, -3750763034362895579;
	mov.b64 	%rd13306, 0;
	and.b64  	%rd6470, %rd1490, -2;
	mov.u64 	%rd13304, %rd13306;
$L__BB10_837:
	shl.b64 	%rd6407, %rd13306, 3;
	add.s64 	%rd6408, %rd13042, %rd6407;
	ld.u64 	%rd6409, [%rd6408];
	and.b64  	%rd6410, %rd6409, 255;
	xor.b64  	%rd6411, %rd6410, %rd13305;
	mul.lo.s64 	%rd6412, %rd6411, 1099511628211;
	shr.u64 	%rd6413, %rd6409, 8;
	and.b64  	%rd6414, %rd6413, 255;
	xor.b64  	%rd6415, %rd6414, %rd6412;
	mul.lo.s64 	%rd6416, %rd6415, 1099511628211;
	shr.u64 	%rd6417, %rd6409, 16;
	and.b64  	%rd6418, %rd6417, 255;
	xor.b64  	%rd6419, %rd6418, %rd6416;
	mul.lo.s64 	%rd6420, %rd6419, 1099511628211;
	shr.u64 	%rd6421, %rd6409, 24;
	and.b64  	%rd6422, %rd6421, 255;
	xor.b64  	%rd6423, %rd6422, %rd6420;
	mul.lo.s64 	%rd6424, %rd6423, 1099511628211;
	shr.u64 	%rd6425, %rd6409, 32;
	and.b64  	%rd6426, %rd6425, 255;
	xor.b64  	%rd6427, %rd6426, %rd6424;
	mul.lo.s64 	%rd6428, %rd6427, 1099511628211;
	shr.u64 	%rd6429, %rd6409, 40;
	and.b64  	%rd6430, %rd6429, 255;
	xor.b64  	%rd6431, %rd6430, %rd6428;
	mul.lo.s64 	%rd6432, %rd6431, 1099511628211;
	shr.u64 	%rd6433, %rd6409, 48;
	and.b64  	%rd6434, %rd6433, 255;
	xor.b64  	%rd6435, %rd6434, %rd6432;
	mul.lo.s64 	%rd6436, %rd6435, 1099511628211;
	shr.u64 	%rd6437, %rd6409, 56;
	xor.b64  	%rd6438, %rd6437, %rd6436;
	mul.lo.s64 	%rd6439, %rd6438, 1099511628211;
	ld.u64 	%rd6440, [%rd6408+8];
	and.b64  	%rd6441, %rd6440, 255;
	xor.b64  	%rd6442, %rd6441, %rd6439;
	mul.lo.s64 	%rd6443, %rd6442, 1099511628211;
	shr.u64 	%rd6444, %rd6440, 8;
	and.b64  	%rd6445, %rd6444, 255;
	xor.b64  	%rd6446, %rd6445, %rd6443;
	mul.lo.s64 	%rd6447, %rd6446, 1099511628211;
	shr.u64 	%rd6448, %rd6440, 16;
	and.b64  	%rd6449, %rd6448, 255;
	xor.b64  	%rd6450, %rd6449, %rd6447;
	mul.lo.s64 	%rd6451, %rd6450, 1099511628211;
	shr.u64 	%rd6452, %rd6440, 24;
	and.b64  	%rd6453, %rd6452, 255;
	xor.b64  	%rd6454, %rd6453, %rd6451;
	mul.lo.s64 	%rd6455, %rd6454, 1099511628211;
	shr.u64 	%rd6456, %rd6440, 32;
	and.b64  	%rd6457, %rd6456, 255;
	xor.b64  	%rd6458, %rd6457, %rd6455;
	mul.lo.s64 	%rd6459, %rd6458, 1099511628211;
	shr.u64 	%rd6460, %rd6440, 40;
	and.b64  	%rd6461, %rd6460, 255;
	xor.b64  	%rd6462, %rd6461, %rd6459;
	mul.lo.s64 	%rd6463, %rd6462, 1099511628211;
	shr.u64 	%rd6464, %rd6440, 48;
	and.b64  	%rd6465, %rd6464, 255;
	xor.b64  	%rd6466, %rd6465, %rd6463;
	mul.lo.s64 	%rd6467, %rd6466, 1099511628211;
	shr.u64 	%rd6468, %rd6440, 56;
	xor.b64  	%rd6469, %rd6468, %rd6467;
	mul.lo.s64 	%rd13305, %rd6469, 1099511628211;
	add.s64 	%rd13306, %rd13306, 2;
	add.s64 	%rd13304, %rd13304, 2;
	setp.ne.s64 	%p405, %rd13304, %rd6470;
	@%p405 bra 	$L__BB10_837;
$L__BB10_838:
	and.b64  	%rd6471, %rd1490, 1;
	setp.eq.b64 	%p406, %rd6471, 1;
	not.pred 	%p407, %p406;
	@%p407 bra 	$L__BB10_840;
	shl.b64 	%rd6472, %rd13306, 3;
	add.s64 	%rd6473, %rd13042, %rd6472;
	ld.u64 	%rd6474, [%rd6473];
	and.b64  	%rd6475, %rd6474, 255;
	xor.b64  	%rd6476, %rd6475, %rd13305;
	mul.lo.s64 	%rd6477, %rd6476, 1099511628211;
	shr.u64 	%rd6478, %rd6474, 8;
	and.b64  	%rd6479, %rd6478, 255;
	xor.b64  	%rd6480, %rd6479, %rd6477;
	mul.lo.s64 	%rd6481, %rd6480, 1099511628211;
	shr.u64 	%rd6482, %rd6474, 16;
	and.b64  	%rd6483, %rd6482, 255;
	xor.b64  	%rd6484, %rd6483, %rd6481;
	mul.lo.s64 	%rd6485, %rd6484, 1099511628211;
	shr.u64 	%rd6486, %rd6474, 24;
	and.b64  	%rd6487, %rd6486, 255;
	xor.b64  	%rd6488, %rd6487, %rd6485;
	mul.lo.s64 	%rd6489, %rd6488, 1099511628211;
	shr.u64 	%rd6490, %rd6474, 32;
	and.b64  	%rd6491, %rd6490, 255;
	xor.b64  	%rd6492, %rd6491, %rd6489;
	mul.lo.s64 	%rd6493, %rd6492, 1099511628211;
	shr.u64 	%rd6494, %rd6474, 40;
	and.b64  	%rd6495, %rd6494, 255;
	xor.b64  	%rd6496, %rd6495, %rd6493;
	mul.lo.s64 	%rd6497, %rd6496, 1099511628211;
	shr.u64 	%rd6498, %rd6474, 48;
	and.b64  	%rd6499, %rd6498, 255;
	xor.b64  	%rd6500, %rd6499, %rd6497;
	mul.lo.s64 	%rd6501, %rd6500, 1099511628211;
	shr.u64 	%rd6502, %rd6474, 56;
	xor.b64  	%rd6503, %rd6502, %rd6501;
	mul.lo.s64 	%rd13305, %rd6503, 1099511628211;
$L__BB10_840:
	setp.eq.s64 	%p408, %rd1490, 0;
	mov.b64 	%rd13312, -3750763034362895579;
	@%p408 bra 	$L__BB10_846;
	setp.eq.s64 	%p409, %rd1490, 1;
	mov.b64 	%rd13312, -3750763034362895579;
	mov.b64 	%rd13313, 0;
	@%p409 bra 	$L__BB10_844;
	mov.b64 	%rd13312, -3750763034362895579;
	mov.b64 	%rd13313, 0;
	and.b64  	%rd6573, %rd1490, -2;
	mov.u64 	%rd13311, %rd13313;
$L__BB10_843:
	shl.b64 	%rd6510, %rd13313, 3;
	add.s64 	%rd6511, %rd13086, %rd6510;
	ld.u64 	%rd6512, [%rd6511];
	and.b64  	%rd6513, %rd6512, 255;
	xor.b64  	%rd6514, %rd6513, %rd13312;
	mul.lo.s64 	%rd6515, %rd6514, 1099511628211;
	shr.u64 	%rd6516, %rd6512, 8;
	and.b64  	%rd6517, %rd6516, 255;
	xor.b64  	%rd6518, %rd6517, %rd6515;
	mul.lo.s64 	%rd6519, %rd6518, 1099511628211;
	shr.u64 	%rd6520, %rd6512, 16;
	and.b64  	%rd6521, %rd6520, 255;
	xor.b64  	%rd6522, %rd6521, %rd6519;
	mul.lo.s64 	%rd6523, %rd6522, 1099511628211;
	shr.u64 	%rd6524, %rd6512, 24;
	and.b64  	%rd6525, %rd6524, 255;
	xor.b64  	%rd6526, %rd6525, %rd6523;
	mul.lo.s64 	%rd6527, %rd6526, 1099511628211;
	shr.u64 	%rd6528, %rd6512, 32;
	and.b64  	%rd6529, %rd6528, 255;
	xor.b64  	%rd6530, %rd6529, %rd6527;
	mul.lo.s64 	%rd6531, %rd6530, 1099511628211;
	shr.u64 	%rd6532, %rd6512, 40;
	and.b64  	%rd6533, %rd6532, 255;
	xor.b64  	%rd6534, %rd6533, %rd6531;
	mul.lo.s64 	%rd6535, %rd6534, 1099511628211;
	shr.u64 	%rd6536, %rd6512, 48;
	and.b64  	%rd6537, %rd6536, 255;
	xor.b64  	%rd6538, %rd6537, %rd6535;
	mul.lo.s64 	%rd6539, %rd6538, 1099511628211;
	shr.u64 	%rd6540, %rd6512, 56;
	xor.b64  	%rd6541, %rd6540, %rd6539;
	mul.lo.s64 	%rd6542, %rd6541, 1099511628211;
	ld.u64 	%rd6543, [%rd6511+8];
	and.b64  	%rd6544, %rd6543, 255;
	xor.b64  	%rd6545, %rd6544, %rd6542;
	mul.lo.s64 	%rd6546, %rd6545, 1099511628211;
	shr.u64 	%rd6547, %rd6543, 8;
	and.b64  	%rd6548, %rd6547, 255;
	xor.b64  	%rd6549, %rd6548, %rd6546;
	mul.lo.s64 	%rd6550, %rd6549, 1099511628211;
	shr.u64 	%rd6551, %rd6543, 16;
	and.b64  	%rd6552, %rd6551, 255;
	xor.b64  	%rd6553, %rd6552, %rd6550;
	mul.lo.s64 	%rd6554, %rd6553, 1099511628211;
	shr.u64 	%rd6555, %rd6543, 24;
	and.b64  	%rd6556, %rd6555, 255;
	xor.b64  	%rd6557, %rd6556, %rd6554;
	mul.lo.s64 	%rd6558, %rd6557, 1099511628211;
	shr.u64 	%rd6559, %rd6543, 32;
	and.b64  	%rd6560, %rd6559, 255;
	xor.b64  	%rd6561, %rd6560, %rd6558;
	mul.lo.s64 	%rd6562, %rd6561, 1099511628211;
	shr.u64 	%rd6563, %rd6543, 40;
	and.b64  	%rd6564, %rd6563, 255;
	xor.b64  	%rd6565, %rd6564, %rd6562;
	mul.lo.s64 	%rd6566, %rd6565, 1099511628211;
	shr.u64 	%rd6567, %rd6543, 48;
	and.b64  	%rd6568, %rd6567, 255;
	xor.b64  	%rd6569, %rd6568, %rd6566;
	mul.lo.s64 	%rd6570, %rd6569, 1099511628211;
	shr.u64 	%rd6571, %rd6543, 56;
	xor.b64  	%rd6572, %rd6571, %rd6570;
	mul.lo.s64 	%rd13312, %rd6572, 1099511628211;
	add.s64 	%rd13313, %rd13313, 2;
	add.s64 	%rd13311, %rd13311, 2;
	setp.ne.s64 	%p410, %rd13311, %rd6573;
	@%p410 bra 	$L__BB10_843;
$L__BB10_844:
	and.b64  	%rd6574, %rd1490, 1;
	setp.eq.b64 	%p411, %rd6574, 1;
	not.pred 	%p412, %p411;
	@%p412 bra 	$L__BB10_846;
	shl.b64 	%rd6575, %rd13313, 3;
	add.s64 	%rd6576, %rd13086, %rd6575;
	ld.u64 	%rd6577, [%rd6576];
	and.b64  	%rd6578, %rd6577, 255;
	xor.b64  	%rd6579, %rd6578, %rd13312;
	mul.lo.s64 	%rd6580, %rd6579, 1099511628211;
	shr.u64 	%rd6581, %rd6577, 8;
	and.b64  	%rd6582, %rd6581, 255;
	xor.b64  	%rd6583, %rd6582, %rd6580;
	mul.lo.s64 	%rd6584, %rd6583, 1099511628211;
	shr.u64 	%rd6585, %rd6577, 16;
	and.b64  	%rd6586, %rd6585, 255;
	xor.b64  	%rd6587, %rd6586, %rd6584;
	mul.lo.s64 	%rd6588, %rd6587, 1099511628211;
	shr.u64 	%rd6589, %rd6577, 24;
	and.b64  	%rd6590, %rd6589, 255;
	xor.b64  	%rd6591, %rd6590, %rd6588;
	mul.lo.s64 	%rd6592, %rd6591, 1099511628211;
	shr.u64 	%rd6593, %rd6577, 32;
	and.b64  	%rd6594, %rd6593, 255;
	xor.b64  	%rd6595, %rd6594, %rd6592;
	mul.lo.s64 	%rd6596, %rd6595, 1099511628211;
	shr.u64 	%rd6597, %rd6577, 40;
	and.b64  	%rd6598, %rd6597, 255;
	xor.b64  	%rd6599, %rd6598, %rd6596;
	mul.lo.s64 	%rd6600, %rd6599, 1099511628211;
	shr.u64 	%rd6601, %rd6577, 48;
	and.b64  	%rd6602, %rd6601, 255;
	xor.b64  	%rd6603, %rd6602, %rd6600;
	mul.lo.s64 	%rd6604, %rd6603, 1099511628211;
	shr.u64 	%rd6605, %rd6577, 56;
	xor.b64  	%rd6606, %rd6605, %rd6604;
	mul.lo.s64 	%rd13312, %rd6606, 1099511628211;
$L__BB10_846:
	setp.eq.s64 	%p413, %rd13305, %rd13312;
	@%p413 bra 	$L__BB10_872;
	setp.eq.s64 	%p414, %rd1490, 0;
	mov.b64 	%rd13328, 0;
	@%p414 bra 	$L__BB10_859;
	add.s64 	%rd6610, %rd1490, -1;
	setp.lt.u64 	%p415, %rd6610, 7;
	mov.b64 	%rd13320, 0;
	mov.u64 	%rd13328, %rd13320;
	@%p415 bra 	$L__BB10_851;
	mov.b64 	%rd13320, 0;
	and.b64  	%rd6709, %rd1490, -8;
	mov.u64 	%rd13318, %rd13320;
$L__BB10_850:
	.pragma "nounroll";
	shl.b64 	%rd6612, %rd13320, 3;
	add.s64 	%rd6613, %rd13042, %rd6612;
	ld.u64 	%rd6614, [%rd6613];
	mad.lo.s64 	%rd6615, %rd6614, 2654435761, %rd13328;
	shl.b64 	%rd6616, %rd6615, 13;
	add.s64 	%rd6617, %rd6616, %rd6615;
	shr.u64 	%rd6618, %rd6617, 7;
	xor.b64  	%rd6619, %rd6618, %rd6617;
	shl.b64 	%rd6620, %rd6619, 3;
	add.s64 	%rd6621, %rd6620, %rd6619;
	shr.u64 	%rd6622, %rd6621, 17;
	xor.b64  	%rd6623, %rd6622, %rd6621;
	shl.b64 	%rd6624, %rd6623, 5;
	add.s64 	%rd6625, %rd6624, %rd6623;
	ld.u64 	%rd6626, [%rd6613+8];
	mad.lo.s64 	%rd6627, %rd6626, 2654435761, %rd6625;
	shl.b64 	%rd6628, %rd6627, 13;
	add.s64 	%rd6629, %rd6628, %rd6627;
	shr.u64 	%rd6630, %rd6629, 7;
	xor.b64  	%rd6631, %rd6630, %rd6629;
	shl.b64 	%rd6632, %rd6631, 3;
	add.s64 	%rd6633, %rd6632, %rd6631;
	shr.u64 	%rd6634, %rd6633, 17;
	xor.b64  	%rd6635, %rd6634, %rd6633;
	shl.b64 	%rd6636, %rd6635, 5;
	add.s64 	%rd6637, %rd6636, %rd6635;
	ld.u64 	%rd6638, [%rd6613+16];
	mad.lo.s64 	%rd6639, %rd6638, 2654435761, %rd6637;
	shl.b64 	%rd6640, %rd6639, 13;
	add.s64 	%rd6641, %rd6640, %rd6639;
	shr.u64 	%rd6642, %rd6641, 7;
	xor.b64  	%rd6643, %rd6642, %rd6641;
	shl.b64 	%rd6644, %rd6643, 3;
	add.s64 	%rd6645, %rd6644, %rd6643;
	shr.u64 	%rd6646, %rd6645, 17;
	xor.b64  	%rd6647, %rd6646, %rd6645;
	shl.b64 	%rd6648, %rd6647, 5;
	add.s64 	%rd6649, %rd6648, %rd6647;
	ld.u64 	%rd6650, [%rd6613+24];
	mad.lo.s64 	%rd6651, %rd6650, 2654435761, %rd6649;
	shl.b64 	%rd6652, %rd6651, 13;
	add.s64 	%rd6653, %rd6652, %rd6651;
	shr.u64 	%rd6654, %rd6653, 7;
	xor.b64  	%rd6655, %rd6654, %rd6653;
	shl.b64 	%rd6656, %rd6655, 3;
	add.s64 	%rd6657, %rd6656, %rd6655;
	shr.u64 	%rd6658, %rd6657, 17;
	xor.b64  	%rd6659, %rd6658, %rd6657;
	shl.b64 	%rd6660, %rd6659, 5;
	add.s64 	%rd6661, %rd6660, %rd6659;
	ld.u64 	%rd6662, [%rd6613+32];
	mad.lo.s64 	%rd6663, %rd6662, 2654435761, %rd6661;
	shl.b64 	%rd6664, %rd6663, 13;
	add.s64 	%rd6665, %rd6664, %rd6663;
	shr.u64 	%rd6666, %rd6665, 7;
	xor.b64  	%rd6667, %rd6666, %rd6665;
	shl.b64 	%rd6668, %rd6667, 3;
	add.s64 	%rd6669, %rd6668, %rd6667;
	shr.u64 	%rd6670, %rd6669, 17;
	xor.b64  	%rd6671, %rd6670, %rd6669;
	shl.b64 	%rd6672, %rd6671, 5;
	add.s64 	%rd6673, %rd6672, %rd6671;
	ld.u64 	%rd6674, [%rd6613+40];
	mad.lo.s64 	%rd6675, %rd6674, 2654435761, %rd6673;
	shl.b64 	%rd6676, %rd6675, 13;
	add.s64 	%rd6677, %rd6676, %rd6675;
	shr.u64 	%rd6678, %rd6677, 7;
	xor.b64  	%rd6679, %rd6678, %rd6677;
	shl.b64 	%rd6680, %rd6679, 3;
	add.s64 	%rd6681, %rd6680, %rd6679;
	shr.u64 	%rd6682, %rd6681, 17;
	xor.b64  	%rd6683, %rd6682, %rd6681;
	shl.b64 	%rd6684, %rd6683, 5;
	add.s64 	%rd6685, %rd6684, %rd6683;
	ld.u64 	%rd6686, [%rd6613+48];
	mad.lo.s64 	%rd6687, %rd6686, 2654435761, %rd6685;
	shl.b64 	%rd6688, %rd6687, 13;
	add.s64 	%rd6689, %rd6688, %rd6687;
	shr.u64 	%rd6690, %rd6689, 7;
	xor.b64  	%rd6691, %rd6690, %rd6689;
	shl.b64 	%rd6692, %rd6691, 3;
	add.s64 	%rd6693, %rd6692, %rd6691;
	shr.u64 	%rd6694, %rd6693, 17;
	xor.b64  	%rd6695, %rd6694, %rd6693;
	shl.b64 	%rd6696, %rd6695, 5;
	add.s64 	%rd6697, %rd6696, %rd6695;
	ld.u64 	%rd6698, [%rd6613+56];
	mad.lo.s64 	%rd6699, %rd6698, 2654435761, %rd6697;
	shl.b64 	%rd6700, %rd6699, 13;
	add.s64 	%rd6701, %rd6700, %rd6699;
	shr.u64 	%rd6702, %rd6701, 7;
	xor.b64  	%rd6703, %rd6702, %rd6701;
	shl.b64 	%rd6704, %rd6703, 3;
	add.s64 	%rd6705, %rd6704, %rd6703;
	shr.u64 	%rd6706, %rd6705, 17;
	xor.b64  	%rd6707, %rd6706, %rd6705;
	shl.b64 	%rd6708, %rd6707, 5;
	add.s64 	%rd13328, %rd6708, %rd6707;
	add.s64 	%rd13320, %rd13320, 8;
	add.s64 	%rd13318, %rd13318, 8;
	setp.ne.s64 	%p416, %rd13318, %rd6709;
	@%p416 bra 	$L__BB10_850;
$L__BB10_851:
	and.b64  	%rd1432, %rd1490, 7;
	setp.eq.s64 	%p417, %rd1432, 0;
	@%p417 bra 	$L__BB10_859;
	setp.lt.u64 	%p418, %rd1432, 4;
	@%p418 bra 	$L__BB10_854;
	shl.b64 	%rd6711, %rd13320, 3;
	add.s64 	%rd6712, %rd13042, %rd6711;
	ld.u64 	%rd6713, [%rd6712];
	mad.lo.s64 	%rd6714, %rd6713, 2654435761, %rd13328;
	shl.b64 	%rd6715, %rd6714, 13;
	add.s64 	%rd6716, %rd6715, %rd6714;
	shr.u64 	%rd6717, %rd6716, 7;
	xor.b64  	%rd6718, %rd6717, %rd6716;
	shl.b64 	%rd6719, %rd6718, 3;
	add.s64 	%rd6720, %rd6719, %rd6718;
	shr.u64 	%rd6721, %rd6720, 17;
	xor.b64  	%rd6722, %rd6721, %rd6720;
	shl.b64 	%rd6723, %rd6722, 5;
	add.s64 	%rd6724, %rd6723, %rd6722;
	ld.u64 	%rd6725, [%rd6712+8];
	mad.lo.s64 	%rd6726, %rd6725, 2654435761, %rd6724;
	shl.b64 	%rd6727, %rd6726, 13;
	add.s64 	%rd6728, %rd6727, %rd6726;
	shr.u64 	%rd6729, %rd6728, 7;
	xor.b64  	%rd6730, %rd6729, %rd6728;
	shl.b64 	%rd6731, %rd6730, 3;
	add.s64 	%rd6732, %rd6731, %rd6730;
	shr.u64 	%rd6733, %rd6732, 17;
	xor.b64  	%rd6734, %rd6733, %rd6732;
	shl.b64 	%rd6735, %rd6734, 5;
	add.s64 	%rd6736, %rd6735, %rd6734;
	ld.u64 	%rd6737, [%rd6712+16];
	mad.lo.s64 	%rd6738, %rd6737, 2654435761, %rd6736;
	shl.b64 	%rd6739, %rd6738, 13;
	add.s64 	%rd6740, %rd6739, %rd6738;
	shr.u64 	%rd6741, %rd6740, 7;
	xor.b64  	%rd6742, %rd6741, %rd6740;
	shl.b64 	%rd6743, %rd6742, 3;
	add.s64 	%rd6744, %rd6743, %rd6742;
	shr.u64 	%rd6745, %rd6744, 17;
	xor.b64  	%rd6746, %rd6745, %rd6744;
	shl.b64 	%rd6747, %rd6746, 5;
	add.s64 	%rd6748, %rd6747, %rd6746;
	ld.u64 	%rd6749, [%rd6712+24];
	mad.lo.s64 	%rd6750, %rd6749, 2654435761, %rd6748;
	shl.b64 	%rd6751, %rd6750, 13;
	add.s64 	%rd6752, %rd6751, %rd6750;
	shr.u64 	%rd6753, %rd6752, 7;
	xor.b64  	%rd6754, %rd6753, %rd6752;
	shl.b64 	%rd6755, %rd6754, 3;
	add.s64 	%rd6756, %rd6755, %rd6754;
	shr.u64 	%rd6757, %rd6756, 17;
	xor.b64  	%rd6758, %rd6757, %rd6756;
	shl.b64 	%rd6759, %rd6758, 5;
	add.s64 	%rd13328, %rd6759, %rd6758;
	add.s64 	%rd13320, %rd13320, 4;
$L__BB10_854:
	setp.eq.s64 	%p419, %rd870, 0;
	@%p419 bra 	$L__BB10_859;
	setp.eq.s64 	%p420, %rd870, 1;
	@%p420 bra 	$L__BB10_857;
	shl.b64 	%rd6761, %rd13320, 3;
	add.s64 	%rd6762, %rd13042, %rd6761;
	ld.u64 	%rd6763, [%rd6762];
	mad.lo.s64 	%rd6764, %rd6763, 2654435761, %rd13328;
	shl.b64 	%rd6765, %rd6764, 13;
	add.s64 	%rd6766, %rd6765, %rd6764;
	shr.u64 	%rd6767, %rd6766, 7;
	xor.b64  	%rd6768, %rd6767, %rd6766;
	shl.b64 	%rd6769, %rd6768, 3;
	add.s64 	%rd6770, %rd6769, %rd6768;
	shr.u64 	%rd6771, %rd6770, 17;
	xor.b64  	%rd6772, %rd6771, %rd6770;
	shl.b64 	%rd6773, %rd6772, 5;
	add.s64 	%rd6774, %rd6773, %rd6772;
	ld.u64 	%rd6775, [%rd6762+8];
	mad.lo.s64 	%rd6776, %rd6775, 2654435761, %rd6774;
	shl.b64 	%rd6777, %rd6776, 13;
	add.s64 	%rd6778, %rd6777, %rd6776;
	shr.u64 	%rd6779, %rd6778, 7;
	xor.b64  	%rd6780, %rd6779, %rd6778;
	shl.b64 	%rd6781, %rd6780, 3;
	add.s64 	%rd6782, %rd6781, %rd6780;
	shr.u64 	%rd6783, %rd6782, 17;
	xor.b64  	%rd6784, %rd6783, %rd6782;
	shl.b64 	%rd6785, %rd6784, 5;
	add.s64 	%rd13328, %rd6785, %rd6784;
	add.s64 	%rd13320, %rd13320, 2;
$L__BB10_857:
	and.b64  	%rd6786, %rd1490, 1;
	setp.eq.b64 	%p421, %rd6786, 1;
	not.pred 	%p422, %p421;
	@%p422 bra 	$L__BB10_859;
	shl.b64 	%rd6787, %rd13320, 3;
	add.s64 	%rd6788, %rd13042, %rd6787;
	ld.u64 	%rd6789, [%rd6788];
	mad.lo.s64 	%rd6790, %rd6789, 2654435761, %rd13328;
	shl.b64 	%rd6791, %rd6790, 13;
	add.s64 	%rd6792, %rd6791, %rd6790;
	shr.u64 	%rd6793, %rd6792, 7;
	xor.b64  	%rd6794, %rd6793, %rd6792;
	shl.b64 	%rd6795, %rd6794, 3;
	add.s64 	%rd6796, %rd6795, %rd6794;
	shr.u64 	%rd6797, %rd6796, 17;
	xor.b64  	%rd6798, %rd6797, %rd6796;
	shl.b64 	%rd6799, %rd6798, 5;
	add.s64 	%rd13328, %rd6799, %rd6798;
$L__BB10_859:
	setp.eq.s64 	%p423, %rd1490, 0;
	mov.b64 	%rd13341, 0;
	@%p423 bra 	$L__BB10_871;
	add.s64 	%rd6803, %rd1490, -1;
	setp.lt.u64 	%p424, %rd6803, 7;
	mov.b64 	%rd13333, 0;
	mov.u64 	%rd13341, %rd13333;
	@%p424 bra 	$L__BB10_863;
	mov.b64 	%rd13333, 0;
	and.b64  	%rd6902, %rd1490, -8;
	mov.u64 	%rd13331, %rd13333;
$L__BB10_862:
	.pragma "nounroll";
	shl.b64 	%rd6805, %rd13333, 3;
	add.s64 	%rd6806, %rd13086, %rd6805;
	ld.u64 	%rd6807, [%rd6806];
	mad.lo.s64 	%rd6808, %rd6807, 2654435761, %rd13341;
	shl.b64 	%rd6809, %rd6808, 13;
	add.s64 	%rd6810, %rd6809, %rd6808;
	shr.u64 	%rd6811, %rd6810, 7;
	xor.b64  	%rd6812, %rd6811, %rd6810;
	shl.b64 	%rd6813, %rd6812, 3;
	add.s64 	%rd6814, %rd6813, %rd6812;
	shr.u64 	%rd6815, %rd6814, 17;
	xor.b64  	%rd6816, %rd6815, %rd6814;
	shl.b64 	%rd6817, %rd6816, 5;
	add.s64 	%rd6818, %rd6817, %rd6816;
	ld.u64 	%rd6819, [%rd6806+8];
	mad.lo.s64 	%rd6820, %rd6819, 2654435761, %rd6818;
	shl.b64 	%rd6821, %rd6820, 13;
	add.s64 	%rd6822, %rd6821, %rd6820;
	shr.u64 	%rd6823, %rd6822, 7;
	xor.b64  	%rd6824, %rd6823, %rd6822;
	shl.b64 	%rd6825, %rd6824, 3;
	add.s64 	%rd6826, %rd6825, %rd6824;
	shr.u64 	%rd6827, %rd6826, 17;
	xor.b64  	%rd6828, %rd6827, %rd6826;
	shl.b64 	%rd6829, %rd6828, 5;
	add.s64 	%rd6830, %rd6829, %rd6828;
	ld.u64 	%rd6831, [%rd6806+16];
	mad.lo.s64 	%rd6832, %rd6831, 2654435761, %rd6830;
	shl.b64 	%rd6833, %rd6832, 13;
	add.s64 	%rd6834, %rd6833, %rd6832;
	shr.u64 	%rd6835, %rd6834, 7;
	xor.b64  	%rd6836, %rd6835, %rd6834;
	shl.b64 	%rd6837, %rd6836, 3;
	add.s64 	%rd6838, %rd6837, %rd6836;
	shr.u64 	%rd6839, %rd6838, 17;
	xor.b64  	%rd6840, %rd6839, %rd6838;
	shl.b64 	%rd6841, %rd6840, 5;
	add.s64 	%rd6842, %rd6841, %rd6840;
	ld.u64 	%rd6843, [%rd6806+24];
	mad.lo.s64 	%rd6844, %rd6843, 2654435761, %rd6842;
	shl.b64 	%rd6845, %rd6844, 13;
	add.s64 	%rd6846, %rd6845, %rd6844;
	shr.u64 	%rd6847, %rd6846, 7;
	xor.b64  	%rd6848, %rd6847, %rd6846;
	shl.b64 	%rd6849, %rd6848, 3;
	add.s64 	%rd6850, %rd6849, %rd6848;
	shr.u64 	%rd6851, %rd6850, 17;
	xor.b64  	%rd6852, %rd6851, %rd6850;
	shl.b64 	%rd6853, %rd6852, 5;
	add.s64 	%rd6854, %rd6853, %rd6852;
	ld.u64 	%rd6855, [%rd6806+32];
	mad.lo.s64 	%rd6856, %rd6855, 2654435761, %rd6854;
	shl.b64 	%rd6857, %rd6856, 13;
	add.s64 	%rd6858, %rd6857, %rd6856;
	shr.u64 	%rd6859, %rd6858, 7;
	xor.b64  	%rd6860, %rd6859, %rd6858;
	shl.b64 	%rd6861, %rd6860, 3;
	add.s64 	%rd6862, %rd6861, %rd6860;
	shr.u64 	%rd6863, %rd6862, 17;
	xor.b64  	%rd6864, %rd6863, %rd6862;
	shl.b64 	%rd6865, %rd6864, 5;
	add.s64 	%rd6866, %rd6865, %rd6864;
	ld.u64 	%rd6867, [%rd6806+40];
	mad.lo.s64 	%rd6868, %rd6867, 2654435761, %rd6866;
	shl.b64 	%rd6869, %rd6868, 13;
	add.s64 	%rd6870, %rd6869, %rd6868;
	shr.u64 	%rd6871, %rd6870, 7;
	xor.b64  	%rd6872, %rd6871, %rd6870;
	shl.b64 	%rd6873, %rd6872, 3;
	add.s64 	%rd6874, %rd6873, %rd6872;
	shr.u64 	%rd6875, %rd6874, 17;
	xor.b64  	%rd6876, %rd6875, %rd6874;
	shl.b64 	%rd6877, %rd6876, 5;
	add.s64 	%rd6878, %rd6877, %rd6876;
	ld.u64 	%rd6879, [%rd6806+48];
	mad.lo.s64 	%rd6880, %rd6879, 2654435761, %rd6878;
	shl.b64 	%rd6881, %rd6880, 13;
	add.s64 	%rd6882, %rd6881, %rd6880;
	shr.u64 	%rd6883, %rd6882, 7;
	xor.b64  	%rd6884, %rd6883, %rd6882;
	shl.b64 	%rd6885, %rd6884, 3;
	add.s64 	%rd6886, %rd6885, %rd6884;
	shr.u64 	%rd6887, %rd6886, 17;
	xor.b64  	%rd6888, %rd6887, %rd6886;
	shl.b64 	%rd6889, %rd6888, 5;
	add.s64 	%rd6890, %rd6889, %rd6888;
	ld.u64 	%rd6891, [%rd6806+56];
	mad.lo.s64 	%rd6892, %rd6891, 2654435761, %rd6890;
	shl.b64 	%rd6893, %rd6892, 13;
	add.s64 	%rd6894, %rd6893, %rd6892;
	shr.u64 	%rd6895, %rd6894, 7;
	xor.b64  	%rd6896, %rd6895, %rd6894;
	shl.b64 	%rd6897, %rd6896, 3;
	add.s64 	%rd6898, %rd6897, %rd6896;
	shr.u64 	%rd6899, %rd6898, 17;
	xor.b64  	%rd6900, %rd6899, %rd6898;
	shl.b64 	%rd6901, %rd6900, 5;
	add.s64 	%rd13341, %rd6901, %rd6900;
	add.s64 	%rd13333, %rd13333, 8;
	add.s64 	%rd13331, %rd13331, 8;
	setp.ne.s64 	%p425, %rd13331, %rd6902;
	@%p425 bra 	$L__BB10_862;
$L__BB10_863:
	and.b64  	%rd1454, %rd1490, 7;
	setp.eq.s64 	%p426, %rd1454, 0;
	@%p426 bra 	$L__BB10_871;
	setp.lt.u64 	%p427, %rd1454, 4;
	@%p427 bra 	$L__BB10_866;
	shl.b64 	%rd6904, %rd13333, 3;
	add.s64 	%rd6905, %rd13086, %rd6904;
	ld.u64 	%rd6906, [%rd6905];
	mad.lo.s64 	%rd6907, %rd6906, 2654435761, %rd13341;
	shl.b64 	%rd6908, %rd6907, 13;
	add.s64 	%rd6909, %rd6908, %rd6907;
	shr.u64 	%rd6910, %rd6909, 7;
	xor.b64  	%rd6911, %rd6910, %rd6909;
	shl.b64 	%rd6912, %rd6911, 3;
	add.s64 	%rd6913, %rd6912, %rd6911;
	shr.u64 	%rd6914, %rd6913, 17;
	xor.b64  	%rd6915, %rd6914, %rd6913;
	shl.b64 	%rd6916, %rd6915, 5;
	add.s64 	%rd6917, %rd6916, %rd6915;
	ld.u64 	%rd6918, [%rd6905+8];
	mad.lo.s64 	%rd6919, %rd6918, 2654435761, %rd6917;
	shl.b64 	%rd6920, %rd6919, 13;
	add.s64 	%rd6921, %rd6920, %rd6919;
	shr.u64 	%rd6922, %rd6921, 7;
	xor.b64  	%rd6923, %rd6922, %rd6921;
	shl.b64 	%rd6924, %rd6923, 3;
	add.s64 	%rd6925, %rd6924, %rd6923;
	shr.u64 	%rd6926, %rd6925, 17;
	xor.b64  	%rd6927, %rd6926, %rd6925;
	shl.b64 	%rd6928, %rd6927, 5;
	add.s64 	%rd6929, %rd6928, %rd6927;
	ld.u64 	%rd6930, [%rd6905+16];
	mad.lo.s64 	%rd6931, %rd6930, 2654435761, %rd6929;
	shl.b64 	%rd6932, %rd6931, 13;
	add.s64 	%rd6933, %rd6932, %rd6931;
	shr.u64 	%rd6934, %rd6933, 7;
	xor.b64  	%rd6935, %rd6934, %rd6933;
	shl.b64 	%rd6936, %rd6935, 3;
	add.s64 	%rd6937, %rd6936, %rd6935;
	shr.u64 	%rd6938, %rd6937, 17;
	xor.b64  	%rd6939, %rd6938, %rd6937;
	shl.b64 	%rd6940, %rd6939, 5;
	add.s64 	%rd6941, %rd6940, %rd6939;
	ld.u64 	%rd6942, [%rd6905+24];
	mad.lo.s64 	%rd6943, %rd6942, 2654435761, %rd6941;
	shl.b64 	%rd6944, %rd6943, 13;
	add.s64 	%rd6945, %rd6944, %rd6943;
	shr.u64 	%rd6946, %rd6945, 7;
	xor.b64  	%rd6947, %rd6946, %rd6945;
	shl.b64 	%rd6948, %rd6947, 3;
	add.s64 	%rd6949, %rd6948, %rd6947;
	shr.u64 	%rd6950, %rd6949, 17;
	xor.b64  	%rd6951, %rd6950, %rd6949;
	shl.b64 	%rd6952, %rd6951, 5;
	add.s64 	%rd13341, %rd6952, %rd6951;
	add.s64 	%rd13333, %rd13333, 4;
$L__BB10_866:
	setp.eq.s64 	%p428, %rd870, 0;
	@%p428 bra 	$L__BB10_871;
	and.b64  	%rd6954, %rd1490, 3;
	setp.eq.s64 	%p429, %rd6954, 1;
	@%p429 bra 	$L__BB10_869;
	shl.b64 	%rd6955, %rd13333, 3;
	add.s64 	%rd6956, %rd13086, %rd6955;
	ld.u64 	%rd6957, [%rd6956];
	mad.lo.s64 	%rd6958, %rd6957, 2654435761, %rd13341;
	shl.b64 	%rd6959, %rd6958, 13;
	add.s64 	%rd6960, %rd6959, %rd6958;
	shr.u64 	%rd6961, %rd6960, 7;
	xor.b64  	%rd6962, %rd6961, %rd6960;
	shl.b64 	%rd6963, %rd6962, 3;
	add.s64 	%rd6964, %rd6963, %rd6962;
	shr.u64 	%rd6965, %rd6964, 17;
	xor.b64  	%rd6966, %rd6965, %rd6964;
	shl.b64 	%rd6967, %rd6966, 5;
	add.s64 	%rd6968, %rd6967, %rd6966;
	ld.u64 	%rd6969, [%rd6956+8];
	mad.lo.s64 	%rd6970, %rd6969, 2654435761, %rd6968;
	shl.b64 	%rd6971, %rd6970, 13;
	add.s64 	%rd6972, %rd6971, %rd6970;
	shr.u64 	%rd6973, %rd6972, 7;
	xor.b64  	%rd6974, %rd6973, %rd6972;
	shl.b64 	%rd6975, %rd6974, 3;
	add.s64 	%rd6976, %rd6975, %rd6974;
	shr.u64 	%rd6977, %rd6976, 17;
	xor.b64  	%rd6978, %rd6977, %rd6976;
	shl.b64 	%rd6979, %rd6978, 5;
	add.s64 	%rd13341, %rd6979, %rd6978;
	add.s64 	%rd13333, %rd13333, 2;
$L__BB10_869:
	and.b64  	%rd6980, %rd1490, 1;
	setp.eq.b64 	%p430, %rd6980, 1;
	not.pred 	%p431, %p430;
	@%p431 bra 	$L__BB10_871;
	shl.b64 	%rd6981, %rd13333, 3;
	add.s64 	%rd6982, %rd13086, %rd6981;
	ld.u64 	%rd6983, [%rd6982];
	mad.lo.s64 	%rd6984, %rd6983, 2654435761, %rd13341;
	shl.b64 	%rd6985, %rd6984, 13;
	add.s64 	%rd6986, %rd6985, %rd6984;
	shr.u64 	%rd6987, %rd6986, 7;
	xor.b64  	%rd6988, %rd6987, %rd6986;
	shl.b64 	%rd6989, %rd6988, 3;
	add.s64 	%rd6990, %rd6989, %rd6988;
	shr.u64 	%rd6991, %rd6990, 17;
	xor.b64  	%rd6992, %rd6991, %rd6990;
	shl.b64 	%rd6993, %rd6992, 5;
	add.s64 	%rd13341, %rd6993, %rd6992;
$L__BB10_871:
	setp.lt.u64 	%p432, %rd13328, %rd13341;
	selp.b64 	%rd13343, %rd13042, %rd13086, %p432;
	bra.uni 	$L__BB10_876;
$L__BB10_872:
	setp.eq.s32 	%p433, %r81, 0;
	mov.u64 	%rd13343, %rd13086;
	@%p433 bra 	$L__BB10_876;
	mov.b64 	%rd13342, 0;
	cvt.s64.s32 	%rd6998, %r81;
$L__BB10_874:
	shl.b64 	%rd6995, %rd13342, 3;
	add.s64 	%rd6996, %rd13042, %rd6995;
	ld.u64 	%rd1469, [%rd6996];
	add.s64 	%rd6997, %rd13086, %rd6995;
	ld.u64 	%rd1470, [%rd6997];
	setp.lt.u64 	%p434, %rd1469, %rd1470;
	mov.u64 	%rd13343, %rd13042;
	@%p434 bra 	$L__BB10_876;
	setp.le.u64 	%p435, %rd1469, %rd1470;
	add.s64 	%rd13342, %rd13342, 1;
	setp.lt.u64 	%p436, %rd13342, %rd6998;
	and.pred  	%p437, %p435, %p436;
	mov.u64 	%rd13343, %rd13086;
	@%p437 bra 	$L__BB10_874;
$L__BB10_876:
	ld.param.s8 	%rs7, [_ZN3cub18CUB_300001_SM_10006detail10merge_sort26DeviceMergeSortMergeKernelINS2_10policy_hubIPPmE9Policy600ES6_PNS0_8NullTypeES6_SA_m18tuple_indexed_lessS5_S9_EEvbT2_T3_T4_PT6_PT7_T5_PSE_SE_NS1_7vsmem_tE_param_0];
	shl.b32 	%r74, %r2, 3;
	setp.eq.s16 	%p438, %rs7, 0;
	bar.sync 	0;
	@%p438 bra 	$L__BB10_895;
	// begin inline asm
	mov.u32 %r190, %laneid;
	// end inline asm
	and.b32  	%r75, %r74, 7936;
	shl.b32 	%r191, %r190, 3;
	add.s32 	%r192, %r191, %r75;
	shr.s32 	%r193, %r192, 5;
	add.s32 	%r194, %r193, %r192;
	shl.b32 	%r195, %r194, 3;
	mov.u32 	%r196, _ZZN3cub18CUB_300001_SM_10006detail10merge_sort26DeviceMergeSortMergeKernelINS2_10policy_hubIPPmE9Policy600ES6_PNS0_8NullTypeES6_SA_m18tuple_indexed_lessS5_S9_EEvbT2_T3_T4_PT6_PT7_T5_PSE_SE_NS1_7vsmem_tEE19static_temp_storage;
	add.s32 	%r197, %r196, %r195;
	st.shared.u64 	[%r197], %rd944;
	st.shared.u64 	[%r197+8], %rd1020;
	st.shared.u64 	[%r197+16], %rd1095;
	st.shared.u64 	[%r197+24], %rd1169;
	st.shared.u64 	[%r197+32], %rd1245;
	st.shared.u64 	[%r197+40], %rd1321;
	st.shared.u64 	[%r197+48], %rd1396;
	st.shared.u64 	[%r197+56], %rd13343;
	bar.warp.sync 	-1;
	mad.lo.s32 	%r198, %r190, -7, %r192;
	shr.s32 	%r199, %r198, 5;
	add.s32 	%r200, %r199, %r198;
	shl.b32 	%r201, %r200, 3;
	add.s32 	%r202, %r196, %r201;
	ld.shared.u64 	%rd1473, [%r202];
	add.s32 	%r203, %r198, 32;
	shr.s32 	%r204, %r203, 5;
	add.s32 	%r205, %r204, %r198;
	shl.b32 	%r206, %r205, 3;
	add.s32 	%r207, %r196, %r206;
	ld.shared.u64 	%rd1474, [%r207+256];
	add.s32 	%r208, %r198, 64;
	shr.s32 	%r209, %r208, 5;
	add.s32 	%r210, %r209, %r198;
	shl.b32 	%r211, %r210, 3;
	add.s32 	%r212, %r196, %r211;
	ld.shared.u64 	%rd1475, [%r212+512];
	add.s32 	%r213, %r198, 96;
	shr.s32 	%r214, %r213, 5;
	add.s32 	%r215, %r214, %r198;
	shl.b32 	%r216, %r215, 3;
	add.s32 	%r217, %r196, %r216;
	ld.shared.u64 	%rd1476, [%r217+768];
	add.s32 	%r218, %r198, 128;
	shr.s32 	%r219, %r218, 5;
	add.s32 	%r220, %r219, %r198;
	shl.b32 	%r221, %r220, 3;
	add.s32 	%r222, %r196, %r221;
	ld.shared.u64 	%rd1477, [%r222+1024];
	add.s32 	%r223, %r198, 160;
	shr.s32 	%r224, %r223, 5;
	add.s32 	%r225, %r224, %r198;
	shl.b32 	%r226, %r225, 3;
	add.s32 	%r227, %r196, %r226;
	ld.shared.u64 	%rd1478, [%r227+1280];
	add.s32 	%r228, %r198, 192;
	shr.s32 	%r229, %r228, 5;
	add.s32 	%r230, %r229, %r198;
	shl.b32 	%r231, %r230, 3;
	add.s32 	%r232, %r196, %r231;
	ld.shared.u64 	%rd1479, [%r232+1536];
	add.s32 	%r233, %r198, 224;
	shr.s32 	%r234, %r233, 5;
	add.s32 	%r235, %r234, %r198;
	shl.b32 	%r236, %r235, 3;
	add.s32 	%r237, %r196, %r236;
	ld.shared.u64 	%rd1480, [%r237+1792];
	setp.ne.s32 	%p439, %r2, 0;
	@%p439 bra 	$L__BB10_879;
	st.volatile.shared.u32 	[_ZZN3cub18CUB_300001_SM_10006detail10merge_sort26DeviceMergeSortMergeKernelINS2_10policy_hubIPPmE9Policy600ES6_PNS0_8NullTypeES6_SA_m18tuple_indexed_lessS5_S9_EEvbT2_T3_T4_PT6_PT7_T5_PSE_SE_NS1_7vsmem_tEE19static_temp_storage+16896], %r49;
$L__BB10_879:
	bar.sync 	0;
	ld.volatile.shared.u32 	%r76, [_ZZN3cub18CUB_300001_SM_10006detail10merge_sort26DeviceMergeSortMergeKernelINS2_10policy_hubIPPmE9Policy600ES6_PNS0_8NullTypeES6_SA_m18tuple_indexed_lessS5_S9_EEvbT2_T3_T4_PT6_PT7_T5_PSE_SE_NS1_7vsmem_tEE19static_temp_storage+16896];
	and.b32  	%r238, %r2, 31;
	add.s32 	%r77, %r75, %r238;
	setp.ge.s32 	%p440, %r77, %r76;
	@%p440 bra 	$L__BB10_881;
	cvt.u64.u32 	%rd6999, %r77;
	add.s64 	%rd7000, %rd6, %rd6999;
	shl.b64 	%rd7001, %rd7000, 3;
	add.s64 	%rd7002, %rd1, %rd7001;
	st.global.u64 	[%rd7002], %rd1473;
$L__BB10_881:
	add.s32 	%r239, %r77, 32;
	setp.ge.s32 	%p441, %r239, %r76;
	@%p441 bra 	$L__BB10_883;
	cvt.u64.u32 	%rd7003, %r77;
	add.s64 	%rd7004, %rd6, %rd7003;
	shl.b64 	%rd7005, %rd7004, 3;
	add.s64 	%rd7006, %rd1, %rd7005;
	st.global.u64 	[%rd7006+256], %rd1474;
$L__BB10_883:
	add.s32 	%r240, %r77, 64;
	setp.ge.s32 	%p442, %r240, %r76;
	@%p442 bra 	$L__BB10_885;
	cvt.u64.u32 	%rd7007, %r77;
	add.s64 	%rd7008, %rd6, %rd7007;
	shl.b64 	%rd7009, %rd7008, 3;
	add.s64 	%rd7010, %rd1, %rd7009;
	st.global.u64 	[%rd7010+512], %rd1475;
$L__BB10_885:
	add.s32 	%r241, %r77, 96;
	setp.ge.s32 	%p443, %r241, %r76;
	@%p443 bra 	$L__BB10_887;
	cvt.u64.u32 	%rd7011, %r77;
	add.s64 	%rd7012, %rd6, %rd7011;
	shl.b64 	%rd7013, %rd7012, 3;
	add.s64 	%rd7014, %rd1, %rd7013;
	st.global.u64 	[%rd7014+768], %rd1476;
$L__BB10_887:
	add.s32 	%r242, %r77, 128;
	setp.ge.s32 	%p444, %r242, %r76;
	@%p444 bra 	$L__BB10_889;
	cvt.u64.u32 	%rd7015, %r77;
	add.s64 	%rd7016, %rd6, %rd7015;
	shl.b64 	%rd7017, %rd7016, 3;
	add.s64 	%rd7018, %rd1, %rd7017;
	st.global.u64 	[%rd7018+1024], %rd1477;
$L__BB10_889:
	add.s32 	%r243, %r77, 160;
	setp.ge.s32 	%p445, %r243, %r76;
	@%p445 bra 	$L__BB10_891;
	cvt.u64.u32 	%rd7019, %r77;
	add.s64 	%rd7020, %rd6, %rd7019;
	shl.b64 	%rd7021, %rd7020, 3;
	add.s64 	%rd7022, %rd1, %rd7021;
	st.global.u64 	[%rd7022+1280], %rd1478;
$L__BB10_891:
	add.s32 	%r244, %r77, 192;
	setp.ge.s32 	%p446, %r244, %r76;
	@%p446 bra 	$L__BB10_893;
	cvt.u64.u32 	%rd7023, %r77;
	add.s64 	%rd7024, %rd6, %rd7023;
	shl.b64 	%rd7025, %rd7024, 3;
	add.s64 	%rd7026, %rd1, %rd7025;
	st.global.u64 	[%rd7026+1536], %rd1479;
$L__BB10_893:
	add.s32 	%r245, %r77, 224;
	setp.ge.s32 	%p447, %r245, %r76;
	@%p447 bra 	$L__BB10_913;
	cvt.u64.u32 	%rd7027, %r77;
	add.s64 	%rd7028, %rd6, %rd7027;
	shl.b64 	%rd7029, %rd7028, 3;
	add.s64 	%rd7030, %rd1, %rd7029;
	st.global.u64 	[%rd7030+1792], %rd1480;
	bra.uni 	$L__BB10_913;
$L__BB10_895:
	// begin inline asm
	mov.u32 %r246, %laneid;
	// end inline asm
	and.b32  	%r78, %r74, 7936;
	shl.b32 	%r247, %r246, 3;
	add.s32 	%r248, %r247, %r78;
	shr.s32 	%r249, %r248, 5;
	add.s32 	%r250, %r249, %r248;
	shl.b32 	%r251, %r250, 3;
	mov.u32 	%r252, _ZZN3cub18CUB_300001_SM_10006detail10merge_sort26DeviceMergeSortMergeKernelINS2_10policy_hubIPPmE9Policy600ES6_PNS0_8NullTypeES6_SA_m18tuple_indexed_lessS5_S9_EEvbT2_T3_T4_PT6_PT7_T5_PSE_SE_NS1_7vsmem_tEE19static_temp_storage;
	add.s32 	%r253, %r252, %r251;
	st.shared.u64 	[%r253], %rd944;
	st.shared.u64 	[%r253+8], %rd1020;
	st.shared.u64 	[%r253+16], %rd1095;
	st.shared.u64 	[%r253+24], %rd1169;
	st.shared.u64 	[%r253+32], %rd1245;
	st.shared.u64 	[%r253+40], %rd1321;
	st.shared.u64 	[%r253+48], %rd1396;
	st.shared.u64 	[%r253+56], %rd13343;
	bar.warp.sync 	-1;
	mad.lo.s32 	%r254, %r246, -7, %r248;
	shr.s32 	%r255, %r254, 5;
	add.s32 	%r256, %r255, %r254;
	shl.b32 	%r257, %r256, 3;
	add.s32 	%r258, %r252, %r257;
	ld.shared.u64 	%rd1481, [%r258];
	add.s32 	%r259, %r254, 32;
	shr.s32 	%r260, %r259, 5;
	add.s32 	%r261, %r260, %r254;
	shl.b32 	%r262, %r261, 3;
	add.s32 	%r263, %r252, %r262;
	ld.shared.u64 	%rd1482, [%r263+256];
	add.s32 	%r264, %r254, 64;
	shr.s32 	%r265, %r264, 5;
	add.s32 	%r266, %r265, %r254;
	shl.b32 	%r267, %r266, 3;
	add.s32 	%r268, %r252, %r267;
	ld.shared.u64 	%rd1483, [%r268+512];
	add.s32 	%r269, %r254, 96;
	shr.s32 	%r270, %r269, 5;
	add.s32 	%r271, %r270, %r254;
	shl.b32 	%r272, %r271, 3;
	add.s32 	%r273, %r252, %r272;
	ld.shared.u64 	%rd1484, [%r273+768];
	add.s32 	%r274, %r254, 128;
	shr.s32 	%r275, %r274, 5;
	add.s32 	%r276, %r275, %r254;
	shl.b32 	%r277, %r276, 3;
	add.s32 	%r278, %r252, %r277;
	ld.shared.u64 	%rd1485, [%r278+1024];
	add.s32 	%r279, %r254, 160;
	shr.s32 	%r280, %r279, 5;
	add.s32 	%r281, %r280, %r254;
	shl.b32 	%r282, %r281, 3;
	add.s32 	%r283, %r252, %r282;
	ld.shared.u64 	%rd1486, [%r283+1280];
	add.s32 	%r284, %r254, 192;
	shr.s32 	%r285, %r284, 5;
	add.s32 	%r286, %r285, %r254;
	shl.b32 	%r287, %r286, 3;
	add.s32 	%r288, %r252, %r287;
	ld.shared.u64 	%rd1487, [%r288+1536];
	add.s32 	%r289, %r254, 224;
	shr.s32 	%r290, %r289, 5;
	add.s32 	%r291, %r290, %r254;
	shl.b32 	%r292, %r291, 3;
	add.s32 	%r293, %r252, %r292;
	ld.shared.u64 	%rd1488, [%r293+1792];
	setp.ne.s32 	%p448, %r2, 0;
	@%p448 bra 	$L__BB10_897;
	st.volatile.shared.u32 	[_ZZN3cub18CUB_300001_SM_10006detail10merge_sort26DeviceMergeSortMergeKernelINS2_10policy_hubIPPmE9Policy600ES6_PNS0_8NullTypeES6_SA_m18tuple_indexed_lessS5_S9_EEvbT2_T3_T4_PT6_PT7_T5_PSE_SE_NS1_7vsmem_tEE19static_temp_storage+16896], %r49;
$L__BB10_897:
	bar.sync 	0;
	ld.volatile.shared.u32 	%r79, [_ZZN3cub18CUB_300001_SM_10006detail10merge_sort26DeviceMergeSortMergeKernelINS2_10policy_hubIPPmE9Policy600ES6_PNS0_8NullTypeES6_SA_m18tuple_indexed_lessS5_S9_EEvbT2_T3_T4_PT6_PT7_T5_PSE_SE_NS1_7vsmem_tEE19static_temp_storage+16896];
	and.b32  	%r294, %r2, 31;
	add.s32 	%r80, %r78, %r294;
	setp.ge.s32 	%p449, %r80, %r79;
	@%p449 bra 	$L__BB10_899;
	cvt.u64.u32 	%rd7031, %r80;
	add.s64 	%rd7032, %rd6, %rd7031;
	shl.b64 	%rd7033, %rd7032, 3;
	add.s64 	%rd7034, %rd2, %rd7033;
	st.global.u64 	[%rd7034], %rd1481;
$L__BB10_899:
	add.s32 	%r295, %r80, 32;
	setp.ge.s32 	%p450, %r295, %r79;
	@%p450 bra 	$L__BB10_901;
	cvt.u64.u32 	%rd7035, %r80;
	add.s64 	%rd7036, %rd6, %rd7035;
	shl.b64 	%rd7037, %rd7036, 3;
	add.s64 	%rd7038, %rd2, %rd7037;
	st.global.u64 	[%rd7038+256], %rd1482;
$L__BB10_901:
	add.s32 	%r296, %r80, 64;
	setp.ge.s32 	%p451, %r296, %r79;
	@%p451 bra 	$L__BB10_903;
	cvt.u64.u32 	%rd7039, %r80;
	add.s64 	%rd7040, %rd6, %rd7039;
	shl.b64 	%rd7041, %rd7040, 3;
	add.s64 	%rd7042, %rd2, %rd7041;
	st.global.u64 	[%rd7042+512], %rd1483;
$L__BB10_903:
	add.s32 	%r297, %r80, 96;
	setp.ge.s32 	%p452, %r297, %r79;
	@%p452 bra 	$L__BB10_905;
	cvt.u64.u32 	%rd7043, %r80;
	add.s64 	%rd7044, %rd6, %rd7043;
	shl.b64 	%rd7045, %rd7044, 3;
	add.s64 	%rd7046, %rd2, %rd7045;
	st.global.u64 	[%rd7046+768], %rd1484;
$L__BB10_905:
	add.s32 	%r298, %r80, 128;
	setp.ge.s32 	%p453, %r298, %r79;
	@%p453 bra 	$L__BB10_907;
	cvt.u64.u32 	%rd7047, %r80;
	add.s64 	%rd7048, %rd6, %rd7047;
	shl.b64 	%rd7049, %rd7048, 3;
	add.s64 	%rd7050, %rd2, %rd7049;
	st.global.u64 	[%rd7050+1024], %rd1485;
$L__BB10_907:
	add.s32 	%r299, %r80, 160;
	setp.ge.s32 	%p454, %r299, %r79;
	@%p454 bra 	$L__BB10_909;
	cvt.u64.u32 	%rd7051, %r80;
	add.s64 	%rd7052, %rd6, %rd7051;
	shl.b64 	%rd7053, %rd7052, 3;
	add.s64 	%rd7054, %rd2, %rd7053;
	st.global.u64 	[%rd7054+1280], %rd1486;
$L__BB10_909:
	add.s32 	%r300, %r80, 192;
	setp.ge.s32 	%p455, %r300, %r79;
	@%p455 bra 	$L__BB10_911;
	cvt.u64.u32 	%rd7055, %r80;
	add.s64 	%rd7056, %rd6, %rd7055;
	shl.b64 	%rd7057, %rd7056, 3;
	add.s64 	%rd7058, %rd2, %rd7057;
	st.global.u64 	[%rd7058+1536], %rd1487;
$L__BB10_911:
	add.s32 	%r301, %r80, 224;
	setp.ge.s32 	%p456, %r301, %r79;
	@%p456 bra 	$L__BB10_913;
	cvt.u64.u32 	%rd7059, %r80;
	add.s64 	%rd7060, %rd6, %rd7059;
	shl.b64 	%rd7061, %rd7060, 3;
	add.s64 	%rd7062, %rd2, %rd7061;
	st.global.u64 	[%rd7062+1792], %rd1488;
$L__BB10_913:
	ret;

}
	// .globl	_ZN3cub18CUB_300001_SM_10006detail10radix_sort31DeviceRadixSortSingleTileKernelINS1_5radix10policy_hubImPmyE10Policy1000ELNS0_9SortOrderE0EmS6_yNS1_21identity_decomposer_tEEEvPKT1_PSB_PKT2_PSF_T3_iiT4_
.visible .entry _ZN3cub18CUB_300001_SM_10006detail10radix_sort31DeviceRadixSortSingleTileKernelINS1_5radix10policy_hubImPmyE10Policy1000ELNS0_9SortOrderE0EmS6_yNS1_21identity_decomposer_tEEEvPKT1_PSB_PKT2_PSF_T3_iiT4_(
	.param .u64 .ptr .align 1 _ZN3cub18CUB_300001_SM_10006detail10radix_sort31DeviceRadixSortSingleTileKernelINS1_5radix10policy_hubImPmyE10Policy1000ELNS0_9SortOrderE0EmS6_yNS1_21identity_decomposer_tEEEvPKT1_PSB_PKT2_PSF_T3_iiT4__param_0,
	.param .u64 .ptr .align 1 _ZN3cub18CUB_300001_SM_10006detail10radix_sort31DeviceRadixSortSingleTileKernelINS1_5radix10policy_hubImPmyE10Policy1000ELNS0_9SortOrderE0EmS6_yNS1_21identity_decomposer_tEEEvPKT1_PSB_PKT2_PSF_T3_iiT4__param_1,
	.param .u64 .ptr .align 1 _ZN3cub18CUB_300001_SM_10006detail10radix_sort31DeviceRadixSortSingleTileKernelINS1_5radix10policy_hubImPmyE10Policy1000ELNS0_9SortOrderE0EmS6_yNS1_21identity_decomposer_tEEEvPKT1_PSB_PKT2_PSF_T3_iiT4__param_2,
	.param .u64 .ptr .align 1 _ZN3cub18CUB_300001_SM_10006detail10radix_sort31DeviceRadixSortSingleTileKernelINS1_5radix10policy_hubImPmyE10Policy1000ELNS0_9SortOrderE0EmS6_yNS1_21identity_decomposer_tEEEvPKT1_PSB_PKT2_PSF_T3_iiT4__param_3,
	.param .u64 _ZN3cub18CUB_300001_SM_10006detail10radix_sort31DeviceRadixSortSingleTileKernelINS1_5radix10policy_hubImPmyE10Policy1000ELNS0_9SortOrderE0EmS6_yNS1_21identity_decomposer_tEEEvPKT1_PSB_PKT2_PSF_T3_iiT4__param_4,
	.param .u32 _ZN3cub18CUB_300001_SM_10006detail10radix_sort31DeviceRadixSortSingleTileKernelINS1_5radix10policy_hubImPmyE10Policy1000ELNS0_9SortOrderE0EmS6_yNS1_21identity_decomposer_tEEEvPKT1_PSB_PKT2_PSF_T3_iiT4__param_5,
	.param .u32 _ZN3cub18CUB_300001_SM_10006detail10radix_sort31DeviceRadixSortSingleTileKernelINS1_5radix10policy_hubImPmyE10Policy1000ELNS0_9SortOrderE0EmS6_yNS1_21identity_decomposer_tEEEvPKT1_PSB_PKT2_PSF_T3_iiT4__param_6,
	.param .align 1 .b8 _ZN3cub18CUB_300001_SM_10006detail10radix_sort31DeviceRadixSortSingleTileKernelINS1_5radix10policy_hubImPmyE10Policy1000ELNS0_9SortOrderE0EmS6_yNS1_21identity_decomposer_tEEEvPKT1_PSB_PKT2_PSF_T3_iiT4__param_7[1]
)
.maxntid 256
.minnctapersm 1
{
	.reg .pred 	%p<43>;
	.reg .b16 	%rs<19>;
	.reg .b32 	%r<360>;
	.reg .b64 	%rd<193>;
	// demoted variable
	.shared .align 16 .b8 _ZZN3cub18CUB_300001_SM_10006detail10radix_sort31DeviceRadixSortSingleTileKernelINS1_5radix10policy_hubImPmyE10Policy1000ELNS0_9SortOrderE0EmS6_yNS1_21identity_decomposer_tEEEvPKT1_PSB_PKT2_PSF_T3_iiT4_E12temp_storage[33856];
	ld.param.u64 	%rd100, [_ZN3cub18CUB_300001_SM_10006detail10radix_sort31DeviceRadixSortSingleTileKernelINS1_5radix10policy_hubImPmyE10Policy1000ELNS0_9SortOrderE0EmS6_yNS1_21identity_decomposer_tEEEvPKT1_PSB_PKT2_PSF_T3_iiT4__param_0];
	ld.param.u64 	%rd95, [_ZN3cub18CUB_300001_SM_10006detail10radix_sort31DeviceRadixSortSingleTileKernelINS1_5radix10policy_hubImPmyE10Policy1000ELNS0_9SortOrderE0EmS6_yNS1_21identity_decomposer_tEEEvPKT1_PSB_PKT2_PSF_T3_iiT4__param_1];
	ld.param.u64 	%rd96, [_ZN3cub18CUB_300001_SM_10006detail10radix_sort31DeviceRadixSortSingleTileKernelINS1_5radix10policy_hubImPmyE10Policy1000ELNS0_9SortOrderE0EmS6_yNS1_21identity_decomposer_tEEEvPKT1_PSB_PKT2_PSF_T3_iiT4__param_2];
	ld.param.u64 	%rd97, [_ZN3cub18CUB_300001_SM_10006detail10radix_sort31DeviceRadixSortSingleTileKernelINS1_5radix10policy_hubImPmyE10Policy1000ELNS0_9SortOrderE0EmS6_yNS1_21identity_decomposer_tEEEvPKT1_PSB_PKT2_PSF_T3_iiT4__param_3];
	ld.param.u64 	%rd98, [_ZN3cub18CUB_300001_SM_10006detail10radix_sort31DeviceRadixSortSingleTileKernelINS1_5radix10policy_hubImPmyE10Policy1000ELNS0_9SortOrderE0EmS6_yNS1_21identity_decomposer_tEEEvPKT1_PSB_PKT2_PSF_T3_iiT4__param_4];
	ld.param.u32 	%r84, [_ZN3cub18CUB_300001_SM_10006detail10radix_sort31DeviceRadixSortSingleTileKernelINS1_5radix10policy_hubImPmyE10Policy1000ELNS0_9SortOrderE0EmS6_yNS1_21identity_decomposer_tEEEvPKT1_PSB_PKT2_PSF_T3_iiT4__param_5];
	ld.param.u32 	%r85, [_ZN3cub18CUB_300001_SM_10006detail10radix_sort31DeviceRadixSortSingleTileKernelINS1_5radix10policy_hubImPmyE10Policy1000ELNS0_9SortOrderE0EmS6_yNS1_21identity_decomposer_tEEEvPKT1_PSB_PKT2_PSF_T3_iiT4__param_6];
	cvta.to.global.u64 	%rd101, %rd100;
	cvt.u32.u64 	%r1, %rd98;
	mov.u32 	%r2, %tid.x;
	mul.lo.s32 	%r3, %r2, 9;
	setp.ge.s32 	%p1, %r3, %r1;
	mul.wide.u32 	%rd102, %r3, 8;
	add.s64 	%rd1, %rd101, %rd102;
	mov.b64 	%rd183, -1;
	@%p1 bra 	$L__BB11_2;
	ld.global.u64 	%rd183, [%rd1];
$L__BB11_2:
	add.s32 	%r4, %r3, 1;
	setp.ge.s32 	%p2, %r4, %r1;
	mov.b64 	%rd182, -1;
	@%p2 bra 	$L__BB11_4;
	ld.global.u64 	%rd182, [%rd1+8];
$L__BB11_4:
	add.s32 	%r5, %r3, 2;
	setp.ge.s32 	%p3, %r5, %r1;
	mov.b64 	%rd181, -1;
	@%p3 bra 	$L__BB11_6;
	ld.global.u64 	%rd181, [%rd1+16];
$L__BB11_6:
	add.s32 	%r6, %r3, 3;
	setp.ge.s32 	%p4, %r6, %r1;
	mov.b64 	%rd180, -1;
	@%p4 bra 	$L__BB11_8;
	ld.global.u64 	%rd180, [%rd1+24];
$L__BB11_8:
	add.s32 	%r7, %r3, 4;
	setp.ge.s32 	%p5, %r7, %r1;
	mov.b64 	%rd179, -1;
	@%p5 bra 	$L__BB11_10;
	ld.global.u64 	%rd179, [%rd1+32];
$L__BB11_10:
	add.s32 	%r8, %r3, 5;
	setp.ge.s32 	%p6, %r8, %r1;
	mov.b64 	%rd178, -1;
	@%p6 bra 	$L__BB11_12;
	ld.global.u64 	%rd178, [%rd1+40];
$L__BB11_12:
	add.s32 	%r9, %r3, 6;
	setp.ge.s32 	%p7, %r9, %r1;
	mov.b64 	%rd177, -1;
	@%p7 bra 	$L__BB11_14;
	ld.global.u64 	%rd177, [%rd1+48];
$L__BB11_14:
	add.s32 	%r10, %r3, 7;
	setp.ge.s32 	%p8, %r10, %r1;
	mov.b64 	%rd176, -1;
	@%p8 bra 	$L__BB11_16;
	ld.global.u64 	%rd176, [%rd1+56];
$L__BB11_16:
	add.s32 	%r11, %r3, 8;
	setp.ge.s32 	%p9, %r11, %r1;
	mov.b64 	%rd175, -1;
	@%p9 bra 	$L__BB11_18;
	ld.global.u64 	%rd175, [%rd1+64];
$L__BB11_18:
	bar.sync 	0;
	mov.b64 	{%r86, %r87}, %rd98;
	shfl.sync.idx.b32	%r12|%p10, %r86, 0, 31, -1;
	shfl.sync.idx.b32	%r88|%p11, %r87, 0, 31, -1;
	mov.b64 	%rd20, {%r12, %r88};
	setp.ge.s32 	%p12, %r3, %r12;
	cvta.to.global.u64 	%rd112, %rd96;
	add.s64 	%rd21, %rd112, %rd102;
	@%p12 bra 	$L__BB11_20;
	ld.global.u64 	%rd192, [%rd21];
$L__BB11_20:
	setp.ge.s32 	%p13, %r4, %r12;
	@%p13 bra 	$L__BB11_22;
	ld.global.u64 	%rd191, [%rd21+8];
$L__BB11_22:
	setp.ge.s32 	%p14, %r5, %r12;
	@%p14 bra 	$L__BB11_24;
	ld.global.u64 	%rd190, [%rd21+16];
$L__BB11_24:
	setp.ge.s32 	%p15, %r6, %r12;
	@%p15 bra 	$L__BB11_26;
	ld.global.u64 	%rd189, [%rd21+24];
$L__BB11_26:
	setp.ge.s32 	%p16, %r7, %r12;
	@%p16 bra 	$L__BB11_28;
	ld.global.u64 	%rd188, [%rd21+32];
$L__BB11_28:
	setp.ge.s32 	%p17, %r8, %r12;
	@%p17 bra 	$L__BB11_30;
	ld.global.u64 	%rd187, [%rd21+40];
$L__BB11_30:
	setp.ge.s32 	%p18, %r9, %r12;
	@%p18 bra 	$L__BB11_32;
	ld.global.u64 	%rd186, [%rd21+48];
$L__BB11_32:
	setp.ge.s32 	%p19, %r10, %r12;
	@%p19 bra 	$L__BB11_34;
	ld.global.u64 	%rd185, [%rd21+56];
$L__BB11_34:
	setp.ge.s32 	%p20, %r11, %r12;
	@%p20 bra 	$L__BB11_36;
	ld.global.u64 	%rd184, [%rd21+64];
$L__BB11_36:
	bar.sync 	0;
	shr.u32 	%r13, %r2, 5;
	shl.b32 	%r90, %r2, 2;
	mov.u32 	%r91, _ZZN3cub18CUB_300001_SM_10006detail10radix_sort31DeviceRadixSortSingleTileKernelINS1_5radix10policy_hubImPmyE10Policy1000ELNS0_9SortOrderE0EmS6_yNS1_21identity_decomposer_tEEEvPKT1_PSB_PKT2_PSF_T3_iiT4_E12temp_storage;
	add.s32 	%r14, %r91, %r90;
	shl.b32 	%r92, %r2, 7;
	add.s32 	%r15, %r14, %r92;
	shl.b32 	%r93, %r13, 2;
	add.s32 	%r94, %r91, %r93;
	add.s32 	%r16, %r94, 33792;
	mad.lo.s32 	%r17, %r2, -60, %r15;
	add.s32 	%r357, %r84, 6;
	sub.s32 	%r356, %r85, %r84;
$L__BB11_37:
	add.s32 	%r105, %r357, -6;
	min.s32 	%r95, %r356, 6;
	mov.b32 	%r134, 0;
	st.shared.u32 	[%r14], %r134;
	st.shared.u32 	[%r14+1024], %r134;
	st.shared.u32 	[%r14+2048], %r134;
	st.shared.u32 	[%r14+3072], %r134;
	st.shared.u32 	[%r14+4096], %r134;
	st.shared.u32 	[%r14+5120], %r134;
	st.shared.u32 	[%r14+6144], %r134;
	st.shared.u32 	[%r14+7168], %r134;
	st.shared.u32 	[%r14+8192], %r134;
	st.shared.u32 	[%r14+9216], %r134;
	st.shared.u32 	[%r14+10240], %r134;
	st.shared.u32 	[%r14+11264], %r134;
	st.shared.u32 	[%r14+12288], %r134;
	st.shared.u32 	[%r14+13312], %r134;
	st.shared.u32 	[%r14+14336], %r134;
	st.shared.u32 	[%r14+15360], %r134;
	st.shared.u32 	[%r14+16384], %r134;
	st.shared.u32 	[%r14+17408], %r134;
	st.shared.u32 	[%r14+18432], %r134;
	st.shared.u32 	[%r14+19456], %r134;
	st.shared.u32 	[%r14+20480], %r134;
	st.shared.u32 	[%r14+21504], %r134;
	st.shared.u32 	[%r14+22528], %r134;
	st.shared.u32 	[%r14+23552], %r134;
	st.shared.u32 	[%r14+24576], %r134;
	st.shared.u32 	[%r14+25600], %r134;
	st.shared.u32 	[%r14+26624], %r134;
	st.shared.u32 	[%r14+27648], %r134;
	st.shared.u32 	[%r14+28672], %r134;
	st.shared.u32 	[%r14+29696], %r134;
	st.shared.u32 	[%r14+30720], %r134;
	st.shared.u32 	[%r14+31744], %r134;
	st.shared.u32 	[%r14+32768], %r134;
	mov.b64 	%rd123, 1;
	// begin inline asm
	shl.b64 %rd122, %rd123, %r95;
	// end inline asm
	add.s64 	%rd125, %rd122, -1;
	// begin inline asm
	shl.b64 %rd124, %rd125, %r134;
	// end inline asm
	// begin inline asm
	shr.b64 %rd126, %rd183, %r105;
	// end inline asm
	cvt.u32.u64 	%r137, %rd126;
	cvt.u32.u64 	%r138, %rd124;
	and.b32  	%r139, %r138, %r137;
	shl.b32 	%r140, %r139, 10;
	and.b32  	%r141, %r140, 31744;
	add.s32 	%r142, %r14, %r141;
	shr.u32 	%r143, %r139, 4;
	and.b32  	%r144, %r143, 268435454;
	add.s32 	%r23, %r142, %r144;
	ld.shared.u16 	%rs1, [%r23];
	add.s16 	%rs10, %rs1, 1;
	st.shared.u16 	[%r23], %rs10;
	// begin inline asm
	shr.b64 %rd128, %rd182, %r105;
	// end inline asm
	cvt.u32.u64 	%r145, %rd128;
	and.b32  	%r146, %r138, %r145;
	shl.b32 	%r147, %r146, 10;
	and.b32  	%r148, %r147, 31744;
	add.s32 	%r149, %r14, %r148;
	shr.u32 	%r150, %r146, 4;
	and.b32  	%r151, %r150, 268435454;
	add.s32 	%r24, %r149, %r151;
	ld.shared.u16 	%rs2, [%r24];
	add.s16 	%rs11, %rs2, 1;
	st.shared.u16 	[%r24], %rs11;
	// begin inline asm
	shr.b64 %rd130, %rd181, %r105;
	// end inline asm
	cvt.u32.u64 	%r152, %rd130;
	and.b32  	%r153, %r138, %r152;
	shl.b32 	%r154, %r153, 10;
	and.b32  	%r155, %r154, 31744;
	add.s32 	%r156, %r14, %r155;
	shr.u32 	%r157, %r153, 4;
	and.b32  	%r158, %r157, 268435454;
	add.s32 	%r25, %r156, %r158;
	ld.shared.u16 	%rs3, [%r25];
	add.s16 	%rs12, %rs3, 1;
	st.shared.u16 	[%r25], %rs12;
	// begin inline asm
	shr.b64 %rd132, %rd180, %r105;
	// end inline asm
	cvt.u32.u64 	%r159, %rd132;
	and.b32  	%r160, %r138, %r159;
	shl.b32 	%r161, %r160, 10;
	and.b32  	%r162, %r161, 31744;
	add.s32 	%r163, %r14, %r162;
	shr.u32 	%r164, %r160, 4;
	and.b32  	%r165, %r164, 268435454;
	add.s32 	%r26, %r163, %r165;
	ld.shared.u16 	%rs4, [%r26];
	add.s16 	%rs13, %rs4, 1;
	st.shared.u16 	[%r26], %rs13;
	// begin inline asm
	shr.b64 %rd134, %rd179, %r105;
	// end inline asm
	cvt.u32.u64 	%r166, %rd134;
	and.b32  	%r167, %r138, %r166;
	shl.b32 	%r168, %r167, 10;
	and.b32  	%r169, %r168, 31744;
	add.s32 	%r170, %r14, %r169;
	shr.u32 	%r171, %r167, 4;
	and.b32  	%r172, %r171, 268435454;
	add.s32 	%r27, %r170, %r172;
	ld.shared.u16 	%rs5, [%r27];
	add.s16 	%rs14, %rs5, 1;
	st.shared.u16 	[%r27], %rs14;
	// begin inline asm
	shr.b64 %rd136, %rd178, %r105;
	// end inline asm
	cvt.u32.u64 	%r173, %rd136;
	and.b32  	%r174, %r138, %r173;
	shl.b32 	%r175, %r174, 10;
	and.b32  	%r176, %r175, 31744;
	add.s32 	%r177, %r14, %r176;
	shr.u32 	%r178, %r174, 4;
	and.b32  	%r179, %r178, 268435454;
	add.s32 	%r28, %r177, %r179;
	ld.shared.u16 	%rs6, [%r28];
	add.s16 	%rs15, %rs6, 1;
	st.shared.u16 	[%r28], %rs15;
	// begin inline asm
	shr.b64 %rd138, %rd177, %r105;
	// end inline asm
	cvt.u32.u64 	%r180, %rd138;
	and.b32  	%r181, %r138, %r180;
	shl.b32 	%r182, %r181, 10;
	and.b32  	%r183, %r182, 31744;
	add.s32 	%r184, %r14, %r183;
	shr.u32 	%r185, %r181, 4;
	and.b32  	%r186, %r185, 268435454;
	add.s32 	%r29, %r184, %r186;
	ld.shared.u16 	%rs7, [%r29];
	add.s16 	%rs16, %rs7, 1;
	st.shared.u16 	[%r29], %rs16;
	// begin inline asm
	shr.b64 %rd140, %rd176, %r105;
	// end inline asm
	cvt.u32.u64 	%r187, %rd140;
	and.b32  	%r188, %r138, %r187;
	shl.b32 	%r189, %r188, 10;
	and.b32  	%r190, %r189, 31744;
	add.s32 	%r191, %r14, %r190;
	shr.u32 	%r192, %r188, 4;
	and.b32  	%r193, %r192, 268435454;
	add.s32 	%r30, %r191, %r193;
	ld.shared.u16 	%rs8, [%r30];
	add.s16 	%rs17, %rs8, 1;
	st.shared.u16 	[%r30], %rs17;
	// begin inline asm
	shr.b64 %rd142, %rd175, %r105;
	// end inline asm
	cvt.u32.u64 	%r194, %rd142;
	and.b32  	%r195, %r138, %r194;
	shl.b32 	%r196, %r195, 10;
	and.b32  	%r197, %r196, 31744;
	add.s32 	%r198, %r14, %r197;
	shr.u32 	%r199, %r195, 4;
	and.b32  	%r200, %r199, 268435454;
	add.s32 	%r31, %r198, %r200;
	ld.shared.u16 	%rs9, [%r31];
	add.s16 	%rs18, %rs9, 1;
	st.shared.u16 	[%r31], %rs18;
	bar.sync 	0;
	ld.shared.u32 	%r32, [%r15];
	ld.shared.u32 	%r201, [%r15+4];
	ld.shared.u32 	%r202, [%r15+8];
	ld.shared.u32 	%r203, [%r15+12];
	ld.shared.u32 	%r204, [%r15+16];
	ld.shared.u32 	%r205, [%r15+20];
	ld.shared.u32 	%r206, [%r15+24];
	ld.shared.u32 	%r207, [%r15+28];
	ld.shared.u32 	%r208, [%r15+32];
	ld.shared.u32 	%r209, [%r15+36];
	ld.shared.u32 	%r210, [%r15+40];
	ld.shared.u32 	%r211, [%r15+44];
	ld.shared.u32 	%r212, [%r15+48];
	ld.shared.u32 	%r213, [%r15+52];
	ld.shared.u32 	%r214, [%r15+56];
	ld.shared.u32 	%r215, [%r15+60];
	ld.shared.u32 	%r216, [%r15+64];
	ld.shared.u32 	%r217, [%r15+68];
	ld.shared.u32 	%r218, [%r15+72];
	ld.shared.u32 	%r219, [%r15+76];
	ld.shared.u32 	%r220, [%r15+80];
	ld.shared.u32 	%r221, [%r15+84];
	ld.shared.u32 	%r222, [%r15+88];
	ld.shared.u32 	%r223, [%r15+92];
	ld.shared.u32 	%r224, [%r15+96];
	ld.shared.u32 	%r225, [%r15+100];
	ld.shared.u32 	%r226, [%r15+104];
	ld.shared.u32 	%r227, [%r15+108];
	ld.shared.u32 	%r228, [%r15+112];
	ld.shared.u32 	%r229, [%r15+116];
	ld.shared.u32 	%r230, [%r15+120];
	ld.shared.u32 	%r231, [%r15+124];
	ld.shared.u32 	%r232, [%r15+128];
	add.s32 	%r33, %r201, %r32;
	add.s32 	%r34, %r202, %r33;
	add.s32 	%r35, %r203, %r34;
	add.s32 	%r36, %r204, %r35;
	add.s32 	%r37, %r205, %r36;
	add.s32 	%r38, %r206, %r37;
	add.s32 	%r39, %r207, %r38;
	add.s32 	%r40, %r208, %r39;
	add.s32 	%r41, %r209, %r40;
	add.s32 	%r42, %r210, %r41;
	add.s32 	%r43, %r211, %r42;
	add.s32 	%r44, %r212, %r43;
	add.s32 	%r45, %r213, %r44;
	add.s32 	%r46, %r214, %r45;
	add.s32 	%r47, %r215, %r46;
	add.s32 	%r48, %r216, %r47;
	add.s32 	%r49, %r217, %r48;
	add.s32 	%r50, %r218, %r49;
	add.s32 	%r51, %r219, %r50;
	add.s32 	%r52, %r220, %r51;
	add.s32 	%r53, %r221, %r52;
	add.s32 	%r54, %r222, %r53;
	add.s32 	%r55, %r223, %r54;
	add.s32 	%r56, %r224, %r55;
	add.s32 	%r57, %r225, %r56;
	add.s32 	%r58, %r226, %r57;
	add.s32 	%r59, %r227, %r58;
	add.s32 	%r60, %r228, %r59;
	add.s32 	%r61, %r229, %r60;
	add.s32 	%r62, %r230, %r61;
	add.s32 	%r63, %r231, %r62;
	add.s32 	%r111, %r232, %r63;
	// begin inline asm
	mov.u32 %r106, %laneid;
	// end inline asm
	mov.b32 	%r109, 1;
	mov.b32 	%r136, -1;
	// begin inline asm
	{  .reg .u32 r0;  .reg .pred p;  shfl.sync.up.b32 r0|p, %r111, %r109, %r134, %r136;  @p add.u32 r0, r0, %r111;  mov.u32 %r107, r0;}
	// end inline asm
	mov.b32 	%r115, 2;
	// begin inline asm
	{  .reg .u32 r0;  .reg .pred p;  shfl.sync.up.b32 r0|p, %r107, %r115, %r134, %r136;  @p add.u32 r0, r0, %r107;  mov.u32 %r113, r0;}
	// end inline asm
	mov.b32 	%r121, 4;
	// begin inline asm
	{  .reg .u32 r0;  .reg .pred p;  shfl.sync.up.b32 r0|p, %r113, %r121, %r134, %r136;  @p add.u32 r0, r0, %r113;  mov.u32 %r119, r0;}
	// end inline asm
	mov.b32 	%r127, 8;
	// begin inline asm
	{  .reg .u32 r0;  .reg .pred p;  shfl.sync.up.b32 r0|p, %r119, %r127, %r134, %r136;  @p add.u32 r0, r0, %r119;  mov.u32 %r125, r0;}
	// end inline asm
	mov.b32 	%r133, 16;
	// begin inline asm
	{  .reg .u32 r0;  .reg .pred p;  shfl.sync.up.b32 r0|p, %r125, %r133, %r134, %r136;  @p add.u32 r0, r0, %r125;  mov.u32 %r131, r0;}
	// end inline asm
	setp.ne.s32 	%p21, %r106, 31;
	@%p21 bra 	$L__BB11_39;
	st.shared.u32 	[%r16], %r131;
$L__BB11_39:
	sub.s32 	%r233, %r131, %r111;
	setp.gt.u32 	%p22, %r2, 31;
	setp.eq.s32 	%p23, %r13, 7;
	setp.eq.s32 	%p24, %r13, 6;
	setp.eq.s32 	%p25, %r13, 5;
	setp.eq.s32 	%p26, %r13, 4;
	setp.eq.s32 	%p27, %r13, 3;
	setp.eq.s32 	%p28, %r13, 2;
	setp.eq.s32 	%p29, %r13, 1;
	bar.sync 	0;
	ld.shared.v4.u32 	{%r234, %r235, %r236, %r237}, [_ZZN3cub18CUB_300001_SM_10006detail10radix_sort31DeviceRadixSortSingleTileKernelINS1_5radix10policy_hubImPmyE10Policy1000ELNS0_9SortOrderE0EmS6_yNS1_21identity_decomposer_tEEEvPKT1_PSB_PKT2_PSF_T3_iiT4_E12temp_storage+33792];
	selp.b32 	%r238, %r234, %r358, %p29;
	add.s32 	%r239, %r235, %r234;
	selp.b32 	%r240, %r239, %r238, %p28;
	add.s32 	%r241, %r239, %r236;
	selp.b32 	%r242, %r241, %r240, %p27;
	add.s32 	%r243, %r241, %r237;
	selp.b32 	%r244, %r243, %r242, %p26;
	ld.shared.v4.u32 	{%r245, %r246, %r247, %r248}, [_ZZN3cub18CUB_300001_SM_10006detail10radix_sort31DeviceRadixSortSingleTileKernelINS1_5radix10policy_hubImPmyE10Policy1000ELNS0_9SortOrderE0EmS6_yNS1_21identity_decomposer_tEEEvPKT1_PSB_PKT2_PSF_T3_iiT4_E12temp_storage+33808];
	add.s32 	%r249, %r243, %r245;
	selp.b32 	%r250, %r249, %r244, %p25;
	add.s32 	%r251, %r249, %r246;
	selp.b32 	%r252, %r251, %r250, %p24;
	add.s32 	%r253, %r251, %r247;
	selp.b32 	%r358, %r253, %r252, %p23;
	add.s32 	%r68, %r253, %r248;
	setp.ne.s32 	%p30, %r106, 0;
	selp.b32 	%r254, %r233, 0, %p30;
	add.s32 	%r255, %r358, %r254;
	or.pred  	%p31, %p22, %p30;
	selp.b32 	%r359, %r255, %r233, %p22;
	@%p31 bra 	$L__BB11_41;
	shl.b32 	%r359, %r68, 16;
	st.shared.u32 	[_ZZN3cub18CUB_300001_SM_10006detail10radix_sort31DeviceRadixSortSingleTileKernelINS1_5radix10policy_hubImPmyE10Policy1000ELNS0_9SortOrderE0EmS6_yNS1_21identity_decomposer_tEEEvPKT1_PSB_PKT2_PSF_T3_iiT4_E12temp_storage+33832], %r359;
$L__BB11_41:
	setp.eq.s32 	%p32, %r2, 0;
	bar.sync 	0;
	ld.shared.u32 	%r256, [_ZZN3cub18CUB_300001_SM_10006detail10radix_sort31DeviceRadixSortSingleTileKernelINS1_5radix10policy_hubImPmyE10Policy1000ELNS0_9SortOrderE0EmS6_yNS1_21identity_decomposer_tEEEvPKT1_PSB_PKT2_PSF_T3_iiT4_E12temp_storage+33832];
	selp.b32 	%r257, 0, %r256, %p32;
	add.s32 	%r258, %r359, %r257;
	add.s32 	%r259, %r32, %r258;
	add.s32 	%r260, %r33, %r258;
	add.s32 	%r261, %r34, %r258;
	add.s32 	%r262, %r35, %r258;
	add.s32 	%r263, %r36, %r258;
	add.s32 	%r264, %r37, %r258;
	add.s32 	%r265, %r38, %r258;
	add.s32 	%r266, %r39, %r258;
	add.s32 	%r267, %r40, %r258;
	add.s32 	%r268, %r41, %r258;
	add.s32 	%r269, %r42, %r258;
	add.s32 	%r270, %r43, %r258;
	add.s32 	%r271, %r44, %r258;
	add.s32 	%r272, %r45, %r258;
	add.s32 	%r273, %r46, %r258;
	add.s32 	%r274, %r47, %r258;
	add.s32 	%r275, %r48, %r258;
	add.s32 	%r276, %r49, %r258;
	add.s32 	%r277, %r50, %r258;
	add.s32 	%r278, %r51, %r258;
	add.s32 	%r279, %r52, %r258;
	add.s32 	%r280, %r53, %r258;
	add.s32 	%r281, %r54, %r258;
	add.s32 	%r282, %r55, %r258;
	add.s32 	%r283, %r56, %r258;
	add.s32 	%r284, %r57, %r258;
	add.s32 	%r285, %r58, %r258;
	add.s32 	%r286, %r59, %r258;
	add.s32 	%r287, %r60, %r258;
	add.s32 	%r288, %r61, %r258;
	add.s32 	%r289, %r62, %r258;
	add.s32 	%r290, %r63, %r258;
	st.shared.u32 	[%r15], %r258;
	st.shared.u32 	[%r15+4], %r259;
	st.shared.u32 	[%r15+8], %r260;
	st.shared.u32 	[%r15+12], %r261;
	st.shared.u32 	[%r15+16], %r262;
	st.shared.u32 	[%r15+20], %r263;
	st.shared.u32 	[%r15+24], %r264;
	st.shared.u32 	[%r15+28], %r265;
	st.shared.u32 	[%r15+32], %r266;
	st.shared.u32 	[%r15+36], %r267;
	st.shared.u32 	[%r15+40], %r268;
	st.shared.u32 	[%r15+44], %r269;
	st.shared.u32 	[%r15+48], %r270;
	st.shared.u32 	[%r15+52], %r271;
	st.shared.u32 	[%r15+56], %r272;
	st.shared.u32 	[%r15+60], %r273;
	st.shared.u32 	[%r15+64], %r274;
	st.shared.u32 	[%r15+68], %r275;
	st.shared.u32 	[%r15+72], %r276;
	st.shared.u32 	[%r15+76], %r277;
	st.shared.u32 	[%r15+80], %r278;
	st.shared.u32 	[%r15+84], %r279;
	st.shared.u32 	[%r15+88], %r280;
	st.shared.u32 	[%r15+92], %r281;
	st.shared.u32 	[%r15+96], %r282;
	st.shared.u32 	[%r15+100], %r283;
	st.shared.u32 	[%r15+104], %r284;
	st.shared.u32 	[%r15+108], %r285;
	st.shared.u32 	[%r15+112], %r286;
	st.shared.u32 	[%r15+116], %r287;
	st.shared.u32 	[%r15+120], %r288;
	st.shared.u32 	[%r15+124], %r289;
	st.shared.u32 	[%r15+128], %r290;
	bar.sync 	0;
	cvt.u32.u16 	%r291, %rs1;
	ld.shared.u16 	%r292, [%r23];
	add.s32 	%r72, %r292, %r291;
	cvt.u32.u16 	%r293, %rs2;
	ld.shared.u16 	%r294, [%r24];
	add.s32 	%r73, %r294, %r293;
	cvt.u32.u16 	%r295, %rs3;
	ld.shared.u16 	%r296, [%r25];
	add.s32 	%r74, %r296, %r295;
	cvt.u32.u16 	%r297, %rs4;
	ld.shared.u16 	%r298, [%r26];
	add.s32 	%r75, %r298, %r297;
	cvt.u32.u16 	%r299, %rs5;
	ld.shared.u16 	%r300, [%r27];
	add.s32 	%r76, %r300, %r299;
	cvt.u32.u16 	%r301, %rs6;
	ld.shared.u16 	%r302, [%r28];
	add.s32 	%r77, %r302, %r301;
	cvt.u32.u16 	%r303, %rs7;
	ld.shared.u16 	%r304, [%r29];
	add.s32 	%r78, %r304, %r303;
	cvt.u32.u16 	%r305, %rs8;
	ld.shared.u16 	%r306, [%r30];
	add.s32 	%r79, %r306, %r305;
	cvt.u32.u16 	%r307, %rs9;
	ld.shared.u16 	%r308, [%r31];
	add.s32 	%r80, %r308, %r307;
	bar.sync 	0;
	setp.lt.s32 	%p33, %r357, %r85;
	@%p33 bra 	$L__BB11_61;
	cvt.u64.u32 	%rd144, %r2;
	shl.b32 	%r309, %r72, 3;
	mov.u32 	%r310, _ZZN3cub18CUB_300001_SM_10006detail10radix_sort31DeviceRadixSortSingleTileKernelINS1_5radix10policy_hubImPmyE10Policy1000ELNS0_9SortOrderE0EmS6_yNS1_21identity_decomposer_tEEEvPKT1_PSB_PKT2_PSF_T3_iiT4_E12temp_storage;
	add.s32 	%r311, %r310, %r309;
	st.shared.u64 	[%r311], %rd183;
	shl.b32 	%r312, %r73, 3;
	add.s32 	%r313, %r310, %r312;
	st.shared.u64 	[%r313], %rd182;
	shl.b32 	%r314, %r74, 3;
	add.s32 	%r315, %r310, %r314;
	st.shared.u64 	[%r315], %rd181;
	shl.b32 	%r316, %r75, 3;
	add.s32 	%r317, %r310, %r316;
	st.shared.u64 	[%r317], %rd180;
	shl.b32 	%r318, %r76, 3;
	add.s32 	%r319, %r310, %r318;
	st.shared.u64 	[%r319], %rd179;
	shl.b32 	%r320, %r77, 3;
	add.s32 	%r321, %r310, %r320;
	st.shared.u64 	[%r321], %rd178;
	shl.b32 	%r322, %r78, 3;
	add.s32 	%r323, %r310, %r322;
	st.shared.u64 	[%r323], %rd177;
	shl.b32 	%r324, %r79, 3;
	add.s32 	%r325, %r310, %r324;
	st.shared.u64 	[%r325], %rd176;
	shl.b32 	%r326, %r80, 3;
	add.s32 	%r327, %r310, %r326;
	st.shared.u64 	[%r327], %rd175;
	bar.sync 	0;
	shl.b32 	%r328, %r2, 6;
	sub.s32 	%r81, %r17, %r328;
	ld.shared.u64 	%rd58, [%r81];
	ld.shared.u64 	%rd59, [%r81+2048];
	ld.shared.u64 	%rd60, [%r81+4096];
	ld.shared.u64 	%rd61, [%r81+6144];
	ld.shared.u64 	%rd62, [%r81+8192];
	ld.shared.u64 	%rd63, [%r81+10240];
	ld.shared.u64 	%rd64, [%r81+12288];
	ld.shared.u64 	%rd65, [%r81+14336];
	ld.shared.u64 	%rd66, [%r81+16384];
	bar.sync 	0;
	st.shared.u64 	[%r311], %rd192;
	st.shared.u64 	[%r313], %rd191;
	st.shared.u64 	[%r315], %rd190;
	st.shared.u64 	[%r317], %rd189;
	st.shared.u64 	[%r319], %rd188;
	st.shared.u64 	[%r321], %rd187;
	st.shared.u64 	[%r323], %rd186;
	st.shared.u64 	[%r325], %rd185;
	st.shared.u64 	[%r327], %rd184;
	bar.sync 	0;
	ld.shared.u64 	%rd67, [%r81+2048];
	ld.shared.u64 	%rd68, [%r81+4096];
	ld.shared.u64 	%rd69, [%r81+6144];
	ld.shared.u64 	%rd70, [%r81+8192];
	ld.shared.u64 	%rd71, [%r81+10240];
	ld.shared.u64 	%rd72, [%r81+12288];
	ld.shared.u64 	%rd73, [%r81+14336];
	ld.shared.u64 	%rd74, [%r81+16384];
	setp.gt.u64 	%p34, %rd20, %rd144;
	cvta.to.global.u64 	%rd145, %rd95;
	mul.wide.u32 	%rd146, %r2, 8;
	add.s64 	%rd75, %rd145, %rd146;
	cvta.to.global.u64 	%rd147, %rd97;
	add.s64 	%rd76, %rd147, %rd146;
	@%p34 bra 	$L__BB11_43;
	bra.uni 	$L__BB11_44;
$L__BB11_43:
	ld.shared.u64 	%rd148, [%r81];
	st.global.u64 	[%rd75], %rd58;
	st.global.u64 	[%rd76], %rd148;
$L__BB11_44:
	add.s32 	%r329, %r2, 256;
	cvt.u64.u32 	%rd149, %r329;
	setp.le.u64 	%p35, %rd20, %rd149;
	@%p35 bra 	$L__BB11_46;
	st.global.u64 	[%rd75+2048], %rd59;
	st.global.u64 	[%rd76+2048], %rd67;
$L__BB11_46:
	add.s32 	%r330, %r2, 512;
	cvt.u64.u32 	%rd150, %r330;
	setp.le.u64 	%p36, %rd20, %rd150;
	@%p36 bra 	$L__BB11_48;
	st.global.u64 	[%rd75+4096], %rd60;
	st.global.u64 	[%rd76+4096], %rd68;
$L__BB11_48:
	add.s32 	%r331, %r2, 768;
	cvt.u64.u32 	%rd151, %r331;
	setp.le.u64 	%p37, %rd20, %rd151;
	@%p37 bra 	$L__BB11_50;
	st.global.u64 	[%rd75+6144], %rd61;
	st.global.u64 	[%rd76+6144], %rd69;
$L__BB11_50:
	or.b32  	%r332, %r2, 1024;
	cvt.u64.u32 	%rd152, %r332;
	setp.le.u64 	%p38, %rd20, %rd152;
	@%p38 bra 	$L__BB11_52;
	st.global.u64 	[%rd75+8192], %rd62;
	st.global.u64 	[%rd76+8192], %rd70;
$L__BB11_52:
	add.s32 	%r333, %r2, 1280;
	cvt.u64.u32 	%rd153, %r333;
	setp.le.u64 	%p39, %rd20, %rd153;
	@%p39 bra 	$L__BB11_54;
	st.global.u64 	[%rd75+10240], %rd63;
	st.global.u64 	[%rd76+10240], %rd71;
$L__BB11_54:
	add.s32 	%r334, %r2, 1536;
	cvt.u64.u32 	%rd154, %r334;
	setp.le.u64 	%p40, %rd20, %rd154;
	@%p40 bra 	$L__BB11_56;
	st.global.u64 	[%rd75+12288], %rd64;
	st.global.u64 	[%rd76+12288], %rd72;
$L__BB11_56:
	add.s32 	%r335, %r2, 1792;
	cvt.u64.u32 	%rd155, %r335;
	setp.le.u64 	%p41, %rd20, %rd155;
	@%p41 bra 	$L__BB11_58;
	st.global.u64 	[%rd75+14336], %rd65;
	st.global.u64 	[%rd76+14336], %rd73;
$L__BB11_58:
	or.b32  	%r336, %r2, 2048;
	cvt.u64.u32 	%rd156, %r336;
	setp.le.u64 	%p42, %rd20, %rd156;
	@%p42 bra 	$L__BB11_60;
	st.global.u64 	[%rd75+16384], %rd66;
	st.global.u64 	[%rd76+16384], %rd74;
$L__BB11_60:
	ret;
$L__BB11_61:
	shl.b32 	%r337, %r72, 3;
	mov.u32 	%r338, _ZZN3cub18CUB_300001_SM_10006detail10radix_sort31DeviceRadixSortSingleTileKernelINS1_5radix10policy_hubImPmyE10Policy1000ELNS0_9SortOrderE0EmS6_yNS1_21identity_decomposer_tEEEvPKT1_PSB_PKT2_PSF_T3_iiT4_E12temp_storage;
	add.s32 	%r339, %r338, %r337;
	st.shared.u64 	[%r339], %rd183;
	shl.b32 	%r340, %r73, 3;
	add.s32 	%r341, %r338, %r340;
	st.shared.u64 	[%r341], %rd182;
	shl.b32 	%r342, %r74, 3;
	add.s32 	%r343, %r338, %r342;
	st.shared.u64 	[%r343], %rd181;
	shl.b32 	%r344, %r75, 3;
	add.s32 	%r345, %r338, %r344;
	st.shared.u64 	[%r345], %rd180;
	shl.b32 	%r346, %r76, 3;
	add.s32 	%r347, %r338, %r346;
	st.shared.u64 	[%r347], %rd179;
	shl.b32 	%r348, %r77, 3;
	add.s32 	%r349, %r338, %r348;
	st.shared.u64 	[%r349], %rd178;
	shl.b32 	%r350, %r78, 3;
	add.s32 	%r351, %r338, %r350;
	st.shared.u64 	[%r351], %rd177;
	shl.b32 	%r352, %r79, 3;
	add.s32 	%r353, %r338, %r352;
	st.shared.u64 	[%r353], %rd176;
	shl.b32 	%r354, %r80, 3;
	add.s32 	%r355, %r338, %r354;
	st.shared.u64 	[%r355], %rd175;
	bar.sync 	0;
	ld.shared.u64 	%rd183, [%r17];
	ld.shared.u64 	%rd182, [%r17+8];
	ld.shared.u64 	%rd181, [%r17+16];
	ld.shared.u64 	%rd180, [%r17+24];
	ld.shared.u64 	%rd179, [%r17+32];
	ld.shared.u64 	%rd178, [%r17+40];
	ld.shared.u64 	%rd177, [%r17+48];
	ld.shared.u64 	%rd176, [%r17+56];
	ld.shared.u64 	%rd175, [%r17+64];
	bar.sync 	0;
	st.shared.u64 	[%r339], %rd192;
	st.shared.u64 	[%r341], %rd191;
	st.shared.u64 	[%r343], %rd190;
	st.shared.u64 	[%r345], %rd189;
	st.shared.u64 	[%r347], %rd188;
	st.shared.u64 	[%r349], %rd187;
	st.shared.u64 	[%r351], %rd186;
	st.shared.u64 	[%r353], %rd185;
	st.shared.u64 	[%r355], %rd184;
	bar.sync 	0;
	ld.shared.u64 	%rd192, [%r17];
	ld.shared.u64 	%rd191, [%r17+8];
	ld.shared.u64 	%rd190, [%r17+16];
	ld.shared.u64 	%rd189, [%r17+24];
	ld.shared.u64 	%rd188, [%r17+32];
	ld.shared.u64 	%rd187, [%r17+40];
	ld.shared.u64 	%rd186, [%r17+48];
	ld.shared.u64 	%rd185, [%r17+56];
	ld.shared.u64 	%rd184, [%r17+64];
	bar.sync 	0;
	add.s32 	%r357, %r357, 6;
	add.s32 	%r356, %r356, -6;
	bra.uni 	$L__BB11_37;

}
	// .globl	_ZN3cub18CUB_300001_SM_10006detail10radix_sort30DeviceRadixSortHistogramKernelINS1_5radix10policy_hubImPmyE10Policy1000ELNS0_9SortOrderE0EmyNS1_21identity_decomposer_tEEEvPT2_PKT1_SB_iiT3_
.visible .entry _ZN3cub18CUB_300001_SM_10006detail10radix_sort30DeviceRadixSortHistogramKernelINS1_5radix10policy_hubImPmyE10Policy1000ELNS0_9SortOrderE0EmyNS1_21identity_decomposer_tEEEvPT2_PKT1_SB_iiT3_(
	.param .u64 .ptr .align 1 _ZN3cub18CUB_300001_SM_10006detail10radix_sort30DeviceRadixSortHistogramKernelINS1_5radix10policy_hubImPmyE10Policy1000ELNS0_9SortOrderE0EmyNS1_21identity_decomposer_tEEEvPT2_PKT1_SB_iiT3__param_0,
	.param .u64 .ptr .align 1 _ZN3cub18CUB_300001_SM_10006detail10radix_sort30DeviceRadixSortHistogramKernelINS1_5radix10policy_hubImPmyE10Policy1000ELNS0_9SortOrderE0EmyNS1_21identity_decomposer_tEEEvPT2_PKT1_SB_iiT3__param_1,
	.param .u64 _ZN3cub18CUB_300001_SM_10006detail10radix_sort30DeviceRadixSortHistogramKernelINS1_5radix10policy_hubImPmyE10Policy1000ELNS0_9SortOrderE0EmyNS1_21identity_decomposer_tEEEvPT2_PKT1_SB_iiT3__param_2,
	.param .u32 _ZN3cub18CUB_300001_SM_10006detail10radix_sort30DeviceRadixSortHistogramKernelINS1_5radix10policy_hubImPmyE10Policy1000ELNS0_9SortOrderE0EmyNS1_21identity_decomposer_tEEEvPT2_PKT1_SB_iiT3__param_3,
	.param .u32 _ZN3cub18CUB_300001_SM_10006detail10radix_sort30DeviceRadixSortHistogramKernelINS1_5radix10policy_hubImPmyE10Policy1000ELNS0_9SortOrderE0EmyNS1_21identity_decomposer_tEEEvPT2_PKT1_SB_iiT3__param_4,
	.param .align 1 .b8 _ZN3cub18CUB_300001_SM_10006detail10radix_sort30DeviceRadixSortHistogramKernelINS1_5radix10policy_hubImPmyE10Policy1000ELNS0_9SortOrderE0EmyNS1_21identity_decomposer_tEEEvPT2_PKT1_SB_iiT3__param_5[1]
)
.maxntid 128
{
	.reg .pred 	%p<91>;
	.reg .b32 	%r<362>;
	.reg .b64 	%rd<263>;
	// demoted variable
	.shared .align 4 .b8 _ZZN3cub18CUB_300001_SM_10006detail10radix_sort30DeviceRadixSortHistogramKernelINS1_5radix10policy_hubImPmyE10Policy1000ELNS0_9SortOrderE0EmyNS1_21identity_decomposer_tEEEvPT2_PKT1_SB_iiT3_E12temp_storage[8192];
	ld.param.u64 	%rd81, [_ZN3cub18CUB_300001_SM_10006detail10radix_sort30DeviceRadixSortHistogramKernelINS1_5radix10policy_hubImPmyE10Policy1000ELNS0_9SortOrderE0EmyNS1_21identity_decomposer_tEEEvPT2_PKT1_SB_iiT3__param_0];
	ld.param.u64 	%rd82, [_ZN3cub18CUB_300001_SM_10006detail10radix_sort30DeviceRadixSortHistogramKernelINS1_5radix10policy_hubImPmyE10Policy1000ELNS0_9SortOrderE0EmyNS1_21identity_decomposer_tEEEvPT2_PKT1_SB_iiT3__param_1];
	ld.param.u64 	%rd80, [_ZN3cub18CUB_300001_SM_10006detail10radix_sort30DeviceRadixSortHistogramKernelINS1_5radix10policy_hubImPmyE10Policy1000ELNS0_9SortOrderE0EmyNS1_21identity_decomposer_tEEEvPT2_PKT1_SB_iiT3__param_2];
	ld.param.u32 	%r93, [_ZN3cub18CUB_300001_SM_10006detail10radix_sort30DeviceRadixSortHistogramKernelINS1_5radix10policy_hubImPmyE10Policy1000ELNS0_9SortOrderE0EmyNS1_21identity_decomposer_tEEEvPT2_PKT1_SB_iiT3__param_3];
	ld.param.u32 	%r94, [_ZN3cub18CUB_300001_SM_10006detail10radix_sort30DeviceRadixSortHistogramKernelINS1_5radix10policy_hubImPmyE10Policy1000ELNS0_9SortOrderE0EmyNS1_21identity_decomposer_tEEEvPT2_PKT1_SB_iiT3__param_4];
	cvta.to.global.u64 	%rd1, %rd82;
	cvta.to.global.u64 	%rd2, %rd81;
	setp.eq.s64 	%p2, %rd80, 0;
	@%p2 bra 	$L__BB12_153;
	sub.s32 	%r95, %r94, %r93;
	add.s32 	%r96, %r95, 7;
	shr.s32 	%r97, %r96, 31;
	shr.u32 	%r98, %r97, 29;
	add.s32 	%r99, %r96, %r98;
	shr.s32 	%r100, %r99, 3;
	mov.u32 	%r101, %tid.x;
	setp.gt.u32 	%p3, %r101, 255;
	setp.lt.s32 	%p4, %r96, 8;
	mov.u32 	%r102, %ctaid.x;
	shl.b32 	%r103, %r102, 11;
	cvt.u64.u32 	%rd3, %r103;
	mov.u32 	%r104, %nctaid.x;
	shl.b32 	%r105, %r104, 11;
	cvt.u64.u32 	%rd4, %r105;
	add.s32 	%r1, %r100, -1;
	and.b32  	%r2, %r100, 15;
	and.b32  	%r3, %r100, 7;
	add.s32 	%r4, %r3, -1;
	and.b32  	%r5, %r100, 3;
	or.pred  	%p1, %p3, %p4;
	shl.b32 	%r106, %r101, 2;
	mov.u32 	%r107, _ZZN3cub18CUB_300001_SM_10006detail10radix_sort30DeviceRadixSortHistogramKernelINS1_5radix10policy_hubImPmyE10Policy1000ELNS0_9SortOrderE0EmyNS1_21identity_decomposer_tEEEvPT2_PKT1_SB_iiT3_E12temp_storage;
	add.s32 	%r6, %r107, %r106;
	and.b32  	%r7, %r100, 268435440;
	cvt.u64.u32 	%rd5, %r101;
	add.s32 	%r8, %r101, 128;
	add.s32 	%r9, %r101, 256;
	add.s32 	%r10, %r101, 512;
	add.s32 	%r11, %r101, 640;
	add.s32 	%r12, %r101, 768;
	add.s32 	%r13, %r101, 1920;
	and.b32  	%r14, %r100, 268435448;
	and.b32  	%r15, %r100, 1;
	neg.s32 	%r16, %r7;
	add.s32 	%r17, %r6, 8192;
	add.s64 	%rd84, %rd80, -1;
	shr.u64 	%rd85, %rd84, 30;
	add.s64 	%rd86, %rd85, 1;
	min.u64 	%rd6, %rd86, %rd80;
	mov.b64 	%rd230, 0;
$L__BB12_2:
	@%p1 bra 	$L__BB12_30;
	setp.lt.u32 	%p5, %r1, 15;
	mov.b32 	%r346, 0;
	@%p5 bra 	$L__BB12_6;
	mov.u32 	%r343, %r17;
	mov.u32 	%r344, %r16;
$L__BB12_5:
	.pragma "nounroll";
	mov.b32 	%r109, 0;
	st.shared.u32 	[%r343+-8192], %r109;
	st.shared.u32 	[%r343+-7168], %r109;
	st.shared.u32 	[%r343+-6144], %r109;
	st.shared.u32 	[%r343+-5120], %r109;
	st.shared.u32 	[%r343+-4096], %r109;
	st.shared.u32 	[%r343+-3072], %r109;
	st.shared.u32 	[%r343+-2048], %r109;
	st.shared.u32 	[%r343+-1024], %r109;
	st.shared.u32 	[%r343], %r109;
	st.shared.u32 	[%r343+1024], %r109;
	st.shared.u32 	[%r343+2048], %r109;
	st.shared.u32 	[%r343+3072], %r109;
	st.shared.u32 	[%r343+4096], %r109;
	st.shared.u32 	[%r343+5120], %r109;
	st.shared.u32 	[%r343+6144], %r109;
	st.shared.u32 	[%r343+7168], %r109;
	add.s32 	%r344, %r344, 16;
	add.s32 	%r343, %r343, 16384;
	setp.ne.s32 	%p6, %r344, 0;
	mov.u32 	%r346, %r7;
	@%p6 bra 	$L__BB12_5;
$L__BB12_6:
	add.s32 	%r23, %r2, -1;
	setp.eq.s32 	%p7, %r2, 0;
	@%p7 bra 	$L__BB12_16;
	setp.lt.u32 	%p8, %r23, 7;
	@%p8 bra 	$L__BB12_9;
	shl.b32 	%r110, %r346, 10;
	add.s32 	%r111, %r6, %r110;
	mov.b32 	%r112, 0;
	st.shared.u32 	[%r111], %r112;
	st.shared.u32 	[%r111+1024], %r112;
	st.shared.u32 	[%r111+2048], %r112;
	st.shared.u32 	[%r111+3072], %r112;
	st.shared.u32 	[%r111+4096], %r112;
	st.shared.u32 	[%r111+5120], %r112;
	st.shared.u32 	[%r111+6144], %r112;
	st.shared.u32 	[%r111+7168], %r112;
	add.s32 	%r346, %r346, 8;
$L__BB12_9:
	setp.eq.s32 	%p9, %r3, 0;
	@%p9 bra 	$L__BB12_16;
	setp.lt.u32 	%p10, %r4, 3;
	@%p10 bra 	$L__BB12_12;
	shl.b32 	%r113, %r346, 10;
	add.s32 	%r114, %r6, %r113;
	mov.b32 	%r115, 0;
	st.shared.u32 	[%r114], %r115;
	st.shared.u32 	[%r114+1024], %r115;
	st.shared.u32 	[%r114+2048], %r115;
	st.shared.u32 	[%r114+3072], %r115;
	add.s32 	%r346, %r346, 4;
$L__BB12_12:
	setp.eq.s32 	%p11, %r5, 0;
	@%p11 bra 	$L__BB12_16;
	setp.eq.s32 	%p12, %r5, 1;
	shl.b32 	%r116, %r346, 10;
	add.s32 	%r28, %r6, %r116;
	mov.b32 	%r117, 0;
	st.shared.u32 	[%r28], %r117;
	@%p12 bra 	$L__BB12_16;
	setp.eq.s32 	%p13, %r5, 2;
	mov.b32 	%r118, 0;
	st.shared.u32 	[%r28+1024], %r118;
	@%p13 bra 	$L__BB12_16;
	mov.b32 	%r119, 0;
	st.shared.u32 	[%r28+2048], %r119;
$L__BB12_16:
	cvt.u32.u64 	%r120, %rd5;
	setp.gt.u32 	%p14, %r120, 127;
	@%p14 bra 	$L__BB12_30;
	setp.lt.u32 	%p15, %r1, 15;
	mov.b32 	%r350, 0;
	@%p15 bra 	$L__BB12_20;
	mov.b32 	%r348, 0;
$L__BB12_19:
	.pragma "nounroll";
	shl.b32 	%r123, %r348, 10;
	add.s32 	%r124, %r6, %r123;
	mov.b32 	%r125, 0;
	st.shared.u32 	[%r124+512], %r125;
	st.shared.u32 	[%r124+1536], %r125;
	st.shared.u32 	[%r124+2560], %r125;
	st.shared.u32 	[%r124+3584], %r125;
	st.shared.u32 	[%r124+4608], %r125;
	st.shared.u32 	[%r124+5632], %r125;
	st.shared.u32 	[%r124+6656], %r125;
	st.shared.u32 	[%r124+7680], %r125;
	st.shared.u32 	[%r124+8704], %r125;
	st.shared.u32 	[%r124+9728], %r125;
	st.shared.u32 	[%r124+10752], %r125;
	st.shared.u32 	[%r124+11776], %r125;
	st.shared.u32 	[%r124+12800], %r125;
	st.shared.u32 	[%r124+13824], %r125;
	st.shared.u32 	[%r124+14848], %r125;
	st.shared.u32 	[%r124+15872], %r125;
	add.s32 	%r348, %r348, 16;
	setp.ne.s32 	%p16, %r348, %r7;
	mov.u32 	%r350, %r7;
	@%p16 bra 	$L__BB12_19;
$L__BB12_20:
	setp.eq.s32 	%p17, %r2, 0;
	@%p17 bra 	$L__BB12_30;
	setp.lt.u32 	%p18, %r23, 7;
	@%p18 bra 	$L__BB12_23;
	shl.b32 	%r126, %r350, 10;
	add.s32 	%r127, %r6, %r126;
	mov.b32 	%r128, 0;
	st.shared.u32 	[%r127+512], %r128;
	st.shared.u32 	[%r127+1536], %r128;
	st.shared.u32 	[%r127+2560], %r128;
	st.shared.u32 	[%r127+3584], %r128;
	st.shared.u32 	[%r127+4608], %r128;
	st.shared.u32 	[%r127+5632], %r128;
	st.shared.u32 	[%r127+6656], %r128;
	st.shared.u32 	[%r127+7680], %r128;
	add.s32 	%r350, %r350, 8;
$L__BB12_23:
	setp.eq.s32 	%p19, %r3, 0;
	@%p19 bra 	$L__BB12_30;
	setp.lt.u32 	%p20, %r4, 3;
	@%p20 bra 	$L__BB12_26;
	shl.b32 	%r129, %r350, 10;
	add.s32 	%r130, %r6, %r129;
	mov.b32 	%r131, 0;
	st.shared.u32 	[%r130+512], %r131;
	st.shared.u32 	[%r130+1536], %r131;
	st.shared.u32 	[%r130+2560], %r131;
	st.shared.u32 	[%r130+3584], %r131;
	add.s32 	%r350, %r350, 4;
$L__BB12_26:
	setp.eq.s32 	%p21, %r5, 0;
	@%p21 bra 	$L__BB12_30;
	setp.eq.s32 	%p22, %r5, 1;
	shl.b32 	%r132, %r350, 10;
	add.s32 	%r36, %r6, %r132;
	mov.b32 	%r133, 0;
	st.shared.u32 	[%r36+512], %r133;
	@%p22 bra 	$L__BB12_30;
	setp.eq.s32 	%p23, %r5, 2;
	mov.b32 	%r134, 0;
	st.shared.u32 	[%r36+1536], %r134;
	@%p23 bra 	$L__BB12_30;
	mov.b32 	%r135, 0;
	st.shared.u32 	[%r36+2560], %r135;
$L__BB12_30:
	bar.sync 	0;
	bar.sync 	0;
	shl.b64 	%rd8, %rd230, 30;
	sub.s64 	%rd87, %rd80, %rd8;
	min.u64 	%rd9, %rd87, 1073741824;
	setp.le.u64 	%p24, %rd9, %rd3;
	@%p24 bra 	$L__BB12_70;
	mov.u64 	%rd231, %rd3;
$L__BB12_32:
	add.s64 	%rd11, %rd231, %rd8;
	sub.s64 	%rd12, %rd80, %rd11;
	setp.lt.u64 	%p25, %rd12, 2048;
	@%p25 bra 	$L__BB12_34;
	add.s64 	%rd106, %rd11, %rd5;
	shl.b64 	%rd107, %rd106, 3;
	add.s64 	%rd108, %rd1, %rd107;
	ld.global.u64 	%rd262, [%rd108];
	ld.global.u64 	%rd261, [%rd108+1024];
	ld.global.u64 	%rd260, [%rd108+2048];
	ld.global.u64 	%rd259, [%rd108+3072];
	ld.global.u64 	%rd258, [%rd108+4096];
	ld.global.u64 	%rd257, [%rd108+5120];
	ld.global.u64 	%rd256, [%rd108+6144];
	ld.global.u64 	%rd255, [%rd108+7168];
	ld.global.u64 	%rd254, [%rd108+8192];
	ld.global.u64 	%rd253, [%rd108+9216];
	ld.global.u64 	%rd252, [%rd108+10240];
	ld.global.u64 	%rd251, [%rd108+11264];
	ld.global.u64 	%rd250, [%rd108+12288];
	ld.global.u64 	%rd249, [%rd108+13312];
	ld.global.u64 	%rd248, [%rd108+14336];
	ld.global.u64 	%rd247, [%rd108+15360];
	bra.uni 	$L__BB12_66;
$L__BB12_34:
	cvt.u32.u64 	%r136, %rd5;
	cvt.u32.u64 	%r37, %rd12;
	setp.ge.s32 	%p26, %r136, %r37;
	add.s64 	%rd89, %rd11, %rd5;
	shl.b64 	%rd90, %rd89, 3;
	add.s64 	%rd29, %rd1, %rd90;
	mov.b64 	%rd262, -1;
	@%p26 bra 	$L__BB12_36;
	ld.global.u64 	%rd262, [%rd29];
$L__BB12_36:
	setp.ge.s32 	%p27, %r8, %r37;
	mov.b64 	%rd261, -1;
	@%p27 bra 	$L__BB12_38;
	ld.global.u64 	%rd261, [%rd29+1024];
$L__BB12_38:
	setp.ge.s32 	%p28, %r9, %r37;
	mov.b64 	%rd260, -1;
	@%p28 bra 	$L__BB12_40;
	ld.global.u64 	%rd260, [%rd29+2048];
$L__BB12_40:
	mov.u32 	%r137, %tid.x;
	add.s32 	%r138, %r137, 384;
	setp.ge.s32 	%p29, %r138, %r37;
	mov.b64 	%rd259, -1;
	@%p29 bra 	$L__BB12_42;
	ld.global.u64 	%rd259, [%rd29+3072];
$L__BB12_42:
	setp.ge.s32 	%p30, %r10, %r37;
	mov.b64 	%rd258, -1;
	@%p30 bra 	$L__BB12_44;
	ld.global.u64 	%rd258, [%rd29+4096];
$L__BB12_44:
	setp.ge.s32 	%p31, %r11, %r37;
	mov.b64 	%rd257, -1;
	@%p31 bra 	$L__BB12_46;
	ld.global.u64 	%rd257, [%rd29+5120];
$L__BB12_46:
	setp.ge.s32 	%p32, %r12, %r37;
	mov.b64 	%rd256, -1;
	@%p32 bra 	$L__BB12_48;
	ld.global.u64 	%rd256, [%rd29+6144];
$L__BB12_48:
	add.s32 	%r140, %r137, 896;
	setp.ge.s32 	%p33, %r140, %r37;
	mov.b64 	%rd255, -1;
	@%p33 bra 	$L__BB12_50;
	ld.global.u64 	%rd255, [%rd29+7168];
$L__BB12_50:
	or.b32  	%r142, %r137, 1024;
	setp.ge.s32 	%p34, %r142, %r37;
	mov.b64 	%rd254, -1;
	@%p34 bra 	$L__BB12_52;
	ld.global.u64 	%rd254, [%rd29+8192];
$L__BB12_52:
	add.s32 	%r144, %r137, 1152;
	setp.ge.s32 	%p35, %r144, %r37;
	mov.b64 	%rd253, -1;
	@%p35 bra 	$L__BB12_54;
	ld.global.u64 	%rd253, [%rd29+9216];
$L__BB12_54:
	add.s32 	%r146, %r137, 1280;
	setp.ge.s32 	%p36, %r146, %r37;
	mov.b64 	%rd252, -1;
	@%p36 bra 	$L__BB12_56;
	ld.global.u64 	%rd252, [%rd29+10240];
$L__BB12_56:
	add.s32 	%r148, %r137, 1408;
	setp.ge.s32 	%p37, %r148, %r37;
	mov.b64 	%rd251, -1;
	@%p37 bra 	$L__BB12_58;
	ld.global.u64 	%rd251, [%rd29+11264];
$L__BB12_58:
	add.s32 	%r150, %r137, 1536;
	setp.ge.s32 	%p38, %r150, %r37;
	mov.b64 	%rd250, -1;
	@%p38 bra 	$L__BB12_60;
	ld.global.u64 	%rd250, [%rd29+12288];
$L__BB12_60:
	add.s32 	%r152, %r137, 1664;
	setp.ge.s32 	%p39, %r152, %r37;
	mov.b64 	%rd249, -1;
	@%p39 bra 	$L__BB12_62;
	ld.global.u64 	%rd249, [%rd29+13312];
$L__BB12_62:
	add.s32 	%r154, %r137, 1792;
	setp.ge.s32 	%p40, %r154, %r37;
	mov.b64 	%rd248, -1;
	@%p40 bra 	$L__BB12_64;
	ld.global.u64 	%rd248, [%rd29+14336];
$L__BB12_64:
	setp.ge.s32 	%p41, %r13, %r37;
	mov.b64 	%rd247, -1;
	@%p41 bra 	$L__BB12_66;
	ld.global.u64 	%rd247, [%rd29+15360];
$L__BB12_66:
	setp.le.s32 	%p42, %r94, %r93;
	@%p42 bra 	$L__BB12_69;
	mov.b32 	%r352, 0;
	mov.u32 	%r353, %r93;
$L__BB12_68:
	sub.s32 	%r156, %r94, %r353;
	shl.b32 	%r157, %r352, 10;
	mov.u32 	%r158, _ZZN3cub18CUB_300001_SM_10006detail10radix_sort30DeviceRadixSortHistogramKernelINS1_5radix10policy_hubImPmyE10Policy1000ELNS0_9SortOrderE0EmyNS1_21identity_decomposer_tEEEvPT2_PKT1_SB_iiT3_E12temp_storage;
	add.s32 	%r159, %r158, %r157;
	min.s32 	%r160, %r156, 8;
	mov.b32 	%r161, -1;
	shl.b32 	%r162, %r161, %r160;
	not.b32 	%r163, %r162;
	shr.u64 	%rd109, %rd262, %r353;
	cvt.u32.u64 	%r164, %rd109;
	and.b32  	%r165, %r164, %r163;
	shl.b32 	%r166, %r165, 2;
	add.s32 	%r167, %r159, %r166;
	atom.shared.add.u32 	%r168, [%r167], 1;
	shr.u64 	%rd110, %rd261, %r353;
	cvt.u32.u64 	%r169, %rd110;
	and.b32  	%r170, %r169, %r163;
	shl.b32 	%r171, %r170, 2;
	add.s32 	%r172, %r159, %r171;
	atom.shared.add.u32 	%r173, [%r172], 1;
	shr.u64 	%rd111, %rd260, %r353;
	cvt.u32.u64 	%r174, %rd111;
	and.b32  	%r175, %r174, %r163;
	shl.b32 	%r176, %r175, 2;
	add.s32 	%r177, %r159, %r176;
	atom.shared.add.u32 	%r178, [%r177], 1;
	shr.u64 	%rd112, %rd259, %r353;
	cvt.u32.u64 	%r179, %rd112;
	and.b32  	%r180, %r179, %r163;
	shl.b32 	%r181, %r180, 2;
	add.s32 	%r182, %r159, %r181;
	atom.shared.add.u32 	%r183, [%r182], 1;
	shr.u64 	%rd113, %rd258, %r353;
	cvt.u32.u64 	%r184, %rd113;
	and.b32  	%r185, %r184, %r163;
	shl.b32 	%r186, %r185, 2;
	add.s32 	%r187, %r159, %r186;
	atom.shared.add.u32 	%r188, [%r187], 1;
	shr.u64 	%rd114, %rd257, %r353;
	cvt.u32.u64 	%r189, %rd114;
	and.b32  	%r190, %r189, %r163;
	shl.b32 	%r191, %r190, 2;
	add.s32 	%r192, %r159, %r191;
	atom.shared.add.u32 	%r193, [%r192], 1;
	shr.u64 	%rd115, %rd256, %r353;
	cvt.u32.u64 	%r194, %rd115;
	and.b32  	%r195, %r194, %r163;
	shl.b32 	%r196, %r195, 2;
	add.s32 	%r197, %r159, %r196;
	atom.shared.add.u32 	%r198, [%r197], 1;
	shr.u64 	%rd116, %rd255, %r353;
	cvt.u32.u64 	%r199, %rd116;
	and.b32  	%r200, %r199, %r163;
	shl.b32 	%r201, %r200, 2;
	add.s32 	%r202, %r159, %r201;
	atom.shared.add.u32 	%r203, [%r202], 1;
	shr.u64 	%rd117, %rd254, %r353;
	cvt.u32.u64 	%r204, %rd117;
	and.b32  	%r205, %r204, %r163;
	shl.b32 	%r206, %r205, 2;
	add.s32 	%r207, %r159, %r206;
	atom.shared.add.u32 	%r208, [%r207], 1;
	shr.u64 	%rd118, %rd253, %r353;
	cvt.u32.u64 	%r209, %rd118;
	and.b32  	%r210, %r209, %r163;
	shl.b32 	%r211, %r210, 2;
	add.s32 	%r212, %r159, %r211;
	atom.shared.add.u32 	%r213, [%r212], 1;
	shr.u64 	%rd119, %rd252, %r353;
	cvt.u32.u64 	%r214, %rd119;
	and.b32  	%r215, %r214, %r163;
	shl.b32 	%r216, %r215, 2;
	add.s32 	%r217, %r159, %r216;
	atom.shared.add.u32 	%r218, [%r217], 1;
	shr.u64 	%rd120, %rd251, %r353;
	cvt.u32.u64 	%r219, %rd120;
	and.b32  	%r220, %r219, %r163;
	shl.b32 	%r221, %r220, 2;
	add.s32 	%r222, %r159, %r221;
	atom.shared.add.u32 	%r223, [%r222], 1;
	shr.u64 	%rd121, %rd250, %r353;
	cvt.u32.u64 	%r224, %rd121;
	and.b32  	%r225, %r224, %r163;
	shl.b32 	%r226, %r225, 2;
	add.s32 	%r227, %r159, %r226;
	atom.shared.add.u32 	%r228, [%r227], 1;
	shr.u64 	%rd122, %rd249, %r353;
	cvt.u32.u64 	%r229, %rd122;
	and.b32  	%r230, %r229, %r163;
	shl.b32 	%r231, %r230, 2;
	add.s32 	%r232, %r159, %r231;
	atom.shared.add.u32 	%r233, [%r232], 1;
	shr.u64 	%rd123, %rd248, %r353;
	cvt.u32.u64 	%r234, %rd123;
	and.b32  	%r235, %r234, %r163;
	shl.b32 	%r236, %r235, 2;
	add.s32 	%r237, %r159, %r236;
	atom.shared.add.u32 	%r238, [%r237], 1;
	shr.u64 	%rd124, %rd247, %r353;
	cvt.u32.u64 	%r239, %rd124;
	and.b32  	%r240, %r239, %r163;
	shl.b32 	%r241, %r240, 2;
	add.s32 	%r242, %r159, %r241;
	atom.shared.add.u32 	%r243, [%r242], 1;
	add.s32 	%r353, %r353, 8;
	add.s32 	%r352, %r352, 1;
	setp.lt.s32 	%p43, %r353, %r94;
	@%p43 bra 	$L__BB12_68;
$L__BB12_69:
	add.s64 	%rd231, %rd231, %rd4;
	setp.lt.u64 	%p44, %rd231, %rd9;
	@%p44 bra 	$L__BB12_32;
$L__BB12_70:
	bar.sync 	0;
	@%p1 bra 	$L__BB12_152;
	setp.lt.u32 	%p45, %r1, 7;
	mov.b32 	%r356, 0;
	@%p45 bra 	$L__BB12_90;
	mov.b32 	%r354, 0;
$L__BB12_73:
	.pragma "nounroll";
	shl.b32 	%r246, %r354, 10;
	add.s32 	%r43, %r6, %r246;
	ld.shared.u32 	%r44, [%r43];
	setp.eq.s32 	%p46, %r44, 0;
	@%p46 bra 	$L__BB12_75;
	cvt.u32.u64 	%r247, %rd5;
	shl.b32 	%r248, %r354, 8;
	add.s32 	%r249, %r248, %r247;
	mul.wide.u32 	%rd125, %r249, 8;
	add.s64 	%rd126, %rd2, %rd125;
	cvt.u64.u32 	%rd127, %r44;
	atom.global.add.u64 	%rd128, [%rd126], %rd127;
$L__BB12_75:
	ld.shared.u32 	%r45, [%r43+1024];
	setp.eq.s32 	%p47, %r45, 0;
	@%p47 bra 	$L__BB12_77;
	cvt.u32.u64 	%r250, %rd5;
	shl.b32 	%r251, %r354, 8;
	add.s32 	%r252, %r251, %r250;
	add.s32 	%r253, %r252, 256;
	mul.wide.u32 	%rd129, %r253, 8;
	add.s64 	%rd130, %rd2, %rd129;
	cvt.u64.u32 	%rd131, %r45;
	atom.global.add.u64 	%rd132, [%rd130], %rd131;
$L__BB12_77:
	ld.shared.u32 	%r46, [%r43+2048];
	setp.eq.s32 	%p48, %r46, 0;
	@%p48 bra 	$L__BB12_79;
	cvt.u32.u64 	%r254, %rd5;
	shl.b32 	%r255, %r354, 8;
	add.s32 	%r256, %r255, %r254;
	add.s32 	%r257, %r256, 512;
	mul.wide.u32 	%rd133, %r257, 8;
	add.s64 	%rd134, %rd2, %rd133;
	cvt.u64.u32 	%rd135, %r46;
	atom.global.add.u64 	%rd136, [%rd134], %rd135;
$L__BB12_79:
	ld.shared.u32 	%r47, [%r43+3072];
	setp.eq.s32 	%p49, %r47, 0;
	@%p49 bra 	$L__BB12_81;
	cvt.u32.u64 	%r258, %rd5;
	shl.b32 	%r259, %r354, 8;
	add.s32 	%r260, %r259, %r258;
	add.s32 	%r261, %r260, 768;
	mul.wide.u32 	%rd137, %r261, 8;
	add.s64 	%rd138, %rd2, %rd137;
	cvt.u64.u32 	%rd139, %r47;
	atom.global.add.u64 	%rd140, [%rd138], %rd139;
$L__BB12_81:
	ld.shared.u32 	%r48, [%r43+4096];
	setp.eq.s32 	%p50, %r48, 0;
	@%p50 bra 	$L__BB12_83;
	cvt.u32.u64 	%r262, %rd5;
	shl.b32 	%r263, %r354, 8;
	add.s32 	%r264, %r263, %r262;
	add.s32 	%r265, %r264, 1024;
	mul.wide.u32 	%rd141, %r265, 8;
	add.s64 	%rd142, %rd2, %rd141;
	cvt.u64.u32 	%rd143, %r48;
	atom.global.add.u64 	%rd144, [%rd142], %rd143;
$L__BB12_83:
	ld.shared.u32 	%r49, [%r43+5120];
	setp.eq.s32 	%p51, %r49, 0;
	@%p51 bra 	$L__BB12_85;
	cvt.u32.u64 	%r266, %rd5;
	shl.b32 	%r267, %r354, 8;
	add.s32 	%r268, %r267, %r266;
	add.s32 	%r269, %r268, 1280;
	mul.wide.u32 	%rd145, %r269, 8;
	add.s64 	%rd146, %rd2, %rd145;
	cvt.u64.u32 	%rd147, %r49;
	atom.global.add.u64 	%rd148, [%rd146], %rd147;
$L__BB12_85:
	ld.shared.u32 	%r50, [%r43+6144];
	setp.eq.s32 	%p52, %r50, 0;
	@%p52 bra 	$L__BB12_87;
	cvt.u32.u64 	%r270, %rd5;
	shl.b32 	%r271, %r354, 8;
	add.s32 	%r272, %r271, %r270;
	add.s32 	%r273, %r272, 1536;
	mul.wide.u32 	%rd149, %r273, 8;
	add.s64 	%rd150, %rd2, %rd149;
	cvt.u64.u32 	%rd151, %r50;
	atom.global.add.u64 	%rd152, [%rd150], %rd151;
$L__BB12_87:
	ld.shared.u32 	%r51, [%r43+7168];
	setp.eq.s32 	%p53, %r51, 0;
	@%p53 bra 	$L__BB12_89;
	cvt.u32.u64 	%r274, %rd5;
	shl.b32 	%r275, %r354, 8;
	add.s32 	%r276, %r275, %r274;
	add.s32 	%r277, %r276, 1792;
	mul.wide.u32 	%rd153, %r277, 8;
	add.s64 	%rd154, %rd2, %rd153;
	cvt.u64.u32 	%rd155, %r51;
	atom.global.add.u64 	%rd156, [%rd154], %rd155;
$L__BB12_89:
	add.s32 	%r354, %r354, 8;
	setp.ne.s32 	%p54, %r354, %r14;
	mov.u32 	%r356, %r14;
	@%p54 bra 	$L__BB12_73;
$L__BB12_90:
	add.s32 	%r54, %r5, -1;
	setp.eq.s32 	%p55, %r3, 0;
	@%p55 bra 	$L__BB12_111;
	setp.lt.u32 	%p56, %r4, 3;
	@%p56 bra 	$L__BB12_101;
	shl.b32 	%r278, %r356, 10;
	add.s32 	%r55, %r6, %r278;
	ld.shared.u32 	%r56, [%r55];
	setp.eq.s32 	%p57, %r56, 0;
	@%p57 bra 	$L__BB12_94;
	cvt.u32.u64 	%r279, %rd5;
	shl.b32 	%r280, %r356, 8;
	add.s32 	%r281, %r280, %r279;
	mul.wide.u32 	%rd157, %r281, 8;
	add.s64 	%rd158, %rd2, %rd157;
	cvt.u64.u32 	%rd159, %r56;
	atom.global.add.u64 	%rd160, [%rd158], %rd159;
$L__BB12_94:
	ld.shared.u32 	%r57, [%r55+1024];
	setp.eq.s32 	%p58, %r57, 0;
	@%p58 bra 	$L__BB12_96;
	cvt.u32.u64 	%r282, %rd5;
	shl.b32 	%r283, %r356, 8;
	add.s32 	%r284, %r283, %r282;
	add.s32 	%r285, %r284, 256;
	mul.wide.u32 	%rd161, %r285, 8;
	add.s64 	%rd162, %rd2, %rd161;
	cvt.u64.u32 	%rd163, %r57;
	atom.global.add.u64 	%rd164, [%rd162], %rd163;
$L__BB12_96:
	ld.shared.u32 	%r58, [%r55+2048];
	setp.eq.s32 	%p59, %r58, 0;
	@%p59 bra 	$L__BB12_98;
	cvt.u32.u64 	%r286, %rd5;
	shl.b32 	%r287, %r356, 8;
	add.s32 	%r288, %r287, %r286;
	add.s32 	%r289, %r288, 512;
	mul.wide.u32 	%rd165, %r289, 8;
	add.s64 	%rd166, %rd2, %rd165;
	cvt.u64.u32 	%rd167, %r58;
	atom.global.add.u64 	%rd168, [%rd166], %rd167;
$L__BB12_98:
	ld.shared.u32 	%r59, [%r55+3072];
	setp.eq.s32 	%p60, %r59, 0;
	@%p60 bra 	$L__BB12_100;
	cvt.u32.u64 	%r290, %rd5;
	shl.b32 	%r291, %r356, 8;
	add.s32 	%r292, %r291, %r290;
	add.s32 	%r293, %r292, 768;
	mul.wide.u32 	%rd169, %r293, 8;
	add.s64 	%rd170, %rd2, %rd169;
	cvt.u64.u32 	%rd171, %r59;
	atom.global.add.u64 	%rd172, [%rd170], %rd171;
$L__BB12_100:
	add.s32 	%r356, %r356, 4;
$L__BB12_101:
	setp.eq.s32 	%p61, %r5, 0;
	@%p61 bra 	$L__BB12_111;
	setp.eq.s32 	%p62, %r54, 0;
	@%p62 bra 	$L__BB12_108;
	shl.b32 	%r294, %r356, 10;
	add.s32 	%r62, %r6, %r294;
	ld.shared.u32 	%r63, [%r62];
	setp.eq.s32 	%p63, %r63, 0;
	@%p63 bra 	$L__BB12_105;
	cvt.u32.u64 	%r295, %rd5;
	shl.b32 	%r296, %r356, 8;
	add.s32 	%r297, %r296, %r295;
	mul.wide.u32 	%rd173, %r297, 8;
	add.s64 	%rd174, %rd2, %rd173;
	cvt.u64.u32 	%rd175, %r63;
	atom.global.add.u64 	%rd176, [%rd174], %rd175;
$L__BB12_105:
	ld.shared.u32 	%r64, [%r62+1024];
	setp.eq.s32 	%p64, %r64, 0;
	@%p64 bra 	$L__BB12_107;
	cvt.u32.u64 	%r298, %rd5;
	shl.b32 	%r299, %r356, 8;
	add.s32 	%r300, %r299, %r298;
	add.s32 	%r301, %r300, 256;
	mul.wide.u32 	%rd177, %r301, 8;
	add.s64 	%rd178, %rd2, %rd177;
	cvt.u64.u32 	%rd179, %r64;
	atom.global.add.u64 	%rd180, [%rd178], %rd179;
$L__BB12_107:
	add.s32 	%r356, %r356, 2;
$L__BB12_108:
	setp.eq.s32 	%p65, %r15, 0;
	@%p65 bra 	$L__BB12_111;
	shl.b32 	%r302, %r356, 10;
	add.s32 	%r303, %r6, %r302;
	ld.shared.u32 	%r67, [%r303];
	setp.eq.s32 	%p66, %r67, 0;
	@%p66 bra 	$L__BB12_111;
	cvt.u32.u64 	%r304, %rd5;
	shl.b32 	%r305, %r356, 8;
	add.s32 	%r306, %r305, %r304;
	mul.wide.u32 	%rd181, %r306, 8;
	add.s64 	%rd182, %rd2, %rd181;
	cvt.u64.u32 	%rd183, %r67;
	atom.global.add.u64 	%rd184, [%rd182], %rd183;
$L__BB12_111:
	cvt.u32.u64 	%r307, %rd5;
	setp.gt.u32 	%p67, %r307, 127;
	@%p67 bra 	$L__BB12_152;
	setp.lt.u32 	%p68, %r1, 7;
	mov.b32 	%r360, 0;
	@%p68 bra 	$L__BB12_131;
	mov.b32 	%r358, 0;
$L__BB12_114:
	.pragma "nounroll";
	shl.b32 	%r311, %r358, 10;
	add.s32 	%r69, %r6, %r311;
	ld.shared.u32 	%r70, [%r69+512];
	setp.eq.s32 	%p69, %r70, 0;
	shl.b32 	%r312, %r358, 8;
	add.s32 	%r313, %r312, %r307;
	mul.wide.u32 	%rd185, %r313, 8;
	add.s64 	%rd78, %rd2, %rd185;
	@%p69 bra 	$L__BB12_116;
	cvt.u64.u32 	%rd186, %r70;
	atom.global.add.u64 	%rd187, [%rd78+1024], %rd186;
$L__BB12_116:
	ld.shared.u32 	%r71, [%r69+1536];
	setp.eq.s32 	%p70, %r71, 0;
	@%p70 bra 	$L__BB12_118;
	cvt.u64.u32 	%rd188, %r71;
	atom.global.add.u64 	%rd189, [%rd78+3072], %rd188;
$L__BB12_118:
	ld.shared.u32 	%r72, [%r69+2560];
	setp.eq.s32 	%p71, %r72, 0;
	@%p71 bra 	$L__BB12_120;
	cvt.u64.u32 	%rd190, %r72;
	atom.global.add.u64 	%rd191, [%rd78+5120], %rd190;
$L__BB12_120:
	ld.shared.u32 	%r73, [%r69+3584];
	setp.eq.s32 	%p72, %r73, 0;
	@%p72 bra 	$L__BB12_122;
	cvt.u64.u32 	%rd192, %r73;
	atom.global.add.u64 	%rd193, [%rd78+7168], %rd192;
$L__BB12_122:
	ld.shared.u32 	%r74, [%r69+4608];
	setp.eq.s32 	%p73, %r74, 0;
	@%p73 bra 	$L__BB12_124;
	cvt.u64.u32 	%rd194, %r74;
	atom.global.add.u64 	%rd195, [%rd78+9216], %rd194;
$L__BB12_124:
	ld.shared.u32 	%r75, [%r69+5632];
	setp.eq.s32 	%p74, %r75, 0;
	@%p74 bra 	$L__BB12_126;
	cvt.u64.u32 	%rd196, %r75;
	atom.global.add.u64 	%rd197, [%rd78+11264], %rd196;
$L__BB12_126:
	ld.shared.u32 	%r76, [%r69+6656];
	setp.eq.s32 	%p75, %r76, 0;
	@%p75 bra 	$L__BB12_128;
	cvt.u64.u32 	%rd198, %r76;
	atom.global.add.u64 	%rd199, [%rd78+13312], %rd198;
$L__BB12_128:
	ld.shared.u32 	%r77, [%r69+7680];
	setp.eq.s32 	%p76, %r77, 0;
	@%p76 bra 	$L__BB12_130;
	cvt.u64.u32 	%rd200, %r77;
	atom.global.add.u64 	%rd201, [%rd78+15360], %rd200;
$L__BB12_130:
	add.s32 	%r358, %r358, 8;
	setp.ne.s32 	%p77, %r358, %r14;
	mov.u32 	%r360, %r14;
	@%p77 bra 	$L__BB12_114;
$L__BB12_131:
	setp.eq.s32 	%p78, %r3, 0;
	@%p78 bra 	$L__BB12_152;
	setp.lt.u32 	%p79, %r4, 3;
	@%p79 bra 	$L__BB12_142;
	shl.b32 	%r314, %r360, 10;
	add.s32 	%r80, %r6, %r314;
	ld.shared.u32 	%r81, [%r80+512];
	setp.eq.s32 	%p80, %r81, 0;
	@%p80 bra 	$L__BB12_135;
	shl.b32 	%r316, %r360, 8;
	add.s32 	%r317, %r316, %r307;
	mul.wide.u32 	%rd202, %r317, 8;
	add.s64 	%rd203, %rd2, %rd202;
	cvt.u64.u32 	%rd204, %r81;
	atom.global.add.u64 	%rd205, [%rd203+1024], %rd204;
$L__BB12_135:
	ld.shared.u32 	%r82, [%r80+1536];
	setp.eq.s32 	%p81, %r82, 0;
	@%p81 bra 	$L__BB12_137;
	shl.b32 	%r319, %r360, 8;
	add.s32 	%r320, %r319, %r307;
	add.s32 	%r321, %r320, 256;
	mul.wide.u32 	%rd206, %r321, 8;
	add.s64 	%rd207, %rd2, %rd206;
	cvt.u64.u32 	%rd208, %r82;
	atom.global.add.u64 	%rd209, [%rd207+1024], %rd208;
$L__BB12_137:
	ld.shared.u32 	%r83, [%r80+2560];
	setp.eq.s32 	%p82, %r83, 0;
	@%p82 bra 	$L__BB12_139;
	shl.b32 	%r323, %r360, 8;
	add.s32 	%r324, %r323, %r307;
	add.s32 	%r325, %r324, 512;
	mul.wide.u32 	%rd210, %r325, 8;
	add.s64 	%rd211, %rd2, %rd210;
	cvt.u64.u32 	%rd212, %r83;
	atom.global.add.u64 	%rd213, [%rd211+1024], %rd212;
$L__BB12_139:
	ld.shared.u32 	%r84, [%r80+3584];
	setp.eq.s32 	%p83, %r84, 0;
	@%p83 bra 	$L__BB12_141;
	shl.b32 	%r327, %r360, 8;
	add.s32 	%r328, %r327, %r307;
	add.s32 	%r329, %r328, 768;
	mul.wide.u32 	%rd214, %r329, 8;
	add.s64 	%rd215, %rd2, %rd214;
	cvt.u64.u32 	%rd216, %r84;
	atom.global.add.u64 	%rd217, [%rd215+1024], %rd216;
$L__BB12_141:
	add.s32 	%r360, %r360, 4;
$L__BB12_142:
	setp.eq.s32 	%p84, %r5, 0;
	@%p84 bra 	$L__BB12_152;
	setp.eq.s32 	%p85, %r54, 0;
	@%p85 bra 	$L__BB12_149;
	shl.b32 	%r330, %r360, 10;
	add.s32 	%r87, %r6, %r330;
	ld.shared.u32 	%r88, [%r87+512];
	setp.eq.s32 	%p86, %r88, 0;
	@%p86 bra 	$L__BB12_146;
	shl.b32 	%r332, %r360, 8;
	add.s32 	%r333, %r332, %r307;
	mul.wide.u32 	%rd218, %r333, 8;
	add.s64 	%rd219, %rd2, %rd218;
	cvt.u64.u32 	%rd220, %r88;
	atom.global.add.u64 	%rd221, [%rd219+1024], %rd220;
$L__BB12_146:
	ld.shared.u32 	%r89, [%r87+1536];
	setp.eq.s32 	%p87, %r89, 0;
	@%p87 bra 	$L__BB12_148;
	shl.b32 	%r335, %r360, 8;
	add.s32 	%r336, %r335, %r307;
	add.s32 	%r337, %r336, 256;
	mul.wide.u32 	%rd222, %r337, 8;
	add.s64 	%rd223, %rd2, %rd222;
	cvt.u64.u32 	%rd224, %r89;
	atom.global.add.u64 	%rd225, [%rd223+1024], %rd224;
$L__BB12_148:
	add.s32 	%r360, %r360, 2;
$L__BB12_149:
	setp.eq.s32 	%p88, %r15, 0;
	@%p88 bra 	$L__BB12_152;
	shl.b32 	%r338, %r360, 10;
	add.s32 	%r339, %r6, %r338;
	ld.shared.u32 	%r92, [%r339+512];
	setp.eq.s32 	%p89, %r92, 0;
	@%p89 bra 	$L__BB12_152;
	shl.b32 	%r341, %r360, 8;
	add.s32 	%r342, %r341, %r307;
	mul.wide.u32 	%rd226, %r342, 8;
	add.s64 	%rd227, %rd2, %rd226;
	cvt.u64.u32 	%rd228, %r92;
	atom.global.add.u64 	%rd229, [%rd227+1024], %rd228;
$L__BB12_152:
	bar.sync 	0;
	add.s64 	%rd230, %rd230, 1;
	setp.ne.s64 	%p90, %rd230, %rd6;
	@%p90 bra 	$L__BB12_2;
$L__BB12_153:
	ret;

}
	// .globl	_ZN3cub18CUB_300001_SM_10006detail10radix_sort33DeviceRadixSortExclusiveSumKernelINS1_5radix10policy_hubImPmyE10Policy1000EyEEvPT0_
.visible .entry _ZN3cub18CUB_300001_SM_10006detail10radix_sort33DeviceRadixSortExclusiveSumKernelINS1_5radix10policy_hubImPmyE10Policy1000EyEEvPT0_(
	.param .u64 .ptr .align 1 _ZN3cub18CUB_300001_SM_10006detail10radix_sort33DeviceRadixSortExclusiveSumKernelINS1_5radix10policy_hubImPmyE10Policy1000EyEEvPT0__param_0
)
{
	.reg .pred 	%p<4>;
	.reg .b32 	%r<28>;
	.reg .b64 	%rd<54>;
	// demoted variable
	.shared .align 16 .b8 _ZZN3cub18CUB_300001_SM_10006detail10radix_sort33DeviceRadixSortExclusiveSumKernelINS1_5radix10policy_hubImPmyE10Policy1000EyEEvPT0_E12temp_storage[2336];
	ld.param.u64 	%rd5, [_ZN3cub18CUB_300001_SM_10006detail10radix_sort33DeviceRadixSortExclusiveSumKernelINS1_5radix10policy_hubImPmyE10Policy1000EyEEvPT0__param_0];
	cvta.to.global.u64 	%rd6, %rd5;
	mov.u32 	%r3, %ctaid.x;
	shl.b32 	%r4, %r3, 8;
	mov.u32 	%r1, %tid.x;
	setp.gt.u32 	%p1, %r1, 255;
	add.s32 	%r5, %r4, %r1;
	mul.wide.s32 	%rd7, %r5, 8;
	add.s64 	%rd1, %rd6, %rd7;
	@%p1 bra 	$L__BB13_2;
	ld.global.u64 	%rd53, [%rd1];
$L__BB13_2:
	shr.u32 	%r6, %r1, 3;
	add.s32 	%r7, %r6, %r1;
	shl.b32 	%r8, %r7, 3;
	mov.u32 	%r9, _ZZN3cub18CUB_300001_SM_10006detail10radix_sort33DeviceRadixSortExclusiveSumKernelINS1_5radix10policy_hubImPmyE10Policy1000EyEEvPT0_E12temp_storage;
	add.s32 	%r10, %r9, %r8;
	add.s32 	%r2, %r10, 16;
	st.shared.u64 	[%r10+16], %rd53;
	bar.sync 	0;
	setp.gt.u32 	%p2, %r1, 31;
	@%p2 bra 	$L__BB13_4;
	mad.lo.s32 	%r27, %r1, 72, %r9;
	ld.shared.u64 	%rd23, [%r27+16];
	ld.shared.u64 	%rd24, [%r27+24];
	ld.shared.u64 	%rd25, [%r27+32];
	ld.shared.u64 	%rd26, [%r27+40];
	ld.shared.u64 	%rd27, [%r27+48];
	ld.shared.u64 	%rd28, [%r27+56];
	ld.shared.u64 	%rd29, [%r27+64];
	ld.shared.u64 	%rd30, [%r27+72];
	add.s64 	%rd31, %rd24, %rd23;
	add.s64 	%rd32, %rd31, %rd25;
	add.s64 	%rd33, %rd32, %rd26;
	add.s64 	%rd34, %rd33, %rd27;
	add.s64 	%rd35, %rd34, %rd28;
	add.s64 	%rd36, %rd35, %rd29;
	add.s64 	%rd10, %rd36, %rd30;
	mov.b32 	%r11, 1;
	mov.b32 	%r24, 0;
	mov.b32 	%r25, -1;
	// begin inline asm
	{  .reg .u64 r0;  .reg .u32 lo;  .reg .u32 hi;  .reg .pred p;  mov.b64 {lo, hi}, %rd10;  shfl.sync.up.b32 lo|p, lo, %r11, %r24, %r25;  shfl.sync.up.b32 hi|p, hi, %r11, %r24, %r25;  mov.b64 r0, {lo, hi};  @p add.u64 r0, r0, %rd10;  mov.u64 %rd8, r0;}
	// end inline asm
	mov.b32 	%r14, 2;
	// begin inline asm
	{  .reg .u64 r0;  .reg .u32 lo;  .reg .u32 hi;  .reg .pred p;  mov.b64 {lo, hi}, %rd8;  shfl.sync.up.b32 lo|p, lo, %r14, %r24, %r25;  shfl.sync.up.b32 hi|p, hi, %r14, %r24, %r25;  mov.b64 r0, {lo, hi};  @p add.u64 r0, r0, %rd8;  mov.u64 %rd11, r0;}
	// end inline asm
	mov.b32 	%r17, 4;
	// begin inline asm
	{  .reg .u64 r0;  .reg .u32 lo;  .reg .u32 hi;  .reg .pred p;  mov.b64 {lo, hi}, %rd11;  shfl.sync.up.b32 lo|p, lo, %r17, %r24, %r25;  shfl.sync.up.b32 hi|p, hi, %r17, %r24, %r25;  mov.b64 r0, {lo, hi};  @p add.u64 r0, r0, %rd11;  mov.u64 %rd14, r0;}
	// end inline asm
	mov.b32 	%r20, 8;
	// begin inline asm
	{  .reg .u64 r0;  .reg .u32 lo;  .reg .u32 hi;  .reg .pred p;  mov.b64 {lo, hi}, %rd14;  shfl.sync.up.b32 lo|p, lo, %r20, %r24, %r25;  shfl.sync.up.b32 hi|p, hi, %r20, %r24, %r25;  mov.b64 r0, {lo, hi};  @p add.u64 r0, r0, %rd14;  mov.u64 %rd17, r0;}
	// end inline asm
	mov.b32 	%r23, 16;
	// begin inline asm
	{  .reg .u64 r0;  .reg .u32 lo;  .reg .u32 hi;  .reg .pred p;  mov.b64 {lo, hi}, %rd17;  shfl.sync.up.b32 lo|p, lo, %r23, %r24, %r25;  shfl.sync.up.b32 hi|p, hi, %r23, %r24, %r25;  mov.b64 r0, {lo, hi};  @p add.u64 r0, r0, %rd17;  mov.u64 %rd20, r0;}
	// end inline asm
	sub.s64 	%rd37, %rd20, %rd10;
	ld.shared.u64 	%rd38, [%r27+16];
	ld.shared.u64 	%rd39, [%r27+24];
	ld.shared.u64 	%rd40, [%r27+32];
	ld.shared.u64 	%rd41, [%r27+40];
	ld.shared.u64 	%rd42, [%r27+48];
	ld.shared.u64 	%rd43, [%r27+56];
	ld.shared.u64 	%rd44, [%r27+64];
	add.s64 	%rd45, %rd38, %rd37;
	add.s64 	%rd46, %rd39, %rd45;
	add.s64 	%rd47, %rd40, %rd46;
	add.s64 	%rd48, %rd41, %rd47;
	add.s64 	%rd49, %rd42, %rd48;
	add.s64 	%rd50, %rd43, %rd49;
	add.s64 	%rd51, %rd44, %rd50;
	st.shared.u64 	[%r27+16], %rd37;
	st.shared.u64 	[%r27+24], %rd45;
	st.shared.u64 	[%r27+32], %rd46;
	st.shared.u64 	[%r27+40], %rd47;
	st.shared.u64 	[%r27+48], %rd48;
	st.shared.u64 	[%r27+56], %rd49;
	st.shared.u64 	[%r27+64], %rd50;
	st.shared.u64 	[%r27+72], %rd51;
$L__BB13_4:
	setp.gt.u32 	%p3, %r1, 255;
	bar.sync 	0;
	@%p3 bra 	$L__BB13_6;
	ld.shared.u64 	%rd52, [%r2];
	st.global.u64 	[%rd1], %rd52;
$L__BB13_6:
	ret;

}
	// .globl	_ZN3cub18CUB_300001_SM_10006detail10radix_sort29DeviceRadixSortOnesweepKernelINS1_5radix10policy_hubImPmyE10Policy1000ELNS0_9SortOrderE0EmS6_yiiNS1_21identity_decomposer_tEEEvPT5_SC_PT3_PKSD_PT1_PKSH_PT2_PKSL_T4_iiT6_
.visible .entry _ZN3cub18CUB_300001_SM_10006detail10radix_sort29DeviceRadixSortOnesweepKernelINS1_5radix10policy_hubImPmyE10Policy1000ELNS0_9SortOrderE0EmS6_yiiNS1_21identity_decomposer_tEEEvPT5_SC_PT3_PKSD_PT1_PKSH_PT2_PKSL_T4_iiT6_(
	.param .u64 .ptr .align 1 _ZN3cub18CUB_300001_SM_10006detail10radix_sort29DeviceRadixSortOnesweepKernelINS1_5radix10policy_hubImPmyE10Policy1000ELNS0_9SortOrderE0EmS6_yiiNS1_21identity_decomposer_tEEEvPT5_SC_PT3_PKSD_PT1_PKSH_PT2_PKSL_T4_iiT6__param_0,
	.param .u64 .ptr .align 1 _ZN3cub18CUB_300001_SM_10006detail10radix_sort29DeviceRadixSortOnesweepKernelINS1_5radix10policy_hubImPmyE10Policy1000ELNS0_9SortOrderE0EmS6_yiiNS1_21identity_decomposer_tEEEvPT5_SC_PT3_PKSD_PT1_PKSH_PT2_PKSL_T4_iiT6__param_1,
	.param .u64 .ptr .align 1 _ZN3cub18CUB_300001_SM_10006detail10radix_sort29DeviceRadixSortOnesweepKernelINS1_5radix10policy_hubImPmyE10Policy1000ELNS0_9SortOrderE0EmS6_yiiNS1_21identity_decomposer_tEEEvPT5_SC_PT3_PKSD_PT1_PKSH_PT2_PKSL_T4_iiT6__param_2,
	.param .u64 .ptr .align 1 _ZN3cub18CUB_300001_SM_10006detail10radix_sort29DeviceRadixSortOnesweepKernelINS1_5radix10policy_hubImPmyE10Policy1000ELNS0_9SortOrderE0EmS6_yiiNS1_21identity_decomposer_tEEEvPT5_SC_PT3_PKSD_PT1_PKSH_PT2_PKSL_T4_iiT6__param_3,
	.param .u64 .ptr .align 1 _ZN3cub18CUB_300001_SM_10006detail10radix_sort29DeviceRadixSortOnesweepKernelINS1_5radix10policy_hubImPmyE10Policy1000ELNS0_9SortOrderE0EmS6_yiiNS1_21identity_decomposer_tEEEvPT5_SC_PT3_PKSD_PT1_PKSH_PT2_PKSL_T4_iiT6__param_4,
	.param .u64 .ptr .align 1 _ZN3cub18CUB_300001_SM_10006detail10radix_sort29DeviceRadixSortOnesweepKernelINS1_5radix10policy_hubImPmyE10Policy1000ELNS0_9SortOrderE0EmS6_yiiNS1_21identity_decomposer_tEEEvPT5_SC_PT3_PKSD_PT1_PKSH_PT2_PKSL_T4_iiT6__param_5,
	.param .u64 .ptr .align 1 _ZN3cub18CUB_300001_SM_10006detail10radix_sort29DeviceRadixSortOnesweepKernelINS1_5radix10policy_hubImPmyE10Policy1000ELNS0_9SortOrderE0EmS6_yiiNS1_21identity_decomposer_tEEEvPT5_SC_PT3_PKSD_PT1_PKSH_PT2_PKSL_T4_iiT6__param_6,
	.param .u64 .ptr .align 1 _ZN3cub18CUB_300001_SM_10006detail10radix_sort29DeviceRadixSortOnesweepKernelINS1_5radix10policy_hubImPmyE10Policy1000ELNS0_9SortOrderE0EmS6_yiiNS1_21identity_decomposer_tEEEvPT5_SC_PT3_PKSD_PT1_PKSH_PT2_PKSL_T4_iiT6__param_7,
	.param .u32 _ZN3cub18CUB_300001_SM_10006detail10radix_sort29DeviceRadixSortOnesweepKernelINS1_5radix10policy_hubImPmyE10Policy1000ELNS0_9SortOrderE0EmS6_yiiNS1_21identity_decomposer_tEEEvPT5_SC_PT3_PKSD_PT1_PKSH_PT2_PKSL_T4_iiT6__param_8,
	.param .u32 _ZN3cub18CUB_300001_SM_10006detail10radix_sort29DeviceRadixSortOnesweepKernelINS1_5radix10policy_hubImPmyE10Policy1000ELNS0_9SortOrderE0EmS6_yiiNS1_21identity_decomposer_tEEEvPT5_SC_PT3_PKSD_PT1_PKSH_PT2_PKSL_T4_iiT6__param_9,
	.param .u32 _ZN3cub18CUB_300001_SM_10006detail10radix_sort29DeviceRadixSortOnesweepKernelINS1_5radix10policy_hubImPmyE10Policy1000ELNS0_9SortOrderE0EmS6_yiiNS1_21identity_decomposer_tEEEvPT5_SC_PT3_PKSD_PT1_PKSH_PT2_PKSL_T4_iiT6__param_10,
	.param .align 1 .b8 _ZN3cub18CUB_300001_SM_10006detail10radix_sort29DeviceRadixSortOnesweepKernelINS1_5radix10policy_hubImPmyE10Policy1000ELNS0_9SortOrderE0EmS6_yiiNS1_21identity_decomposer_tEEEvPT5_SC_PT3_PKSD_PT1_PKSH_PT2_PKSL_T4_iiT6__param_11[1]
)
.maxntid 384
{
	.reg .pred 	%p<160>;
	.reg .b32 	%r<1293>;
	.reg .b64 	%rd<661>;
	// demoted variable
	.shared .align 16 .b8 _ZZN3cub18CUB_300001_SM_10006detail10radix_sort29DeviceRadixSortOnesweepKernelINS1_5radix10policy_hubImPmyE10Policy1000ELNS0_9SortOrderE0EmS6_yiiNS1_21identity_decomposer_tEEEvPT5_SC_PT3_PKSD_PT1_PKSH_PT2_PKSL_T4_iiT6_E1s[38912];
	ld.param.u64 	%rd180, [_ZN3cub18CUB_300001_SM_10006detail10radix_sort29DeviceRadixSortOnesweepKernelINS1_5radix10policy_hubImPmyE10Policy1000ELNS0_9SortOrderE0EmS6_yiiNS1_21identity_decomposer_tEEEvPT5_SC_PT3_PKSD_PT1_PKSH_PT2_PKSL_T4_iiT6__param_0];
	ld.param.u64 	%rd176, [_ZN3cub18CUB_300001_SM_10006detail10radix_sort29DeviceRadixSortOnesweepKernelINS1_5radix10policy_hubImPmyE10Policy1000ELNS0_9SortOrderE0EmS6_yiiNS1_21identity_decomposer_tEEEvPT5_SC_PT3_PKSD_PT1_PKSH_PT2_PKSL_T4_iiT6__param_1];
	ld.param.u64 	%rd181, [_ZN3cub18CUB_300001_SM_10006detail10radix_sort29DeviceRadixSortOnesweepKernelINS1_5radix10policy_hubImPmyE10Policy1000ELNS0_9SortOrderE0EmS6_yiiNS1_21identity_decomposer_tEEEvPT5_SC_PT3_PKSD_PT1_PKSH_PT2_PKSL_T4_iiT6__param_4];
	ld.param.u64 	%rd182, [_ZN3cub18CUB_300001_SM_10006detail10radix_sort29DeviceRadixSortOnesweepKernelINS1_5radix10policy_hubImPmyE10Policy1000ELNS0_9SortOrderE0EmS6_yiiNS1_21identity_decomposer_tEEEvPT5_SC_PT3_PKSD_PT1_PKSH_PT2_PKSL_T4_iiT6__param_5];
	ld.param.u64 	%rd183, [_ZN3cub18CUB_300001_SM_10006detail10radix_sort29DeviceRadixSortOnesweepKernelINS1_5radix10policy_hubImPmyE10Policy1000ELNS0_9SortOrderE0EmS6_yiiNS1_21identity_decomposer_tEEEvPT5_SC_PT3_PKSD_PT1_PKSH_PT2_PKSL_T4_iiT6__param_6];
	ld.param.u32 	%r149, [_ZN3cub18CUB_300001_SM_10006detail10radix_sort29DeviceRadixSortOnesweepKernelINS1_5radix10policy_hubImPmyE10Policy1000ELNS0_9SortOrderE0EmS6_yiiNS1_21identity_decomposer_tEEEvPT5_SC_PT3_PKSD_PT1_PKSH_PT2_PKSL_T4_iiT6__param_8];
	ld.param.u32 	%r151, [_ZN3cub18CUB_300001_SM_10006detail10radix_sort29DeviceRadixSortOnesweepKernelINS1_5radix10policy_hubImPmyE10Policy1000ELNS0_9SortOrderE0EmS6_yiiNS1_21identity_decomposer_tEEEvPT5_SC_PT3_PKSD_PT1_PKSH_PT2_PKSL_T4_iiT6__param_10];
	cvta.to.global.u64 	%rd1, %rd183;
	cvta.to.global.u64 	%rd2, %rd181;
	cvta.to.global.u64 	%rd3, %rd180;
	cvta.to.global.u64 	%rd4, %rd182;
	mov.u32 	%r1, %tid.x;
	shr.u32 	%r2, %r1, 5;
	// begin inline asm
	mov.u32 %r152, %laneid;
	// end inline asm
	setp.ne.s32 	%p1, %r1, 0;
	@%p1 bra 	$L__BB14_2;
	cvta.to.global.u64 	%rd184, %rd176;
	atom.global.add.u32 	%r153, [%rd184], 1;
	st.shared.u32 	[_ZZN3cub18CUB_300001_SM_10006detail10radix_sort29DeviceRadixSortOnesweepKernelINS1_5radix10policy_hubImPmyE10Policy1000ELNS0_9SortOrderE0EmS6_yiiNS1_21identity_decomposer_tEEEvPT5_SC_PT3_PKSD_PT1_PKSH_PT2_PKSL_T4_iiT6_E1s+36864], %r153;
$L__BB14_2:
	bar.sync 	0;
	ld.shared.u32 	%r4, [_ZZN3cub18CUB_300001_SM_10006detail10radix_sort29DeviceRadixSortOnesweepKernelINS1_5radix10policy_hubImPmyE10Policy1000ELNS0_9SortOrderE0EmS6_yiiNS1_21identity_decomposer_tEEEvPT5_SC_PT3_PKSD_PT1_PKSH_PT2_PKSL_T4_iiT6_E1s+36864];
	mul.lo.s32 	%r154, %r4, 4608;
	add.s32 	%r5, %r154, 4608;
	setp.gt.s32 	%p2, %r5, %r149;
	cvt.s64.s32 	%rd5, %r154;
	@%p2 bra 	$L__BB14_4;
	and.b32  	%r155, %r1, 31;
	and.b32  	%r156, %r1, 992;
	mul.lo.s32 	%r157, %r156, 12;
	or.b32  	%r158, %r157, %r155;
	cvt.u64.u32 	%rd185, %r158;
	add.s64 	%rd186, %rd185, %rd5;
	shl.b64 	%rd187, %rd186, 3;
	add.s64 	%rd188, %rd4, %rd187;
	ld.global.u64 	%rd612, [%rd188];
	ld.global.u64 	%rd611, [%rd188+256];
	ld.global.u64 	%rd610, [%rd188+512];
	ld.global.u64 	%rd609, [%rd188+768];
	ld.global.u64 	%rd608, [%rd188+1024];
	ld.global.u64 	%rd607, [%rd188+1280];
	ld.global.u64 	%rd606, [%rd188+1536];
	ld.global.u64 	%rd605, [%rd188+1792];
	ld.global.u64 	%rd604, [%rd188+2048];
	ld.global.u64 	%rd603, [%rd188+2304];
	ld.global.u64 	%rd602, [%rd188+2560];
	ld.global.u64 	%rd601, [%rd188+2816];
	bra.uni 	$L__BB14_28;
$L__BB14_4:
	cvt.u32.u64 	%r159, %rd5;
	sub.s32 	%r6, %r149, %r159;
	and.b32  	%r160, %r1, 31;
	and.b32  	%r161, %r1, 992;
	mul.lo.s32 	%r162, %r161, 12;
	or.b32  	%r7, %r162, %r160;
	setp.ge.s32 	%p3, %r7, %r6;
	cvt.u64.u32 	%rd190, %r7;
	add.s64 	%rd191, %rd190, %rd5;
	shl.b64 	%rd192, %rd191, 3;
	add.s64 	%rd18, %rd4, %rd192;
	mov.b64 	%rd612, -1;
	@%p3 bra 	$L__BB14_6;
	ld.global.u64 	%rd612, [%rd18];
$L__BB14_6:
	add.s32 	%r163, %r7, 32;
	setp.ge.s32 	%p4, %r163, %r6;
	mov.b64 	%rd611, -1;
	@%p4 bra 	$L__BB14_8;
	ld.global.u64 	%rd611, [%rd18+256];
$L__BB14_8:
	add.s32 	%r164, %r7, 64;
	setp.ge.s32 	%p5, %r164, %r6;
	mov.b64 	%rd610, -1;
	@%p5 bra 	$L__BB14_10;
	ld.global.u64 	%rd610, [%rd18+512];
$L__BB14_10:
	add.s32 	%r165, %r7, 96;
	setp.ge.s32 	%p6, %r165, %r6;
	mov.b64 	%rd609, -1;
	@%p6 bra 	$L__BB14_12;
	ld.global.u64 	%rd609, [%rd18+768];
$L__BB14_12:
	add.s32 	%r166, %r7, 128;
	setp.ge.s32 	%p7, %r166, %r6;
	mov.b64 	%rd608, -1;
	@%p7 bra 	$L__BB14_14;
	ld.global.u64 	%rd608, [%rd18+1024];
$L__BB14_14:
	add.s32 	%r167, %r7, 160;
	setp.ge.s32 	%p8, %r167, %r6;
	mov.b64 	%rd607, -1;
	@%p8 bra 	$L__BB14_16;
	ld.global.u64 	%rd607, [%rd18+1280];
$L__BB14_16:
	add.s32 	%r168, %r7, 192;
	setp.ge.s32 	%p9, %r168, %r6;
	mov.b64 	%rd606, -1;
	@%p9 bra 	$L__BB14_18;
	ld.global.u64 	%rd606, [%rd18+1536];
$L__BB14_18:
	add.s32 	%r169, %r7, 224;
	setp.ge.s32 	%p10, %r169, %r6;
	mov.b64 	%rd605, -1;
	@%p10 bra 	$L__BB14_20;
	ld.global.u64 	%rd605, [%rd18+1792];
$L__BB14_20:
	add.s32 	%r170, %r7, 256;
	setp.ge.s32 	%p11, %r170, %r6;
	mov.b64 	%rd604, -1;
	@%p11 bra 	$L__BB14_22;
	ld.global.u64 	%rd604, [%rd18+2048];
$L__BB14_22:
	add.s32 	%r171, %r7, 288;
	setp.ge.s32 	%p12, %r171, %r6;
	mov.b64 	%rd603, -1;
	@%p12 bra 	$L__BB14_24;
	ld.global.u64 	%rd603, [%rd18+2304];
$L__BB14_24:
	add.s32 	%r172, %r7, 320;
	setp.ge.s32 	%p13, %r172, %r6;
	mov.b64 	%rd602, -1;
	@%p13 bra 	$L__BB14_26;
	ld.global.u64 	%rd602, [%rd18+2560];
$L__BB14_26:
	add.s32 	%r173, %r7, 352;
	setp.ge.s32 	%p14, %r173, %r6;
	mov.b64 	%rd601, -1;
	@%p14 bra 	$L__BB14_28;
	ld.global.u64 	%rd601, [%rd18+2816];
$L__BB14_28:
	mov.b32 	%r174, -1;
	shl.b32 	%r175, %r174, %r151;
	not.b32 	%r8, %r175;
	shl.b32 	%r176, %r2, 10;
	mov.u32 	%r177, _ZZN3cub18CUB_300001_SM_10006detail10radix_sort29DeviceRadixSortOnesweepKernelINS1_5radix10policy_hubImPmyE10Policy1000ELNS0_9SortOrderE0EmS6_yiiNS1_21identity_decomposer_tEEEvPT5_SC_PT3_PKSD_PT1_PKSH_PT2_PKSL_T4_iiT6_E1s;
	add.s32 	%r9, %r177, %r176;
	setp.gt.s32 	%p15, %r152, 255;
	@%p15 bra 	$L__BB14_41;
	max.s32 	%r178, %r152, 224;
	sub.s32 	%r179, %r178, %r152;
	add.s32 	%r180, %r179, 31;
	shr.u32 	%r181, %r180, 5;
	add.s32 	%r10, %r181, 1;
	and.b32  	%r11, %r10, 15;
	setp.lt.u32 	%p16, %r180, 480;
	mov.u32 	%r1267, %r152;
	@%p16 bra 	$L__BB14_32;
	and.b32  	%r182, %r10, 268435440;
	neg.s32 	%r1265, %r182;
	shl.b32 	%r184, %r152, 2;
	add.s32 	%r185, %r176, %r184;
	add.s32 	%r187, %r185, %r177;
	add.s32 	%r1264, %r187, 1024;
	mov.u32 	%r1267, %r152;
$L__BB14_31:
	.pragma "nounroll";
	mov.b32 	%r188, 0;
	st.shared.u32 	[%r1264+-1024], %r188;
	st.shared.u32 	[%r1264+-896], %r188;
	st.shared.u32 	[%r1264+-768], %r188;
	st.shared.u32 	[%r1264+-640], %r188;
	st.shared.u32 	[%r1264+-512], %r188;
	st.shared.u32 	[%r1264+-384], %r188;
	st.shared.u32 	[%r1264+-256], %r188;
	st.shared.u32 	[%r1264+-128], %r188;
	st.shared.u32 	[%r1264], %r188;
	st.shared.u32 	[%r1264+128], %r188;
	st.shared.u32 	[%r1264+256], %r188;
	st.shared.u32 	[%r1264+384], %r188;
	st.shared.u32 	[%r1264+512], %r188;
	st.shared.u32 	[%r1264+640], %r188;
	st.shared.u32 	[%r1264+768], %r188;
	st.shared.u32 	[%r1264+896], %r188;
	add.s32 	%r1267, %r1267, 512;
	add.s32 	%r1265, %r1265, 16;
	add.s32 	%r1264, %r1264, 2048;
	setp.ne.s32 	%p17, %r1265, 0;
	@%p17 bra 	$L__BB14_31;
$L__BB14_32:
	setp.eq.s32 	%p18, %r11, 0;
	@%p18 bra 	$L__BB14_41;
	and.b32  	%r21, %r10, 7;
	setp.lt.u32 	%p19, %r11, 8;
	@%p19 bra 	$L__BB14_35;
	shl.b32 	%r189, %r1267, 2;
	add.s32 	%r190, %r9, %r189;
	mov.b32 	%r191, 0;
	st.shared.u32 	[%r190], %r191;
	st.shared.u32 	[%r190+128], %r191;
	st.shared.u32 	[%r190+256], %r191;
	st.shared.u32 	[%r190+384], %r191;
	st.shared.u32 	[%r190+512], %r191;
	st.shared.u32 	[%r190+640], %r191;
	st.shared.u32 	[%r190+768], %r191;
	st.shared.u32 	[%r190+896], %r191;
	add.s32 	%r1267, %r1267, 256;
$L__BB14_35:
	setp.eq.s32 	%p20, %r21, 0;
	@%p20 bra 	$L__BB14_41;
	and.b32  	%r24, %r10, 3;
	setp.lt.u32 	%p21, %r21, 4;
	@%p21 bra 	$L__BB14_38;
	shl.b32 	%r192, %r1267, 2;
	add.s32 	%r193, %r9, %r192;
	mov.b32 	%r194, 0;
	st.shared.u32 	[%r193], %r194;
	st.shared.u32 	[%r193+128], %r194;
	st.shared.u32 	[%r193+256], %r194;
	st.shared.u32 	[%r193+384], %r194;
	add.s32 	%r1267, %r1267, 128;
$L__BB14_38:
	setp.eq.s32 	%p22, %r24, 0;
	@%p22 bra 	$L__BB14_41;
	shl.b32 	%r196, %r1267, 2;
	add.s32 	%r197, %r176, %r196;
	add.s32 	%r1271, %r177, %r197;
	neg.s32 	%r1270, %r24;
$L__BB14_40:
	.pragma "nounroll";
	mov.b32 	%r199, 0;
	st.shared.u32 	[%r1271], %r199;
	add.s32 	%r1271, %r1271, 128;
	add.s32 	%r1270, %r1270, 1;
	setp.ne.s32 	%p23, %r1270, 0;
	@%p23 bra 	$L__BB14_40;
$L__BB14_41:
	ld.param.u32 	%r1263, [_ZN3cub18CUB_300001_SM_10006detail10radix_sort29DeviceRadixSortOnesweepKernelINS1_5radix10policy_hubImPmyE10Policy1000ELNS0_9SortOrderE0EmS6_yiiNS1_21identity_decomposer_tEEEvPT5_SC_PT3_PKSD_PT1_PKSH_PT2_PKSL_T4_iiT6__param_9];
	bar.warp.sync 	-1;
	cvt.u64.u32 	%rd54, %r1263;
	shr.u64 	%rd204, %rd612, %r1263;
	cvt.u32.u64 	%r201, %rd204;
	and.b32  	%r33, %r201, %r8;
	shl.b32 	%r202, %r33, 2;
	add.s32 	%r34, %r9, %r202;
	atom.shared.add.u32 	%r203, [%r34], 1;
	shr.u64 	%rd205, %rd611, %r1263;
	cvt.u32.u64 	%r204, %rd205;
	and.b32  	%r205, %r204, %r8;
	shl.b32 	%r206, %r205, 2;
	add.s32 	%r35, %r9, %r206;
	atom.shared.add.u32 	%r207, [%r35], 1;
	shr.u64 	%rd206, %rd610, %r1263;
	cvt.u32.u64 	%r208, %rd206;
	and.b32  	%r209, %r208, %r8;
	shl.b32 	%r210, %r209, 2;
	add.s32 	%r36, %r9, %r210;
	atom.shared.add.u32 	%r211, [%r36], 1;
	shr.u64 	%rd207, %rd609, %r1263;
	cvt.u32.u64 	%r212, %rd207;
	and.b32  	%r213, %r212, %r8;
	shl.b32 	%r214, %r213, 2;
	add.s32 	%r215, %r9, %r214;
	atom.shared.add.u32 	%r216, [%r215], 1;
	shr.u64 	%rd208, %rd608, %r1263;
	cvt.u32.u64 	%r217, %rd208;
	and.b32  	%r218, %r217, %r8;
	shl.b32 	%r219, %r218, 2;
	add.s32 	%r220, %r9, %r219;
	atom.shared.add.u32 	%r221, [%r220], 1;
	shr.u64 	%rd209, %rd607, %r1263;
	cvt.u32.u64 	%r222, %rd209;
	and.b32  	%r223, %r222, %r8;
	shl.b32 	%r224, %r223, 2;
	add.s32 	%r225, %r9, %r224;
	atom.shared.add.u32 	%r226, [%r225], 1;
	shr.u64 	%rd210, %rd606, %r1263;
	cvt.u32.u64 	%r227, %rd210;
	and.b32  	%r228, %r227, %r8;
	shl.b32 	%r229, %r228, 2;
	add.s32 	%r230, %r9, %r229;
	atom.shared.add.u32 	%r231, [%r230], 1;
	shr.u64 	%rd211, %rd605, %r1263;
	cvt.u32.u64 	%r232, %rd211;
	and.b32  	%r233, %r232, %r8;
	shl.b32 	%r234, %r233, 2;
	add.s32 	%r235, %r9, %r234;
	atom.shared.add.u32 	%r236, [%r235], 1;
	shr.u64 	%rd212, %rd604, %r1263;
	cvt.u32.u64 	%r237, %rd212;
	and.b32  	%r238, %r237, %r8;
	shl.b32 	%r239, %r238, 2;
	add.s32 	%r240, %r9, %r239;
	atom.shared.add.u32 	%r241, [%r240], 1;
	shr.u64 	%rd213, %rd603, %r1263;
	cvt.u32.u64 	%r242, %rd213;
	and.b32  	%r243, %r242, %r8;
	shl.b32 	%r244, %r243, 2;
	add.s32 	%r245, %r9, %r244;
	atom.shared.add.u32 	%r246, [%r245], 1;
	shr.u64 	%rd214, %rd602, %r1263;
	cvt.u32.u64 	%r247, %rd214;
	and.b32  	%r248, %r247, %r8;
	shl.b32 	%r249, %r248, 2;
	add.s32 	%r250, %r9, %r249;
	atom.shared.add.u32 	%r251, [%r250], 1;
	shr.u64 	%rd215, %rd601, %r1263;
	cvt.u32.u64 	%r252, %rd215;
	and.b32  	%r253, %r252, %r8;
	shl.b32 	%r254, %r253, 2;
	add.s32 	%r255, %r9, %r254;
	atom.shared.add.u32 	%r256, [%r255], 1;
	bar.sync 	0;
	setp.gt.u32 	%p24, %r1, 255;
	mov.b32 	%r1272, 0;
	@%p24 bra 	$L__BB14_43;
	shl.b32 	%r257, %r1, 2;
	mov.u32 	%r258, _ZZN3cub18CUB_300001_SM_10006detail10radix_sort29DeviceRadixSortOnesweepKernelINS1_5radix10policy_hubImPmyE10Policy1000ELNS0_9SortOrderE0EmS6_yiiNS1_21identity_decomposer_tEEEvPT5_SC_PT3_PKSD_PT1_PKSH_PT2_PKSL_T4_iiT6_E1s;
	add.s32 	%r259, %r258, %r257;
	ld.shared.u32 	%r260, [%r259];
	mov.b32 	%r261, 0;
	st.shared.u32 	[%r259], %r261;
	ld.shared.u32 	%r262, [%r259+1024];
	st.shared.u32 	[%r259+1024], %r260;
	add.s32 	%r263, %r262, %r260;
	ld.shared.u32 	%r264, [%r259+2048];
	st.shared.u32 	[%r259+2048], %r263;
	add.s32 	%r265, %r264, %r263;
	ld.shared.u32 	%r266, [%r259+3072];
	st.shared.u32 	[%r259+3072], %r265;
	add.s32 	%r267, %r266, %r265;
	ld.shared.u32 	%r268, [%r259+4096];
	st.shared.u32 	[%r259+4096], %r267;
	add.s32 	%r269, %r268, %r267;
	ld.shared.u32 	%r270, [%r259+5120];
	st.shared.u32 	[%r259+5120], %r269;
	add.s32 	%r271, %r270, %r269;
	ld.shared.u32 	%r272, [%r259+6144];
	st.shared.u32 	[%r259+6144], %r271;
	add.s32 	%r273, %r272, %r271;
	ld.shared.u32 	%r274, [%r259+7168];
	st.shared.u32 	[%r259+7168], %r273;
	add.s32 	%r275, %r274, %r273;
	ld.shared.u32 	%r276, [%r259+8192];
	st.shared.u32 	[%r259+8192], %r275;
	add.s32 	%r277, %r276, %r275;
	ld.shared.u32 	%r278, [%r259+9216];
	st.shared.u32 	[%r259+9216], %r277;
	add.s32 	%r279, %r278, %r277;
	ld.shared.u32 	%r280, [%r259+10240];
	st.shared.u32 	[%r259+10240], %r279;
	add.s32 	%r281, %r280, %r279;
	ld.shared.u32 	%r282, [%r259+11264];
	st.shared.u32 	[%r259+11264], %r281;
	add.s32 	%r1272, %r282, %r281;
$L__BB14_43:
	shl.b32 	%r283, %r4, 8;
	add.s32 	%r284, %r283, %r1;
	mul.wide.s32 	%rd216, %r284, 4;
	add.s64 	%rd55, %rd3, %rd216;
	@%p24 bra 	$L__BB14_45;
	or.b32  	%r285, %r1272, 1073741824;
	st.volatile.global.u32 	[%rd55], %r285;
$L__BB14_45:
	ld.param.u64 	%rd589, [_ZN3cub18CUB_300001_SM_10006detail10radix_sort29DeviceRadixSortOnesweepKernelINS1_5radix10policy_hubImPmyE10Policy1000ELNS0_9SortOrderE0EmS6_yiiNS1_21identity_decomposer_tEEEvPT5_SC_PT3_PKSD_PT1_PKSH_PT2_PKSL_T4_iiT6__param_7];
	setp.lt.u32 	%p26, %r1, 256;
	setp.eq.s32 	%p27, %r1272, 4608;
	and.pred  	%p28, %p26, %p27;
	selp.u32 	%r286, 1, 0, %p28;
	{ 
	.reg .pred 	%p1; 
	.reg .pred 	%p2; 
	setp.ne.u32 	%p1, %r286, 0; 
	bar.red.or.pred 	%p2, 0, %p1; 
	selp.u32 	%r287, 1, 0, %p2; 
	}
	setp.eq.s32 	%p29, %r287, 0;
	and.b32  	%r288, %r1, 992;
	and.b32  	%r289, %r1, 31;
	mul.lo.s32 	%r290, %r288, 12;
	or.b32  	%r291, %r290, %r289;
	cvt.u64.u32 	%rd56, %r291;
	mul.lo.s32 	%r292, %r4, 4608;
	cvt.s64.s32 	%rd217, %r292;
	add.s64 	%rd218, %rd56, %rd217;
	cvta.to.global.u64 	%rd219, %rd589;
	shl.b64 	%rd220, %rd218, 3;
	add.s64 	%rd57, %rd219, %rd220;
	cvt.u64.u32 	%rd58, %r1;
	@%p29 bra 	$L__BB14_135;
	shl.b32 	%r293, %r1, 3;
	mov.u32 	%r294, _ZZN3cub18CUB_300001_SM_10006detail10radix_sort29DeviceRadixSortOnesweepKernelINS1_5radix10policy_hubImPmyE10Policy1000ELNS0_9SortOrderE0EmS6_yiiNS1_21identity_decomposer_tEEEvPT5_SC_PT3_PKSD_PT1_PKSH_PT2_PKSL_T4_iiT6_E1s;
	add.s32 	%r295, %r294, %r293;
	add.s32 	%r39, %r295, 36864;
	@%p24 bra 	$L__BB14_54;
	ld.param.u64 	%rd587, [_ZN3cub18CUB_300001_SM_10006detail10radix_sort29DeviceRadixSortOnesweepKernelINS1_5radix10policy_hubImPmyE10Policy1000ELNS0_9SortOrderE0EmS6_yiiNS1_21identity_decomposer_tEEEvPT5_SC_PT3_PKSD_PT1_PKSH_PT2_PKSL_T4_iiT6__param_3];
	cvta.to.global.u64 	%rd221, %rd587;
	shl.b64 	%rd222, %rd58, 3;
	add.s64 	%rd223, %rd221, %rd222;
	ld.global.u64 	%rd224, [%rd223];
	setp.gt.u32 	%p31, %r1, %r33;
	selp.b64 	%rd225, 4608, 0, %p31;
	sub.s64 	%rd613, %rd224, %rd225;
	st.shared.u64 	[%r39], %rd613;
	setp.lt.s32 	%p32, %r4, 1;
	mov.u32 	%r1276, %r1272;
	@%p32 bra 	$L__BB14_53;
	mov.b32 	%r1274, -1;
	mov.u32 	%r1273, %r4;
	mov.u32 	%r1276, %r1272;
$L__BB14_49:
	add.s32 	%r43, %r1273, -1;
	shl.b32 	%r297, %r43, 8;
	add.s32 	%r298, %r297, %r1;
	mul.wide.s32 	%rd226, %r298, 4;
	add.s64 	%rd60, %rd3, %rd226;
$L__BB14_50:
	membar.cta;
	ld.volatile.global.u32 	%r44, [%rd60];
	setp.eq.s32 	%p33, %r44, 0;
	@%p33 bra 	$L__BB14_50;
	and.b32  	%r299, %r44, 1073741823;
	add.s32 	%r1276, %r299, %r1276;
	setp.gt.s32 	%p34, %r44, -1;
	vote.sync.ballot.b32 	%r1274, %p34, %r1274;
	setp.gt.u32 	%p36, %r1273, 1;
	and.pred  	%p37, %p34, %p36;
	mov.u32 	%r1273, %r43;
	@%p37 bra 	$L__BB14_49;
	ld.shared.u64 	%rd613, [%r39];
$L__BB14_53:
	or.b32  	%r300, %r1276, -2147483648;
	st.volatile.global.u32 	[%rd55], %r300;
	sub.s32 	%r301, %r1276, %r1272;
	cvt.s64.s32 	%rd227, %r301;
	add.s64 	%rd228, %rd613, %rd227;
	st.shared.u64 	[%r39], %rd228;
$L__BB14_54:
	ld.param.u64 	%rd583, [_ZN3cub18CUB_300001_SM_10006detail10radix_sort29DeviceRadixSortOnesweepKernelINS1_5radix10policy_hubImPmyE10Policy1000ELNS0_9SortOrderE0EmS6_yiiNS1_21identity_decomposer_tEEEvPT5_SC_PT3_PKSD_PT1_PKSH_PT2_PKSL_T4_iiT6__param_2];
	setp.lt.s32 	%p39, %r5, %r149;
	setp.eq.s64 	%p40, %rd583, 0;
	or.pred  	%p41, %p40, %p39;
	or.pred  	%p42, %p24, %p41;
	@%p42 bra 	$L__BB14_56;
	ld.param.u64 	%rd584, [_ZN3cub18CUB_300001_SM_10006detail10radix_sort29DeviceRadixSortOnesweepKernelINS1_5radix10policy_hubImPmyE10Policy1000ELNS0_9SortOrderE0EmS6_yiiNS1_21identity_decomposer_tEEEvPT5_SC_PT3_PKSD_PT1_PKSH_PT2_PKSL_T4_iiT6__param_2];
	ld.shared.u64 	%rd229, [%r39];
	setp.gt.u32 	%p43, %r1, %r33;
	selp.b64 	%rd230, 4608, 0, %p43;
	cvt.s64.s32 	%rd231, %r1272;
	add.s64 	%rd232, %rd230, %rd231;
	add.s64 	%rd233, %rd232, %rd229;
	cvta.to.global.u64 	%rd234, %rd584;
	shl.b64 	%rd235, %rd58, 3;
	add.s64 	%rd236, %rd234, %rd235;
	st.global.u64 	[%rd236], %rd233;
$L__BB14_56:
	setp.gt.s32 	%p44, %r5, %r149;
	bar.sync 	0;
	shl.b32 	%r302, %r33, 3;
	mov.u32 	%r303, _ZZN3cub18CUB_300001_SM_10006detail10radix_sort29DeviceRadixSortOnesweepKernelINS1_5radix10policy_hubImPmyE10Policy1000ELNS0_9SortOrderE0EmS6_yiiNS1_21identity_decomposer_tEEEvPT5_SC_PT3_PKSD_PT1_PKSH_PT2_PKSL_T4_iiT6_E1s;
	add.s32 	%r304, %r303, %r302;
	ld.shared.u64 	%rd63, [%r304+36864];
	@%p44 bra 	$L__BB14_58;
	add.s64 	%rd237, %rd63, %rd56;
	shl.b64 	%rd238, %rd237, 3;
	add.s64 	%rd239, %rd2, %rd238;
	st.global.u64 	[%rd239], %rd612;
	st.global.u64 	[%rd239+256], %rd611;
	st.global.u64 	[%rd239+512], %rd610;
	st.global.u64 	[%rd239+768], %rd609;
	st.global.u64 	[%rd239+1024], %rd608;
	st.global.u64 	[%rd239+1280], %rd607;
	st.global.u64 	[%rd239+1536], %rd606;
	st.global.u64 	[%rd239+1792], %rd605;
	st.global.u64 	[%rd239+2048], %rd604;
	st.global.u64 	[%rd239+2304], %rd603;
	st.global.u64 	[%rd239+2560], %rd602;
	st.global.u64 	[%rd239+2816], %rd601;
	bra.uni 	$L__BB14_82;
$L__BB14_58:
	cvt.u32.u64 	%r305, %rd56;
	mad.lo.s32 	%r48, %r4, -4608, %r149;
	setp.ge.s32 	%p45, %r305, %r48;
	add.s64 	%rd240, %rd63, %rd56;
	shl.b64 	%rd241, %rd240, 3;
	add.s64 	%rd64, %rd2, %rd241;
	@%p45 bra 	$L__BB14_60;
	st.global.u64 	[%rd64], %rd612;
$L__BB14_60:
	cvt.u32.u64 	%r306, %rd56;
	add.s32 	%r307, %r306, 32;
	setp.ge.s32 	%p46, %r307, %r48;
	@%p46 bra 	$L__BB14_62;
	st.global.u64 	[%rd64+256], %rd611;
$L__BB14_62:
	cvt.u32.u64 	%r308, %rd56;
	add.s32 	%r309, %r308, 64;
	setp.ge.s32 	%p47, %r309, %r48;
	@%p47 bra 	$L__BB14_64;
	st.global.u64 	[%rd64+512], %rd610;
$L__BB14_64:
	cvt.u32.u64 	%r310, %rd56;
	add.s32 	%r311, %r310, 96;
	setp.ge.s32 	%p48, %r311, %r48;
	@%p48 bra 	$L__BB14_66;
	st.global.u64 	[%rd64+768], %rd609;
$L__BB14_66:
	cvt.u32.u64 	%r312, %rd56;
	add.s32 	%r313, %r312, 128;
	setp.ge.s32 	%p49, %r313, %r48;
	@%p49 bra 	$L__BB14_68;
	st.global.u64 	[%rd64+1024], %rd608;
$L__BB14_68:
	cvt.u32.u64 	%r314, %rd56;
	add.s32 	%r315, %r314, 160;
	setp.ge.s32 	%p50, %r315, %r48;
	@%p50 bra 	$L__BB14_70;
	st.global.u64 	[%rd64+1280], %rd607;
$L__BB14_70:
	cvt.u32.u64 	%r316, %rd56;
	add.s32 	%r317, %r316, 192;
	setp.ge.s32 	%p51, %r317, %r48;
	@%p51 bra 	$L__BB14_72;
	st.global.u64 	[%rd64+1536], %rd606;
$L__BB14_72:
	cvt.u32.u64 	%r318, %rd56;
	add.s32 	%r319, %r318, 224;
	setp.ge.s32 	%p52, %r319, %r48;
	@%p52 bra 	$L__BB14_74;
	st.global.u64 	[%rd64+1792], %rd605;
$L__BB14_74:
	cvt.u32.u64 	%r320, %rd56;
	add.s32 	%r321, %r320, 256;
	setp.ge.s32 	%p53, %r321, %r48;
	@%p53 bra 	$L__BB14_76;
	st.global.u64 	[%rd64+2048], %rd604;
$L__BB14_76:
	cvt.u32.u64 	%r322, %rd56;
	add.s32 	%r323, %r322, 288;
	setp.ge.s32 	%p54, %r323, %r48;
	@%p54 bra 	$L__BB14_78;
	st.global.u64 	[%rd64+2304], %rd603;
$L__BB14_78:
	cvt.u32.u64 	%r324, %rd56;
	add.s32 	%r325, %r324, 320;
	setp.ge.s32 	%p55, %r325, %r48;
	@%p55 bra 	$L__BB14_80;
	st.global.u64 	[%rd64+2560], %rd602;
$L__BB14_80:
	cvt.u32.u64 	%r326, %rd56;
	add.s32 	%r327, %r326, 352;
	setp.ge.s32 	%p56, %r327, %r48;
	@%p56 bra 	$L__BB14_82;
	st.global.u64 	[%rd64+2816], %rd601;
$L__BB14_82:
	@%p44 bra 	$L__BB14_84;
	ld.global.u64 	%rd636, [%rd57];
	ld.global.u64 	%rd635, [%rd57+256];
	ld.global.u64 	%rd634, [%rd57+512];
	ld.global.u64 	%rd633, [%rd57+768];
	ld.global.u64 	%rd632, [%rd57+1024];
	ld.global.u64 	%rd631, [%rd57+1280];
	ld.global.u64 	%rd630, [%rd57+1536];
	ld.global.u64 	%rd629, [%rd57+1792];
	ld.global.u64 	%rd628, [%rd57+2048];
	ld.global.u64 	%rd627, [%rd57+2304];
	ld.global.u64 	%rd626, [%rd57+2560];
	ld.global.u64 	%rd625, [%rd57+2816];
	bra.uni 	$L__BB14_108;
$L__BB14_84:
	cvt.u32.u64 	%r328, %rd56;
	mul.lo.s32 	%r329, %r4, 4608;
	sub.s32 	%r49, %r149, %r329;
	setp.ge.s32 	%p58, %r328, %r49;
	@%p58 bra 	$L__BB14_86;
	ld.global.u64 	%rd636, [%rd57];
$L__BB14_86:
	cvt.u32.u64 	%r330, %rd56;
	add.s32 	%r331, %r330, 32;
	setp.ge.s32 	%p59, %r331, %r49;
	@%p59 bra 	$L__BB14_88;
	ld.global.u64 	%rd635, [%rd57+256];
$L__BB14_88:
	cvt.u32.u64 	%r332, %rd56;
	add.s32 	%r333, %r332, 64;
	setp.ge.s32 	%p60, %r333, %r49;
	@%p60 bra 	$L__BB14_90;
	ld.global.u64 	%rd634, [%rd57+512];
$L__BB14_90:
	cvt.u32.u64 	%r334, %rd56;
	add.s32 	%r335, %r334, 96;
	setp.ge.s32 	%p61, %r335, %r49;
	@%p61 bra 	$L__BB14_92;
	ld.global.u64 	%rd633, [%rd57+768];
$L__BB14_92:
	cvt.u32.u64 	%r336, %rd56;
	add.s32 	%r337, %r336, 128;
	setp.ge.s32 	%p62, %r337, %r49;
	@%p62 bra 	$L__BB14_94;
	ld.global.u64 	%rd632, [%rd57+1024];
$L__BB14_94:
	cvt.u32.u64 	%r338, %rd56;
	add.s32 	%r339, %r338, 160;
	setp.ge.s32 	%p63, %r339, %r49;
	@%p63 bra 	$L__BB14_96;
	ld.global.u64 	%rd631, [%rd57+1280];
$L__BB14_96:
	cvt.u32.u64 	%r340, %rd56;
	add.s32 	%r341, %r340, 192;
	setp.ge.s32 	%p64, %r341, %r49;
	@%p64 bra 	$L__BB14_98;
	ld.global.u64 	%rd630, [%rd57+1536];
$L__BB14_98:
	cvt.u32.u64 	%r342, %rd56;
	add.s32 	%r343, %r342, 224;
	setp.ge.s32 	%p65, %r343, %r49;
	@%p65 bra 	$L__BB14_100;
	ld.global.u64 	%rd629, [%rd57+1792];
$L__BB14_100:
	cvt.u32.u64 	%r344, %rd56;
	add.s32 	%r345, %r344, 256;
	setp.ge.s32 	%p66, %r345, %r49;
	@%p66 bra 	$L__BB14_102;
	ld.global.u64 	%rd628, [%rd57+2048];
$L__BB14_102:
	cvt.u32.u64 	%r346, %rd56;
	add.s32 	%r347, %r346, 288;
	setp.ge.s32 	%p67, %r347, %r49;
	@%p67 bra 	$L__BB14_104;
	ld.global.u64 	%rd627, [%rd57+2304];
$L__BB14_104:
	cvt.u32.u64 	%r348, %rd56;
	add.s32 	%r349, %r348, 320;
	setp.ge.s32 	%p68, %r349, %r49;
	@%p68 bra 	$L__BB14_106;
	ld.global.u64 	%rd626, [%rd57+2560];
$L__BB14_106:
	cvt.u32.u64 	%r350, %rd56;
	add.s32 	%r351, %r350, 352;
	setp.ge.s32 	%p69, %r351, %r49;
	@%p69 bra 	$L__BB14_108;
	ld.global.u64 	%rd625, [%rd57+2816];
$L__BB14_108:
	@%p44 bra 	$L__BB14_110;
	add.s64 	%rd254, %rd63, %rd56;
	shl.b64 	%rd255, %rd254, 3;
	add.s64 	%rd256, %rd1, %rd255;
	st.global.u64 	[%rd256], %rd636;
	st.global.u64 	[%rd256+256], %rd635;
	st.global.u64 	[%rd256+512], %rd634;
	st.global.u64 	[%rd256+768], %rd633;
	st.global.u64 	[%rd256+1024], %rd632;
	st.global.u64 	[%rd256+1280], %rd631;
	st.global.u64 	[%rd256+1536], %rd630;
	st.global.u64 	[%rd256+1792], %rd629;
	st.global.u64 	[%rd256+2048], %rd628;
	st.global.u64 	[%rd256+2304], %rd627;
	st.global.u64 	[%rd256+2560], %rd626;
	st.global.u64 	[%rd256+2816], %rd625;
	bra.uni 	$L__BB14_134;
$L__BB14_110:
	cvt.u32.u64 	%r352, %rd56;
	mad.lo.s32 	%r50, %r4, -4608, %r149;
	setp.ge.s32 	%p71, %r352, %r50;
	add.s64 	%rd257, %rd63, %rd56;
	shl.b64 	%rd258, %rd257, 3;
	add.s64 	%rd112, %rd1, %rd258;
	@%p71 bra 	$L__BB14_112;
	st.global.u64 	[%rd112], %rd636;
$L__BB14_112:
	cvt.u32.u64 	%r353, %rd56;
	add.s32 	%r354, %r353, 32;
	setp.ge.s32 	%p72, %r354, %r50;
	@%p72 bra 	$L__BB14_114;
	st.global.u64 	[%rd112+256], %rd635;
$L__BB14_114:
	cvt.u32.u64 	%r355, %rd56;
	add.s32 	%r356, %r355, 64;
	setp.ge.s32 	%p73, %r356, %r50;
	@%p73 bra 	$L__BB14_116;
	st.global.u64 	[%rd112+512], %rd634;
$L__BB14_116:
	cvt.u32.u64 	%r357, %rd56;
	add.s32 	%r358, %r357, 96;
	setp.ge.s32 	%p74, %r358, %r50;
	@%p74 bra 	$L__BB14_118;
	st.global.u64 	[%rd112+768], %rd633;
$L__BB14_118:
	cvt.u32.u64 	%r359, %rd56;
	add.s32 	%r360, %r359, 128;
	setp.ge.s32 	%p75, %r360, %r50;
	@%p75 bra 	$L__BB14_120;
	st.global.u64 	[%rd112+1024], %rd632;
$L__BB14_120:
	cvt.u32.u64 	%r361, %rd56;
	add.s32 	%r362, %r361, 160;
	setp.ge.s32 	%p76, %r362, %r50;
	@%p76 bra 	$L__BB14_122;
	st.global.u64 	[%rd112+1280], %rd631;
$L__BB14_122:
	cvt.u32.u64 	%r363, %rd56;
	add.s32 	%r364, %r363, 192;
	setp.ge.s32 	%p77, %r364, %r50;
	@%p77 bra 	$L__BB14_124;
	st.global.u64 	[%rd112+1536], %rd630;
$L__BB14_124:
	cvt.u32.u64 	%r365, %rd56;
	add.s32 	%r366, %r365, 224;
	setp.ge.s32 	%p78, %r366, %r50;
	@%p78 bra 	$L__BB14_126;
	st.global.u64 	[%rd112+1792], %rd629;
$L__BB14_126:
	cvt.u32.u64 	%r367, %rd56;
	add.s32 	%r368, %r367, 256;
	setp.ge.s32 	%p79, %r368, %r50;
	@%p79 bra 	$L__BB14_128;
	st.global.u64 	[%rd112+2048], %rd628;
$L__BB14_128:
	cvt.u32.u64 	%r369, %rd56;
	add.s32 	%r370, %r369, 288;
	setp.ge.s32 	%p80, %r370, %r50;
	@%p80 bra 	$L__BB14_130;
	st.global.u64 	[%rd112+2304], %rd627;
$L__BB14_130:
	cvt.u32.u64 	%r371, %rd56;
	add.s32 	%r372, %r371, 320;
	setp.ge.s32 	%p81, %r372, %r50;
	@%p81 bra 	$L__BB14_132;
	st.global.u64 	[%rd112+2560], %rd626;
$L__BB14_132:
	cvt.u32.u64 	%r373, %rd56;
	add.s32 	%r374, %r373, 352;
	setp.ge.s32 	%p82, %r374, %r50;
	@%p82 bra 	$L__BB14_134;
	st.global.u64 	[%rd112+2816], %rd625;
$L__BB14_134:
	// begin inline asm
	exit;
	// end inline asm
$L__BB14_135:
	mul.hi.u32 	%r375, %r1, 357913942;
	add.s32 	%r376, %r375, %r1;
	shl.b32 	%r377, %r376, 2;
	mov.u32 	%r378, _ZZN3cub18CUB_300001_SM_10006detail10radix_sort29DeviceRadixSortOnesweepKernelINS1_5radix10policy_hubImPmyE10Policy1000ELNS0_9SortOrderE0EmS6_yiiNS1_21identity_decomposer_tEEEvPT5_SC_PT3_PKSD_PT1_PKSH_PT2_PKSL_T4_iiT6_E1s;
	add.s32 	%r379, %r378, %r377;
	add.s32 	%r51, %r379, 13328;
	st.shared.u32 	[%r379+13328], %r1272;
	bar.sync 	0;
	setp.gt.u32 	%p83, %r1, 31;
	@%p83 bra 	$L__BB14_137;
	mov.u32 	%r410, _ZZN3cub18CUB_300001_SM_10006detail10radix_sort29DeviceRadixSortOnesweepKernelINS1_5radix10policy_hubImPmyE10Policy1000ELNS0_9SortOrderE0EmS6_yiiNS1_21identity_decomposer_tEEEvPT5_SC_PT3_PKSD_PT1_PKSH_PT2_PKSL_T4_iiT6_E1s;
	mad.lo.s32 	%r411, %r1, 52, %r410;
	ld.shared.u32 	%r412, [%r411+13328];
	ld.shared.u32 	%r413, [%r411+13332];
	ld.shared.u32 	%r414, [%r411+13336];
	ld.shared.u32 	%r415, [%r411+13340];
	ld.shared.u32 	%r416, [%r411+13344];
	ld.shared.u32 	%r417, [%r411+13348];
	ld.shared.u32 	%r418, [%r411+13352];
	ld.shared.u32 	%r419, [%r411+13356];
	ld.shared.u32 	%r420, [%r411+13360];
	ld.shared.u32 	%r421, [%r411+13364];
	ld.shared.u32 	%r422, [%r411+13368];
	ld.shared.u32 	%r423, [%r411+13372];
	add.s32 	%r424, %r413, %r412;
	add.s32 	%r425, %r424, %r414;
	add.s32 	%r426, %r425, %r415;
	add.s32 	%r427, %r426, %r416;
	add.s32 	%r428, %r427, %r417;
	add.s32 	%r429, %r428, %r418;
	add.s32 	%r430, %r429, %r419;
	add.s32 	%r431, %r430, %r420;
	add.s32 	%r432, %r431, %r421;
	add.s32 	%r433, %r432, %r422;
	add.s32 	%r384, %r433, %r423;
	mov.b32 	%r382, 1;
	mov.b32 	%r407, 0;
	mov.b32 	%r409, -1;
	// begin inline asm
	{  .reg .s32 r0;  .reg .pred p;  shfl.sync.up.b32 r0|p, %r384, %r382, %r407, %r409;  @p add.s32 r0, r0, %r384;  mov.s32 %r380, r0;}
	// end inline asm
	mov.b32 	%r388, 2;
	// begin inline asm
	{  .reg .s32 r0;  .reg .pred p;  shfl.sync.up.b32 r0|p, %r380, %r388, %r407, %r409;  @p add.s32 r0, r0, %r380;  mov.s32 %r386, r0;}
	// end inline asm
	mov.b32 	%r394, 4;
	// begin inline asm
	{  .reg .s32 r0;  .reg .pred p;  shfl.sync.up.b32 r0|p, %r386, %r394, %r407, %r409;  @p add.s32 r0, r0, %r386;  mov.s32 %r392, r0;}
	// end inline asm
	mov.b32 	%r400, 8;
	// begin inline asm
	{  .reg .s32 r0;  .reg .pred p;  shfl.sync.up.b32 r0|p, %r392, %r400, %r407, %r409;  @p add.s32 r0, r0, %r392;  mov.s32 %r398, r0;}
	// end inline asm
	mov.b32 	%r406, 16;
	// begin inline asm
	{  .reg .s32 r0;  .reg .pred p;  shfl.sync.up.b32 r0|p, %r398, %r406, %r407, %r409;  @p add.s32 r0, r0, %r398;  mov.s32 %r404, r0;}
	// end inline asm
	sub.s32 	%r434, %r404, %r384;
	add.s32 	%r435, %r412, %r434;
	add.s32 	%r436, %r413, %r435;
	add.s32 	%r437, %r414, %r436;
	add.s32 	%r438, %r415, %r437;
	add.s32 	%r439, %r416, %r438;
	add.s32 	%r440, %r417, %r439;
	add.s32 	%r441, %r418, %r440;
	add.s32 	%r442, %r419, %r441;
	add.s32 	%r443, %r420, %r442;
	add.s32 	%r444, %r421, %r443;
	add.s32 	%r445, %r422, %r444;
	st.shared.u32 	[%r411+13328], %r434;
	st.shared.u32 	[%r411+13332], %r435;
	st.shared.u32 	[%r411+13336], %r436;
	st.shared.u32 	[%r411+13340], %r437;
	st.shared.u32 	[%r411+13344], %r438;
	st.shared.u32 	[%r411+13348], %r439;
	st.shared.u32 	[%r411+13352], %r440;
	st.shared.u32 	[%r411+13356], %r441;
	st.shared.u32 	[%r411+13360], %r442;
	st.shared.u32 	[%r411+13364], %r443;
	st.shared.u32 	[%r411+13368], %r444;
	st.shared.u32 	[%r411+13372], %r445;
$L__BB14_137:
	bar.sync 	0;
	ld.shared.u32 	%r52, [%r51];
	@%p24 bra 	$L__BB14_139;
	shl.b32 	%r446, %r1, 2;
	mov.u32 	%r447, _ZZN3cub18CUB_300001_SM_10006detail10radix_sort29DeviceRadixSortOnesweepKernelINS1_5radix10policy_hubImPmyE10Policy1000ELNS0_9SortOrderE0EmS6_yiiNS1_21identity_decomposer_tEEEvPT5_SC_PT3_PKSD_PT1_PKSH_PT2_PKSL_T4_iiT6_E1s;
	add.s32 	%r448, %r447, %r446;
	ld.shared.u32 	%r449, [%r448];
	add.s32 	%r450, %r449, %r52;
	st.shared.u32 	[%r448], %r450;
	ld.shared.u32 	%r451, [%r448+1024];
	add.s32 	%r452, %r451, %r52;
	st.shared.u32 	[%r448+1024], %r452;
	ld.shared.u32 	%r453, [%r448+2048];
	add.s32 	%r454, %r453, %r52;
	st.shared.u32 	[%r448+2048], %r454;
	ld.shared.u32 	%r455, [%r448+3072];
	add.s32 	%r456, %r455, %r52;
	st.shared.u32 	[%r448+3072], %r456;
	ld.shared.u32 	%r457, [%r448+4096];
	add.s32 	%r458, %r457, %r52;
	st.shared.u32 	[%r448+4096], %r458;
	ld.shared.u32 	%r459, [%r448+5120];
	add.s32 	%r460, %r459, %r52;
	st.shared.u32 	[%r448+5120], %r460;
	ld.shared.u32 	%r461, [%r448+6144];
	add.s32 	%r462, %r461, %r52;
	st.shared.u32 	[%r448+6144], %r462;
	ld.shared.u32 	%r463, [%r448+7168];
	add.s32 	%r464, %r463, %r52;
	st.shared.u32 	[%r448+7168], %r464;
	ld.shared.u32 	%r465, [%r448+8192];
	add.s32 	%r466, %r465, %r52;
	st.shared.u32 	[%r448+8192], %r466;
	ld.shared.u32 	%r467, [%r448+9216];
	add.s32 	%r468, %r467, %r52;
	st.shared.u32 	[%r448+9216], %r468;
	ld.shared.u32 	%r469, [%r448+10240];
	add.s32 	%r470, %r469, %r52;
	st.shared.u32 	[%r448+10240], %r470;
	ld.shared.u32 	%r471, [%r448+11264];
	add.s32 	%r472, %r471, %r52;
	st.shared.u32 	[%r448+11264], %r472;
$L__BB14_139:
	bar.sync 	0;
	// begin inline asm
	mov.u32 %r473, %lanemask_le;
	// end inline asm
	mov.b32 	%r476, 1;
	// begin inline asm
	{
    .reg .pred p;
    and.b32 %r474, %r33, %r476;    setp.ne.u32 p, %r474, 0;
    vote.ballot.sync.b32 %r474, p, 0xffffffff;
    @!p not.b32 %r474, %r474;
}

	// end inline asm
	mov.b32 	%r479, 2;
	// begin inline asm
	{
    .reg .pred p;
    and.b32 %r477, %r33, %r479;    setp.ne.u32 p, %r477, 0;
    vote.ballot.sync.b32 %r477, p, 0xffffffff;
    @!p not.b32 %r477, %r477;
}

	// end inline asm
	and.b32  	%r499, %r477, %r474;
	mov.b32 	%r482, 4;
	// begin inline asm
	{
    .reg .pred p;
    and.b32 %r480, %r33, %r482;    setp.ne.u32 p, %r480, 0;
    vote.ballot.sync.b32 %r480, p, 0xffffffff;
    @!p not.b32 %r480, %r480;
}

	// end inline asm
	and.b32  	%r500, %r480, %r499;
	mov.b32 	%r485, 8;
	// begin inline asm
	{
    .reg .pred p;
    and.b32 %r483, %r33, %r485;    setp.ne.u32 p, %r483, 0;
    vote.ballot.sync.b32 %r483, p, 0xffffffff;
    @!p not.b32 %r483, %r483;
}

	// end inline asm
	and.b32  	%r501, %r483, %r500;
	mov.b32 	%r488, 16;
	// begin inline asm
	{
    .reg .pred p;
    and.b32 %r486, %r33, %r488;    setp.ne.u32 p, %r486, 0;
    vote.ballot.sync.b32 %r486, p, 0xffffffff;
    @!p not.b32 %r486, %r486;
}

	// end inline asm
	and.b32  	%r502, %r486, %r501;
	mov.b32 	%r491, 32;
	// begin inline asm
	{
    .reg .pred p;
    and.b32 %r489, %r33, %r491;    setp.ne.u32 p, %r489, 0;
    vote.ballot.sync.b32 %r489, p, 0xffffffff;
    @!p not.b32 %r489, %r489;
}

	// end inline asm
	and.b32  	%r503, %r489, %r502;
	mov.b32 	%r494, 64;
	// begin inline asm
	{
    .reg .pred p;
    and.b32 %r492, %r33, %r494;    setp.ne.u32 p, %r492, 0;
    vote.ballot.sync.b32 %r492, p, 0xffffffff;
    @!p not.b32 %r492, %r492;
}

	// end inline asm
	and.b32  	%r504, %r492, %r503;
	mov.b32 	%r497, 128;
	// begin inline asm
	{
    .reg .pred p;
    and.b32 %r495, %r33, %r497;    setp.ne.u32 p, %r495, 0;
    vote.ballot.sync.b32 %r495, p, 0xffffffff;
    @!p not.b32 %r495, %r495;
}

	// end inline asm
	and.b32  	%r505, %r495, %r504;
	clz.b32 	%r506, %r505;
	sub.s32 	%r54, 31, %r506;
	and.b32  	%r507, %r473, %r505;
	popc.b32 	%r55, %r507;
	setp.ne.s32 	%p85, %r152, %r54;
	mov.b32 	%r1277, 0;
	@%p85 bra 	$L__BB14_141;
	atom.shared.add.u32 	%r1277, [%r34], %r55;
$L__BB14_141:
	shfl.sync.idx.b32	%r533|%p86, %r1277, %r54, 31, -1;
	add.s32 	%r58, %r55, %r533;
	cvt.u32.u64 	%r534, %rd54;
	shr.u64 	%rd259, %rd611, %r534;
	cvt.u32.u64 	%r535, %rd259;
	and.b32  	%r530, %r535, %r8;
	mov.b32 	%r510, 1;
	// begin inline asm
	{
    .reg .pred p;
    and.b32 %r508, %r530, %r510;    setp.ne.u32 p, %r508, 0;
    vote.ballot.sync.b32 %r508, p, 0xffffffff;
    @!p not.b32 %r508, %r508;
}

	// end inline asm
	mov.b32 	%r513, 2;
	// begin inline asm
	{
    .reg .pred p;
    and.b32 %r511, %r530, %r513;    setp.ne.u32 p, %r511, 0;
    vote.ballot.sync.b32 %r511, p, 0xffffffff;
    @!p not.b32 %r511, %r511;
}

	// end inline asm
	and.b32  	%r536, %r511, %r508;
	mov.b32 	%r516, 4;
	// begin inline asm
	{
    .reg .pred p;
    and.b32 %r514, %r530, %r516;    setp.ne.u32 p, %r514, 0;
    vote.ballot.sync.b32 %r514, p, 0xffffffff;
    @!p not.b32 %r514, %r514;
}

	// end inline asm
	and.b32  	%r537, %r514, %r536;
	mov.b32 	%r519, 8;
	// begin inline asm
	{
    .reg .pred p;
    and.b32 %r517, %r530, %r519;    setp.ne.u32 p, %r517, 0;
    vote.ballot.sync.b32 %r517, p, 0xffffffff;
    @!p not.b32 %r517, %r517;
}

	// end inline asm
	and.b32  	%r538, %r517, %r537;
	mov.b32 	%r522, 16;
	// begin inline asm
	{
    .reg .pred p;
    and.b32 %r520, %r530, %r522;    setp.ne.u32 p, %r520, 0;
    vote.ballot.sync.b32 %r520, p, 0xffffffff;
    @!p not.b32 %r520, %r520;
}

	// end inline asm
	and.b32  	%r539, %r520, %r538;
	mov.b32 	%r525, 32;
	// begin inline asm
	{
    .reg .pred p;
    and.b32 %r523, %r530, %r525;    setp.ne.u32 p, %r523, 0;
    vote.ballot.sync.b32 %r523, p, 0xffffffff;
    @!p not.b32 %r523, %r523;
}

	// end inline asm
	and.b32  	%r540, %r523, %r539;
	mov.b32 	%r528, 64;
	// begin inline asm
	{
    .reg .pred p;
    and.b32 %r526, %r530, %r528;    setp.ne.u32 p, %r526, 0;
    vote.ballot.sync.b32 %r526, p, 0xffffffff;
    @!p not.b32 %r526, %r526;
}

	// end inline asm
	and.b32  	%r541, %r526, %r540;
	mov.b32 	%r531, 128;
	// begin inline asm
	{
    .reg .pred p;
    and.b32 %r529, %r530, %r531;    setp.ne.u32 p, %r529, 0;
    vote.ballot.sync.b32 %r529, p, 0xffffffff;
    @!p not.b32 %r529, %r529;
}

	// end inline asm
	and.b32  	%r542, %r529, %r541;
	clz.b32 	%r543, %r542;
	sub.s32 	%r59, 31, %r543;
	and.b32  	%r544, %r473, %r542;
	popc.b32 	%r60, %r544;
	setp.ne.s32 	%p87, %r152, %r59;
	mov.b32 	%r1278, 0;
	@%p87 bra 	$L__BB14_143;
	atom.shared.add.u32 	%r1278, [%r35], %r60;
$L__BB14_143:
	shfl.sync.idx.b32	%r570|%p88, %r1278, %r59, 31, -1;
	add.s32 	%r63, %r60, %r570;
	shr.u64 	%rd260, %rd610, %r534;
	cvt.u32.u64 	%r572, %rd260;
	and.b32  	%r567, %r572, %r8;
	mov.b32 	%r547, 1;
	// begin inline asm
	{
    .reg .pred p;
    and.b32 %r545, %r567, %r547;    setp.ne.u32 p, %r545, 0;
    vote.ballot.sync.b32 %r545, p, 0xffffffff;
    @!p not.b32 %r545, %r545;
}

	// end inline asm
	mov.b32 	%r550, 2;
	// begin inline asm
	{
    .reg .pred p;
    and.b32 %r548, %r567, %r550;    setp.ne.u32 p, %r548, 0;
    vote.ballot.sync.b32 %r548, p, 0xffffffff;
    @!p not.b32 %r548, %r548;
}

	// end inline asm
	and.b32  	%r573, %r548, %r545;
	mov.b32 	%r553, 4;
	// begin inline asm
	{
    .reg .pred p;
    and.b32 %r551, %r567, %r553;    setp.ne.u32 p, %r551, 0;
    vote.ballot.sync.b32 %r551, p, 0xffffffff;
    @!p not.b32 %r551, %r551;
}

	// end inline asm
	and.b32  	%r574, %r551, %r573;
	mov.b32 	%r556, 8;
	// begin inline asm
	{
    .reg .pred p;
    and.b32 %r554, %r567, %r556;    setp.ne.u32 p, %r554, 0;
    vote.ballot.sync.b32 %r554, p, 0xffffffff;
    @!p not.b32 %r554, %r554;
}

	// end inline asm
	and.b32  	%r575, %r554, %r574;
	mov.b32 	%r559, 16;
	// begin inline asm
	{
    .reg .pred p;
    and.b32 %r557, %r567, %r559;    setp.ne.u32 p, %r557, 0;
    vote.ballot.sync.b32 %r557, p, 0xffffffff;
    @!p not.b32 %r557, %r557;
}

	// end inline asm
	and.b32  	%r576, %r557, %r575;
	mov.b32 	%r562, 32;
	// begin inline asm
	{
    .reg .pred p;
    and.b32 %r560, %r567, %r562;    setp.ne.u32 p, %r560, 0;
    vote.ballot.sync.b32 %r560, p, 0xffffffff;
    @!p not.b32 %r560, %r560;
}

	// end inline asm
	and.b32  	%r577, %r560, %r576;
	mov.b32 	%r565, 64;
	// begin inline asm
	{
    .reg .pred p;
    and.b32 %r563, %r567, %r565;    setp.ne.u32 p, %r563, 0;
    vote.ballot.sync.b32 %r563, p, 0xffffffff;
    @!p not.b32 %r563, %r563;
}

	// end inline asm
	and.b32  	%r578, %r563, %r577;
	mov.b32 	%r568, 128;
	// begin inline asm
	{
    .reg .pred p;
    and.b32 %r566, %r567, %r568;    setp.ne.u32 p, %r566, 0;
    vote.ballot.sync.b32 %r566, p, 0xffffffff;
    @!p not.b32 %r566, %r566;
}

	// end inline asm
	and.b32  	%r579, %r566, %r578;
	clz.b32 	%r580, %r579;
	sub.s32 	%r64, 31, %r580;
	and.b32  	%r581, %r473, %r579;
	popc.b32 	%r65, %r581;
	setp.ne.s32 	%p89, %r152, %r64;
	mov.b32 	%r1279, 0;
	@%p89 bra 	$L__BB14_145;
	atom.shared.add.u32 	%r1279, [%r36], %r65;
$L__BB14_145:
	shfl.sync.idx.b32	%r607|%p90, %r1279, %r64, 31, -1;
	add.s32 	%r68, %r65, %r607;
	shr.u64 	%rd261, %rd609, %r534;
	cvt.u32.u64 	%r609, %rd261;
	and.b32  	%r604, %r609, %r8;
	mov.b32 	%r584, 1;
	// begin inline asm
	{
    .reg .pred p;
    and.b32 %r582, %r604, %r584;    setp.ne.u32 p, %r582, 0;
    vote.ballot.sync.b32 %r582, p, 0xffffffff;
    @!p not.b32 %r582, %r582;
}

	// end inline asm
	mov.b32 	%r587, 2;
	// begin inline asm
	{
    .reg .pred p;
    and.b32 %r585, %r604, %r587;    setp.ne.u32 p, %r585, 0;
    vote.ballot.sync.b32 %r585, p, 0xffffffff;
    @!p not.b32 %r585, %r585;
}

	// end inline asm
	and.b32  	%r610, %r585, %r582;
	mov.b32 	%r590, 4;
	// begin inline asm
	{
    .reg .pred p;
    and.b32 %r588, %r604, %r590;    setp.ne.u32 p, %r588, 0;
    vote.ballot.sync.b32 %r588, p, 0xffffffff;
    @!p not.b32 %r588, %r588;
}

	// end inline asm
	and.b32  	%r611, %r588, %r610;
	mov.b32 	%r593, 8;
	// begin inline asm
	{
    .reg .pred p;
    and.b32 %r591, %r604, %r593;    setp.ne.u32 p, %r591, 0;
    vote.ballot.sync.b32 %r591, p, 0xffffffff;
    @!p not.b32 %r591, %r591;
}

	// end inline asm
	and.b32  	%r612, %r591, %r611;
	mov.b32 	%r596, 16;
	// begin inline asm
	{
    .reg .pred p;
    and.b32 %r594, %r604, %r596;    setp.ne.u32 p, %r594, 0;
    vote.ballot.sync.b32 %r594, p, 0xffffffff;
    @!p not.b32 %r594, %r594;
}

	// end inline asm
	and.b32  	%r613, %r594, %r612;
	mov.b32 	%r599, 32;
	// begin inline asm
	{
    .reg .pred p;
    and.b32 %r597, %r604, %r599;    setp.ne.u32 p, %r597, 0;
    vote.ballot.sync.b32 %r597, p, 0xffffffff;
    @!p not.b32 %r597, %r597;
}

	// end inline asm
	and.b32  	%r614, %r597, %r613;
	mov.b32 	%r602, 64;
	// begin inline asm
	{
    .reg .pred p;
    and.b32 %r600, %r604, %r602;    setp.ne.u32 p, %r600, 0;
    vote.ballot.sync.b32 %r600, p, 0xffffffff;
    @!p not.b32 %r600, %r600;
}

	// end inline asm
	and.b32  	%r615, %r600, %r614;
	mov.b32 	%r605, 128;
	// begin inline asm
	{
    .reg .pred p;
    and.b32 %r603, %r604, %r605;    setp.ne.u32 p, %r603, 0;
    vote.ballot.sync.b32 %r603, p, 0xffffffff;
    @!p not.b32 %r603, %r603;
}

	// end inline asm
	and.b32  	%r616, %r603, %r615;
	clz.b32 	%r617, %r616;
	sub.s32 	%r69, 31, %r617;
	and.b32  	%r618, %r473, %r616;
	popc.b32 	%r70, %r618;
	setp.ne.s32 	%p91, %r152, %r69;
	mov.b32 	%r1280, 0;
	@%p91 bra 	$L__BB14_147;
	shl.b32 	%r619, %r1, 5;
	and.b32  	%r620, %r619, 31744;
	mov.u32 	%r621, _ZZN3cub18CUB_300001_SM_10006detail10radix_sort29DeviceRadixSortOnesweepKernelINS1_5radix10policy_hubImPmyE10Policy1000ELNS0_9SortOrderE0EmS6_yiiNS1_21identity_decomposer_tEEEvPT5_SC_PT3_PKSD_PT1_PKSH_PT2_PKSL_T4_iiT6_E1s;
	add.s32 	%r622, %r621, %r620;
	shr.u64 	%rd262, %rd609, %r534;
	cvt.u32.u64 	%r624, %rd262;
	and.b32  	%r625, %r624, %r8;
	shl.b32 	%r626, %r625, 2;
	add.s32 	%r627, %r622, %r626;
	atom.shared.add.u32 	%r1280, [%r627], %r70;
$L__BB14_147:
	shfl.sync.idx.b32	%r653|%p92, %r1280, %r69, 31, -1;
	add.s32 	%r73, %r70, %r653;
	shr.u64 	%rd263, %rd608, %r534;
	cvt.u32.u64 	%r655, %rd263;
	and.b32  	%r650, %r655, %r8;
	mov.b32 	%r630, 1;
	// begin inline asm
	{
    .reg .pred p;
    and.b32 %r628, %r650, %r630;    setp.ne.u32 p, %r628, 0;
    vote.ballot.sync.b32 %r628, p, 0xffffffff;
    @!p not.b32 %r628, %r628;
}

	// end inline asm
	mov.b32 	%r633, 2;
	// begin inline asm
	{
    .reg .pred p;
    and.b32 %r631, %r650, %r633;    setp.ne.u32 p, %r631, 0;
    vote.ballot.sync.b32 %r631, p, 0xffffffff;
    @!p not.b32 %r631, %r631;
}

	// end inline asm
	and.b32  	%r656, %r631, %r628;
	mov.b32 	%r636, 4;
	// begin inline asm
	{
    .reg .pred p;
    and.b32 %r634, %r650, %r636;    setp.ne.u32 p, %r634, 0;
    vote.ballot.sync.b32 %r634, p, 0xffffffff;
    @!p not.b32 %r634, %r634;
}

	// end inline asm
	and.b32  	%r657, %r634, %r656;
	mov.b32 	%r639, 8;
	// begin inline asm
	{
    .reg .pred p;
    and.b32 %r637, %r650, %r639;    setp.ne.u32 p, %r637, 0;
    vote.ballot.sync.b32 %r637, p, 0xffffffff;
    @!p not.b32 %r637, %r637;
}

	// end inline asm
	and.b32  	%r658, %r637, %r657;
	mov.b32 	%r642, 16;
	// begin inline asm
	{
    .reg .pred p;
    and.b32 %r640, %r650, %r642;    setp.ne.u32 p, %r640, 0;
    vote.ballot.sync.b32 %r640, p, 0xffffffff;
    @!p not.b32 %r640, %r640;
}

	// end inline asm
	and.b32  	%r659, %r640, %r658;
	mov.b32 	%r645, 32;
	// begin inline asm
	{
    .reg .pred p;
    and.b32 %r643, %r650, %r645;    setp.ne.u32 p, %r643, 0;
    vote.ballot.sync.b32 %r643, p, 0xffffffff;
    @!p not.b32 %r643, %r643;
}

	// end inline asm
	and.b32  	%r660, %r643, %r659;
	mov.b32 	%r648, 64;
	// begin inline asm
	{
    .reg .pred p;
    and.b32 %r646, %r650, %r648;    setp.ne.u32 p, %r646, 0;
    vote.ballot.sync.b32 %r646, p, 0xffffffff;
    @!p not.b32 %r646, %r646;
}

	// end inline asm
	and.b32  	%r661, %r646, %r660;
	mov.b32 	%r651, 128;
	// begin inline asm
	{
    .reg .pred p;
    and.b32 %r649, %r650, %r651;    setp.ne.u32 p, %r649, 0;
    vote.ballot.sync.b32 %r649, p, 0xffffffff;
    @!p not.b32 %r649, %r649;
}

	// end inline asm
	and.b32  	%r662, %r649, %r661;
	clz.b32 	%r663, %r662;
	sub.s32 	%r74, 31, %r663;
	and.b32  	%r664, %r473, %r662;
	popc.b32 	%r75, %r664;
	setp.ne.s32 	%p93, %r152, %r74;
	mov.b32 	%r1281, 0;
	@%p93 bra 	$L__BB14_149;
	shl.b32 	%r665, %r1, 5;
	and.b32  	%r666, %r665, 31744;
	mov.u32 	%r667, _ZZN3cub18CUB_300001_SM_10006detail10radix_sort29DeviceRadixSortOnesweepKernelINS1_5radix10policy_hubImPmyE10Policy1000ELNS0_9SortOrderE0EmS6_yiiNS1_21identity_decomposer_tEEEvPT5_SC_PT3_PKSD_PT1_PKSH_PT2_PKSL_T4_iiT6_E1s;
	add.s32 	%r668, %r667, %r666;
	shr.u64 	%rd264, %rd608, %r534;
	cvt.u32.u64 	%r670, %rd264;
	and.b32  	%r671, %r670, %r8;
	shl.b32 	%r672, %r671, 2;
	add.s32 	%r673, %r668, %r672;
	atom.shared.add.u32 	%r1281, [%r673], %r75;
$L__BB14_149:
	shfl.sync.idx.b32	%r699|%p94, %r1281, %r74, 31, -1;
	add.s32 	%r78, %r75, %r699;
	shr.u64 	%rd265, %rd607, %r534;
	cvt.u32.u64 	%r701, %rd265;
	and.b32  	%r696, %r701, %r8;
	mov.b32 	%r676, 1;
	// begin inline asm
	{
    .reg .pred p;
    and.b32 %r674, %r696, %r676;    setp.ne.u32 p, %r674, 0;
    vote.ballot.sync.b32 %r674, p, 0xffffffff;
    @!p not.b32 %r674, %r674;
}

	// end inline asm
	mov.b32 	%r679, 2;
	// begin inline asm
	{
    .reg .pred p;
    and.b32 %r677, %r696, %r679;    setp.ne.u32 p, %r677, 0;
    vote.ballot.sync.b32 %r677, p, 0xffffffff;
    @!p not.b32 %r677, %r677;
}

	// end inline asm
	and.b32  	%r702, %r677, %r674;
	mov.b32 	%r682, 4;
	// begin inline asm
	{
    .reg .pred p;
    and.b32 %r680, %r696, %r682;    setp.ne.u32 p, %r680, 0;
    vote.ballot.sync.b32 %r680, p, 0xffffffff;
    @!p not.b32 %r680, %r680;
}

	// end inline asm
	and.b32  	%r703, %r680, %r702;
	mov.b32 	%r685, 8;
	// begin inline asm
	{
    .reg .pred p;
    and.b32 %r683, %r696, %r685;    setp.ne.u32 p, %r683, 0;
    vote.ballot.sync.b32 %r683, p, 0xffffffff;
    @!p not.b32 %r683, %r683;
}

	// end inline asm
	and.b32  	%r704, %r683, %r703;
	mov.b32 	%r688, 16;
	// begin inline asm
	{
    .reg .pred p;
    and.b32 %r686, %r696, %r688;    setp.ne.u32 p, %r686, 0;
    vote.ballot.sync.b32 %r686, p, 0xffffffff;
    @!p not.b32 %r686, %r686;
}

	// end inline asm
	and.b32  	%r705, %r686, %r704;
	mov.b32 	%r691, 32;
	// begin inline asm
	{
    .reg .pred p;
    and.b32 %r689, %r696, %r691;    setp.ne.u32 p, %r689, 0;
    vote.ballot.sync.b32 %r689, p, 0xffffffff;
    @!p not.b32 %r689, %r689;
}

	// end inline asm
	and.b32  	%r706, %r689, %r705;
	mov.b32 	%r694, 64;
	// begin inline asm
	{
    .reg .pred p;
    and.b32 %r692, %r696, %r694;    setp.ne.u32 p, %r692, 0;
    vote.ballot.sync.b32 %r692, p, 0xffffffff;
    @!p not.b32 %r692, %r692;
}

	// end inline asm
	and.b32  	%r707, %r692, %r706;
	mov.b32 	%r697, 128;
	// begin inline asm
	{
    .reg .pred p;
    and.b32 %r695, %r696, %r697;    setp.ne.u32 p, %r695, 0;
    vote.ballot.sync.b32 %r695, p, 0xffffffff;
    @!p not.b32 %r695, %r695;
}

	// end inline asm
	and.b32  	%r708, %r695, %r707;
	clz.b32 	%r709, %r708;
	sub.s32 	%r79, 31, %r709;
	and.b32  	%r710, %r473, %r708;
	popc.b32 	%r80, %r710;
	setp.ne.s32 	%p95, %r152, %r79;
	mov.b32 	%r1282, 0;
	@%p95 bra 	$L__BB14_151;
	shl.b32 	%r711, %r1, 5;
	and.b32  	%r712, %r711, 31744;
	mov.u32 	%r713, _ZZN3cub18CUB_300001_SM_10006detail10radix_sort29DeviceRadixSortOnesweepKernelINS1_5radix10policy_hubImPmyE10Policy1000ELNS0_9SortOrderE0EmS6_yiiNS1_21identity_decomposer_tEEEvPT5_SC_PT3_PKSD_PT1_PKSH_PT2_PKSL_T4_iiT6_E1s;
	add.s32 	%r714, %r713, %r712;
	shr.u64 	%rd266, %rd607, %r534;
	cvt.u32.u64 	%r716, %rd266;
	and.b32  	%r717, %r716, %r8;
	shl.b32 	%r718, %r717, 2;
	add.s32 	%r719, %r714, %r718;
	atom.shared.add.u32 	%r1282, [%r719], %r80;
$L__BB14_151:
	shfl.sync.idx.b32	%r745|%p96, %r1282, %r79, 31, -1;
	add.s32 	%r83, %r80, %r745;
	shr.u64 	%rd267, %rd606, %r534;
	cvt.u32.u64 	%r747, %rd267;
	and.b32  	%r742, %r747, %r8;
	mov.b32 	%r722, 1;
	// begin inline asm
	{
    .reg .pred p;
    and.b32 %r720, %r742, %r722;    setp.ne.u32 p, %r720, 0;
    vote.ballot.sync.b32 %r720, p, 0xffffffff;
    @!p not.b32 %r720, %r720;
}

	// end inline asm
	mov.b32 	%r725, 2;
	// begin inline asm
	{
    .reg .pred p;
    and.b32 %r723, %r742, %r725;    setp.ne.u32 p, %r723, 0;
    vote.ballot.sync.b32 %r723, p, 0xffffffff;
    @!p not.b32 %r723, %r723;
}

	// end inline asm
	and.b32  	%r748, %r723, %r720;
	mov.b32 	%r728, 4;
	// begin inline asm
	{
    .reg .pred p;
    and.b32 %r726, %r742, %r728;    setp.ne.u32 p, %r726, 0;
    vote.ballot.sync.b32 %r726, p, 0xffffffff;
    @!p not.b32 %r726, %r726;
}

	// end inline asm
	and.b32  	%r749, %r726, %r748;
	mov.b32 	%r731, 8;
	// begin inline asm
	{
    .reg .pred p;
    and.b32 %r729, %r742, %r731;    setp.ne.u32 p, %r729, 0;
    vote.ballot.sync.b32 %r729, p, 0xffffffff;
    @!p not.b32 %r729, %r729;
}

	// end inline asm
	and.b32  	%r750, %r729, %r749;
	mov.b32 	%r734, 16;
	// begin inline asm
	{
    .reg .pred p;
    and.b32 %r732, %r742, %r734;    setp.ne.u32 p, %r732, 0;
    vote.ballot.sync.b32 %r732, p, 0xffffffff;
    @!p not.b32 %r732, %r732;
}

	// end inline asm
	and.b32  	%r751, %r732, %r750;
	mov.b32 	%r737, 32;
	// begin inline asm
	{
    .reg .pred p;
    and.b32 %r735, %r742, %r737;    setp.ne.u32 p, %r735, 0;
    vote.ballot.sync.b32 %r735, p, 0xffffffff;
    @!p not.b32 %r735, %r735;
}

	// end inline asm
	and.b32  	%r752, %r735, %r751;
	mov.b32 	%r740, 64;
	// begin inline asm
	{
    .reg .pred p;
    and.b32 %r738, %r742, %r740;    setp.ne.u32 p, %r738, 0;
    vote.ballot.sync.b32 %r738, p, 0xffffffff;
    @!p not.b32 %r738, %r738;
}

	// end inline asm
	and.b32  	%r753, %r738, %r752;
	mov.b32 	%r743, 128;
	// begin inline asm
	{
    .reg .pred p;
    and.b32 %r741, %r742, %r743;    setp.ne.u32 p, %r741, 0;
    vote.ballot.sync.b32 %r741, p, 0xffffffff;
    @!p not.b32 %r741, %r741;
}

	// end inline asm
	and.b32  	%r754, %r741, %r753;
	clz.b32 	%r755, %r754;
	sub.s32 	%r84, 31, %r755;
	and.b32  	%r756, %r473, %r754;
	popc.b32 	%r85, %r756;
	setp.ne.s32 	%p97, %r152, %r84;
	mov.b32 	%r1283, 0;
	@%p97 bra 	$L__BB14_153;
	shl.b32 	%r757, %r1, 5;
	and.b32  	%r758, %r757, 31744;
	mov.u32 	%r759, _ZZN3cub18CUB_300001_SM_10006detail10radix_sort29DeviceRadixSortOnesweepKernelINS1_5radix10policy_hubImPmyE10Policy1000ELNS0_9SortOrderE0EmS6_yiiNS1_21identity_decomposer_tEEEvPT5_SC_PT3_PKSD_PT1_PKSH_PT2_PKSL_T4_iiT6_E1s;
	add.s32 	%r760, %r759, %r758;
	shr.u64 	%rd268, %rd606, %r534;
	cvt.u32.u64 	%r762, %rd268;
	and.b32  	%r763, %r762, %r8;
	shl.b32 	%r764, %r763, 2;
	add.s32 	%r765, %r760, %r764;
	atom.shared.add.u32 	%r1283, [%r765], %r85;
$L__BB14_153:
	shfl.sync.idx.b32	%r791|%p98, %r1283, %r84, 31, -1;
	add.s32 	%r88, %r85, %r791;
	shr.u64 	%rd269, %rd605, %r534;
	cvt.u32.u64 	%r793, %rd269;
	and.b32  	%r788, %r793, %r8;
	mov.b32 	%r768, 1;
	// begin inline asm
	{
    .reg .pred p;
    and.b32 %r766, %r788, %r768;    setp.ne.u32 p, %r766, 0;
    vote.ballot.sync.b32 %r766, p, 0xffffffff;
    @!p not.b32 %r766, %r766;
}

	// end inline asm
	mov.b32 	%r771, 2;
	// begin inline asm
	{
    .reg .pred p;
    and.b32 %r769, %r788, %r771;    setp.ne.u32 p, %r769, 0;
    vote.ballot.sync.b32 %r769, p, 0xffffffff;
    @!p not.b32 %r769, %r769;
}

	// end inline asm
	and.b32  	%r794, %r769, %r766;
	mov.b32 	%r774, 4;
	// begin inline asm
	{
    .reg .pred p;
    and.b32 %r772, %r788, %r774;    setp.ne.u32 p, %r772, 0;
    vote.ballot.sync.b32 %r772, p, 0xffffffff;
    @!p not.b32 %r772, %r772;
}

	// end inline asm
	and.b32  	%r795, %r772, %r794;
	mov.b32 	%r777, 8;
	// begin inline asm
	{
    .reg .pred p;
    and.b32 %r775, %r788, %r777;    setp.ne.u32 p, %r775, 0;
    vote.ballot.sync.b32 %r775, p, 0xffffffff;
    @!p not.b32 %r775, %r775;
}

	// end inline asm
	and.b32  	%r796, %r775, %r795;
	mov.b32 	%r780, 16;
	// begin inline asm
	{
    .reg .pred p;
    and.b32 %r778, %r788, %r780;    setp.ne.u32 p, %r778, 0;
    vote.ballot.sync.b32 %r778, p, 0xffffffff;
    @!p not.b32 %r778, %r778;
}

	// end inline asm
	and.b32  	%r797, %r778, %r796;
	mov.b32 	%r783, 32;
	// begin inline asm
	{
    .reg .pred p;
    and.b32 %r781, %r788, %r783;    setp.ne.u32 p, %r781, 0;
    vote.ballot.sync.b32 %r781, p, 0xffffffff;
    @!p not.b32 %r781, %r781;
}

	// end inline asm
	and.b32  	%r798, %r781, %r797;
	mov.b32 	%r786, 64;
	// begin inline asm
	{
    .reg .pred p;
    and.b32 %r784, %r788, %r786;    setp.ne.u32 p, %r784, 0;
    vote.ballot.sync.b32 %r784, p, 0xffffffff;
    @!p not.b32 %r784, %r784;
}

	// end inline asm
	and.b32  	%r799, %r784, %r798;
	mov.b32 	%r789, 128;
	// begin inline asm
	{
    .reg .pred p;
    and.b32 %r787, %r788, %r789;    setp.ne.u32 p, %r787, 0;
    vote.ballot.sync.b32 %r787, p, 0xffffffff;
    @!p not.b32 %r787, %r787;
}

	// end inline asm
	and.b32  	%r800, %r787, %r799;
	clz.b32 	%r801, %r800;
	sub.s32 	%r89, 31, %r801;
	and.b32  	%r802, %r473, %r800;
	popc.b32 	%r90, %r802;
	setp.ne.s32 	%p99, %r152, %r89;
	mov.b32 	%r1284, 0;
	@%p99 bra 	$L__BB14_155;
	shl.b32 	%r803, %r1, 5;
	and.b32  	%r804, %r803, 31744;
	mov.u32 	%r805, _ZZN3cub18CUB_300001_SM_10006detail10radix_sort29DeviceRadixSortOnesweepKernelINS1_5radix10policy_hubImPmyE10Policy1000ELNS0_9SortOrderE0EmS6_yiiNS1_21identity_decomposer_tEEEvPT5_SC_PT3_PKSD_PT1_PKSH_PT2_PKSL_T4_iiT6_E1s;
	add.s32 	%r806, %r805, %r804;
	shr.u64 	%rd270, %rd605, %r534;
	cvt.u32.u64 	%r808, %rd270;
	and.b32  	%r809, %r808, %r8;
	shl.b32 	%r810, %r809, 2;
	add.s32 	%r811, %r806, %r810;
	atom.shared.add.u32 	%r1284, [%r811], %r90;
$L__BB14_155:
	shfl.sync.idx.b32	%r837|%p100, %r1284, %r89, 31, -1;
	add.s32 	%r93, %r90, %r837;
	shr.u64 	%rd271, %rd604, %r534;
	cvt.u32.u64 	%r839, %rd271;
	and.b32  	%r834, %r839, %r8;
	mov.b32 	%r814, 1;
	// begin inline asm
	{
    .reg .pred p;
    and.b32 %r812, %r834, %r814;    setp.ne.u32 p, %r812, 0;
    vote.ballot.sync.b32 %r812, p, 0xffffffff;
    @!p not.b32 %r812, %r812;
}

	// end inline asm
	mov.b32 	%r817, 2;
	// begin inline asm
	{
    .reg .pred p;
    and.b32 %r815, %r834, %r817;    setp.ne.u32 p, %r815, 0;
    vote.ballot.sync.b32 %r815, p, 0xffffffff;
    @!p not.b32 %r815, %r815;
}

	// end inline asm
	and.b32  	%r840, %r815, %r812;
	mov.b32 	%r820, 4;
	// begin inline asm
	{
    .reg .pred p;
    and.b32 %r818, %r834, %r820;    setp.ne.u32 p, %r818, 0;
    vote.ballot.sync.b32 %r818, p, 0xffffffff;
    @!p not.b32 %r818, %r818;
}

	// end inline asm
	and.b32  	%r841, %r818, %r840;
	mov.b32 	%r823, 8;
	// begin inline asm
	{
    .reg .pred p;
    and.b32 %r821, %r834, %r823;    setp.ne.u32 p, %r821, 0;
    vote.ballot.sync.b32 %r821, p, 0xffffffff;
    @!p not.b32 %r821, %r821;
}

	// end inline asm
	and.b32  	%r842, %r821, %r841;
	mov.b32 	%r826, 16;
	// begin inline asm
	{
    .reg .pred p;
    and.b32 %r824, %r834, %r826;    setp.ne.u32 p, %r824, 0;
    vote.ballot.sync.b32 %r824, p, 0xffffffff;
    @!p not.b32 %r824, %r824;
}

	// end inline asm
	and.b32  	%r843, %r824, %r842;
	mov.b32 	%r829, 32;
	// begin inline asm
	{
    .reg .pred p;
    and.b32 %r827, %r834, %r829;    setp.ne.u32 p, %r827, 0;
    vote.ballot.sync.b32 %r827, p, 0xffffffff;
    @!p not.b32 %r827, %r827;
}

	// end inline asm
	and.b32  	%r844, %r827, %r843;
	mov.b32 	%r832, 64;
	// begin inline asm
	{
    .reg .pred p;
    and.b32 %r830, %r834, %r832;    setp.ne.u32 p, %r830, 0;
    vote.ballot.sync.b32 %r830, p, 0xffffffff;
    @!p not.b32 %r830, %r830;
}

	// end inline asm
	and.b32  	%r845, %r830, %r844;
	mov.b32 	%r835, 128;
	// begin inline asm
	{
    .reg .pred p;
    and.b32 %r833, %r834, %r835;    setp.ne.u32 p, %r833, 0;
    vote.ballot.sync.b32 %r833, p, 0xffffffff;
    @!p not.b32 %r833, %r833;
}

	// end inline asm
	and.b32  	%r846, %r833, %r845;
	clz.b32 	%r847, %r846;
	sub.s32 	%r94, 31, %r847;
	and.b32  	%r848, %r473, %r846;
	popc.b32 	%r95, %r848;
	setp.ne.s32 	%p101, %r152, %r94;
	mov.b32 	%r1285, 0;
	@%p101 bra 	$L__BB14_157;
	shl.b32 	%r849, %r1, 5;
	and.b32  	%r850, %r849, 31744;
	mov.u32 	%r851, _ZZN3cub18CUB_300001_SM_10006detail10radix_sort29DeviceRadixSortOnesweepKernelINS1_5radix10policy_hubImPmyE10Policy1000ELNS0_9SortOrderE0EmS6_yiiNS1_21identity_decomposer_tEEEvPT5_SC_PT3_PKSD_PT1_PKSH_PT2_PKSL_T4_iiT6_E1s;
	add.s32 	%r852, %r851, %r850;
	shr.u64 	%rd272, %rd604, %r534;
	cvt.u32.u64 	%r854, %rd272;
	and.b32  	%r855, %r854, %r8;
	shl.b32 	%r856, %r855, 2;
	add.s32 	%r857, %r852, %r856;
	atom.shared.add.u32 	%r1285, [%r857], %r95;
$L__BB14_157:
	shfl.sync.idx.b32	%r883|%p102, %r1285, %r94, 31, -1;
	add.s32 	%r98, %r95, %r883;
	shr.u64 	%rd273, %rd603, %r534;
	cvt.u32.u64 	%r885, %rd273;
	and.b32  	%r880, %r885, %r8;
	mov.b32 	%r860, 1;
	// begin inline asm
	{
    .reg .pred p;
    and.b32 %r858, %r880, %r860;    setp.ne.u32 p, %r858, 0;
    vote.ballot.sync.b32 %r858, p, 0xffffffff;
    @!p not.b32 %r858, %r858;
}

	// end inline asm
	mov.b32 	%r863, 2;
	// begin inline asm
	{
    .reg .pred p;
    and.b32 %r861, %r880, %r863;    setp.ne.u32 p, %r861, 0;
    vote.ballot.sync.b32 %r861, p, 0xffffffff;
    @!p not.b32 %r861, %r861;
}

	// end inline asm
	and.b32  	%r886, %r861, %r858;
	mov.b32 	%r866, 4;
	// begin inline asm
	{
    .reg .pred p;
    and.b32 %r864, %r880, %r866;    setp.ne.u32 p, %r864, 0;
    vote.ballot.sync.b32 %r864, p, 0xffffffff;
    @!p not.b32 %r864, %r864;
}

	// end inline asm
	and.b32  	%r887, %r864, %r886;
	mov.b32 	%r869, 8;
	// begin inline asm
	{
    .reg .pred p;
    and.b32 %r867, %r880, %r869;    setp.ne.u32 p, %r867, 0;
    vote.ballot.sync.b32 %r867, p, 0xffffffff;
    @!p not.b32 %r867, %r867;
}

	// end inline asm
	and.b32  	%r888, %r867, %r887;
	mov.b32 	%r872, 16;
	// begin inline asm
	{
    .reg .pred p;
    and.b32 %r870, %r880, %r872;    setp.ne.u32 p, %r870, 0;
    vote.ballot.sync.b32 %r870, p, 0xffffffff;
    @!p not.b32 %r870, %r870;
}

	// end inline asm
	and.b32  	%r889, %r870, %r888;
	mov.b32 	%r875, 32;
	// begin inline asm
	{
    .reg .pred p;
    and.b32 %r873, %r880, %r875;    setp.ne.u32 p, %r873, 0;
    vote.ballot.sync.b32 %r873, p, 0xffffffff;
    @!p not.b32 %r873, %r873;
}

	// end inline asm
	and.b32  	%r890, %r873, %r889;
	mov.b32 	%r878, 64;
	// begin inline asm
	{
    .reg .pred p;
    and.b32 %r876, %r880, %r878;    setp.ne.u32 p, %r876, 0;
    vote.ballot.sync.b32 %r876, p, 0xffffffff;
    @!p not.b32 %r876, %r876;
}

	// end inline asm
	and.b32  	%r891, %r876, %r890;
	mov.b32 	%r881, 128;
	// begin inline asm
	{
    .reg .pred p;
    and.b32 %r879, %r880, %r881;    setp.ne.u32 p, %r879, 0;
    vote.ballot.sync.b32 %r879, p, 0xffffffff;
    @!p not.b32 %r879, %r879;
}

	// end inline asm
	and.b32  	%r892, %r879, %r891;
	clz.b32 	%r893, %r892;
	sub.s32 	%r99, 31, %r893;
	and.b32  	%r894, %r473, %r892;
	popc.b32 	%r100, %r894;
	setp.ne.s32 	%p103, %r152, %r99;
	mov.b32 	%r1286, 0;
	@%p103 bra 	$L__BB14_159;
	shl.b32 	%r895, %r1, 5;
	and.b32  	%r896, %r895, 31744;
	mov.u32 	%r897, _ZZN3cub18CUB_300001_SM_10006detail10radix_sort29DeviceRadixSortOnesweepKernelINS1_5radix10policy_hubImPmyE10Policy1000ELNS0_9SortOrderE0EmS6_yiiNS1_21identity_decomposer_tEEEvPT5_SC_PT3_PKSD_PT1_PKSH_PT2_PKSL_T4_iiT6_E1s;
	add.s32 	%r898, %r897, %r896;
	shr.u64 	%rd274, %rd603, %r534;
	cvt.u32.u64 	%r900, %rd274;
	and.b32  	%r901, %r900, %r8;
	shl.b32 	%r902, %r901, 2;
	add.s32 	%r903, %r898, %r902;
	atom.shared.add.u32 	%r1286, [%r903], %r100;
$L__BB14_159:
	shfl.sync.idx.b32	%r929|%p104, %r1286, %r99, 31, -1;
	add.s32 	%r103, %r100, %r929;
	shr.u64 	%rd275, %rd602, %r534;
	cvt.u32.u64 	%r931, %rd275;
	and.b32  	%r926, %r931, %r8;
	mov.b32 	%r906, 1;
	// begin inline asm
	{
    .reg .pred p;
    and.b32 %r904, %r926, %r906;    setp.ne.u32 p, %r904, 0;
    vote.ballot.sync.b32 %r904, p, 0xffffffff;
    @!p not.b32 %r904, %r904;
}

	// end inline asm
	mov.b32 	%r909, 2;
	// begin inline asm
	{
    .reg .pred p;
    and.b32 %r907, %r926, %r909;    setp.ne.u32 p, %r907, 0;
    vote.ballot.sync.b32 %r907, p, 0xffffffff;
    @!p not.b32 %r907, %r907;
}

	// end inline asm
	and.b32  	%r932, %r907, %r904;
	mov.b32 	%r912, 4;
	// begin inline asm
	{
    .reg .pred p;
    and.b32 %r910, %r926, %r912;    setp.ne.u32 p, %r910, 0;
    vote.ballot.sync.b32 %r910, p, 0xffffffff;
    @!p not.b32 %r910, %r910;
}

	// end inline asm
	and.b32  	%r933, %r910, %r932;
	mov.b32 	%r915, 8;
	// begin inline asm
	{
    .reg .pred p;
    and.b32 %r913, %r926, %r915;    setp.ne.u32 p, %r913, 0;
    vote.ballot.sync.b32 %r913, p, 0xffffffff;
    @!p not.b32 %r913, %r913;
}

	// end inline asm
	and.b32  	%r934, %r913, %r933;
	mov.b32 	%r918, 16;
	// begin inline asm
	{
    .reg .pred p;
    and.b32 %r916, %r926, %r918;    setp.ne.u32 p, %r916, 0;
    vote.ballot.sync.b32 %r916, p, 0xffffffff;
    @!p not.b32 %r916, %r916;
}

	// end inline asm
	and.b32  	%r935, %r916, %r934;
	mov.b32 	%r921, 32;
	// begin inline asm
	{
    .reg .pred p;
    and.b32 %r919, %r926, %r921;    setp.ne.u32 p, %r919, 0;
    vote.ballot.sync.b32 %r919, p, 0xffffffff;
    @!p not.b32 %r919, %r919;
}

	// end inline asm
	and.b32  	%r936, %r919, %r935;
	mov.b32 	%r924, 64;
	// begin inline asm
	{
    .reg .pred p;
    and.b32 %r922, %r926, %r924;    setp.ne.u32 p, %r922, 0;
    vote.ballot.sync.b32 %r922, p, 0xffffffff;
    @!p not.b32 %r922, %r922;
}

	// end inline asm
	and.b32  	%r937, %r922, %r936;
	mov.b32 	%r927, 128;
	// begin inline asm
	{
    .reg .pred p;
    and.b32 %r925, %r926, %r927;    setp.ne.u32 p, %r925, 0;
    vote.ballot.sync.b32 %r925, p, 0xffffffff;
    @!p not.b32 %r925, %r925;
}

	// end inline asm
	and.b32  	%r938, %r925, %r937;
	clz.b32 	%r939, %r938;
	sub.s32 	%r104, 31, %r939;
	and.b32  	%r940, %r473, %r938;
	popc.b32 	%r105, %r940;
	setp.ne.s32 	%p105, %r152, %r104;
	mov.b32 	%r1287, 0;
	@%p105 bra 	$L__BB14_161;
	shl.b32 	%r941, %r1, 5;
	and.b32  	%r942, %r941, 31744;
	mov.u32 	%r943, _ZZN3cub18CUB_300001_SM_10006detail10radix_sort29DeviceRadixSortOnesweepKernelINS1_5radix10policy_hubImPmyE10Policy1000ELNS0_9SortOrderE0EmS6_yiiNS1_21identity_decomposer_tEEEvPT5_SC_PT3_PKSD_PT1_PKSH_PT2_PKSL_T4_iiT6_E1s;
	add.s32 	%r944, %r943, %r942;
	shr.u64 	%rd276, %rd602, %r534;
	cvt.u32.u64 	%r946, %rd276;
	and.b32  	%r947, %r946, %r8;
	shl.b32 	%r948, %r947, 2;
	add.s32 	%r949, %r944, %r948;
	atom.shared.add.u32 	%r1287, [%r949], %r105;
$L__BB14_161:
	shfl.sync.idx.b32	%r975|%p106, %r1287, %r104, 31, -1;
	add.s32 	%r108, %r105, %r975;
	shr.u64 	%rd277, %rd601, %r534;
	cvt.u32.u64 	%r977, %rd277;
	and.b32  	%r972, %r977, %r8;
	mov.b32 	%r952, 1;
	// begin inline asm
	{
    .reg .pred p;
    and.b32 %r950, %r972, %r952;    setp.ne.u32 p, %r950, 0;
    vote.ballot.sync.b32 %r950, p, 0xffffffff;
    @!p not.b32 %r950, %r950;
}

	// end inline asm
	mov.b32 	%r955, 2;
	// begin inline asm
	{
    .reg .pred p;
    and.b32 %r953, %r972, %r955;    setp.ne.u32 p, %r953, 0;
    vote.ballot.sync.b32 %r953, p, 0xffffffff;
    @!p not.b32 %r953, %r953;
}

	// end inline asm
	and.b32  	%r978, %r953, %r950;
	mov.b32 	%r958, 4;
	// begin inline asm
	{
    .reg .pred p;
    and.b32 %r956, %r972, %r958;    setp.ne.u32 p, %r956, 0;
    vote.ballot.sync.b32 %r956, p, 0xffffffff;
    @!p not.b32 %r956, %r956;
}

	// end inline asm
	and.b32  	%r979, %r956, %r978;
	mov.b32 	%r961, 8;
	// begin inline asm
	{
    .reg .pred p;
    and.b32 %r959, %r972, %r961;    setp.ne.u32 p, %r959, 0;
    vote.ballot.sync.b32 %r959, p, 0xffffffff;
    @!p not.b32 %r959, %r959;
}

	// end inline asm
	and.b32  	%r980, %r959, %r979;
	mov.b32 	%r964, 16;
	// begin inline asm
	{
    .reg .pred p;
    and.b32 %r962, %r972, %r964;    setp.ne.u32 p, %r962, 0;
    vote.ballot.sync.b32 %r962, p, 0xffffffff;
    @!p not.b32 %r962, %r962;
}

	// end inline asm
	and.b32  	%r981, %r962, %r980;
	mov.b32 	%r967, 32;
	// begin inline asm
	{
    .reg .pred p;
    and.b32 %r965, %r972, %r967;    setp.ne.u32 p, %r965, 0;
    vote.ballot.sync.b32 %r965, p, 0xffffffff;
    @!p not.b32 %r965, %r965;
}

	// end inline asm
	and.b32  	%r982, %r965, %r981;
	mov.b32 	%r970, 64;
	// begin inline asm
	{
    .reg .pred p;
    and.b32 %r968, %r972, %r970;    setp.ne.u32 p, %r968, 0;
    vote.ballot.sync.b32 %r968, p, 0xffffffff;
    @!p not.b32 %r968, %r968;
}

	// end inline asm
	and.b32  	%r983, %r968, %r982;
	mov.b32 	%r973, 128;
	// begin inline asm
	{
    .reg .pred p;
    and.b32 %r971, %r972, %r973;    setp.ne.u32 p, %r971, 0;
    vote.ballot.sync.b32 %r971, p, 0xffffffff;
    @!p not.b32 %r971, %r971;
}

	// end inline asm
	and.b32  	%r984, %r971, %r983;
	clz.b32 	%r985, %r984;
	sub.s32 	%r109, 31, %r985;
	and.b32  	%r986, %r473, %r984;
	popc.b32 	%r110, %r986;
	setp.ne.s32 	%p107, %r152, %r109;
	mov.b32 	%r1288, 0;
	@%p107 bra 	$L__BB14_163;
	shl.b32 	%r987, %r1, 5;
	and.b32  	%r988, %r987, 31744;
	mov.u32 	%r989, _ZZN3cub18CUB_300001_SM_10006detail10radix_sort29DeviceRadixSortOnesweepKernelINS1_5radix10policy_hubImPmyE10Policy1000ELNS0_9SortOrderE0EmS6_yiiNS1_21identity_decomposer_tEEEvPT5_SC_PT3_PKSD_PT1_PKSH_PT2_PKSL_T4_iiT6_E1s;
	add.s32 	%r990, %r989, %r988;
	shr.u64 	%rd278, %rd601, %r534;
	cvt.u32.u64 	%r992, %rd278;
	and.b32  	%r993, %r992, %r8;
	shl.b32 	%r994, %r993, 2;
	add.s32 	%r995, %r990, %r994;
	atom.shared.add.u32 	%r1288, [%r995], %r110;
$L__BB14_163:
	shfl.sync.idx.b32	%r996|%p109, %r1288, %r109, 31, -1;
	add.s32 	%r997, %r110, %r996;
	bar.sync 	0;
	shl.b32 	%r998, %r58, 3;
	mov.u32 	%r999, _ZZN3cub18CUB_300001_SM_10006detail10radix_sort29DeviceRadixSortOnesweepKernelINS1_5radix10policy_hubImPmyE10Policy1000ELNS0_9SortOrderE0EmS6_yiiNS1_21identity_decomposer_tEEEvPT5_SC_PT3_PKSD_PT1_PKSH_PT2_PKSL_T4_iiT6_E1s;
	add.s32 	%r113, %r999, %r998;
	st.shared.u64 	[%r113+-8], %rd612;
	shl.b32 	%r1000, %r63, 3;
	add.s32 	%r114, %r999, %r1000;
	st.shared.u64 	[%r114+-8], %rd611;
	shl.b32 	%r1001, %r68, 3;
	add.s32 	%r115, %r999, %r1001;
	st.shared.u64 	[%r115+-8], %rd610;
	shl.b32 	%r1002, %r73, 3;
	add.s32 	%r116, %r999, %r1002;
	st.shared.u64 	[%r116+-8], %rd609;
	shl.b32 	%r1003, %r78, 3;
	add.s32 	%r117, %r999, %r1003;
	st.shared.u64 	[%r117+-8], %rd608;
	shl.b32 	%r1004, %r83, 3;
	add.s32 	%r118, %r999, %r1004;
	st.shared.u64 	[%r118+-8], %rd607;
	shl.b32 	%r1005, %r88, 3;
	add.s32 	%r119, %r999, %r1005;
	st.shared.u64 	[%r119+-8], %rd606;
	shl.b32 	%r1006, %r93, 3;
	add.s32 	%r120, %r999, %r1006;
	st.shared.u64 	[%r120+-8], %rd605;
	shl.b32 	%r1007, %r98, 3;
	add.s32 	%r121, %r999, %r1007;
	st.shared.u64 	[%r121+-8], %rd604;
	shl.b32 	%r1008, %r103, 3;
	add.s32 	%r122, %r999, %r1008;
	st.shared.u64 	[%r122+-8], %rd603;
	shl.b32 	%r1009, %r108, 3;
	add.s32 	%r123, %r999, %r1009;
	st.shared.u64 	[%r123+-8], %rd602;
	shl.b32 	%r1010, %r997, 3;
	add.s32 	%r124, %r999, %r1010;
	st.shared.u64 	[%r124+-8], %rd601;
	shl.b32 	%r1011, %r1, 3;
	add.s32 	%r1012, %r999, %r1011;
	add.s32 	%r125, %r1012, 36864;
	@%p24 bra 	$L__BB14_171;
	ld.param.u64 	%rd588, [_ZN3cub18CUB_300001_SM_10006detail10radix_sort29DeviceRadixSortOnesweepKernelINS1_5radix10policy_hubImPmyE10Policy1000ELNS0_9SortOrderE0EmS6_yiiNS1_21identity_decomposer_tEEEvPT5_SC_PT3_PKSD_PT1_PKSH_PT2_PKSL_T4_iiT6__param_3];
	cvta.to.global.u64 	%rd279, %rd588;
	shl.b64 	%rd280, %rd58, 3;
	add.s64 	%rd281, %rd279, %rd280;
	ld.global.u64 	%rd282, [%rd281];
	cvt.s64.s32 	%rd283, %r52;
	sub.s64 	%rd637, %rd282, %rd283;
	st.shared.u64 	[%r125], %rd637;
	setp.lt.s32 	%p110, %r4, 1;
	mov.u32 	%r1292, %r1272;
	@%p110 bra 	$L__BB14_170;
	mov.b32 	%r1290, -1;
	mov.u32 	%r1289, %r4;
	mov.u32 	%r1292, %r1272;
$L__BB14_166:
	add.s32 	%r129, %r1289, -1;
	shl.b32 	%r1014, %r129, 8;
	add.s32 	%r1015, %r1014, %r1;
	mul.wide.s32 	%rd284, %r1015, 4;
	add.s64 	%rd114, %rd3, %rd284;
$L__BB14_167:
	membar.cta;
	ld.volatile.global.u32 	%r130, [%rd114];
	setp.eq.s32 	%p111, %r130, 0;
	@%p111 bra 	$L__BB14_167;
	and.b32  	%r1016, %r130, 1073741823;
	add.s32 	%r1292, %r1016, %r1292;
	setp.gt.s32 	%p112, %r130, -1;
	vote.sync.ballot.b32 	%r1290, %p112, %r1290;
	setp.gt.u32 	%p114, %r1289, 1;
	and.pred  	%p115, %p112, %p114;
	mov.u32 	%r1289, %r129;
	@%p115 bra 	$L__BB14_166;
	ld.shared.u64 	%rd637, [%r125];
$L__BB14_170:
	or.b32  	%r1017, %r1292, -2147483648;
	st.volatile.global.u32 	[%rd55], %r1017;
	sub.s32 	%r1018, %r1292, %r1272;
	cvt.s64.s32 	%rd285, %r1018;
	add.s64 	%rd286, %rd637, %rd285;
	st.shared.u64 	[%r125], %rd286;
$L__BB14_171:
	ld.param.u64 	%rd585, [_ZN3cub18CUB_300001_SM_10006detail10radix_sort29DeviceRadixSortOnesweepKernelINS1_5radix10policy_hubImPmyE10Policy1000ELNS0_9SortOrderE0EmS6_yiiNS1_21identity_decomposer_tEEEvPT5_SC_PT3_PKSD_PT1_PKSH_PT2_PKSL_T4_iiT6__param_2];
	setp.gt.u32 	%p116, %r1, 255;
	setp.lt.s32 	%p117, %r5, %r149;
	setp.eq.s64 	%p118, %rd585, 0;
	or.pred  	%p119, %p118, %p117;
	or.pred  	%p120, %p116, %p119;
	@%p120 bra 	$L__BB14_173;
	ld.param.u64 	%rd586, [_ZN3cub18CUB_300001_SM_10006detail10radix_sort29DeviceRadixSortOnesweepKernelINS1_5radix10policy_hubImPmyE10Policy1000ELNS0_9SortOrderE0EmS6_yiiNS1_21identity_decomposer_tEEEvPT5_SC_PT3_PKSD_PT1_PKSH_PT2_PKSL_T4_iiT6__param_2];
	ld.shared.u64 	%rd287, [%r125];
	cvt.s64.s32 	%rd288, %r1272;
	cvt.s64.s32 	%rd289, %r52;
	add.s64 	%rd290, %rd289, %rd288;
	add.s64 	%rd291, %rd290, %rd287;
	cvta.to.global.u64 	%rd292, %rd586;
	shl.b64 	%rd293, %rd58, 3;
	add.s64 	%rd294, %rd292, %rd293;
	st.global.u64 	[%rd294], %rd291;
$L__BB14_173:
	setp.gt.s32 	%p121, %r5, %r149;
	bar.sync 	0;
	@%p121 bra 	$L__BB14_175;
	ld.shared.u64 	%rd295, [%r125+-36864];
	shr.u64 	%rd296, %rd295, %r534;
	cvt.u32.u64 	%r1020, %rd296;
	and.b32  	%r1021, %r1020, %r8;
	shl.b32 	%r1022, %r1021, 3;
	add.s32 	%r1024, %r999, 36864;
	add.s32 	%r1025, %r1024, %r1022;
	ld.shared.u64 	%rd297, [%r1025];
	add.s64 	%rd298, %rd297, %rd58;
	shl.b64 	%rd299, %rd298, 3;
	add.s64 	%rd300, %rd2, %rd299;
	st.global.u64 	[%rd300], %rd295;
	bar.warp.sync 	-1;
	ld.shared.u64 	%rd301, [%r125+-33792];
	shr.u64 	%rd302, %rd301, %r534;
	cvt.u32.u64 	%r1026, %rd302;
	and.b32  	%r1027, %r1026, %r8;
	shl.b32 	%r1028, %r1027, 3;
	add.s32 	%r1029, %r1024, %r1028;
	ld.shared.u64 	%rd303, [%r1029];
	add.s64 	%rd304, %rd303, %rd58;
	shl.b64 	%rd305, %rd304, 3;
	add.s64 	%rd306, %rd2, %rd305;
	st.global.u64 	[%rd306+3072], %rd301;
	bar.warp.sync 	-1;
	ld.shared.u64 	%rd307, [%r125+-30720];
	shr.u64 	%rd308, %rd307, %r534;
	cvt.u32.u64 	%r1030, %rd308;
	and.b32  	%r1031, %r1030, %r8;
	shl.b32 	%r1032, %r1031, 3;
	add.s32 	%r1033, %r1024, %r1032;
	ld.shared.u64 	%rd309, [%r1033];
	add.s64 	%rd310, %rd309, %rd58;
	shl.b64 	%rd311, %rd310, 3;
	add.s64 	%rd312, %rd2, %rd311;
	st.global.u64 	[%rd312+6144], %rd307;
	bar.warp.sync 	-1;
	ld.shared.u64 	%rd313, [%r125+-27648];
	shr.u64 	%rd314, %rd313, %r534;
	cvt.u32.u64 	%r1034, %rd314;
	and.b32  	%r1035, %r1034, %r8;
	shl.b32 	%r1036, %r1035, 3;
	add.s32 	%r1037, %r1024, %r1036;
	ld.shared.u64 	%rd315, [%r1037];
	add.s64 	%rd316, %rd315, %rd58;
	shl.b64 	%rd317, %rd316, 3;
	add.s64 	%rd318, %rd2, %rd317;
	st.global.u64 	[%rd318+9216], %rd313;
	bar.warp.sync 	-1;
	ld.shared.u64 	%rd319, [%r125+-24576];
	shr.u64 	%rd320, %rd319, %r534;
	cvt.u32.u64 	%r1038, %rd320;
	and.b32  	%r1039, %r1038, %r8;
	shl.b32 	%r1040, %r1039, 3;
	add.s32 	%r1041, %r1024, %r1040;
	ld.shared.u64 	%rd321, [%r1041];
	add.s64 	%rd322, %rd321, %rd58;
	shl.b64 	%rd323, %rd322, 3;
	add.s64 	%rd324, %rd2, %rd323;
	st.global.u64 	[%rd324+12288], %rd319;
	bar.warp.sync 	-1;
	ld.shared.u64 	%rd325, [%r125+-21504];
	shr.u64 	%rd326, %rd325, %r534;
	cvt.u32.u64 	%r1042, %rd326;
	and.b32  	%r1043, %r1042, %r8;
	shl.b32 	%r1044, %r1043, 3;
	add.s32 	%r1045, %r1024, %r1044;
	ld.shared.u64 	%rd327, [%r1045];
	add.s64 	%rd328, %rd327, %rd58;
	shl.b64 	%rd329, %rd328, 3;
	add.s64 	%rd330, %rd2, %rd329;
	st.global.u64 	[%rd330+15360], %rd325;
	bar.warp.sync 	-1;
	ld.shared.u64 	%rd331, [%r125+-18432];
	shr.u64 	%rd332, %rd331, %r534;
	cvt.u32.u64 	%r1046, %rd332;
	and.b32  	%r1047, %r1046, %r8;
	shl.b32 	%r1048, %r1047, 3;
	add.s32 	%r1049, %r1024, %r1048;
	ld.shared.u64 	%rd333, [%r1049];
	add.s64 	%rd334, %rd333, %rd58;
	shl.b64 	%rd335, %rd334, 3;
	add.s64 	%rd336, %rd2, %rd335;
	st.global.u64 	[%rd336+18432], %rd331;
	bar.warp.sync 	-1;
	ld.shared.u64 	%rd337, [%r125+-15360];
	shr.u64 	%rd338, %rd337, %r534;
	cvt.u32.u64 	%r1050, %rd338;
	and.b32  	%r1051, %r1050, %r8;
	shl.b32 	%r1052, %r1051, 3;
	add.s32 	%r1053, %r1024, %r1052;
	ld.shared.u64 	%rd339, [%r1053];
	add.s64 	%rd340, %rd339, %rd58;
	shl.b64 	%rd341, %rd340, 3;
	add.s64 	%rd342, %rd2, %rd341;
	st.global.u64 	[%rd342+21504], %rd337;
	bar.warp.sync 	-1;
	ld.shared.u64 	%rd343, [%r125+-12288];
	shr.u64 	%rd344, %rd343, %r534;
	cvt.u32.u64 	%r1054, %rd344;
	and.b32  	%r1055, %r1054, %r8;
	shl.b32 	%r1056, %r1055, 3;
	add.s32 	%r1057, %r1024, %r1056;
	ld.shared.u64 	%rd345, [%r1057];
	add.s64 	%rd346, %rd345, %rd58;
	shl.b64 	%rd347, %rd346, 3;
	add.s64 	%rd348, %rd2, %rd347;
	st.global.u64 	[%rd348+24576], %rd343;
	bar.warp.sync 	-1;
	ld.shared.u64 	%rd349, [%r125+-9216];
	shr.u64 	%rd350, %rd349, %r534;
	cvt.u32.u64 	%r1058, %rd350;
	and.b32  	%r1059, %r1058, %r8;
	shl.b32 	%r1060, %r1059, 3;
	add.s32 	%r1061, %r1024, %r1060;
	ld.shared.u64 	%rd351, [%r1061];
	add.s64 	%rd352, %rd351, %rd58;
	shl.b64 	%rd353, %rd352, 3;
	add.s64 	%rd354, %rd2, %rd353;
	st.global.u64 	[%rd354+27648], %rd349;
	bar.warp.sync 	-1;
	ld.shared.u64 	%rd355, [%r125+-6144];
	shr.u64 	%rd356, %rd355, %r534;
	cvt.u32.u64 	%r1062, %rd356;
	and.b32  	%r1063, %r1062, %r8;
	shl.b32 	%r1064, %r1063, 3;
	add.s32 	%r1065, %r1024, %r1064;
	ld.shared.u64 	%rd357, [%r1065];
	add.s64 	%rd358, %rd357, %rd58;
	shl.b64 	%rd359, %rd358, 3;
	add.s64 	%rd360, %rd2, %rd359;
	st.global.u64 	[%rd360+30720], %rd355;
	bar.warp.sync 	-1;
	ld.shared.u64 	%rd361, [%r125+-3072];
	shr.u64 	%rd362, %rd361, %r534;
	cvt.u32.u64 	%r1066, %rd362;
	and.b32  	%r1067, %r1066, %r8;
	shl.b32 	%r1068, %r1067, 3;
	add.s32 	%r1069, %r1024, %r1068;
	ld.shared.u64 	%rd363, [%r1069];
	add.s64 	%rd364, %rd363, %rd58;
	shl.b64 	%rd365, %rd364, 3;
	add.s64 	%rd366, %rd2, %rd365;
	st.global.u64 	[%rd366+33792], %rd361;
	bar.warp.sync 	-1;
	bra.uni 	$L__BB14_200;
$L__BB14_175:
	mad.lo.s32 	%r134, %r4, -4608, %r149;
	setp.ge.s32 	%p122, %r1, %r134;
	@%p122 bra 	$L__BB14_177;
	ld.shared.u64 	%rd367, [%r125+-36864];
	shr.u64 	%rd368, %rd367, %r534;
	cvt.u32.u64 	%r1071, %rd368;
	and.b32  	%r1072, %r1071, %r8;
	shl.b32 	%r1073, %r1072, 3;
	add.s32 	%r1075, %r999, %r1073;
	ld.shared.u64 	%rd369, [%r1075+36864];
	add.s64 	%rd370, %rd369, %rd58;
	shl.b64 	%rd371, %rd370, 3;
	add.s64 	%rd372, %rd2, %rd371;
	st.global.u64 	[%rd372], %rd367;
$L__BB14_177:
	bar.warp.sync 	-1;
	add.s32 	%r1076, %r1, 384;
	setp.ge.s32 	%p123, %r1076, %r134;
	@%p123 bra 	$L__BB14_179;
	ld.shared.u64 	%rd373, [%r125+-33792];
	shr.u64 	%rd374, %rd373, %r534;
	cvt.u32.u64 	%r1078, %rd374;
	and.b32  	%r1079, %r1078, %r8;
	shl.b32 	%r1080, %r1079, 3;
	add.s32 	%r1082, %r999, %r1080;
	ld.shared.u64 	%rd375, [%r1082+36864];
	add.s64 	%rd376, %rd375, %rd58;
	shl.b64 	%rd377, %rd376, 3;
	add.s64 	%rd378, %rd2, %rd377;
	st.global.u64 	[%rd378+3072], %rd373;
$L__BB14_179:
	bar.warp.sync 	-1;
	add.s32 	%r1083, %r1, 768;
	setp.ge.s32 	%p124, %r1083, %r134;
	@%p124 bra 	$L__BB14_181;
	ld.shared.u64 	%rd379, [%r125+-30720];
	shr.u64 	%rd380, %rd379, %r534;
	cvt.u32.u64 	%r1085, %rd380;
	and.b32  	%r1086, %r1085, %r8;
	shl.b32 	%r1087, %r1086, 3;
	add.s32 	%r1089, %r999, %r1087;
	ld.shared.u64 	%rd381, [%r1089+36864];
	add.s64 	%rd382, %rd381, %rd58;
	shl.b64 	%rd383, %rd382, 3;
	add.s64 	%rd384, %rd2, %rd383;
	st.global.u64 	[%rd384+6144], %rd379;
$L__BB14_181:
	bar.warp.sync 	-1;
	add.s32 	%r1090, %r1, 1152;
	setp.ge.s32 	%p125, %r1090, %r134;
	@%p125 bra 	$L__BB14_183;
	ld.shared.u64 	%rd385, [%r125+-27648];
	shr.u64 	%rd386, %rd385, %r534;
	cvt.u32.u64 	%r1092, %rd386;
	and.b32  	%r1093, %r1092, %r8;
	shl.b32 	%r1094, %r1093, 3;
	add.s32 	%r1096, %r999, %r1094;
	ld.shared.u64 	%rd387, [%r1096+36864];
	add.s64 	%rd388, %rd387, %rd58;
	shl.b64 	%rd389, %rd388, 3;
	add.s64 	%rd390, %rd2, %rd389;
	st.global.u64 	[%rd390+9216], %rd385;
$L__BB14_183:
	bar.warp.sync 	-1;
	add.s32 	%r1097, %r1, 1536;
	setp.ge.s32 	%p126, %r1097, %r134;
	@%p126 bra 	$L__BB14_185;
	ld.shared.u64 	%rd391, [%r125+-24576];
	shr.u64 	%rd392, %rd391, %r534;
	cvt.u32.u64 	%r1099, %rd392;
	and.b32  	%r1100, %r1099, %r8;
	shl.b32 	%r1101, %r1100, 3;
	add.s32 	%r1103, %r999, %r1101;
	ld.shared.u64 	%rd393, [%r1103+36864];
	add.s64 	%rd394, %rd393, %rd58;
	shl.b64 	%rd395, %rd394, 3;
	add.s64 	%rd396, %rd2, %rd395;
	st.global.u64 	[%rd396+12288], %rd391;
$L__BB14_185:
	bar.warp.sync 	-1;
	add.s32 	%r1104, %r1, 1920;
	setp.ge.s32 	%p127, %r1104, %r134;
	@%p127 bra 	$L__BB14_187;
	ld.shared.u64 	%rd397, [%r125+-21504];
	shr.u64 	%rd398, %rd397, %r534;
	cvt.u32.u64 	%r1106, %rd398;
	and.b32  	%r1107, %r1106, %r8;
	shl.b32 	%r1108, %r1107, 3;
	add.s32 	%r1110, %r999, %r1108;
	ld.shared.u64 	%rd399, [%r1110+36864];
	add.s64 	%rd400, %rd399, %rd58;
	shl.b64 	%rd401, %rd400, 3;
	add.s64 	%rd402, %rd2, %rd401;
	st.global.u64 	[%rd402+15360], %rd397;
$L__BB14_187:
	bar.warp.sync 	-1;
	add.s32 	%r1111, %r1, 2304;
	setp.ge.s32 	%p128, %r1111, %r134;
	@%p128 bra 	$L__BB14_189;
	ld.shared.u64 	%rd403, [%r125+-18432];
	shr.u64 	%rd404, %rd403, %r534;
	cvt.u32.u64 	%r1113, %rd404;
	and.b32  	%r1114, %r1113, %r8;
	shl.b32 	%r1115, %r1114, 3;
	add.s32 	%r1117, %r999, %r1115;
	ld.shared.u64 	%rd405, [%r1117+36864];
	add.s64 	%rd406, %rd405, %rd58;
	shl.b64 	%rd407, %rd406, 3;
	add.s64 	%rd408, %rd2, %rd407;
	st.global.u64 	[%rd408+18432], %rd403;
$L__BB14_189:
	bar.warp.sync 	-1;
	add.s32 	%r1118, %r1, 2688;
	setp.ge.s32 	%p129, %r1118, %r134;
	@%p129 bra 	$L__BB14_191;
	ld.shared.u64 	%rd409, [%r125+-15360];
	shr.u64 	%rd410, %rd409, %r534;
	cvt.u32.u64 	%r1120, %rd410;
	and.b32  	%r1121, %r1120, %r8;
	shl.b32 	%r1122, %r1121, 3;
	add.s32 	%r1124, %r999, %r1122;
	ld.shared.u64 	%rd411, [%r1124+36864];
	add.s64 	%rd412, %rd411, %rd58;
	shl.b64 	%rd413, %rd412, 3;
	add.s64 	%rd414, %rd2, %rd413;
	st.global.u64 	[%rd414+21504], %rd409;
$L__BB14_191:
	bar.warp.sync 	-1;
	or.b32  	%r1125, %r1, 3072;
	setp.ge.s32 	%p130, %r1125, %r134;
	@%p130 bra 	$L__BB14_193;
	ld.shared.u64 	%rd415, [%r125+-12288];
	shr.u64 	%rd416, %rd415, %r534;
	cvt.u32.u64 	%r1127, %rd416;
	and.b32  	%r1128, %r1127, %r8;
	shl.b32 	%r1129, %r1128, 3;
	add.s32 	%r1131, %r999, %r1129;
	ld.shared.u64 	%rd417, [%r1131+36864];
	add.s64 	%rd418, %rd417, %rd58;
	shl.b64 	%rd419, %rd418, 3;
	add.s64 	%rd420, %rd2, %rd419;
	st.global.u64 	[%rd420+24576], %rd415;
$L__BB14_193:
	bar.warp.sync 	-1;
	add.s32 	%r1132, %r1, 3456;
	setp.ge.s32 	%p131, %r1132, %r134;
	@%p131 bra 	$L__BB14_195;
	ld.shared.u64 	%rd421, [%r125+-9216];
	shr.u64 	%rd422, %rd421, %r534;
	cvt.u32.u64 	%r1134, %rd422;
	and.b32  	%r1135, %r1134, %r8;
	shl.b32 	%r1136, %r1135, 3;
	add.s32 	%r1138, %r999, %r1136;
	ld.shared.u64 	%rd423, [%r1138+36864];
	add.s64 	%rd424, %rd423, %rd58;
	shl.b64 	%rd425, %rd424, 3;
	add.s64 	%rd426, %rd2, %rd425;
	st.global.u64 	[%rd426+27648], %rd421;
$L__BB14_195:
	bar.warp.sync 	-1;
	add.s32 	%r1139, %r1, 3840;
	setp.ge.s32 	%p132, %r1139, %r134;
	@%p132 bra 	$L__BB14_197;
	ld.shared.u64 	%rd427, [%r125+-6144];
	shr.u64 	%rd428, %rd427, %r534;
	cvt.u32.u64 	%r1141, %rd428;
	and.b32  	%r1142, %r1141, %r8;
	shl.b32 	%r1143, %r1142, 3;
	add.s32 	%r1145, %r999, %r1143;
	ld.shared.u64 	%rd429, [%r1145+36864];
	add.s64 	%rd430, %rd429, %rd58;
	shl.b64 	%rd431, %rd430, 3;
	add.s64 	%rd432, %rd2, %rd431;
	st.global.u64 	[%rd432+30720], %rd427;
$L__BB14_197:
	bar.warp.sync 	-1;
	add.s32 	%r1146, %r1, 4224;
	setp.ge.s32 	%p133, %r1146, %r134;
	@%p133 bra 	$L__BB14_199;
	ld.shared.u64 	%rd433, [%r125+-3072];
	shr.u64 	%rd434, %rd433, %r534;
	cvt.u32.u64 	%r1148, %rd434;
	and.b32  	%r1149, %r1148, %r8;
	shl.b32 	%r1150, %r1149, 3;
	add.s32 	%r1152, %r999, %r1150;
	ld.shared.u64 	%rd435, [%r1152+36864];
	add.s64 	%rd436, %rd435, %rd58;
	shl.b64 	%rd437, %rd436, 3;
	add.s64 	%rd438, %rd2, %rd437;
	st.global.u64 	[%rd438+33792], %rd433;
$L__BB14_199:
	bar.warp.sync 	-1;
$L__BB14_200:
	setp.gt.s32 	%p134, %r5, %r149;
	ld.shared.u64 	%rd439, [%r125+-36864];
	shr.u64 	%rd440, %rd439, %r534;
	cvt.u32.u64 	%r1154, %rd440;
	and.b32  	%r135, %r1154, %r8;
	ld.shared.u64 	%rd441, [%r125+-33792];
	shr.u64 	%rd442, %rd441, %r534;
	cvt.u32.u64 	%r1155, %rd442;
	and.b32  	%r136, %r1155, %r8;
	ld.shared.u64 	%rd443, [%r125+-30720];
	shr.u64 	%rd444, %rd443, %r534;
	cvt.u32.u64 	%r1156, %rd444;
	and.b32  	%r137, %r1156, %r8;
	ld.shared.u64 	%rd445, [%r125+-27648];
	shr.u64 	%rd446, %rd445, %r534;
	cvt.u32.u64 	%r1157, %rd446;
	and.b32  	%r138, %r1157, %r8;
	ld.shared.u64 	%rd447, [%r125+-24576];
	shr.u64 	%rd448, %rd447, %r534;
	cvt.u32.u64 	%r1158, %rd448;
	and.b32  	%r139, %r1158, %r8;
	ld.shared.u64 	%rd449, [%r125+-21504];
	shr.u64 	%rd450, %rd449, %r534;
	cvt.u32.u64 	%r1159, %rd450;
	and.b32  	%r140, %r1159, %r8;
	ld.shared.u64 	%rd451, [%r125+-18432];
	shr.u64 	%rd452, %rd451, %r534;
	cvt.u32.u64 	%r1160, %rd452;
	and.b32  	%r141, %r1160, %r8;
	ld.shared.u64 	%rd453, [%r125+-15360];
	shr.u64 	%rd454, %rd453, %r534;
	cvt.u32.u64 	%r1161, %rd454;
	and.b32  	%r142, %r1161, %r8;
	ld.shared.u64 	%rd455, [%r125+-12288];
	shr.u64 	%rd456, %rd455, %r534;
	cvt.u32.u64 	%r1162, %rd456;
	and.b32  	%r143, %r1162, %r8;
	ld.shared.u64 	%rd457, [%r125+-9216];
	shr.u64 	%rd458, %rd457, %r534;
	cvt.u32.u64 	%r1163, %rd458;
	and.b32  	%r144, %r1163, %r8;
	ld.shared.u64 	%rd459, [%r125+-6144];
	shr.u64 	%rd460, %rd459, %r534;
	cvt.u32.u64 	%r1164, %rd460;
	and.b32  	%r145, %r1164, %r8;
	ld.shared.u64 	%rd461, [%r125+-3072];
	shr.u64 	%rd462, %rd461, %r534;
	cvt.u32.u64 	%r1165, %rd462;
	and.b32  	%r146, %r1165, %r8;
	@%p134 bra 	$L__BB14_202;
	ld.global.u64 	%rd649, [%rd57];
	ld.global.u64 	%rd650, [%rd57+256];
	ld.global.u64 	%rd651, [%rd57+512];
	ld.global.u64 	%rd652, [%rd57+768];
	ld.global.u64 	%rd653, [%rd57+1024];
	ld.global.u64 	%rd654, [%rd57+1280];
	ld.global.u64 	%rd655, [%rd57+1536];
	ld.global.u64 	%rd656, [%rd57+1792];
	ld.global.u64 	%rd657, [%rd57+2048];
	ld.global.u64 	%rd658, [%rd57+2304];
	ld.global.u64 	%rd659, [%rd57+2560];
	ld.global.u64 	%rd660, [%rd57+2816];
	bra.uni 	$L__BB14_226;
$L__BB14_202:
	cvt.u32.u64 	%r1166, %rd56;
	mul.lo.s32 	%r1167, %r4, 4608;
	sub.s32 	%r147, %r149, %r1167;
	setp.ge.s32 	%p135, %r1166, %r147;
	@%p135 bra 	$L__BB14_204;
	ld.global.u64 	%rd649, [%rd57];
$L__BB14_204:
	add.s32 	%r1169, %r1166, 32;
	setp.ge.s32 	%p136, %r1169, %r147;
	@%p136 bra 	$L__BB14_206;
	ld.global.u64 	%rd650, [%rd57+256];
$L__BB14_206:
	add.s32 	%r1171, %r1166, 64;
	setp.ge.s32 	%p137, %r1171, %r147;
	@%p137 bra 	$L__BB14_208;
	ld.global.u64 	%rd651, [%rd57+512];
$L__BB14_208:
	add.s32 	%r1173, %r1166, 96;
	setp.ge.s32 	%p138, %r1173, %r147;
	@%p138 bra 	$L__BB14_210;
	ld.global.u64 	%rd652, [%rd57+768];
$L__BB14_210:
	add.s32 	%r1175, %r1166, 128;
	setp.ge.s32 	%p139, %r1175, %r147;
	@%p139 bra 	$L__BB14_212;
	ld.global.u64 	%rd653, [%rd57+1024];
$L__BB14_212:
	add.s32 	%r1177, %r1166, 160;
	setp.ge.s32 	%p140, %r1177, %r147;
	@%p140 bra 	$L__BB14_214;
	ld.global.u64 	%rd654, [%rd57+1280];
$L__BB14_214:
	add.s32 	%r1179, %r1166, 192;
	setp.ge.s32 	%p141, %r1179, %r147;
	@%p141 bra 	$L__BB14_216;
	ld.global.u64 	%rd655, [%rd57+1536];
$L__BB14_216:
	add.s32 	%r1181, %r1166, 224;
	setp.ge.s32 	%p142, %r1181, %r147;
	@%p142 bra 	$L__BB14_218;
	ld.global.u64 	%rd656, [%rd57+1792];
$L__BB14_218:
	cvt.u32.u64 	%r1182, %rd56;
	add.s32 	%r1183, %r1182, 256;
	setp.ge.s32 	%p143, %r1183, %r147;
	@%p143 bra 	$L__BB14_220;
	ld.global.u64 	%rd657, [%rd57+2048];
$L__BB14_220:
	cvt.u32.u64 	%r1184, %rd56;
	add.s32 	%r1185, %r1184, 288;
	setp.ge.s32 	%p144, %r1185, %r147;
	@%p144 bra 	$L__BB14_222;
	ld.global.u64 	%rd658, [%rd57+2304];
$L__BB14_222:
	cvt.u32.u64 	%r1186, %rd56;
	add.s32 	%r1187, %r1186, 320;
	setp.ge.s32 	%p145, %r1187, %r147;
	@%p145 bra 	$L__BB14_224;
	ld.global.u64 	%rd659, [%rd57+2560];
$L__BB14_224:
	cvt.u32.u64 	%r1188, %rd56;
	add.s32 	%r1189, %r1188, 352;
	setp.ge.s32 	%p146, %r1189, %r147;
	@%p146 bra 	$L__BB14_226;
	ld.global.u64 	%rd660, [%rd57+2816];
$L__BB14_226:
	setp.gt.s32 	%p147, %r5, %r149;
	bar.sync 	0;
	st.shared.u64 	[%r113+-8], %rd649;
	st.shared.u64 	[%r114+-8], %rd650;
	st.shared.u64 	[%r115+-8], %rd651;
	st.shared.u64 	[%r116+-8], %rd652;
	st.shared.u64 	[%r117+-8], %rd653;
	st.shared.u64 	[%r118+-8], %rd654;
	st.shared.u64 	[%r119+-8], %rd655;
	st.shared.u64 	[%r120+-8], %rd656;
	st.shared.u64 	[%r121+-8], %rd657;
	st.shared.u64 	[%r122+-8], %rd658;
	st.shared.u64 	[%r123+-8], %rd659;
	st.shared.u64 	[%r124+-8], %rd660;
	bar.sync 	0;
	@%p147 bra 	$L__BB14_228;
	ld.shared.u64 	%rd475, [%r125+-36864];
	shl.b32 	%r1190, %r135, 3;
	mov.u32 	%r1191, _ZZN3cub18CUB_300001_SM_10006detail10radix_sort29DeviceRadixSortOnesweepKernelINS1_5radix10policy_hubImPmyE10Policy1000ELNS0_9SortOrderE0EmS6_yiiNS1_21identity_decomposer_tEEEvPT5_SC_PT3_PKSD_PT1_PKSH_PT2_PKSL_T4_iiT6_E1s;
	add.s32 	%r1192, %r1191, 36864;
	add.s32 	%r1193, %r1192, %r1190;
	ld.shared.u64 	%rd476, [%r1193];
	add.s64 	%rd477, %rd476, %rd58;
	shl.b64 	%rd478, %rd477, 3;
	add.s64 	%rd479, %rd1, %rd478;
	st.global.u64 	[%rd479], %rd475;
	bar.warp.sync 	-1;
	ld.shared.u64 	%rd480, [%r125+-33792];
	shl.b32 	%r1194, %r136, 3;
	add.s32 	%r1195, %r1192, %r1194;
	ld.shared.u64 	%rd481, [%r1195];
	add.s64 	%rd482, %rd481, %rd58;
	shl.b64 	%rd483, %rd482, 3;
	add.s64 	%rd484, %rd1, %rd483;
	st.global.u64 	[%rd484+3072], %rd480;
	bar.warp.sync 	-1;
	ld.shared.u64 	%rd485, [%r125+-30720];
	shl.b32 	%r1196, %r137, 3;
	add.s32 	%r1197, %r1192, %r1196;
	ld.shared.u64 	%rd486, [%r1197];
	add.s64 	%rd487, %rd486, %rd58;
	shl.b64 	%rd488, %rd487, 3;
	add.s64 	%rd489, %rd1, %rd488;
	st.global.u64 	[%rd489+6144], %rd485;
	bar.warp.sync 	-1;
	ld.shared.u64 	%rd490, [%r125+-27648];
	shl.b32 	%r1198, %r138, 3;
	add.s32 	%r1199, %r1192, %r1198;
	ld.shared.u64 	%rd491, [%r1199];
	add.s64 	%rd492, %rd491, %rd58;
	shl.b64 	%rd493, %rd492, 3;
	add.s64 	%rd494, %rd1, %rd493;
	st.global.u64 	[%rd494+9216], %rd490;
	bar.warp.sync 	-1;
	ld.shared.u64 	%rd495, [%r125+-24576];
	shl.b32 	%r1200, %r139, 3;
	add.s32 	%r1201, %r1192, %r1200;
	ld.shared.u64 	%rd496, [%r1201];
	add.s64 	%rd497, %rd496, %rd58;
	shl.b64 	%rd498, %rd497, 3;
	add.s64 	%rd499, %rd1, %rd498;
	st.global.u64 	[%rd499+12288], %rd495;
	bar.warp.sync 	-1;
	ld.shared.u64 	%rd500, [%r125+-21504];
	shl.b32 	%r1202, %r140, 3;
	add.s32 	%r1203, %r1192, %r1202;
	ld.shared.u64 	%rd501, [%r1203];
	add.s64 	%rd502, %rd501, %rd58;
	shl.b64 	%rd503, %rd502, 3;
	add.s64 	%rd504, %rd1, %rd503;
	st.global.u64 	[%rd504+15360], %rd500;
	bar.warp.sync 	-1;
	ld.shared.u64 	%rd505, [%r125+-18432];
	shl.b32 	%r1204, %r141, 3;
	add.s32 	%r1205, %r1192, %r1204;
	ld.shared.u64 	%rd506, [%r1205];
	add.s64 	%rd507, %rd506, %rd58;
	shl.b64 	%rd508, %rd507, 3;
	add.s64 	%rd509, %rd1, %rd508;
	st.global.u64 	[%rd509+18432], %rd505;
	bar.warp.sync 	-1;
	ld.shared.u64 	%rd510, [%r125+-15360];
	shl.b32 	%r1206, %r142, 3;
	add.s32 	%r1207, %r1192, %r1206;
	ld.shared.u64 	%rd511, [%r1207];
	add.s64 	%rd512, %rd511, %rd58;
	shl.b64 	%rd513, %rd512, 3;
	add.s64 	%rd514, %rd1, %rd513;
	st.global.u64 	[%rd514+21504], %rd510;
	bar.warp.sync 	-1;
	ld.shared.u64 	%rd515, [%r125+-12288];
	shl.b32 	%r1208, %r143, 3;
	add.s32 	%r1209, %r1192, %r1208;
	ld.shared.u64 	%rd516, [%r1209];
	add.s64 	%rd517, %rd516, %rd58;
	shl.b64 	%rd518, %rd517, 3;
	add.s64 	%rd519, %rd1, %rd518;
	st.global.u64 	[%rd519+24576], %rd515;
	bar.warp.sync 	-1;
	ld.shared.u64 	%rd520, [%r125+-9216];
	shl.b32 	%r1210, %r144, 3;
	add.s32 	%r1211, %r1192, %r1210;
	ld.shared.u64 	%rd521, [%r1211];
	add.s64 	%rd522, %rd521, %rd58;
	shl.b64 	%rd523, %rd522, 3;
	add.s64 	%rd524, %rd1, %rd523;
	st.global.u64 	[%rd524+27648], %rd520;
	bar.warp.sync 	-1;
	ld.shared.u64 	%rd525, [%r125+-6144];
	shl.b32 	%r1212, %r145, 3;
	add.s32 	%r1213, %r1192, %r1212;
	ld.shared.u64 	%rd526, [%r1213];
	add.s64 	%rd527, %rd526, %rd58;
	shl.b64 	%rd528, %rd527, 3;
	add.s64 	%rd529, %rd1, %rd528;
	st.global.u64 	[%rd529+30720], %rd525;
	bar.warp.sync 	-1;
	ld.shared.u64 	%rd530, [%r125+-3072];
	shl.b32 	%r1214, %r146, 3;
	add.s32 	%r1215, %r1192, %r1214;
	ld.shared.u64 	%rd531, [%r1215];
	add.s64 	%rd532, %rd531, %rd58;
	shl.b64 	%rd533, %rd532, 3;
	add.s64 	%rd534, %rd1, %rd533;
	st.global.u64 	[%rd534+33792], %rd530;
	bar.warp.sync 	-1;
	bra.uni 	$L__BB14_253;
$L__BB14_228:
	mad.lo.s32 	%r148, %r4, -4608, %r149;
	shl.b32 	%r1216, %r135, 3;
	mov.u32 	%r1217, _ZZN3cub18CUB_300001_SM_10006detail10radix_sort29DeviceRadixSortOnesweepKernelINS1_5radix10policy_hubImPmyE10Policy1000ELNS0_9SortOrderE0EmS6_yiiNS1_21identity_decomposer_tEEEvPT5_SC_PT3_PKSD_PT1_PKSH_PT2_PKSL_T4_iiT6_E1s;
	add.s32 	%r1218, %r1217, %r1216;
	ld.shared.u64 	%rd164, [%r1218+36864];
	setp.ge.s32 	%p148, %r1, %r148;
	@%p148 bra 	$L__BB14_230;
	ld.shared.u64 	%rd535, [%r125+-36864];
	add.s64 	%rd536, %rd164, %rd58;
	shl.b64 	%rd537, %rd536, 3;
	add.s64 	%rd538, %rd1, %rd537;
	st.global.u64 	[%rd538], %rd535;
$L__BB14_230:
	bar.warp.sync 	-1;
	shl.b32 	%r1219, %r136, 3;
	add.s32 	%r1221, %r1217, %r1219;
	ld.shared.u64 	%rd165, [%r1221+36864];
	add.s32 	%r1222, %r1, 384;
	setp.ge.s32 	%p149, %r1222, %r148;
	@%p149 bra 	$L__BB14_232;
	ld.shared.u64 	%rd539, [%r125+-33792];
	add.s64 	%rd540, %rd165, %rd58;
	shl.b64 	%rd541, %rd540, 3;
	add.s64 	%rd542, %rd1, %rd541;
	st.global.u64 	[%rd542+3072], %rd539;
$L__BB14_232:
	bar.warp.sync 	-1;
	shl.b32 	%r1223, %r137, 3;
	add.s32 	%r1225, %r1217, %r1223;
	ld.shared.u64 	%rd166, [%r1225+36864];
	add.s32 	%r1226, %r1, 768;
	setp.ge.s32 	%p150, %r1226, %r148;
	@%p150 bra 	$L__BB14_234;
	ld.shared.u64 	%rd543, [%r125+-30720];
	add.s64 	%rd544, %rd166, %rd58;
	shl.b64 	%rd545, %rd544, 3;
	add.s64 	%rd546, %rd1, %rd545;
	st.global.u64 	[%rd546+6144], %rd543;
$L__BB14_234:
	bar.warp.sync 	-1;
	shl.b32 	%r1227, %r138, 3;
	add.s32 	%r1229, %r1217, %r1227;
	ld.shared.u64 	%rd167, [%r1229+36864];
	add.s32 	%r1230, %r1, 1152;
	setp.ge.s32 	%p151, %r1230, %r148;
	@%p151 bra 	$L__BB14_236;
	ld.shared.u64 	%rd547, [%r125+-27648];
	add.s64 	%rd548, %rd167, %rd58;
	shl.b64 	%rd549, %rd548, 3;
	add.s64 	%rd550, %rd1, %rd549;
	st.global.u64 	[%rd550+9216], %rd547;
$L__BB14_236:
	bar.warp.sync 	-1;
	shl.b32 	%r1231, %r139, 3;
	add.s32 	%r1233, %r1217, %r1231;
	ld.shared.u64 	%rd168, [%r1233+36864];
	add.s32 	%r1234, %r1, 1536;
	setp.ge.s32 	%p152, %r1234, %r148;
	@%p152 bra 	$L__BB14_238;
	ld.shared.u64 	%rd551, [%r125+-24576];
	add.s64 	%rd552, %rd168, %rd58;
	shl.b64 	%rd553, %rd552, 3;
	add.s64 	%rd554, %rd1, %rd553;
	st.global.u64 	[%rd554+12288], %rd551;
$L__BB14_238:
	bar.warp.sync 	-1;
	shl.b32 	%r1235, %r140, 3;
	add.s32 	%r1237, %r1217, %r1235;
	ld.shared.u64 	%rd169, [%r1237+36864];
	add.s32 	%r1238, %r1, 1920;
	setp.ge.s32 	%p153, %r1238, %r148;
	@%p153 bra 	$L__BB14_240;
	ld.shared.u64 	%rd555, [%r125+-21504];
	add.s64 	%rd556, %rd169, %rd58;
	shl.b64 	%rd557, %rd556, 3;
	add.s64 	%rd558, %rd1, %rd557;
	st.global.u64 	[%rd558+15360], %rd555;
$L__BB14_240:
	bar.warp.sync 	-1;
	shl.b32 	%r1239, %r141, 3;
	add.s32 	%r1241, %r1217, %r1239;
	ld.shared.u64 	%rd170, [%r1241+36864];
	add.s32 	%r1242, %r1, 2304;
	setp.ge.s32 	%p154, %r1242, %r148;
	@%p154 bra 	$L__BB14_242;
	ld.shared.u64 	%rd559, [%r125+-18432];
	add.s64 	%rd560, %rd170, %rd58;
	shl.b64 	%rd561, %rd560, 3;
	add.s64 	%rd562, %rd1, %rd561;
	st.global.u64 	[%rd562+18432], %rd559;
$L__BB14_242:
	bar.warp.sync 	-1;
	shl.b32 	%r1243, %r142, 3;
	add.s32 	%r1245, %r1217, %r1243;
	ld.shared.u64 	%rd171, [%r1245+36864];
	add.s32 	%r1246, %r1, 2688;
	setp.ge.s32 	%p155, %r1246, %r148;
	@%p155 bra 	$L__BB14_244;
	ld.shared.u64 	%rd563, [%r125+-15360];
	add.s64 	%rd564, %rd171, %rd58;
	shl.b64 	%rd565, %rd564, 3;
	add.s64 	%rd566, %rd1, %rd565;
	st.global.u64 	[%rd566+21504], %rd563;
$L__BB14_244:
	bar.warp.sync 	-1;
	shl.b32 	%r1247, %r143, 3;
	add.s32 	%r1249, %r1217, %r1247;
	ld.shared.u64 	%rd172, [%r1249+36864];
	or.b32  	%r1250, %r1, 3072;
	setp.ge.s32 	%p156, %r1250, %r148;
	@%p156 bra 	$L__BB14_246;
	ld.shared.u64 	%rd567, [%r125+-12288];
	add.s64 	%rd568, %rd172, %rd58;
	shl.b64 	%rd569, %rd568, 3;
	add.s64 	%rd570, %rd1, %rd569;
	st.global.u64 	[%rd570+24576], %rd567;
$L__BB14_246:
	bar.warp.sync 	-1;
	shl.b32 	%r1251, %r144, 3;
	add.s32 	%r1253, %r1217, %r1251;
	ld.shared.u64 	%rd173, [%r1253+36864];
	add.s32 	%r1254, %r1, 3456;
	setp.ge.s32 	%p157, %r1254, %r148;
	@%p157 bra 	$L__BB14_248;
	ld.shared.u64 	%rd571, [%r125+-9216];
	add.s64 	%rd572, %rd173, %rd58;
	shl.b64 	%rd573, %rd572, 3;
	add.s64 	%rd574, %rd1, %rd573;
	st.global.u64 	[%rd574+27648], %rd571;
$L__BB14_248:
	bar.warp.sync 	-1;
	shl.b32 	%r1255, %r145, 3;
	add.s32 	%r1257, %r1217, %r1255;
	ld.shared.u64 	%rd174, [%r1257+36864];
	add.s32 	%r1258, %r1, 3840;
	setp.ge.s32 	%p158, %r1258, %r148;
	@%p158 bra 	$L__BB14_250;
	ld.shared.u64 	%rd575, [%r125+-6144];
	add.s64 	%rd576, %rd174, %rd58;
	shl.b64 	%rd577, %rd576, 3;
	add.s64 	%rd578, %rd1, %rd577;
	st.global.u64 	[%rd578+30720], %rd575;
$L__BB14_250:
	bar.warp.sync 	-1;
	shl.b32 	%r1259, %r146, 3;
	add.s32 	%r1261, %r1217, %r1259;
	ld.shared.u64 	%rd579, [%r1261+36864];
	add.s64 	%rd175, %rd579, %rd58;
	add.s32 	%r1262, %r1, 4224;
	setp.ge.s32 	%p159, %r1262, %r148;
	@%p159 bra 	$L__BB14_252;
	ld.shared.u64 	%rd580, [%r125+-3072];
	shl.b64 	%rd581, %rd175, 3;
	add.s64 	%rd582, %rd1, %rd581;
	st.global.u64 	[%rd582+33792], %rd580;
$L__BB14_252:
	bar.warp.sync 	-1;
$L__BB14_253:
	ret;

}
	// .globl	_ZN3cub18CUB_300001_SM_10006detail10radix_sort31DeviceRadixSortSingleTileKernelINS1_5radix10policy_hubImmyE10Policy1000ELNS0_9SortOrderE0EmmyNS1_21identity_decomposer_tEEEvPKT1_PSA_PKT2_PSE_T3_iiT4_
.visible .entry _ZN3cub18CUB_300001_SM_10006detail10radix_sort31DeviceRadixSortSingleTileKernelINS1_5radix10policy_hubImmyE10Policy1000ELNS0_9SortOrderE0EmmyNS1_21identity_decomposer_tEEEvPKT1_PSA_PKT2_PSE_T3_iiT4_(
	.param .u64 .ptr .align 1 _ZN3cub18CUB_300001_SM_10006detail10radix_sort31DeviceRadixSortSingleTileKernelINS1_5radix10policy_hubImmyE10Policy1000ELNS0_9SortOrderE0EmmyNS1_21identity_decomposer_tEEEvPKT1_PSA_PKT2_PSE_T3_iiT4__param_0,
	.param .u64 .ptr .align 1 _ZN3cub18CUB_300001_SM_10006detail10radix_sort31DeviceRadixSortSingleTileKernelINS1_5radix10policy_hubImmyE10Policy1000ELNS0_9SortOrderE0EmmyNS1_21identity_decomposer_tEEEvPKT1_PSA_PKT2_PSE_T3_iiT4__param_1,
	.param .u64 .ptr .align 1 _ZN3cub18CUB_300001_SM_10006detail10radix_sort31DeviceRadixSortSingleTileKernelINS1_5radix10policy_hubImmyE10Policy1000ELNS0_9SortOrderE0EmmyNS1_21identity_decomposer_tEEEvPKT1_PSA_PKT2_PSE_T3_iiT4__param_2,
	.param .u64 .ptr .align 1 _ZN3cub18CUB_300001_SM_10006detail10radix_sort31DeviceRadixSortSingleTileKernelINS1_5radix10policy_hubImmyE10Policy1000ELNS0_9SortOrderE0EmmyNS1_21identity_decomposer_tEEEvPKT1_PSA_PKT2_PSE_T3_iiT4__param_3,
	.param .u64 _ZN3cub18CUB_300001_SM_10006detail10radix_sort31DeviceRadixSortSingleTileKernelINS1_5radix10policy_hubImmyE10Policy1000ELNS0_9SortOrderE0EmmyNS1_21identity_decomposer_tEEEvPKT1_PSA_PKT2_PSE_T3_iiT4__param_4,
	.param .u32 _ZN3cub18CUB_300001_SM_10006detail10radix_sort31DeviceRadixSortSingleTileKernelINS1_5radix10policy_hubImmyE10Policy1000ELNS0_9SortOrderE0EmmyNS1_21identity_decomposer_tEEEvPKT1_PSA_PKT2_PSE_T3_iiT4__param_5,
	.param .u32 _ZN3cub18CUB_300001_SM_10006detail10radix_sort31DeviceRadixSortSingleTileKernelINS1_5radix10policy_hubImmyE10Policy1000ELNS0_9SortOrderE0EmmyNS1_21identity_decomposer_tEEEvPKT1_PSA_PKT2_PSE_T3_iiT4__param_6,
	.param .align 1 .b8 _ZN3cub18CUB_300001_SM_10006detail10radix_sort31DeviceRadixSortSingleTileKernelINS1_5radix10policy_hubImmyE10Policy1000ELNS0_9SortOrderE0EmmyNS1_21identity_decomposer_tEEEvPKT1_PSA_PKT2_PSE_T3_iiT4__param_7[1]
)
.maxntid 256
.minnctapersm 1
{
	.reg .pred 	%p<43>;
	.reg .b16 	%rs<19>;
	.reg .b32 	%r<360>;
	.reg .b64 	%rd<193>;
	// demoted variable
	.shared .align 16 .b8 _ZZN3cub18CUB_300001_SM_10006detail10radix_sort31DeviceRadixSortSingleTileKernelINS1_5radix10policy_hubImmyE10Policy1000ELNS0_9SortOrderE0EmmyNS1_21identity_decomposer_tEEEvPKT1_PSA_PKT2_PSE_T3_iiT4_E12temp_storage[33856];
	ld.param.u64 	%rd100, [_ZN3cub18CUB_300001_SM_10006detail10radix_sort31DeviceRadixSortSingleTileKernelINS1_5radix10policy_hubImmyE10Policy1000ELNS0_9SortOrderE0EmmyNS1_21identity_decomposer_tEEEvPKT1_PSA_PKT2_PSE_T3_iiT4__param_0];
	ld.param.u64 	%rd95, [_ZN3cub18CUB_300001_SM_10006detail10radix_sort31DeviceRadixSortSingleTileKernelINS1_5radix10policy_hubImmyE10Policy1000ELNS0_9SortOrderE0EmmyNS1_21identity_decomposer_tEEEvPKT1_PSA_PKT2_PSE_T3_iiT4__param_1];
	ld.param.u64 	%rd96, [_ZN3cub18CUB_300001_SM_10006detail10radix_sort31DeviceRadixSortSingleTileKernelINS1_5radix10policy_hubImmyE10Policy1000ELNS0_9SortOrderE0EmmyNS1_21identity_decomposer_tEEEvPKT1_PSA_PKT2_PSE_T3_iiT4__param_2];
	ld.param.u64 	%rd97, [_ZN3cub18CUB_300001_SM_10006detail10radix_sort31DeviceRadixSortSingleTileKernelINS1_5radix10policy_hubImmyE10Policy1000ELNS0_9SortOrderE0EmmyNS1_21identity_decomposer_tEEEvPKT1_PSA_PKT2_PSE_T3_iiT4__param_3];
	ld.param.u64 	%rd98, [_ZN3cub18CUB_300001_SM_10006detail10radix_sort31DeviceRadixSortSingleTileKernelINS1_5radix10policy_hubImmyE10Policy1000ELNS0_9SortOrderE0EmmyNS1_21identity_decomposer_tEEEvPKT1_PSA_PKT2_PSE_T3_iiT4__param_4];
	ld.param.u32 	%r84, [_ZN3cub18CUB_300001_SM_10006detail10radix_sort31DeviceRadixSortSingleTileKernelINS1_5radix10policy_hubImmyE10Policy1000ELNS0_9SortOrderE0EmmyNS1_21identity_decomposer_tEEEvPKT1_PSA_PKT2_PSE_T3_iiT4__param_5];
	ld.param.u32 	%r85, [_ZN3cub18CUB_300001_SM_10006detail10radix_sort31DeviceRadixSortSingleTileKernelINS1_5radix10policy_hubImmyE10Policy1000ELNS0_9SortOrderE0EmmyNS1_21identity_decomposer_tEEEvPKT1_PSA_PKT2_PSE_T3_iiT4__param_6];
	cvta.to.global.u64 	%rd101, %rd100;
	cvt.u32.u64 	%r1, %rd98;
	mov.u32 	%r2, %tid.x;
	mul.lo.s32 	%r3, %r2, 9;
	setp.ge.s32 	%p1, %r3, %r1;
	mul.wide.u32 	%rd102, %r3, 8;
	add.s64 	%rd1, %rd101, %rd102;
	mov.b64 	%rd183, -1;
	@%p1 bra 	$L__BB15_2;
	ld.global.u64 	%rd183, [%rd1];
$L__BB15_2:
	add.s32 	%r4, %r3, 1;
	setp.ge.s32 	%p2, %r4, %r1;
	mov.b64 	%rd182, -1;
	@%p2 bra 	$L__BB15_4;
	ld.global.u64 	%rd182, [%rd1+8];
$L__BB15_4:
	add.s32 	%r5, %r3, 2;
	setp.ge.s32 	%p3, %r5, %r1;
	mov.b64 	%rd181, -1;
	@%p3 bra 	$L__BB15_6;
	ld.global.u64 	%rd181, [%rd1+16];
$L__BB15_6:
	add.s32 	%r6, %r3, 3;
	setp.ge.s32 	%p4, %r6, %r1;
	mov.b64 	%rd180, -1;
	@%p4 bra 	$L__BB15_8;
	ld.global.u64 	%rd180, [%rd1+24];
$L__BB15_8:
	add.s32 	%r7, %r3, 4;
	setp.ge.s32 	%p5, %r7, %r1;
	mov.b64 	%rd179, -1;
	@%p5 bra 	$L__BB15_10;
	ld.global.u64 	%rd179, [%rd1+32];
$L__BB15_10:
	add.s32 	%r8, %r3, 5;
	setp.ge.s32 	%p6, %r8, %r1;
	mov.b64 	%rd178, -1;
	@%p6 bra 	$L__BB15_12;
	ld.global.u64 	%rd178, [%rd1+40];
$L__BB15_12:
	add.s32 	%r9, %r3, 6;
	setp.ge.s32 	%p7, %r9, %r1;
	mov.b64 	%rd177, -1;
	@%p7 bra 	$L__BB15_14;
	ld.global.u64 	%rd177, [%rd1+48];
$L__BB15_14:
	add.s32 	%r10, %r3, 7;
	setp.ge.s32 	%p8, %r10, %r1;
	mov.b64 	%rd176, -1;
	@%p8 bra 	$L__BB15_16;
	ld.global.u64 	%rd176, [%rd1+56];
$L__BB15_16:
	add.s32 	%r11, %r3, 8;
	setp.ge.s32 	%p9, %r11, %r1;
	mov.b64 	%rd175, -1;
	@%p9 bra 	$L__BB15_18;
	ld.global.u64 	%rd175, [%rd1+64];
$L__BB15_18:
	bar.sync 	0;
	mov.b64 	{%r86, %r87}, %rd98;
	shfl.sync.idx.b32	%r12|%p10, %r86, 0, 31, -1;
	shfl.sync.idx.b32	%r88|%p11, %r87, 0, 31, -1;
	mov.b64 	%rd20, {%r12, %r88};
	setp.ge.s32 	%p12, %r3, %r12;
	cvta.to.global.u64 	%rd112, %rd96;
	add.s64 	%rd21, %rd112, %rd102;
	@%p12 bra 	$L__BB15_20;
	ld.global.u64 	%rd192, [%rd21];
$L__BB15_20:
	setp.ge.s32 	%p13, %r4, %r12;
	@%p13 bra 	$L__BB15_22;
	ld.global.u64 	%rd191, [%rd21+8];
$L__BB15_22:
	setp.ge.s32 	%p14, %r5, %r12;
	@%p14 bra 	$L__BB15_24;
	ld.global.u64 	%rd190, [%rd21+16];
$L__BB15_24:
	setp.ge.s32 	%p15, %r6, %r12;
	@%p15 bra 	$L__BB15_26;
	ld.global.u64 	%rd189, [%rd21+24];
$L__BB15_26:
	setp.ge.s32 	%p16, %r7, %r12;
	@%p16 bra 	$L__BB15_28;
	ld.global.u64 	%rd188, [%rd21+32];
$L__BB15_28:
	setp.ge.s32 	%p17, %r8, %r12;
	@%p17 bra 	$L__BB15_30;
	ld.global.u64 	%rd187, [%rd21+40];
$L__BB15_30:
	setp.ge.s32 	%p18, %r9, %r12;
	@%p18 bra 	$L__BB15_32;
	ld.global.u64 	%rd186, [%rd21+48];
$L__BB15_32:
	setp.ge.s32 	%p19, %r10, %r12;
	@%p19 bra 	$L__BB15_34;
	ld.global.u64 	%rd185, [%rd21+56];
$L__BB15_34:
	setp.ge.s32 	%p20, %r11, %r12;
	@%p20 bra 	$L__BB15_36;
	ld.global.u64 	%rd184, [%rd21+64];
$L__BB15_36:
	bar.sync 	0;
	shr.u32 	%r13, %r2, 5;
	shl.b32 	%r90, %r2, 2;
	mov.u32 	%r91, _ZZN3cub18CUB_300001_SM_10006detail10radix_sort31DeviceRadixSortSingleTileKernelINS1_5radix10policy_hubImmyE10Policy1000ELNS0_9SortOrderE0EmmyNS1_21identity_decomposer_tEEEvPKT1_PSA_PKT2_PSE_T3_iiT4_E12temp_storage;
	add.s32 	%r14, %r91, %r90;
	shl.b32 	%r92, %r2, 7;
	add.s32 	%r15, %r14, %r92;
	shl.b32 	%r93, %r13, 2;
	add.s32 	%r94, %r91, %r93;
	add.s32 	%r16, %r94, 33792;
	mad.lo.s32 	%r17, %r2, -60, %r15;
	add.s32 	%r357, %r84, 6;
	sub.s32 	%r356, %r85, %r84;
$L__BB15_37:
	add.s32 	%r105, %r357, -6;
	min.s32 	%r95, %r356, 6;
	mov.b32 	%r134, 0;
	st.shared.u32 	[%r14], %r134;
	st.shared.u32 	[%r14+1024], %r134;
	st.shared.u32 	[%r14+2048], %r134;
	st.shared.u32 	[%r14+3072], %r134;
	st.shared.u32 	[%r14+4096], %r134;
	st.shared.u32 	[%r14+5120], %r134;
	st.shared.u32 	[%r14+6144], %r134;
	st.shared.u32 	[%r14+7168], %r134;
	st.shared.u32 	[%r14+8192], %r134;
	st.shared.u32 	[%r14+9216], %r134;
	st.shared.u32 	[%r14+10240], %r134;
	st.shared.u32 	[%r14+11264], %r134;
	st.shared.u32 	[%r14+12288], %r134;
	st.shared.u32 	[%r14+13312], %r134;
	st.shared.u32 	[%r14+14336], %r134;
	st.shared.u32 	[%r14+15360], %r134;
	st.shared.u32 	[%r14+16384], %r134;
	st.shared.u32 	[%r14+17408], %r134;
	st.shared.u32 	[%r14+18432], %r134;
	st.shared.u32 	[%r14+19456], %r134;
	st.shared.u32 	[%r14+20480], %r134;
	st.shared.u32 	[%r14+21504], %r134;
	st.shared.u32 	[%r14+22528], %r134;
	st.shared.u32 	[%r14+23552], %r134;
	st.shared.u32 	[%r14+24576], %r134;
	st.shared.u32 	[%r14+25600], %r134;
	st.shared.u32 	[%r14+26624], %r134;
	st.shared.u32 	[%r14+27648], %r134;
	st.shared.u32 	[%r14+28672], %r134;
	st.shared.u32 	[%r14+29696], %r134;
	st.shared.u32 	[%r14+30720], %r134;
	st.shared.u32 	[%r14+31744], %r134;
	st.shared.u32 	[%r14+32768], %r134;
	mov.b64 	%rd123, 1;
	// begin inline asm
	shl.b64 %rd122, %rd123, %r95;
	// end inline asm
	add.s64 	%rd125, %rd122, -1;
	// begin inline asm
	shl.b64 %rd124, %rd125, %r134;
	// end inline asm
	// begin inline asm
	shr.b64 %rd126, %rd183, %r105;
	// end inline asm
	cvt.u32.u64 	%r137, %rd126;
	cvt.u32.u64 	%r138, %rd124;
	and.b32  	%r139, %r138, %r137;
	shl.b32 	%r140, %r139, 10;
	and.b32  	%r141, %r140, 31744;
	add.s32 	%r142, %r14, %r141;
	shr.u32 	%r143, %r139, 4;
	and.b32  	%r144, %r143, 268435454;
	add.s32 	%r23, %r142, %r144;
	ld.shared.u16 	%rs1, [%r23];
	add.s16 	%rs10, %rs1, 1;
	st.shared.u16 	[%r23], %rs10;
	// begin inline asm
	shr.b64 %rd128, %rd182, %r105;
	// end inline asm
	cvt.u32.u64 	%r145, %rd128;
	and.b32  	%r146, %r138, %r145;
	shl.b32 	%r147, %r146, 10;
	and.b32  	%r148, %r147, 31744;
	add.s32 	%r149, %r14, %r148;
	shr.u32 	%r150, %r146, 4;
	and.b32  	%r151, %r150, 268435454;
	add.s32 	%r24, %r149, %r151;
	ld.shared.u16 	%rs2, [%r24];
	add.s16 	%rs11, %rs2, 1;
	st.shared.u16 	[%r24], %rs11;
	// begin inline asm
	shr.b64 %rd130, %rd181, %r105;
	// end inline asm
	cvt.u32.u64 	%r152, %rd130;
	and.b32  	%r153, %r138, %r152;
	shl.b32 	%r154, %r153, 10;
	and.b32  	%r155, %r154, 31744;
	add.s32 	%r156, %r14, %r155;
	shr.u32 	%r157, %r153, 4;
	and.b32  	%r158, %r157, 268435454;
	add.s32 	%r25, %r156, %r158;
	ld.shared.u16 	%rs3, [%r25];
	add.s16 	%rs12, %rs3, 1;
	st.shared.u16 	[%r25], %rs12;
	// begin inline asm
	shr.b64 %rd132, %rd180, %r105;
	// end inline asm
	cvt.u32.u64 	%r159, %rd132;
	and.b32  	%r160, %r138, %r159;
	shl.b32 	%r161, %r160, 10;
	and.b32  	%r162, %r161, 31744;
	add.s32 	%r163, %r14, %r162;
	shr.u32 	%r164, %r160, 4;
	and.b32  	%r165, %r164, 268435454;
	add.s32 	%r26, %r163, %r165;
	ld.shared.u16 	%rs4, [%r26];
	add.s16 	%rs13, %rs4, 1;
	st.shared.u16 	[%r26], %rs13;
	// begin inline asm
	shr.b64 %rd134, %rd179, %r105;
	// end inline asm
	cvt.u32.u64 	%r166, %rd134;
	and.b32  	%r167, %r138, %r166;
	shl.b32 	%r168, %r167, 10;
	and.b32  	%r169, %r168, 31744;
	add.s32 	%r170, %r14, %r169;
	shr.u32 	%r171, %r167, 4;
	and.b32  	%r172, %r171, 268435454;
	add.s32 	%r27, %r170, %r172;
	ld.shared.u16 	%rs5, [%r27];
	add.s16 	%rs14, %rs5, 1;
	st.shared.u16 	[%r27], %rs14;
	// begin inline asm
	shr.b64 %rd136, %rd178, %r105;
	// end inline asm
	cvt.u32.u64 	%r173, %rd136;
	and.b32  	%r174, %r138, %r173;
	shl.b32 	%r175, %r174, 10;
	and.b32  	%r176, %r175, 31744;
	add.s32 	%r177, %r14, %r176;
	shr.u32 	%r178, %r174, 4;
	and.b32  	%r179, %r178, 268435454;
	add.s32 	%r28, %r177, %r179;
	ld.shared.u16 	%rs6, [%r28];
	add.s16 	%rs15, %rs6, 1;
	st.shared.u16 	[%r28], %rs15;
	// begin inline asm
	shr.b64 %rd138, %rd177, %r105;
	// end inline asm
	cvt.u32.u64 	%r180, %rd138;
	and.b32  	%r181, %r138, %r180;
	shl.b32 	%r182, %r181, 10;
	and.b32  	%r183, %r182, 31744;
	add.s32 	%r184, %r14, %r183;
	shr.u32 	%r185, %r181, 4;
	and.b32  	%r186, %r185, 268435454;
	add.s32 	%r29, %r184, %r186;
	ld.shared.u16 	%rs7, [%r29];
	add.s16 	%rs16, %rs7, 1;
	st.shared.u16 	[%r29], %rs16;
	// begin inline asm
	shr.b64 %rd140, %rd176, %r105;
	// end inline asm
	cvt.u32.u64 	%r187, %rd140;
	and.b32  	%r188, %r138, %r187;
	shl.b32 	%r189, %r188, 10;
	and.b32  	%r190, %r189, 31744;
	add.s32 	%r191, %r14, %r190;
	shr.u32 	%r192, %r188, 4;
	and.b32  	%r193, %r192, 268435454;
	add.s32 	%r30, %r191, %r193;
	ld.shared.u16 	%rs8, [%r30];
	add.s16 	%rs17, %rs8, 1;
	st.shared.u16 	[%r30], %rs17;
	// begin inline asm
	shr.b64 %rd142, %rd175, %r105;
	// end inline asm
	cvt.u32.u64 	%r194, %rd142;
	and.b32  	%r195, %r138, %r194;
	shl.b32 	%r196, %r195, 10;
	and.b32  	%r197, %r196, 31744;
	add.s32 	%r198, %r14, %r197;
	shr.u32 	%r199, %r195, 4;
	and.b32  	%r200, %r199, 268435454;
	add.s32 	%r31, %r198, %r200;
	ld.shared.u16 	%rs9, [%r31];
	add.s16 	%rs18, %rs9, 1;
	st.shared.u16 	[%r31], %rs18;
	bar.sync 	0;
	ld.shared.u32 	%r32, [%r15];
	ld.shared.u32 	%r201, [%r15+4];
	ld.shared.u32 	%r202, [%r15+8];
	ld.shared.u32 	%r203, [%r15+12];
	ld.shared.u32 	%r204, [%r15+16];
	ld.shared.u32 	%r205, [%r15+20];
	ld.shared.u32 	%r206, [%r15+24];
	ld.shared.u32 	%r207, [%r15+28];
	ld.shared.u32 	%r208, [%r15+32];
	ld.shared.u32 	%r209, [%r15+36];
	ld.shared.u32 	%r210, [%r15+40];
	ld.shared.u32 	%r211, [%r15+44];
	ld.shared.u32 	%r212, [%r15+48];
	ld.shared.u32 	%r213, [%r15+52];
	ld.shared.u32 	%r214, [%r15+56];
	ld.shared.u32 	%r215, [%r15+60];
	ld.shared.u32 	%r216, [%r15+64];
	ld.shared.u32 	%r217, [%r15+68];
	ld.shared.u32 	%r218, [%r15+72];
	ld.shared.u32 	%r219, [%r15+76];
	ld.shared.u32 	%r220, [%r15+80];
	ld.shared.u32 	%r221, [%r15+84];
	ld.shared.u32 	%r222, [%r15+88];
	ld.shared.u32 	%r223, [%r15+92];
	ld.shared.u32 	%r224, [%r15+96];
	ld.shared.u32 	%r225, [%r15+100];
	ld.shared.u32 	%r226, [%r15+104];
	ld.shared.u32 	%r227, [%r15+108];
	ld.shared.u32 	%r228, [%r15+112];
	ld.shared.u32 	%r229, [%r15+116];
	ld.shared.u32 	%r230, [%r15+120];
	ld.shared.u32 	%r231, [%r15+124];
	ld.shared.u32 	%r232, [%r15+128];
	add.s32 	%r33, %r201, %r32;
	add.s32 	%r34, %r202, %r33;
	add.s32 	%r35, %r203, %r34;
	add.s32 	%r36, %r204, %r35;
	add.s32 	%r37, %r205, %r36;
	add.s32 	%r38, %r206, %r37;
	add.s32 	%r39, %r207, %r38;
	add.s32 	%r40, %r208, %r39;
	add.s32 	%r41, %r209, %r40;
	add.s32 	%r42, %r210, %r41;
	add.s32 	%r43, %r211, %r42;
	add.s32 	%r44, %r212, %r43;
	add.s32 	%r45, %r213, %r44;
	add.s32 	%r46, %r214, %r45;
	add.s32 	%r47, %r215, %r46;
	add.s32 	%r48, %r216, %r47;
	add.s32 	%r49, %r217, %r48;
	add.s32 	%r50, %r218, %r49;
	add.s32 	%r51, %r219, %r50;
	add.s32 	%r52, %r220, %r51;
	add.s32 	%r53, %r221, %r52;
	add.s32 	%r54, %r222, %r53;
	add.s32 	%r55, %r223, %r54;
	add.s32 	%r56, %r224, %r55;
	add.s32 	%r57, %r225, %r56;
	add.s32 	%r58, %r226, %r57;
	add.s32 	%r59, %r227, %r58;
	add.s32 	%r60, %r228, %r59;
	add.s32 	%r61, %r229, %r60;
	add.s32 	%r62, %r230, %r61;
	add.s32 	%r63, %r231, %r62;
	add.s32 	%r111, %r232, %r63;
	// begin inline asm
	mov.u32 %r106, %laneid;
	// end inline asm
	mov.b32 	%r109, 1;
	mov.b32 	%r136, -1;
	// begin inline asm
	{  .reg .u32 r0;  .reg .pred p;  shfl.sync.up.b32 r0|p, %r111, %r109, %r134, %r136;  @p add.u32 r0, r0, %r111;  mov.u32 %r107, r0;}
	// end inline asm
	mov.b32 	%r115, 2;
	// begin inline asm
	{  .reg .u32 r0;  .reg .pred p;  shfl.sync.up.b32 r0|p, %r107, %r115, %r134, %r136;  @p add.u32 r0, r0, %r107;  mov.u32 %r113, r0;}
	// end inline asm
	mov.b32 	%r121, 4;
	// begin inline asm
	{  .reg .u32 r0;  .reg .pred p;  shfl.sync.up.b32 r0|p, %r113, %r121, %r134, %r136;  @p add.u32 r0, r0, %r113;  mov.u32 %r119, r0;}
	// end inline asm
	mov.b32 	%r127, 8;
	// begin inline asm
	{  .reg .u32 r0;  .reg .pred p;  shfl.sync.up.b32 r0|p, %r119, %r127, %r134, %r136;  @p add.u32 r0, r0, %r119;  mov.u32 %r125, r0;}
	// end inline asm
	mov.b32 	%r133, 16;
	// begin inline asm
	{  .reg .u32 r0;  .reg .pred p;  shfl.sync.up.b32 r0|p, %r125, %r133, %r134, %r136;  @p add.u32 r0, r0, %r125;  mov.u32 %r131, r0;}
	// end inline asm
	setp.ne.s32 	%p21, %r106, 31;
	@%p21 bra 	$L__BB15_39;
	st.shared.u32 	[%r16], %r131;
$L__BB15_39:
	sub.s32 	%r233, %r131, %r111;
	setp.gt.u32 	%p22, %r2, 31;
	setp.eq.s32 	%p23, %r13, 7;
	setp.eq.s32 	%p24, %r13, 6;
	setp.eq.s32 	%p25, %r13, 5;
	setp.eq.s32 	%p26, %r13, 4;
	setp.eq.s32 	%p27, %r13, 3;
	setp.eq.s32 	%p28, %r13, 2;
	setp.eq.s32 	%p29, %r13, 1;
	bar.sync 	0;
	ld.shared.v4.u32 	{%r234, %r235, %r236, %r237}, [_ZZN3cub18CUB_300001_SM_10006detail10radix_sort31DeviceRadixSortSingleTileKernelINS1_5radix10policy_hubImmyE10Policy1000ELNS0_9SortOrderE0EmmyNS1_21identity_decomposer_tEEEvPKT1_PSA_PKT2_PSE_T3_iiT4_E12temp_storage+33792];
	selp.b32 	%r238, %r234, %r358, %p29;
	add.s32 	%r239, %r235, %r234;
	selp.b32 	%r240, %r239, %r238, %p28;
	add.s32 	%r241, %r239, %r236;
	selp.b32 	%r242, %r241, %r240, %p27;
	add.s32 	%r243, %r241, %r237;
	selp.b32 	%r244, %r243, %r242, %p26;
	ld.shared.v4.u32 	{%r245, %r246, %r247, %r248}, [_ZZN3cub18CUB_300001_SM_10006detail10radix_sort31DeviceRadixSortSingleTileKernelINS1_5radix10policy_hubImmyE10Policy1000ELNS0_9SortOrderE0EmmyNS1_21identity_decomposer_tEEEvPKT1_PSA_PKT2_PSE_T3_iiT4_E12temp_storage+33808];
	add.s32 	%r249, %r243, %r245;
	selp.b32 	%r250, %r249, %r244, %p25;
	add.s32 	%r251, %r249, %r246;
	selp.b32 	%r252, %r251, %r250, %p24;
	add.s32 	%r253, %r251, %r247;
	selp.b32 	%r358, %r253, %r252, %p23;
	add.s32 	%r68, %r253, %r248;
	setp.ne.s32 	%p30, %r106, 0;
	selp.b32 	%r254, %r233, 0, %p30;
	add.s32 	%r255, %r358, %r254;
	or.pred  	%p31, %p22, %p30;
	selp.b32 	%r359, %r255, %r233, %p22;
	@%p31 bra 	$L__BB15_41;
	shl.b32 	%r359, %r68, 16;
	st.shared.u32 	[_ZZN3cub18CUB_300001_SM_10006detail10radix_sort31DeviceRadixSortSingleTileKernelINS1_5radix10policy_hubImmyE10Policy1000ELNS0_9SortOrderE0EmmyNS1_21identity_decomposer_tEEEvPKT1_PSA_PKT2_PSE_T3_iiT4_E12temp_storage+33832], %r359;
$L__BB15_41:
	setp.eq.s32 	%p32, %r2, 0;
	bar.sync 	0;
	ld.shared.u32 	%r256, [_ZZN3cub18CUB_300001_SM_10006detail10radix_sort31DeviceRadixSortSingleTileKernelINS1_5radix10policy_hubImmyE10Policy1000ELNS0_9SortOrderE0EmmyNS1_21identity_decomposer_tEEEvPKT1_PSA_PKT2_PSE_T3_iiT4_E12temp_storage+33832];
	selp.b32 	%r257, 0, %r256, %p32;
	add.s32 	%r258, %r359, %r257;
	add.s32 	%r259, %r32, %r258;
	add.s32 	%r260, %r33, %r258;
	add.s32 	%r261, %r34, %r258;
	add.s32 	%r262, %r35, %r258;
	add.s32 	%r263, %r36, %r258;
	add.s32 	%r264, %r37, %r258;
	add.s32 	%r265, %r38, %r258;
	add.s32 	%r266, %r39, %r258;
	add.s32 	%r267, %r40, %r258;
	add.s32 	%r268, %r41, %r258;
	add.s32 	%r269, %r42, %r258;
	add.s32 	%r270, %r43, %r258;
	add.s32 	%r271, %r44, %r258;
	add.s32 	%r272, %r45, %r258;
	add.s32 	%r273, %r46, %r258;
	add.s32 	%r274, %r47, %r258;
	add.s32 	%r275, %r48, %r258;
	add.s32 	%r276, %r49, %r258;
	add.s32 	%r277, %r50, %r258;
	add.s32 	%r278, %r51, %r258;
	add.s32 	%r279, %r52, %r258;
	add.s32 	%r280, %r53, %r258;
	add.s32 	%r281, %r54, %r258;
	add.s32 	%r282, %r55, %r258;
	add.s32 	%r283, %r56, %r258;
	add.s32 	%r284, %r57, %r258;
	add.s32 	%r285, %r58, %r258;
	add.s32 	%r286, %r59, %r258;
	add.s32 	%r287, %r60, %r258;
	add.s32 	%r288, %r61, %r258;
	add.s32 	%r289, %r62, %r258;
	add.s32 	%r290, %r63, %r258;
	st.shared.u32 	[%r15], %r258;
	st.shared.u32 	[%r15+4], %r259;
	st.shared.u32 	[%r15+8], %r260;
	st.shared.u32 	[%r15+12], %r261;
	st.shared.u32 	[%r15+16], %r262;
	st.shared.u32 	[%r15+20], %r263;
	st.shared.u32 	[%r15+24], %r264;
	st.shared.u32 	[%r15+28], %r265;
	st.shared.u32 	[%r15+32], %r266;
	st.shared.u32 	[%r15+36], %r267;
	st.shared.u32 	[%r15+40], %r268;
	st.shared.u32 	[%r15+44], %r269;
	st.shared.u32 	[%r15+48], %r270;
	st.shared.u32 	[%r15+52], %r271;
	st.shared.u32 	[%r15+56], %r272;
	st.shared.u32 	[%r15+60], %r273;
	st.shared.u32 	[%r15+64], %r274;
	st.shared.u32 	[%r15+68], %r275;
	st.shared.u32 	[%r15+72], %r276;
	st.shared.u32 	[%r15+76], %r277;
	st.shared.u32 	[%r15+80], %r278;
	st.shared.u32 	[%r15+84], %r279;
	st.shared.u32 	[%r15+88], %r280;
	st.shared.u32 	[%r15+92], %r281;
	st.shared.u32 	[%r15+96], %r282;
	st.shared.u32 	[%r15+100], %r283;
	st.shared.u32 	[%r15+104], %r284;
	st.shared.u32 	[%r15+108], %r285;
	st.shared.u32 	[%r15+112], %r286;
	st.shared.u32 	[%r15+116], %r287;
	st.shared.u32 	[%r15+120], %r288;
	st.shared.u32 	[%r15+124], %r289;
	st.shared.u32 	[%r15+128], %r290;
	bar.sync 	0;
	cvt.u32.u16 	%r291, %rs1;
	ld.shared.u16 	%r292, [%r23];
	add.s32 	%r72, %r292, %r291;
	cvt.u32.u16 	%r293, %rs2;
	ld.shared.u16 	%r294, [%r24];
	add.s32 	%r73, %r294, %r293;
	cvt.u32.u16 	%r295, %rs3;
	ld.shared.u16 	%r296, [%r25];
	add.s32 	%r74, %r296, %r295;
	cvt.u32.u16 	%r297, %rs4;
	ld.shared.u16 	%r298, [%r26];
	add.s32 	%r75, %r298, %r297;
	cvt.u32.u16 	%r299, %rs5;
	ld.shared.u16 	%r300, [%r27];
	add.s32 	%r76, %r300, %r299;
	cvt.u32.u16 	%r301, %rs6;
	ld.shared.u16 	%r302, [%r28];
	add.s32 	%r77, %r302, %r301;
	cvt.u32.u16 	%r303, %rs7;
	ld.shared.u16 	%r304, [%r29];
	add.s32 	%r78, %r304, %r303;
	cvt.u32.u16 	%r305, %rs8;
	ld.shared.u16 	%r306, [%r30];
	add.s32 	%r79, %r306, %r305;
	cvt.u32.u16 	%r307, %rs9;
	ld.shared.u16 	%r308, [%r31];
	add.s32 	%r80, %r308, %r307;
	bar.sync 	0;
	setp.lt.s32 	%p33, %r357, %r85;
	@%p33 bra 	$L__BB15_61;
	cvt.u64.u32 	%rd144, %r2;
	shl.b32 	%r309, %r72, 3;
	mov.u32 	%r310, _ZZN3cub18CUB_300001_SM_10006detail10radix_sort31DeviceRadixSortSingleTileKernelINS1_5radix10policy_hubImmyE10Policy1000ELNS0_9SortOrderE0EmmyNS1_21identity_decomposer_tEEEvPKT1_PSA_PKT2_PSE_T3_iiT4_E12temp_storage;
	add.s32 	%r311, %r310, %r309;
	st.shared.u64 	[%r311], %rd183;
	shl.b32 	%r312, %r73, 3;
	add.s32 	%r313, %r310, %r312;
	st.shared.u64 	[%r313], %rd182;
	shl.b32 	%r314, %r74, 3;
	add.s32 	%r315, %r310, %r314;
	st.shared.u64 	[%r315], %rd181;
	shl.b32 	%r316, %r75, 3;
	add.s32 	%r317, %r310, %r316;
	st.shared.u64 	[%r317], %rd180;
	shl.b32 	%r318, %r76, 3;
	add.s32 	%r319, %r310, %r318;
	st.shared.u64 	[%r319], %rd179;
	shl.b32 	%r320, %r77, 3;
	add.s32 	%r321, %r310, %r320;
	st.shared.u64 	[%r321], %rd178;
	shl.b32 	%r322, %r78, 3;
	add.s32 	%r323, %r310, %r322;
	st.shared.u64 	[%r323], %rd177;
	shl.b32 	%r324, %r79, 3;
	add.s32 	%r325, %r310, %r324;
	st.shared.u64 	[%r325], %rd176;
	shl.b32 	%r326, %r80, 3;
	add.s32 	%r327, %r310, %r326;
	st.shared.u64 	[%r327], %rd175;
	bar.sync 	0;
	shl.b32 	%r328, %r2, 6;
	sub.s32 	%r81, %r17, %r328;
	ld.shared.u64 	%rd58, [%r81];
	ld.shared.u64 	%rd59, [%r81+2048];
	ld.shared.u64 	%rd60, [%r81+4096];
	ld.shared.u64 	%rd61, [%r81+6144];
	ld.shared.u64 	%rd62, [%r81+8192];
	ld.shared.u64 	%rd63, [%r81+10240];
	ld.shared.u64 	%rd64, [%r81+12288];
	ld.shared.u64 	%rd65, [%r81+14336];
	ld.shared.u64 	%rd66, [%r81+16384];
	bar.sync 	0;
	st.shared.u64 	[%r311], %rd192;
	st.shared.u64 	[%r313], %rd191;
	st.shared.u64 	[%r315], %rd190;
	st.shared.u64 	[%r317], %rd189;
	st.shared.u64 	[%r319], %rd188;
	st.shared.u64 	[%r321], %rd187;
	st.shared.u64 	[%r323], %rd186;
	st.shared.u64 	[%r325], %rd185;
	st.shared.u64 	[%r327], %rd184;
	bar.sync 	0;
	ld.shared.u64 	%rd67, [%r81+2048];
	ld.shared.u64 	%rd68, [%r81+4096];
	ld.shared.u64 	%rd69, [%r81+6144];
	ld.shared.u64 	%rd70, [%r81+8192];
	ld.shared.u64 	%rd71, [%r81+10240];
	ld.shared.u64 	%rd72, [%r81+12288];
	ld.shared.u64 	%rd73, [%r81+14336];
	ld.shared.u64 	%rd74, [%r81+16384];
	setp.gt.u64 	%p34, %rd20, %rd144;
	cvta.to.global.u64 	%rd145, %rd95;
	mul.wide.u32 	%rd146, %r2, 8;
	add.s64 	%rd75, %rd145, %rd146;
	cvta.to.global.u64 	%rd147, %rd97;
	add.s64 	%rd76, %rd147, %rd146;
	@%p34 bra 	$L__BB15_43;
	bra.uni 	$L__BB15_44;
$L__BB15_43:
	ld.shared.u64 	%rd148, [%r81];
	st.global.u64 	[%rd75], %rd58;
	st.global.u64 	[%rd76], %rd148;
$L__BB15_44:
	add.s32 	%r329, %r2, 256;
	cvt.u64.u32 	%rd149, %r329;
	setp.le.u64 	%p35, %rd20, %rd149;
	@%p35 bra 	$L__BB15_46;
	st.global.u64 	[%rd75+2048], %rd59;
	st.global.u64 	[%rd76+2048], %rd67;
$L__BB15_46:
	add.s32 	%r330, %r2, 512;
	cvt.u64.u32 	%rd150, %r330;
	setp.le.u64 	%p36, %rd20, %rd150;
	@%p36 bra 	$L__BB15_48;
	st.global.u64 	[%rd75+4096], %rd60;
	st.global.u64 	[%rd76+4096], %rd68;
$L__BB15_48:
	add.s32 	%r331, %r2, 768;
	cvt.u64.u32 	%rd151, %r331;
	setp.le.u64 	%p37, %rd20, %rd151;
	@%p37 bra 	$L__BB15_50;
	st.global.u64 	[%rd75+6144], %rd61;
	st.global.u64 	[%rd76+6144], %rd69;
$L__BB15_50:
	or.b32  	%r332, %r2, 1024;
	cvt.u64.u32 	%rd152, %r332;
	setp.le.u64 	%p38, %rd20, %rd152;
	@%p38 bra 	$L__BB15_52;
	st.global.u64 	[%rd75+8192], %rd62;
	st.global.u64 	[%rd76+8192], %rd70;
$L__BB15_52:
	add.s32 	%r333, %r2, 1280;
	cvt.u64.u32 	%rd153, %r333;
	setp.le.u64 	%p39, %rd20, %rd153;
	@%p39 bra 	$L__BB15_54;
	st.global.u64 	[%rd75+10240], %rd63;
	st.global.u64 	[%rd76+10240], %rd71;
$L__BB15_54:
	add.s32 	%r334, %r2, 1536;
	cvt.u64.u32 	%rd154, %r334;
	setp.le.u64 	%p40, %rd20, %rd154;
	@%p40 bra 	$L__BB15_56;
	st.global.u64 	[%rd75+12288], %rd64;
	st.global.u64 	[%rd76+12288], %rd72;
$L__BB15_56:
	add.s32 	%r335, %r2, 1792;
	cvt.u64.u32 	%rd155, %r335;
	setp.le.u64 	%p41, %rd20, %rd155;
	@%p41 bra 	$L__BB15_58;
	st.global.u64 	[%rd75+14336], %rd65;
	st.global.u64 	[%rd76+14336], %rd73;
$L__BB15_58:
	or.b32  	%r336, %r2, 2048;
	cvt.u64.u32 	%rd156, %r336;
	setp.le.u64 	%p42, %rd20, %rd156;
	@%p42 bra 	$L__BB15_60;
	st.global.u64 	[%rd75+16384], %rd66;
	st.global.u64 	[%rd76+16384], %rd74;
$L__BB15_60:
	ret;
$L__BB15_61:
	shl.b32 	%r337, %r72, 3;
	mov.u32 	%r338, _ZZN3cub18CUB_300001_SM_10006detail10radix_sort31DeviceRadixSortSingleTileKernelINS1_5radix10policy_hubImmyE10Policy1000ELNS0_9SortOrderE0EmmyNS1_21identity_decomposer_tEEEvPKT1_PSA_PKT2_PSE_T3_iiT4_E12temp_storage;
	add.s32 	%r339, %r338, %r337;
	st.shared.u64 	[%r339], %rd183;
	shl.b32 	%r340, %r73, 3;
	add.s32 	%r341, %r338, %r340;
	st.shared.u64 	[%r341], %rd182;
	shl.b32 	%r342, %r74, 3;
	add.s32 	%r343, %r338, %r342;
	st.shared.u64 	[%r343], %rd181;
	shl.b32 	%r344, %r75, 3;
	add.s32 	%r345, %r338, %r344;
	st.shared.u64 	[%r345], %rd180;
	shl.b32 	%r346, %r76, 3;
	add.s32 	%r347, %r338, %r346;
	st.shared.u64 	[%r347], %rd179;
	shl.b32 	%r348, %r77, 3;
	add.s32 	%r349, %r338, %r348;
	st.shared.u64 	[%r349], %rd178;
	shl.b32 	%r350, %r78, 3;
	add.s32 	%r351, %r338, %r350;
	st.shared.u64 	[%r351], %rd177;
	shl.b32 	%r352, %r79, 3;
	add.s32 	%r353, %r338, %r352;
	st.shared.u64 	[%r353], %rd176;
	shl.b32 	%r354, %r80, 3;
	add.s32 	%r355, %r338, %r354;
	st.shared.u64 	[%r355], %rd175;
	bar.sync 	0;
	ld.shared.u64 	%rd183, [%r17];
	ld.shared.u64 	%rd182, [%r17+8];
	ld.shared.u64 	%rd181, [%r17+16];
	ld.shared.u64 	%rd180, [%r17+24];
	ld.shared.u64 	%rd179, [%r17+32];
	ld.shared.u64 	%rd178, [%r17+40];
	ld.shared.u64 	%rd177, [%r17+48];
	ld.shared.u64 	%rd176, [%r17+56];
	ld.shared.u64 	%rd175, [%r17+64];
	bar.sync 	0;
	st.shared.u64 	[%r339], %rd192;
	st.shared.u64 	[%r341], %rd191;
	st.shared.u64 	[%r343], %rd190;
	st.shared.u64 	[%r345], %rd189;
	st.shared.u64 	[%r347], %rd188;
	st.shared.u64 	[%r349], %rd187;
	st.shared.u64 	[%r351], %rd186;
	st.shared.u64 	[%r353], %rd185;
	st.shared.u64 	[%r355], %rd184;
	bar.sync 	0;
	ld.shared.u64 	%rd192, [%r17];
	ld.shared.u64 	%rd191, [%r17+8];
	ld.shared.u64 	%rd190, [%r17+16];
	ld.shared.u64 	%rd189, [%r17+24];
	ld.shared.u64 	%rd188, [%r17+32];
	ld.shared.u64 	%rd187, [%r17+40];
	ld.shared.u64 	%rd186, [%r17+48];
	ld.shared.u64 	%rd185, [%r17+56];
	ld.shared.u64 	%rd184, [%r17+64];
	bar.sync 	0;
	add.s32 	%r357, %r357, 6;
	add.s32 	%r356, %r356, -6;
	bra.uni 	$L__BB15_37;

}
	// .globl	_ZN3cub18CUB_300001_SM_10006detail10radix_sort30DeviceRadixSortHistogramKernelINS1_5radix10policy_hubImmyE10Policy1000ELNS0_9SortOrderE0EmyNS1_21identity_decomposer_tEEEvPT2_PKT1_SA_iiT3_
.visible .entry _ZN3cub18CUB_300001_SM_10006detail10radix_sort30DeviceRadixSortHistogramKernelINS1_5radix10policy_hubImmyE10Policy1000ELNS0_9SortOrderE0EmyNS1_21identity_decomposer_tEEEvPT2_PKT1_SA_iiT3_(
	.param .u64 .ptr .align 1 _ZN3cub18CUB_300001_SM_10006detail10radix_sort30DeviceRadixSortHistogramKernelINS1_5radix10policy_hubImmyE10Policy1000ELNS0_9SortOrderE0EmyNS1_21identity_decomposer_tEEEvPT2_PKT1_SA_iiT3__param_0,
	.param .u64 .ptr .align 1 _ZN3cub18CUB_300001_SM_10006detail10radix_sort30DeviceRadixSortHistogramKernelINS1_5radix10policy_hubImmyE10Policy1000ELNS0_9SortOrderE0EmyNS1_21identity_decomposer_tEEEvPT2_PKT1_SA_iiT3__param_1,
	.param .u64 _ZN3cub18CUB_300001_SM_10006detail10radix_sort30DeviceRadixSortHistogramKernelINS1_5radix10policy_hubImmyE10Policy1000ELNS0_9SortOrderE0EmyNS1_21identity_decomposer_tEEEvPT2_PKT1_SA_iiT3__param_2,
	.param .u32 _ZN3cub18CUB_300001_SM_10006detail10radix_sort30DeviceRadixSortHistogramKernelINS1_5radix10policy_hubImmyE10Policy1000ELNS0_9SortOrderE0EmyNS1_21identity_decomposer_tEEEvPT2_PKT1_SA_iiT3__param_3,
	.param .u32 _ZN3cub18CUB_300001_SM_10006detail10radix_sort30DeviceRadixSortHistogramKernelINS1_5radix10policy_hubImmyE10Policy1000ELNS0_9SortOrderE0EmyNS1_21identity_decomposer_tEEEvPT2_PKT1_SA_iiT3__param_4,
	.param .align 1 .b8 _ZN3cub18CUB_300001_SM_10006detail10radix_sort30DeviceRadixSortHistogramKernelINS1_5radix10policy_hubImmyE10Policy1000ELNS0_9SortOrderE0EmyNS1_21identity_decomposer_tEEEvPT2_PKT1_SA_iiT3__param_5[1]
)
.maxntid 128
{
	.reg .pred 	%p<91>;
	.reg .b32 	%r<362>;
	.reg .b64 	%rd<263>;
	// demoted variable
	.shared .align 4 .b8 _ZZN3cub18CUB_300001_SM_10006detail10radix_sort30DeviceRadixSortHistogramKernelINS1_5radix10policy_hubImmyE10Policy1000ELNS0_9SortOrderE0EmyNS1_21identity_decomposer_tEEEvPT2_PKT1_SA_iiT3_E12temp_storage[8192];
	ld.param.u64 	%rd81, [_ZN3cub18CUB_300001_SM_10006detail10radix_sort30DeviceRadixSortHistogramKernelINS1_5radix10policy_hubImmyE10Policy1000ELNS0_9SortOrderE0EmyNS1_21identity_decomposer_tEEEvPT2_PKT1_SA_iiT3__param_0];
	ld.param.u64 	%rd82, [_ZN3cub18CUB_300001_SM_10006detail10radix_sort30DeviceRadixSortHistogramKernelINS1_5radix10policy_hubImmyE10Policy1000ELNS0_9SortOrderE0EmyNS1_21identity_decomposer_tEEEvPT2_PKT1_SA_iiT3__param_1];
	ld.param.u64 	%rd80, [_ZN3cub18CUB_300001_SM_10006detail10radix_sort30DeviceRadixSortHistogramKernelINS1_5radix10policy_hubImmyE10Policy1000ELNS0_9SortOrderE0EmyNS1_21identity_decomposer_tEEEvPT2_PKT1_SA_iiT3__param_2];
	ld.param.u32 	%r93, [_ZN3cub18CUB_300001_SM_10006detail10radix_sort30DeviceRadixSortHistogramKernelINS1_5radix10policy_hubImmyE10Policy1000ELNS0_9SortOrderE0EmyNS1_21identity_decomposer_tEEEvPT2_PKT1_SA_iiT3__param_3];
	ld.param.u32 	%r94, [_ZN3cub18CUB_300001_SM_10006detail10radix_sort30DeviceRadixSortHistogramKernelINS1_5radix10policy_hubImmyE10Policy1000ELNS0_9SortOrderE0EmyNS1_21identity_decomposer_tEEEvPT2_PKT1_SA_iiT3__param_4];
	cvta.to.global.u64 	%rd1, %rd82;
	cvta.to.global.u64 	%rd2, %rd81;
	setp.eq.s64 	%p2, %rd80, 0;
	@%p2 bra 	$L__BB16_153;
	sub.s32 	%r95, %r94, %r93;
	add.s32 	%r96, %r95, 7;
	shr.s32 	%r97, %r96, 31;
	shr.u32 	%r98, %r97, 29;
	add.s32 	%r99, %r96, %r98;
	shr.s32 	%r100, %r99, 3;
	mov.u32 	%r101, %tid.x;
	setp.gt.u32 	%p3, %r101, 255;
	setp.lt.s32 	%p4, %r96, 8;
	mov.u32 	%r102, %ctaid.x;
	shl.b32 	%r103, %r102, 11;
	cvt.u64.u32 	%rd3, %r103;
	mov.u32 	%r104, %nctaid.x;
	shl.b32 	%r105, %r104, 11;
	cvt.u64.u32 	%rd4, %r105;
	add.s32 	%r1, %r100, -1;
	and.b32  	%r2, %r100, 15;
	and.b32  	%r3, %r100, 7;
	add.s32 	%r4, %r3, -1;
	and.b32  	%r5, %r100, 3;
	or.pred  	%p1, %p3, %p4;
	shl.b32 	%r106, %r101, 2;
	mov.u32 	%r107, _ZZN3cub18CUB_300001_SM_10006detail10radix_sort30DeviceRadixSortHistogramKernelINS1_5radix10policy_hubImmyE10Policy1000ELNS0_9SortOrderE0EmyNS1_21identity_decomposer_tEEEvPT2_PKT1_SA_iiT3_E12temp_storage;
	add.s32 	%r6, %r107, %r106;
	and.b32  	%r7, %r100, 268435440;
	cvt.u64.u32 	%rd5, %r101;
	add.s32 	%r8, %r101, 128;
	add.s32 	%r9, %r101, 256;
	add.s32 	%r10, %r101, 512;
	add.s32 	%r11, %r101, 640;
	add.s32 	%r12, %r101, 768;
	add.s32 	%r13, %r101, 1920;
	and.b32  	%r14, %r100, 268435448;
	and.b32  	%r15, %r100, 1;
	neg.s32 	%r16, %r7;
	add.s32 	%r17, %r6, 8192;
	add.s64 	%rd84, %rd80, -1;
	shr.u64 	%rd85, %rd84, 30;
	add.s64 	%rd86, %rd85, 1;
	min.u64 	%rd6, %rd86, %rd80;
	mov.b64 	%rd230, 0;
$L__BB16_2:
	@%p1 bra 	$L__BB16_30;
	setp.lt.u32 	%p5, %r1, 15;
	mov.b32 	%r346, 0;
	@%p5 bra 	$L__BB16_6;
	mov.u32 	%r343, %r17;
	mov.u32 	%r344, %r16;
$L__BB16_5:
	.pragma "nounroll";
	mov.b32 	%r109, 0;
	st.shared.u32 	[%r343+-8192], %r109;
	st.shared.u32 	[%r343+-7168], %r109;
	st.shared.u32 	[%r343+-6144], %r109;
	st.shared.u32 	[%r343+-5120], %r109;
	st.shared.u32 	[%r343+-4096], %r109;
	st.shared.u32 	[%r343+-3072], %r109;
	st.shared.u32 	[%r343+-2048], %r109;
	st.shared.u32 	[%r343+-1024], %r109;
	st.shared.u32 	[%r343], %r109;
	st.shared.u32 	[%r343+1024], %r109;
	st.shared.u32 	[%r343+2048], %r109;
	st.shared.u32 	[%r343+3072], %r109;
	st.shared.u32 	[%r343+4096], %r109;
	st.shared.u32 	[%r343+5120], %r109;
	st.shared.u32 	[%r343+6144], %r109;
	st.shared.u32 	[%r343+7168], %r109;
	add.s32 	%r344, %r344, 16;
	add.s32 	%r343, %r343, 16384;
	setp.ne.s32 	%p6, %r344, 0;
	mov.u32 	%r346, %r7;
	@%p6 bra 	$L__BB16_5;
$L__BB16_6:
	add.s32 	%r23, %r2, -1;
	setp.eq.s32 	%p7, %r2, 0;
	@%p7 bra 	$L__BB16_16;
	setp.lt.u32 	%p8, %r23, 7;
	@%p8 bra 	$L__BB16_9;
	shl.b32 	%r110, %r346, 10;
	add.s32 	%r111, %r6, %r110;
	mov.b32 	%r112, 0;
	st.shared.u32 	[%r111], %r112;
	st.shared.u32 	[%r111+1024], %r112;
	st.shared.u32 	[%r111+2048], %r112;
	st.shared.u32 	[%r111+3072], %r112;
	st.shared.u32 	[%r111+4096], %r112;
	st.shared.u32 	[%r111+5120], %r112;
	st.shared.u32 	[%r111+6144], %r112;
	st.shared.u32 	[%r111+7168], %r112;
	add.s32 	%r346, %r346, 8;
$L__BB16_9:
	setp.eq.s32 	%p9, %r3, 0;
	@%p9 bra 	$L__BB16_16;
	setp.lt.u32 	%p10, %r4, 3;
	@%p10 bra 	$L__BB16_12;
	shl.b32 	%r113, %r346, 10;
	add.s32 	%r114, %r6, %r113;
	mov.b32 	%r115, 0;
	st.shared.u32 	[%r114], %r115;
	st.shared.u32 	[%r114+1024], %r115;
	st.shared.u32 	[%r114+2048], %r115;
	st.shared.u32 	[%r114+3072], %r115;
	add.s32 	%r346, %r346, 4;
$L__BB16_12:
	setp.eq.s32 	%p11, %r5, 0;
	@%p11 bra 	$L__BB16_16;
	setp.eq.s32 	%p12, %r5, 1;
	shl.b32 	%r116, %r346, 10;
	add.s32 	%r28, %r6, %r116;
	mov.b32 	%r117, 0;
	st.shared.u32 	[%r28], %r117;
	@%p12 bra 	$L__BB16_16;
	setp.eq.s32 	%p13, %r5, 2;
	mov.b32 	%r118, 0;
	st.shared.u32 	[%r28+1024], %r118;
	@%p13 bra 	$L__BB16_16;
	mov.b32 	%r119, 0;
	st.shared.u32 	[%r28+2048], %r119;
$L__BB16_16:
	cvt.u32.u64 	%r120, %rd5;
	setp.gt.u32 	%p14, %r120, 127;
	@%p14 bra 	$L__BB16_30;
	setp.lt.u32 	%p15, %r1, 15;
	mov.b32 	%r350, 0;
	@%p15 bra 	$L__BB16_20;
	mov.b32 	%r348, 0;
$L__BB16_19:
	.pragma "nounroll";
	shl.b32 	%r123, %r348, 10;
	add.s32 	%r124, %r6, %r123;
	mov.b32 	%r125, 0;
	st.shared.u32 	[%r124+512], %r125;
	st.shared.u32 	[%r124+1536], %r125;
	st.shared.u32 	[%r124+2560], %r125;
	st.shared.u32 	[%r124+3584], %r125;
	st.shared.u32 	[%r124+4608], %r125;
	st.shared.u32 	[%r124+5632], %r125;
	st.shared.u32 	[%r124+6656], %r125;
	st.shared.u32 	[%r124+7680], %r125;
	st.shared.u32 	[%r124+8704], %r125;
	st.shared.u32 	[%r124+9728], %r125;
	st.shared.u32 	[%r124+10752], %r125;
	st.shared.u32 	[%r124+11776], %r125;
	st.shared.u32 	[%r124+12800], %r125;
	st.shared.u32 	[%r124+13824], %r125;
	st.shared.u32 	[%r124+14848], %r125;
	st.shared.u32 	[%r124+15872], %r125;
	add.s32 	%r348, %r348, 16;
	setp.ne.s32 	%p16, %r348, %r7;
	mov.u32 	%r350, %r7;
	@%p16 bra 	$L__BB16_19;
$L__BB16_20:
	setp.eq.s32 	%p17, %r2, 0;
	@%p17 bra 	$L__BB16_30;
	setp.lt.u32 	%p18, %r23, 7;
	@%p18 bra 	$L__BB16_23;
	shl.b32 	%r126, %r350, 10;
	add.s32 	%r127, %r6, %r126;
	mov.b32 	%r128, 0;
	st.shared.u32 	[%r127+512], %r128;
	st.shared.u32 	[%r127+1536], %r128;
	st.shared.u32 	[%r127+2560], %r128;
	st.shared.u32 	[%r127+3584], %r128;
	st.shared.u32 	[%r127+4608], %r128;
	st.shared.u32 	[%r127+5632], %r128;
	st.shared.u32 	[%r127+6656], %r128;
	st.shared.u32 	[%r127+7680], %r128;
	add.s32 	%r350, %r350, 8;
$L__BB16_23:
	setp.eq.s32 	%p19, %r3, 0;
	@%p19 bra 	$L__BB16_30;
	setp.lt.u32 	%p20, %r4, 3;
	@%p20 bra 	$L__BB16_26;
	shl.b32 	%r129, %r350, 10;
	add.s32 	%r130, %r6, %r129;
	mov.b32 	%r131, 0;
	st.shared.u32 	[%r130+512], %r131;
	st.shared.u32 	[%r130+1536], %r131;
	st.shared.u32 	[%r130+2560], %r131;
	st.shared.u32 	[%r130+3584], %r131;
	add.s32 	%r350, %r350, 4;
$L__BB16_26:
	setp.eq.s32 	%p21, %r5, 0;
	@%p21 bra 	$L__BB16_30;
	setp.eq.s32 	%p22, %r5, 1;
	shl.b32 	%r132, %r350, 10;
	add.s32 	%r36, %r6, %r132;
	mov.b32 	%r133, 0;
	st.shared.u32 	[%r36+512], %r133;
	@%p22 bra 	$L__BB16_30;
	setp.eq.s32 	%p23, %r5, 2;
	mov.b32 	%r134, 0;
	st.shared.u32 	[%r36+1536], %r134;
	@%p23 bra 	$L__BB16_30;
	mov.b32 	%r135, 0;
	st.shared.u32 	[%r36+2560], %r135;
$L__BB16_30:
	bar.sync 	0;
	bar.sync 	0;
	shl.b64 	%rd8, %rd230, 30;
	sub.s64 	%rd87, %rd80, %rd8;
	min.u64 	%rd9, %rd87, 1073741824;
	setp.le.u64 	%p24, %rd9, %rd3;
	@%p24 bra 	$L__BB16_70;
	mov.u64 	%rd231, %rd3;
$L__BB16_32:
	add.s64 	%rd11, %rd231, %rd8;
	sub.s64 	%rd12, %rd80, %rd11;
	setp.lt.u64 	%p25, %rd12, 2048;
	@%p25 bra 	$L__BB16_34;
	add.s64 	%rd106, %rd11, %rd5;
	shl.b64 	%rd107, %rd106, 3;
	add.s64 	%rd108, %rd1, %rd107;
	ld.global.u64 	%rd262, [%rd108];
	ld.global.u64 	%rd261, [%rd108+1024];
	ld.global.u64 	%rd260, [%rd108+2048];
	ld.global.u64 	%rd259, [%rd108+3072];
	ld.global.u64 	%rd258, [%rd108+4096];
	ld.global.u64 	%rd257, [%rd108+5120];
	ld.global.u64 	%rd256, [%rd108+6144];
	ld.global.u64 	%rd255, [%rd108+7168];
	ld.global.u64 	%rd254, [%rd108+8192];
	ld.global.u64 	%rd253, [%rd108+9216];
	ld.global.u64 	%rd252, [%rd108+10240];
	ld.global.u64 	%rd251, [%rd108+11264];
	ld.global.u64 	%rd250, [%rd108+12288];
	ld.global.u64 	%rd249, [%rd108+13312];
	ld.global.u64 	%rd248, [%rd108+14336];
	ld.global.u64 	%rd247, [%rd108+15360];
	bra.uni 	$L__BB16_66;
$L__BB16_34:
	cvt.u32.u64 	%r136, %rd5;
	cvt.u32.u64 	%r37, %rd12;
	setp.ge.s32 	%p26, %r136, %r37;
	add.s64 	%rd89, %rd11, %rd5;
	shl.b64 	%rd90, %rd89, 3;
	add.s64 	%rd29, %rd1, %rd90;
	mov.b64 	%rd262, -1;
	@%p26 bra 	$L__BB16_36;
	ld.global.u64 	%rd262, [%rd29];
$L__BB16_36:
	setp.ge.s32 	%p27, %r8, %r37;
	mov.b64 	%rd261, -1;
	@%p27 bra 	$L__BB16_38;
	ld.global.u64 	%rd261, [%rd29+1024];
$L__BB16_38:
	setp.ge.s32 	%p28, %r9, %r37;
	mov.b64 	%rd260, -1;
	@%p28 bra 	$L__BB16_40;
	ld.global.u64 	%rd260, [%rd29+2048];
$L__BB16_40:
	mov.u32 	%r137, %tid.x;
	add.s32 	%r138, %r137, 384;
	setp.ge.s32 	%p29, %r138, %r37;
	mov.b64 	%rd259, -1;
	@%p29 bra 	$L__BB16_42;
	ld.global.u64 	%rd259, [%rd29+3072];
$L__BB16_42:
	setp.ge.s32 	%p30, %r10, %r37;
	mov.b64 	%rd258, -1;
	@%p30 bra 	$L__BB16_44;
	ld.global.u64 	%rd258, [%rd29+4096];
$L__BB16_44:
	setp.ge.s32 	%p31, %r11, %r37;
	mov.b64 	%rd257, -1;
	@%p31 bra 	$L__BB16_46;
	ld.global.u64 	%rd257, [%rd29+5120];
$L__BB16_46:
	setp.ge.s32 	%p32, %r12, %r37;
	mov.b64 	%rd256, -1;
	@%p32 bra 	$L__BB16_48;
	ld.global.u64 	%rd256, [%rd29+6144];
$L__BB16_48:
	add.s32 	%r140, %r137, 896;
	setp.ge.s32 	%p33, %r140, %r37;
	mov.b64 	%rd255, -1;
	@%p33 bra 	$L__BB16_50;
	ld.global.u64 	%rd255, [%rd29+7168];
$L__BB16_50:
	or.b32  	%r142, %r137, 1024;
	setp.ge.s32 	%p34, %r142, %r37;
	mov.b64 	%rd254, -1;
	@%p34 bra 	$L__BB16_52;
	ld.global.u64 	%rd254, [%rd29+8192];
$L__BB16_52:
	add.s32 	%r144, %r137, 1152;
	setp.ge.s32 	%p35, %r144, %r37;
	mov.b64 	%rd253, -1;
	@%p35 bra 	$L__BB16_54;
	ld.global.u64 	%rd253, [%rd29+9216];
$L__BB16_54:
	add.s32 	%r146, %r137, 1280;
	setp.ge.s32 	%p36, %r146, %r37;
	mov.b64 	%rd252, -1;
	@%p36 bra 	$L__BB16_56;
	ld.global.u64 	%rd252, [%rd29+10240];
$L__BB16_56:
	add.s32 	%r148, %r137, 1408;
	setp.ge.s32 	%p37, %r148, %r37;
	mov.b64 	%rd251, -1;
	@%p37 bra 	$L__BB16_58;
	ld.global.u64 	%rd251, [%rd29+11264];
$L__BB16_58:
	add.s32 	%r150, %r137, 1536;
	setp.ge.s32 	%p38, %r150, %r37;
	mov.b64 	%rd250, -1;
	@%p38 bra 	$L__BB16_60;
	ld.global.u64 	%rd250, [%rd29+12288];
$L__BB16_60:
	add.s32 	%r152, %r137, 1664;
	setp.ge.s32 	%p39, %r152, %r37;
	mov.b64 	%rd249, -1;
	@%p39 bra 	$L__BB16_62;
	ld.global.u64 	%rd249, [%rd29+13312];
$L__BB16_62:
	add.s32 	%r154, %r137, 1792;
	setp.ge.s32 	%p40, %r154, %r37;
	mov.b64 	%rd248, -1;
	@%p40 bra 	$L__BB16_64;
	ld.global.u64 	%rd248, [%rd29+14336];
$L__BB16_64:
	setp.ge.s32 	%p41, %r13, %r37;
	mov.b64 	%rd247, -1;
	@%p41 bra 	$L__BB16_66;
	ld.global.u64 	%rd247, [%rd29+15360];
$L__BB16_66:
	setp.le.s32 	%p42, %r94, %r93;
	@%p42 bra 	$L__BB16_69;
	mov.b32 	%r352, 0;
	mov.u32 	%r353, %r93;
$L__BB16_68:
	sub.s32 	%r156, %r94, %r353;
	shl.b32 	%r157, %r352, 10;
	mov.u32 	%r158, _ZZN3cub18CUB_300001_SM_10006detail10radix_sort30DeviceRadixSortHistogramKernelINS1_5radix10policy_hubImmyE10Policy1000ELNS0_9SortOrderE0EmyNS1_21identity_decomposer_tEEEvPT2_PKT1_SA_iiT3_E12temp_storage;
	add.s32 	%r159, %r158, %r157;
	min.s32 	%r160, %r156, 8;
	mov.b32 	%r161, -1;
	shl.b32 	%r162, %r161, %r160;
	not.b32 	%r163, %r162;
	shr.u64 	%rd109, %rd262, %r353;
	cvt.u32.u64 	%r164, %rd109;
	and.b32  	%r165, %r164, %r163;
	shl.b32 	%r166, %r165, 2;
	add.s32 	%r167, %r159, %r166;
	atom.shared.add.u32 	%r168, [%r167], 1;
	shr.u64 	%rd110, %rd261, %r353;
	cvt.u32.u64 	%r169, %rd110;
	and.b32  	%r170, %r169, %r163;
	shl.b32 	%r171, %r170, 2;
	add.s32 	%r172, %r159, %r171;
	atom.shared.add.u32 	%r173, [%r172], 1;
	shr.u64 	%rd111, %rd260, %r353;
	cvt.u32.u64 	%r174, %rd111;
	and.b32  	%r175, %r174, %r163;
	shl.b32 	%r176, %r175, 2;
	add.s32 	%r177, %r159, %r176;
	atom.shared.add.u32 	%r178, [%r177], 1;
	shr.u64 	%rd112, %rd259, %r353;
	cvt.u32.u64 	%r179, %rd112;
	and.b32  	%r180, %r179, %r163;
	shl.b32 	%r181, %r180, 2;
	add.s32 	%r182, %r159, %r181;
	atom.shared.add.u32 	%r183, [%r182], 1;
	shr.u64 	%rd113, %rd258, %r353;
	cvt.u32.u64 	%r184, %rd113;
	and.b32  	%r185, %r184, %r163;
	shl.b32 	%r186, %r185, 2;
	add.s32 	%r187, %r159, %r186;
	atom.shared.add.u32 	%r188, [%r187], 1;
	shr.u64 	%rd114, %rd257, %r353;
	cvt.u32.u64 	%r189, %rd114;
	and.b32  	%r190, %r189, %r163;
	shl.b32 	%r191, %r190, 2;
	add.s32 	%r192, %r159, %r191;
	atom.shared.add.u32 	%r193, [%r192], 1;
	shr.u64 	%rd115, %rd256, %r353;
	cvt.u32.u64 	%r194, %rd115;
	and.b32  	%r195, %r194, %r163;
	shl.b32 	%r196, %r195, 2;
	add.s32 	%r197, %r159, %r196;
	atom.shared.add.u32 	%r198, [%r197], 1;
	shr.u64 	%rd116, %rd255, %r353;
	cvt.u32.u64 	%r199, %rd116;
	and.b32  	%r200, %r199, %r163;
	shl.b32 	%r201, %r200, 2;
	add.s32 	%r202, %r159, %r201;
	atom.shared.add.u32 	%r203, [%r202], 1;
	shr.u64 	%rd117, %rd254, %r353;
	cvt.u32.u64 	%r204, %rd117;
	and.b32  	%r205, %r204, %r163;
	shl.b32 	%r206, %r205, 2;
	add.s32 	%r207, %r159, %r206;
	atom.shared.add.u32 	%r208, [%r207], 1;
	shr.u64 	%rd118, %rd253, %r353;
	cvt.u32.u64 	%r209, %rd118;
	and.b32  	%r210, %r209, %r163;
	shl.b32 	%r211, %r210, 2;
	add.s32 	%r212, %r159, %r211;
	atom.shared.add.u32 	%r213, [%r212], 1;
	shr.u64 	%rd119, %rd252, %r353;
	cvt.u32.u64 	%r214, %rd119;
	and.b32  	%r215, %r214, %r163;
	shl.b32 	%r216, %r215, 2;
	add.s32 	%r217, %r159, %r216;
	atom.shared.add.u32 	%r218, [%r217], 1;
	shr.u64 	%rd120, %rd251, %r353;
	cvt.u32.u64 	%r219, %rd120;
	and.b32  	%r220, %r219, %r163;
	shl.b32 	%r221, %r220, 2;
	add.s32 	%r222, %r159, %r221;
	atom.shared.add.u32 	%r223, [%r222], 1;
	shr.u64 	%rd121, %rd250, %r353;
	cvt.u32.u64 	%r224, %rd121;
	and.b32  	%r225, %r224, %r163;
	shl.b32 	%r226, %r225, 2;
	add.s32 	%r227, %r159, %r226;
	atom.shared.add.u32 	%r228, [%r227], 1;
	shr.u64 	%rd122, %rd249, %r353;
	cvt.u32.u64 	%r229, %rd122;
	and.b32  	%r230, %r229, %r163;
	shl.b32 	%r231, %r230, 2;
	add.s32 	%r232, %r159, %r231;
	atom.shared.add.u32 	%r233, [%r232], 1;
	shr.u64 	%rd123, %rd248, %r353;
	cvt.u32.u64 	%r234, %rd123;
	and.b32  	%r235, %r234, %r163;
	shl.b32 	%r236, %r235, 2;
	add.s32 	%r237, %r159, %r236;
	atom.shared.add.u32 	%r238, [%r237], 1;
	shr.u64 	%rd124, %rd247, %r353;
	cvt.u32.u64 	%r239, %rd124;
	and.b32  	%r240, %r239, %r163;
	shl.b32 	%r241, %r240, 2;
	add.s32 	%r242, %r159, %r241;
	atom.shared.add.u32 	%r243, [%r242], 1;
	add.s32 	%r353, %r353, 8;
	add.s32 	%r352, %r352, 1;
	setp.lt.s32 	%p43, %r353, %r94;
	@%p43 bra 	$L__BB16_68;
$L__BB16_69:
	add.s64 	%rd231, %rd231, %rd4;
	setp.lt.u64 	%p44, %rd231, %rd9;
	@%p44 bra 	$L__BB16_32;
$L__BB16_70:
	bar.sync 	0;
	@%p1 bra 	$L__BB16_152;
	setp.lt.u32 	%p45, %r1, 7;
	mov.b32 	%r356, 0;
	@%p45 bra 	$L__BB16_90;
	mov.b32 	%r354, 0;
$L__BB16_73:
	.pragma "nounroll";
	shl.b32 	%r246, %r354, 10;
	add.s32 	%r43, %r6, %r246;
	ld.shared.u32 	%r44, [%r43];
	setp.eq.s32 	%p46, %r44, 0;
	@%p46 bra 	$L__BB16_75;
	cvt.u32.u64 	%r247, %rd5;
	shl.b32 	%r248, %r354, 8;
	add.s32 	%r249, %r248, %r247;
	mul.wide.u32 	%rd125, %r249, 8;
	add.s64 	%rd126, %rd2, %rd125;
	cvt.u64.u32 	%rd127, %r44;
	atom.global.add.u64 	%rd128, [%rd126], %rd127;
$L__BB16_75:
	ld.shared.u32 	%r45, [%r43+1024];
	setp.eq.s32 	%p47, %r45, 0;
	@%p47 bra 	$L__BB16_77;
	cvt.u32.u64 	%r250, %rd5;
	shl.b32 	%r251, %r354, 8;
	add.s32 	%r252, %r251, %r250;
	add.s32 	%r253, %r252, 256;
	mul.wide.u32 	%rd129, %r253, 8;
	add.s64 	%rd130, %rd2, %rd129;
	cvt.u64.u32 	%rd131, %r45;
	atom.global.add.u64 	%rd132, [%rd130], %rd131;
$L__BB16_77:
	ld.shared.u32 	%r46, [%r43+2048];
	setp.eq.s32 	%p48, %r46, 0;
	@%p48 bra 	$L__BB16_79;
	cvt.u32.u64 	%r254, %rd5;
	shl.b32 	%r255, %r354, 8;
	add.s32 	%r256, %r255, %r254;
	add.s32 	%r257, %r256, 512;
	mul.wide.u32 	%rd133, %r257, 8;
	add.s64 	%rd134, %rd2, %rd133;
	cvt.u64.u32 	%rd135, %r46;
	atom.global.add.u64 	%rd136, [%rd134], %rd135;
$L__BB16_79:
	ld.shared.u32 	%r47, [%r43+3072];
	setp.eq.s32 	%p49, %r47, 0;
	@%p49 bra 	$L__BB16_81;
	cvt.u32.u64 	%r258, %rd5;
	shl.b32 	%r259, %r354, 8;
	add.s32 	%r260, %r259, %r258;
	add.s32 	%r261, %r260, 768;
	mul.wide.u32 	%rd137, %r261, 8;
	add.s64 	%rd138, %rd2, %rd137;
	cvt.u64.u32 	%rd139, %r47;
	atom.global.add.u64 	%rd140, [%rd138], %rd139;
$L__BB16_81:
	ld.shared.u32 	%r48, [%r43+4096];
	setp.eq.s32 	%p50, %r48, 0;
	@%p50 bra 	$L__BB16_83;
	cvt.u32.u64 	%r262, %rd5;
	shl.b32 	%r263, %r354, 8;
	add.s32 	%r264, %r263, %r262;
	add.s32 	%r265, %r264, 1024;
	mul.wide.u32 	%rd141, %r265, 8;
	add.s64 	%rd142, %rd2, %rd141;
	cvt.u64.u32 	%rd143, %r48;
	atom.global.add.u64 	%rd144, [%rd142], %rd143;
$L__BB16_83:
	ld.shared.u32 	%r49, [%r43+5120];
	setp.eq.s32 	%p51, %r49, 0;
	@%p51 bra 	$L__BB16_85;
	cvt.u32.u64 	%r266, %rd5;
	shl.b32 	%r267, %r354, 8;
	add.s32 	%r268, %r267, %r266;
	add.s32 	%r269, %r268, 1280;
	mul.wide.u32 	%rd145, %r269, 8;
	add.s64 	%rd146, %rd2, %rd145;
	cvt.u64.u32 	%rd147, %r49;
	atom.global.add.u64 	%rd148, [%rd146], %rd147;
$L__BB16_85:
	ld.shared.u32 	%r50, [%r43+6144];
	setp.eq.s32 	%p52, %r50, 0;
	@%p52 bra 	$L__BB16_87;
	cvt.u32.u64 	%r270, %rd5;
	shl.b32 	%r271, %r354, 8;
	add.s32 	%r272, %r271, %r270;
	add.s32 	%r273, %r272, 1536;
	mul.wide.u32 	%rd149, %r273, 8;
	add.s64 	%rd150, %rd2, %rd149;
	cvt.u64.u32 	%rd151, %r50;
	atom.global.add.u64 	%rd152, [%rd150], %rd151;
$L__BB16_87:
	ld.shared.u32 	%r51, [%r43+7168];
	setp.eq.s32 	%p53, %r51, 0;
	@%p53 bra 	$L__BB16_89;
	cvt.u32.u64 	%r274, %rd5;
	shl.b32 	%r275, %r354, 8;
	add.s32 	%r276, %r275, %r274;
	add.s32 	%r277, %r276, 1792;
	mul.wide.u32 	%rd153, %r277, 8;
	add.s64 	%rd154, %rd2, %rd153;
	cvt.u64.u32 	%rd155, %r51;
	atom.global.add.u64 	%rd156, [%rd154], %rd155;
$L__BB16_89:
	add.s32 	%r354, %r354, 8;
	setp.ne.s32 	%p54, %r354, %r14;
	mov.u32 	%r356, %r14;
	@%p54 bra 	$L__BB16_73;
$L__BB16_90:
	add.s32 	%r54, %r5, -1;
	setp.eq.s32 	%p55, %r3, 0;
	@%p55 bra 	$L__BB16_111;
	setp.lt.u32 	%p56, %r4, 3;
	@%p56 bra 	$L__BB16_101;
	shl.b32 	%r278, %r356, 10;
	add.s32 	%r55, %r6, %r278;
	ld.shared.u32 	%r56, [%r55];
	setp.eq.s32 	%p57, %r56, 0;
	@%p57 bra 	$L__BB16_94;
	cvt.u32.u64 	%r279, %rd5;
	shl.b32 	%r280, %r356, 8;
	add.s32 	%r281, %r280, %r279;
	mul.wide.u32 	%rd157, %r281, 8;
	add.s64 	%rd158, %rd2, %rd157;
	cvt.u64.u32 	%rd159, %r56;
	atom.global.add.u64 	%rd160, [%rd158], %rd159;
$L__BB16_94:
	ld.shared.u32 	%r57, [%r55+1024];
	setp.eq.s32 	%p58, %r57, 0;
	@%p58 bra 	$L__BB16_96;
	cvt.u32.u64 	%r282, %rd5;
	shl.b32 	%r283, %r356, 8;
	add.s32 	%r284, %r283, %r282;
	add.s32 	%r285, %r284, 256;
	mul.wide.u32 	%rd161, %r285, 8;
	add.s64 	%rd162, %rd2, %rd161;
	cvt.u64.u32 	%rd163, %r57;
	atom.global.add.u64 	%rd164, [%rd162], %rd163;
$L__BB16_96:
	ld.shared.u32 	%r58, [%r55+2048];
	setp.eq.s32 	%p59, %r58, 0;
	@%p59 bra 	$L__BB16_98;
	cvt.u32.u64 	%r286, %rd5;
	shl.b32 	%r287, %r356, 8;
	add.s32 	%r288, %r287, %r286;
	add.s32 	%r289, %r288, 512;
	mul.wide.u32 	%rd165, %r289, 8;
	add.s64 	%rd166, %rd2, %rd165;
	cvt.u64.u32 	%rd167, %r58;
	atom.global.add.u64 	%rd168, [%rd166], %rd167;
$L__BB16_98:
	ld.shared.u32 	%r59, [%r55+3072];
	setp.eq.s32 	%p60, %r59, 0;
	@%p60 bra 	$L__BB16_100;
	cvt.u32.u64 	%r290, %rd5;
	shl.b32 	%r291, %r356, 8;
	add.s32 	%r292, %r291, %r290;
	add.s32 	%r293, %r292, 768;
	mul.wide.u32 	%rd169, %r293, 8;
	add.s64 	%rd170, %rd2, %rd169;
	cvt.u64.u32 	%rd171, %r59;
	atom.global.add.u64 	%rd172, [%rd170], %rd171;
$L__BB16_100:
	add.s32 	%r356, %r356, 4;
$L__BB16_101:
	setp.eq.s32 	%p61, %r5, 0;
	@%p61 bra 	$L__BB16_111;
	setp.eq.s32 	%p62, %r54, 0;
	@%p62 bra 	$L__BB16_108;
	shl.b32 	%r294, %r356, 10;
	add.s32 	%r62, %r6, %r294;
	ld.shared.u32 	%r63, [%r62];
	setp.eq.s32 	%p63, %r63, 0;
	@%p63 bra 	$L__BB16_105;
	cvt.u32.u64 	%r295, %rd5;
	shl.b32 	%r296, %r356, 8;
	add.s32 	%r297, %r296, %r295;
	mul.wide.u32 	%rd173, %r297, 8;
	add.s64 	%rd174, %rd2, %rd173;
	cvt.u64.u32 	%rd175, %r63;
	atom.global.add.u64 	%rd176, [%rd174], %rd175;
$L__BB16_105:
	ld.shared.u32 	%r64, [%r62+1024];
	setp.eq.s32 	%p64, %r64, 0;
	@%p64 bra 	$L__BB16_107;
	cvt.u32.u64 	%r298, %rd5;
	shl.b32 	%r299, %r356, 8;
	add.s32 	%r300, %r299, %r298;
	add.s32 	%r301, %r300, 256;
	mul.wide.u32 	%rd177, %r301, 8;
	add.s64 	%rd178, %rd2, %rd177;
	cvt.u64.u32 	%rd179, %r64;
	atom.global.add.u64 	%rd180, [%rd178], %rd179;
$L__BB16_107:
	add.s32 	%r356, %r356, 2;
$L__BB16_108:
	setp.eq.s32 	%p65, %r15, 0;
	@%p65 bra 	$L__BB16_111;
	shl.b32 	%r302, %r356, 10;
	add.s32 	%r303, %r6, %r302;
	ld.shared.u32 	%r67, [%r303];
	setp.eq.s32 	%p66, %r67, 0;
	@%p66 bra 	$L__BB16_111;
	cvt.u32.u64 	%r304, %rd5;
	shl.b32 	%r305, %r356, 8;
	add.s32 	%r306, %r305, %r304;
	mul.wide.u32 	%rd181, %r306, 8;
	add.s64 	%rd182, %rd2, %rd181;
	cvt.u64.u32 	%rd183, %r67;
	atom.global.add.u64 	%rd184, [%rd182], %rd183;
$L__BB16_111:
	cvt.u32.u64 	%r307, %rd5;
	setp.gt.u32 	%p67, %r307, 127;
	@%p67 bra 	$L__BB16_152;
	setp.lt.u32 	%p68, %r1, 7;
	mov.b32 	%r360, 0;
	@%p68 bra 	$L__BB16_131;
	mov.b32 	%r358, 0;
$L__BB16_114:
	.pragma "nounroll";
	shl.b32 	%r311, %r358, 10;
	add.s32 	%r69, %r6, %r311;
	ld.shared.u32 	%r70, [%r69+512];
	setp.eq.s32 	%p69, %r70, 0;
	shl.b32 	%r312, %r358, 8;
	add.s32 	%r313, %r312, %r307;
	mul.wide.u32 	%rd185, %r313, 8;
	add.s64 	%rd78, %rd2, %rd185;
	@%p69 bra 	$L__BB16_116;
	cvt.u64.u32 	%rd186, %r70;
	atom.global.add.u64 	%rd187, [%rd78+1024], %rd186;
$L__BB16_116:
	ld.shared.u32 	%r71, [%r69+1536];
	setp.eq.s32 	%p70, %r71, 0;
	@%p70 bra 	$L__BB16_118;
	cvt.u64.u32 	%rd188, %r71;
	atom.global.add.u64 	%rd189, [%rd78+3072], %rd188;
$L__BB16_118:
	ld.shared.u32 	%r72, [%r69+2560];
	setp.eq.s32 	%p71, %r72, 0;
	@%p71 bra 	$L__BB16_120;
	cvt.u64.u32 	%rd190, %r72;
	atom.global.add.u64 	%rd191, [%rd78+5120], %rd190;
$L__BB16_120:
	ld.shared.u32 	%r73, [%r69+3584];
	setp.eq.s32 	%p72, %r73, 0;
	@%p72 bra 	$L__BB16_122;
	cvt.u64.u32 	%rd192, %r73;
	atom.global.add.u64 	%rd193, [%rd78+7168], %rd192;
$L__BB16_122:
	ld.shared.u32 	%r74, [%r69+4608];
	setp.eq.s32 	%p73, %r74, 0;
	@%p73 bra 	$L__BB16_124;
	cvt.u64.u32 	%rd194, %r74;
	atom.global.add.u64 	%rd195, [%rd78+9216], %rd194;
$L__BB16_124:
	ld.shared.u32 	%r75, [%r69+5632];
	setp.eq.s32 	%p74, %r75, 0;
	@%p74 bra 	$L__BB16_126;
	cvt.u64.u32 	%rd196, %r75;
	atom.global.add.u64 	%rd197, [%rd78+11264], %rd196;
$L__BB16_126:
	ld.shared.u32 	%r76, [%r69+6656];
	setp.eq.s32 	%p75, %r76, 0;
	@%p75 bra 	$L__BB16_128;
	cvt.u64.u32 	%rd198, %r76;
	atom.global.add.u64 	%rd199, [%rd78+13312], %rd198;
$L__BB16_128:
	ld.shared.u32 	%r77, [%r69+7680];
	setp.eq.s32 	%p76, %r77, 0;
	@%p76 bra 	$L__BB16_130;
	cvt.u64.u32 	%rd200, %r77;
	atom.global.add.u64 	%rd201, [%rd78+15360], %rd200;
$L__BB16_130:
	add.s32 	%r358, %r358, 8;
	setp.ne.s32 	%p77, %r358, %r14;
	mov.u32 	%r360, %r14;
	@%p77 bra 	$L__BB16_114;
$L__BB16_131:
	setp.eq.s32 	%p78, %r3, 0;
	@%p78 bra 	$L__BB16_152;
	setp.lt.u32 	%p79, %r4, 3;
	@%p79 bra 	$L__BB16_142;
	shl.b32 	%r314, %r360, 10;
	add.s32 	%r80, %r6, %r314;
	ld.shared.u32 	%r81, [%r80+512];
	setp.eq.s32 	%p80, %r81, 0;
	@%p80 bra 	$L__BB16_135;
	shl.b32 	%r316, %r360, 8;
	add.s32 	%r317, %r316, %r307;
	mul.wide.u32 	%rd202, %r317, 8;
	add.s64 	%rd203, %rd2, %rd202;
	cvt.u64.u32 	%rd204, %r81;
	atom.global.add.u64 	%rd205, [%rd203+1024], %rd204;
$L__BB16_135:
	ld.shared.u32 	%r82, [%r80+1536];
	setp.eq.s32 	%p81, %r82, 0;
	@%p81 bra 	$L__BB16_137;
	shl.b32 	%r319, %r360, 8;
	add.s32 	%r320, %r319, %r307;
	add.s32 	%r321, %r320, 256;
	mul.wide.u32 	%rd206, %r321, 8;
	add.s64 	%rd207, %rd2, %rd206;
	cvt.u64.u32 	%rd208, %r82;
	atom.global.add.u64 	%rd209, [%rd207+1024], %rd208;
$L__BB16_137:
	ld.shared.u32 	%r83, [%r80+2560];
	setp.eq.s32 	%p82, %r83, 0;
	@%p82 bra 	$L__BB16_139;
	shl.b32 	%r323, %r360, 8;
	add.s32 	%r324, %r323, %r307;
	add.s32 	%r325, %r324, 512;
	mul.wide.u32 	%rd210, %r325, 8;
	add.s64 	%rd211, %rd2, %rd210;
	cvt.u64.u32 	%rd212, %r83;
	atom.global.add.u64 	%rd213, [%rd211+1024], %rd212;
$L__BB16_139:
	ld.shared.u32 	%r84, [%r80+3584];
	setp.eq.s32 	%p83, %r84, 0;
	@%p83 bra 	$L__BB16_141;
	shl.b32 	%r327, %r360, 8;
	add.s32 	%r328, %r327, %r307;
	add.s32 	%r329, %r328, 768;
	mul.wide.u32 	%rd214, %r329, 8;
	add.s64 	%rd215, %rd2, %rd214;
	cvt.u64.u32 	%rd216, %r84;
	atom.global.add.u64 	%rd217, [%rd215+1024], %rd216;
$L__BB16_141:
	add.s32 	%r360, %r360, 4;
$L__BB16_142:
	setp.eq.s32 	%p84, %r5, 0;
	@%p84 bra 	$L__BB16_152;
	setp.eq.s32 	%p85, %r54, 0;
	@%p85 bra 	$L__BB16_149;
	shl.b32 	%r330, %r360, 10;
	add.s32 	%r87, %r6, %r330;
	ld.shared.u32 	%r88, [%r87+512];
	setp.eq.s32 	%p86, %r88, 0;
	@%p86 bra 	$L__BB16_146;
	shl.b32 	%r332, %r360, 8;
	add.s32 	%r333, %r332, %r307;
	mul.wide.u32 	%rd218, %r333, 8;
	add.s64 	%rd219, %rd2, %rd218;
	cvt.u64.u32 	%rd220, %r88;
	atom.global.add.u64 	%rd221, [%rd219+1024], %rd220;
$L__BB16_146:
	ld.shared.u32 	%r89, [%r87+1536];
	setp.eq.s32 	%p87, %r89, 0;
	@%p87 bra 	$L__BB16_148;
	shl.b32 	%r335, %r360, 8;
	add.s32 	%r336, %r335, %r307;
	add.s32 	%r337, %r336, 256;
	mul.wide.u32 	%rd222, %r337, 8;
	add.s64 	%rd223, %rd2, %rd222;
	cvt.u64.u32 	%rd224, %r89;
	atom.global.add.u64 	%rd225, [%rd223+1024], %rd224;
$L__BB16_148:
	add.s32 	%r360, %r360, 2;
$L__BB16_149:
	setp.eq.s32 	%p88, %r15, 0;
	@%p88 bra 	$L__BB16_152;
	shl.b32 	%r338, %r360, 10;
	add.s32 	%r339, %r6, %r338;
	ld.shared.u32 	%r92, [%r339+512];
	setp.eq.s32 	%p89, %r92, 0;
	@%p89 bra 	$L__BB16_152;
	shl.b32 	%r341, %r360, 8;
	add.s32 	%r342, %r341, %r307;
	mul.wide.u32 	%rd226, %r342, 8;
	add.s64 	%rd227, %rd2, %rd226;
	cvt.u64.u32 	%rd228, %r92;
	atom.global.add.u64 	%rd229, [%rd227+1024], %rd228;
$L__BB16_152:
	bar.sync 	0;
	add.s64 	%rd230, %rd230, 1;
	setp.ne.s64 	%p90, %rd230, %rd6;
	@%p90 bra 	$L__BB16_2;
$L__BB16_153:
	ret;

}
	// .globl	_ZN3cub18CUB_300001_SM_10006detail10radix_sort33DeviceRadixSortExclusiveSumKernelINS1_5radix10policy_hubImmyE10Policy1000EyEEvPT0_
.visible .entry _ZN3cub18CUB_300001_SM_10006detail10radix_sort33DeviceRadixSortExclusiveSumKernelINS1_5radix10policy_hubImmyE10Policy1000EyEEvPT0_(
	.param .u64 .ptr .align 1 _ZN3cub18CUB_300001_SM_10006detail10radix_sort33DeviceRadixSortExclusiveSumKernelINS1_5radix10policy_hubImmyE10Policy1000EyEEvPT0__param_0
)
{
	.reg .pred 	%p<4>;
	.reg .b32 	%r<28>;
	.reg .b64 	%rd<54>;
	// demoted variable
	.shared .align 16 .b8 _ZZN3cub18CUB_300001_SM_10006detail10radix_sort33DeviceRadixSortExclusiveSumKernelINS1_5radix10policy_hubImmyE10Policy1000EyEEvPT0_E12temp_storage[2336];
	ld.param.u64 	%rd5, [_ZN3cub18CUB_300001_SM_10006detail10radix_sort33DeviceRadixSortExclusiveSumKernelINS1_5radix10policy_hubImmyE10Policy1000EyEEvPT0__param_0];
	cvta.to.global.u64 	%rd6, %rd5;
	mov.u32 	%r3, %ctaid.x;
	shl.b32 	%r4, %r3, 8;
	mov.u32 	%r1, %tid.x;
	setp.gt.u32 	%p1, %r1, 255;
	add.s32 	%r5, %r4, %r1;
	mul.wide.s32 	%rd7, %r5, 8;
	add.s64 	%rd1, %rd6, %rd7;
	@%p1 bra 	$L__BB17_2;
	ld.global.u64 	%rd53, [%rd1];
$L__BB17_2:
	shr.u32 	%r6, %r1, 3;
	add.s32 	%r7, %r6, %r1;
	shl.b32 	%r8, %r7, 3;
	mov.u32 	%r9, _ZZN3cub18CUB_300001_SM_10006detail10radix_sort33DeviceRadixSortExclusiveSumKernelINS1_5radix10policy_hubImmyE10Policy1000EyEEvPT0_E12temp_storage;
	add.s32 	%r10, %r9, %r8;
	add.s32 	%r2, %r10, 16;
	st.shared.u64 	[%r10+16], %rd53;
	bar.sync 	0;
	setp.gt.u32 	%p2, %r1, 31;
	@%p2 bra 	$L__BB17_4;
	mad.lo.s32 	%r27, %r1, 72, %r9;
	ld.shared.u64 	%rd23, [%r27+16];
	ld.shared.u64 	%rd24, [%r27+24];
	ld.shared.u64 	%rd25, [%r27+32];
	ld.shared.u64 	%rd26, [%r27+40];
	ld.shared.u64 	%rd27, [%r27+48];
	ld.shared.u64 	%rd28, [%r27+56];
	ld.shared.u64 	%rd29, [%r27+64];
	ld.shared.u64 	%rd30, [%r27+72];
	add.s64 	%rd31, %rd24, %rd23;
	add.s64 	%rd32, %rd31, %rd25;
	add.s64 	%rd33, %rd32, %rd26;
	add.s64 	%rd34, %rd33, %rd27;
	add.s64 	%rd35, %rd34, %rd28;
	add.s64 	%rd36, %rd35, %rd29;
	add.s64 	%rd10, %rd36, %rd30;
	mov.b32 	%r11, 1;
	mov.b32 	%r24, 0;
	mov.b32 	%r25, -1;
	// begin inline asm
	{  .reg .u64 r0;  .reg .u32 lo;  .reg .u32 hi;  .reg .pred p;  mov.b64 {lo, hi}, %rd10;  shfl.sync.up.b32 lo|p, lo, %r11, %r24, %r25;  shfl.sync.up.b32 hi|p, hi, %r11, %r24, %r25;  mov.b64 r0, {lo, hi};  @p add.u64 r0, r0, %rd10;  mov.u64 %rd8, r0;}
	// end inline asm
	mov.b32 	%r14, 2;
	// begin inline asm
	{  .reg .u64 r0;  .reg .u32 lo;  .reg .u32 hi;  .reg .pred p;  mov.b64 {lo, hi}, %rd8;  shfl.sync.up.b32 lo|p, lo, %r14, %r24, %r25;  shfl.sync.up.b32 hi|p, hi, %r14, %r24, %r25;  mov.b64 r0, {lo, hi};  @p add.u64 r0, r0, %rd8;  mov.u64 %rd11, r0;}
	// end inline asm
	mov.b32 	%r17, 4;
	// begin inline asm
	{  .reg .u64 r0;  .reg .u32 lo;  .reg .u32 hi;  .reg .pred p;  mov.b64 {lo, hi}, %rd11;  shfl.sync.up.b32 lo|p, lo, %r17, %r24, %r25;  shfl.sync.up.b32 hi|p, hi, %r17, %r24, %r25;  mov.b64 r0, {lo, hi};  @p add.u64 r0, r0, %rd11;  mov.u64 %rd14, r0;}
	// end inline asm
	mov.b32 	%r20, 8;
	// begin inline asm
	{  .reg .u64 r0;  .reg .u32 lo;  .reg .u32 hi;  .reg .pred p;  mov.b64 {lo, hi}, %rd14;  shfl.sync.up.b32 lo|p, lo, %r20, %r24, %r25;  shfl.sync.up.b32 hi|p, hi, %r20, %r24, %r25;  mov.b64 r0, {lo, hi};  @p add.u64 r0, r0, %rd14;  mov.u64 %rd17, r0;}
	// end inline asm
	mov.b32 	%r23, 16;
	// begin inline asm
	{  .reg .u64 r0;  .reg .u32 lo;  .reg .u32 hi;  .reg .pred p;  mov.b64 {lo, hi}, %rd17;  shfl.sync.up.b32 lo|p, lo, %r23, %r24, %r25;  shfl.sync.up.b32 hi|p, hi, %r23, %r24, %r25;  mov.b64 r0, {lo, hi};  @p add.u64 r0, r0, %rd17;  mov.u64 %rd20, r0;}
	// end inline asm
	sub.s64 	%rd37, %rd20, %rd10;
	ld.shared.u64 	%rd38, [%r27+16];
	ld.shared.u64 	%rd39, [%r27+24];
	ld.shared.u64 	%rd40, [%r27+32];
	ld.shared.u64 	%rd41, [%r27+40];
	ld.shared.u64 	%rd42, [%r27+48];
	ld.shared.u64 	%rd43, [%r27+56];
	ld.shared.u64 	%rd44, [%r27+64];
	add.s64 	%rd45, %rd38, %rd37;
	add.s64 	%rd46, %rd39, %rd45;
	add.s64 	%rd47, %rd40, %rd46;
	add.s64 	%rd48, %rd41, %rd47;
	add.s64 	%rd49, %rd42, %rd48;
	add.s64 	%rd50, %rd43, %rd49;
	add.s64 	%rd51, %rd44, %rd50;
	st.shared.u64 	[%r27+16], %rd37;
	st.shared.u64 	[%r27+24], %rd45;
	st.shared.u64 	[%r27+32], %rd46;
	st.shared.u64 	[%r27+40], %rd47;
	st.shared.u64 	[%r27+48], %rd48;
	st.shared.u64 	[%r27+56], %rd49;
	st.shared.u64 	[%r27+64], %rd50;
	st.shared.u64 	[%r27+72], %rd51;
$L__BB17_4:
	setp.gt.u32 	%p3, %r1, 255;
	bar.sync 	0;
	@%p3 bra 	$L__BB17_6;
	ld.shared.u64 	%rd52, [%r2];
	st.global.u64 	[%rd1], %rd52;
$L__BB17_6:
	ret;

}
	// .globl	_ZN3cub18CUB_300001_SM_10006detail10radix_sort29DeviceRadixSortOnesweepKernelINS1_5radix10policy_hubImmyE10Policy1000ELNS0_9SortOrderE0EmmyiiNS1_21identity_decomposer_tEEEvPT5_SB_PT3_PKSC_PT1_PKSG_PT2_PKSK_T4_iiT6_
.visible .entry _ZN3cub18CUB_300001_SM_10006detail10radix_sort29DeviceRadixSortOnesweepKernelINS1_5radix10policy_hubImmyE10Policy1000ELNS0_9SortOrderE0EmmyiiNS1_21identity_decomposer_tEEEvPT5_SB_PT3_PKSC_PT1_PKSG_PT2_PKSK_T4_iiT6_(
	.param .u64 .ptr .align 1 _ZN3cub18CUB_300001_SM_10006detail10radix_sort29DeviceRadixSortOnesweepKernelINS1_5radix10policy_hubImmyE10Policy1000ELNS0_9SortOrderE0EmmyiiNS1_21identity_decomposer_tEEEvPT5_SB_PT3_PKSC_PT1_PKSG_PT2_PKSK_T4_iiT6__param_0,
	.param .u64 .ptr .align 1 _ZN3cub18CUB_300001_SM_10006detail10radix_sort29DeviceRadixSortOnesweepKernelINS1_5radix10policy_hubImmyE10Policy1000ELNS0_9SortOrderE0EmmyiiNS1_21identity_decomposer_tEEEvPT5_SB_PT3_PKSC_PT1_PKSG_PT2_PKSK_T4_iiT6__param_1,
	.param .u64 .ptr .align 1 _ZN3cub18CUB_300001_SM_10006detail10radix_sort29DeviceRadixSortOnesweepKernelINS1_5radix10policy_hubImmyE10Policy1000ELNS0_9SortOrderE0EmmyiiNS1_21identity_decomposer_tEEEvPT5_SB_PT3_PKSC_PT1_PKSG_PT2_PKSK_T4_iiT6__param_2,
	.param .u64 .ptr .align 1 _ZN3cub18CUB_300001_SM_10006detail10radix_sort29DeviceRadixSortOnesweepKernelINS1_5radix10policy_hubImmyE10Policy1000ELNS0_9SortOrderE0EmmyiiNS1_21identity_decomposer_tEEEvPT5_SB_PT3_PKSC_PT1_PKSG_PT2_PKSK_T4_iiT6__param_3,
	.param .u64 .ptr .align 1 _ZN3cub18CUB_300001_SM_10006detail10radix_sort29DeviceRadixSortOnesweepKernelINS1_5radix10policy_hubImmyE10Policy1000ELNS0_9SortOrderE0EmmyiiNS1_21identity_decomposer_tEEEvPT5_SB_PT3_PKSC_PT1_PKSG_PT2_PKSK_T4_iiT6__param_4,
	.param .u64 .ptr .align 1 _ZN3cub18CUB_300001_SM_10006detail10radix_sort29DeviceRadixSortOnesweepKernelINS1_5radix10policy_hubImmyE10Policy1000ELNS0_9SortOrderE0EmmyiiNS1_21identity_decomposer_tEEEvPT5_SB_PT3_PKSC_PT1_PKSG_PT2_PKSK_T4_iiT6__param_5,
	.param .u64 .ptr .align 1 _ZN3cub18CUB_300001_SM_10006detail10radix_sort29DeviceRadixSortOnesweepKernelINS1_5radix10policy_hubImmyE10Policy1000ELNS0_9SortOrderE0EmmyiiNS1_21identity_decomposer_tEEEvPT5_SB_PT3_PKSC_PT1_PKSG_PT2_PKSK_T4_iiT6__param_6,
	.param .u64 .ptr .align 1 _ZN3cub18CUB_300001_SM_10006detail10radix_sort29DeviceRadixSortOnesweepKernelINS1_5radix10policy_hubImmyE10Policy1000ELNS0_9SortOrderE0EmmyiiNS1_21identity_decomposer_tEEEvPT5_SB_PT3_PKSC_PT1_PKSG_PT2_PKSK_T4_iiT6__param_7,
	.param .u32 _ZN3cub18CUB_300001_SM_10006detail10radix_sort29DeviceRadixSortOnesweepKernelINS1_5radix10policy_hubImmyE10Policy1000ELNS0_9SortOrderE0EmmyiiNS1_21identity_decomposer_tEEEvPT5_SB_PT3_PKSC_PT1_PKSG_PT2_PKSK_T4_iiT6__param_8,
	.param .u32 _ZN3cub18CUB_300001_SM_10006detail10radix_sort29DeviceRadixSortOnesweepKernelINS1_5radix10policy_hubImmyE10Policy1000ELNS0_9SortOrderE0EmmyiiNS1_21identity_decomposer_tEEEvPT5_SB_PT3_PKSC_PT1_PKSG_PT2_PKSK_T4_iiT6__param_9,
	.param .u32 _ZN3cub18CUB_300001_SM_10006detail10radix_sort29DeviceRadixSortOnesweepKernelINS1_5radix10policy_hubImmyE10Policy1000ELNS0_9SortOrderE0EmmyiiNS1_21identity_decomposer_tEEEvPT5_SB_PT3_PKSC_PT1_PKSG_PT2_PKSK_T4_iiT6__param_10,
	.param .align 1 .b8 _ZN3cub18CUB_300001_SM_10006detail10radix_sort29DeviceRadixSortOnesweepKernelINS1_5radix10policy_hubImmyE10Policy1000ELNS0_9SortOrderE0EmmyiiNS1_21identity_decomposer_tEEEvPT5_SB_PT3_PKSC_PT1_PKSG_PT2_PKSK_T4_iiT6__param_11[1]
)
.maxntid 384
{
	.reg .pred 	%p<160>;
	.reg .b32 	%r<1293>;
	.reg .b64 	%rd<661>;
	// demoted variable
	.shared .align 16 .b8 _ZZN3cub18CUB_300001_SM_10006detail10radix_sort29DeviceRadixSortOnesweepKernelINS1_5radix10policy_hubImmyE10Policy1000ELNS0_9SortOrderE0EmmyiiNS1_21identity_decomposer_tEEEvPT5_SB_PT3_PKSC_PT1_PKSG_PT2_PKSK_T4_iiT6_E1s[38912];
	ld.param.u64 	%rd180, [_ZN3cub18CUB_300001_SM_10006detail10radix_sort29DeviceRadixSortOnesweepKernelINS1_5radix10policy_hubImmyE10Policy1000ELNS0_9SortOrderE0EmmyiiNS1_21identity_decomposer_tEEEvPT5_SB_PT3_PKSC_PT1_PKSG_PT2_PKSK_T4_iiT6__param_0];
	ld.param.u64 	%rd176, [_ZN3cub18CUB_300001_SM_10006detail10radix_sort29DeviceRadixSortOnesweepKernelINS1_5radix10policy_hubImmyE10Policy1000ELNS0_9SortOrderE0EmmyiiNS1_21identity_decomposer_tEEEvPT5_SB_PT3_PKSC_PT1_PKSG_PT2_PKSK_T4_iiT6__param_1];
	ld.param.u64 	%rd181, [_ZN3cub18CUB_300001_SM_10006detail10radix_sort29DeviceRadixSortOnesweepKernelINS1_5radix10policy_hubImmyE10Policy1000ELNS0_9SortOrderE0EmmyiiNS1_21identity_decomposer_tEEEvPT5_SB_PT3_PKSC_PT1_PKSG_PT2_PKSK_T4_iiT6__param_4];
	ld.param.u64 	%rd182, [_ZN3cub18CUB_300001_SM_10006detail10radix_sort29DeviceRadixSortOnesweepKernelINS1_5radix10policy_hubImmyE10Policy1000ELNS0_9SortOrderE0EmmyiiNS1_21identity_decomposer_tEEEvPT5_SB_PT3_PKSC_PT1_PKSG_PT2_PKSK_T4_iiT6__param_5];
	ld.param.u64 	%rd183, [_ZN3cub18CUB_300001_SM_10006detail10radix_sort29DeviceRadixSortOnesweepKernelINS1_5radix10policy_hubImmyE10Policy1000ELNS0_9SortOrderE0EmmyiiNS1_21identity_decomposer_tEEEvPT5_SB_PT3_PKSC_PT1_PKSG_PT2_PKSK_T4_iiT6__param_6];
	ld.param.u32 	%r149, [_ZN3cub18CUB_300001_SM_10006detail10radix_sort29DeviceRadixSortOnesweepKernelINS1_5radix10policy_hubImmyE10Policy1000ELNS0_9SortOrderE0EmmyiiNS1_21identity_decomposer_tEEEvPT5_SB_PT3_PKSC_PT1_PKSG_PT2_PKSK_T4_iiT6__param_8];
	ld.param.u32 	%r151, [_ZN3cub18CUB_300001_SM_10006detail10radix_sort29DeviceRadixSortOnesweepKernelINS1_5radix10policy_hubImmyE10Policy1000ELNS0_9SortOrderE0EmmyiiNS1_21identity_decomposer_tEEEvPT5_SB_PT3_PKSC_PT1_PKSG_PT2_PKSK_T4_iiT6__param_10];
	cvta.to.global.u64 	%rd1, %rd183;
	cvta.to.global.u64 	%rd2, %rd181;
	cvta.to.global.u64 	%rd3, %rd180;
	cvta.to.global.u64 	%rd4, %rd182;
	mov.u32 	%r1, %tid.x;
	shr.u32 	%r2, %r1, 5;
	// begin inline asm
	mov.u32 %r152, %laneid;
	// end inline asm
	setp.ne.s32 	%p1, %r1, 0;
	@%p1 bra 	$L__BB18_2;
	cvta.to.global.u64 	%rd184, %rd176;
	atom.global.add.u32 	%r153, [%rd184], 1;
	st.shared.u32 	[_ZZN3cub18CUB_300001_SM_10006detail10radix_sort29DeviceRadixSortOnesweepKernelINS1_5radix10policy_hubImmyE10Policy1000ELNS0_9SortOrderE0EmmyiiNS1_21identity_decomposer_tEEEvPT5_SB_PT3_PKSC_PT1_PKSG_PT2_PKSK_T4_iiT6_E1s+36864], %r153;
$L__BB18_2:
	bar.sync 	0;
	ld.shared.u32 	%r4, [_ZZN3cub18CUB_300001_SM_10006detail10radix_sort29DeviceRadixSortOnesweepKernelINS1_5radix10policy_hubImmyE10Policy1000ELNS0_9SortOrderE0EmmyiiNS1_21identity_decomposer_tEEEvPT5_SB_PT3_PKSC_PT1_PKSG_PT2_PKSK_T4_iiT6_E1s+36864];
	mul.lo.s32 	%r154, %r4, 4608;
	add.s32 	%r5, %r154, 4608;
	setp.gt.s32 	%p2, %r5, %r149;
	cvt.s64.s32 	%rd5, %r154;
	@%p2 bra 	$L__BB18_4;
	and.b32  	%r155, %r1, 31;
	and.b32  	%r156, %r1, 992;
	mul.lo.s32 	%r157, %r156, 12;
	or.b32  	%r158, %r157, %r155;
	cvt.u64.u32 	%rd185, %r158;
	add.s64 	%rd186, %rd185, %rd5;
	shl.b64 	%rd187, %rd186, 3;
	add.s64 	%rd188, %rd4, %rd187;
	ld.global.u64 	%rd612, [%rd188];
	ld.global.u64 	%rd611, [%rd188+256];
	ld.global.u64 	%rd610, [%rd188+512];
	ld.global.u64 	%rd609, [%rd188+768];
	ld.global.u64 	%rd608, [%rd188+1024];
	ld.global.u64 	%rd607, [%rd188+1280];
	ld.global.u64 	%rd606, [%rd188+1536];
	ld.global.u64 	%rd605, [%rd188+1792];
	ld.global.u64 	%rd604, [%rd188+2048];
	ld.global.u64 	%rd603, [%rd188+2304];
	ld.global.u64 	%rd602, [%rd188+2560];
	ld.global.u64 	%rd601, [%rd188+2816];
	bra.uni 	$L__BB18_28;
$L__BB18_4:
	cvt.u32.u64 	%r159, %rd5;
	sub.s32 	%r6, %r149, %r159;
	and.b32  	%r160, %r1, 31;
	and.b32  	%r161, %r1, 992;
	mul.lo.s32 	%r162, %r161, 12;
	or.b32  	%r7, %r162, %r160;
	setp.ge.s32 	%p3, %r7, %r6;
	cvt.u64.u32 	%rd190, %r7;
	add.s64 	%rd191, %rd190, %rd5;
	shl.b64 	%rd192, %rd191, 3;
	add.s64 	%rd18, %rd4, %rd192;
	mov.b64 	%rd612, -1;
	@%p3 bra 	$L__BB18_6;
	ld.global.u64 	%rd612, [%rd18];
$L__BB18_6:
	add.s32 	%r163, %r7, 32;
	setp.ge.s32 	%p4, %r163, %r6;
	mov.b64 	%rd611, -1;
	@%p4 bra 	$L__BB18_8;
	ld.global.u64 	%rd611, [%rd18+256];
$L__BB18_8:
	add.s32 	%r164, %r7, 64;
	setp.ge.s32 	%p5, %r164, %r6;
	mov.b64 	%rd610, -1;
	@%p5 bra 	$L__BB18_10;
	ld.global.u64 	%rd610, [%rd18+512];
$L__BB18_10:
	add.s32 	%r165, %r7, 96;
	setp.ge.s32 	%p6, %r165, %r6;
	mov.b64 	%rd609, -1;
	@%p6 bra 	$L__BB18_12;
	ld.global.u64 	%rd609, [%rd18+768];
$L__BB18_12:
	add.s32 	%r166, %r7, 128;
	setp.ge.s32 	%p7, %r166, %r6;
	mov.b64 	%rd608, -1;
	@%p7 bra 	$L__BB18_14;
	ld.global.u64 	%rd608, [%rd18+1024];
$L__BB18_14:
	add.s32 	%r167, %r7, 160;
	setp.ge.s32 	%p8, %r167, %r6;
	mov.b64 	%rd607, -1;
	@%p8 bra 	$L__BB18_16;
	ld.global.u64 	%rd607, [%rd18+1280];
$L__BB18_16:
	add.s32 	%r168, %r7, 192;
	setp.ge.s32 	%p9, %r168, %r6;
	mov.b64 	%rd606, -1;
	@%p9 bra 	$L__BB18_18;
	ld.global.u64 	%rd606, [%rd18+1536];
$L__BB18_18:
	add.s32 	%r169, %r7, 224;
	setp.ge.s32 	%p10, %r169, %r6;
	mov.b64 	%rd605, -1;
	@%p10 bra 	$L__BB18_20;
	ld.global.u64 	%rd605, [%rd18+1792];
$L__BB18_20:
	add.s32 	%r170, %r7, 256;
	setp.ge.s32 	%p11, %r170, %r6;
	mov.b64 	%rd604, -1;
	@%p11 bra 	$L__BB18_22;
	ld.global.u64 	%rd604, [%rd18+2048];
$L__BB18_22:
	add.s32 	%r171, %r7, 288;
	setp.ge.s32 	%p12, %r171, %r6;
	mov.b64 	%rd603, -1;
	@%p12 bra 	$L__BB18_24;
	ld.global.u64 	%rd603, [%rd18+2304];
$L__BB18_24:
	add.s32 	%r172, %r7, 320;
	setp.ge.s32 	%p13, %r172, %r6;
	mov.b64 	%rd602, -1;
	@%p13 bra 	$L__BB18_26;
	ld.global.u64 	%rd602, [%rd18+2560];
$L__BB18_26:
	add.s32 	%r173, %r7, 352;
	setp.ge.s32 	%p14, %r173, %r6;
	mov.b64 	%rd601, -1;
	@%p14 bra 	$L__BB18_28;
	ld.global.u64 	%rd601, [%rd18+2816];
$L__BB18_28:
	mov.b32 	%r174, -1;
	shl.b32 	%r175, %r174, %r151;
	not.b32 	%r8, %r175;
	shl.b32 	%r176, %r2, 10;
	mov.u32 	%r177, _ZZN3cub18CUB_300001_SM_10006detail10radix_sort29DeviceRadixSortOnesweepKernelINS1_5radix10policy_hubImmyE10Policy1000ELNS0_9SortOrderE0EmmyiiNS1_21identity_decomposer_tEEEvPT5_SB_PT3_PKSC_PT1_PKSG_PT2_PKSK_T4_iiT6_E1s;
	add.s32 	%r9, %r177, %r176;
	setp.gt.s32 	%p15, %r152, 255;
	@%p15 bra 	$L__BB18_41;
	max.s32 	%r178, %r152, 224;
	sub.s32 	%r179, %r178, %r152;
	add.s32 	%r180, %r179, 31;
	shr.u32 	%r181, %r180, 5;
	add.s32 	%r10, %r181, 1;
	and.b32  	%r11, %r10, 15;
	setp.lt.u32 	%p16, %r180, 480;
	mov.u32 	%r1267, %r152;
	@%p16 bra 	$L__BB18_32;
	and.b32  	%r182, %r10, 268435440;
	neg.s32 	%r1265, %r182;
	shl.b32 	%r184, %r152, 2;
	add.s32 	%r185, %r176, %r184;
	add.s32 	%r187, %r185, %r177;
	add.s32 	%r1264, %r187, 1024;
	mov.u32 	%r1267, %r152;
$L__BB18_31:
	.pragma "nounroll";
	mov.b32 	%r188, 0;
	st.shared.u32 	[%r1264+-1024], %r188;
	st.shared.u32 	[%r1264+-896], %r188;
	st.shared.u32 	[%r1264+-768], %r188;
	st.shared.u32 	[%r1264+-640], %r188;
	st.shared.u32 	[%r1264+-512], %r188;
	st.shared.u32 	[%r1264+-384], %r188;
	st.shared.u32 	[%r1264+-256], %r188;
	st.shared.u32 	[%r1264+-128], %r188;
	st.shared.u32 	[%r1264], %r188;
	st.shared.u32 	[%r1264+128], %r188;
	st.shared.u32 	[%r1264+256], %r188;
	st.shared.u32 	[%r1264+384], %r188;
	st.shared.u32 	[%r1264+512], %r188;
	st.shared.u32 	[%r1264+640], %r188;
	st.shared.u32 	[%r1264+768], %r188;
	st.shared.u32 	[%r1264+896], %r188;
	add.s32 	%r1267, %r1267, 512;
	add.s32 	%r1265, %r1265, 16;
	add.s32 	%r1264, %r1264, 2048;
	setp.ne.s32 	%p17, %r1265, 0;
	@%p17 bra 	$L__BB18_31;
$L__BB18_32:
	setp.eq.s32 	%p18, %r11, 0;
	@%p18 bra 	$L__BB18_41;
	and.b32  	%r21, %r10, 7;
	setp.lt.u32 	%p19, %r11, 8;
	@%p19 bra 	$L__BB18_35;
	shl.b32 	%r189, %r1267, 2;
	add.s32 	%r190, %r9, %r189;
	mov.b32 	%r191, 0;
	st.shared.u32 	[%r190], %r191;
	st.shared.u32 	[%r190+128], %r191;
	st.shared.u32 	[%r190+256], %r191;
	st.shared.u32 	[%r190+384], %r191;
	st.shared.u32 	[%r190+512], %r191;
	st.shared.u32 	[%r190+640], %r191;
	st.shared.u32 	[%r190+768], %r191;
	st.shared.u32 	[%r190+896], %r191;
	add.s32 	%r1267, %r1267, 256;
$L__BB18_35:
	setp.eq.s32 	%p20, %r21, 0;
	@%p20 bra 	$L__BB18_41;
	and.b32  	%r24, %r10, 3;
	setp.lt.u32 	%p21, %r21, 4;
	@%p21 bra 	$L__BB18_38;
	shl.b32 	%r192, %r1267, 2;
	add.s32 	%r193, %r9, %r192;
	mov.b32 	%r194, 0;
	st.shared.u32 	[%r193], %r194;
	st.shared.u32 	[%r193+128], %r194;
	st.shared.u32 	[%r193+256], %r194;
	st.shared.u32 	[%r193+384], %r194;
	add.s32 	%r1267, %r1267, 128;
$L__BB18_38:
	setp.eq.s32 	%p22, %r24, 0;
	@%p22 bra 	$L__BB18_41;
	shl.b32 	%r196, %r1267, 2;
	add.s32 	%r197, %r176, %r196;
	add.s32 	%r1271, %r177, %r197;
	neg.s32 	%r1270, %r24;
$L__BB18_40:
	.pragma "nounroll";
	mov.b32 	%r199, 0;
	st.shared.u32 	[%r1271], %r199;
	add.s32 	%r1271, %r1271, 128;
	add.s32 	%r1270, %r1270, 1;
	setp.ne.s32 	%p23, %r1270, 0;
	@%p23 bra 	$L__BB18_40;
$L__BB18_41:
	ld.param.u32 	%r1263, [_ZN3cub18CUB_300001_SM_10006detail10radix_sort29DeviceRadixSortOnesweepKernelINS1_5radix10policy_hubImmyE10Policy1000ELNS0_9SortOrderE0EmmyiiNS1_21identity_decomposer_tEEEvPT5_SB_PT3_PKSC_PT1_PKSG_PT2_PKSK_T4_iiT6__param_9];
	bar.warp.sync 	-1;
	cvt.u64.u32 	%rd54, %r1263;
	shr.u64 	%rd204, %rd612, %r1263;
	cvt.u32.u64 	%r201, %rd204;
	and.b32  	%r33, %r201, %r8;
	shl.b32 	%r202, %r33, 2;
	add.s32 	%r34, %r9, %r202;
	atom.shared.add.u32 	%r203, [%r34], 1;
	shr.u64 	%rd205, %rd611, %r1263;
	cvt.u32.u64 	%r204, %rd205;
	and.b32  	%r205, %r204, %r8;
	shl.b32 	%r206, %r205, 2;
	add.s32 	%r35, %r9, %r206;
	atom.shared.add.u32 	%r207, [%r35], 1;
	shr.u64 	%rd206, %rd610, %r1263;
	cvt.u32.u64 	%r208, %rd206;
	and.b32  	%r209, %r208, %r8;
	shl.b32 	%r210, %r209, 2;
	add.s32 	%r36, %r9, %r210;
	atom.shared.add.u32 	%r211, [%r36], 1;
	shr.u64 	%rd207, %rd609, %r1263;
	cvt.u32.u64 	%r212, %rd207;
	and.b32  	%r213, %r212, %r8;
	shl.b32 	%r214, %r213, 2;
	add.s32 	%r215, %r9, %r214;
	atom.shared.add.u32 	%r216, [%r215], 1;
	shr.u64 	%rd208, %rd608, %r1263;
	cvt.u32.u64 	%r217, %rd208;
	and.b32  	%r218, %r217, %r8;
	shl.b32 	%r219, %r218, 2;
	add.s32 	%r220, %r9, %r219;
	atom.shared.add.u32 	%r221, [%r220], 1;
	shr.u64 	%rd209, %rd607, %r1263;
	cvt.u32.u64 	%r222, %rd209;
	and.b32  	%r223, %r222, %r8;
	shl.b32 	%r224, %r223, 2;
	add.s32 	%r225, %r9, %r224;
	atom.shared.add.u32 	%r226, [%r225], 1;
	shr.u64 	%rd210, %rd606, %r1263;
	cvt.u32.u64 	%r227, %rd210;
	and.b32  	%r228, %r227, %r8;
	shl.b32 	%r229, %r228, 2;
	add.s32 	%r230, %r9, %r229;
	atom.shared.add.u32 	%r231, [%r230], 1;
	shr.u64 	%rd211, %rd605, %r1263;
	cvt.u32.u64 	%r232, %rd211;
	and.b32  	%r233, %r232, %r8;
	shl.b32 	%r234, %r233, 2;
	add.s32 	%r235, %r9, %r234;
	atom.shared.add.u32 	%r236, [%r235], 1;
	shr.u64 	%rd212, %rd604, %r1263;
	cvt.u32.u64 	%r237, %rd212;
	and.b32  	%r238, %r237, %r8;
	shl.b32 	%r239, %r238, 2;
	add.s32 	%r240, %r9, %r239;
	atom.shared.add.u32 	%r241, [%r240], 1;
	shr.u64 	%rd213, %rd603, %r1263;
	cvt.u32.u64 	%r242, %rd213;
	and.b32  	%r243, %r242, %r8;
	shl.b32 	%r244, %r243, 2;
	add.s32 	%r245, %r9, %r244;
	atom.shared.add.u32 	%r246, [%r245], 1;
	shr.u64 	%rd214, %rd602, %r1263;
	cvt.u32.u64 	%r247, %rd214;
	and.b32  	%r248, %r247, %r8;
	shl.b32 	%r249, %r248, 2;
	add.s32 	%r250, %r9, %r249;
	atom.shared.add.u32 	%r251, [%r250], 1;
	shr.u64 	%rd215, %rd601, %r1263;
	cvt.u32.u64 	%r252, %rd215;
	and.b32  	%r253, %r252, %r8;
	shl.b32 	%r254, %r253, 2;
	add.s32 	%r255, %r9, %r254;
	atom.shared.add.u32 	%r256, [%r255], 1;
	bar.sync 	0;
	setp.gt.u32 	%p24, %r1, 255;
	mov.b32 	%r1272, 0;
	@%p24 bra 	$L__BB18_43;
	shl.b32 	%r257, %r1, 2;
	mov.u32 	%r258, _ZZN3cub18CUB_300001_SM_10006detail10radix_sort29DeviceRadixSortOnesweepKernelINS1_5radix10policy_hubImmyE10Policy1000ELNS0_9SortOrderE0EmmyiiNS1_21identity_decomposer_tEEEvPT5_SB_PT3_PKSC_PT1_PKSG_PT2_PKSK_T4_iiT6_E1s;
	add.s32 	%r259, %r258, %r257;
	ld.shared.u32 	%r260, [%r259];
	mov.b32 	%r261, 0;
	st.shared.u32 	[%r259], %r261;
	ld.shared.u32 	%r262, [%r259+1024];
	st.shared.u32 	[%r259+1024], %r260;
	add.s32 	%r263, %r262, %r260;
	ld.shared.u32 	%r264, [%r259+2048];
	st.shared.u32 	[%r259+2048], %r263;
	add.s32 	%r265, %r264, %r263;
	ld.shared.u32 	%r266, [%r259+3072];
	st.shared.u32 	[%r259+3072], %r265;
	add.s32 	%r267, %r266, %r265;
	ld.shared.u32 	%r268, [%r259+4096];
	st.shared.u32 	[%r259+4096], %r267;
	add.s32 	%r269, %r268, %r267;
	ld.shared.u32 	%r270, [%r259+5120];
	st.shared.u32 	[%r259+5120], %r269;
	add.s32 	%r271, %r270, %r269;
	ld.shared.u32 	%r272, [%r259+6144];
	st.shared.u32 	[%r259+6144], %r271;
	add.s32 	%r273, %r272, %r271;
	ld.shared.u32 	%r274, [%r259+7168];
	st.shared.u32 	[%r259+7168], %r273;
	add.s32 	%r275, %r274, %r273;
	ld.shared.u32 	%r276, [%r259+8192];
	st.shared.u32 	[%r259+8192], %r275;
	add.s32 	%r277, %r276, %r275;
	ld.shared.u32 	%r278, [%r259+9216];
	st.shared.u32 	[%r259+9216], %r277;
	add.s32 	%r279, %r278, %r277;
	ld.shared.u32 	%r280, [%r259+10240];
	st.shared.u32 	[%r259+10240], %r279;
	add.s32 	%r281, %r280, %r279;
	ld.shared.u32 	%r282, [%r259+11264];
	st.shared.u32 	[%r259+11264], %r281;
	add.s32 	%r1272, %r282, %r281;
$L__BB18_43:
	shl.b32 	%r283, %r4, 8;
	add.s32 	%r284, %r283, %r1;
	mul.wide.s32 	%rd216, %r284, 4;
	add.s64 	%rd55, %rd3, %rd216;
	@%p24 bra 	$L__BB18_45;
	or.b32  	%r285, %r1272, 1073741824;
	st.volatile.global.u32 	[%rd55], %r285;
$L__BB18_45:
	ld.param.u64 	%rd589, [_ZN3cub18CUB_300001_SM_10006detail10radix_sort29DeviceRadixSortOnesweepKernelINS1_5radix10policy_hubImmyE10Policy1000ELNS0_9SortOrderE0EmmyiiNS1_21identity_decomposer_tEEEvPT5_SB_PT3_PKSC_PT1_PKSG_PT2_PKSK_T4_iiT6__param_7];
	setp.lt.u32 	%p26, %r1, 256;
	setp.eq.s32 	%p27, %r1272, 4608;
	and.pred  	%p28, %p26, %p27;
	selp.u32 	%r286, 1, 0, %p28;
	{ 
	.reg .pred 	%p1; 
	.reg .pred 	%p2; 
	setp.ne.u32 	%p1, %r286, 0; 
	bar.red.or.pred 	%p2, 0, %p1; 
	selp.u32 	%r287, 1, 0, %p2; 
	}
	setp.eq.s32 	%p29, %r287, 0;
	and.b32  	%r288, %r1, 992;
	and.b32  	%r289, %r1, 31;
	mul.lo.s32 	%r290, %r288, 12;
	or.b32  	%r291, %r290, %r289;
	cvt.u64.u32 	%rd56, %r291;
	mul.lo.s32 	%r292, %r4, 4608;
	cvt.s64.s32 	%rd217, %r292;
	add.s64 	%rd218, %rd56, %rd217;
	cvta.to.global.u64 	%rd219, %rd589;
	shl.b64 	%rd220, %rd218, 3;
	add.s64 	%rd57, %rd219, %rd220;
	cvt.u64.u32 	%rd58, %r1;
	@%p29 bra 	$L__BB18_135;
	shl.b32 	%r293, %r1, 3;
	mov.u32 	%r294, _ZZN3cub18CUB_300001_SM_10006detail10radix_sort29DeviceRadixSortOnesweepKernelINS1_5radix10policy_hubImmyE10Policy1000ELNS0_9SortOrderE0EmmyiiNS1_21identity_decomposer_tEEEvPT5_SB_PT3_PKSC_PT1_PKSG_PT2_PKSK_T4_iiT6_E1s;
	add.s32 	%r295, %r294, %r293;
	add.s32 	%r39, %r295, 36864;
	@%p24 bra 	$L__BB18_54;
	ld.param.u64 	%rd587, [_ZN3cub18CUB_300001_SM_10006detail10radix_sort29DeviceRadixSortOnesweepKernelINS1_5radix10policy_hubImmyE10Policy1000ELNS0_9SortOrderE0EmmyiiNS1_21identity_decomposer_tEEEvPT5_SB_PT3_PKSC_PT1_PKSG_PT2_PKSK_T4_iiT6__param_3];
	cvta.to.global.u64 	%rd221, %rd587;
	shl.b64 	%rd222, %rd58, 3;
	add.s64 	%rd223, %rd221, %rd222;
	ld.global.u64 	%rd224, [%rd223];
	setp.gt.u32 	%p31, %r1, %r33;
	selp.b64 	%rd225, 4608, 0, %p31;
	sub.s64 	%rd613, %rd224, %rd225;
	st.shared.u64 	[%r39], %rd613;
	setp.lt.s32 	%p32, %r4, 1;
	mov.u32 	%r1276, %r1272;
	@%p32 bra 	$L__BB18_53;
	mov.b32 	%r1274, -1;
	mov.u32 	%r1273, %r4;
	mov.u32 	%r1276, %r1272;
$L__BB18_49:
	add.s32 	%r43, %r1273, -1;
	shl.b32 	%r297, %r43, 8;
	add.s32 	%r298, %r297, %r1;
	mul.wide.s32 	%rd226, %r298, 4;
	add.s64 	%rd60, %rd3, %rd226;
$L__BB18_50:
	membar.cta;
	ld.volatile.global.u32 	%r44, [%rd60];
	setp.eq.s32 	%p33, %r44, 0;
	@%p33 bra 	$L__BB18_50;
	and.b32  	%r299, %r44, 1073741823;
	add.s32 	%r1276, %r299, %r1276;
	setp.gt.s32 	%p34, %r44, -1;
	vote.sync.ballot.b32 	%r1274, %p34, %r1274;
	setp.gt.u32 	%p36, %r1273, 1;
	and.pred  	%p37, %p34, %p36;
	mov.u32 	%r1273, %r43;
	@%p37 bra 	$L__BB18_49;
	ld.shared.u64 	%rd613, [%r39];
$L__BB18_53:
	or.b32  	%r300, %r1276, -2147483648;
	st.volatile.global.u32 	[%rd55], %r300;
	sub.s32 	%r301, %r1276, %r1272;
	cvt.s64.s32 	%rd227, %r301;
	add.s64 	%rd228, %rd613, %rd227;
	st.shared.u64 	[%r39], %rd228;
$L__BB18_54:
	ld.param.u64 	%rd583, [_ZN3cub18CUB_300001_SM_10006detail10radix_sort29DeviceRadixSortOnesweepKernelINS1_5radix10policy_hubImmyE10Policy1000ELNS0_9SortOrderE0EmmyiiNS1_21identity_decomposer_tEEEvPT5_SB_PT3_PKSC_PT1_PKSG_PT2_PKSK_T4_iiT6__param_2];
	setp.lt.s32 	%p39, %r5, %r149;
	setp.eq.s64 	%p40, %rd583, 0;
	or.pred  	%p41, %p40, %p39;
	or.pred  	%p42, %p24, %p41;
	@%p42 bra 	$L__BB18_56;
	ld.param.u64 	%rd584, [_ZN3cub18CUB_300001_SM_10006detail10radix_sort29DeviceRadixSortOnesweepKernelINS1_5radix10policy_hubImmyE10Policy1000ELNS0_9SortOrderE0EmmyiiNS1_21identity_decomposer_tEEEvPT5_SB_PT3_PKSC_PT1_PKSG_PT2_PKSK_T4_iiT6__param_2];
	ld.shared.u64 	%rd229, [%r39];
	setp.gt.u32 	%p43, %r1, %r33;
	selp.b64 	%rd230, 4608, 0, %p43;
	cvt.s64.s32 	%rd231, %r1272;
	add.s64 	%rd232, %rd230, %rd231;
	add.s64 	%rd233, %rd232, %rd229;
	cvta.to.global.u64 	%rd234, %rd584;
	shl.b64 	%rd235, %rd58, 3;
	add.s64 	%rd236, %rd234, %rd235;
	st.global.u64 	[%rd236], %rd233;
$L__BB18_56:
	setp.gt.s32 	%p44, %r5, %r149;
	bar.sync 	0;
	shl.b32 	%r302, %r33, 3;
	mov.u32 	%r303, _ZZN3cub18CUB_300001_SM_10006detail10radix_sort29DeviceRadixSortOnesweepKernelINS1_5radix10policy_hubImmyE10Policy1000ELNS0_9SortOrderE0EmmyiiNS1_21identity_decomposer_tEEEvPT5_SB_PT3_PKSC_PT1_PKSG_PT2_PKSK_T4_iiT6_E1s;
	add.s32 	%r304, %r303, %r302;
	ld.shared.u64 	%rd63, [%r304+36864];
	@%p44 bra 	$L__BB18_58;
	add.s64 	%rd237, %rd63, %rd56;
	shl.b64 	%rd238, %rd237, 3;
	add.s64 	%rd239, %rd2, %rd238;
	st.global.u64 	[%rd239], %rd612;
	st.global.u64 	[%rd239+256], %rd611;
	st.global.u64 	[%rd239+512], %rd610;
	st.global.u64 	[%rd239+768], %rd609;
	st.global.u64 	[%rd239+1024], %rd608;
	st.global.u64 	[%rd239+1280], %rd607;
	st.global.u64 	[%rd239+1536], %rd606;
	st.global.u64 	[%rd239+1792], %rd605;
	st.global.u64 	[%rd239+2048], %rd604;
	st.global.u64 	[%rd239+2304], %rd603;
	st.global.u64 	[%rd239+2560], %rd602;
	st.global.u64 	[%rd239+2816], %rd601;
	bra.uni 	$L__BB18_82;
$L__BB18_58:
	cvt.u32.u64 	%r305, %rd56;
	mad.lo.s32 	%r48, %r4, -4608, %r149;
	setp.ge.s32 	%p45, %r305, %r48;
	add.s64 	%rd240, %rd63, %rd56;
	shl.b64 	%rd241, %rd240, 3;
	add.s64 	%rd64, %rd2, %rd241;
	@%p45 bra 	$L__BB18_60;
	st.global.u64 	[%rd64], %rd612;
$L__BB18_60:
	cvt.u32.u64 	%r306, %rd56;
	add.s32 	%r307, %r306, 32;
	setp.ge.s32 	%p46, %r307, %r48;
	@%p46 bra 	$L__BB18_62;
	st.global.u64 	[%rd64+256], %rd611;
$L__BB18_62:
	cvt.u32.u64 	%r308, %rd56;
	add.s32 	%r309, %r308, 64;
	setp.ge.s32 	%p47, %r309, %r48;
	@%p47 bra 	$L__BB18_64;
	st.global.u64 	[%rd64+512], %rd610;
$L__BB18_64:
	cvt.u32.u64 	%r310, %rd56;
	add.s32 	%r311, %r310, 96;
	setp.ge.s32 	%p48, %r311, %r48;
	@%p48 bra 	$L__BB18_66;
	st.global.u64 	[%rd64+768], %rd609;
$L__BB18_66:
	cvt.u32.u64 	%r312, %rd56;
	add.s32 	%r313, %r312, 128;
	setp.ge.s32 	%p49, %r313, %r48;
	@%p49 bra 	$L__BB18_68;
	st.global.u64 	[%rd64+1024], %rd608;
$L__BB18_68:
	cvt.u32.u64 	%r314, %rd56;
	add.s32 	%r315, %r314, 160;
	setp.ge.s32 	%p50, %r315, %r48;
	@%p50 bra 	$L__BB18_70;
	st.global.u64 	[%rd64+1280], %rd607;
$L__BB18_70:
	cvt.u32.u64 	%r316, %rd56;
	add.s32 	%r317, %r316, 192;
	setp.ge.s32 	%p51, %r317, %r48;
	@%p51 bra 	$L__BB18_72;
	st.global.u64 	[%rd64+1536], %rd606;
$L__BB18_72:
	cvt.u32.u64 	%r318, %rd56;
	add.s32 	%r319, %r318, 224;
	setp.ge.s32 	%p52, %r319, %r48;
	@%p52 bra 	$L__BB18_74;
	st.global.u64 	[%rd64+1792], %rd605;
$L__BB18_74:
	cvt.u32.u64 	%r320, %rd56;
	add.s32 	%r321, %r320, 256;
	setp.ge.s32 	%p53, %r321, %r48;
	@%p53 bra 	$L__BB18_76;
	st.global.u64 	[%rd64+2048], %rd604;
$L__BB18_76:
	cvt.u32.u64 	%r322, %rd56;
	add.s32 	%r323, %r322, 288;
	setp.ge.s32 	%p54, %r323, %r48;
	@%p54 bra 	$L__BB18_78;
	st.global.u64 	[%rd64+2304], %rd603;
$L__BB18_78:
	cvt.u32.u64 	%r324, %rd56;
	add.s32 	%r325, %r324, 320;
	setp.ge.s32 	%p55, %r325, %r48;
	@%p55 bra 	$L__BB18_80;
	st.global.u64 	[%rd64+2560], %rd602;
$L__BB18_80:
	cvt.u32.u64 	%r326, %rd56;
	add.s32 	%r327, %r326, 352;
	setp.ge.s32 	%p56, %r327, %r48;
	@%p56 bra 	$L__BB18_82;
	st.global.u64 	[%rd64+2816], %rd601;
$L__BB18_82:
	@%p44 bra 	$L__BB18_84;
	ld.global.u64 	%rd636, [%rd57];
	ld.global.u64 	%rd635, [%rd57+256];
	ld.global.u64 	%rd634, [%rd57+512];
	ld.global.u64 	%rd633, [%rd57+768];
	ld.global.u64 	%rd632, [%rd57+1024];
	ld.global.u64 	%rd631, [%rd57+1280];
	ld.global.u64 	%rd630, [%rd57+1536];
	ld.global.u64 	%rd629, [%rd57+1792];
	ld.global.u64 	%rd628, [%rd57+2048];
	ld.global.u64 	%rd627, [%rd57+2304];
	ld.global.u64 	%rd626, [%rd57+2560];
	ld.global.u64 	%rd625, [%rd57+2816];
	bra.uni 	$L__BB18_108;
$L__BB18_84:
	cvt.u32.u64 	%r328, %rd56;
	mul.lo.s32 	%r329, %r4, 4608;
	sub.s32 	%r49, %r149, %r329;
	setp.ge.s32 	%p58, %r328, %r49;
	@%p58 bra 	$L__BB18_86;
	ld.global.u64 	%rd636, [%rd57];
$L__BB18_86:
	cvt.u32.u64 	%r330, %rd56;
	add.s32 	%r331, %r330, 32;
	setp.ge.s32 	%p59, %r331, %r49;
	@%p59 bra 	$L__BB18_88;
	ld.global.u64 	%rd635, [%rd57+256];
$L__BB18_88:
	cvt.u32.u64 	%r332, %rd56;
	add.s32 	%r333, %r332, 64;
	setp.ge.s32 	%p60, %r333, %r49;
	@%p60 bra 	$L__BB18_90;
	ld.global.u64 	%rd634, [%rd57+512];
$L__BB18_90:
	cvt.u32.u64 	%r334, %rd56;
	add.s32 	%r335, %r334, 96;
	setp.ge.s32 	%p61, %r335, %r49;
	@%p61 bra 	$L__BB18_92;
	ld.global.u64 	%rd633, [%rd57+768];
$L__BB18_92:
	cvt.u32.u64 	%r336, %rd56;
	add.s32 	%r337, %r336, 128;
	setp.ge.s32 	%p62, %r337, %r49;
	@%p62 bra 	$L__BB18_94;
	ld.global.u64 	%rd632, [%rd57+1024];
$L__BB18_94:
	cvt.u32.u64 	%r338, %rd56;
	add.s32 	%r339, %r338, 160;
	setp.ge.s32 	%p63, %r339, %r49;
	@%p63 bra 	$L__BB18_96;
	ld.global.u64 	%rd631, [%rd57+1280];
$L__BB18_96:
	cvt.u32.u64 	%r340, %rd56;
	add.s32 	%r341, %r340, 192;
	setp.ge.s32 	%p64, %r341, %r49;
	@%p64 bra 	$L__BB18_98;
	ld.global.u64 	%rd630, [%rd57+1536];
$L__BB18_98:
	cvt.u32.u64 	%r342, %rd56;
	add.s32 	%r343, %r342, 224;
	setp.ge.s32 	%p65, %r343, %r49;
	@%p65 bra 	$L__BB18_100;
	ld.global.u64 	%rd629, [%rd57+1792];
$L__BB18_100:
	cvt.u32.u64 	%r344, %rd56;
	add.s32 	%r345, %r344, 256;
	setp.ge.s32 	%p66, %r345, %r49;
	@%p66 bra 	$L__BB18_102;
	ld.global.u64 	%rd628, [%rd57+2048];
$L__BB18_102:
	cvt.u32.u64 	%r346, %rd56;
	add.s32 	%r347, %r346, 288;
	setp.ge.s32 	%p67, %r347, %r49;
	@%p67 bra 	$L__BB18_104;
	ld.global.u64 	%rd627, [%rd57+2304];
$L__BB18_104:
	cvt.u32.u64 	%r348, %rd56;
	add.s32 	%r349, %r348, 320;
	setp.ge.s32 	%p68, %r349, %r49;
	@%p68 bra 	$L__BB18_106;
	ld.global.u64 	%rd626, [%rd57+2560];
$L__BB18_106:
	cvt.u32.u64 	%r350, %rd56;
	add.s32 	%r351, %r350, 352;
	setp.ge.s32 	%p69, %r351, %r49;
	@%p69 bra 	$L__BB18_108;
	ld.global.u64 	%rd625, [%rd57+2816];
$L__BB18_108:
	@%p44 bra 	$L__BB18_110;
	add.s64 	%rd254, %rd63, %rd56;
	shl.b64 	%rd255, %rd254, 3;
	add.s64 	%rd256, %rd1, %rd255;
	st.global.u64 	[%rd256], %rd636;
	st.global.u64 	[%rd256+256], %rd635;
	st.global.u64 	[%rd256+512], %rd634;
	st.global.u64 	[%rd256+768], %rd633;
	st.global.u64 	[%rd256+1024], %rd632;
	st.global.u64 	[%rd256+1280], %rd631;
	st.global.u64 	[%rd256+1536], %rd630;
	st.global.u64 	[%rd256+1792], %rd629;
	st.global.u64 	[%rd256+2048], %rd628;
	st.global.u64 	[%rd256+2304], %rd627;
	st.global.u64 	[%rd256+2560], %rd626;
	st.global.u64 	[%rd256+2816], %rd625;
	bra.uni 	$L__BB18_134;
$L__BB18_110:
	cvt.u32.u64 	%r352, %rd56;
	mad.lo.s32 	%r50, %r4, -4608, %r149;
	setp.ge.s32 	%p71, %r352, %r50;
	add.s64 	%rd257, %rd63, %rd56;
	shl.b64 	%rd258, %rd257, 3;
	add.s64 	%rd112, %rd1, %rd258;
	@%p71 bra 	$L__BB18_112;
	st.global.u64 	[%rd112], %rd636;
$L__BB18_112:
	cvt.u32.u64 	%r353, %rd56;
	add.s32 	%r354, %r353, 32;
	setp.ge.s32 	%p72, %r354, %r50;
	@%p72 bra 	$L__BB18_114;
	st.global.u64 	[%rd112+256], %rd635;
$L__BB18_114:
	cvt.u32.u64 	%r355, %rd56;
	add.s32 	%r356, %r355, 64;
	setp.ge.s32 	%p73, %r356, %r50;
	@%p73 bra 	$L__BB18_116;
	st.global.u64 	[%rd112+512], %rd634;
$L__BB18_116:
	cvt.u32.u64 	%r357, %rd56;
	add.s32 	%r358, %r357, 96;
	setp.ge.s32 	%p74, %r358, %r50;
	@%p74 bra 	$L__BB18_118;
	st.global.u64 	[%rd112+768], %rd633;
$L__BB18_118:
	cvt.u32.u64 	%r359, %rd56;
	add.s32 	%r360, %r359, 128;
	setp.ge.s32 	%p75, %r360, %r50;
	@%p75 bra 	$L__BB18_120;
	st.global.u64 	[%rd112+1024], %rd632;
$L__BB18_120:
	cvt.u32.u64 	%r361, %rd56;
	add.s32 	%r362, %r361, 160;
	setp.ge.s32 	%p76, %r362, %r50;
	@%p76 bra 	$L__BB18_122;
	st.global.u64 	[%rd112+1280], %rd631;
$L__BB18_122:
	cvt.u32.u64 	%r363, %rd56;
	add.s32 	%r364, %r363, 192;
	setp.ge.s32 	%p77, %r364, %r50;
	@%p77 bra 	$L__BB18_124;
	st.global.u64 	[%rd112+1536], %rd630;
$L__BB18_124:
	cvt.u32.u64 	%r365, %rd56;
	add.s32 	%r366, %r365, 224;
	setp.ge.s32 	%p78, %r366, %r50;
	@%p78 bra 	$L__BB18_126;
	st.global.u64 	[%rd112+1792], %rd629;
$L__BB18_126:
	cvt.u32.u64 	%r367, %rd56;
	add.s32 	%r368, %r367, 256;
	setp.ge.s32 	%p79, %r368, %r50;
	@%p79 bra 	$L__BB18_128;
	st.global.u64 	[%rd112+2048], %rd628;
$L__BB18_128:
	cvt.u32.u64 	%r369, %rd56;
	add.s32 	%r370, %r369, 288;
	setp.ge.s32 	%p80, %r370, %r50;
	@%p80 bra 	$L__BB18_130;
	st.global.u64 	[%rd112+2304], %rd627;
$L__BB18_130:
	cvt.u32.u64 	%r371, %rd56;
	add.s32 	%r372, %r371, 320;
	setp.ge.s32 	%p81, %r372, %r50;
	@%p81 bra 	$L__BB18_132;
	st.global.u64 	[%rd112+2560], %rd626;
$L__BB18_132:
	cvt.u32.u64 	%r373, %rd56;
	add.s32 	%r374, %r373, 352;
	setp.ge.s32 	%p82, %r374, %r50;
	@%p82 bra 	$L__BB18_134;
	st.global.u64 	[%rd112+2816], %rd625;
$L__BB18_134:
	// begin inline asm
	exit;
	// end inline asm
$L__BB18_135:
	mul.hi.u32 	%r375, %r1, 357913942;
	add.s32 	%r376, %r375, %r1;
	shl.b32 	%r377, %r376, 2;
	mov.u32 	%r378, _ZZN3cub18CUB_300001_SM_10006detail10radix_sort29DeviceRadixSortOnesweepKernelINS1_5radix10policy_hubImmyE10Policy1000ELNS0_9SortOrderE0EmmyiiNS1_21identity_decomposer_tEEEvPT5_SB_PT3_PKSC_PT1_PKSG_PT2_PKSK_T4_iiT6_E1s;
	add.s32 	%r379, %r378, %r377;
	add.s32 	%r51, %r379, 13328;
	st.shared.u32 	[%r379+13328], %r1272;
	bar.sync 	0;
	setp.gt.u32 	%p83, %r1, 31;
	@%p83 bra 	$L__BB18_137;
	mov.u32 	%r410, _ZZN3cub18CUB_300001_SM_10006detail10radix_sort29DeviceRadixSortOnesweepKernelINS1_5radix10policy_hubImmyE10Policy1000ELNS0_9SortOrderE0EmmyiiNS1_21identity_decomposer_tEEEvPT5_SB_PT3_PKSC_PT1_PKSG_PT2_PKSK_T4_iiT6_E1s;
	mad.lo.s32 	%r411, %r1, 52, %r410;
	ld.shared.u32 	%r412, [%r411+13328];
	ld.shared.u32 	%r413, [%r411+13332];
	ld.shared.u32 	%r414, [%r411+13336];
	ld.shared.u32 	%r415, [%r411+13340];
	ld.shared.u32 	%r416, [%r411+13344];
	ld.shared.u32 	%r417, [%r411+13348];
	ld.shared.u32 	%r418, [%r411+13352];
	ld.shared.u32 	%r419, [%r411+13356];
	ld.shared.u32 	%r420, [%r411+13360];
	ld.shared.u32 	%r421, [%r411+13364];
	ld.shared.u32 	%r422, [%r411+13368];
	ld.shared.u32 	%r423, [%r411+13372];
	add.s32 	%r424, %r413, %r412;
	add.s32 	%r425, %r424, %r414;
	add.s32 	%r426, %r425, %r415;
	add.s32 	%r427, %r426, %r416;
	add.s32 	%r428, %r427, %r417;
	add.s32 	%r429, %r428, %r418;
	add.s32 	%r430, %r429, %r419;
	add.s32 	%r431, %r430, %r420;
	add.s32 	%r432, %r431, %r421;
	add.s32 	%r433, %r432, %r422;
	add.s32 	%r384, %r433, %r423;
	mov.b32 	%r382, 1;
	mov.b32 	%r407, 0;
	mov.b32 	%r409, -1;
	// begin inline asm
	{  .reg .s32 r0;  .reg .pred p;  shfl.sync.up.b32 r0|p, %r384, %r382, %r407, %r409;  @p add.s32 r0, r0, %r384;  mov.s32 %r380, r0;}
	// end inline asm
	mov.b32 	%r388, 2;
	// begin inline asm
	{  .reg .s32 r0;  .reg .pred p;  shfl.sync.up.b32 r0|p, %r380, %r388, %r407, %r409;  @p add.s32 r0, r0, %r380;  mov.s32 %r386, r0;}
	// end inline asm
	mov.b32 	%r394, 4;
	// begin inline asm
	{  .reg .s32 r0;  .reg .pred p;  shfl.sync.up.b32 r0|p, %r386, %r394, %r407, %r409;  @p add.s32 r0, r0, %r386;  mov.s32 %r392, r0;}
	// end inline asm
	mov.b32 	%r400, 8;
	// begin inline asm
	{  .reg .s32 r0;  .reg .pred p;  shfl.sync.up.b32 r0|p, %r392, %r400, %r407, %r409;  @p add.s32 r0, r0, %r392;  mov.s32 %r398, r0;}
	// end inline asm
	mov.b32 	%r406, 16;
	// begin inline asm
	{  .reg .s32 r0;  .reg .pred p;  shfl.sync.up.b32 r0|p, %r398, %r406, %r407, %r409;  @p add.s32 r0, r0, %r398;  mov.s32 %r404, r0;}
	// end inline asm
	sub.s32 	%r434, %r404, %r384;
	add.s32 	%r435, %r412, %r434;
	add.s32 	%r436, %r413, %r435;
	add.s32 	%r437, %r414, %r436;
	add.s32 	%r438, %r415, %r437;
	add.s32 	%r439, %r416, %r438;
	add.s32 	%r440, %r417, %r439;
	add.s32 	%r441, %r418, %r440;
	add.s32 	%r442, %r419, %r441;
	add.s32 	%r443, %r420, %r442;
	add.s32 	%r444, %r421, %r443;
	add.s32 	%r445, %r422, %r444;
	st.shared.u32 	[%r411+13328], %r434;
	st.shared.u32 	[%r411+13332], %r435;
	st.shared.u32 	[%r411+13336], %r436;
	st.shared.u32 	[%r411+13340], %r437;
	st.shared.u32 	[%r411+13344], %r438;
	st.shared.u32 	[%r411+13348], %r439;
	st.shared.u32 	[%r411+13352], %r440;
	st.shared.u32 	[%r411+13356], %r441;
	st.shared.u32 	[%r411+13360], %r442;
	st.shared.u32 	[%r411+13364], %r443;
	st.shared.u32 	[%r411+13368], %r444;
	st.shared.u32 	[%r411+13372], %r445;
$L__BB18_137:
	bar.sync 	0;
	ld.shared.u32 	%r52, [%r51];
	@%p24 bra 	$L__BB18_139;
	shl.b32 	%r446, %r1, 2;
	mov.u32 	%r447, _ZZN3cub18CUB_300001_SM_10006detail10radix_sort29DeviceRadixSortOnesweepKernelINS1_5radix10policy_hubImmyE10Policy1000ELNS0_9SortOrderE0EmmyiiNS1_21identity_decomposer_tEEEvPT5_SB_PT3_PKSC_PT1_PKSG_PT2_PKSK_T4_iiT6_E1s;
	add.s32 	%r448, %r447, %r446;
	ld.shared.u32 	%r449, [%r448];
	add.s32 	%r450, %r449, %r52;
	st.shared.u32 	[%r448], %r450;
	ld.shared.u32 	%r451, [%r448+1024];
	add.s32 	%r452, %r451, %r52;
	st.shared.u32 	[%r448+1024], %r452;
	ld.shared.u32 	%r453, [%r448+2048];
	add.s32 	%r454, %r453, %r52;
	st.shared.u32 	[%r448+2048], %r454;
	ld.shared.u32 	%r455, [%r448+3072];
	add.s32 	%r456, %r455, %r52;
	st.shared.u32 	[%r448+3072], %r456;
	ld.shared.u32 	%r457, [%r448+4096];
	add.s32 	%r458, %r457, %r52;
	st.shared.u32 	[%r448+4096], %r458;
	ld.shared.u32 	%r459, [%r448+5120];
	add.s32 	%r460, %r459, %r52;
	st.shared.u32 	[%r448+5120], %r460;
	ld.shared.u32 	%r461, [%r448+6144];
	add.s32 	%r462, %r461, %r52;
	st.shared.u32 	[%r448+6144], %r462;
	ld.shared.u32 	%r463, [%r448+7168];
	add.s32 	%r464, %r463, %r52;
	st.shared.u32 	[%r448+7168], %r464;
	ld.shared.u32 	%r465, [%r448+8192];
	add.s32 	%r466, %r465, %r52;
	st.shared.u32 	[%r448+8192], %r466;
	ld.shared.u32 	%r467, [%r448+9216];
	add.s32 	%r468, %r467, %r52;
	st.shared.u32 	[%r448+9216], %r468;
	ld.shared.u32 	%r469, [%r448+10240];
	add.s32 	%r470, %r469, %r52;
	st.shared.u32 	[%r448+10240], %r470;
	ld.shared.u32 	%r471, [%r448+11264];
	add.s32 	%r472, %r471, %r52;
	st.shared.u32 	[%r448+11264], %r472;
$L__BB18_139:
	bar.sync 	0;
	// begin inline asm
	mov.u32 %r473, %lanemask_le;
	// end inline asm
	mov.b32 	%r476, 1;
	// begin inline asm
	{
    .reg .pred p;
    and.b32 %r474, %r33, %r476;    setp.ne.u32 p, %r474, 0;
    vote.ballot.sync.b32 %r474, p, 0xffffffff;
    @!p not.b32 %r474, %r474;
}

	// end inline asm
	mov.b32 	%r479, 2;
	// begin inline asm
	{
    .reg .pred p;
    and.b32 %r477, %r33, %r479;    setp.ne.u32 p, %r477, 0;
    vote.ballot.sync.b32 %r477, p, 0xffffffff;
    @!p not.b32 %r477, %r477;
}

	// end inline asm
	and.b32  	%r499, %r477, %r474;
	mov.b32 	%r482, 4;
	// begin inline asm
	{
    .reg .pred p;
    and.b32 %r480, %r33, %r482;    setp.ne.u32 p, %r480, 0;
    vote.ballot.sync.b32 %r480, p, 0xffffffff;
    @!p not.b32 %r480, %r480;
}

	// end inline asm
	and.b32  	%r500, %r480, %r499;
	mov.b32 	%r485, 8;
	// begin inline asm
	{
    .reg .pred p;
    and.b32 %r483, %r33, %r485;    setp.ne.u32 p, %r483, 0;
    vote.ballot.sync.b32 %r483, p, 0xffffffff;
    @!p not.b32 %r483, %r483;
}

	// end inline asm
	and.b32  	%r501, %r483, %r500;
	mov.b32 	%r488, 16;
	// begin inline asm
	{
    .reg .pred p;
    and.b32 %r486, %r33, %r488;    setp.ne.u32 p, %r486, 0;
    vote.ballot.sync.b32 %r486, p, 0xffffffff;
    @!p not.b32 %r486, %r486;
}

	// end inline asm
	and.b32  	%r502, %r486, %r501;
	mov.b32 	%r491, 32;
	// begin inline asm
	{
    .reg .pred p;
    and.b32 %r489, %r33, %r491;    setp.ne.u32 p, %r489, 0;
    vote.ballot.sync.b32 %r489, p, 0xffffffff;
    @!p not.b32 %r489, %r489;
}

	// end inline asm
	and.b32  	%r503, %r489, %r502;
	mov.b32 	%r494, 64;
	// begin inline asm
	{
    .reg .pred p;
    and.b32 %r492, %r33, %r494;    setp.ne.u32 p, %r492, 0;
    vote.ballot.sync.b32 %r492, p, 0xffffffff;
    @!p not.b32 %r492, %r492;
}

	// end inline asm
	and.b32  	%r504, %r492, %r503;
	mov.b32 	%r497, 128;
	// begin inline asm
	{
    .reg .pred p;
    and.b32 %r495, %r33, %r497;    setp.ne.u32 p, %r495, 0;
    vote.ballot.sync.b32 %r495, p, 0xffffffff;
    @!p not.b32 %r495, %r495;
}

	// end inline asm
	and.b32  	%r505, %r495, %r504;
	clz.b32 	%r506, %r505;
	sub.s32 	%r54, 31, %r506;
	and.b32  	%r507, %r473, %r505;
	popc.b32 	%r55, %r507;
	setp.ne.s32 	%p85, %r152, %r54;
	mov.b32 	%r1277, 0;
	@%p85 bra 	$L__BB18_141;
	atom.shared.add.u32 	%r1277, [%r34], %r55;
$L__BB18_141:
	shfl.sync.idx.b32	%r533|%p86, %r1277, %r54, 31, -1;
	add.s32 	%r58, %r55, %r533;
	cvt.u32.u64 	%r534, %rd54;
	shr.u64 	%rd259, %rd611, %r534;
	cvt.u32.u64 	%r535, %rd259;
	and.b32  	%r530, %r535, %r8;
	mov.b32 	%r510, 1;
	// begin inline asm
	{
    .reg .pred p;
    and.b32 %r508, %r530, %r510;    setp.ne.u32 p, %r508, 0;
    vote.ballot.sync.b32 %r508, p, 0xffffffff;
    @!p not.b32 %r508, %r508;
}

	// end inline asm
	mov.b32 	%r513, 2;
	// begin inline asm
	{
    .reg .pred p;
    and.b32 %r511, %r530, %r513;    setp.ne.u32 p, %r511, 0;
    vote.ballot.sync.b32 %r511, p, 0xffffffff;
    @!p not.b32 %r511, %r511;
}

	// end inline asm
	and.b32  	%r536, %r511, %r508;
	mov.b32 	%r516, 4;
	// begin inline asm
	{
    .reg .pred p;
    and.b32 %r514, %r530, %r516;    setp.ne.u32 p, %r514, 0;
    vote.ballot.sync.b32 %r514, p, 0xffffffff;
    @!p not.b32 %r514, %r514;
}

	// end inline asm
	and.b32  	%r537, %r514, %r536;
	mov.b32 	%r519, 8;
	// begin inline asm
	{
    .reg .pred p;
    and.b32 %r517, %r530, %r519;    setp.ne.u32 p, %r517, 0;
    vote.ballot.sync.b32 %r517, p, 0xffffffff;
    @!p not.b32 %r517, %r517;
}

	// end inline asm
	and.b32  	%r538, %r517, %r537;
	mov.b32 	%r522, 16;
	// begin inline asm
	{
    .reg .pred p;
    and.b32 %r520, %r530, %r522;    setp.ne.u32 p, %r520, 0;
    vote.ballot.sync.b32 %r520, p, 0xffffffff;
    @!p not.b32 %r520, %r520;
}

	// end inline asm
	and.b32  	%r539, %r520, %r538;
	mov.b32 	%r525, 32;
	// begin inline asm
	{
    .reg .pred p;
    and.b32 %r523, %r530, %r525;    setp.ne.u32 p, %r523, 0;
    vote.ballot.sync.b32 %r523, p, 0xffffffff;
    @!p not.b32 %r523, %r523;
}

	// end inline asm
	and.b32  	%r540, %r523, %r539;
	mov.b32 	%r528, 64;
	// begin inline asm
	{
    .reg .pred p;
    and.b32 %r526, %r530, %r528;    setp.ne.u32 p, %r526, 0;
    vote.ballot.sync.b32 %r526, p, 0xffffffff;
    @!p not.b32 %r526, %r526;
}

	// end inline asm
	and.b32  	%r541, %r526, %r540;
	mov.b32 	%r531, 128;
	// begin inline asm
	{
    .reg .pred p;
    and.b32 %r529, %r530, %r531;    setp.ne.u32 p, %r529, 0;
    vote.ballot.sync.b32 %r529, p, 0xffffffff;
    @!p not.b32 %r529, %r529;
}

	// end inline asm
	and.b32  	%r542, %r529, %r541;
	clz.b32 	%r543, %r542;
	sub.s32 	%r59, 31, %r543;
	and.b32  	%r544, %r473, %r542;
	popc.b32 	%r60, %r544;
	setp.ne.s32 	%p87, %r152, %r59;
	mov.b32 	%r1278, 0;
	@%p87 bra 	$L__BB18_143;
	atom.shared.add.u32 	%r1278, [%r35], %r60;
$L__BB18_143:
	shfl.sync.idx.b32	%r570|%p88, %r1278, %r59, 31, -1;
	add.s32 	%r63, %r60, %r570;
	shr.u64 	%rd260, %rd610, %r534;
	cvt.u32.u64 	%r572, %rd260;
	and.b32  	%r567, %r572, %r8;
	mov.b32 	%r547, 1;
	// begin inline asm
	{
    .reg .pred p;
    and.b32 %r545, %r567, %r547;    setp.ne.u32 p, %r545, 0;
    vote.ballot.sync.b32 %r545, p, 0xffffffff;
    @!p not.b32 %r545, %r545;
}

	// end inline asm
	mov.b32 	%r550, 2;
	// begin inline asm
	{
    .reg .pred p;
    and.b32 %r548, %r567, %r550;    setp.ne.u32 p, %r548, 0;
    vote.ballot.sync.b32 %r548, p, 0xffffffff;
    @!p not.b32 %r548, %r548;
}

	// end inline asm
	and.b32  	%r573, %r548, %r545;
	mov.b32 	%r553, 4;
	// begin inline asm
	{
    .reg .pred p;
    and.b32 %r551, %r567, %r553;    setp.ne.u32 p, %r551, 0;
    vote.ballot.sync.b32 %r551, p, 0xffffffff;
    @!p not.b32 %r551, %r551;
}

	// end inline asm
	and.b32  	%r574, %r551, %r573;
	mov.b32 	%r556, 8;
	// begin inline asm
	{
    .reg .pred p;
    and.b32 %r554, %r567, %r556;    setp.ne.u32 p, %r554, 0;
    vote.ballot.sync.b32 %r554, p, 0xffffffff;
    @!p not.b32 %r554, %r554;
}

	// end inline asm
	and.b32  	%r575, %r554, %r574;
	mov.b32 	%r559, 16;
	// begin inline asm
	{
    .reg .pred p;
    and.b32 %r557, %r567, %r559;    setp.ne.u32 p, %r557, 0;
    vote.ballot.sync.b32 %r557, p, 0xffffffff;
    @!p not.b32 %r557, %r557;
}

	// end inline asm
	and.b32  	%r576, %r557, %r575;
	mov.b32 	%r562, 32;
	// begin inline asm
	{
    .reg .pred p;
    and.b32 %r560, %r567, %r562;    setp.ne.u32 p, %r560, 0;
    vote.ballot.sync.b32 %r560, p, 0xffffffff;
    @!p not.b32 %r560, %r560;
}

	// end inline asm
	and.b32  	%r577, %r560, %r576;
	mov.b32 	%r565, 64;
	// begin inline asm
	{
    .reg .pred p;
    and.b32 %r563, %r567, %r565;    setp.ne.u32 p, %r563, 0;
    vote.ballot.sync.b32 %r563, p, 0xffffffff;
    @!p not.b32 %r563, %r563;
}

	// end inline asm
	and.b32  	%r578, %r563, %r577;
	mov.b32 	%r568, 128;
	// begin inline asm
	{
    .reg .pred p;
    and.b32 %r566, %r567, %r568;    setp.ne.u32 p, %r566, 0;
    vote.ballot.sync.b32 %r566, p, 0xffffffff;
    @!p not.b32 %r566, %r566;
}

	// end inline asm
	and.b32  	%r579, %r566, %r578;
	clz.b32 	%r580, %r579;
	sub.s32 	%r64, 31, %r580;
	and.b32  	%r581, %r473, %r579;
	popc.b32 	%r65, %r581;
	setp.ne.s32 	%p89, %r152, %r64;
	mov.b32 	%r1279, 0;
	@%p89 bra 	$L__BB18_145;
	atom.shared.add.u32 	%r1279, [%r36], %r65;
$L__BB18_145:
	shfl.sync.idx.b32	%r607|%p90, %r1279, %r64, 31, -1;
	add.s32 	%r68, %r65, %r607;
	shr.u64 	%rd261, %rd609, %r534;
	cvt.u32.u64 	%r609, %rd261;
	and.b32  	%r604, %r609, %r8;
	mov.b32 	%r584, 1;
	// begin inline asm
	{
    .reg .pred p;
    and.b32 %r582, %r604, %r584;    setp.ne.u32 p, %r582, 0;
    vote.ballot.sync.b32 %r582, p, 0xffffffff;
    @!p not.b32 %r582, %r582;
}

	// end inline asm
	mov.b32 	%r587, 2;
	// begin inline asm
	{
    .reg .pred p;
    and.b32 %r585, %r604, %r587;    setp.ne.u32 p, %r585, 0;
    vote.ballot.sync.b32 %r585, p, 0xffffffff;
    @!p not.b32 %r585, %r585;
}

	// end inline asm
	and.b32  	%r610, %r585, %r582;
	mov.b32 	%r590, 4;
	// begin inline asm
	{
    .reg .pred p;
    and.b32 %r588, %r604, %r590;    setp.ne.u32 p, %r588, 0;
    vote.ballot.sync.b32 %r588, p, 0xffffffff;
    @!p not.b32 %r588, %r588;
}

	// end inline asm
	and.b32  	%r611, %r588, %r610;
	mov.b32 	%r593, 8;
	// begin inline asm
	{
    .reg .pred p;
    and.b32 %r591, %r604, %r593;    setp.ne.u32 p, %r591, 0;
    vote.ballot.sync.b32 %r591, p, 0xffffffff;
    @!p not.b32 %r591, %r591;
}

	// end inline asm
	and.b32  	%r612, %r591, %r611;
	mov.b32 	%r596, 16;
	// begin inline asm
	{
    .reg .pred p;
    and.b32 %r594, %r604, %r596;    setp.ne.u32 p, %r594, 0;
    vote.ballot.sync.b32 %r594, p, 0xffffffff;
    @!p not.b32 %r594, %r594;
}

	// end inline asm
	and.b32  	%r613, %r594, %r612;
	mov.b32 	%r599, 32;
	// begin inline asm
	{
    .reg .pred p;
    and.b32 %r597, %r604, %r599;    setp.ne.u32 p, %r597, 0;
    vote.ballot.sync.b32 %r597, p, 0xffffffff;
    @!p not.b32 %r597, %r597;
}

	// end inline asm
	and.b32  	%r614, %r597, %r613;
	mov.b32 	%r602, 64;
	// begin inline asm
	{
    .reg .pred p;
    and.b32 %r600, %r604, %r602;    setp.ne.u32 p, %r600, 0;
    vote.ballot.sync.b32 %r600, p, 0xffffffff;
    @!p not.b32 %r600, %r600;
}

	// end inline asm
	and.b32  	%r615, %r600, %r614;
	mov.b32 	%r605, 128;
	// begin inline asm
	{
    .reg .pred p;
    and.b32 %r603, %r604, %r605;    setp.ne.u32 p, %r603, 0;
    vote.ballot.sync.b32 %r603, p, 0xffffffff;
    @!p not.b32 %r603, %r603;
}

	// end inline asm
	and.b32  	%r616, %r603, %r615;
	clz.b32 	%r617, %r616;
	sub.s32 	%r69, 31, %r617;
	and.b32  	%r618, %r473, %r616;
	popc.b32 	%r70, %r618;
	setp.ne.s32 	%p91, %r152, %r69;
	mov.b32 	%r1280, 0;
	@%p91 bra 	$L__BB18_147;
	shl.b32 	%r619, %r1, 5;
	and.b32  	%r620, %r619, 31744;
	mov.u32 	%r621, _ZZN3cub18CUB_300001_SM_10006detail10radix_sort29DeviceRadixSortOnesweepKernelINS1_5radix10policy_hubImmyE10Policy1000ELNS0_9SortOrderE0EmmyiiNS1_21identity_decomposer_tEEEvPT5_SB_PT3_PKSC_PT1_PKSG_PT2_PKSK_T4_iiT6_E1s;
	add.s32 	%r622, %r621, %r620;
	shr.u64 	%rd262, %rd609, %r534;
	cvt.u32.u64 	%r624, %rd262;
	and.b32  	%r625, %r624, %r8;
	shl.b32 	%r626, %r625, 2;
	add.s32 	%r627, %r622, %r626;
	atom.shared.add.u32 	%r1280, [%r627], %r70;
$L__BB18_147:
	shfl.sync.idx.b32	%r653|%p92, %r1280, %r69, 31, -1;
	add.s32 	%r73, %r70, %r653;
	shr.u64 	%rd263, %rd608, %r534;
	cvt.u32.u64 	%r655, %rd263;
	and.b32  	%r650, %r655, %r8;
	mov.b32 	%r630, 1;
	// begin inline asm
	{
    .reg .pred p;
    and.b32 %r628, %r650, %r630;    setp.ne.u32 p, %r628, 0;
    vote.ballot.sync.b32 %r628, p, 0xffffffff;
    @!p not.b32 %r628, %r628;
}

	// end inline asm
	mov.b32 	%r633, 2;
	// begin inline asm
	{
    .reg .pred p;
    and.b32 %r631, %r650, %r633;    setp.ne.u32 p, %r631, 0;
    vote.ballot.sync.b32 %r631, p, 0xffffffff;
    @!p not.b32 %r631, %r631;
}

	// end inline asm
	and.b32  	%r656, %r631, %r628;
	mov.b32 	%r636, 4;
	// begin inline asm
	{
    .reg .pred p;
    and.b32 %r634, %r650, %r636;    setp.ne.u32 p, %r634, 0;
    vote.ballot.sync.b32 %r634, p, 0xffffffff;
    @!p not.b32 %r634, %r634;
}

	// end inline asm
	and.b32  	%r657, %r634, %r656;
	mov.b32 	%r639, 8;
	// begin inline asm
	{
    .reg .pred p;
    and.b32 %r637, %r650, %r639;    setp.ne.u32 p, %r637, 0;
    vote.ballot.sync.b32 %r637, p, 0xffffffff;
    @!p not.b32 %r637, %r637;
}

	// end inline asm
	and.b32  	%r658, %r637, %r657;
	mov.b32 	%r642, 16;
	// begin inline asm
	{
    .reg .pred p;
    and.b32 %r640, %r650, %r642;    setp.ne.u32 p, %r640, 0;
    vote.ballot.sync.b32 %r640, p, 0xffffffff;
    @!p not.b32 %r640, %r640;
}

	// end inline asm
	and.b32  	%r659, %r640, %r658;
	mov.b32 	%r645, 32;
	// begin inline asm
	{
    .reg .pred p;
    and.b32 %r643, %r650, %r645;    setp.ne.u32 p, %r643, 0;
    vote.ballot.sync.b32 %r643, p, 0xffffffff;
    @!p not.b32 %r643, %r643;
}

	// end inline asm
	and.b32  	%r660, %r643, %r659;
	mov.b32 	%r648, 64;
	// begin inline asm
	{
    .reg .pred p;
    and.b32 %r646, %r650, %r648;    setp.ne.u32 p, %r646, 0;
    vote.ballot.sync.b32 %r646, p, 0xffffffff;
    @!p not.b32 %r646, %r646;
}

	// end inline asm
	and.b32  	%r661, %r646, %r660;
	mov.b32 	%r651, 128;
	// begin inline asm
	{
    .reg .pred p;
    and.b32 %r649, %r650, %r651;    setp.ne.u32 p, %r649, 0;
    vote.ballot.sync.b32 %r649, p, 0xffffffff;
    @!p not.b32 %r649, %r649;
}

	// end inline asm
	and.b32  	%r662, %r649, %r661;
	clz.b32 	%r663, %r662;
	sub.s32 	%r74, 31, %r663;
	and.b32  	%r664, %r473, %r662;
	popc.b32 	%r75, %r664;
	setp.ne.s32 	%p93, %r152, %r74;
	mov.b32 	%r1281, 0;
	@%p93 bra 	$L__BB18_149;
	shl.b32 	%r665, %r1, 5;
	and.b32  	%r666, %r665, 31744;
	mov.u32 	%r667, _ZZN3cub18CUB_300001_SM_10006detail10radix_sort29DeviceRadixSortOnesweepKernelINS1_5radix10policy_hubImmyE10Policy1000ELNS0_9SortOrderE0EmmyiiNS1_21identity_decomposer_tEEEvPT5_SB_PT3_PKSC_PT1_PKSG_PT2_PKSK_T4_iiT6_E1s;
	add.s32 	%r668, %r667, %r666;
	shr.u64 	%rd264, %rd608, %r534;
	cvt.u32.u64 	%r670, %rd264;
	and.b32  	%r671, %r670, %r8;
	shl.b32 	%r672, %r671, 2;
	add.s32 	%r673, %r668, %r672;
	atom.shared.add.u32 	%r1281, [%r673], %r75;
$L__BB18_149:
	shfl.sync.idx.b32	%r699|%p94, %r1281, %r74, 31, -1;
	add.s32 	%r78, %r75, %r699;
	shr.u64 	%rd265, %rd607, %r534;
	cvt.u32.u64 	%r701, %rd265;
	and.b32  	%r696, %r701, %r8;
	mov.b32 	%r676, 1;
	// begin inline asm
	{
    .reg .pred p;
    and.b32 %r674, %r696, %r676;    setp.ne.u32 p, %r674, 0;
    vote.ballot.sync.b32 %r674, p, 0xffffffff;
    @!p not.b32 %r674, %r674;
}

	// end inline asm
	mov.b32 	%r679, 2;
	// begin inline asm
	{
    .reg .pred p;
    and.b32 %r677, %r696, %r679;    setp.ne.u32 p, %r677, 0;
    vote.ballot.sync.b32 %r677, p, 0xffffffff;
    @!p not.b32 %r677, %r677;
}

	// end inline asm
	and.b32  	%r702, %r677, %r674;
	mov.b32 	%r682, 4;
	// begin inline asm
	{
    .reg .pred p;
    and.b32 %r680, %r696, %r682;    setp.ne.u32 p, %r680, 0;
    vote.ballot.sync.b32 %r680, p, 0xffffffff;
    @!p not.b32 %r680, %r680;
}

	// end inline asm
	and.b32  	%r703, %r680, %r702;
	mov.b32 	%r685, 8;
	// begin inline asm
	{
    .reg .pred p;
    and.b32 %r683, %r696, %r685;    setp.ne.u32 p, %r683, 0;
    vote.ballot.sync.b32 %r683, p, 0xffffffff;
    @!p not.b32 %r683, %r683;
}

	// end inline asm
	and.b32  	%r704, %r683, %r703;
	mov.b32 	%r688, 16;
	// begin inline asm
	{
    .reg .pred p;
    and.b32 %r686, %r696, %r688;    setp.ne.u32 p, %r686, 0;
    vote.ballot.sync.b32 %r686, p, 0xffffffff;
    @!p not.b32 %r686, %r686;
}

	// end inline asm
	and.b32  	%r705, %r686, %r704;
	mov.b32 	%r691, 32;
	// begin inline asm
	{
    .reg .pred p;
    and.b32 %r689, %r696, %r691;    setp.ne.u32 p, %r689, 0;
    vote.ballot.sync.b32 %r689, p, 0xffffffff;
    @!p not.b32 %r689, %r689;
}

	// end inline asm
	and.b32  	%r706, %r689, %r705;
	mov.b32 	%r694, 64;
	// begin inline asm
	{
    .reg .pred p;
    and.b32 %r692, %r696, %r694;    setp.ne.u32 p, %r692, 0;
    vote.ballot.sync.b32 %r692, p, 0xffffffff;
    @!p not.b32 %r692, %r692;
}

	// end inline asm
	and.b32  	%r707, %r692, %r706;
	mov.b32 	%r697, 128;
	// begin inline asm
	{
    .reg .pred p;
    and.b32 %r695, %r696, %r697;    setp.ne.u32 p, %r695, 0;
    vote.ballot.sync.b32 %r695, p, 0xffffffff;
    @!p not.b32 %r695, %r695;
}

	// end inline asm
	and.b32  	%r708, %r695, %r707;
	clz.b32 	%r709, %r708;
	sub.s32 	%r79, 31, %r709;
	and.b32  	%r710, %r473, %r708;
	popc.b32 	%r80, %r710;
	setp.ne.s32 	%p95, %r152, %r79;
	mov.b32 	%r1282, 0;
	@%p95 bra 	$L__BB18_151;
	shl.b32 	%r711, %r1, 5;
	and.b32  	%r712, %r711, 31744;
	mov.u32 	%r713, _ZZN3cub18CUB_300001_SM_10006detail10radix_sort29DeviceRadixSortOnesweepKernelINS1_5radix10policy_hubImmyE10Policy1000ELNS0_9SortOrderE0EmmyiiNS1_21identity_decomposer_tEEEvPT5_SB_PT3_PKSC_PT1_PKSG_PT2_PKSK_T4_iiT6_E1s;
	add.s32 	%r714, %r713, %r712;
	shr.u64 	%rd266, %rd607, %r534;
	cvt.u32.u64 	%r716, %rd266;
	and.b32  	%r717, %r716, %r8;
	shl.b32 	%r718, %r717, 2;
	add.s32 	%r719, %r714, %r718;
	atom.shared.add.u32 	%r1282, [%r719], %r80;
$L__BB18_151:
	shfl.sync.idx.b32	%r745|%p96, %r1282, %r79, 31, -1;
	add.s32 	%r83, %r80, %r745;
	shr.u64 	%rd267, %rd606, %r534;
	cvt.u32.u64 	%r747, %rd267;
	and.b32  	%r742, %r747, %r8;
	mov.b32 	%r722, 1;
	// begin inline asm
	{
    .reg .pred p;
    and.b32 %r720, %r742, %r722;    setp.ne.u32 p, %r720, 0;
    vote.ballot.sync.b32 %r720, p, 0xffffffff;
    @!p not.b32 %r720, %r720;
}

	// end inline asm
	mov.b32 	%r725, 2;
	// begin inline asm
	{
    .reg .pred p;
    and.b32 %r723, %r742, %r725;    setp.ne.u32 p, %r723, 0;
    vote.ballot.sync.b32 %r723, p, 0xffffffff;
    @!p not.b32 %r723, %r723;
}

	// end inline asm
	and.b32  	%r748, %r723, %r720;
	mov.b32 	%r728, 4;
	// begin inline asm
	{
    .reg .pred p;
    and.b32 %r726, %r742, %r728;    setp.ne.u32 p, %r726, 0;
    vote.ballot.sync.b32 %r726, p, 0xffffffff;
    @!p not.b32 %r726, %r726;
}

	// end inline asm
	and.b32  	%r749, %r726, %r748;
	mov.b32 	%r731, 8;
	// begin inline asm
	{
    .reg .pred p;
    and.b32 %r729, %r742, %r731;    setp.ne.u32 p, %r729, 0;
    vote.ballot.sync.b32 %r729, p, 0xffffffff;
    @!p not.b32 %r729, %r729;
}

	// end inline asm
	and.b32  	%r750, %r729, %r749;
	mov.b32 	%r734, 16;
	// begin inline asm
	{
    .reg .pred p;
    and.b32 %r732, %r742, %r734;    setp.ne.u32 p, %r732, 0;
    vote.ballot.sync.b32 %r732, p, 0xffffffff;
    @!p not.b32 %r732, %r732;
}

	// end inline asm
	and.b32  	%r751, %r732, %r750;
	mov.b32 	%r737, 32;
	// begin inline asm
	{
    .reg .pred p;
    and.b32 %r735, %r742, %r737;    setp.ne.u32 p, %r735, 0;
    vote.ballot.sync.b32 %r735, p, 0xffffffff;
    @!p not.b32 %r735, %r735;
}

	// end inline asm
	and.b32  	%r752, %r735, %r751;
	mov.b32 	%r740, 64;
	// begin inline asm
	{
    .reg .pred p;
    and.b32 %r738, %r742, %r740;    setp.ne.u32 p, %r738, 0;
    vote.ballot.sync.b32 %r738, p, 0xffffffff;
    @!p not.b32 %r738, %r738;
}

	// end inline asm
	and.b32  	%r753, %r738, %r752;
	mov.b32 	%r743, 128;
	// begin inline asm
	{
    .reg .pred p;
    and.b32 %r741, %r742, %r743;    setp.ne.u32 p, %r741, 0;
    vote.ballot.sync.b32 %r741, p, 0xffffffff;
    @!p not.b32 %r741, %r741;
}

	// end inline asm
	and.b32  	%r754, %r741, %r753;
	clz.b32 	%r755, %r754;
	sub.s32 	%r84, 31, %r755;
	and.b32  	%r756, %r473, %r754;
	popc.b32 	%r85, %r756;
	setp.ne.s32 	%p97, %r152, %r84;
	mov.b32 	%r1283, 0;
	@%p97 bra 	$L__BB18_153;
	shl.b32 	%r757, %r1, 5;
	and.b32  	%r758, %r757, 31744;
	mov.u32 	%r759, _ZZN3cub18CUB_300001_SM_10006detail10radix_sort29DeviceRadixSortOnesweepKernelINS1_5radix10policy_hubImmyE10Policy1000ELNS0_9SortOrderE0EmmyiiNS1_21identity_decomposer_tEEEvPT5_SB_PT3_PKSC_PT1_PKSG_PT2_PKSK_T4_iiT6_E1s;
	add.s32 	%r760, %r759, %r758;
	shr.u64 	%rd268, %rd606, %r534;
	cvt.u32.u64 	%r762, %rd268;
	and.b32  	%r763, %r762, %r8;
	shl.b32 	%r764, %r763, 2;
	add.s32 	%r765, %r760, %r764;
	atom.shared.add.u32 	%r1283, [%r765], %r85;
$L__BB18_153:
	shfl.sync.idx.b32	%r791|%p98, %r1283, %r84, 31, -1;
	add.s32 	%r88, %r85, %r791;
	shr.u64 	%rd269, %rd605, %r534;
	cvt.u32.u64 	%r793, %rd269;
	and.b32  	%r788, %r793, %r8;
	mov.b32 	%r768, 1;
	// begin inline asm
	{
    .reg .pred p;
    and.b32 %r766, %r788, %r768;    setp.ne.u32 p, %r766, 0;
    vote.ballot.sync.b32 %r766, p, 0xffffffff;
    @!p not.b32 %r766, %r766;
}

	// end inline asm
	mov.b32 	%r771, 2;
	// begin inline asm
	{
    .reg .pred p;
    and.b32 %r769, %r788, %r771;    setp.ne.u32 p, %r769, 0;
    vote.ballot.sync.b32 %r769, p, 0xffffffff;
    @!p not.b32 %r769, %r769;
}

	// end inline asm
	and.b32  	%r794, %r769, %r766;
	mov.b32 	%r774, 4;
	// begin inline asm
	{
    .reg .pred p;
    and.b32 %r772, %r788, %r774;    setp.ne.u32 p, %r772, 0;
    vote.ballot.sync.b32 %r772, p, 0xffffffff;
    @!p not.b32 %r772, %r772;
}

	// end inline asm
	and.b32  	%r795, %r772, %r794;
	mov.b32 	%r777, 8;
	// begin inline asm
	{
    .reg .pred p;
    and.b32 %r775, %r788, %r777;    setp.ne.u32 p, %r775, 0;
    vote.ballot.sync.b32 %r775, p, 0xffffffff;
    @!p not.b32 %r775, %r775;
}

	// end inline asm
	and.b32  	%r796, %r775, %r795;
	mov.b32 	%r780, 16;
	// begin inline asm
	{
    .reg .pred p;
    and.b32 %r778, %r788, %r780;    setp.ne.u32 p, %r778, 0;
    vote.ballot.sync.b32 %r778, p, 0xffffffff;
    @!p not.b32 %r778, %r778;
}

	// end inline asm
	and.b32  	%r797, %r778, %r796;
	mov.b32 	%r783, 32;
	// begin inline asm
	{
    .reg .pred p;
    and.b32 %r781, %r788, %r783;    setp.ne.u32 p, %r781, 0;
    vote.ballot.sync.b32 %r781, p, 0xffffffff;
    @!p not.b32 %r781, %r781;
}

	// end inline asm
	and.b32  	%r798, %r781, %r797;
	mov.b32 	%r786, 64;
	// begin inline asm
	{
    .reg .pred p;
    and.b32 %r784, %r788, %r786;    setp.ne.u32 p, %r784, 0;
    vote.ballot.sync.b32 %r784, p, 0xffffffff;
    @!p not.b32 %r784, %r784;
}

	// end inline asm
	and.b32  	%r799, %r784, %r798;
	mov.b32 	%r789, 128;
	// begin inline asm
	{
    .reg .pred p;
    and.b32 %r787, %r788, %r789;    setp.ne.u32 p, %r787, 0;
    vote.ballot.sync.b32 %r787, p, 0xffffffff;
    @!p not.b32 %r787, %r787;
}

	// end inline asm
	and.b32  	%r800, %r787, %r799;
	clz.b32 	%r801, %r800;
	sub.s32 	%r89, 31, %r801;
	and.b32  	%r802, %r473, %r800;
	popc.b32 	%r90, %r802;
	setp.ne.s32 	%p99, %r152, %r89;
	mov.b32 	%r1284, 0;
	@%p99 bra 	$L__BB18_155;
	shl.b32 	%r803, %r1, 5;
	and.b32  	%r804, %r803, 31744;
	mov.u32 	%r805, _ZZN3cub18CUB_300001_SM_10006detail10radix_sort29DeviceRadixSortOnesweepKernelINS1_5radix10policy_hubImmyE10Policy1000ELNS0_9SortOrderE0EmmyiiNS1_21identity_decomposer_tEEEvPT5_SB_PT3_PKSC_PT1_PKSG_PT2_PKSK_T4_iiT6_E1s;
	add.s32 	%r806, %r805, %r804;
	shr.u64 	%rd270, %rd605, %r534;
	cvt.u32.u64 	%r808, %rd270;
	and.b32  	%r809, %r808, %r8;
	shl.b32 	%r810, %r809, 2;
	add.s32 	%r811, %r806, %r810;
	atom.shared.add.u32 	%r1284, [%r811], %r90;
$L__BB18_155:
	shfl.sync.idx.b32	%r837|%p100, %r1284, %r89, 31, -1;
	add.s32 	%r93, %r90, %r837;
	shr.u64 	%rd271, %rd604, %r534;
	cvt.u32.u64 	%r839, %rd271;
	and.b32  	%r834, %r839, %r8;
	mov.b32 	%r814, 1;
	// begin inline asm
	{
    .reg .pred p;
    and.b32 %r812, %r834, %r814;    setp.ne.u32 p, %r812, 0;
    vote.ballot.sync.b32 %r812, p, 0xffffffff;
    @!p not.b32 %r812, %r812;
}

	// end inline asm
	mov.b32 	%r817, 2;
	// begin inline asm
	{
    .reg .pred p;
    and.b32 %r815, %r834, %r817;    setp.ne.u32 p, %r815, 0;
    vote.ballot.sync.b32 %r815, p, 0xffffffff;
    @!p not.b32 %r815, %r815;
}

	// end inline asm
	and.b32  	%r840, %r815, %r812;
	mov.b32 	%r820, 4;
	// begin inline asm
	{
    .reg .pred p;
    and.b32 %r818, %r834, %r820;    setp.ne.u32 p, %r818, 0;
    vote.ballot.sync.b32 %r818, p, 0xffffffff;
    @!p not.b32 %r818, %r818;
}

	// end inline asm
	and.b32  	%r841, %r818, %r840;
	mov.b32 	%r823, 8;
	// begin inline asm
	{
    .reg .pred p;
    and.b32 %r821, %r834, %r823;    setp.ne.u32 p, %r821, 0;
    vote.ballot.sync.b32 %r821, p, 0xffffffff;
    @!p not.b32 %r821, %r821;
}

	// end inline asm
	and.b32  	%r842, %r821, %r841;
	mov.b32 	%r826, 16;
	// begin inline asm
	{
    .reg .pred p;
    and.b32 %r824, %r834, %r826;    setp.ne.u32 p, %r824, 0;
    vote.ballot.sync.b32 %r824, p, 0xffffffff;
    @!p not.b32 %r824, %r824;
}

	// end inline asm
	and.b32  	%r843, %r824, %r842;
	mov.b32 	%r829, 32;
	// begin inline asm
	{
    .reg .pred p;
    and.b32 %r827, %r834, %r829;    setp.ne.u32 p, %r827, 0;
    vote.ballot.sync.b32 %r827, p, 0xffffffff;
    @!p not.b32 %r827, %r827;
}

	// end inline asm
	and.b32  	%r844, %r827, %r843;
	mov.b32 	%r832, 64;
	// begin inline asm
	{
    .reg .pred p;
    and.b32 %r830, %r834, %r832;    setp.ne.u32 p, %r830, 0;
    vote.ballot.sync.b32 %r830, p, 0xffffffff;
    @!p not.b32 %r830, %r830;
}

	// end inline asm
	and.b32  	%r845, %r830, %r844;
	mov.b32 	%r835, 128;
	// begin inline asm
	{
    .reg .pred p;
    and.b32 %r833, %r834, %r835;    setp.ne.u32 p, %r833, 0;
    vote.ballot.sync.b32 %r833, p, 0xffffffff;
    @!p not.b32 %r833, %r833;
}

	// end inline asm
	and.b32  	%r846, %r833, %r845;
	clz.b32 	%r847, %r846;
	sub.s32 	%r94, 31, %r847;
	and.b32  	%r848, %r473, %r846;
	popc.b32 	%r95, %r848;
	setp.ne.s32 	%p101, %r152, %r94;
	mov.b32 	%r1285, 0;
	@%p101 bra 	$L__BB18_157;
	shl.b32 	%r849, %r1, 5;
	and.b32  	%r850, %r849, 31744;
	mov.u32 	%r851, _ZZN3cub18CUB_300001_SM_10006detail10radix_sort29DeviceRadixSortOnesweepKernelINS1_5radix10policy_hubImmyE10Policy1000ELNS0_9SortOrderE0EmmyiiNS1_21identity_decomposer_tEEEvPT5_SB_PT3_PKSC_PT1_PKSG_PT2_PKSK_T4_iiT6_E1s;
	add.s32 	%r852, %r851, %r850;
	shr.u64 	%rd272, %rd604, %r534;
	cvt.u32.u64 	%r854, %rd272;
	and.b32  	%r855, %r854, %r8;
	shl.b32 	%r856, %r855, 2;
	add.s32 	%r857, %r852, %r856;
	atom.shared.add.u32 	%r1285, [%r857], %r95;
$L__BB18_157:
	shfl.sync.idx.b32	%r883|%p102, %r1285, %r94, 31, -1;
	add.s32 	%r98, %r95, %r883;
	shr.u64 	%rd273, %rd603, %r534;
	cvt.u32.u64 	%r885, %rd273;
	and.b32  	%r880, %r885, %r8;
	mov.b32 	%r860, 1;
	// begin inline asm
	{
    .reg .pred p;
    and.b32 %r858, %r880, %r860;    setp.ne.u32 p, %r858, 0;
    vote.ballot.sync.b32 %r858, p, 0xffffffff;
    @!p not.b32 %r858, %r858;
}

	// end inline asm
	mov.b32 	%r863, 2;
	// begin inline asm
	{
    .reg .pred p;
    and.b32 %r861, %r880, %r863;    setp.ne.u32 p, %r861, 0;
    vote.ballot.sync.b32 %r861, p, 0xffffffff;
    @!p not.b32 %r861, %r861;
}

	// end inline asm
	and.b32  	%r886, %r861, %r858;
	mov.b32 	%r866, 4;
	// begin inline asm
	{
    .reg .pred p;
    and.b32 %r864, %r880, %r866;    setp.ne.u32 p, %r864, 0;
    vote.ballot.sync.b32 %r864, p, 0xffffffff;
    @!p not.b32 %r864, %r864;
}

	// end inline asm
	and.b32  	%r887, %r864, %r886;
	mov.b32 	%r869, 8;
	// begin inline asm
	{
    .reg .pred p;
    and.b32 %r867, %r880, %r869;    setp.ne.u32 p, %r867, 0;
    vote.ballot.sync.b32 %r867, p, 0xffffffff;
    @!p not.b32 %r867, %r867;
}

	// end inline asm
	and.b32  	%r888, %r867, %r887;
	mov.b32 	%r872, 16;
	// begin inline asm
	{
    .reg .pred p;
    and.b32 %r870, %r880, %r872;    setp.ne.u32 p, %r870, 0;
    vote.ballot.sync.b32 %r870, p, 0xffffffff;
    @!p not.b32 %r870, %r870;
}

	// end inline asm
	and.b32  	%r889, %r870, %r888;
	mov.b32 	%r875, 32;
	// begin inline asm
	{
    .reg .pred p;
    and.b32 %r873, %r880, %r875;    setp.ne.u32 p, %r873, 0;
    vote.ballot.sync.b32 %r873, p, 0xffffffff;
    @!p not.b32 %r873, %r873;
}

	// end inline asm
	and.b32  	%r890, %r873, %r889;
	mov.b32 	%r878, 64;
	// begin inline asm
	{
    .reg .pred p;
    and.b32 %r876, %r880, %r878;    setp.ne.u32 p, %r876, 0;
    vote.ballot.sync.b32 %r876, p, 0xffffffff;
    @!p not.b32 %r876, %r876;
}

	// end inline asm
	and.b32  	%r891, %r876, %r890;
	mov.b32 	%r881, 128;
	// begin inline asm
	{
    .reg .pred p;
    and.b32 %r879, %r880, %r881;    setp.ne.u32 p, %r879, 0;
    vote.ballot.sync.b32 %r879, p, 0xffffffff;
    @!p not.b32 %r879, %r879;
}

	// end inline asm
	and.b32  	%r892, %r879, %r891;
	clz.b32 	%r893, %r892;
	sub.s32 	%r99, 31, %r893;
	and.b32  	%r894, %r473, %r892;
	popc.b32 	%r100, %r894;
	setp.ne.s32 	%p103, %r152, %r99;
	mov.b32 	%r1286, 0;
	@%p103 bra 	$L__BB18_159;
	shl.b32 	%r895, %r1, 5;
	and.b32  	%r896, %r895, 31744;
	mov.u32 	%r897, _ZZN3cub18CUB_300001_SM_10006detail10radix_sort29DeviceRadixSortOnesweepKernelINS1_5radix10policy_hubImmyE10Policy1000ELNS0_9SortOrderE0EmmyiiNS1_21identity_decomposer_tEEEvPT5_SB_PT3_PKSC_PT1_PKSG_PT2_PKSK_T4_iiT6_E1s;
	add.s32 	%r898, %r897, %r896;
	shr.u64 	%rd274, %rd603, %r534;
	cvt.u32.u64 	%r900, %rd274;
	and.b32  	%r901, %r900, %r8;
	shl.b32 	%r902, %r901, 2;
	add.s32 	%r903, %r898, %r902;
	atom.shared.add.u32 	%r1286, [%r903], %r100;
$L__BB18_159:
	shfl.sync.idx.b32	%r929|%p104, %r1286, %r99, 31, -1;
	add.s32 	%r103, %r100, %r929;
	shr.u64 	%rd275, %rd602, %r534;
	cvt.u32.u64 	%r931, %rd275;
	and.b32  	%r926, %r931, %r8;
	mov.b32 	%r906, 1;
	// begin inline asm
	{
    .reg .pred p;
    and.b32 %r904, %r926, %r906;    setp.ne.u32 p, %r904, 0;
    vote.ballot.sync.b32 %r904, p, 0xffffffff;
    @!p not.b32 %r904, %r904;
}

	// end inline asm
	mov.b32 	%r909, 2;
	// begin inline asm
	{
    .reg .pred p;
    and.b32 %r907, %r926, %r909;    setp.ne.u32 p, %r907, 0;
    vote.ballot.sync.b32 %r907, p, 0xffffffff;
    @!p not.b32 %r907, %r907;
}

	// end inline asm
	and.b32  	%r932, %r907, %r904;
	mov.b32 	%r912, 4;
	// begin inline asm
	{
    .reg .pred p;
    and.b32 %r910, %r926, %r912;    setp.ne.u32 p, %r910, 0;
    vote.ballot.sync.b32 %r910, p, 0xffffffff;
    @!p not.b32 %r910, %r910;
}

	// end inline asm
	and.b32  	%r933, %r910, %r932;
	mov.b32 	%r915, 8;
	// begin inline asm
	{
    .reg .pred p;
    and.b32 %r913, %r926, %r915;    setp.ne.u32 p, %r913, 0;
    vote.ballot.sync.b32 %r913, p, 0xffffffff;
    @!p not.b32 %r913, %r913;
}

	// end inline asm
	and.b32  	%r934, %r913, %r933;
	mov.b32 	%r918, 16;
	// begin inline asm
	{
    .reg .pred p;
    and.b32 %r916, %r926, %r918;    setp.ne.u32 p, %r916, 0;
    vote.ballot.sync.b32 %r916, p, 0xffffffff;
    @!p not.b32 %r916, %r916;
}

	// end inline asm
	and.b32  	%r935, %r916, %r934;
	mov.b32 	%r921, 32;
	// begin inline asm
	{
    .reg .pred p;
    and.b32 %r919, %r926, %r921;    setp.ne.u32 p, %r919, 0;
    vote.ballot.sync.b32 %r919, p, 0xffffffff;
    @!p not.b32 %r919, %r919;
}

	// end inline asm
	and.b32  	%r936, %r919, %r935;
	mov.b32 	%r924, 64;
	// begin inline asm
	{
    .reg .pred p;
    and.b32 %r922, %r926, %r924;    setp.ne.u32 p, %r922, 0;
    vote.ballot.sync.b32 %r922, p, 0xffffffff;
    @!p not.b32 %r922, %r922;
}

	// end inline asm
	and.b32  	%r937, %r922, %r936;
	mov.b32 	%r927, 128;
	// begin inline asm
	{
    .reg .pred p;
    and.b32 %r925, %r926, %r927;    setp.ne.u32 p, %r925, 0;
    vote.ballot.sync.b32 %r925, p, 0xffffffff;
    @!p not.b32 %r925, %r925;
}

	// end inline asm
	and.b32  	%r938, %r925, %r937;
	clz.b32 	%r939, %r938;
	sub.s32 	%r104, 31, %r939;
	and.b32  	%r940, %r473, %r938;
	popc.b32 	%r105, %r940;
	setp.ne.s32 	%p105, %r152, %r104;
	mov.b32 	%r1287, 0;
	@%p105 bra 	$L__BB18_161;
	shl.b32 	%r941, %r1, 5;
	and.b32  	%r942, %r941, 31744;
	mov.u32 	%r943, _ZZN3cub18CUB_300001_SM_10006detail10radix_sort29DeviceRadixSortOnesweepKernelINS1_5radix10policy_hubImmyE10Policy1000ELNS0_9SortOrderE0EmmyiiNS1_21identity_decomposer_tEEEvPT5_SB_PT3_PKSC_PT1_PKSG_PT2_PKSK_T4_iiT6_E1s;
	add.s32 	%r944, %r943, %r942;
	shr.u64 	%rd276, %rd602, %r534;
	cvt.u32.u64 	%r946, %rd276;
	and.b32  	%r947, %r946, %r8;
	shl.b32 	%r948, %r947, 2;
	add.s32 	%r949, %r944, %r948;
	atom.shared.add.u32 	%r1287, [%r949], %r105;
$L__BB18_161:
	shfl.sync.idx.b32	%r975|%p106, %r1287, %r104, 31, -1;
	add.s32 	%r108, %r105, %r975;
	shr.u64 	%rd277, %rd601, %r534;
	cvt.u32.u64 	%r977, %rd277;
	and.b32  	%r972, %r977, %r8;
	mov.b32 	%r952, 1;
	// begin inline asm
	{
    .reg .pred p;
    and.b32 %r950, %r972, %r952;    setp.ne.u32 p, %r950, 0;
    vote.ballot.sync.b32 %r950, p, 0xffffffff;
    @!p not.b32 %r950, %r950;
}

	// end inline asm
	mov.b32 	%r955, 2;
	// begin inline asm
	{
    .reg .pred p;
    and.b32 %r953, %r972, %r955;    setp.ne.u32 p, %r953, 0;
    vote.ballot.sync.b32 %r953, p, 0xffffffff;
    @!p not.b32 %r953, %r953;
}

	// end inline asm
	and.b32  	%r978, %r953, %r950;
	mov.b32 	%r958, 4;
	// begin inline asm
	{
    .reg .pred p;
    and.b32 %r956, %r972, %r958;    setp.ne.u32 p, %r956, 0;
    vote.ballot.sync.b32 %r956, p, 0xffffffff;
    @!p not.b32 %r956, %r956;
}

	// end inline asm
	and.b32  	%r979, %r956, %r978;
	mov.b32 	%r961, 8;
	// begin inline asm
	{
    .reg .pred p;
    and.b32 %r959, %r972, %r961;    setp.ne.u32 p, %r959, 0;
    vote.ballot.sync.b32 %r959, p, 0xffffffff;
    @!p not.b32 %r959, %r959;
}

	// end inline asm
	and.b32  	%r980, %r959, %r979;
	mov.b32 	%r964, 16;
	// begin inline asm
	{
    .reg .pred p;
    and.b32 %r962, %r972, %r964;    setp.ne.u32 p, %r962, 0;
    vote.ballot.sync.b32 %r962, p, 0xffffffff;
    @!p not.b32 %r962, %r962;
}

	// end inline asm
	and.b32  	%r981, %r962, %r980;
	mov.b32 	%r967, 32;
	// begin inline asm
	{
    .reg .pred p;
    and.b32 %r965, %r972, %r967;    setp.ne.u32 p, %r965, 0;
    vote.ballot.sync.b32 %r965, p, 0xffffffff;
    @!p not.b32 %r965, %r965;
}

	// end inline asm
	and.b32  	%r982, %r965, %r981;
	mov.b32 	%r970, 64;
	// begin inline asm
	{
    .reg .pred p;
    and.b32 %r968, %r972, %r970;    setp.ne.u32 p, %r968, 0;
    vote.ballot.sync.b32 %r968, p, 0xffffffff;
    @!p not.b32 %r968, %r968;
}

	// end inline asm
	and.b32  	%r983, %r968, %r982;
	mov.b32 	%r973, 128;
	// begin inline asm
	{
    .reg .pred p;
    and.b32 %r971, %r972, %r973;    setp.ne.u32 p, %r971, 0;
    vote.ballot.sync.b32 %r971, p, 0xffffffff;
    @!p not.b32 %r971, %r971;
}

	// end inline asm
	and.b32  	%r984, %r971, %r983;
	clz.b32 	%r985, %r984;
	sub.s32 	%r109, 31, %r985;
	and.b32  	%r986, %r473, %r984;
	popc.b32 	%r110, %r986;
	setp.ne.s32 	%p107, %r152, %r109;
	mov.b32 	%r1288, 0;
	@%p107 bra 	$L__BB18_163;
	shl.b32 	%r987, %r1, 5;
	and.b32  	%r988, %r987, 31744;
	mov.u32 	%r989, _ZZN3cub18CUB_300001_SM_10006detail10radix_sort29DeviceRadixSortOnesweepKernelINS1_5radix10policy_hubImmyE10Policy1000ELNS0_9SortOrderE0EmmyiiNS1_21identity_decomposer_tEEEvPT5_SB_PT3_PKSC_PT1_PKSG_PT2_PKSK_T4_iiT6_E1s;
	add.s32 	%r990, %r989, %r988;
	shr.u64 	%rd278, %rd601, %r534;
	cvt.u32.u64 	%r992, %rd278;
	and.b32  	%r993, %r992, %r8;
	shl.b32 	%r994, %r993, 2;
	add.s32 	%r995, %r990, %r994;
	atom.shared.add.u32 	%r1288, [%r995], %r110;
$L__BB18_163:
	shfl.sync.idx.b32	%r996|%p109, %r1288, %r109, 31, -1;
	add.s32 	%r997, %r110, %r996;
	bar.sync 	0;
	shl.b32 	%r998, %r58, 3;
	mov.u32 	%r999, _ZZN3cub18CUB_300001_SM_10006detail10radix_sort29DeviceRadixSortOnesweepKernelINS1_5radix10policy_hubImmyE10Policy1000ELNS0_9SortOrderE0EmmyiiNS1_21identity_decomposer_tEEEvPT5_SB_PT3_PKSC_PT1_PKSG_PT2_PKSK_T4_iiT6_E1s;
	add.s32 	%r113, %r999, %r998;
	st.shared.u64 	[%r113+-8], %rd612;
	shl.b32 	%r1000, %r63, 3;
	add.s32 	%r114, %r999, %r1000;
	st.shared.u64 	[%r114+-8], %rd611;
	shl.b32 	%r1001, %r68, 3;
	add.s32 	%r115, %r999, %r1001;
	st.shared.u64 	[%r115+-8], %rd610;
	shl.b32 	%r1002, %r73, 3;
	add.s32 	%r116, %r999, %r1002;
	st.shared.u64 	[%r116+-8], %rd609;
	shl.b32 	%r1003, %r78, 3;
	add.s32 	%r117, %r999, %r1003;
	st.shared.u64 	[%r117+-8], %rd608;
	shl.b32 	%r1004, %r83, 3;
	add.s32 	%r118, %r999, %r1004;
	st.shared.u64 	[%r118+-8], %rd607;
	shl.b32 	%r1005, %r88, 3;
	add.s32 	%r119, %r999, %r1005;
	st.shared.u64 	[%r119+-8], %rd606;
	shl.b32 	%r1006, %r93, 3;
	add.s32 	%r120, %r999, %r1006;
	st.shared.u64 	[%r120+-8], %rd605;
	shl.b32 	%r1007, %r98, 3;
	add.s32 	%r121, %r999, %r1007;
	st.shared.u64 	[%r121+-8], %rd604;
	shl.b32 	%r1008, %r103, 3;
	add.s32 	%r122, %r999, %r1008;
	st.shared.u64 	[%r122+-8], %rd603;
	shl.b32 	%r1009, %r108, 3;
	add.s32 	%r123, %r999, %r1009;
	st.shared.u64 	[%r123+-8], %rd602;
	shl.b32 	%r1010, %r997, 3;
	add.s32 	%r124, %r999, %r1010;
	st.shared.u64 	[%r124+-8], %rd601;
	shl.b32 	%r1011, %r1, 3;
	add.s32 	%r1012, %r999, %r1011;
	add.s32 	%r125, %r1012, 36864;
	@%p24 bra 	$L__BB18_171;
	ld.param.u64 	%rd588, [_ZN3cub18CUB_300001_SM_10006detail10radix_sort29DeviceRadixSortOnesweepKernelINS1_5radix10policy_hubImmyE10Policy1000ELNS0_9SortOrderE0EmmyiiNS1_21identity_decomposer_tEEEvPT5_SB_PT3_PKSC_PT1_PKSG_PT2_PKSK_T4_iiT6__param_3];
	cvta.to.global.u64 	%rd279, %rd588;
	shl.b64 	%rd280, %rd58, 3;
	add.s64 	%rd281, %rd279, %rd280;
	ld.global.u64 	%rd282, [%rd281];
	cvt.s64.s32 	%rd283, %r52;
	sub.s64 	%rd637, %rd282, %rd283;
	st.shared.u64 	[%r125], %rd637;
	setp.lt.s32 	%p110, %r4, 1;
	mov.u32 	%r1292, %r1272;
	@%p110 bra 	$L__BB18_170;
	mov.b32 	%r1290, -1;
	mov.u32 	%r1289, %r4;
	mov.u32 	%r1292, %r1272;
$L__BB18_166:
	add.s32 	%r129, %r1289, -1;
	shl.b32 	%r1014, %r129, 8;
	add.s32 	%r1015, %r1014, %r1;
	mul.wide.s32 	%rd284, %r1015, 4;
	add.s64 	%rd114, %rd3, %rd284;
$L__BB18_167:
	membar.cta;
	ld.volatile.global.u32 	%r130, [%rd114];
	setp.eq.s32 	%p111, %r130, 0;
	@%p111 bra 	$L__BB18_167;
	and.b32  	%r1016, %r130, 1073741823;
	add.s32 	%r1292, %r1016, %r1292;
	setp.gt.s32 	%p112, %r130, -1;
	vote.sync.ballot.b32 	%r1290, %p112, %r1290;
	setp.gt.u32 	%p114, %r1289, 1;
	and.pred  	%p115, %p112, %p114;
	mov.u32 	%r1289, %r129;
	@%p115 bra 	$L__BB18_166;
	ld.shared.u64 	%rd637, [%r125];
$L__BB18_170:
	or.b32  	%r1017, %r1292, -2147483648;
	st.volatile.global.u32 	[%rd55], %r1017;
	sub.s32 	%r1018, %r1292, %r1272;
	cvt.s64.s32 	%rd285, %r1018;
	add.s64 	%rd286, %rd637, %rd285;
	st.shared.u64 	[%r125], %rd286;
$L__BB18_171:
	ld.param.u64 	%rd585, [_ZN3cub18CUB_300001_SM_10006detail10radix_sort29DeviceRadixSortOnesweepKernelINS1_5radix10policy_hubImmyE10Policy1000ELNS0_9SortOrderE0EmmyiiNS1_21identity_decomposer_tEEEvPT5_SB_PT3_PKSC_PT1_PKSG_PT2_PKSK_T4_iiT6__param_2];
	setp.gt.u32 	%p116, %r1, 255;
	setp.lt.s32 	%p117, %r5, %r149;
	setp.eq.s64 	%p118, %rd585, 0;
	or.pred  	%p119, %p118, %p117;
	or.pred  	%p120, %p116, %p119;
	@%p120 bra 	$L__BB18_173;
	ld.param.u64 	%rd586, [_ZN3cub18CUB_300001_SM_10006detail10radix_sort29DeviceRadixSortOnesweepKernelINS1_5radix10policy_hubImmyE10Policy1000ELNS0_9SortOrderE0EmmyiiNS1_21identity_decomposer_tEEEvPT5_SB_PT3_PKSC_PT1_PKSG_PT2_PKSK_T4_iiT6__param_2];
	ld.shared.u64 	%rd287, [%r125];
	cvt.s64.s32 	%rd288, %r1272;
	cvt.s64.s32 	%rd289, %r52;
	add.s64 	%rd290, %rd289, %rd288;
	add.s64 	%rd291, %rd290, %rd287;
	cvta.to.global.u64 	%rd292, %rd586;
	shl.b64 	%rd293, %rd58, 3;
	add.s64 	%rd294, %rd292, %rd293;
	st.global.u64 	[%rd294], %rd291;
$L__BB18_173:
	setp.gt.s32 	%p121, %r5, %r149;
	bar.sync 	0;
	@%p121 bra 	$L__BB18_175;
	ld.shared.u64 	%rd295, [%r125+-36864];
	shr.u64 	%rd296, %rd295, %r534;
	cvt.u32.u64 	%r1020, %rd296;
	and.b32  	%r1021, %r1020, %r8;
	shl.b32 	%r1022, %r1021, 3;
	add.s32 	%r1024, %r999, 36864;
	add.s32 	%r1025, %r1024, %r1022;
	ld.shared.u64 	%rd297, [%r1025];
	add.s64 	%rd298, %rd297, %rd58;
	shl.b64 	%rd299, %rd298, 3;
	add.s64 	%rd300, %rd2, %rd299;
	st.global.u64 	[%rd300], %rd295;
	bar.warp.sync 	-1;
	ld.shared.u64 	%rd301, [%r125+-33792];
	shr.u64 	%rd302, %rd301, %r534;
	cvt.u32.u64 	%r1026, %rd302;
	and.b32  	%r1027, %r1026, %r8;
	shl.b32 	%r1028, %r1027, 3;
	add.s32 	%r1029, %r1024, %r1028;
	ld.shared.u64 	%rd303, [%r1029];
	add.s64 	%rd304, %rd303, %rd58;
	shl.b64 	%rd305, %rd304, 3;
	add.s64 	%rd306, %rd2, %rd305;
	st.global.u64 	[%rd306+3072], %rd301;
	bar.warp.sync 	-1;
	ld.shared.u64 	%rd307, [%r125+-30720];
	shr.u64 	%rd308, %rd307, %r534;
	cvt.u32.u64 	%r1030, %rd308;
	and.b32  	%r1031, %r1030, %r8;
	shl.b32 	%r1032, %r1031, 3;
	add.s32 	%r1033, %r1024, %r1032;
	ld.shared.u64 	%rd309, [%r1033];
	add.s64 	%rd310, %rd309, %rd58;
	shl.b64 	%rd311, %rd310, 3;
	add.s64 	%rd312, %rd2, %rd311;
	st.global.u64 	[%rd312+6144], %rd307;
	bar.warp.sync 	-1;
	ld.shared.u64 	%rd313, [%r125+-27648];
	shr.u64 	%rd314, %rd313, %r534;
	cvt.u32.u64 	%r1034, %rd314;
	and.b32  	%r1035, %r1034, %r8;
	shl.b32 	%r1036, %r1035, 3;
	add.s32 	%r1037, %r1024, %r1036;
	ld.shared.u64 	%rd315, [%r1037];
	add.s64 	%rd316, %rd315, %rd58;
	shl.b64 	%rd317, %rd316, 3;
	add.s64 	%rd318, %rd2, %rd317;
	st.global.u64 	[%rd318+9216], %rd313;
	bar.warp.sync 	-1;
	ld.shared.u64 	%rd319, [%r125+-24576];
	shr.u64 	%rd320, %rd319, %r534;
	cvt.u32.u64 	%r1038, %rd320;
	and.b32  	%r1039, %r1038, %r8;
	shl.b32 	%r1040, %r1039, 3;
	add.s32 	%r1041, %r1024, %r1040;
	ld.shared.u64 	%rd321, [%r1041];
	add.s64 	%rd322, %rd321, %rd58;
	shl.b64 	%rd323, %rd322, 3;
	add.s64 	%rd324, %rd2, %rd323;
	st.global.u64 	[%rd324+12288], %rd319;
	bar.warp.sync 	-1;
	ld.shared.u64 	%rd325, [%r125+-21504];
	shr.u64 	%rd326, %rd325, %r534;
	cvt.u32.u64 	%r1042, %rd326;
	and.b32  	%r1043, %r1042, %r8;
	shl.b32 	%r1044, %r1043, 3;
	add.s32 	%r1045, %r1024, %r1044;
	ld.shared.u64 	%rd327, [%r1045];
	add.s64 	%rd328, %rd327, %rd58;
	shl.b64 	%rd329, %rd328, 3;
	add.s64 	%rd330, %rd2, %rd329;
	st.global.u64 	[%rd330+15360], %rd325;
	bar.warp.sync 	-1;
	ld.shared.u64 	%rd331, [%r125+-18432];
	shr.u64 	%rd332, %rd331, %r534;
	cvt.u32.u64 	%r1046, %rd332;
	and.b32  	%r1047, %r1046, %r8;
	shl.b32 	%r1048, %r1047, 3;
	add.s32 	%r1049, %r1024, %r1048;
	ld.shared.u64 	%rd333, [%r1049];
	add.s64 	%rd334, %rd333, %rd58;
	shl.b64 	%rd335, %rd334, 3;
	add.s64 	%rd336, %rd2, %rd335;
	st.global.u64 	[%rd336+18432], %rd331;
	bar.warp.sync 	-1;
	ld.shared.u64 	%rd337, [%r125+-15360];
	shr.u64 	%rd338, %rd337, %r534;
	cvt.u32.u64 	%r1050, %rd338;
	and.b32  	%r1051, %r1050, %r8;
	shl.b32 	%r1052, %r1051, 3;
	add.s32 	%r1053, %r1024, %r1052;
	ld.shared.u64 	%rd339, [%r1053];
	add.s64 	%rd340, %rd339, %rd58;
	shl.b64 	%rd341, %rd340, 3;
	add.s64 	%rd342, %rd2, %rd341;
	st.global.u64 	[%rd342+21504], %rd337;
	bar.warp.sync 	-1;
	ld.shared.u64 	%rd343, [%r125+-12288];
	shr.u64 	%rd344, %rd343, %r534;
	cvt.u32.u64 	%r1054, %rd344;
	and.b32  	%r1055, %r1054, %r8;
	shl.b32 	%r1056, %r1055, 3;
	add.s32 	%r1057, %r1024, %r1056;
	ld.shared.u64 	%rd345, [%r1057];
	add.s64 	%rd346, %rd345, %rd58;
	shl.b64 	%rd347, %rd346, 3;
	add.s64 	%rd348, %rd2, %rd347;
	st.global.u64 	[%rd348+24576], %rd343;
	bar.warp.sync 	-1;
	ld.shared.u64 	%rd349, [%r125+-9216];
	shr.u64 	%rd350, %rd349, %r534;
	cvt.u32.u64 	%r1058, %rd350;
	and.b32  	%r1059, %r1058, %r8;
	shl.b32 	%r1060, %r1059, 3;
	add.s32 	%r1061, %r1024, %r1060;
	ld.shared.u64 	%rd351, [%r1061];
	add.s64 	%rd352, %rd351, %rd58;
	shl.b64 	%rd353, %rd352, 3;
	add.s64 	%rd354, %rd2, %rd353;
	st.global.u64 	[%rd354+27648], %rd349;
	bar.warp.sync 	-1;
	ld.shared.u64 	%rd355, [%r125+-6144];
	shr.u64 	%rd356, %rd355, %r534;
	cvt.u32.u64 	%r1062, %rd356;
	and.b32  	%r1063, %r1062, %r8;
	shl.b32 	%r1064, %r1063, 3;
	add.s32 	%r1065, %r1024, %r1064;
	ld.shared.u64 	%rd357, [%r1065];
	add.s64 	%rd358, %rd357, %rd58;
	shl.b64 	%rd359, %rd358, 3;
	add.s64 	%rd360, %rd2, %rd359;
	st.global.u64 	[%rd360+30720], %rd355;
	bar.warp.sync 	-1;
	ld.shared.u64 	%rd361, [%r125+-3072];
	shr.u64 	%rd362, %rd361, %r534;
	cvt.u32.u64 	%r1066, %rd362;
	and.b32  	%r1067, %r1066, %r8;
	shl.b32 	%r1068, %r1067, 3;
	add.s32 	%r1069, %r1024, %r1068;
	ld.shared.u64 	%rd363, [%r1069];
	add.s64 	%rd364, %rd363, %rd58;
	shl.b64 	%rd365, %rd364, 3;
	add.s64 	%rd366, %rd2, %rd365;
	st.global.u64 	[%rd366+33792], %rd361;
	bar.warp.sync 	-1;
	bra.uni 	$L__BB18_200;
$L__BB18_175:
	mad.lo.s32 	%r134, %r4, -4608, %r149;
	setp.ge.s32 	%p122, %r1, %r134;
	@%p122 bra 	$L__BB18_177;
	ld.shared.u64 	%rd367, [%r125+-36864];
	shr.u64 	%rd368, %rd367, %r534;
	cvt.u32.u64 	%r1071, %rd368;
	and.b32  	%r1072, %r1071, %r8;
	shl.b32 	%r1073, %r1072, 3;
	add.s32 	%r1075, %r999, %r1073;
	ld.shared.u64 	%rd369, [%r1075+36864];
	add.s64 	%rd370, %rd369, %rd58;
	shl.b64 	%rd371, %rd370, 3;
	add.s64 	%rd372, %rd2, %rd371;
	st.global.u64 	[%rd372], %rd367;
$L__BB18_177:
	bar.warp.sync 	-1;
	add.s32 	%r1076, %r1, 384;
	setp.ge.s32 	%p123, %r1076, %r134;
	@%p123 bra 	$L__BB18_179;
	ld.shared.u64 	%rd373, [%r125+-33792];
	shr.u64 	%rd374, %rd373, %r534;
	cvt.u32.u64 	%r1078, %rd374;
	and.b32  	%r1079, %r1078, %r8;
	shl.b32 	%r1080, %r1079, 3;
	add.s32 	%r1082, %r999, %r1080;
	ld.shared.u64 	%rd375, [%r1082+36864];
	add.s64 	%rd376, %rd375, %rd58;
	shl.b64 	%rd377, %rd376, 3;
	add.s64 	%rd378, %rd2, %rd377;
	st.global.u64 	[%rd378+3072], %rd373;
$L__BB18_179:
	bar.warp.sync 	-1;
	add.s32 	%r1083, %r1, 768;
	setp.ge.s32 	%p124, %r1083, %r134;
	@%p124 bra 	$L__BB18_181;
	ld.shared.u64 	%rd379, [%r125+-30720];
	shr.u64 	%rd380, %rd379, %r534;
	cvt.u32.u64 	%r1085, %rd380;
	and.b32  	%r1086, %r1085, %r8;
	shl.b32 	%r1087, %r1086, 3;
	add.s32 	%r1089, %r999, %r1087;
	ld.shared.u64 	%rd381, [%r1089+36864];
	add.s64 	%rd382, %rd381, %rd58;
	shl.b64 	%rd383, %rd382, 3;
	add.s64 	%rd384, %rd2, %rd383;
	st.global.u64 	[%rd384+6144], %rd379;
$L__BB18_181:
	bar.warp.sync 	-1;
	add.s32 	%r1090, %r1, 1152;
	setp.ge.s32 	%p125, %r1090, %r134;
	@%p125 bra 	$L__BB18_183;
	ld.shared.u64 	%rd385, [%r125+-27648];
	shr.u64 	%rd386, %rd385, %r534;
	cvt.u32.u64 	%r1092, %rd386;
	and.b32  	%r1093, %r1092, %r8;
	shl.b32 	%r1094, %r1093, 3;
	add.s32 	%r1096, %r999, %r1094;
	ld.shared.u64 	%rd387, [%r1096+36864];
	add.s64 	%rd388, %rd387, %rd58;
	shl.b64 	%rd389, %rd388, 3;
	add.s64 	%rd390, %rd2, %rd389;
	st.global.u64 	[%rd390+9216], %rd385;
$L__BB18_183:
	bar.warp.sync 	-1;
	add.s32 	%r1097, %r1, 1536;
	setp.ge.s32 	%p126, %r1097, %r134;
	@%p126 bra 	$L__BB18_185;
	ld.shared.u64 	%rd391, [%r125+-24576];
	shr.u64 	%rd392, %rd391, %r534;
	cvt.u32.u64 	%r1099, %rd392;
	and.b32  	%r1100, %r1099, %r8;
	shl.b32 	%r1101, %r1100, 3;
	add.s32 	%r1103, %r999, %r1101;
	ld.shared.u64 	%rd393, [%r1103+36864];
	add.s64 	%rd394, %rd393, %rd58;
	shl.b64 	%rd395, %rd394, 3;
	add.s64 	%rd396, %rd2, %rd395;
	st.global.u64 	[%rd396+12288], %rd391;
$L__BB18_185:
	bar.warp.sync 	-1;
	add.s32 	%r1104, %r1, 1920;
	setp.ge.s32 	%p127, %r1104, %r134;
	@%p127 bra 	$L__BB18_187;
	ld.shared.u64 	%rd397, [%r125+-21504];
	shr.u64 	%rd398, %rd397, %r534;
	cvt.u32.u64 	%r1106, %rd398;
	and.b32  	%r1107, %r1106, %r8;
	shl.b32 	%r1108, %r1107, 3;
	add.s32 	%r1110, %r999, %r1108;
	ld.shared.u64 	%rd399, [%r1110+36864];
	add.s64 	%rd400, %rd399, %rd58;
	shl.b64 	%rd401, %rd400, 3;
	add.s64 	%rd402, %rd2, %rd401;
	st.global.u64 	[%rd402+15360], %rd397;
$L__BB18_187:
	bar.warp.sync 	-1;
	add.s32 	%r1111, %r1, 2304;
	setp.ge.s32 	%p128, %r1111, %r134;
	@%p128 bra 	$L__BB18_189;
	ld.shared.u64 	%rd403, [%r125+-18432];
	shr.u64 	%rd404, %rd403, %r534;
	cvt.u32.u64 	%r1113, %rd404;
	and.b32  	%r1114, %r1113, %r8;
	shl.b32 	%r1115, %r1114, 3;
	add.s32 	%r1117, %r999, %r1115;
	ld.shared.u64 	%rd405, [%r1117+36864];
	add.s64 	%rd406, %rd405, %rd58;
	shl.b64 	%rd407, %rd406, 3;
	add.s64 	%rd408, %rd2, %rd407;
	st.global.u64 	[%rd408+18432], %rd403;
$L__BB18_189:
	bar.warp.sync 	-1;
	add.s32 	%r1118, %r1, 2688;
	setp.ge.s32 	%p129, %r1118, %r134;
	@%p129 bra 	$L__BB18_191;
	ld.shared.u64 	%rd409, [%r125+-15360];
	shr.u64 	%rd410, %rd409, %r534;
	cvt.u32.u64 	%r1120, %rd410;
	and.b32  	%r1121, %r1120, %r8;
	shl.b32 	%r1122, %r1121, 3;
	add.s32 	%r1124, %r999, %r1122;
	ld.shared.u64 	%rd411, [%r1124+36864];
	add.s64 	%rd412, %rd411, %rd58;
	shl.b64 	%rd413, %rd412, 3;
	add.s64 	%rd414, %rd2, %rd413;
	st.global.u64 	[%rd414+21504], %rd409;
$L__BB18_191:
	bar.warp.sync 	-1;
	or.b32  	%r1125, %r1, 3072;
	setp.ge.s32 	%p130, %r1125, %r134;
	@%p130 bra 	$L__BB18_193;
	ld.shared.u64 	%rd415, [%r125+-12288];
	shr.u64 	%rd416, %rd415, %r534;
	cvt.u32.u64 	%r1127, %rd416;
	and.b32  	%r1128, %r1127, %r8;
	shl.b32 	%r1129, %r1128, 3;
	add.s32 	%r1131, %r999, %r1129;
	ld.shared.u64 	%rd417, [%r1131+36864];
	add.s64 	%rd418, %rd417, %rd58;
	shl.b64 	%rd419, %rd418, 3;
	add.s64 	%rd420, %rd2, %rd419;
	st.global.u64 	[%rd420+24576], %rd415;
$L__BB18_193:
	bar.warp.sync 	-1;
	add.s32 	%r1132, %r1, 3456;
	setp.ge.s32 	%p131, %r1132, %r134;
	@%p131 bra 	$L__BB18_195;
	ld.shared.u64 	%rd421, [%r125+-9216];
	shr.u64 	%rd422, %rd421, %r534;
	cvt.u32.u64 	%r1134, %rd422;
	and.b32  	%r1135, %r1134, %r8;
	shl.b32 	%r1136, %r1135, 3;
	add.s32 	%r1138, %r999, %r1136;
	ld.shared.u64 	%rd423, [%r1138+36864];
	add.s64 	%rd424, %rd423, %rd58;
	shl.b64 	%rd425, %rd424, 3;
	add.s64 	%rd426, %rd2, %rd425;
	st.global.u64 	[%rd426+27648], %rd421;
$L__BB18_195:
	bar.warp.sync 	-1;
	add.s32 	%r1139, %r1, 3840;
	setp.ge.s32 	%p132, %r1139, %r134;
	@%p132 bra 	$L__BB18_197;
	ld.shared.u64 	%rd427, [%r125+-6144];
	shr.u64 	%rd428, %rd427, %r534;
	cvt.u32.u64 	%r1141, %rd428;
	and.b32  	%r1142, %r1141, %r8;
	shl.b32 	%r1143, %r1142, 3;
	add.s32 	%r1145, %r999, %r1143;
	ld.shared.u64 	%rd429, [%r1145+36864];
	add.s64 	%rd430, %rd429, %rd58;
	shl.b64 	%rd431, %rd430, 3;
	add.s64 	%rd432, %rd2, %rd431;
	st.global.u64 	[%rd432+30720], %rd427;
$L__BB18_197:
	bar.warp.sync 	-1;
	add.s32 	%r1146, %r1, 4224;
	setp.ge.s32 	%p133, %r1146, %r134;
	@%p133 bra 	$L__BB18_199;
	ld.shared.u64 	%rd433, [%r125+-3072];
	shr.u64 	%rd434, %rd433, %r534;
	cvt.u32.u64 	%r1148, %rd434;
	and.b32  	%r1149, %r1148, %r8;
	shl.b32 	%r1150, %r1149, 3;
	add.s32 	%r1152, %r999, %r1150;
	ld.shared.u64 	%rd435, [%r1152+36864];
	add.s64 	%rd436, %rd435, %rd58;
	shl.b64 	%rd437, %rd436, 3;
	add.s64 	%rd438, %rd2, %rd437;
	st.global.u64 	[%rd438+33792], %rd433;
$L__BB18_199:
	bar.warp.sync 	-1;
$L__BB18_200:
	setp.gt.s32 	%p134, %r5, %r149;
	ld.shared.u64 	%rd439, [%r125+-36864];
	shr.u64 	%rd440, %rd439, %r534;
	cvt.u32.u64 	%r1154, %rd440;
	and.b32  	%r135, %r1154, %r8;
	ld.shared.u64 	%rd441, [%r125+-33792];
	shr.u64 	%rd442, %rd441, %r534;
	cvt.u32.u64 	%r1155, %rd442;
	and.b32  	%r136, %r1155, %r8;
	ld.shared.u64 	%rd443, [%r125+-30720];
	shr.u64 	%rd444, %rd443, %r534;
	cvt.u32.u64 	%r1156, %rd444;
	and.b32  	%r137, %r1156, %r8;
	ld.shared.u64 	%rd445, [%r125+-27648];
	shr.u64 	%rd446, %rd445, %r534;
	cvt.u32.u64 	%r1157, %rd446;
	and.b32  	%r138, %r1157, %r8;
	ld.shared.u64 	%rd447, [%r125+-24576];
	shr.u64 	%rd448, %rd447, %r534;
	cvt.u32.u64 	%r1158, %rd448;
	and.b32  	%r139, %r1158, %r8;
	ld.shared.u64 	%rd449, [%r125+-21504];
	shr.u64 	%rd450, %rd449, %r534;
	cvt.u32.u64 	%r1159, %rd450;
	and.b32  	%r140, %r1159, %r8;
	ld.shared.u64 	%rd451, [%r125+-18432];
	shr.u64 	%rd452, %rd451, %r534;
	cvt.u32.u64 	%r1160, %rd452;
	and.b32  	%r141, %r1160, %r8;
	ld.shared.u64 	%rd453, [%r125+-15360];
	shr.u64 	%rd454, %rd453, %r534;
	cvt.u32.u64 	%r1161, %rd454;
	and.b32  	%r142, %r1161, %r8;
	ld.shared.u64 	%rd455, [%r125+-12288];
	shr.u64 	%rd456, %rd455, %r534;
	cvt.u32.u64 	%r1162, %rd456;
	and.b32  	%r143, %r1162, %r8;
	ld.shared.u64 	%rd457, [%r125+-9216];
	shr.u64 	%rd458, %rd457, %r534;
	cvt.u32.u64 	%r1163, %rd458;
	and.b32  	%r144, %r1163, %r8;
	ld.shared.u64 	%rd459, [%r125+-6144];
	shr.u64 	%rd460, %rd459, %r534;
	cvt.u32.u64 	%r1164, %rd460;
	and.b32  	%r145, %r1164, %r8;
	ld.shared.u64 	%rd461, [%r125+-3072];
	shr.u64 	%rd462, %rd461, %r534;
	cvt.u32.u64 	%r1165, %rd462;
	and.b32  	%r146, %r1165, %r8;
	@%p134 bra 	$L__BB18_202;
	ld.global.u64 	%rd649, [%rd57];
	ld.global.u64 	%rd650, [%rd57+256];
	ld.global.u64 	%rd651, [%rd57+512];
	ld.global.u64 	%rd652, [%rd57+768];
	ld.global.u64 	%rd653, [%rd57+1024];
	ld.global.u64 	%rd654, [%rd57+1280];
	ld.global.u64 	%rd655, [%rd57+1536];
	ld.global.u64 	%rd656, [%rd57+1792];
	ld.global.u64 	%rd657, [%rd57+2048];
	ld.global.u64 	%rd658, [%rd57+2304];
	ld.global.u64 	%rd659, [%rd57+2560];
	ld.global.u64 	%rd660, [%rd57+2816];
	bra.uni 	$L__BB18_226;
$L__BB18_202:
	cvt.u32.u64 	%r1166, %rd56;
	mul.lo.s32 	%r1167, %r4, 4608;
	sub.s32 	%r147, %r149, %r1167;
	setp.ge.s32 	%p135, %r1166, %r147;
	@%p135 bra 	$L__BB18_204;
	ld.global.u64 	%rd649, [%rd57];
$L__BB18_204:
	add.s32 	%r1169, %r1166, 32;
	setp.ge.s32 	%p136, %r1169, %r147;
	@%p136 bra 	$L__BB18_206;
	ld.global.u64 	%rd650, [%rd57+256];
$L__BB18_206:
	add.s32 	%r1171, %r1166, 64;
	setp.ge.s32 	%p137, %r1171, %r147;
	@%p137 bra 	$L__BB18_208;
	ld.global.u64 	%rd651, [%rd57+512];
$L__BB18_208:
	add.s32 	%r1173, %r1166, 96;
	setp.ge.s32 	%p138, %r1173, %r147;
	@%p138 bra 	$L__BB18_210;
	ld.global.u64 	%rd652, [%rd57+768];
$L__BB18_210:
	add.s32 	%r1175, %r1166, 128;
	setp.ge.s32 	%p139, %r1175, %r147;
	@%p139 bra 	$L__BB18_212;
	ld.global.u64 	%rd653, [%rd57+1024];
$L__BB18_212:
	add.s32 	%r1177, %r1166, 160;
	setp.ge.s32 	%p140, %r1177, %r147;
	@%p140 bra 	$L__BB18_214;
	ld.global.u64 	%rd654, [%rd57+1280];
$L__BB18_214:
	add.s32 	%r1179, %r1166, 192;
	setp.ge.s32 	%p141, %r1179, %r147;
	@%p141 bra 	$L__BB18_216;
	ld.global.u64 	%rd655, [%rd57+1536];
$L__BB18_216:
	add.s32 	%r1181, %r1166, 224;
	setp.ge.s32 	%p142, %r1181, %r147;
	@%p142 bra 	$L__BB18_218;
	ld.global.u64 	%rd656, [%rd57+1792];
$L__BB18_218:
	cvt.u32.u64 	%r1182, %rd56;
	add.s32 	%r1183, %r1182, 256;
	setp.ge.s32 	%p143, %r1183, %r147;
	@%p143 bra 	$L__BB18_220;
	ld.global.u64 	%rd657, [%rd57+2048];
$L__BB18_220:
	cvt.u32.u64 	%r1184, %rd56;
	add.s32 	%r1185, %r1184, 288;
	setp.ge.s32 	%p144, %r1185, %r147;
	@%p144 bra 	$L__BB18_222;
	ld.global.u64 	%rd658, [%rd57+2304];
$L__BB18_222:
	cvt.u32.u64 	%r1186, %rd56;
	add.s32 	%r1187, %r1186, 320;
	setp.ge.s32 	%p145, %r1187, %r147;
	@%p145 bra 	$L__BB18_224;
	ld.global.u64 	%rd659, [%rd57+2560];
$L__BB18_224:
	cvt.u32.u64 	%r1188, %rd56;
	add.s32 	%r1189, %r1188, 352;
	setp.ge.s32 	%p146, %r1189, %r147;
	@%p146 bra 	$L__BB18_226;
	ld.global.u64 	%rd660, [%rd57+2816];
$L__BB18_226:
	setp.gt.s32 	%p147, %r5, %r149;
	bar.sync 	0;
	st.shared.u64 	[%r113+-8], %rd649;
	st.shared.u64 	[%r114+-8], %rd650;
	st.shared.u64 	[%r115+-8], %rd651;
	st.shared.u64 	[%r116+-8], %rd652;
	st.shared.u64 	[%r117+-8], %rd653;
	st.shared.u64 	[%r118+-8], %rd654;
	st.shared.u64 	[%r119+-8], %rd655;
	st.shared.u64 	[%r120+-8], %rd656;
	st.shared.u64 	[%r121+-8], %rd657;
	st.shared.u64 	[%r122+-8], %rd658;
	st.shared.u64 	[%r123+-8], %rd659;
	st.shared.u64 	[%r124+-8], %rd660;
	bar.sync 	0;
	@%p147 bra 	$L__BB18_228;
	ld.shared.u64 	%rd475, [%r125+-36864];
	shl.b32 	%r1190, %r135, 3;
	mov.u32 	%r1191, _ZZN3cub18CUB_300001_SM_10006detail10radix_sort29DeviceRadixSortOnesweepKernelINS1_5radix10policy_hubImmyE10Policy1000ELNS0_9SortOrderE0EmmyiiNS1_21identity_decomposer_tEEEvPT5_SB_PT3_PKSC_PT1_PKSG_PT2_PKSK_T4_iiT6_E1s;
	add.s32 	%r1192, %r1191, 36864;
	add.s32 	%r1193, %r1192, %r1190;
	ld.shared.u64 	%rd476, [%r1193];
	add.s64 	%rd477, %rd476, %rd58;
	shl.b64 	%rd478, %rd477, 3;
	add.s64 	%rd479, %rd1, %rd478;
	st.global.u64 	[%rd479], %rd475;
	bar.warp.sync 	-1;
	ld.shared.u64 	%rd480, [%r125+-33792];
	shl.b32 	%r1194, %r136, 3;
	add.s32 	%r1195, %r1192, %r1194;
	ld.shared.u64 	%rd481, [%r1195];
	add.s64 	%rd482, %rd481, %rd58;
	shl.b64 	%rd483, %rd482, 3;
	add.s64 	%rd484, %rd1, %rd483;
	st.global.u64 	[%rd484+3072], %rd480;
	bar.warp.sync 	-1;
	ld.shared.u64 	%rd485, [%r125+-30720];
	shl.b32 	%r1196, %r137, 3;
	add.s32 	%r1197, %r1192, %r1196;
	ld.shared.u64 	%rd486, [%r1197];
	add.s64 	%rd487, %rd486, %rd58;
	shl.b64 	%rd488, %rd487, 3;
	add.s64 	%rd489, %rd1, %rd488;
	st.global.u64 	[%rd489+6144], %rd485;
	bar.warp.sync 	-1;
	ld.shared.u64 	%rd490, [%r125+-27648];
	shl.b32 	%r1198, %r138, 3;
	add.s32 	%r1199, %r1192, %r1198;
	ld.shared.u64 	%rd491, [%r1199];
	add.s64 	%rd492, %rd491, %rd58;
	shl.b64 	%rd493, %rd492, 3;
	add.s64 	%rd494, %rd1, %rd493;
	st.global.u64 	[%rd494+9216], %rd490;
	bar.warp.sync 	-1;
	ld.shared.u64 	%rd495, [%r125+-24576];
	shl.b32 	%r1200, %r139, 3;
	add.s32 	%r1201, %r1192, %r1200;
	ld.shared.u64 	%rd496, [%r1201];
	add.s64 	%rd497, %rd496, %rd58;
	shl.b64 	%rd498, %rd497, 3;
	add.s64 	%rd499, %rd1, %rd498;
	st.global.u64 	[%rd499+12288], %rd495;
	bar.warp.sync 	-1;
	ld.shared.u64 	%rd500, [%r125+-21504];
	shl.b32 	%r1202, %r140, 3;
	add.s32 	%r1203, %r1192, %r1202;
	ld.shared.u64 	%rd501, [%r1203];
	add.s64 	%rd502, %rd501, %rd58;
	shl.b64 	%rd503, %rd502, 3;
	add.s64 	%rd504, %rd1, %rd503;
	st.global.u64 	[%rd504+15360], %rd500;
	bar.warp.sync 	-1;
	ld.shared.u64 	%rd505, [%r125+-18432];
	shl.b32 	%r1204, %r141, 3;
	add.s32 	%r1205, %r1192, %r1204;
	ld.shared.u64 	%rd506, [%r1205];
	add.s64 	%rd507, %rd506, %rd58;
	shl.b64 	%rd508, %rd507, 3;
	add.s64 	%rd509, %rd1, %rd508;
	st.global.u64 	[%rd509+18432], %rd505;
	bar.warp.sync 	-1;
	ld.shared.u64 	%rd510, [%r125+-15360];
	shl.b32 	%r1206, %r142, 3;
	add.s32 	%r1207, %r1192, %r1206;
	ld.shared.u64 	%rd511, [%r1207];
	add.s64 	%rd512, %rd511, %rd58;
	shl.b64 	%rd513, %rd512, 3;
	add.s64 	%rd514, %rd1, %rd513;
	st.global.u64 	[%rd514+21504], %rd510;
	bar.warp.sync 	-1;
	ld.shared.u64 	%rd515, [%r125+-12288];
	shl.b32 	%r1208, %r143, 3;
	add.s32 	%r1209, %r1192, %r1208;
	ld.shared.u64 	%rd516, [%r1209];
	add.s64 	%rd517, %rd516, %rd58;
	shl.b64 	%rd518, %rd517, 3;
	add.s64 	%rd519, %rd1, %rd518;
	st.global.u64 	[%rd519+24576], %rd515;
	bar.warp.sync 	-1;
	ld.shared.u64 	%rd520, [%r125+-9216];
	shl.b32 	%r1210, %r144, 3;
	add.s32 	%r1211, %r1192, %r1210;
	ld.shared.u64 	%rd521, [%r1211];
	add.s64 	%rd522, %rd521, %rd58;
	shl.b64 	%rd523, %rd522, 3;
	add.s64 	%rd524, %rd1, %rd523;
	st.global.u64 	[%rd524+27648], %rd520;
	bar.warp.sync 	-1;
	ld.shared.u64 	%rd525, [%r125+-6144];
	shl.b32 	%r1212, %r145, 3;
	add.s32 	%r1213, %r1192, %r1212;
	ld.shared.u64 	%rd526, [%r1213];
	add.s64 	%rd527, %rd526, %rd58;
	shl.b64 	%rd528, %rd527, 3;
	add.s64 	%rd529, %rd1, %rd528;
	st.global.u64 	[%rd529+30720], %rd525;
	bar.warp.sync 	-1;
	ld.shared.u64 	%rd530, [%r125+-3072];
	shl.b32 	%r1214, %r146, 3;
	add.s32 	%r1215, %r1192, %r1214;
	ld.shared.u64 	%rd531, [%r1215];
	add.s64 	%rd532, %rd531, %rd58;
	shl.b64 	%rd533, %rd532, 3;
	add.s64 	%rd534, %rd1, %rd533;
	st.global.u64 	[%rd534+33792], %rd530;
	bar.warp.sync 	-1;
	bra.uni 	$L__BB18_253;
$L__BB18_228:
	mad.lo.s32 	%r148, %r4, -4608, %r149;
	shl.b32 	%r1216, %r135, 3;
	mov.u32 	%r1217, _ZZN3cub18CUB_300001_SM_10006detail10radix_sort29DeviceRadixSortOnesweepKernelINS1_5radix10policy_hubImmyE10Policy1000ELNS0_9SortOrderE0EmmyiiNS1_21identity_decomposer_tEEEvPT5_SB_PT3_PKSC_PT1_PKSG_PT2_PKSK_T4_iiT6_E1s;
	add.s32 	%r1218, %r1217, %r1216;
	ld.shared.u64 	%rd164, [%r1218+36864];
	setp.ge.s32 	%p148, %r1, %r148;
	@%p148 bra 	$L__BB18_230;
	ld.shared.u64 	%rd535, [%r125+-36864];
	add.s64 	%rd536, %rd164, %rd58;
	shl.b64 	%rd537, %rd536, 3;
	add.s64 	%rd538, %rd1, %rd537;
	st.global.u64 	[%rd538], %rd535;
$L__BB18_230:
	bar.warp.sync 	-1;
	shl.b32 	%r1219, %r136, 3;
	add.s32 	%r1221, %r1217, %r1219;
	ld.shared.u64 	%rd165, [%r1221+36864];
	add.s32 	%r1222, %r1, 384;
	setp.ge.s32 	%p149, %r1222, %r148;
	@%p149 bra 	$L__BB18_232;
	ld.shared.u64 	%rd539, [%r125+-33792];
	add.s64 	%rd540, %rd165, %rd58;
	shl.b64 	%rd541, %rd540, 3;
	add.s64 	%rd542, %rd1, %rd541;
	st.global.u64 	[%rd542+3072], %rd539;
$L__BB18_232:
	bar.warp.sync 	-1;
	shl.b32 	%r1223, %r137, 3;
	add.s32 	%r1225, %r1217, %r1223;
	ld.shared.u64 	%rd166, [%r1225+36864];
	add.s32 	%r1226, %r1, 768;
	setp.ge.s32 	%p150, %r1226, %r148;
	@%p150 bra 	$L__BB18_234;
	ld.shared.u64 	%rd543, [%r125+-30720];
	add.s64 	%rd544, %rd166, %rd58;
	shl.b64 	%rd545, %rd544, 3;
	add.s64 	%rd546, %rd1, %rd545;
	st.global.u64 	[%rd546+6144], %rd543;
$L__BB18_234:
	bar.warp.sync 	-1;
	shl.b32 	%r1227, %r138, 3;
	add.s32 	%r1229, %r1217, %r1227;
	ld.shared.u64 	%rd167, [%r1229+36864];
	add.s32 	%r1230, %r1, 1152;
	setp.ge.s32 	%p151, %r1230, %r148;
	@%p151 bra 	$L__BB18_236;
	ld.shared.u64 	%rd547, [%r125+-27648];
	add.s64 	%rd548, %rd167, %rd58;
	shl.b64 	%rd549, %rd548, 3;
	add.s64 	%rd550, %rd1, %rd549;
	st.global.u64 	[%rd550+9216], %rd547;
$L__BB18_236:
	bar.warp.sync 	-1;
	shl.b32 	%r1231, %r139, 3;
	add.s32 	%r1233, %r1217, %r1231;
	ld.shared.u64 	%rd168, [%r1233+36864];
	add.s32 	%r1234, %r1, 1536;
	setp.ge.s32 	%p152, %r1234, %r148;
	@%p152 bra 	$L__BB18_238;
	ld.shared.u64 	%rd551, [%r125+-24576];
	add.s64 	%rd552, %rd168, %rd58;
	shl.b64 	%rd553, %rd552, 3;
	add.s64 	%rd554, %rd1, %rd553;
	st.global.u64 	[%rd554+12288], %rd551;
$L__BB18_238:
	bar.warp.sync 	-1;
	shl.b32 	%r1235, %r140, 3;
	add.s32 	%r1237, %r1217, %r1235;
	ld.shared.u64 	%rd169, [%r1237+36864];
	add.s32 	%r1238, %r1, 1920;
	setp.ge.s32 	%p153, %r1238, %r148;
	@%p153 bra 	$L__BB18_240;
	ld.shared.u64 	%rd555, [%r125+-21504];
	add.s64 	%rd556, %rd169, %rd58;
	shl.b64 	%rd557, %rd556, 3;
	add.s64 	%rd558, %rd1, %rd557;
	st.global.u64 	[%rd558+15360], %rd555;
$L__BB18_240:
	bar.warp.sync 	-1;
	shl.b32 	%r1239, %r141, 3;
	add.s32 	%r1241, %r1217, %r1239;
	ld.shared.u64 	%rd170, [%r1241+36864];
	add.s32 	%r1242, %r1, 2304;
	setp.ge.s32 	%p154, %r1242, %r148;
	@%p154 bra 	$L__BB18_242;
	ld.shared.u64 	%rd559, [%r125+-18432];
	add.s64 	%rd560, %rd170, %rd58;
	shl.b64 	%rd561, %rd560, 3;
	add.s64 	%rd562, %rd1, %rd561;
	st.global.u64 	[%rd562+18432], %rd559;
$L__BB18_242:
	bar.warp.sync 	-1;
	shl.b32 	%r1243, %r142, 3;
	add.s32 	%r1245, %r1217, %r1243;
	ld.shared.u64 	%rd171, [%r1245+36864];
	add.s32 	%r1246, %r1, 2688;
	setp.ge.s32 	%p155, %r1246, %r148;
	@%p155 bra 	$L__BB18_244;
	ld.shared.u64 	%rd563, [%r125+-15360];
	add.s64 	%rd564, %rd171, %rd58;
	shl.b64 	%rd565, %rd564, 3;
	add.s64 	%rd566, %rd1, %rd565;
	st.global.u64 	[%rd566+21504], %rd563;
$L__BB18_244:
	bar.warp.sync 	-1;
	shl.b32 	%r1247, %r143, 3;
	add.s32 	%r1249, %r1217, %r1247;
	ld.shared.u64 	%rd172, [%r1249+36864];
	or.b32  	%r1250, %r1, 3072;
	setp.ge.s32 	%p156, %r1250, %r148;
	@%p156 bra 	$L__BB18_246;
	ld.shared.u64 	%rd567, [%r125+-12288];
	add.s64 	%rd568, %rd172, %rd58;
	shl.b64 	%rd569, %rd568, 3;
	add.s64 	%rd570, %rd1, %rd569;
	st.global.u64 	[%rd570+24576], %rd567;
$L__BB18_246:
	bar.warp.sync 	-1;
	shl.b32 	%r1251, %r144, 3;
	add.s32 	%r1253, %r1217, %r1251;
	ld.shared.u64 	%rd173, [%r1253+36864];
	add.s32 	%r1254, %r1, 3456;
	setp.ge.s32 	%p157, %r1254, %r148;
	@%p157 bra 	$L__BB18_248;
	ld.shared.u64 	%rd571, [%r125+-9216];
	add.s64 	%rd572, %rd173, %rd58;
	shl.b64 	%rd573, %rd572, 3;
	add.s64 	%rd574, %rd1, %rd573;
	st.global.u64 	[%rd574+27648], %rd571;
$L__BB18_248:
	bar.warp.sync 	-1;
	shl.b32 	%r1255, %r145, 3;
	add.s32 	%r1257, %r1217, %r1255;
	ld.shared.u64 	%rd174, [%r1257+36864];
	add.s32 	%r1258, %r1, 3840;
	setp.ge.s32 	%p158, %r1258, %r148;
	@%p158 bra 	$L__BB18_250;
	ld.shared.u64 	%rd575, [%r125+-6144];
	add.s64 	%rd576, %rd174, %rd58;
	shl.b64 	%rd577, %rd576, 3;
	add.s64 	%rd578, %rd1, %rd577;
	st.global.u64 	[%rd578+30720], %rd575;
$L__BB18_250:
	bar.warp.sync 	-1;
	shl.b32 	%r1259, %r146, 3;
	add.s32 	%r1261, %r1217, %r1259;
	ld.shared.u64 	%rd579, [%r1261+36864];
	add.s64 	%rd175, %rd579, %rd58;
	add.s32 	%r1262, %r1, 4224;
	setp.ge.s32 	%p159, %r1262, %r148;
	@%p159 bra 	$L__BB18_252;
	ld.shared.u64 	%rd580, [%r125+-3072];
	shl.b64 	%rd581, %rd175, 3;
	add.s64 	%rd582, %rd1, %rd581;
	st.global.u64 	[%rd582+33792], %rd580;
$L__BB18_252:
	bar.warp.sync 	-1;
$L__BB18_253:
	ret;

}


// ===== COMPILED SASS (sm_100) =====

	.target	sm_100

	.elftype	@"ET_EXEC"


//--------------------- .note.nv.tkinfo           --------------------------
	.section	.note.nv.tkinfo,"",@"SHT_NOTE"
	.sectionflags	@"SHF_NOTE_NV_TKINFO"
	.tkinfo
        /*0018*/ 	.word	0x00000002
        /*0030*/ 	.string	""
        /*0030*/ 	.string	"ptxas"
        /*0030*/ 	.string	"Cuda compilation tools, release 13.0, V13.0.88"
        /*0030*/ 	.string	"Build cuda_13.0.r13.0/compiler.36424714_0"
        /*0030*/ 	.string	"-arch sm_100 -m 64 "



//--------------------- .note.nv.cuinfo           --------------------------
	.section	.note.nv.cuinfo,"",@"SHT_NOTE"
	.sectionflags	@"SHF_NOTE_NV_CUINFO"
        /*0018*/ 	.short	0x0002
        /*001a*/ 	.short	0x0064
        /*001c*/ 	.short	0x0082
	.zero		2


//--------------------- .nv.info                  --------------------------
	.section	.nv.info,"",@"SHT_CUDA_INFO"
	.align	4


	//----- nvinfo : EIATTR_REGCOUNT
	.align		4
        /*0000*/ 	.byte	0x04, 0x2f
        /*0002*/ 	.short	(.L_46 - .L_45)
	.align		4
.L_45:
        /*0004*/ 	.word	index@(_Z17radix_sort_kernelPmPiS0_ii)
        /*0008*/ 	.word	0x00000016


	//----- nvinfo : EIATTR_FRAME_SIZE
	.align		4
.L_46:
        /*000c*/ 	.byte	0x04, 0x11
        /*000e*/ 	.short	(.L_48 - .L_47)
	.align		4
.L_47:
        /*0010*/ 	.word	index@(_Z17radix_sort_kernelPmPiS0_ii)
        /*0014*/ 	.word	0x00000000


	//----- nvinfo : EIATTR_REGCOUNT
	.align		4
.L_48:
        /*0018*/ 	.byte	0x04, 0x2f
        /*001a*/ 	.short	(.L_50 - .L_49)
	.align		4
.L_49:
        /*001c*/ 	.word	index@(_Z20init_tuples_unsortedPPmS_iy)
        /*0020*/ 	.word	0x0000000c


	//----- nvinfo : EIATTR_FRAME_SIZE
	.align		4
.L_50:
        /*0024*/ 	.byte	0x04, 0x11
        /*0026*/ 	.short	(.L_52 - .L_51)
	.align		4
.L_51:
        /*0028*/ 	.word	index@(_Z20init_tuples_unsortedPPmS_iy)
        /*002c*/ 	.word	0x00000000


	//----- nvinfo : EIATTR_REGCOUNT
	.align		4
.L_52:
        /*0030*/ 	.byte	0x04, 0x2f
        /*0032*/ 	.short	(.L_54 - .L_53)
	.align		4
.L_53:
        /*0034*/ 	.word	index@(_Z12compute_hashPPmyyS_)
        /*0038*/ 	.word	0x0000001d


	//----- nvinfo : EIATTR_FRAME_SIZE
	.align		4
.L_54:
        /*003c*/ 	.byte	0x04, 0x11
        /*003e*/ 	.short	(.L_56 - .L_55)
	.align		4
.L_55:
        /*0040*/ 	.word	index@(_Z12compute_hashPPmyyS_)
        /*0044*/ 	.word	0x00000000


	//----- nvinfo : EIATTR_REGCOUNT
	.align		4
.L_56:
        /*0048*/ 	.byte	0x04, 0x2f
        /*004a*/ 	.short	(.L_58 - .L_57)
	.align		4
.L_57:
        /*004c*/ 	.word	index@(_Z14extract_columnPPmyyS_)
        /*0050*/ 	.word	0x0000000e


	//----- nvinfo : EIATTR_FRAME_SIZE
	.align		4
.L_58:
        /*0054*/ 	.byte	0x04, 0x11
        /*0056*/ 	.short	(.L_60 - .L_59)
	.align		4
.L_59:
        /*0058*/ 	.word	index@(_Z14extract_columnPPmyyS_)
        /*005c*/ 	.word	0x00000000


	//----- nvinfo : EIATTR_REGCOUNT
	.align		4
.L_60:
        /*0060*/ 	.byte	0x04, 0x2f
        /*0062*/ 	.short	(.L_62 - .L_61)
	.align		4
.L_61:
        /*0064*/ 	.word	index@(_ZN3cub18CUB_300001_SM_10006detail11EmptyKernelIvEEvv)
        /*0068*/ 	.word	0x00000004


	//----- nvinfo : EIATTR_FRAME_SIZE
	.align		4
.L_62:
        /*006c*/ 	.byte	0x04, 0x11
        /*006e*/ 	.short	(.L_64 - .L_63)
	.align		4
.L_63:
        /*0070*/ 	.word	index@(_ZN3cub18CUB_300001_SM_10006detail11EmptyKernelIvEEvv)
        /*0074*/ 	.word	0x00000000


	//----- nvinfo : EIATTR_REGCOUNT
	.align		4
.L_64:
        /*0078*/ 	.byte	0x04, 0x2f
        /*007a*/ 	.short	(.L_66 - .L_65)
	.align		4
.L_65:
        /*007c*/ 	.word	index@(_ZN3cub18CUB_300001_SM_10006detail10merge_sort30DeviceMergeSortBlockSortKernelINS2_10policy_hubIPPmE9Policy600ES6_PNS0_8NullTypeES6_SA_j18tuple_indexed_lessS5_S9_EEvbT0_T1_T2_T3_T4_PT6_PT7_T5_NS1_7vsmem_tE)
        /*0080*/ 	.word	0x00000030


	//----- nvinfo : EIATTR_FRAME_SIZE
	.align		4
.L_66:
        /*0084*/ 	.byte	0x04, 0x11
        /*0086*/ 	.short	(.L_68 - .L_67)
	.align		4
.L_67:
        /*0088*/ 	.word	index@(_ZN3cub18CUB_300001_SM_10006detail10merge_sort30DeviceMergeSortBlockSortKernelINS2_10policy_hubIPPmE9Policy600ES6_PNS0_8NullTypeES6_SA_j18tuple_indexed_lessS5_S9_EEvbT0_T1_T2_T3_T4_PT6_PT7_T5_NS1_7vsmem_tE)
        /*008c*/ 	.word	0x00000028


	//----- nvinfo : EIATTR_REGCOUNT
	.align		4
.L_68:
        /*0090*/ 	.byte	0x04, 0x2f
        /*0092*/ 	.short	(.L_70 - .L_69)
	.align		4
.L_69:
        /*0094*/ 	.word	index@(_ZN3cub18CUB_300001_SM_10006detail10merge_sort30DeviceMergeSortPartitionKernelIPPmj18tuple_indexed_lessS4_EEvbT_PT2_T0_SA_PSA_T1_SA_i)
        /*0098*/ 	.word	0x00000028


	//----- nvinfo : EIATTR_FRAME_SIZE
	.align		4
.L_70:
        /*009c*/ 	.byte	0x04, 0x11
        /*009e*/ 	.short	(.L_72 - .L_71)
	.align		4
.L_71:
        /*00a0*/ 	.word	index@(_ZN3cub18CUB_300001_SM_10006detail10merge_sort30DeviceMergeSortPartitionKernelIPPmj18tuple_indexed_lessS4_EEvbT_PT2_T0_SA_PSA_T1_SA_i)
        /*00a4*/ 	.word	0x00000000


	//----- nvinfo : EIATTR_REGCOUNT
	.align		4
.L_72:
        /*00a8*/ 	.byte	0x04, 0x2f
        /*00aa*/ 	.short	(.L_74 - .L_73)
	.align		4
.L_73:
        /*00ac*/ 	.word	index@(_ZN3cub18CUB_300001_SM_10006detail10merge_sort26DeviceMergeSortMergeKernelINS2_10policy_hubIPPmE9Policy600ES6_PNS0_8NullTypeES6_SA_j18tuple_indexed_lessS5_S9_EEvbT2_T3_T4_PT6_PT7_T5_PSE_SE_NS1_7vsmem_tE)
        /*00b0*/ 	.word	0x00000028


	//----- nvinfo : EIATTR_FRAME_SIZE
	.align		4
.L_74:
        /*00b4*/ 	.byte	0x04, 0x11
        /*00b6*/ 	.short	(.L_76 - .L_75)
	.align		4
.L_75:
        /*00b8*/ 	.word	index@(_ZN3cub18CUB_300001_SM_10006detail10merge_sort26DeviceMergeSortMergeKernelINS2_10policy_hubIPPmE9Policy600ES6_PNS0_8NullTypeES6_SA_j18tuple_indexed_lessS5_S9_EEvbT2_T3_T4_PT6_PT7_T5_PSE_SE_NS1_7vsmem_tE)
        /*00bc*/ 	.word	0x00000008


	//----- nvinfo : EIATTR_REGCOUNT
	.align		4
.L_76:
        /*00c0*/ 	.byte	0x04, 0x2f
        /*00c2*/ 	.short	(.L_78 - .L_77)
	.align		4
.L_77:
        /*00c4*/ 	.word	index@(_ZN3cub18CUB_300001_SM_10006detail10merge_sort30DeviceMergeSortBlockSortKernelINS2_10policy_hubIPPmE9Policy600ES6_PNS0_8NullTypeES6_SA_m18tuple_indexed_lessS5_S9_EEvbT0_T1_T2_T3_T4_PT6_PT7_T5_NS1_7vsmem_tE)
        /*00c8*/ 	.word	0x00000030


	//----- nvinfo : EIATTR_FRAME_SIZE
	.align		4
.L_78:
        /*00cc*/ 	.byte	0x04, 0x11
        /*00ce*/ 	.short	(.L_80 - .L_79)
	.align		4
.L_79:
        /*00d0*/ 	.word	index@(_ZN3cub18CUB_300001_SM_10006detail10merge_sort30DeviceMergeSortBlockSortKernelINS2_10policy_hubIPPmE9Policy600ES6_PNS0_8NullTypeES6_SA_m18tuple_indexed_lessS5_S9_EEvbT0_T1_T2_T3_T4_PT6_PT7_T5_NS1_7vsmem_tE)
        /*00d4*/ 	.word	0x00000028


	//----- nvinfo : EIATTR_REGCOUNT
	.align		4
.L_80:
        /*00d8*/ 	.byte	0x04, 0x2f
        /*00da*/ 	.short	(.L_82 - .L_81)
	.align		4
.L_81:
        /*00dc*/ 	.word	index@(_ZN3cub18CUB_300001_SM_10006detail10merge_sort30DeviceMergeSortPartitionKernelIPPmm18tuple_indexed_lessS4_EEvbT_PT2_T0_SA_PSA_T1_SA_i)
        /*00e0*/ 	.word	0x00000028


	//----- nvinfo : EIATTR_FRAME_SIZE
	.align		4
.L_82:
        /*00e4*/ 	.byte	0x04, 0x11
        /*00e6*/ 	.short	(.L_84 - .L_83)
	.align		4
.L_83:
        /*00e8*/ 	.word	index@(_ZN3cub18CUB_300001_SM_10006detail10merge_sort30DeviceMergeSortPartitionKernelIPPmm18tuple_indexed_lessS4_EEvbT_PT2_T0_SA_PSA_T1_SA_i)
        /*00ec*/ 	.word	0x00000000


	//----- nvinfo : EIATTR_REGCOUNT
	.align		4
.L_84:
        /*00f0*/ 	.byte	0x04, 0x2f
        /*00f2*/ 	.short	(.L_86 - .L_85)
	.align		4
.L_85:
        /*00f4*/ 	.word	index@(_ZN3cub18CUB_300001_SM_10006detail10merge_sort26DeviceMergeSortMergeKernelINS2_10policy_hubIPPmE9Policy600ES6_PNS0_8NullTypeES6_SA_m18tuple_indexed_lessS5_S9_EEvbT2_T3_T4_PT6_PT7_T5_PSE_SE_NS1_7vsmem_tE)
        /*00f8*/ 	.word	0x00000028


	//----- nvinfo : EIATTR_FRAME_SIZE
	.align		4
.L_86:
        /*00fc*/ 	.byte	0x04, 0x11
        /*00fe*/ 	.short	(.L_88 - .L_87)
	.align		4
.L_87:
        /*0100*/ 	.word	index@(_ZN3cub18CUB_300001_SM_10006detail10merge_sort26DeviceMergeSortMergeKernelINS2_10policy_hubIPPmE9Policy600ES6_PNS0_8NullTypeES6_SA_m18tuple_indexed_lessS5_S9_EEvbT2_T3_T4_PT6_PT7_T5_PSE_SE_NS1_7vsmem_tE)
        /*0104*/ 	.word	0x00000008


	//----- nvinfo : EIATTR_REGCOUNT
	.align		4
.L_88:
        /*0108*/ 	.byte	0x04, 0x2f
        /*010a*/ 	.short	(.L_90 - .L_89)
	.align		4
.L_89:
        /*010c*/ 	.word	index@(_ZN3cub18CUB_300001_SM_10006detail10radix_sort31DeviceRadixSortSingleTileKernelINS1_5radix10policy_hubImPmyE10Policy1000ELNS0_9SortOrderE0EmS6_yNS1_21identity_decomposer_tEEEvPKT1_PSB_PKT2_PSF_T3_iiT4_)
        /*0110*/ 	.word	0x0000007f


	//----- nvinfo : EIATTR_FRAME_SIZE
	.align		4
.L_90:
        /*0114*/ 	.byte	0x04, 0x11
        /*0116*/ 	.short	(.L_92 - .L_91)
	.align		4
.L_91:
        /*0118*/ 	.word	index@(_ZN3cub18CUB_300001_SM_10006detail10radix_sort31DeviceRadixSortSingleTileKernelINS1_5radix10policy_hubImPmyE10Policy1000ELNS0_9SortOrderE0EmS6_yNS1_21identity_decomposer_tEEEvPKT1_PSB_PKT2_PSF_T3_iiT4_)
        /*011c*/ 	.word	0x00000000


	//----- nvinfo : EIATTR_REGCOUNT
	.align		4
.L_92:
        /*0120*/ 	.byte	0x04, 0x2f
        /*0122*/ 	.short	(.L_94 - .L_93)
	.align		4
.L_93:
        /*0124*/ 	.word	index@(_ZN3cub18CUB_300001_SM_10006detail10radix_sort30DeviceRadixSortHistogramKernelINS1_5radix10policy_hubImPmyE10Policy1000ELNS0_9SortOrderE0EmyNS1_21identity_decomposer_tEEEvPT2_PKT1_SB_iiT3_)
        /*0128*/ 	.word	0x00000030


	//----- nvinfo : EIATTR_FRAME_SIZE
	.align		4
.L_94:
        /*012c*/ 	.byte	0x04, 0x11
        /*012e*/ 	.short	(.L_96 - .L_95)
	.align		4
.L_95:
        /*0130*/ 	.word	index@(_ZN3cub18CUB_300001_SM_10006detail10radix_sort30DeviceRadixSortHistogramKernelINS1_5radix10policy_hubImPmyE10Policy1000ELNS0_9SortOrderE0EmyNS1_21identity_decomposer_tEEEvPT2_PKT1_SB_iiT3_)
        /*0134*/ 	.word	0x00000000


	//----- nvinfo : EIATTR_REGCOUNT
	.align		4
.L_96:
        /*0138*/ 	.byte	0x04, 0x2f
        /*013a*/ 	.short	(.L_98 - .L_97)
	.align		4
.L_97:
        /*013c*/ 	.word	index@(_ZN3cub18CUB_300001_SM_10006detail10radix_sort33DeviceRadixSortExclusiveSumKernelINS1_5radix10policy_hubImPmyE10Policy1000EyEEvPT0_)
        /*0140*/ 	.word	0x00000020


	//----- nvinfo : EIATTR_FRAME_SIZE
	.align		4
.L_98:
        /*0144*/ 	.byte	0x04, 0x11
        /*0146*/ 	.short	(.L_100 - .L_99)
	.align		4
.L_99:
        /*0148*/ 	.word	index@(_ZN3cub18CUB_300001_SM_10006detail10radix_sort33DeviceRadixSortExclusiveSumKernelINS1_5radix10policy_hubImPmyE10Policy1000EyEEvPT0_)
        /*014c*/ 	.word	0x00000000


	//----- nvinfo : EIATTR_REGCOUNT
	.align		4
.L_100:
        /*0150*/ 	.byte	0x04, 0x2f
        /*0152*/ 	.short	(.L_102 - .L_101)
	.align		4
.L_101:
        /*0154*/ 	.word	index@(_ZN3cub18CUB_300001_SM_10006detail10radix_sort29DeviceRadixSortOnesweepKernelINS1_5radix10policy_hubImPmyE10Policy1000ELNS0_9SortOrderE0EmS6_yiiNS1_21identity_decomposer_tEEEvPT5_SC_PT3_PKSD_PT1_PKSH_PT2_PKSL_T4_iiT6_)
        /*0158*/ 	.word	0x0000004f


	//----- nvinfo : EIATTR_FRAME_SIZE
	.align		4
.L_102:
        /*015c*/ 	.byte	0x04, 0x11
        /*015e*/ 	.short	(.L_104 - .L_103)
	.align		4
.L_103:
        /*0160*/ 	.word	index@(_ZN3cub18CUB_300001_SM_10006detail10radix_sort29DeviceRadixSortOnesweepKernelINS1_5radix10policy_hubImPmyE10Policy1000ELNS0_9SortOrderE0EmS6_yiiNS1_21identity_decomposer_tEEEvPT5_SC_PT3_PKSD_PT1_PKSH_PT2_PKSL_T4_iiT6_)
        /*0164*/ 	.word	0x00000000


	//----- nvinfo : EIATTR_REGCOUNT
	.align		4
.L_104:
        /*0168*/ 	.byte	0x04, 0x2f
        /*016a*/ 	.short	(.L_106 - .L_105)
	.align		4
.L_105:
        /*016c*/ 	.word	index@(_ZN3cub18CUB_300001_SM_10006detail10radix_sort31DeviceRadixSortSingleTileKernelINS1_5radix10policy_hubImmyE10Policy1000ELNS0_9SortOrderE0EmmyNS1_21identity_decomposer_tEEEvPKT1_PSA_PKT2_PSE_T3_iiT4_)
        /*0170*/ 	.word	0x0000007f


	//----- nvinfo : EIATTR_FRAME_SIZE
	.align		4
.L_106:
        /*0174*/ 	.byte	0x04, 0x11
        /*0176*/ 	.short	(.L_108 - .L_107)
	.align		4
.L_107:
        /*0178*/ 	.word	index@(_ZN3cub18CUB_300001_SM_10006detail10radix_sort31DeviceRadixSortSingleTileKernelINS1_5radix10policy_hubImmyE10Policy1000ELNS0_9SortOrderE0EmmyNS1_21identity_decomposer_tEEEvPKT1_PSA_PKT2_PSE_T3_iiT4_)
        /*017c*/ 	.word	0x00000000


	//----- nvinfo : EIATTR_REGCOUNT
	.align		4
.L_108:
        /*0180*/ 	.byte	0x04, 0x2f
        /*0182*/ 	.short	(.L_110 - .L_109)
	.align		4
.L_109:
        /*0184*/ 	.word	index@(_ZN3cub18CUB_300001_SM_10006detail10radix_sort30DeviceRadixSortHistogramKernelINS1_5radix10policy_hubImmyE10Policy1000ELNS0_9SortOrderE0EmyNS1_21identity_decomposer_tEEEvPT2_PKT1_SA_iiT3_)
        /*0188*/ 	.word	0x00000030


	//----- nvinfo : EIATTR_FRAME_SIZE
	.align		4
.L_110:
        /*018c*/ 	.byte	0x04, 0x11
        /*018e*/ 	.short	(.L_112 - .L_111)
	.align		4
.L_111:
        /*0190*/ 	.word	index@(_ZN3cub18CUB_300001_SM_10006detail10radix_sort30DeviceRadixSortHistogramKernelINS1_5radix10policy_hubImmyE10Policy1000ELNS0_9SortOrderE0EmyNS1_21identity_decomposer_tEEEvPT2_PKT1_SA_iiT3_)
        /*0194*/ 	.word	0x00000000


	//----- nvinfo : EIATTR_REGCOUNT
	.align		4
.L_112:
        /*0198*/ 	.byte	0x04, 0x2f
        /*019a*/ 	.short	(.L_114 - .L_113)
	.align		4
.L_113:
        /*019c*/ 	.word	index@(_ZN3cub18CUB_300001_SM_10006detail10radix_sort33DeviceRadixSortExclusiveSumKernelINS1_5radix10policy_hubImmyE10Policy1000EyEEvPT0_)
        /*01a0*/ 	.word	0x00000020


	//----- nvinfo : EIATTR_FRAME_SIZE
	.align		4
.L_114:
        /*01a4*/ 	.byte	0x04, 0x11
        /*01a6*/ 	.short	(.L_116 - .L_115)
	.align		4
.L_115:
        /*01a8*/ 	.word	index@(_ZN3cub18CUB_300001_SM_10006detail10radix_sort33DeviceRadixSortExclusiveSumKernelINS1_5radix10policy_hubImmyE10Policy1000EyEEvPT0_)
        /*01ac*/ 	.word	0x00000000


	//----- nvinfo : EIATTR_REGCOUNT
	.align		4
.L_116:
        /*01b0*/ 	.byte	0x04, 0x2f
        /*01b2*/ 	.short	(.L_118 - .L_117)
	.align		4
.L_117:
        /*01b4*/ 	.word	index@(_ZN3cub18CUB_300001_SM_10006detail10radix_sort29DeviceRadixSortOnesweepKernelINS1_5radix10policy_hubImmyE10Policy1000ELNS0_9SortOrderE0EmmyiiNS1_21identity_decomposer_tEEEvPT5_SB_PT3_PKSC_PT1_PKSG_PT2_PKSK_T4_iiT6_)
        /*01b8*/ 	.word	0x0000004f


	//----- nvinfo : EIATTR_FRAME_SIZE
	.align		4
.L_118:
        /*01bc*/ 	.byte	0x04, 0x11
        /*01be*/ 	.short	(.L_120 - .L_119)
	.align		4
.L_119:
        /*01c0*/ 	.word	index@(_ZN3cub18CUB_300001_SM_10006detail10radix_sort29DeviceRadixSortOnesweepKernelINS1_5radix10policy_hubImmyE10Policy1000ELNS0_9SortOrderE0EmmyiiNS1_21identity_decomposer_tEEEvPT5_SB_PT3_PKSC_PT1_PKSG_PT2_PKSK_T4_iiT6_)
        /*01c4*/ 	.word	0x00000000


	//----- nvinfo : EIATTR_MIN_STACK_SIZE
	.align		4
.L_120:
        /*01c8*/ 	.byte	0x04, 0x12
        /*01ca*/ 	.short	(.L_122 - .L_121)
	.align		4
.L_121:
        /*01cc*/ 	.word	index@(_ZN3cub18CUB_300001_SM_10006detail10radix_sort29DeviceRadixSortOnesweepKernelINS1_5radix10policy_hubImmyE10Policy1000ELNS0_9SortOrderE0EmmyiiNS1_21identity_decomposer_tEEEvPT5_SB_PT3_PKSC_PT1_PKSG_PT2_PKSK_T4_iiT6_)
        /*01d0*/ 	.word	0x00000000


	//----- nvinfo : EIATTR_MIN_STACK_SIZE
	.align		4
.L_122:
        /*01d4*/ 	.byte	0x04, 0x12
        /*01d6*/ 	.short	(.L_124 - .L_123)
	.align		4
.L_123:
        /*01d8*/ 	.word	index@(_ZN3cub18CUB_300001_SM_10006detail10radix_sort33DeviceRadixSortExclusiveSumKernelINS1_5radix10policy_hubImmyE10Policy1000EyEEvPT0_)
        /*01dc*/ 	.word	0x00000000


	//----- nvinfo : EIATTR_MIN_STACK_SIZE
	.align		4
.L_124:
        /*01e0*/ 	.byte	0x04, 0x12
        /*01e2*/ 	.short	(.L_126 - .L_125)
	.align		4
.L_125:
        /*01e4*/ 	.word	index@(_ZN3cub18CUB_300001_SM_10006detail10radix_sort30DeviceRadixSortHistogramKernelINS1_5radix10policy_hubImmyE10Policy1000ELNS0_9SortOrderE0EmyNS1_21identity_decomposer_tEEEvPT2_PKT1_SA_iiT3_)
        /*01e8*/ 	.word	0x00000000


	//----- nvinfo : EIATTR_MIN_STACK_SIZE
	.align		4
.L_126:
        /*01ec*/ 	.byte	0x04, 0x12
        /*01ee*/ 	.short	(.L_128 - .L_127)
	.align		4
.L_127:
        /*01f0*/ 	.word	index@(_ZN3cub18CUB_300001_SM_10006detail10radix_sort31DeviceRadixSortSingleTileKernelINS1_5radix10policy_hubImmyE10Policy1000ELNS0_9SortOrderE0EmmyNS1_21identity_decomposer_tEEEvPKT1_PSA_PKT2_PSE_T3_iiT4_)
        /*01f4*/ 	.word	0x00000000


	//----- nvinfo : EIATTR_MIN_STACK_SIZE
	.align		4
.L_128:
        /*01f8*/ 	.byte	0x04, 0x12
        /*01fa*/ 	.short	(.L_130 - .L_129)
	.align		4
.L_129:
        /*01fc*/ 	.word	index@(_ZN3cub18CUB_300001_SM_10006detail10radix_sort29DeviceRadixSortOnesweepKernelINS1_5radix10policy_hubImPmyE10Policy1000ELNS0_9SortOrderE0EmS6_yiiNS1_21identity_decomposer_tEEEvPT5_SC_PT3_PKSD_PT1_PKSH_PT2_PKSL_T4_iiT6_)
        /*0200*/ 	.word	0x00000000


	//----- nvinfo : EIATTR_MIN_STACK_SIZE
	.align		4
.L_130:
        /*0204*/ 	.byte	0x04, 0x12
        /*0206*/ 	.short	(.L_132 - .L_131)
	.align		4
.L_131:
        /*0208*/ 	.word	index@(_ZN3cub18CUB_300001_SM_10006detail10radix_sort33DeviceRadixSortExclusiveSumKernelINS1_5radix10policy_hubImPmyE10Policy1000EyEEvPT0_)
        /*020c*/ 	.word	0x00000000


	//----- nvinfo : EIATTR_MIN_STACK_SIZE
	.align		4
.L_132:
        /*0210*/ 	.byte	0x04, 0x12
        /*0212*/ 	.short	(.L_134 - .L_133)
	.align		4
.L_133:
        /*0214*/ 	.word	index@(_ZN3cub18CUB_300001_SM_10006detail10radix_sort30DeviceRadixSortHistogramKernelINS1_5radix10policy_hubImPmyE10Policy1000ELNS0_9SortOrderE0EmyNS1_21identity_decomposer_tEEEvPT2_PKT1_SB_iiT3_)
        /*0218*/ 	.word	0x00000000


	//----- nvinfo : EIATTR_MIN_STACK_SIZE
	.align		4
.L_134:
        /*021c*/ 	.byte	0x04, 0x12
        /*021e*/ 	.short	(.L_136 - .L_135)
	.align		4
.L_135:
        /*0220*/ 	.word	index@(_ZN3cub18CUB_300001_SM_10006detail10radix_sort31DeviceRadixSortSingleTileKernelINS1_5radix10policy_hubImPmyE10Policy1000ELNS0_9SortOrderE0EmS6_yNS1_21identity_decomposer_tEEEvPKT1_PSB_PKT2_PSF_T3_iiT4_)
        /*0224*/ 	.word	0x00000000


	//----- nvinfo : EIATTR_MIN_STACK_SIZE
	.align		4
.L_136:
        /*0228*/ 	.byte	0x04, 0x12
        /*022a*/ 	.short	(.L_138 - .L_137)
	.align		4
.L_137:
        /*022c*/ 	.word	index@(_ZN3cub18CUB_300001_SM_10006detail10merge_sort26DeviceMergeSortMergeKernelINS2_10policy_hubIPPmE9Policy600ES6_PNS0_8NullTypeES6_SA_m18tuple_indexed_lessS5_S9_EEvbT2_T3_T4_PT6_PT7_T5_PSE_SE_NS1_7vsmem_tE)
        /*0230*/ 	.word	0x00000008


	//----- nvinfo : EIATTR_MIN_STACK_SIZE
	.align		4
.L_138:
        /*0234*/ 	.byte	0x04, 0x12
        /*0236*/ 	.short	(.L_140 - .L_139)
	.align		4
.L_139:
        /*0238*/ 	.word	index@(_ZN3cub18CUB_300001_SM_10006detail10merge_sort30DeviceMergeSortPartitionKernelIPPmm18tuple_indexed_lessS4_EEvbT_PT2_T0_SA_PSA_T1_SA_i)
        /*023c*/ 	.word	0x00000000


	//----- nvinfo : EIATTR_MIN_STACK_SIZE
	.align		4
.L_140:
        /*0240*/ 	.byte	0x04, 0x12
        /*0242*/ 	.short	(.L_142 - .L_141)
	.align		4
.L_141:
        /*0244*/ 	.word	index@(_ZN3cub18CUB_300001_SM_10006detail10merge_sort30DeviceMergeSortBlockSortKernelINS2_10policy_hubIPPmE9Policy600ES6_PNS0_8NullTypeES6_SA_m18tuple_indexed_lessS5_S9_EEvbT0_T1_T2_T3_T4_PT6_PT7_T5_NS1_7vsmem_tE)
        /*0248*/ 	.word	0x00000028


	//----- nvinfo : EIATTR_MIN_STACK_SIZE
	.align		4
.L_142:
        /*024c*/ 	.byte	0x04, 0x12
        /*024e*/ 	.short	(.L_144 - .L_143)
	.align		4
.L_143:
        /*0250*/ 	.word	index@(_ZN3cub18CUB_300001_SM_10006detail10merge_sort26DeviceMergeSortMergeKernelINS2_10policy_hubIPPmE9Policy600ES6_PNS0_8NullTypeES6_SA_j18tuple_indexed_lessS5_S9_EEvbT2_T3_T4_PT6_PT7_T5_PSE_SE_NS1_7vsmem_tE)
        /*0254*/ 	.word	0x00000008


	//----- nvinfo : EIATTR_MIN_STACK_SIZE
	.align		4
.L_144:
        /*0258*/ 	.byte	0x04, 0x12
        /*025a*/ 	.short	(.L_146 - .L_145)
	.align		4
.L_145:
        /*025c*/ 	.word	index@(_ZN3cub18CUB_300001_SM_10006detail10merge_sort30DeviceMergeSortPartitionKernelIPPmj18tuple_indexed_lessS4_EEvbT_PT2_T0_SA_PSA_T1_SA_i)
        /*0260*/ 	.word	0x00000000


	//----- nvinfo : EIATTR_MIN_STACK_SIZE
	.align		4
.L_146:
        /*0264*/ 	.byte	0x04, 0x12
        /*0266*/ 	.short	(.L_148 - .L_147)
	.align		4
.L_147:
        /*0268*/ 	.word	index@(_ZN3cub18CUB_300001_SM_10006detail10merge_sort30DeviceMergeSortBlockSortKernelINS2_10policy_hubIPPmE9Policy600ES6_PNS0_8NullTypeES6_SA_j18tuple_indexed_lessS5_S9_EEvbT0_T1_T2_T3_T4_PT6_PT7_T5_NS1_7vsmem_tE)
        /*026c*/ 	.word	0x00000028


	//----- nvinfo : EIATTR_MIN_STACK_SIZE
	.align		4
.L_148:
        /*0270*/ 	.byte	0x04, 0x12
        /*0272*/ 	.short	(.L_150 - .L_149)
	.align		4
.L_149:
        /*0274*/ 	.word	index@(_ZN3cub18CUB_300001_SM_10006detail11EmptyKernelIvEEvv)
        /*0278*/ 	.word	0x00000000


	//----- nvinfo : EIATTR_MIN_STACK_SIZE
	.align		4
.L_150:
        /*027c*/ 	.byte	0x04, 0x12
        /*027e*/ 	.short	(.L_152 - .L_151)
	.align		4
.L_151:
        /*0280*/ 	.word	index@(_Z14extract_columnPPmyyS_)
        /*0284*/ 	.word	0x00000000


	//----- nvinfo : EIATTR_MIN_STACK_SIZE
	.align		4
.L_152:
        /*0288*/ 	.byte	0x04, 0x12
        /*028a*/ 	.short	(.L_154 - .L_153)
	.align		4
.L_153:
        /*028c*/ 	.word	index@(_Z12compute_hashPPmyyS_)
        /*0290*/ 	.word	0x00000000


	//----- nvinfo : EIATTR_MIN_STACK_SIZE
	.align		4
.L_154:
        /*0294*/ 	.byte	0x04, 0x12
        /*0296*/ 	.short	(.L_156 - .L_155)
	.align		4
.L_155:
        /*0298*/ 	.word	index@(_Z20init_tuples_unsortedPPmS_iy)
        /*029c*/ 	.word	0x00000000


	//----- nvinfo : EIATTR_MIN_STACK_SIZE
	.align		4
.L_156:
        /*02a0*/ 	.byte	0x04, 0x12
        /*02a2*/ 	.short	(.L_158 - .L_157)
	.align		4
.L_157:
        /*02a4*/ 	.word	index@(_Z17radix_sort_kernelPmPiS0_ii)
        /*02a8*/ 	.word	0x00000000
.L_158:


//--------------------- .nv.compat                --------------------------
	.section	.nv.compat,"",@"SHT_CUDA_COMPAT_INFO"
	.align	4
        /*0000*/ 	.byte	0x02, 0x09, 0x00, 0x00, 0x02, 0x02, 0x01, 0x00, 0x02, 0x05, 0x05, 0x00, 0x03, 0x07, 0x01, 0x01
        /*0010*/ 	.byte	0x02, 0x03, 0x00, 0x00, 0x02, 0x06, 0x01, 0x00, 0x04, 0x0b, 0x08, 0x00, 0x09, 0x00, 0x00, 0x00
        /*0020*/ 	.byte	0x00, 0x00, 0x00, 0x00


//--------------------- .nv.info._ZN3cub18CUB_300001_SM_10006detail10radix_sort29DeviceRadixSortOnesweepKernelINS1_5radix10policy_hubImmyE10Policy1000ELNS0_9SortOrderE0EmmyiiNS1_21identity_decomposer_tEEEvPT5_SB_PT3_PKSC_PT1_PKSG_PT2_PKSK_T4_iiT6_ --------------------------
	.section	.nv.info._ZN3cub18CUB_300001_SM_10006detail10radix_sort29DeviceRadixSortOnesweepKernelINS1_5radix10policy_hubImmyE10Policy1000ELNS0_9SortOrderE0EmmyiiNS1_21identity_decomposer_tEEEvPT5_SB_PT3_PKSC_PT1_PKSG_PT2_PKSK_T4_iiT6_,"",@"SHT_CUDA_INFO"
	.sectionflags	@""
	.align	4


	//----- nvinfo : EIATTR_CUDA_API_VERSION
	.align		4
        /*0000*/ 	.byte	0x04, 0x37
        /*0002*/ 	.short	(.L_160 - .L_159)
.L_159:
        /*0004*/ 	.word	0x00000082


	//----- nvinfo : EIATTR_KPARAM_INFO
	.align		4
.L_160:
        /*0008*/ 	.byte	0x04, 0x17
        /*000a*/ 	.short	(.L_162 - .L_161)
.L_161:
        /*000c*/ 	.word	0x00000000
        /*0010*/ 	.short	0x000b
        /*0012*/ 	.short	0x004c
        /*0014*/ 	.byte	0x00, 0xf0, 0x05, 0x00


	//----- nvinfo : EIATTR_KPARAM_INFO
	.align		4
.L_162:
        /*0018*/ 	.byte	0x04, 0x17
        /*001a*/ 	.short	(.L_164 - .L_163)
.L_163:
        /*001c*/ 	.word	0x00000000
        /*0020*/ 	.short	0x000a
        /*0022*/ 	.short	0x0048
        /*0024*/ 	.byte	0x00, 0xf0, 0x11, 0x00


	//----- nvinfo : EIATTR_KPARAM_INFO
	.align		4
.L_164:
        /*0028*/ 	.byte	0x04, 0x17
        /*002a*/ 	.short	(.L_166 - .L_165)
.L_165:
        /*002c*/ 	.word	0x00000000
        /*0030*/ 	.short	0x0009
        /*0032*/ 	.short	0x0044
        /*0034*/ 	.byte	0x00, 0xf0, 0x11, 0x00


	//----- nvinfo : EIATTR_KPARAM_INFO
	.align		4
.L_166:
        /*0038*/ 	.byte	0x04, 0x17
        /*003a*/ 	.short	(.L_168 - .L_167)
.L_167:
        /*003c*/ 	.word	0x00000000
        /*0040*/ 	.short	0x0008
        /*0042*/ 	.short	0x0040
        /*0044*/ 	.byte	0x00, 0xf0, 0x11, 0x00


	//----- nvinfo : EIATTR_KPARAM_INFO
	.align		4
.L_168:
        /*0048*/ 	.byte	0x04, 0x17
        /*004a*/ 	.short	(.L_170 - .L_169)
.L_169:
        /*004c*/ 	.word	0x00000000
        /*0050*/ 	.short	0x0007
        /*0052*/ 	.short	0x0038
        /*0054*/ 	.byte	0x00, 0xf5, 0x21, 0x00


	//----- nvinfo : EIATTR_KPARAM_INFO
	.align		4
.L_170:
        /*0058*/ 	.byte	0x04, 0x17
        /*005a*/ 	.short	(.L_172 - .L_171)
.L_171:
        /*005c*/ 	.word	0x00000000
        /*0060*/ 	.short	0x0006
        /*0062*/ 	.short	0x0030
        /*0064*/ 	.byte	0x00, 0xf5, 0x21, 0x00


	//----- nvinfo : EIATTR_KPARAM_INFO
	.align		4
.L_172:
        /*0068*/ 	.byte	0x04, 0x17
        /*006a*/ 	.short	(.L_174 - .L_173)
.L_173:
        /*006c*/ 	.word	0x00000000
        /*0070*/ 	.short	0x0005
        /*0072*/ 	.short	0x0028
        /*0074*/ 	.byte	0x00, 0xf5, 0x21, 0x00


	//----- nvinfo : EIATTR_KPARAM_INFO
	.align		4
.L_174:
        /*0078*/ 	.byte	0x04, 0x17
        /*007a*/ 	.short	(.L_176 - .L_175)
.L_175:
        /*007c*/ 	.word	0x00000000
        /*0080*/ 	.short	0x0004
        /*0082*/ 	.short	0x0020
        /*0084*/ 	.byte	0x00, 0xf5, 0x21, 0x00


	//----- nvinfo : EIATTR_KPARAM_INFO
	.align		4
.L_176:
        /*0088*/ 	.byte	0x04, 0x17
        /*008a*/ 	.short	(.L_178 - .L_177)
.L_177:
        /*008c*/ 	.word	0x00000000
        /*0090*/ 	.short	0x0003
        /*0092*/ 	.short	0x0018
        /*0094*/ 	.byte	0x00, 0xf5, 0x21, 0x00


	//----- nvinfo : EIATTR_KPARAM_INFO
	.align		4
.L_178:
        /*0098*/ 	.byte	0x04, 0x17
        /*009a*/ 	.short	(.L_180 - .L_179)
.L_179:
        /*009c*/ 	.word	0x00000000
        /*00a0*/ 	.short	0x0002
        /*00a2*/ 	.short	0x0010
        /*00a4*/ 	.byte	0x00, 0xf5, 0x21, 0x00


	//----- nvinfo : EIATTR_KPARAM_INFO
	.align		4
.L_180:
        /*00a8*/ 	.byte	0x04, 0x17
        /*00aa*/ 	.short	(.L_182 - .L_181)
.L_181:
        /*00ac*/ 	.word	0x00000000
        /*00b0*/ 	.short	0x0001
        /*00b2*/ 	.short	0x0008
        /*00b4*/ 	.byte	0x00, 0xf5, 0x21, 0x00


	//----- nvinfo : EIATTR_KPARAM_INFO
	.align		4
.L_182:
        /*00b8*/ 	.byte	0x04, 0x17
        /*00ba*/ 	.short	(.L_184 - .L_183)
.L_183:
        /*00bc*/ 	.word	0x00000000
        /*00c0*/ 	.short	0x0000
        /*00c2*/ 	.short	0x0000
        /*00c4*/ 	.byte	0x00, 0xf5, 0x21, 0x00


	//----- nvinfo : EIATTR_SPARSE_MMA_MASK
	.align		4
.L_184:
        /*00c8*/ 	.byte	0x03, 0x50
        /*00ca*/ 	.short	0x0000


	//----- nvinfo : EIATTR_MAXREG_COUNT
	.align		4
        /*00cc*/ 	.byte	0x03, 0x1b
        /*00ce*/ 	.short	0x00a8


	//----- nvinfo : EIATTR_NUM_BARRIERS
	.align		4
        /*00d0*/ 	.byte	0x02, 0x4c
        /*00d2*/ 	.byte	0x01
	.zero		1


	//----- nvinfo : EIATTR_MERCURY_ISA_VERSION
	.align		4
        /*00d4*/ 	.byte	0x03, 0x5f
        /*00d6*/ 	.short	0x0101


	//----- nvinfo : EIATTR_COOP_GROUP_MASK_REGIDS
	.align		4
        /*00d8*/ 	.byte	0x04, 0x29
        /*00da*/ 	.short	(.L_186 - .L_185)


	//   ....[0]....
.L_185:
        /*00dc*/ 	.word	0xffffffff


	//   ....[1]....
        /*00e0*/ 	.word	0x05000008


	//   ....[2]....
        /*00e4*/ 	.word	0xffffffff


	//   ....[3]....
        /*00e8*/ 	.word	0xffffffff


	//   ....[4]....
        /*00ec*/ 	.word	0xffffffff


	//   ....[5]....
        /*00f0*/ 	.word	0xffffffff


	//   ....[6]....
        /*00f4*/ 	.word	0xffffffff


	//   ....[7]....
        /*00f8*/ 	.word	0xffffffff


	//   ....[8]....
        /*00fc*/ 	.word	0xffffffff


	//   ....[9]....
        /*0100*/ 	.word	0xffffffff


	//   ....[10]....
        /*0104*/ 	.word	0xffffffff


	//   ....[11]....
        /*0108*/ 	.word	0xffffffff


	//   ....[12]....
        /*010c*/ 	.word	0xffffffff


	//   ....[13]....
        /*0110*/ 	.word	0xffffffff


	//   ....[14]....
        /*0114*/ 	.word	0xffffffff


	//   ....[15]....
        /*0118*/ 	.word	0xffffffff


	//   ....[16]....
        /*011c*/ 	.word	0xffffffff


	//   ....[17]....
        /*0120*/ 	.word	0xffffffff


	//   ....[18]....
        /*0124*/ 	.word	0xffffffff


	//   ....[19]....
        /*0128*/ 	.word	0xffffffff


	//   ....[20]....
        /*012c*/ 	.word	0xffffffff


	//   ....[21]....
        /*0130*/ 	.word	0xffffffff


	//   ....[22]....
        /*0134*/ 	.word	0xffffffff


	//   ....[23]....
        /*0138*/ 	.word	0xffffffff


	//   ....[24]....
        /*013c*/ 	.word	0xffffffff


	//   ....[25]....
        /*0140*/ 	.word	0xffffffff


	//   ....[26]....
        /*0144*/ 	.word	0xffffffff


	//   ....[27]....
        /*0148*/ 	.word	0xffffffff


	//   ....[28]....
        /*014c*/ 	.word	0xffffffff


	//   ....[29]....
        /*0150*/ 	.word	0xffffffff


	//   ....[30]....
        /*0154*/ 	.word	0xffffffff


	//   ....[31]....
        /*0158*/ 	.word	0xffffffff


	//   ....[32]....
        /*015c*/ 	.word	0xffffffff


	//   ....[33]....
        /*0160*/ 	.word	0xffffffff


	//   ....[34]....
        /*0164*/ 	.word	0xffffffff


	//   ....[35]....
        /*0168*/ 	.word	0xffffffff


	//   ....[36]....
        /*016c*/ 	.word	0xffffffff


	//   ....[37]....
        /*0170*/ 	.word	0xffffffff


	//   ....[38]....
        /*0174*/ 	.word	0xffffffff


	//   ....[39]....
        /*0178*/ 	.word	0xffffffff


	//   ....[40]....
        /*017c*/ 	.word	0xffffffff


	//   ....[41]....
        /*0180*/ 	.word	0xffffffff


	//   ....[42]....
        /*0184*/ 	.word	0xffffffff


	//   ....[43]....
        /*0188*/ 	.word	0xffffffff


	//   ....[44]....
        /*018c*/ 	.word	0xffffffff


	//   ....[45]....
        /*0190*/ 	.word	0xffffffff


	//   ....[46]....
        /*0194*/ 	.word	0xffffffff


	//   ....[47]....
        /*0198*/ 	.word	0xffffffff


	//   ....[48]....
        /*019c*/ 	.word	0xffffffff


	//   ....[49]....
        /*01a0*/ 	.word	0xffffffff


	//   ....[50]....
        /*01a4*/ 	.word	0xffffffff


	//   ....[51]....
        /*01a8*/ 	.word	0xffffffff


	//   ....[52]....
        /*01ac*/ 	.word	0xffffffff


	//   ....[53]....
        /*01b0*/ 	.word	0xffffffff


	//   ....[54]....
        /*01b4*/ 	.word	0xffffffff


	//   ....[55]....
        /*01b8*/ 	.word	0xffffffff


	//   ....[56]....
        /*01bc*/ 	.word	0xffffffff


	//   ....[57]....
        /*01c0*/ 	.word	0xffffffff


	//   ....[58]....
        /*01c4*/ 	.word	0xffffffff


	//   ....[59]....
        /*01c8*/ 	.word	0xffffffff


	//   ....[60]....
        /*01cc*/ 	.word	0xffffffff


	//   ....[61]....
        /*01d0*/ 	.word	0xffffffff


	//   ....[62]....
        /*01d4*/ 	.word	0xffffffff


	//   ....[63]....
        /*01d8*/ 	.word	0xffffffff


	//   ....[64]....
        /*01dc*/ 	.word	0xffffffff


	//   ....[65]....
        /*01e0*/ 	.word	0xffffffff


	//   ....[66]....
        /*01e4*/ 	.word	0xffffffff


	//   ....[67]....
        /*01e8*/ 	.word	0xffffffff


	//   ....[68]....
        /*01ec*/ 	.word	0xffffffff


	//   ....[69]....
        /*01f0*/ 	.word	0xffffffff


	//   ....[70]....
        /*01f4*/ 	.word	0xffffffff


	//   ....[71]....
        /*01f8*/ 	.word	0xffffffff


	//   ....[72]....
        /*01fc*/ 	.word	0xffffffff


	//   ....[73]....
        /*0200*/ 	.word	0xffffffff


	//   ....[74]....
        /*0204*/ 	.word	0xffffffff


	//   ....[75]....
        /*0208*/ 	.word	0xffffffff


	//   ....[76]....
        /*020c*/ 	.word	0xffffffff


	//   ....[77]....
        /*0210*/ 	.word	0xffffffff


	//   ....[78]....
        /*0214*/ 	.word	0xffffffff


	//   ....[79]....
        /*0218*/ 	.word	0xffffffff


	//   ....[80]....
        /*021c*/ 	.word	0xffffffff


	//   ....[81]....
        /*0220*/ 	.word	0xffffffff


	//   ....[82]....
        /*0224*/ 	.word	0xffffffff


	//   ....[83]....
        /*0228*/ 	.word	0xffffffff


	//   ....[84]....
        /*022c*/ 	.word	0xffffffff


	//   ....[85]....
        /*0230*/ 	.word	0xffffffff


	//   ....[86]....
        /*0234*/ 	.word	0xffffffff


	//   ....[87]....
        /*0238*/ 	.word	0xffffffff


	//   ....[88]....
        /*023c*/ 	.word	0xffffffff


	//   ....[89]....
        /*0240*/ 	.word	0xffffffff


	//   ....[90]....
        /*0244*/ 	.word	0xffffffff


	//   ....[91]....
        /*0248*/ 	.word	0xffffffff


	//   ....[92]....
        /*024c*/ 	.word	0xffffffff


	//   ....[93]....
        /*0250*/ 	.word	0xffffffff


	//   ....[94]....
        /*0254*/ 	.word	0xffffffff


	//   ....[95]....
        /*0258*/ 	.word	0xffffffff


	//   ....[96]....
        /*025c*/ 	.word	0xffffffff


	//   ....[97]....
        /*0260*/ 	.word	0xffffffff


	//   ....[98]....
        /*0264*/ 	.word	0xffffffff


	//   ....[99]....
        /*0268*/ 	.word	0xffffffff


	//   ....[100]....
        /*026c*/ 	.word	0xffffffff


	//   ....[101]....
        /*0270*/ 	.word	0xffffffff


	//   ....[102]....
        /*0274*/ 	.word	0xffffffff


	//   ....[103]....
        /*0278*/ 	.word	0xffffffff


	//   ....[104]....
        /*027c*/ 	.word	0xffffffff


	//   ....[105]....
        /*0280*/ 	.word	0xffffffff


	//   ....[106]....
        /*0284*/ 	.word	0xffffffff


	//   ....[107]....
        /*0288*/ 	.word	0xffffffff


	//   ....[108]....
        /*028c*/ 	.word	0xffffffff


	//   ....[109]....
        /*0290*/ 	.word	0xffffffff


	//   ....[110]....
        /*0294*/ 	.word	0xffffffff


	//   ....[111]....
        /*0298*/ 	.word	0xffffffff


	//   ....[112]....
        /*029c*/ 	.word	0xffffffff


	//   ....[113]....
        /*02a0*/ 	.word	0xffffffff


	//   ....[114]....
        /*02a4*/ 	.word	0xffffffff


	//   ....[115]....
        /*02a8*/ 	.word	0x05000016


	//   ....[116]....
        /*02ac*/ 	.word	0xffffffff


	//   ....[117]....
        /*02b0*/ 	.word	0xffffffff


	//   ....[118]....
        /*02b4*/ 	.word	0xffffffff


	//   ....[119]....
        /*02b8*/ 	.word	0xffffffff


	//   ....[120]....
        /*02bc*/ 	.word	0xffffffff


	//   ....[121]....
        /*02c0*/ 	.word	0xffffffff


	//   ....[122]....
        /*02c4*/ 	.word	0xffffffff


	//   ....[123]....
        /*02c8*/ 	.word	0xffffffff


	//   ....[124]....
        /*02cc*/ 	.word	0xffffffff


	//   ....[125]....
        /*02d0*/ 	.word	0xffffffff


	//   ....[126]....
        /*02d4*/ 	.word	0xffffffff


	//   ....[127]....
        /*02d8*/ 	.word	0xffffffff


	//   ....[128]....
        /*02dc*/ 	.word	0xffffffff


	//   ....[129]....
        /*02e0*/ 	.word	0xffffffff


	//   ....[130]....
        /*02e4*/ 	.word	0xffffffff


	//   ....[131]....
        /*02e8*/ 	.word	0xffffffff


	//   ....[132]....
        /*02ec*/ 	.word	0xffffffff


	//   ....[133]....
        /*02f0*/ 	.word	0xffffffff


	//   ....[134]....
        /*02f4*/ 	.word	0xffffffff


	//   ....[135]....
        /*02f8*/ 	.word	0xffffffff


	//   ....[136]....
        /*02fc*/ 	.word	0xffffffff


	//   ....[137]....
        /*0300*/ 	.word	0xffffffff


	//   ....[138]....
        /*0304*/ 	.word	0xffffffff


	//   ....[139]....
        /*0308*/ 	.word	0xffffffff


	//   ....[140]....
        /*030c*/ 	.word	0xffffffff


	//   ....[141]....
        /*0310*/ 	.word	0xffffffff


	//   ....[142]....
        /*0314*/ 	.word	0xffffffff


	//   ....[143]....
        /*0318*/ 	.word	0xffffffff


	//   ....[144]....
        /*031c*/ 	.word	0xffffffff


	//   ....[145]....
        /*0320*/ 	.word	0xffffffff


	//   ....[146]....
        /*0324*/ 	.word	0xffffffff


	//   ....[147]....
        /*0328*/ 	.word	0xffffffff


	//   ....[148]....
        /*032c*/ 	.word	0xffffffff


	//   ....[149]....
        /*0330*/ 	.word	0xffffffff


	//   ....[150]....
        /*0334*/ 	.word	0xffffffff


	//   ....[151]....
        /*0338*/ 	.word	0xffffffff


	//   ....[152]....
        /*033c*/ 	.word	0xffffffff


	//   ....[153]....
        /*0340*/ 	.word	0xffffffff


	//   ....[154]....
        /*0344*/ 	.word	0xffffffff


	//   ....[155]....
        /*0348*/ 	.word	0xffffffff


	//   ....[156]....
        /*034c*/ 	.word	0xffffffff


	//   ....[157]....
        /*0350*/ 	.word	0xffffffff


	//   ....[158]....
        /*0354*/ 	.word	0xffffffff


	//   ....[159]....
        /*0358*/ 	.word	0xffffffff


	//   ....[160]....
        /*035c*/ 	.word	0xffffffff


	//   ....[161]....
        /*0360*/ 	.word	0xffffffff


	//   ....[162]....
        /*0364*/ 	.word	0xffffffff


	//   ....[163]....
        /*0368*/ 	.word	0xffffffff


	//   ....[164]....
        /*036c*/ 	.word	0x05000048


	//   ....[165]....
        /*0370*/ 	.word	0x05000048


	//   ....[166]....
        /*0374*/ 	.word	0x05000048


	//   ....[167]....
        /*0378*/ 	.word	0x05000048


	//   ....[168]....
        /*037c*/ 	.word	0x05000048


	//----- nvinfo : EIATTR_COOP_GROUP_INSTR_OFFSETS
	.align		4
.L_186:
        /*0380*/ 	.byte	0x04, 0x28
        /*0382*/ 	.short	(.L_188 - .L_187)


	//   ....[0]....
.L_187:
        /*0384*/ 	.word	0x00000d30


	//   ....[1]....
        /*0388*/ 	.word	0x00001500


	//   ....[2]....
        /*038c*/ 	.word	0x000023b0


	//   ....[3]....
        /*0390*/ 	.word	0x000023d0


	//   ....[4]....
        /*0394*/ 	.word	0x000023f0


	//   ....[5]....
        /*0398*/ 	.word	0x00002410


	//   ....[6]....
        /*039c*/ 	.word	0x00002430


	//   ....[7]....
        /*03a0*/ 	.word	0x000028c0


	//   ....[8]....
        /*03a4*/ 	.word	0x000028d0


	//   ....[9]....
        /*03a8*/ 	.word	0x000028f0


	//   ....[10]....
        /*03ac*/ 	.word	0x00002910


	//   ....[11]....
        /*03b0*/ 	.word	0x00002970


	//   ....[12]....
        /*03b4*/ 	.word	0x000029b0


	//   ....[13]....
        /*03b8*/ 	.word	0x000029e0


	//   ....[14]....
        /*03bc*/ 	.word	0x00002a10


	//   ....[15]....
        /*03c0*/ 	.word	0x00002af0


	//   ....[16]....
        /*03c4*/ 	.word	0x00002b00


	//   ....[17]....
        /*03c8*/ 	.word	0x00002b30


	//   ....[18]....
        /*03cc*/ 	.word	0x00002b60


	//   ....[19]....
        /*03d0*/ 	.word	0x00002b90


	//   ....[20]....
        /*03d4*/ 	.word	0x00002bd0


	//   ....[21]....
        /*03d8*/ 	.word	0x00002bf0


	//   ....[22]....
        /*03dc*/ 	.word	0x00002c10


	//   ....[23]....
        /*03e0*/ 	.word	0x00002c80


	//   ....[24]....
        /*03e4*/ 	.word	0x00002d30


	//   ....[25]....
        /*03e8*/ 	.word	0x00002d40


	//   ....[26]....
        /*03ec*/ 	.word	0x00002d70


	//   ....[27]....
        /*03f0*/ 	.word	0x00002da0


	//   ....[28]....
        /*03f4*/ 	.word	0x00002dd0


	//   ....[29]....
        /*03f8*/ 	.word	0x00002e10


	//   ....[30]....
        /*03fc*/ 	.word	0x00002e30


	//   ....[31]....
        /*0400*/ 	.word	0x00002e50


	//   ....[32]....
        /*0404*/ 	.word	0x00002eb0


	//   ....[33]....
        /*0408*/ 	.word	0x00002f50


	//   ....[34]....
        /*040c*/ 	.word	0x00002f60


	//   ....[35]....
        /*0410*/ 	.word	0x00002f80


	//   ....[36]....
        /*0414*/ 	.word	0x00002fc0


	//   ....[37]....
        /*0418*/ 	.word	0x00002ff0


	//   ....[38]....
        /*041c*/ 	.word	0x00003030


	//   ....[39]....
        /*0420*/ 	.word	0x00003050


	//   ....[40]....
        /*0424*/ 	.word	0x00003070


	//   ....[41]....
        /*0428*/ 	.word	0x000030b0


	//   ....[42]....
        /*042c*/ 	.word	0x000031b0


	//   ....[43]....
        /*0430*/ 	.word	0x000031e0


	//   ....[44]....
        /*0434*/ 	.word	0x000031f0


	//   ....[45]....
        /*0438*/ 	.word	0x00003210


	//   ....[46]....
        /*043c*/ 	.word	0x00003250


	//   ....[47]....
        /*0440*/ 	.word	0x00003280


	//   ....[48]....
        /*0444*/ 	.word	0x000032c0


	//   ....[49]....
        /*0448*/ 	.word	0x000032e0


	//   ....[50]....
        /*044c*/ 	.word	0x00003300


	//   ....[51]....
        /*0450*/ 	.word	0x00003420


	//   ....[52]....
        /*0454*/ 	.word	0x00003440


	//   ....[53]....
        /*0458*/ 	.word	0x00003450


	//   ....[54]....
        /*045c*/ 	.word	0x00003470


	//   ....[55]....
        /*0460*/ 	.word	0x000034b0


	//   ....[56]....
        /*0464*/ 	.word	0x000034e0


	//   ....[57]....
        /*0468*/ 	.word	0x00003520


	//   ....[58]....
        /*046c*/ 	.word	0x00003540


	//   ....[59]....
        /*0470*/ 	.word	0x00003560


	//   ....[60]....
        /*0474*/ 	.word	0x00003690


	//   ....[61]....
        /*0478*/ 	.word	0x000036c0


	//   ....[62]....
        /*047c*/ 	.word	0x000036d0


	//   ....[63]....
        /*0480*/ 	.word	0x000036f0


	//   ....[64]....
        /*0484*/ 	.word	0x00003730


	//   ....[65]....
        /*0488*/ 	.word	0x00003760


	//   ....[66]....
        /*048c*/ 	.word	0x000037a0


	//   ....[67]....
        /*0490*/ 	.word	0x000037c0


	//   ....[68]....
        /*0494*/ 	.word	0x000037e0


	//   ....[69]....
        /*0498*/ 	.word	0x00003900


	//   ....[70]....
        /*049c*/ 	.word	0x00003930


	//   ....[71]....
        /*04a0*/ 	.word	0x00003940


	//   ....[72]....
        /*04a4*/ 	.word	0x00003970


	//   ....[73]....
        /*04a8*/ 	.word	0x00003990


	//   ....[74]....
        /*04ac*/ 	.word	0x000039e0


	//   ....[75]....
        /*04b0*/ 	.word	0x00003a00


	//   ....[76]....
        /*04b4*/ 	.word	0x00003a40


	//   ....[77]....
        /*04b8*/ 	.word	0x00003a60


	//   ....[78]....
        /*04bc*/ 	.word	0x00003b70


	//   ....[79]....
        /*04c0*/ 	.word	0x00003b90


	//   ....[80]....
        /*04c4*/ 	.word	0x00003ba0


	//   ....[81]....
        /*04c8*/ 	.word	0x00003bd0


	//   ....[82]....
        /*04cc*/ 	.word	0x00003c00


	//   ....[83]....
        /*04d0*/ 	.word	0x00003c50


	//   ....[84]....
        /*04d4*/ 	.word	0x00003c60


	//   ....[85]....
        /*04d8*/ 	.word	0x00003ca0


	//   ....[86]....
        /*04dc*/ 	.word	0x00003cd0


	//   ....[87]....
        /*04e0*/ 	.word	0x00003de0


	//   ....[88]....
        /*04e4*/ 	.word	0x00003e10


	//   ....[89]....
        /*04e8*/ 	.word	0x00003e20


	//   ....[90]....
        /*04ec*/ 	.word	0x00003e70


	//   ....[91]....
        /*04f0*/ 	.word	0x00003ea0


	//   ....[92]....
        /*04f4*/ 	.word	0x00003ed0


	//   ....[93]....
        /*04f8*/ 	.word	0x00003f00


	//   ....[94]....
        /*04fc*/ 	.word	0x00003f30


	//   ....[95]....
        /*0500*/ 	.word	0x00003f60


	//   ....[96]....
        /*0504*/ 	.word	0x00004050


	//   ....[97]....
        /*0508*/ 	.word	0x00004070


	//   ....[98]....
        /*050c*/ 	.word	0x00004080


	//   ....[99]....
        /*0510*/ 	.word	0x000040d0


	//   ....[100]....
        /*0514*/ 	.word	0x00004100


	//   ....[101]....
        /*0518*/ 	.word	0x00004130


	//   ....[102]....
        /*051c*/ 	.word	0x00004160


	//   ....[103]....
        /*0520*/ 	.word	0x00004190


	//   ....[104]....
        /*0524*/ 	.word	0x000041c0


	//   ....[105]....
        /*0528*/ 	.word	0x000042c0


	//   ....[106]....
        /*052c*/ 	.word	0x000042e0


	//   ....[107]....
        /*0530*/ 	.word	0x000042f0


	//   ....[108]....
        /*0534*/ 	.word	0x00004340


	//   ....[109]....
        /*0538*/ 	.word	0x00004370


	//   ....[110]....
        /*053c*/ 	.word	0x000043a0


	//   ....[111]....
        /*0540*/ 	.word	0x000043d0


	//   ....[112]....
        /*0544*/ 	.word	0x00004400


	//   ....[113]....
        /*0548*/ 	.word	0x00004430


	//   ....[114]....
        /*054c*/ 	.word	0x00004580


	//   ....[115]....
        /*0550*/ 	.word	0x00004a10


	//   ....[116]....
        /*0554*/ 	.word	0x00004ce0


	//   ....[117]....
        /*0558*/ 	.word	0x00004d90


	//   ....[118]....
        /*055c*/ 	.word	0x00004e40


	//   ....[119]....
        /*0560*/ 	.word	0x00004ef0


	//   ....[120]....
        /*0564*/ 	.word	0x00004fa0


	//   ....[121]....
        /*0568*/ 	.word	0x00005050


	//   ....[122]....
        /*056c*/ 	.word	0x00005100


	//   ....[123]....
        /*0570*/ 	.word	0x000051b0


	//   ....[124]....
        /*0574*/ 	.word	0x00005260


	//   ....[125]....
        /*0578*/ 	.word	0x00005310


	//   ....[126]....
        /*057c*/ 	.word	0x000053c0


	//   ....[127]....
        /*0580*/ 	.word	0x00005470


	//   ....[128]....
        /*0584*/ 	.word	0x00005650


	//   ....[129]....
        /*0588*/ 	.word	0x00005770


	//   ....[130]....
        /*058c*/ 	.word	0x00005890


	//   ....[131]....
        /*0590*/ 	.word	0x000059b0


	//   ....[132]....
        /*0594*/ 	.word	0x00005ad0


	//   ....[133]....
        /*0598*/ 	.word	0x00005bf0


	//   ....[134]....
        /*059c*/ 	.word	0x00005d00


	//   ....[135]....
        /*05a0*/ 	.word	0x00005e00


	//   ....[136]....
        /*05a4*/ 	.word	0x00005f00


	//   ....[137]....
        /*05a8*/ 	.word	0x00006000


	//   ....[138]....
        /*05ac*/ 	.word	0x00006100


	//   ....[139]....
        /*05b0*/ 	.word	0x00006200


	//   ....[140]....
        /*05b4*/ 	.word	0x00006a30


	//   ....[141]....
        /*05b8*/ 	.word	0x00006ab0


	//   ....[142]....
        /*05bc*/ 	.word	0x00006b30


	//   ....[143]....
        /*05c0*/ 	.word	0x00006bb0


	//   ....[144]....
        /*05c4*/ 	.word	0x00006c30


	//   ....[145]....
        /*05c8*/ 	.word	0x00006cb0


	//   ....[146]....
        /*05cc*/ 	.word	0x00006d30


	//   ....[147]....
        /*05d0*/ 	.word	0x00006db0


	//   ....[148]....
        /*05d4*/ 	.word	0x00006e30


	//   ....[149]....
        /*05d8*/ 	.word	0x00006eb0


	//   ....[150]....
        /*05dc*/ 	.word	0x00006f30


	//   ....[151]....
        /*05e0*/ 	.word	0x00006fb0


	//   ....[152]....
        /*05e4*/ 	.word	0x00007180


	//   ....[153]....
        /*05e8*/ 	.word	0x00007220


	//   ....[154]....
        /*05ec*/ 	.word	0x000072d0


	//   ....[155]....
        /*05f0*/ 	.word	0x00007380


	//   ....[156]....
        /*05f4*/ 	.word	0x00007430


	//   ....[157]....
        /*05f8*/ 	.word	0x000074e0


	//   ....[158]....
        /*05fc*/ 	.word	0x00007590


	//   ....[159]....
        /*0600*/ 	.word	0x00007640


	//   ....[160]....
        /*0604*/ 	.word	0x000076f0


	//   ....[161]....
        /*0608*/ 	.word	0x000077a0


	//   ....[162]....
        /*060c*/ 	.word	0x00007850


	//   ....[163]....
        /*0610*/ 	.word	0x000078f0


	//   ....[164]....
        /*0614*/ 	.word	0x00007960


	//   ....[165]....
        /*0618*/ 	.word	0x000079d0


	//   ....[166]....
        /*061c*/ 	.word	0x00007a40


	//   ....[167]....
        /*0620*/ 	.word	0x00007ab0


	//   ....[168]....
        /*0624*/ 	.word	0x00007b20


	//----- nvinfo : EIATTR_VRC_CTA_INIT_COUNT
	.align		4
.L_188:
        /*0628*/ 	.byte	0x02, 0x4a
	.zero		1
	.zero		1


	//----- nvinfo : EIATTR_EXIT_INSTR_OFFSETS
	.align		4
        /*062c*/ 	.byte	0x04, 0x1c
        /*062e*/ 	.short	(.L_190 - .L_189)


	//   ....[0]....
.L_189:
        /*0630*/ 	.word	0x00001f40


	//   ....[1]....
        /*0634*/ 	.word	0x000021b0


	//   ....[2]....
        /*0638*/ 	.word	0x000021d0


	//   ....[3]....
        /*063c*/ 	.word	0x00006fc0


	//   ....[4]....
        /*0640*/ 	.word	0x00007900


	//----- nvinfo : EIATTR_MAX_THREADS
	.align		4
.L_190:
        /*0644*/ 	.byte	0x04, 0x05
        /*0646*/ 	.short	(.L_192 - .L_191)
.L_191:
        /*0648*/ 	.word	0x00000180
        /*064c*/ 	.word	0x00000001
        /*0650*/ 	.word	0x00000001


	//----- nvinfo : EIATTR_CRS_STACK_SIZE
	.align		4
.L_192:
        /*0654*/ 	.byte	0x04, 0x1e
        /*0656*/ 	.short	(.L_194 - .L_193)
.L_193:
        /*0658*/ 	.word	0x00000000


	//----- nvinfo : EIATTR_CBANK_PARAM_SIZE
	.align		4
.L_194:
        /*065c*/ 	.byte	0x03, 0x19
        /*065e*/ 	.short	0x004d


	//----- nvinfo : EIATTR_PARAM_CBANK
	.align		4
        /*0660*/ 	.byte	0x04, 0x0a
        /*0662*/ 	.short	(.L_196 - .L_195)
	.align		4
.L_195:
        /*0664*/ 	.word	index@(.nv.constant0._ZN3cub18CUB_300001_SM_10006detail10radix_sort29DeviceRadixSortOnesweepKernelINS1_5radix10policy_hubImmyE10Policy1000ELNS0_9SortOrderE0EmmyiiNS1_21identity_decomposer_tEEEvPT5_SB_PT3_PKSC_PT1_PKSG_PT2_PKSK_T4_iiT6_)
        /*0668*/ 	.short	0x0380
        /*066a*/ 	.short	0x004d


	//----- nvinfo : EIATTR_SW_WAR
	.align		4
.L_196:
        /*066c*/ 	.byte	0x04, 0x36
        /*066e*/ 	.short	(.L_198 - .L_197)
.L_197:
        /*0670*/ 	.word	0x00000008
.L_198:


//--------------------- .nv.info._ZN3cub18CUB_300001_SM_10006detail10radix_sort33DeviceRadixSortExclusiveSumKernelINS1_5radix10policy_hubImmyE10Policy1000EyEEvPT0_ --------------------------
	.section	.nv.info._ZN3cub18CUB_300001_SM_10006detail10radix_sort33DeviceRadixSortExclusiveSumKernelINS1_5radix10policy_hubImmyE10Policy1000EyEEvPT0_,"",@"SHT_CUDA_INFO"
	.sectionflags	@""
	.align	4


	//----- nvinfo : EIATTR_CUDA_API_VERSION
	.align		4
        /*0000*/ 	.byte	0x04, 0x37
        /*0002*/ 	.short	(.L_200 - .L_199)
.L_199:
        /*0004*/ 	.word	0x00000082


	//----- nvinfo : EIATTR_KPARAM_INFO
	.align		4
.L_200:
        /*0008*/ 	.byte	0x04, 0x17
        /*000a*/ 	.short	(.L_202 - .L_201)
.L_201:
        /*000c*/ 	.word	0x00000000
        /*0010*/ 	.short	0x0000
        /*0012*/ 	.short	0x0000
        /*0014*/ 	.byte	0x00, 0xf5, 0x21, 0x00


	//----- nvinfo : EIATTR_SPARSE_MMA_MASK
	.align		4
.L_202:
        /*0018*/ 	.byte	0x03, 0x50
        /*001a*/ 	.short	0x0000


	//----- nvinfo : EIATTR_MAXREG_COUNT
	.align		4
        /*001c*/ 	.byte	0x03, 0x1b
        /*001e*/ 	.short	0x00ff


	//----- nvinfo : EIATTR_NUM_BARRIERS
	.align		4
        /*0020*/ 	.byte	0x02, 0x4c
        /*0022*/ 	.byte	0x01
	.zero		1


	//----- nvinfo : EIATTR_MERCURY_ISA_VERSION
	.align		4
        /*0024*/ 	.byte	0x03, 0x5f
        /*0026*/ 	.short	0x0101


	//----- nvinfo : EIATTR_COOP_GROUP_MASK_REGIDS
	.align		4
        /*0028*/ 	.byte	0x04, 0x29
        /*002a*/ 	.short	(.L_204 - .L_203)


	//   ....[0]....
.L_203:
        /*002c*/ 	.word	0xffffffff


	//   ....[1]....
        /*0030*/ 	.word	0xffffffff


	//   ....[2]....
        /*0034*/ 	.word	0xffffffff


	//   ....[3]....
        /*0038*/ 	.word	0xffffffff


	//   ....[4]....
        /*003c*/ 	.word	0xffffffff


	//   ....[5]....
        /*0040*/ 	.word	0xffffffff


	//   ....[6]....
        /*0044*/ 	.word	0xffffffff


	//   ....[7]....
        /*0048*/ 	.word	0xffffffff


	//   ....[8]....
        /*004c*/ 	.word	0xffffffff


	//   ....[9]....
        /*0050*/ 	.word	0xffffffff


	//   ....[10]....
        /*0054*/ 	.word	0x05000015


	//   ....[11]....
        /*0058*/ 	.word	0x05000015


	//   ....[12]....
        /*005c*/ 	.word	0x05000015


	//   ....[13]....
        /*0060*/ 	.word	0x05000015


	//   ....[14]....
        /*0064*/ 	.word	0x05000015


	//   ....[15]....
        /*0068*/ 	.word	0x05000015


	//   ....[16]....
        /*006c*/ 	.word	0x05000015


	//   ....[17]....
        /*0070*/ 	.word	0x05000015


	//   ....[18]....
        /*0074*/ 	.word	0x05000015


	//   ....[19]....
        /*0078*/ 	.word	0x05000015


	//----- nvinfo : EIATTR_COOP_GROUP_INSTR_OFFSETS
	.align		4
.L_204:
        /*007c*/ 	.byte	0x04, 0x28
        /*007e*/ 	.short	(.L_206 - .L_205)


	//   ....[0]....
.L_205:
        /*0080*/ 	.word	0x00000250


	//   ....[1]....
        /*0084*/ 	.word	0x00000260


	//   ....[2]....
        /*0088*/ 	.word	0x000002a0


	//   ....[3]....
        /*008c*/ 	.word	0x000002c0


	//   ....[4]....
        /*0090*/ 	.word	0x00000310


	//   ....[5]....
        /*0094*/ 	.word	0x00000320


	//   ....[6]....
        /*0098*/ 	.word	0x00000360


	//   ....[7]....
        /*009c*/ 	.word	0x00000380


	//   ....[8]....
        /*00a0*/ 	.word	0x000003d0


	//   ....[9]....
        /*00a4*/ 	.word	0x000003e0


	//   ....[10]....
        /*00a8*/ 	.word	0x00000660


	//   ....[11]....
        /*00ac*/ 	.word	0x000006b0


	//   ....[12]....
        /*00b0*/ 	.word	0x00000740


	//   ....[13]....
        /*00b4*/ 	.word	0x00000790


	//   ....[14]....
        /*00b8*/ 	.word	0x00000820


	//   ....[15]....
        /*00bc*/ 	.word	0x00000870


	//   ....[16]....
        /*00c0*/ 	.word	0x00000900


	//   ....[17]....
        /*00c4*/ 	.word	0x00000950


	//   ....[18]....
        /*00c8*/ 	.word	0x000009e0


	//   ....[19]....
        /*00cc*/ 	.word	0x00000a30


	//----- nvinfo : EIATTR_VRC_CTA_INIT_COUNT
	.align		4
.L_206:
        /*00d0*/ 	.byte	0x02, 0x4a
	.zero		1
	.zero		1


	//----- nvinfo : EIATTR_EXIT_INSTR_OFFSETS
	.align		4
        /*00d4*/ 	.byte	0x04, 0x1c
        /*00d6*/ 	.short	(.L_208 - .L_207)


	//   ....[0]....
.L_207:
        /*00d8*/ 	.word	0x000005d0


	//   ....[1]....
        /*00dc*/ 	.word	0x00000600


	//----- nvinfo : EIATTR_CRS_STACK_SIZE
	.align		4
.L_208:
        /*00e0*/ 	.byte	0x04, 0x1e
        /*00e2*/ 	.short	(.L_210 - .L_209)
.L_209:
        /*00e4*/ 	.word	0x00000000


	//----- nvinfo : EIATTR_CBANK_PARAM_SIZE
	.align		4
.L_210:
        /*00e8*/ 	.byte	0x03, 0x19
        /*00ea*/ 	.short	0x0008


	//----- nvinfo : EIATTR_PARAM_CBANK
	.align		4
        /*00ec*/ 	.byte	0x04, 0x0a
        /*00ee*/ 	.short	(.L_212 - .L_211)
	.align		4
.L_211:
        /*00f0*/ 	.word	index@(.nv.constant0._ZN3cub18CUB_300001_SM_10006detail10radix_sort33DeviceRadixSortExclusiveSumKernelINS1_5radix10policy_hubImmyE10Policy1000EyEEvPT0_)
        /*00f4*/ 	.short	0x0380
        /*00f6*/ 	.short	0x0008


	//----- nvinfo : EIATTR_SW_WAR
	.align		4
.L_212:
        /*00f8*/ 	.byte	0x04, 0x36
        /*00fa*/ 	.short	(.L_214 - .L_213)
.L_213:
        /*00fc*/ 	.word	0x00000008
.L_214:


//--------------------- .nv.info._ZN3cub18CUB_300001_SM_10006detail10radix_sort30DeviceRadixSortHistogramKernelINS1_5radix10policy_hubImmyE10Policy1000ELNS0_9SortOrderE0EmyNS1_21identity_decomposer_tEEEvPT2_PKT1_SA_iiT3_ --------------------------
	.section	.nv.info._ZN3cub18CUB_300001_SM_10006detail10radix_sort30DeviceRadixSortHistogramKernelINS1_5radix10policy_hubImmyE10Policy1000ELNS0_9SortOrderE0EmyNS1_21identity_decomposer_tEEEvPT2_PKT1_SA_iiT3_,"",@"SHT_CUDA_INFO"
	.sectionflags	@""
	.align	4


	//----- nvinfo : EIATTR_CUDA_API_VERSION
	.align		4
        /*0000*/ 	.byte	0x04, 0x37
        /*0002*/ 	.short	(.L_216 - .L_215)
.L_215:
        /*0004*/ 	.word	0x00000082


	//----- nvinfo : EIATTR_KPARAM_INFO
	.align		4
.L_216:
        /*0008*/ 	.byte	0x04, 0x17
        /*000a*/ 	.short	(.L_218 - .L_217)
.L_217:
        /*000c*/ 	.word	0x00000000
        /*0010*/ 	.short	0x0005
        /*0012*/ 	.short	0x0020
        /*0014*/ 	.byte	0x00, 0xf0, 0x05, 0x00


	//----- nvinfo : EIATTR_KPARAM_INFO
	.align		4
.L_218:
        /*0018*/ 	.byte	0x04, 0x17
        /*001a*/ 	.short	(.L_220 - .L_219)
.L_219:
        /*001c*/ 	.word	0x00000000
        /*0020*/ 	.short	0x0004
        /*0022*/ 	.short	0x001c
        /*0024*/ 	.byte	0x00, 0xf0, 0x11, 0x00


	//----- nvinfo : EIATTR_KPARAM_INFO
	.align		4
.L_220:
        /*0028*/ 	.byte	0x04, 0x17
        /*002a*/ 	.short	(.L_222 - .L_221)
.L_221:
        /*002c*/ 	.word	0x00000000
        /*0030*/ 	.short	0x0003
        /*0032*/ 	.short	0x0018
        /*0034*/ 	.byte	0x00, 0xf0, 0x11, 0x00


	//----- nvinfo : EIATTR_KPARAM_INFO
	.align		4
.L_222:
        /*0038*/ 	.byte	0x04, 0x17
        /*003a*/ 	.short	(.L_224 - .L_223)
.L_223:
        /*003c*/ 	.word	0x00000000
        /*0040*/ 	.short	0x0002
        /*0042*/ 	.short	0x0010
        /*0044*/ 	.byte	0x00, 0xf0, 0x21, 0x00


	//----- nvinfo : EIATTR_KPARAM_INFO
	.align		4
.L_224:
        /*0048*/ 	.byte	0x04, 0x17
        /*004a*/ 	.short	(.L_226 - .L_225)
.L_225:
        /*004c*/ 	.word	0x00000000
        /*0050*/ 	.short	0x0001
        /*0052*/ 	.short	0x0008
        /*0054*/ 	.byte	0x00, 0xf5, 0x21, 0x00


	//----- nvinfo : EIATTR_KPARAM_INFO
	.align		4
.L_226:
        /*0058*/ 	.byte	0x04, 0x17
        /*005a*/ 	.short	(.L_228 - .L_227)
.L_227:
        /*005c*/ 	.word	0x00000000
        /*0060*/ 	.short	0x0000
        /*0062*/ 	.short	0x0000
        /*0064*/ 	.byte	0x00, 0xf5, 0x21, 0x00


	//----- nvinfo : EIATTR_SPARSE_MMA_MASK
	.align		4
.L_228:
        /*0068*/ 	.byte	0x03, 0x50
        /*006a*/ 	.short	0x0000


	//----- nvinfo : EIATTR_MAXREG_COUNT
	.align		4
        /*006c*/ 	.byte	0x03, 0x1b
        /*006e*/ 	.short	0x00ff


	//----- nvinfo : EIATTR_NUM_BARRIERS
	.align		4
        /*0070*/ 	.byte	0x02, 0x4c
        /*0072*/ 	.byte	0x01
	.zero		1


	//----- nvinfo : EIATTR_MERCURY_ISA_VERSION
	.align		4
        /*0074*/ 	.byte	0x03, 0x5f
        /*0076*/ 	.short	0x0101


	//----- nvinfo : EIATTR_VRC_CTA_INIT_COUNT
	.align		4
        /*0078*/ 	.byte	0x02, 0x4a
	.zero		1
	.zero		1


	//----- nvinfo : EIATTR_EXIT_INSTR_OFFSETS
	.align		4
        /*007c*/ 	.byte	0x04, 0x1c
        /*007e*/ 	.short	(.L_230 - .L_229)


	//   ....[0]....
.L_229:
        /*0080*/ 	.word	0x00000040


	//   ....[1]....
        /*0084*/ 	.word	0x00002fb0


	//----- nvinfo : EIATTR_MAX_THREADS
	.align		4
.L_230:
        /*0088*/ 	.byte	0x04, 0x05
        /*008a*/ 	.short	(.L_232 - .L_231)
.L_231:
        /*008c*/ 	.word	0x00000080
        /*0090*/ 	.word	0x00000001
        /*0094*/ 	.word	0x00000001


	//----- nvinfo : EIATTR_CRS_STACK_SIZE
	.align		4
.L_232:
        /*0098*/ 	.byte	0x04, 0x1e
        /*009a*/ 	.short	(.L_234 - .L_233)
.L_233:
        /*009c*/ 	.word	0x00000000


	//----- nvinfo : EIATTR_CBANK_PARAM_SIZE
	.align		4
.L_234:
        /*00a0*/ 	.byte	0x03, 0x19
        /*00a2*/ 	.short	0x0021


	//----- nvinfo : EIATTR_PARAM_CBANK
	.align		4
        /*00a4*/ 	.byte	0x04, 0x0a
        /*00a6*/ 	.short	(.L_236 - .L_235)
	.align		4
.L_235:
        /*00a8*/ 	.word	index@(.nv.constant0._ZN3cub18CUB_300001_SM_10006detail10radix_sort30DeviceRadixSortHistogramKernelINS1_5radix10policy_hubImmyE10Policy1000ELNS0_9SortOrderE0EmyNS1_21identity_decomposer_tEEEvPT2_PKT1_SA_iiT3_)
        /*00ac*/ 	.short	0x0380
        /*00ae*/ 	.short	0x0021


	//----- nvinfo : EIATTR_SW_WAR
	.align		4
.L_236:
        /*00b0*/ 	.byte	0x04, 0x36
        /*00b2*/ 	.short	(.L_238 - .L_237)
.L_237:
        /*00b4*/ 	.word	0x00000008
.L_238:


//--------------------- .nv.info._ZN3cub18CUB_300001_SM_10006detail10radix_sort31DeviceRadixSortSingleTileKernelINS1_5radix10policy_hubImmyE10Policy1000ELNS0_9SortOrderE0EmmyNS1_21identity_decomposer_tEEEvPKT1_PSA_PKT2_PSE_T3_iiT4_ --------------------------
	.section	.nv.info._ZN3cub18CUB_300001_SM_10006detail10radix_sort31DeviceRadixSortSingleTileKernelINS1_5radix10policy_hubImmyE10Policy1000ELNS0_9SortOrderE0EmmyNS1_21identity_decomposer_tEEEvPKT1_PSA_PKT2_PSE_T3_iiT4_,"",@"SHT_CUDA_INFO"
	.sectionflags	@""
	.align	4


	//----- nvinfo : EIATTR_CUDA_API_VERSION
	.align		4
        /*0000*/ 	.byte	0x04, 0x37
        /*0002*/ 	.short	(.L_240 - .L_239)
.L_239:
        /*0004*/ 	.word	0x00000082


	//----- nvinfo : EIATTR_KPARAM_INFO
	.align		4
.L_240:
        /*0008*/ 	.byte	0x04, 0x17
        /*000a*/ 	.short	(.L_242 - .L_241)
.L_241:
        /*000c*/ 	.word	0x00000000
        /*0010*/ 	.short	0x0007
        /*0012*/ 	.short	0x0030
        /*0014*/ 	.byte	0x00, 0xf0, 0x05, 0x00


	//----- nvinfo : EIATTR_KPARAM_INFO
	.align		4
.L_242:
        /*0018*/ 	.byte	0x04, 0x17
        /*001a*/ 	.short	(.L_244 - .L_243)
.L_243:
        /*001c*/ 	.word	0x00000000
        /*0020*/ 	.short	0x0006
        /*0022*/ 	.short	0x002c
        /*0024*/ 	.byte	0x00, 0xf0, 0x11, 0x00


	//----- nvinfo : EIATTR_KPARAM_INFO
	.align		4
.L_244:
        /*0028*/ 	.byte	0x04, 0x17
        /*002a*/ 	.short	(.L_246 - .L_245)
.L_245:
        /*002c*/ 	.word	0x00000000
        /*0030*/ 	.short	0x0005
        /*0032*/ 	.short	0x0028
        /*0034*/ 	.byte	0x00, 0xf0, 0x11, 0x00


	//----- nvinfo : EIATTR_KPARAM_INFO
	.align		4
.L_246:
        /*0038*/ 	.byte	0x04, 0x17
        /*003a*/ 	.short	(.L_248 - .L_247)
.L_247:
        /*003c*/ 	.word	0x00000000
        /*0040*/ 	.short	0x0004
        /*0042*/ 	.short	0x0020
        /*0044*/ 	.byte	0x00, 0xf0, 0x21, 0x00


	//----- nvinfo : EIATTR_KPARAM_INFO
	.align		4
.L_248:
        /*0048*/ 	.byte	0x04, 0x17
        /*004a*/ 	.short	(.L_250 - .L_249)
.L_249:
        /*004c*/ 	.word	0x00000000
        /*0050*/ 	.short	0x0003
        /*0052*/ 	.short	0x0018
        /*0054*/ 	.byte	0x00, 0xf5, 0x21, 0x00


	//----- nvinfo : EIATTR_KPARAM_INFO
	.align		4
.L_250:
        /*0058*/ 	.byte	0x04, 0x17
        /*005a*/ 	.short	(.L_252 - .L_251)
.L_251:
        /*005c*/ 	.word	0x00000000
        /*0060*/ 	.short	0x0002
        /*0062*/ 	.short	0x0010
        /*0064*/ 	.byte	0x00, 0xf5, 0x21, 0x00


	//----- nvinfo : EIATTR_KPARAM_INFO
	.align		4
.L_252:
        /*0068*/ 	.byte	0x04, 0x17
        /*006a*/ 	.short	(.L_254 - .L_253)
.L_253:
        /*006c*/ 	.word	0x00000000
        /*0070*/ 	.short	0x0001
        /*0072*/ 	.short	0x0008
        /*0074*/ 	.byte	0x00, 0xf5, 0x21, 0x00


	//----- nvinfo : EIATTR_KPARAM_INFO
	.align		4
.L_254:
        /*0078*/ 	.byte	0x04, 0x17
        /*007a*/ 	.short	(.L_256 - .L_255)
.L_255:
        /*007c*/ 	.word	0x00000000
        /*0080*/ 	.short	0x0000
        /*0082*/ 	.short	0x0000
        /*0084*/ 	.byte	0x00, 0xf5, 0x21, 0x00


	//----- nvinfo : EIATTR_SPARSE_MMA_MASK
	.align		4
.L_256:
        /*0088*/ 	.byte	0x03, 0x50
        /*008a*/ 	.short	0x0000


	//----- nvinfo : EIATTR_MAXREG_COUNT
	.align		4
        /*008c*/ 	.byte	0x03, 0x1b
        /*008e*/ 	.short	0x00ff


	//----- nvinfo : EIATTR_NUM_BARRIERS
	.align		4
        /*0090*/ 	.byte	0x02, 0x4c
        /*0092*/ 	.byte	0x01
	.zero		1


	//----- nvinfo : EIATTR_MERCURY_ISA_VERSION
	.align		4
        /*0094*/ 	.byte	0x03, 0x5f
        /*0096*/ 	.short	0x0101


	//----- nvinfo : EIATTR_COOP_GROUP_MASK_REGIDS
	.align		4
        /*0098*/ 	.byte	0x04, 0x29
        /*009a*/ 	.short	(.L_258 - .L_257)


	//   ....[0]....
.L_257:
        /*009c*/ 	.word	0xffffffff


	//   ....[1]....
        /*00a0*/ 	.word	0xffffffff


	//   ....[2]....
        /*00a4*/ 	.word	0xffffffff


	//   ....[3]....
        /*00a8*/ 	.word	0xffffffff


	//   ....[4]....
        /*00ac*/ 	.word	0xffffffff


	//----- nvinfo : EIATTR_COOP_GROUP_INSTR_OFFSETS
	.align		4
.L_258:
        /*00b0*/ 	.byte	0x04, 0x28
        /*00b2*/ 	.short	(.L_260 - .L_259)


	//   ....[0]....
.L_259:
        /*00b4*/ 	.word	0x000011e0


	//   ....[1]....
        /*00b8*/ 	.word	0x00001200


	//   ....[2]....
        /*00bc*/ 	.word	0x00001220


	//   ....[3]....
        /*00c0*/ 	.word	0x00001240


	//   ....[4]....
        /*00c4*/ 	.word	0x00001260


	//----- nvinfo : EIATTR_VRC_CTA_INIT_COUNT
	.align		4
.L_260:
        /*00c8*/ 	.byte	0x02, 0x4a
	.zero		1
	.zero		1


	//----- nvinfo : EIATTR_EXIT_INSTR_OFFSETS
	.align		4
        /*00cc*/ 	.byte	0x04, 0x1c
        /*00ce*/ 	.short	(.L_262 - .L_261)


	//   ....[0]....
.L_261:
        /*00d0*/ 	.word	0x000023a0


	//   ....[1]....
        /*00d4*/ 	.word	0x000023e0


	//----- nvinfo : EIATTR_MAX_THREADS
	.align		4
.L_262:
        /*00d8*/ 	.byte	0x04, 0x05
        /*00da*/ 	.short	(.L_264 - .L_263)
.L_263:
        /*00dc*/ 	.word	0x00000100
        /*00e0*/ 	.word	0x00000001
        /*00e4*/ 	.word	0x00000001


	//----- nvinfo : EIATTR_CBANK_PARAM_SIZE
	.align		4
.L_264:
        /*00e8*/ 	.byte	0x03, 0x19
        /*00ea*/ 	.short	0x0031


	//----- nvinfo : EIATTR_PARAM_CBANK
	.align		4
        /*00ec*/ 	.byte	0x04, 0x0a
        /*00ee*/ 	.short	(.L_266 - .L_265)
	.align		4
.L_265:
        /*00f0*/ 	.word	index@(.nv.constant0._ZN3cub18CUB_300001_SM_10006detail10radix_sort31DeviceRadixSortSingleTileKernelINS1_5radix10policy_hubImmyE10Policy1000ELNS0_9SortOrderE0EmmyNS1_21identity_decomposer_tEEEvPKT1_PSA_PKT2_PSE_T3_iiT4_)
        /*00f4*/ 	.short	0x0380
        /*00f6*/ 	.short	0x0031


	//----- nvinfo : EIATTR_SW_WAR
	.align		4
.L_266:
        /*00f8*/ 	.byte	0x04, 0x36
        /*00fa*/ 	.short	(.L_268 - .L_267)
.L_267:
        /*00fc*/ 	.word	0x00000008
.L_268:


//--------------------- .nv.info._ZN3cub18CUB_300001_SM_10006detail10radix_sort29DeviceRadixSortOnesweepKernelINS1_5radix10policy_hubImPmyE10Policy1000ELNS0_9SortOrderE0EmS6_yiiNS1_21identity_decomposer_tEEEvPT5_SC_PT3_PKSD_PT1_PKSH_PT2_PKSL_T4_iiT6_ --------------------------
	.section	.nv.info._ZN3cub18CUB_300001_SM_10006detail10radix_sort29DeviceRadixSortOnesweepKernelINS1_5radix10policy_hubImPmyE10Policy1000ELNS0_9SortOrderE0EmS6_yiiNS1_21identity_decomposer_tEEEvPT5_SC_PT3_PKSD_PT1_PKSH_PT2_PKSL_T4_iiT6_,"",@"SHT_CUDA_INFO"
	.sectionflags	@""
	.align	4


	//----- nvinfo : EIATTR_CUDA_API_VERSION
	.align		4
        /*0000*/ 	.byte	0x04, 0x37
        /*0002*/ 	.short	(.L_270 - .L_269)
.L_269:
        /*0004*/ 	.word	0x00000082


	//----- nvinfo : EIATTR_KPARAM_INFO
	.align		4
.L_270:
        /*0008*/ 	.byte	0x04, 0x17
        /*000a*/ 	.short	(.L_272 - .L_271)
.L_271:
        /*000c*/ 	.word	0x00000000
        /*0010*/ 	.short	0x000b
        /*0012*/ 	.short	0x004c
        /*0014*/ 	.byte	0x00, 0xf0, 0x05, 0x00


	//----- nvinfo : EIATTR_KPARAM_INFO
	.align		4
.L_272:
        /*0018*/ 	.byte	0x04, 0x17
        /*001a*/ 	.short	(.L_274 - .L_273)
.L_273:
        /*001c*/ 	.word	0x00000000
        /*0020*/ 	.short	0x000a
        /*0022*/ 	.short	0x0048
        /*0024*/ 	.byte	0x00, 0xf0, 0x11, 0x00


	//----- nvinfo : EIATTR_KPARAM_INFO
	.align		4
.L_274:
        /*0028*/ 	.byte	0x04, 0x17
        /*002a*/ 	.short	(.L_276 - .L_275)
.L_275:
        /*002c*/ 	.word	0x00000000
        /*0030*/ 	.short	0x0009
        /*0032*/ 	.short	0x0044
        /*0034*/ 	.byte	0x00, 0xf0, 0x11, 0x00


	//----- nvinfo : EIATTR_KPARAM_INFO
	.align		4
.L_276:
        /*0038*/ 	.byte	0x04, 0x17
        /*003a*/ 	.short	(.L_278 - .L_277)
.L_277:
        /*003c*/ 	.word	0x00000000
        /*0040*/ 	.short	0x0008
        /*0042*/ 	.short	0x0040
        /*0044*/ 	.byte	0x00, 0xf0, 0x11, 0x00


	//----- nvinfo : EIATTR_KPARAM_INFO
	.align		4
.L_278:
        /*0048*/ 	.byte	0x04, 0x17
        /*004a*/ 	.short	(.L_280 - .L_279)
.L_279:
        /*004c*/ 	.word	0x00000000
        /*0050*/ 	.short	0x0007
        /*0052*/ 	.short	0x0038
        /*0054*/ 	.byte	0x00, 0xf5, 0x21, 0x00


	//----- nvinfo : EIATTR_KPARAM_INFO
	.align		4
.L_280:
        /*0058*/ 	.byte	0x04, 0x17
        /*005a*/ 	.short	(.L_282 - .L_281)
.L_281:
        /*005c*/ 	.word	0x00000000
        /*0060*/ 	.short	0x0006
        /*0062*/ 	.short	0x0030
        /*0064*/ 	.byte	0x00, 0xf5, 0x21, 0x00


	//----- nvinfo : EIATTR_KPARAM_INFO
	.align		4
.L_282:
        /*0068*/ 	.byte	0x04, 0x17
        /*006a*/ 	.short	(.L_284 - .L_283)
.L_283:
        /*006c*/ 	.word	0x00000000
        /*0070*/ 	.short	0x0005
        /*0072*/ 	.short	0x0028
        /*0074*/ 	.byte	0x00, 0xf5, 0x21, 0x00


	//----- nvinfo : EIATTR_KPARAM_INFO
	.align		4
.L_284:
        /*0078*/ 	.byte	0x04, 0x17
        /*007a*/ 	.short	(.L_286 - .L_285)
.L_285:
        /*007c*/ 	.word	0x00000000
        /*0080*/ 	.short	0x0004
        /*0082*/ 	.short	0x0020
        /*0084*/ 	.byte	0x00, 0xf5, 0x21, 0x00


	//----- nvinfo : EIATTR_KPARAM_INFO
	.align		4
.L_286:
        /*0088*/ 	.byte	0x04, 0x17
        /*008a*/ 	.short	(.L_288 - .L_287)
.L_287:
        /*008c*/ 	.word	0x00000000
        /*0090*/ 	.short	0x0003
        /*0092*/ 	.short	0x0018
        /*0094*/ 	.byte	0x00, 0xf5, 0x21, 0x00


	//----- nvinfo : EIATTR_KPARAM_INFO
	.align		4
.L_288:
        /*0098*/ 	.byte	0x04, 0x17
        /*009a*/ 	.short	(.L_290 - .L_289)
.L_289:
        /*009c*/ 	.word	0x00000000
        /*00a0*/ 	.short	0x0002
        /*00a2*/ 	.short	0x0010
        /*00a4*/ 	.byte	0x00, 0xf5, 0x21, 0x00


	//----- nvinfo : EIATTR_KPARAM_INFO
	.align		4
.L_290:
        /*00a8*/ 	.byte	0x04, 0x17
        /*00aa*/ 	.short	(.L_292 - .L_291)
.L_291:
        /*00ac*/ 	.word	0x00000000
        /*00b0*/ 	.short	0x0001
        /*00b2*/ 	.short	0x0008
        /*00b4*/ 	.byte	0x00, 0xf5, 0x21, 0x00


	//----- nvinfo : EIATTR_KPARAM_INFO
	.align		4
.L_292:
        /*00b8*/ 	.byte	0x04, 0x17
        /*00ba*/ 	.short	(.L_294 - .L_293)
.L_293:
        /*00bc*/ 	.word	0x00000000
        /*00c0*/ 	.short	0x0000
        /*00c2*/ 	.short	0x0000
        /*00c4*/ 	.byte	0x00, 0xf5, 0x21, 0x00


	//----- nvinfo : EIATTR_SPARSE_MMA_MASK
	.align		4
.L_294:
        /*00c8*/ 	.byte	0x03, 0x50
        /*00ca*/ 	.short	0x0000


	//----- nvinfo : EIATTR_MAXREG_COUNT
	.align		4
        /*00cc*/ 	.byte	0x03, 0x1b
        /*00ce*/ 	.short	0x00a8


	//----- nvinfo : EIATTR_NUM_BARRIERS
	.align		4
        /*00d0*/ 	.byte	0x02, 0x4c
        /*00d2*/ 	.byte	0x01
	.zero		1


	//----- nvinfo : EIATTR_MERCURY_ISA_VERSION
	.align		4
        /*00d4*/ 	.byte	0x03, 0x5f
        /*00d6*/ 	.short	0x0101


	//----- nvinfo : EIATTR_COOP_GROUP_MASK_REGIDS
	.align		4
        /*00d8*/ 	.byte	0x04, 0x29
        /*00da*/ 	.short	(.L_296 - .L_295)


	//   ....[0]....
.L_295:
        /*00dc*/ 	.word	0xffffffff


	//   ....[1]....
        /*00e0*/ 	.word	0x05000008


	//   ....[2]....
        /*00e4*/ 	.word	0xffffffff


	//   ....[3]....
        /*00e8*/ 	.word	0xffffffff


	//   ....[4]....
        /*00ec*/ 	.word	0xffffffff


	//   ....[5]....
        /*00f0*/ 	.word	0xffffffff


	//   ....[6]....
        /*00f4*/ 	.word	0xffffffff


	//   ....[7]....
        /*00f8*/ 	.word	0xffffffff


	//   ....[8]....
        /*00fc*/ 	.word	0xffffffff


	//   ....[9]....
        /*0100*/ 	.word	0xffffffff


	//   ....[10]....
        /*0104*/ 	.word	0xffffffff


	//   ....[11]....
        /*0108*/ 	.word	0xffffffff


	//   ....[12]....
        /*010c*/ 	.word	0xffffffff


	//   ....[13]....
        /*0110*/ 	.word	0xffffffff


	//   ....[14]....
        /*0114*/ 	.word	0xffffffff


	//   ....[15]....
        /*0118*/ 	.word	0xffffffff


	//   ....[16]....
        /*011c*/ 	.word	0xffffffff


	//   ....[17]....
        /*0120*/ 	.word	0xffffffff


	//   ....[18]....
        /*0124*/ 	.word	0xffffffff


	//   ....[19]....
        /*0128*/ 	.word	0xffffffff


	//   ....[20]....
        /*012c*/ 	.word	0xffffffff


	//   ....[21]....
        /*0130*/ 	.word	0xffffffff


	//   ....[22]....
        /*0134*/ 	.word	0xffffffff


	//   ....[23]....
        /*0138*/ 	.word	0xffffffff


	//   ....[24]....
        /*013c*/ 	.word	0xffffffff


	//   ....[25]....
        /*0140*/ 	.word	0xffffffff


	//   ....[26]....
        /*0144*/ 	.word	0xffffffff


	//   ....[27]....
        /*0148*/ 	.word	0xffffffff


	//   ....[28]....
        /*014c*/ 	.word	0xffffffff


	//   ....[29]....
        /*0150*/ 	.word	0xffffffff


	//   ....[30]....
        /*0154*/ 	.word	0xffffffff


	//   ....[31]....
        /*0158*/ 	.word	0xffffffff


	//   ....[32]....
        /*015c*/ 	.word	0xffffffff


	//   ....[33]....
        /*0160*/ 	.word	0xffffffff


	//   ....[34]....
        /*0164*/ 	.word	0xffffffff


	//   ....[35]....
        /*0168*/ 	.word	0xffffffff


	//   ....[36]....
        /*016c*/ 	.word	0xffffffff


	//   ....[37]....
        /*0170*/ 	.word	0xffffffff


	//   ....[38]....
        /*0174*/ 	.word	0xffffffff


	//   ....[39]....
        /*0178*/ 	.word	0xffffffff


	//   ....[40]....
        /*017c*/ 	.word	0xffffffff


	//   ....[41]....
        /*0180*/ 	.word	0xffffffff


	//   ....[42]....
        /*0184*/ 	.word	0xffffffff


	//   ....[43]....
        /*0188*/ 	.word	0xffffffff


	//   ....[44]....
        /*018c*/ 	.word	0xffffffff


	//   ....[45]....
        /*0190*/ 	.word	0xffffffff


	//   ....[46]....
        /*0194*/ 	.word	0xffffffff


	//   ....[47]....
        /*0198*/ 	.word	0xffffffff


	//   ....[48]....
        /*019c*/ 	.word	0xffffffff


	//   ....[49]....
        /*01a0*/ 	.word	0xffffffff


	//   ....[50]....
        /*01a4*/ 	.word	0xffffffff


	//   ....[51]....
        /*01a8*/ 	.word	0xffffffff


	//   ....[52]....
        /*01ac*/ 	.word	0xffffffff


	//   ....[53]....
        /*01b0*/ 	.word	0xffffffff


	//   ....[54]....
        /*01b4*/ 	.word	0xffffffff


	//   ....[55]....
        /*01b8*/ 	.word	0xffffffff


	//   ....[56]....
        /*01bc*/ 	.word	0xffffffff


	//   ....[57]....
        /*01c0*/ 	.word	0xffffffff


	//   ....[58]....
        /*01c4*/ 	.word	0xffffffff


	//   ....[59]....
        /*01c8*/ 	.word	0xffffffff


	//   ....[60]....
        /*01cc*/ 	.word	0xffffffff


	//   ....[61]....
        /*01d0*/ 	.word	0xffffffff


	//   ....[62]....
        /*01d4*/ 	.word	0xffffffff


	//   ....[63]....
        /*01d8*/ 	.word	0xffffffff


	//   ....[64]....
        /*01dc*/ 	.word	0xffffffff


	//   ....[65]....
        /*01e0*/ 	.word	0xffffffff


	//   ....[66]....
        /*01e4*/ 	.word	0xffffffff


	//   ....[67]....
        /*01e8*/ 	.word	0xffffffff


	//   ....[68]....
        /*01ec*/ 	.word	0xffffffff


	//   ....[69]....
        /*01f0*/ 	.word	0xffffffff


	//   ....[70]....
        /*01f4*/ 	.word	0xffffffff


	//   ....[71]....
        /*01f8*/ 	.word	0xffffffff


	//   ....[72]....
        /*01fc*/ 	.word	0xffffffff


	//   ....[73]....
        /*0200*/ 	.word	0xffffffff


	//   ....[74]....
        /*0204*/ 	.word	0xffffffff


	//   ....[75]....
        /*0208*/ 	.word	0xffffffff


	//   ....[76]....
        /*020c*/ 	.word	0xffffffff


	//   ....[77]....
        /*0210*/ 	.word	0xffffffff


	//   ....[78]....
        /*0214*/ 	.word	0xffffffff


	//   ....[79]....
        /*0218*/ 	.word	0xffffffff


	//   ....[80]....
        /*021c*/ 	.word	0xffffffff


	//   ....[81]....
        /*0220*/ 	.word	0xffffffff


	//   ....[82]....
        /*0224*/ 	.word	0xffffffff


	//   ....[83]....
        /*0228*/ 	.word	0xffffffff


	//   ....[84]....
        /*022c*/ 	.word	0xffffffff


	//   ....[85]....
        /*0230*/ 	.word	0xffffffff


	//   ....[86]....
        /*0234*/ 	.word	0xffffffff


	//   ....[87]....
        /*0238*/ 	.word	0xffffffff


	//   ....[88]....
        /*023c*/ 	.word	0xffffffff


	//   ....[89]....
        /*0240*/ 	.word	0xffffffff


	//   ....[90]....
        /*0244*/ 	.word	0xffffffff


	//   ....[91]....
        /*0248*/ 	.word	0xffffffff


	//   ....[92]....
        /*024c*/ 	.word	0xffffffff


	//   ....[93]....
        /*0250*/ 	.word	0xffffffff


	//   ....[94]....
        /*0254*/ 	.word	0xffffffff


	//   ....[95]....
        /*0258*/ 	.word	0xffffffff


	//   ....[96]....
        /*025c*/ 	.word	0xffffffff


	//   ....[97]....
        /*0260*/ 	.word	0xffffffff


	//   ....[98]....
        /*0264*/ 	.word	0xffffffff


	//   ....[99]....
        /*0268*/ 	.word	0xffffffff


	//   ....[100]....
        /*026c*/ 	.word	0xffffffff


	//   ....[101]....
        /*0270*/ 	.word	0xffffffff


	//   ....[102]....
        /*0274*/ 	.word	0xffffffff


	//   ....[103]....
        /*0278*/ 	.word	0xffffffff


	//   ....[104]....
        /*027c*/ 	.word	0xffffffff


	//   ....[105]....
        /*0280*/ 	.word	0xffffffff


	//   ....[106]....
        /*0284*/ 	.word	0xffffffff


	//   ....[107]....
        /*0288*/ 	.word	0xffffffff


	//   ....[108]....
        /*028c*/ 	.word	0xffffffff


	//   ....[109]....
        /*0290*/ 	.word	0xffffffff


	//   ....[110]....
        /*0294*/ 	.word	0xffffffff


	//   ....[111]....
        /*0298*/ 	.word	0xffffffff


	//   ....[112]....
        /*029c*/ 	.word	0xffffffff


	//   ....[113]....
        /*02a0*/ 	.word	0xffffffff


	//   ....[114]....
        /*02a4*/ 	.word	0xffffffff


	//   ....[115]....
        /*02a8*/ 	.word	0x05000016


	//   ....[116]....
        /*02ac*/ 	.word	0xffffffff


	//   ....[117]....
        /*02b0*/ 	.word	0xffffffff


	//   ....[118]....
        /*02b4*/ 	.word	0xffffffff


	//   ....[119]....
        /*02b8*/ 	.word	0xffffffff


	//   ....[120]....
        /*02bc*/ 	.word	0xffffffff


	//   ....[121]....
        /*02c0*/ 	.word	0xffffffff


	//   ....[122]....
        /*02c4*/ 	.word	0xffffffff


	//   ....[123]....
        /*02c8*/ 	.word	0xffffffff


	//   ....[124]....
        /*02cc*/ 	.word	0xffffffff


	//   ....[125]....
        /*02d0*/ 	.word	0xffffffff


	//   ....[126]....
        /*02d4*/ 	.word	0xffffffff


	//   ....[127]....
        /*02d8*/ 	.word	0xffffffff


	//   ....[128]....
        /*02dc*/ 	.word	0xffffffff


	//   ....[129]....
        /*02e0*/ 	.word	0xffffffff


	//   ....[130]....
        /*02e4*/ 	.word	0xffffffff


	//   ....[131]....
        /*02e8*/ 	.word	0xffffffff


	//   ....[132]....
        /*02ec*/ 	.word	0xffffffff


	//   ....[133]....
        /*02f0*/ 	.word	0xffffffff


	//   ....[134]....
        /*02f4*/ 	.word	0xffffffff


	//   ....[135]....
        /*02f8*/ 	.word	0xffffffff


	//   ....[136]....
        /*02fc*/ 	.word	0xffffffff


	//   ....[137]....
        /*0300*/ 	.word	0xffffffff


	//   ....[138]....
        /*0304*/ 	.word	0xffffffff


	//   ....[139]....
        /*0308*/ 	.word	0xffffffff


	//   ....[140]....
        /*030c*/ 	.word	0xffffffff


	//   ....[141]....
        /*0310*/ 	.word	0xffffffff


	//   ....[142]....
        /*0314*/ 	.word	0xffffffff


	//   ....[143]....
        /*0318*/ 	.word	0xffffffff


	//   ....[144]....
        /*031c*/ 	.word	0xffffffff


	//   ....[145]....
        /*0320*/ 	.word	0xffffffff


	//   ....[146]....
        /*0324*/ 	.word	0xffffffff


	//   ....[147]....
        /*0328*/ 	.word	0xffffffff


	//   ....[148]....
        /*032c*/ 	.word	0xffffffff


	//   ....[149]....
        /*0330*/ 	.word	0xffffffff


	//   ....[150]....
        /*0334*/ 	.word	0xffffffff


	//   ....[151]....
        /*0338*/ 	.word	0xffffffff


	//   ....[152]....
        /*033c*/ 	.word	0xffffffff


	//   ....[153]....
        /*0340*/ 	.word	0xffffffff


	//   ....[154]....
        /*0344*/ 	.word	0xffffffff


	//   ....[155]....
        /*0348*/ 	.word	0xffffffff


	//   ....[156]....
        /*034c*/ 	.word	0xffffffff


	//   ....[157]....
        /*0350*/ 	.word	0xffffffff


	//   ....[158]....
        /*0354*/ 	.word	0xffffffff


	//   ....[159]....
        /*0358*/ 	.word	0xffffffff


	//   ....[160]....
        /*035c*/ 	.word	0xffffffff


	//   ....[161]....
        /*0360*/ 	.word	0xffffffff


	//   ....[162]....
        /*0364*/ 	.word	0xffffffff


	//   ....[163]....
        /*0368*/ 	.word	0xffffffff


	//   ....[164]....
        /*036c*/ 	.word	0x05000048


	//   ....[165]....
        /*0370*/ 	.word	0x05000048


	//   ....[166]....
        /*0374*/ 	.word	0x05000048


	//   ....[167]....
        /*0378*/ 	.word	0x05000048


	//   ....[168]....
        /*037c*/ 	.word	0x05000048


	//----- nvinfo : EIATTR_COOP_GROUP_INSTR_OFFSETS
	.align		4
.L_296:
        /*0380*/ 	.byte	0x04, 0x28
        /*0382*/ 	.short	(.L_298 - .L_297)


	//   ....[0]....
.L_297:
        /*0384*/ 	.word	0x00000d30


	//   ....[1]....
        /*0388*/ 	.word	0x00001500


	//   ....[2]....
        /*038c*/ 	.word	0x000023b0


	//   ....[3]....
        /*0390*/ 	.word	0x000023d0


	//   ....[4]....
        /*0394*/ 	.word	0x000023f0


	//   ....[5]....
        /*0398*/ 	.word	0x00002410


	//   ....[6]....
        /*039c*/ 	.word	0x00002430


	//   ....[7]....
        /*03a0*/ 	.word	0x000028c0


	//   ....[8]....
        /*03a4*/ 	.word	0x000028d0


	//   ....[9]....
        /*03a8*/ 	.word	0x000028f0


	//   ....[10]....
        /*03ac*/ 	.word	0x00002910


	//   ....[11]....
        /*03b0*/ 	.word	0x00002970


	//   ....[12]....
        /*03b4*/ 	.word	0x000029b0


	//   ....[13]....
        /*03b8*/ 	.word	0x000029e0


	//   ....[14]....
        /*03bc*/ 	.word	0x00002a10


	//   ....[15]....
        /*03c0*/ 	.word	0x00002af0


	//   ....[16]....
        /*03c4*/ 	.word	0x00002b00


	//   ....[17]....
        /*03c8*/ 	.word	0x00002b30


	//   ....[18]....
        /*03cc*/ 	.word	0x00002b60


	//   ....[19]....
        /*03d0*/ 	.word	0x00002b90


	//   ....[20]....
        /*03d4*/ 	.word	0x00002bd0


	//   ....[21]....
        /*03d8*/ 	.word	0x00002bf0


	//   ....[22]....
        /*03dc*/ 	.word	0x00002c10


	//   ....[23]....
        /*03e0*/ 	.word	0x00002c80


	//   ....[24]....
        /*03e4*/ 	.word	0x00002d30


	//   ....[25]....
        /*03e8*/ 	.word	0x00002d40


	//   ....[26]....
        /*03ec*/ 	.word	0x00002d70


	//   ....[27]....
        /*03f0*/ 	.word	0x00002da0


	//   ....[28]....
        /*03f4*/ 	.word	0x00002dd0


	//   ....[29]....
        /*03f8*/ 	.word	0x00002e10


	//   ....[30]....
        /*03fc*/ 	.word	0x00002e30


	//   ....[31]....
        /*0400*/ 	.word	0x00002e50


	//   ....[32]....
        /*0404*/ 	.word	0x00002eb0


	//   ....[33]....
        /*0408*/ 	.word	0x00002f50


	//   ....[34]....
        /*040c*/ 	.word	0x00002f60


	//   ....[35]....
        /*0410*/ 	.word	0x00002f80


	//   ....[36]....
        /*0414*/ 	.word	0x00002fc0


	//   ....[37]....
        /*0418*/ 	.word	0x00002ff0


	//   ....[38]....
        /*041c*/ 	.word	0x00003030


	//   ....[39]....
        /*0420*/ 	.word	0x00003050


	//   ....[40]....
        /*0424*/ 	.word	0x00003070


	//   ....[41]....
        /*0428*/ 	.word	0x000030b0


	//   ....[42]....
        /*042c*/ 	.word	0x000031b0


	//   ....[43]....
        /*0430*/ 	.word	0x000031e0


	//   ....[44]....
        /*0434*/ 	.word	0x000031f0


	//   ....[45]....
        /*0438*/ 	.word	0x00003210


	//   ....[46]....
        /*043c*/ 	.word	0x00003250


	//   ....[47]....
        /*0440*/ 	.word	0x00003280


	//   ....[48]....
        /*0444*/ 	.word	0x000032c0


	//   ....[49]....
        /*0448*/ 	.word	0x000032e0


	//   ....[50]....
        /*044c*/ 	.word	0x00003300


	//   ....[51]....
        /*0450*/ 	.word	0x00003420


	//   ....[52]....
        /*0454*/ 	.word	0x00003440


	//   ....[53]....
        /*0458*/ 	.word	0x00003450


	//   ....[54]....
        /*045c*/ 	.word	0x00003470


	//   ....[55]....
        /*0460*/ 	.word	0x000034b0


	//   ....[56]....
        /*0464*/ 	.word	0x000034e0


	//   ....[57]....
        /*0468*/ 	.word	0x00003520


	//   ....[58]....
        /*046c*/ 	.word	0x00003540


	//   ....[59]....
        /*0470*/ 	.word	0x00003560


	//   ....[60]....
        /*0474*/ 	.word	0x00003690


	//   ....[61]....
        /*0478*/ 	.word	0x000036c0


	//   ....[62]....
        /*047c*/ 	.word	0x000036d0


	//   ....[63]....
        /*0480*/ 	.word	0x000036f0


	//   ....[64]....
        /*0484*/ 	.word	0x00003730


	//   ....[65]....
        /*0488*/ 	.word	0x00003760


	//   ....[66]....
        /*048c*/ 	.word	0x000037a0


	//   ....[67]....
        /*0490*/ 	.word	0x000037c0


	//   ....[68]....
        /*0494*/ 	.word	0x000037e0


	//   ....[69]....
        /*0498*/ 	.word	0x00003900


	//   ....[70]....
        /*049c*/ 	.word	0x00003930


	//   ....[71]....
        /*04a0*/ 	.word	0x00003940


	//   ....[72]....
        /*04a4*/ 	.word	0x00003970


	//   ....[73]....
        /*04a8*/ 	.word	0x00003990


	//   ....[74]....
        /*04ac*/ 	.word	0x000039e0


	//   ....[75]....
        /*04b0*/ 	.word	0x00003a00


	//   ....[76]....
        /*04b4*/ 	.word	0x00003a40


	//   ....[77]....
        /*04b8*/ 	.word	0x00003a60


	//   ....[78]....
        /*04bc*/ 	.word	0x00003b70


	//   ....[79]....
        /*04c0*/ 	.word	0x00003b90


	//   ....[80]....
        /*04c4*/ 	.word	0x00003ba0


	//   ....[81]....
        /*04c8*/ 	.word	0x00003bd0


	//   ....[82]....
        /*04cc*/ 	.word	0x00003c00


	//   ....[83]....
        /*04d0*/ 	.word	0x00003c50


	//   ....[84]....
        /*04d4*/ 	.word	0x00003c60


	//   ....[85]....
        /*04d8*/ 	.word	0x00003ca0


	//   ....[86]....
        /*04dc*/ 	.word	0x00003cd0


	//   ....[87]....
        /*04e0*/ 	.word	0x00003de0


	//   ....[88]....
        /*04e4*/ 	.word	0x00003e10


	//   ....[89]....
        /*04e8*/ 	.word	0x00003e20


	//   ....[90]....
        /*04ec*/ 	.word	0x00003e70


	//   ....[91]....
        /*04f0*/ 	.word	0x00003ea0


	//   ....[92]....
        /*04f4*/ 	.word	0x00003ed0


	//   ....[93]....
        /*04f8*/ 	.word	0x00003f00


	//   ....[94]....
        /*04fc*/ 	.word	0x00003f30


	//   ....[95]....
        /*0500*/ 	.word	0x00003f60


	//   ....[96]....
        /*0504*/ 	.word	0x00004050


	//   ....[97]....
        /*0508*/ 	.word	0x00004070


	//   ....[98]....
        /*050c*/ 	.word	0x00004080


	//   ....[99]....
        /*0510*/ 	.word	0x000040d0


	//   ....[100]....
        /*0514*/ 	.word	0x00004100


	//   ....[101]....
        /*0518*/ 	.word	0x00004130


	//   ....[102]....
        /*051c*/ 	.word	0x00004160


	//   ....[103]....
        /*0520*/ 	.word	0x00004190


	//   ....[104]....
        /*0524*/ 	.word	0x000041c0


	//   ....[105]....
        /*0528*/ 	.word	0x000042c0


	//   ....[106]....
        /*052c*/ 	.word	0x000042e0


	//   ....[107]....
        /*0530*/ 	.word	0x000042f0


	//   ....[108]....
        /*0534*/ 	.word	0x00004340


	//   ....[109]....
        /*0538*/ 	.word	0x00004370


	//   ....[110]....
        /*053c*/ 	.word	0x000043a0


	//   ....[111]....
        /*0540*/ 	.word	0x000043d0


	//   ....[112]....
        /*0544*/ 	.word	0x00004400


	//   ....[113]....
        /*0548*/ 	.word	0x00004430


	//   ....[114]....
        /*054c*/ 	.word	0x00004580


	//   ....[115]....
        /*0550*/ 	.word	0x00004a10


	//   ....[116]....
        /*0554*/ 	.word	0x00004ce0


	//   ....[117]....
        /*0558*/ 	.word	0x00004d90


	//   ....[118]....
        /*055c*/ 	.word	0x00004e40


	//   ....[119]....
        /*0560*/ 	.word	0x00004ef0


	//   ....[120]....
        /*0564*/ 	.word	0x00004fa0


	//   ....[121]....
        /*0568*/ 	.word	0x00005050


	//   ....[122]....
        /*056c*/ 	.word	0x00005100


	//   ....[123]....
        /*0570*/ 	.word	0x000051b0


	//   ....[124]....
        /*0574*/ 	.word	0x00005260


	//   ....[125]....
        /*0578*/ 	.word	0x00005310


	//   ....[126]....
        /*057c*/ 	.word	0x000053c0


	//   ....[127]....
        /*0580*/ 	.word	0x00005470


	//   ....[128]....
        /*0584*/ 	.word	0x00005650


	//   ....[129]....
        /*0588*/ 	.word	0x00005770


	//   ....[130]....
        /*058c*/ 	.word	0x00005890


	//   ....[131]....
        /*0590*/ 	.word	0x000059b0


	//   ....[132]....
        /*0594*/ 	.word	0x00005ad0


	//   ....[133]....
        /*0598*/ 	.word	0x00005bf0


	//   ....[134]....
        /*059c*/ 	.word	0x00005d00


	//   ....[135]....
        /*05a0*/ 	.word	0x00005e00


	//   ....[136]....
        /*05a4*/ 	.word	0x00005f00


	//   ....[137]....
        /*05a8*/ 	.word	0x00006000


	//   ....[138]....
        /*05ac*/ 	.word	0x00006100


	//   ....[139]....
        /*05b0*/ 	.word	0x00006200


	//   ....[140]....
        /*05b4*/ 	.word	0x00006a30


	//   ....[141]....
        /*05b8*/ 	.word	0x00006ab0


	//   ....[142]....
        /*05bc*/ 	.word	0x00006b30


	//   ....[143]....
        /*05c0*/ 	.word	0x00006bb0


	//   ....[144]....
        /*05c4*/ 	.word	0x00006c30


	//   ....[145]....
        /*05c8*/ 	.word	0x00006cb0


	//   ....[146]....
        /*05cc*/ 	.word	0x00006d30


	//   ....[147]....
        /*05d0*/ 	.word	0x00006db0


	//   ....[148]....
        /*05d4*/ 	.word	0x00006e30


	//   ....[149]....
        /*05d8*/ 	.word	0x00006eb0


	//   ....[150]....
        /*05dc*/ 	.word	0x00006f30


	//   ....[151]....
        /*05e0*/ 	.word	0x00006fb0


	//   ....[152]....
        /*05e4*/ 	.word	0x00007180


	//   ....[153]....
        /*05e8*/ 	.word	0x00007220


	//   ....[154]....
        /*05ec*/ 	.word	0x000072d0


	//   ....[155]....
        /*05f0*/ 	.word	0x00007380


	//   ....[156]....
        /*05f4*/ 	.word	0x00007430


	//   ....[157]....
        /*05f8*/ 	.word	0x000074e0


	//   ....[158]....
        /*05fc*/ 	.word	0x00007590


	//   ....[159]....
        /*0600*/ 	.word	0x00007640


	//   ....[160]....
        /*0604*/ 	.word	0x000076f0


	//   ....[161]....
        /*0608*/ 	.word	0x000077a0


	//   ....[162]....
        /*060c*/ 	.word	0x00007850


	//   ....[163]....
        /*0610*/ 	.word	0x000078f0


	//   ....[164]....
        /*0614*/ 	.word	0x00007960


	//   ....[165]....
        /*0618*/ 	.word	0x000079d0


	//   ....[166]....
        /*061c*/ 	.word	0x00007a40


	//   ....[167]....
        /*0620*/ 	.word	0x00007ab0


	//   ....[168]....
        /*0624*/ 	.word	0x00007b20


	//----- nvinfo : EIATTR_VRC_CTA_INIT_COUNT
	.align		4
.L_298:
        /*0628*/ 	.byte	0x02, 0x4a
	.zero		1
	.zero		1


	//----- nvinfo : EIATTR_EXIT_INSTR_OFFSETS
	.align		4
        /*062c*/ 	.byte	0x04, 0x1c
        /*062e*/ 	.short	(.L_300 - .L_299)


	//   ....[0]....
.L_299:
        /*0630*/ 	.word	0x00001f40


	//   ....[1]....
        /*0634*/ 	.word	0x000021b0


	//   ....[2]....
        /*0638*/ 	.word	0x000021d0


	//   ....[3]....
        /*063c*/ 	.word	0x00006fc0


	//   ....[4]....
        /*0640*/ 	.word	0x00007900


	//----- nvinfo : EIATTR_MAX_THREADS
	.align		4
.L_300:
        /*0644*/ 	.byte	0x04, 0x05
        /*0646*/ 	.short	(.L_302 - .L_301)
.L_301:
        /*0648*/ 	.word	0x00000180
        /*064c*/ 	.word	0x00000001
        /*0650*/ 	.word	0x00000001


	//----- nvinfo : EIATTR_CRS_STACK_SIZE
	.align		4
.L_302:
        /*0654*/ 	.byte	0x04, 0x1e
        /*0656*/ 	.short	(.L_304 - .L_303)
.L_303:
        /*0658*/ 	.word	0x00000000


	//----- nvinfo : EIATTR_CBANK_PARAM_SIZE
	.align		4
.L_304:
        /*065c*/ 	.byte	0x03, 0x19
        /*065e*/ 	.short	0x004d


	//----- nvinfo : EIATTR_PARAM_CBANK
	.align		4
        /*0660*/ 	.byte	0x04, 0x0a
        /*0662*/ 	.short	(.L_306 - .L_305)
	.align		4
.L_305:
        /*0664*/ 	.word	index@(.nv.constant0._ZN3cub18CUB_300001_SM_10006detail10radix_sort29DeviceRadixSortOnesweepKernelINS1_5radix10policy_hubImPmyE10Policy1000ELNS0_9SortOrderE0EmS6_yiiNS1_21identity_decomposer_tEEEvPT5_SC_PT3_PKSD_PT1_PKSH_PT2_PKSL_T4_iiT6_)
        /*0668*/ 	.short	0x0380
        /*066a*/ 	.short	0x004d


	//----- nvinfo : EIATTR_SW_WAR
	.align		4
.L_306:
        /*066c*/ 	.byte	0x04, 0x36
        /*066e*/ 	.short	(.L_308 - .L_307)
.L_307:
        /*0670*/ 	.word	0x00000008
.L_308:


//--------------------- .nv.info._ZN3cub18CUB_300001_SM_10006detail10radix_sort33DeviceRadixSortExclusiveSumKernelINS1_5radix10policy_hubImPmyE10Policy1000EyEEvPT0_ --------------------------
	.section	.nv.info._ZN3cub18CUB_300001_SM_10006detail10radix_sort33DeviceRadixSortExclusiveSumKernelINS1_5radix10policy_hubImPmyE10Policy1000EyEEvPT0_,"",@"SHT_CUDA_INFO"
	.sectionflags	@""
	.align	4


	//----- nvinfo : EIATTR_CUDA_API_VERSION
	.align		4
        /*0000*/ 	.byte	0x04, 0x37
        /*0002*/ 	.short	(.L_310 - .L_309)
.L_309:
        /*0004*/ 	.word	0x00000082


	//----- nvinfo : EIATTR_KPARAM_INFO
	.align		4
.L_310:
        /*0008*/ 	.byte	0x04, 0x17
        /*000a*/ 	.short	(.L_312 - .L_311)
.L_311:
        /*000c*/ 	.word	0x00000000
        /*0010*/ 	.short	0x0000
        /*0012*/ 	.short	0x0000
        /*0014*/ 	.byte	0x00, 0xf5, 0x21, 0x00


	//----- nvinfo : EIATTR_SPARSE_MMA_MASK
	.align		4
.L_312:
        /*0018*/ 	.byte	0x03, 0x50
        /*001a*/ 	.short	0x0000


	//----- nvinfo : EIATTR_MAXREG_COUNT
	.align		4
        /*001c*/ 	.byte	0x03, 0x1b
        /*001e*/ 	.short	0x00ff


	//----- nvinfo : EIATTR_NUM_BARRIERS
	.align		4
        /*0020*/ 	.byte	0x02, 0x4c
        /*0022*/ 	.byte	0x01
	.zero		1


	//----- nvinfo : EIATTR_MERCURY_ISA_VERSION
	.align		4
        /*0024*/ 	.byte	0x03, 0x5f
        /*0026*/ 	.short	0x0101


	//----- nvinfo : EIATTR_COOP_GROUP_MASK_REGIDS
	.align		4
        /*0028*/ 	.byte	0x04, 0x29
        /*002a*/ 	.short	(.L_314 - .L_313)


	//   ....[0]....
.L_313:
        /*002c*/ 	.word	0xffffffff


	//   ....[1]....
        /*0030*/ 	.word	0xffffffff


	//   ....[2]....
        /*0034*/ 	.word	0xffffffff


	//   ....[3]....
        /*0038*/ 	.word	0xffffffff


	//   ....[4]....
        /*003c*/ 	.word	0xffffffff


	//   ....[5]....
        /*0040*/ 	.word	0xffffffff


	//   ....[6]....
        /*0044*/ 	.word	0xffffffff


	//   ....[7]....
        /*0048*/ 	.word	0xffffffff


	//   ....[8]....
        /*004c*/ 	.word	0xffffffff


	//   ....[9]....
        /*0050*/ 	.word	0xffffffff


	//   ....[10]....
        /*0054*/ 	.word	0x05000015


	//   ....[11]....
        /*0058*/ 	.word	0x05000015


	//   ....[12]....
        /*005c*/ 	.word	0x05000015


	//   ....[13]....
        /*0060*/ 	.word	0x05000015


	//   ....[14]....
        /*0064*/ 	.word	0x05000015


	//   ....[15]....
        /*0068*/ 	.word	0x05000015


	//   ....[16]....
        /*006c*/ 	.word	0x05000015


	//   ....[17]....
        /*0070*/ 	.word	0x05000015


	//   ....[18]....
        /*0074*/ 	.word	0x05000015


	//   ....[19]....
        /*0078*/ 	.word	0x05000015


	//----- nvinfo : EIATTR_COOP_GROUP_INSTR_OFFSETS
	.align		4
.L_314:
        /*007c*/ 	.byte	0x04, 0x28
        /*007e*/ 	.short	(.L_316 - .L_315)


	//   ....[0]....
.L_315:
        /*0080*/ 	.word	0x00000250


	//   ....[1]....
        /*0084*/ 	.word	0x00000260


	//   ....[2]....
        /*0088*/ 	.word	0x000002a0


	//   ....[3]....
        /*008c*/ 	.word	0x000002c0


	//   ....[4]....
        /*0090*/ 	.word	0x00000310


	//   ....[5]....
        /*0094*/ 	.word	0x00000320


	//   ....[6]....
        /*0098*/ 	.word	0x00000360


	//   ....[7]....
        /*009c*/ 	.word	0x00000380


	//   ....[8]....
        /*00a0*/ 	.word	0x000003d0


	//   ....[9]....
        /*00a4*/ 	.word	0x000003e0


	//   ....[10]....
        /*00a8*/ 	.word	0x00000660


	//   ....[11]....
        /*00ac*/ 	.word	0x000006b0


	//   ....[12]....
        /*00b0*/ 	.word	0x00000740


	//   ....[13]....
        /*00b4*/ 	.word	0x00000790


	//   ....[14]....
        /*00b8*/ 	.word	0x00000820


	//   ....[15]....
        /*00bc*/ 	.word	0x00000870


	//   ....[16]....
        /*00c0*/ 	.word	0x00000900


	//   ....[17]....
        /*00c4*/ 	.word	0x00000950


	//   ....[18]....
        /*00c8*/ 	.word	0x000009e0


	//   ....[19]....
        /*00cc*/ 	.word	0x00000a30


	//----- nvinfo : EIATTR_VRC_CTA_INIT_COUNT
	.align		4
.L_316:
        /*00d0*/ 	.byte	0x02, 0x4a
	.zero		1
	.zero		1


	//----- nvinfo : EIATTR_EXIT_INSTR_OFFSETS
	.align		4
        /*00d4*/ 	.byte	0x04, 0x1c
        /*00d6*/ 	.short	(.L_318 - .L_317)


	//   ....[0]....
.L_317:
        /*00d8*/ 	.word	0x000005d0


	//   ....[1]....
        /*00dc*/ 	.word	0x00000600


	//----- nvinfo : EIATTR_CRS_STACK_SIZE
	.align		4
.L_318:
        /*00e0*/ 	.byte	0x04, 0x1e
        /*00e2*/ 	.short	(.L_320 - .L_319)
.L_319:
        /*00e4*/ 	.word	0x00000000


	//----- nvinfo : EIATTR_CBANK_PARAM_SIZE
	.align		4
.L_320:
        /*00e8*/ 	.byte	0x03, 0x19
        /*00ea*/ 	.short	0x0008


	//----- nvinfo : EIATTR_PARAM_CBANK
	.align		4
        /*00ec*/ 	.byte	0x04, 0x0a
        /*00ee*/ 	.short	(.L_322 - .L_321)
	.align		4
.L_321:
        /*00f0*/ 	.word	index@(.nv.constant0._ZN3cub18CUB_300001_SM_10006detail10radix_sort33DeviceRadixSortExclusiveSumKernelINS1_5radix10policy_hubImPmyE10Policy1000EyEEvPT0_)
        /*00f4*/ 	.short	0x0380
        /*00f6*/ 	.short	0x0008


	//----- nvinfo : EIATTR_SW_WAR
	.align		4
.L_322:
        /*00f8*/ 	.byte	0x04, 0x36
        /*00fa*/ 	.short	(.L_324 - .L_323)
.L_323:
        /*00fc*/ 	.word	0x00000008
.L_324:


//--------------------- .nv.info._ZN3cub18CUB_300001_SM_10006detail10radix_sort30DeviceRadixSortHistogramKernelINS1_5radix10policy_hubImPmyE10Policy1000ELNS0_9SortOrderE0EmyNS1_21identity_decomposer_tEEEvPT2_PKT1_SB_iiT3_ --------------------------
	.section	.nv.info._ZN3cub18CUB_300001_SM_10006detail10radix_sort30DeviceRadixSortHistogramKernelINS1_5radix10policy_hubImPmyE10Policy1000ELNS0_9SortOrderE0EmyNS1_21identity_decomposer_tEEEvPT2_PKT1_SB_iiT3_,"",@"SHT_CUDA_INFO"
	.sectionflags	@""
	.align	4


	//----- nvinfo : EIATTR_CUDA_API_VERSION
	.align		4
        /*0000*/ 	.byte	0x04, 0x37
        /*0002*/ 	.short	(.L_326 - .L_325)
.L_325:
        /*0004*/ 	.word	0x00000082


	//----- nvinfo : EIATTR_KPARAM_INFO
	.align		4
.L_326:
        /*0008*/ 	.byte	0x04, 0x17
        /*000a*/ 	.short	(.L_328 - .L_327)
.L_327:
        /*000c*/ 	.word	0x00000000
        /*0010*/ 	.short	0x0005
        /*0012*/ 	.short	0x0020
        /*0014*/ 	.byte	0x00, 0xf0, 0x05, 0x00


	//----- nvinfo : EIATTR_KPARAM_INFO
	.align		4
.L_328:
        /*0018*/ 	.byte	0x04, 0x17
        /*001a*/ 	.short	(.L_330 - .L_329)
.L_329:
        /*001c*/ 	.word	0x00000000
        /*0020*/ 	.short	0x0004
        /*0022*/ 	.short	0x001c
        /*0024*/ 	.byte	0x00, 0xf0, 0x11, 0x00


	//----- nvinfo : EIATTR_KPARAM_INFO
	.align		4
.L_330:
        /*0028*/ 	.byte	0x04, 0x17
        /*002a*/ 	.short	(.L_332 - .L_331)
.L_331:
        /*002c*/ 	.word	0x00000000
        /*0030*/ 	.short	0x0003
        /*0032*/ 	.short	0x0018
        /*0034*/ 	.byte	0x00, 0xf0, 0x11, 0x00


	//----- nvinfo : EIATTR_KPARAM_INFO
	.align		4
.L_332:
        /*0038*/ 	.byte	0x04, 0x17
        /*003a*/ 	.short	(.L_334 - .L_333)
.L_333:
        /*003c*/ 	.word	0x00000000
        /*0040*/ 	.short	0x0002
        /*0042*/ 	.short	0x0010
        /*0044*/ 	.byte	0x00, 0xf0, 0x21, 0x00


	//----- nvinfo : EIATTR_KPARAM_INFO
	.align		4
.L_334:
        /*0048*/ 	.byte	0x04, 0x17
        /*004a*/ 	.short	(.L_336 - .L_335)
.L_335:
        /*004c*/ 	.word	0x00000000
        /*0050*/ 	.short	0x0001
        /*0052*/ 	.short	0x0008
        /*0054*/ 	.byte	0x00, 0xf5, 0x21, 0x00


	//----- nvinfo : EIATTR_KPARAM_INFO
	.align		4
.L_336:
        /*0058*/ 	.byte	0x04, 0x17
        /*005a*/ 	.short	(.L_338 - .L_337)
.L_337:
        /*005c*/ 	.word	0x00000000
        /*0060*/ 	.short	0x0000
        /*0062*/ 	.short	0x0000
        /*0064*/ 	.byte	0x00, 0xf5, 0x21, 0x00


	//----- nvinfo : EIATTR_SPARSE_MMA_MASK
	.align		4
.L_338:
        /*0068*/ 	.byte	0x03, 0x50
        /*006a*/ 	.short	0x0000


	//----- nvinfo : EIATTR_MAXREG_COUNT
	.align		4
        /*006c*/ 	.byte	0x03, 0x1b
        /*006e*/ 	.short	0x00ff


	//----- nvinfo : EIATTR_NUM_BARRIERS
	.align		4
        /*0070*/ 	.byte	0x02, 0x4c
        /*0072*/ 	.byte	0x01
	.zero		1


	//----- nvinfo : EIATTR_MERCURY_ISA_VERSION
	.align		4
        /*0074*/ 	.byte	0x03, 0x5f
        /*0076*/ 	.short	0x0101


	//----- nvinfo : EIATTR_VRC_CTA_INIT_COUNT
	.align		4
        /*0078*/ 	.byte	0x02, 0x4a
	.zero		1
	.zero		1


	//----- nvinfo : EIATTR_EXIT_INSTR_OFFSETS
	.align		4
        /*007c*/ 	.byte	0x04, 0x1c
        /*007e*/ 	.short	(.L_340 - .L_339)


	//   ....[0]....
.L_339:
        /*0080*/ 	.word	0x00000040


	//   ....[1]....
        /*0084*/ 	.word	0x00002fb0


	//----- nvinfo : EIATTR_MAX_THREADS
	.align		4
.L_340:
        /*0088*/ 	.byte	0x04, 0x05
        /*008a*/ 	.short	(.L_342 - .L_341)
.L_341:
        /*008c*/ 	.word	0x00000080
        /*0090*/ 	.word	0x00000001
        /*0094*/ 	.word	0x00000001


	//----- nvinfo : EIATTR_CRS_STACK_SIZE
	.align		4
.L_342:
        /*0098*/ 	.byte	0x04, 0x1e
        /*009a*/ 	.short	(.L_344 - .L_343)
.L_343:
        /*009c*/ 	.word	0x00000000


	//----- nvinfo : EIATTR_CBANK_PARAM_SIZE
	.align		4
.L_344:
        /*00a0*/ 	.byte	0x03, 0x19
        /*00a2*/ 	.short	0x0021


	//----- nvinfo : EIATTR_PARAM_CBANK
	.align		4
        /*00a4*/ 	.byte	0x04, 0x0a
        /*00a6*/ 	.short	(.L_346 - .L_345)
	.align		4
.L_345:
        /*00a8*/ 	.word	index@(.nv.constant0._ZN3cub18CUB_300001_SM_10006detail10radix_sort30DeviceRadixSortHistogramKernelINS1_5radix10policy_hubImPmyE10Policy1000ELNS0_9SortOrderE0EmyNS1_21identity_decomposer_tEEEvPT2_PKT1_SB_iiT3_)
        /*00ac*/ 	.short	0x0380
        /*00ae*/ 	.short	0x0021


	//----- nvinfo : EIATTR_SW_WAR
	.align		4
.L_346:
        /*00b0*/ 	.byte	0x04, 0x36
        /*00b2*/ 	.short	(.L_348 - .L_347)
.L_347:
        /*00b4*/ 	.word	0x00000008
.L_348:


//--------------------- .nv.info._ZN3cub18CUB_300001_SM_10006detail10radix_sort31DeviceRadixSortSingleTileKernelINS1_5radix10policy_hubImPmyE10Policy1000ELNS0_9SortOrderE0EmS6_yNS1_21identity_decomposer_tEEEvPKT1_PSB_PKT2_PSF_T3_iiT4_ --------------------------
	.section	.nv.info._ZN3cub18CUB_300001_SM_10006detail10radix_sort31DeviceRadixSortSingleTileKernelINS1_5radix10policy_hubImPmyE10Policy1000ELNS0_9SortOrderE0EmS6_yNS1_21identity_decomposer_tEEEvPKT1_PSB_PKT2_PSF_T3_iiT4_,"",@"SHT_CUDA_INFO"
	.sectionflags	@""
	.align	4


	//----- nvinfo : EIATTR_CUDA_API_VERSION
	.align		4
        /*0000*/ 	.byte	0x04, 0x37
        /*0002*/ 	.short	(.L_350 - .L_349)
.L_349:
        /*0004*/ 	.word	0x00000082


	//----- nvinfo : EIATTR_KPARAM_INFO
	.align		4
.L_350:
        /*0008*/ 	.byte	0x04, 0x17
        /*000a*/ 	.short	(.L_352 - .L_351)
.L_351:
        /*000c*/ 	.word	0x00000000
        /*0010*/ 	.short	0x0007
        /*0012*/ 	.short	0x0030
        /*0014*/ 	.byte	0x00, 0xf0, 0x05, 0x00


	//----- nvinfo : EIATTR_KPARAM_INFO
	.align		4
.L_352:
        /*0018*/ 	.byte	0x04, 0x17
        /*001a*/ 	.short	(.L_354 - .L_353)
.L_353:
        /*001c*/ 	.word	0x00000000
        /*0020*/ 	.short	0x0006
        /*0022*/ 	.short	0x002c
        /*0024*/ 	.byte	0x00, 0xf0, 0x11, 0x00


	//----- nvinfo : EIATTR_KPARAM_INFO
	.align		4
.L_354:
        /*0028*/ 	.byte	0x04, 0x17
        /*002a*/ 	.short	(.L_356 - .L_355)
.L_355:
        /*002c*/ 	.word	0x00000000
        /*0030*/ 	.short	0x0005
        /*0032*/ 	.short	0x0028
        /*0034*/ 	.byte	0x00, 0xf0, 0x11, 0x00


	//----- nvinfo : EIATTR_KPARAM_INFO
	.align		4
.L_356:
        /*0038*/ 	.byte	0x04, 0x17
        /*003a*/ 	.short	(.L_358 - .L_357)
.L_357:
        /*003c*/ 	.word	0x00000000
        /*0040*/ 	.short	0x0004
        /*0042*/ 	.short	0x0020
        /*0044*/ 	.byte	0x00, 0xf0, 0x21, 0x00


	//----- nvinfo : EIATTR_KPARAM_INFO
	.align		4
.L_358:
        /*0048*/ 	.byte	0x04, 0x17
        /*004a*/ 	.short	(.L_360 - .L_359)
.L_359:
        /*004c*/ 	.word	0x00000000
        /*0050*/ 	.short	0x0003
        /*0052*/ 	.short	0x0018
        /*0054*/ 	.byte	0x00, 0xf5, 0x21, 0x00


	//----- nvinfo : EIATTR_KPARAM_INFO
	.align		4
.L_360:
        /*0058*/ 	.byte	0x04, 0x17
        /*005a*/ 	.short	(.L_362 - .L_361)
.L_361:
        /*005c*/ 	.word	0x00000000
        /*0060*/ 	.short	0x0002
        /*0062*/ 	.short	0x0010
        /*0064*/ 	.byte	0x00, 0xf5, 0x21, 0x00


	//----- nvinfo : EIATTR_KPARAM_INFO
	.align		4
.L_362:
        /*0068*/ 	.byte	0x04, 0x17
        /*006a*/ 	.short	(.L_364 - .L_363)
.L_363:
        /*006c*/ 	.word	0x00000000
        /*0070*/ 	.short	0x0001
        /*0072*/ 	.short	0x0008
        /*0074*/ 	.byte	0x00, 0xf5, 0x21, 0x00


	//----- nvinfo : EIATTR_KPARAM_INFO
	.align		4
.L_364:
        /*0078*/ 	.byte	0x04, 0x17
        /*007a*/ 	.short	(.L_366 - .L_365)
.L_365:
        /*007c*/ 	.word	0x00000000
        /*0080*/ 	.short	0x0000
        /*0082*/ 	.short	0x0000
        /*0084*/ 	.byte	0x00, 0xf5, 0x21, 0x00


	//----- nvinfo : EIATTR_SPARSE_MMA_MASK
	.align		4
.L_366:
        /*0088*/ 	.byte	0x03, 0x50
        /*008a*/ 	.short	0x0000


	//----- nvinfo : EIATTR_MAXREG_COUNT
	.align		4
        /*008c*/ 	.byte	0x03, 0x1b
        /*008e*/ 	.short	0x00ff


	//----- nvinfo : EIATTR_NUM_BARRIERS
	.align		4
        /*0090*/ 	.byte	0x02, 0x4c
        /*0092*/ 	.byte	0x01
	.zero		1


	//----- nvinfo : EIATTR_MERCURY_ISA_VERSION
	.align		4
        /*0094*/ 	.byte	0x03, 0x5f
        /*0096*/ 	.short	0x0101


	//----- nvinfo : EIATTR_COOP_GROUP_MASK_REGIDS
	.align		4
        /*0098*/ 	.byte	0x04, 0x29
        /*009a*/ 	.short	(.L_368 - .L_367)


	//   ....[0]....
.L_367:
        /*009c*/ 	.word	0xffffffff


	//   ....[1]....
        /*00a0*/ 	.word	0xffffffff


	//   ....[2]....
        /*00a4*/ 	.word	0xffffffff


	//   ....[3]....
        /*00a8*/ 	.word	0xffffffff


	//   ....[4]....
        /*00ac*/ 	.word	0xffffffff


	//----- nvinfo : EIATTR_COOP_GROUP_INSTR_OFFSETS
	.align		4
.L_368:
        /*00b0*/ 	.byte	0x04, 0x28
        /*00b2*/ 	.short	(.L_370 - .L_369)


	//   ....[0]....
.L_369:
        /*00b4*/ 	.word	0x000011e0


	//   ....[1]....
        /*00b8*/ 	.word	0x00001200


	//   ....[2]....
        /*00bc*/ 	.word	0x00001220


	//   ....[3]....
        /*00c0*/ 	.word	0x00001240


	//   ....[4]....
        /*00c4*/ 	.word	0x00001260


	//----- nvinfo : EIATTR_VRC_CTA_INIT_COUNT
	.align		4
.L_370:
        /*00c8*/ 	.byte	0x02, 0x4a
	.zero		1
	.zero		1


	//----- nvinfo : EIATTR_EXIT_INSTR_OFFSETS
	.align		4
        /*00cc*/ 	.byte	0x04, 0x1c
        /*00ce*/ 	.short	(.L_372 - .L_371)


	//   ....[0]....
.L_371:
        /*00d0*/ 	.word	0x000023a0


	//   ....[1]....
        /*00d4*/ 	.word	0x000023e0


	//----- nvinfo : EIATTR_MAX_THREADS
	.align		4
.L_372:
        /*00d8*/ 	.byte	0x04, 0x05
        /*00da*/ 	.short	(.L_374 - .L_373)
.L_373:
        /*00dc*/ 	.word	0x00000100
        /*00e0*/ 	.word	0x00000001
        /*00e4*/ 	.word	0x00000001


	//----- nvinfo : EIATTR_CBANK_PARAM_SIZE
	.align		4
.L_374:
        /*00e8*/ 	.byte	0x03, 0x19
        /*00ea*/ 	.short	0x0031


	//----- nvinfo : EIATTR_PARAM_CBANK
	.align		4
        /*00ec*/ 	.byte	0x04, 0x0a
        /*00ee*/ 	.short	(.L_376 - .L_375)
	.align		4
.L_375:
        /*00f0*/ 	.word	index@(.nv.constant0._ZN3cub18CUB_300001_SM_10006detail10radix_sort31DeviceRadixSortSingleTileKernelINS1_5radix10policy_hubImPmyE10Policy1000ELNS0_9SortOrderE0EmS6_yNS1_21identity_decomposer_tEEEvPKT1_PSB_PKT2_PSF_T3_iiT4_)
        /*00f4*/ 	.short	0x0380
        /*00f6*/ 	.short	0x0031


	//----- nvinfo : EIATTR_SW_WAR
	.align		4
.L_376:
        /*00f8*/ 	.byte	0x04, 0x36
        /*00fa*/ 	.short	(.L_378 - .L_377)
.L_377:
        /*00fc*/ 	.word	0x00000008
.L_378:


//--------------------- .nv.info._ZN3cub18CUB_300001_SM_10006detail10merge_sort26DeviceMergeSortMergeKernelINS2_10policy_hubIPPmE9Policy600ES6_PNS0_8NullTypeES6_SA_m18tuple_indexed_lessS5_S9_EEvbT2_T3_T4_PT6_PT7_T5_PSE_SE_NS1_7vsmem_tE --------------------------
	.section	.nv.info._ZN3cub18CUB_300001_SM_10006detail10merge_sort26DeviceMergeSortMergeKernelINS2_10policy_hubIPPmE9Policy600ES6_PNS0_8NullTypeES6_SA_m18tuple_indexed_lessS5_S9_EEvbT2_T3_T4_PT6_PT7_T5_PSE_SE_NS1_7vsmem_tE,"",@"SHT_CUDA_INFO"
	.sectionflags	@""
	.align	4


	//----- nvinfo : EIATTR_CUDA_API_VERSION
	.align		4
        /*0000*/ 	.byte	0x04, 0x37
        /*0002*/ 	.short	(.L_380 - .L_379)
.L_379:
        /*0004*/ 	.word	0x00000082


	//----- nvinfo : EIATTR_KPARAM_INFO
	.align		4
.L_380:
        /*0008*/ 	.byte	0x04, 0x17
        /*000a*/ 	.short	(.L_382 - .L_381)
.L_381:
        /*000c*/ 	.word	0x00000000
        /*0010*/ 	.short	0x0009
        /*0012*/ 	.short	0x0050
        /*0014*/ 	.byte	0x00, 0xf0, 0x21, 0x00


	//----- nvinfo : EIATTR_KPARAM_INFO
	.align		4
.L_382:
        /*0018*/ 	.byte	0x04, 0x17
        /*001a*/ 	.short	(.L_384 - .L_383)
.L_383:
        /*001c*/ 	.word	0x00000000
        /*0020*/ 	.short	0x0008
        /*0022*/ 	.short	0x0048
        /*0024*/ 	.byte	0x00, 0xf0, 0x21, 0x00


	//----- nvinfo : EIATTR_KPARAM_INFO
	.align		4
.L_384:
        /*0028*/ 	.byte	0x04, 0x17
        /*002a*/ 	.short	(.L_386 - .L_385)
.L_385:
        /*002c*/ 	.word	0x00000000
        /*0030*/ 	.short	0x0007
        /*0032*/ 	.short	0x0040
        /*0034*/ 	.byte	0x00, 0xf5, 0x21, 0x00


	//----- nvinfo : EIATTR_KPARAM_INFO
	.align		4
.L_386:
        /*0038*/ 	.byte	0x04, 0x17
        /*003a*/ 	.short	(.L_388 - .L_387)
.L_387:
        /*003c*/ 	.word	0x00000000
        /*0040*/ 	.short	0x0006
        /*0042*/ 	.short	0x0030
        /*0044*/ 	.byte	0x00, 0xf0, 0x41, 0x00


	//----- nvinfo : EIATTR_KPARAM_INFO
	.align		4
.L_388:
        /*0048*/ 	.byte	0x04, 0x17
        /*004a*/ 	.short	(.L_390 - .L_389)
.L_389:
        /*004c*/ 	.word	0x00000000
        /*0050*/ 	.short	0x0005
        /*0052*/ 	.short	0x0028
        /*0054*/ 	.byte	0x00, 0xf5, 0x21, 0x00


	//----- nvinfo : EIATTR_KPARAM_INFO
	.align		4
.L_390:
        /*0058*/ 	.byte	0x04, 0x17
        /*005a*/ 	.short	(.L_392 - .L_391)
.L_391:
        /*005c*/ 	.word	0x00000000
        /*0060*/ 	.short	0x0004
        /*0062*/ 	.short	0x0020
        /*0064*/ 	.byte	0x00, 0xf5, 0x21, 0x00


	//----- nvinfo : EIATTR_KPARAM_INFO
	.align		4
.L_392:
        /*0068*/ 	.byte	0x04, 0x17
        /*006a*/ 	.short	(.L_394 - .L_393)
.L_393:
        /*006c*/ 	.word	0x00000000
        /*0070*/ 	.short	0x0003
        /*0072*/ 	.short	0x0018
        /*0074*/ 	.byte	0x00, 0xf0, 0x21, 0x00


	//----- nvinfo : EIATTR_KPARAM_INFO
	.align		4
.L_394:
        /*0078*/ 	.byte	0x04, 0x17
        /*007a*/ 	.short	(.L_396 - .L_395)
.L_395:
        /*007c*/ 	.word	0x00000000
        /*0080*/ 	.short	0x0002
        /*0082*/ 	.short	0x0010
        /*0084*/ 	.byte	0x00, 0xf5, 0x21, 0x00


	//----- nvinfo : EIATTR_KPARAM_INFO
	.align		4
.L_396:
        /*0088*/ 	.byte	0x04, 0x17
        /*008a*/ 	.short	(.L_398 - .L_397)
.L_397:
        /*008c*/ 	.word	0x00000000
        /*0090*/ 	.short	0x0001
        /*0092*/ 	.short	0x0008
        /*0094*/ 	.byte	0x00, 0xf5, 0x21, 0x00


	//----- nvinfo : EIATTR_KPARAM_INFO
	.align		4
.L_398:
        /*0098*/ 	.byte	0x04, 0x17
        /*009a*/ 	.short	(.L_400 - .L_399)
.L_399:
        /*009c*/ 	.word	0x00000000
        /*00a0*/ 	.short	0x0000
        /*00a2*/ 	.short	0x0000
        /*00a4*/ 	.byte	0x00, 0xf0, 0x05, 0x00


	//----- nvinfo : EIATTR_SPARSE_MMA_MASK
	.align		4
.L_400:
        /*00a8*/ 	.byte	0x03, 0x50
        /*00aa*/ 	.short	0x0000


	//----- nvinfo : EIATTR_MAXREG_COUNT
	.align		4
        /*00ac*/ 	.byte	0x03, 0x1b
        /*00ae*/ 	.short	0x00ff


	//----- nvinfo : EIATTR_NUM_BARRIERS
	.align		4
        /*00b0*/ 	.byte	0x02, 0x4c
        /*00b2*/ 	.byte	0x01
	.zero		1


	//----- nvinfo : EIATTR_ANNOTATIONS
	.align		4
        /*00b4*/ 	.byte	0x04, 0x55
        /*00b6*/ 	.short	(.L_402 - .L_401)


	//   ....[0]....
.L_401:
        /*00b8*/ 	.word	0x00000001
        /*00bc*/ 	.byte	0x70, 0x98, 0x00, 0x00, 0x01, 0x00, 0x00, 0x00, 0xd0, 0x65, 0x02, 0x00


	//----- nvinfo : EIATTR_MERCURY_ISA_VERSION
	.align		4
.L_402:
        /*00c8*/ 	.byte	0x03, 0x5f
        /*00ca*/ 	.short	0x0101


	//----- nvinfo : EIATTR_COOP_GROUP_MASK_REGIDS
	.align		4
        /*00cc*/ 	.byte	0x04, 0x29
        /*00ce*/ 	.short	(.L_404 - .L_403)


	//   ....[0]....
.L_403:
        /*00d0*/ 	.word	0xffffffff


	//   ....[1]....
        /*00d4*/ 	.word	0xffffffff


	//   ....[2]....
        /*00d8*/ 	.word	0xffffffff


	//   ....[3]....
        /*00dc*/ 	.word	0xffffffff


	//----- nvinfo : EIATTR_COOP_GROUP_INSTR_OFFSETS
	.align		4
.L_404:
        /*00e0*/ 	.byte	0x04, 0x28
        /*00e2*/ 	.short	(.L_406 - .L_405)


	//   ....[0]....
.L_405:
        /*00e4*/ 	.word	0x000268e0


	//   ....[1]....
        /*00e8*/ 	.word	0x00026cf0


	//   ....[2]....
        /*00ec*/ 	.word	0x0004da50


	//   ....[3]....
        /*00f0*/ 	.word	0x0004e280


	//----- nvinfo : EIATTR_VRC_CTA_INIT_COUNT
	.align		4
.L_406:
        /*00f4*/ 	.byte	0x02, 0x4a
	.zero		1
	.zero		1


	//----- nvinfo : EIATTR_EXIT_INSTR_OFFSETS
	.align		4
        /*00f8*/ 	.byte	0x04, 0x1c
        /*00fa*/ 	.short	(.L_408 - .L_407)


	//   ....[0]....
.L_407:
        /*00fc*/ 	.word	0x00026a70


	//   ....[1]....
        /*0100*/ 	.word	0x00026e70


	//   ....[2]....
        /*0104*/ 	.word	0x0004df60


	//   ....[3]....
        /*0108*/ 	.word	0x0004dfd0


	//   ....[4]....
        /*010c*/ 	.word	0x0004e770


	//   ....[5]....
        /*0110*/ 	.word	0x0004e7e0


	//----- nvinfo : EIATTR_MAX_THREADS
	.align		4
.L_408:
        /*0114*/ 	.byte	0x04, 0x05
        /*0116*/ 	.short	(.L_410 - .L_409)
.L_409:
        /*0118*/ 	.word	0x00000100
        /*011c*/ 	.word	0x00000001
        /*0120*/ 	.word	0x00000001


	//----- nvinfo : EIATTR_CRS_STACK_SIZE
	.align		4
.L_410:
        /*0124*/ 	.byte	0x04, 0x1e
        /*0126*/ 	.short	(.L_412 - .L_411)
.L_411:
        /*0128*/ 	.word	0x00000000


	//----- nvinfo : EIATTR_CBANK_PARAM_SIZE
	.align		4
.L_412:
        /*012c*/ 	.byte	0x03, 0x19
        /*012e*/ 	.short	0x0058


	//----- nvinfo : EIATTR_PARAM_CBANK
	.align		4
        /*0130*/ 	.byte	0x04, 0x0a
        /*0132*/ 	.short	(.L_414 - .L_413)
	.align		4
.L_413:
        /*0134*/ 	.word	index@(.nv.constant0._ZN3cub18CUB_300001_SM_10006detail10merge_sort26DeviceMergeSortMergeKernelINS2_10policy_hubIPPmE9Policy600ES6_PNS0_8NullTypeES6_SA_m18tuple_indexed_lessS5_S9_EEvbT2_T3_T4_PT6_PT7_T5_PSE_SE_NS1_7vsmem_tE)
        /*0138*/ 	.short	0x0380
        /*013a*/ 	.short	0x0058


	//----- nvinfo : EIATTR_SW_WAR
	.align		4
.L_414:
        /*013c*/ 	.byte	0x04, 0x36
        /*013e*/ 	.short	(.L_416 - .L_415)
.L_415:
        /*0140*/ 	.word	0x00000008
.L_416:


//--------------------- .nv.info._ZN3cub18CUB_300001_SM_10006detail10merge_sort30DeviceMergeSortPartitionKernelIPPmm18tuple_indexed_lessS4_EEvbT_PT2_T0_SA_PSA_T1_SA_i --------------------------
	.section	.nv.info._ZN3cub18CUB_300001_SM_10006detail10merge_sort30DeviceMergeSortPartitionKernelIPPmm18tuple_indexed_lessS4_EEvbT_PT2_T0_SA_PSA_T1_SA_i,"",@"SHT_CUDA_INFO"
	.sectionflags	@""
	.align	4


	//----- nvinfo : EIATTR_CUDA_API_VERSION
	.align		4
        /*0000*/ 	.byte	0x04, 0x37
        /*0002*/ 	.short	(.L_418 - .L_417)
.L_417:
        /*0004*/ 	.word	0x00000082


	//----- nvinfo : EIATTR_KPARAM_INFO
	.align		4
.L_418:
        /*0008*/ 	.byte	0x04, 0x17
        /*000a*/ 	.short	(.L_420 - .L_419)
.L_419:
        /*000c*/ 	.word	0x00000000
        /*0010*/ 	.short	0x0008
        /*0012*/ 	.short	0x0048
        /*0014*/ 	.byte	0x00, 0xf0, 0x11, 0x00


	//----- nvinfo : EIATTR_KPARAM_INFO
	.align		4
.L_420:
        /*0018*/ 	.byte	0x04, 0x17
        /*001a*/ 	.short	(.L_422 - .L_421)
.L_421:
        /*001c*/ 	.word	0x00000000
        /*0020*/ 	.short	0x0007
        /*0022*/ 	.short	0x0040
        /*0024*/ 	.byte	0x00, 0xf0, 0x21, 0x00


	//----- nvinfo : EIATTR_KPARAM_INFO
	.align		4
.L_422:
        /*0028*/ 	.byte	0x04, 0x17
        /*002a*/ 	.short	(.L_424 - .L_423)
.L_423:
        /*002c*/ 	.word	0x00000000
        /*0030*/ 	.short	0x0006
        /*0032*/ 	.short	0x0030
        /*0034*/ 	.byte	0x00, 0xf0, 0x41, 0x00


	//----- nvinfo : EIATTR_KPARAM_INFO
	.align		4
.L_424:
        /*0038*/ 	.byte	0x04, 0x17
        /*003a*/ 	.short	(.L_426 - .L_425)
.L_425:
        /*003c*/ 	.word	0x00000000
        /*0040*/ 	.short	0x0005
        /*0042*/ 	.short	0x0028
        /*0044*/ 	.byte	0x00, 0xf5, 0x21, 0x00


	//----- nvinfo : EIATTR_KPARAM_INFO
	.align		4
.L_426:
        /*0048*/ 	.byte	0x04, 0x17
        /*004a*/ 	.short	(.L_428 - .L_427)
.L_427:
        /*004c*/ 	.word	0x00000000
        /*0050*/ 	.short	0x0004
        /*0052*/ 	.short	0x0020
        /*0054*/ 	.byte	0x00, 0xf0, 0x21, 0x00


	//----- nvinfo : EIATTR_KPARAM_INFO
	.align		4
.L_428:
        /*0058*/ 	.byte	0x04, 0x17
        /*005a*/ 	.short	(.L_430 - .L_429)
.L_429:
        /*005c*/ 	.word	0x00000000
        /*0060*/ 	.short	0x0003
        /*0062*/ 	.short	0x0018
        /*0064*/ 	.byte	0x00, 0xf0, 0x21, 0x00


	//----- nvinfo : EIATTR_KPARAM_INFO
	.align		4
.L_430:
        /*0068*/ 	.byte	0x04, 0x17
        /*006a*/ 	.short	(.L_432 - .L_431)
.L_431:
        /*006c*/ 	.word	0x00000000
        /*0070*/ 	.short	0x0002
        /*0072*/ 	.short	0x0010
        /*0074*/ 	.byte	0x00, 0xf5, 0x21, 0x00


	//----- nvinfo : EIATTR_KPARAM_INFO
	.align		4
.L_432:
        /*0078*/ 	.byte	0x04, 0x17
        /*007a*/ 	.short	(.L_434 - .L_433)
.L_433:
        /*007c*/ 	.word	0x00000000
        /*0080*/ 	.short	0x0001
        /*0082*/ 	.short	0x0008
        /*0084*/ 	.byte	0x00, 0xf5, 0x21, 0x00


	//----- nvinfo : EIATTR_KPARAM_INFO
	.align		4
.L_434:
        /*0088*/ 	.byte	0x04, 0x17
        /*008a*/ 	.short	(.L_436 - .L_435)
.L_435:
        /*008c*/ 	.word	0x00000000
        /*0090*/ 	.short	0x0000
        /*0092*/ 	.short	0x0000
        /*0094*/ 	.byte	0x00, 0xf0, 0x05, 0x00


	//----- nvinfo : EIATTR_SPARSE_MMA_MASK
	.align		4
.L_436:
        /*0098*/ 	.byte	0x03, 0x50
        /*009a*/ 	.short	0x0000


	//----- nvinfo : EIATTR_MAXREG_COUNT
	.align		4
        /*009c*/ 	.byte	0x03, 0x1b
        /*009e*/ 	.short	0x00ff


	//----- nvinfo : EIATTR_MERCURY_ISA_VERSION
	.align		4
        /*00a0*/ 	.byte	0x03, 0x5f
        /*00a2*/ 	.short	0x0101


	//----- nvinfo : EIATTR_VRC_CTA_INIT_COUNT
	.align		4
        /*00a4*/ 	.byte	0x02, 0x4a
	.zero		1
	.zero		1


	//----- nvinfo : EIATTR_EXIT_INSTR_OFFSETS
	.align		4
        /*00a8*/ 	.byte	0x04, 0x1c
        /*00aa*/ 	.short	(.L_438 - .L_437)


	//   ....[0]....
.L_437:
        /*00ac*/ 	.word	0x00000080


	//   ....[1]....
        /*00b0*/ 	.word	0x000003d0


	//   ....[2]....
        /*00b4*/ 	.word	0x00008f90


	//----- nvinfo : EIATTR_CRS_STACK_SIZE
	.align		4
.L_438:
        /*00b8*/ 	.byte	0x04, 0x1e
        /*00ba*/ 	.short	(.L_440 - .L_439)
.L_439:
        /*00bc*/ 	.word	0x00000000


	//----- nvinfo : EIATTR_CBANK_PARAM_SIZE
	.align		4
.L_440:
        /*00c0*/ 	.byte	0x03, 0x19
        /*00c2*/ 	.short	0x004c


	//----- nvinfo : EIATTR_PARAM_CBANK
	.align		4
        /*00c4*/ 	.byte	0x04, 0x0a
        /*00c6*/ 	.short	(.L_442 - .L_441)
	.align		4
.L_441:
        /*00c8*/ 	.word	index@(.nv.constant0._ZN3cub18CUB_300001_SM_10006detail10merge_sort30DeviceMergeSortPartitionKernelIPPmm18tuple_indexed_lessS4_EEvbT_PT2_T0_SA_PSA_T1_SA_i)
        /*00cc*/ 	.short	0x0380
        /*00ce*/ 	.short	0x004c


	//----- nvinfo : EIATTR_SW_WAR
	.align		4
.L_442:
        /*00d0*/ 	.byte	0x04, 0x36
        /*00d2*/ 	.short	(.L_444 - .L_443)
.L_443:
        /*00d4*/ 	.word	0x00000008
.L_444:


//--------------------- .nv.info._ZN3cub18CUB_300001_SM_10006detail10merge_sort30DeviceMergeSortBlockSortKernelINS2_10policy_hubIPPmE9Policy600ES6_PNS0_8NullTypeES6_SA_m18tuple_indexed_lessS5_S9_EEvbT0_T1_T2_T3_T4_PT6_PT7_T5_NS1_7vsmem_tE --------------------------
	.section	.nv.info._ZN3cub18CUB_300001_SM_10006detail10merge_sort30DeviceMergeSortBlockSortKernelINS2_10policy_hubIPPmE9Policy600ES6_PNS0_8NullTypeES6_SA_m18tuple_indexed_lessS5_S9_EEvbT0_T1_T2_T3_T4_PT6_PT7_T5_NS1_7vsmem_tE,"",@"SHT_CUDA_INFO"
	.sectionflags	@""
	.align	4


	//----- nvinfo : EIATTR_CUDA_API_VERSION
	.align		4
        /*0000*/ 	.byte	0x04, 0x37
        /*0002*/ 	.short	(.L_446 - .L_445)
.L_445:
        /*0004*/ 	.word	0x00000082


	//----- nvinfo : EIATTR_KPARAM_INFO
	.align		4
.L_446:
        /*0008*/ 	.byte	0x04, 0x17
        /*000a*/ 	.short	(.L_448 - .L_447)
.L_447:
        /*000c*/ 	.word	0x00000000
        /*0010*/ 	.short	0x0009
        /*0012*/ 	.short	0x0050
        /*0014*/ 	.byte	0x00, 0xf0, 0x21, 0x00


	//----- nvinfo : EIATTR_KPARAM_INFO
	.align		4
.L_448:
        /*0018*/ 	.byte	0x04, 0x17
        /*001a*/ 	.short	(.L_450 - .L_449)
.L_449:
        /*001c*/ 	.word	0x00000000
        /*0020*/ 	.short	0x0008
        /*0022*/ 	.short	0x0040
        /*0024*/ 	.byte	0x00, 0xf0, 0x41, 0x00


	//----- nvinfo : EIATTR_KPARAM_INFO
	.align		4
.L_450:
        /*0028*/ 	.byte	0x04, 0x17
        /*002a*/ 	.short	(.L_452 - .L_451)
.L_451:
        /*002c*/ 	.word	0x00000000
        /*0030*/ 	.short	0x0007
        /*0032*/ 	.short	0x0038
        /*0034*/ 	.byte	0x00, 0xf5, 0x21, 0x00


	//----- nvinfo : EIATTR_KPARAM_INFO
	.align		4
.L_452:
        /*0038*/ 	.byte	0x04, 0x17
        /*003a*/ 	.short	(.L_454 - .L_453)
.L_453:
        /*003c*/ 	.word	0x00000000
        /*0040*/ 	.short	0x0006
        /*0042*/ 	.short	0x0030
        /*0044*/ 	.byte	0x00, 0xf5, 0x21, 0x00


	//----- nvinfo : EIATTR_KPARAM_INFO
	.align		4
.L_454:
        /*0048*/ 	.byte	0x04, 0x17
        /*004a*/ 	.short	(.L_456 - .L_455)
.L_455:
        /*004c*/ 	.word	0x00000000
        /*0050*/ 	.short	0x0005
        /*0052*/ 	.short	0x0028
        /*0054*/ 	.byte	0x00, 0xf0, 0x21, 0x00


	//----- nvinfo : EIATTR_KPARAM_INFO
	.align		4
.L_456:
        /*0058*/ 	.byte	0x04, 0x17
        /*005a*/ 	.short	(.L_458 - .L_457)
.L_457:
        /*005c*/ 	.word	0x00000000
        /*0060*/ 	.short	0x0004
        /*0062*/ 	.short	0x0020
        /*0064*/ 	.byte	0x00, 0xf5, 0x21, 0x00


	//----- nvinfo : EIATTR_KPARAM_INFO
	.align		4
.L_458:
        /*0068*/ 	.byte	0x04, 0x17
        /*006a*/ 	.short	(.L_460 - .L_459)
.L_459:
        /*006c*/ 	.word	0x00000000
        /*0070*/ 	.short	0x0003
        /*0072*/ 	.short	0x0018
        /*0074*/ 	.byte	0x00, 0xf5, 0x21, 0x00


	//----- nvinfo : EIATTR_KPARAM_INFO
	.align		4
.L_460:
        /*0078*/ 	.byte	0x04, 0x17
        /*007a*/ 	.short	(.L_462 - .L_461)
.L_461:
        /*007c*/ 	.word	0x00000000
        /*0080*/ 	.short	0x0002
        /*0082*/ 	.short	0x0010
        /*0084*/ 	.byte	0x00, 0xf5, 0x21, 0x00


	//----- nvinfo : EIATTR_KPARAM_INFO
	.align		4
.L_462:
        /*0088*/ 	.byte	0x04, 0x17
        /*008a*/ 	.short	(.L_464 - .L_463)
.L_463:
        /*008c*/ 	.word	0x00000000
        /*0090*/ 	.short	0x0001
        /*0092*/ 	.short	0x0008
        /*0094*/ 	.byte	0x00, 0xf5, 0x21, 0x00


	//----- nvinfo : EIATTR_KPARAM_INFO
	.align		4
.L_464:
        /*0098*/ 	.byte	0x04, 0x17
        /*009a*/ 	.short	(.L_466 - .L_465)
.L_465:
        /*009c*/ 	.word	0x00000000
        /*00a0*/ 	.short	0x0000
        /*00a2*/ 	.short	0x0000
        /*00a4*/ 	.byte	0x00, 0xf0, 0x05, 0x00


	//----- nvinfo : EIATTR_SPARSE_MMA_MASK
	.align		4
.L_466:
        /*00a8*/ 	.byte	0x03, 0x50
        /*00aa*/ 	.short	0x0000


	//----- nvinfo : EIATTR_MAXREG_COUNT
	.align		4
        /*00ac*/ 	.byte	0x03, 0x1b
        /*00ae*/ 	.short	0x00ff


	//----- nvinfo : EIATTR_NUM_BARRIERS
	.align		4
        /*00b0*/ 	.byte	0x02, 0x4c
        /*00b2*/ 	.byte	0x01
	.zero		1


	//----- nvinfo : EIATTR_ANNOTATIONS
	.align		4
        /*00b4*/ 	.byte	0x04, 0x55
        /*00b6*/ 	.short	(.L_468 - .L_467)


	//   ....[0]....
.L_467:
        /*00b8*/ 	.word	0x00000001
        /*00bc*/ 	.byte	0x00, 0x04, 0x00, 0x00, 0x01, 0x00, 0x00, 0x00, 0x60, 0x05, 0x00, 0x00, 0x01, 0x00, 0x00, 0x00
        /* <DEDUP_REMOVED lines=19> */
        /*01fc*/ 	.byte	0xc0, 0xac, 0x14, 0x00


	//----- nvinfo : EIATTR_MERCURY_ISA_VERSION
	.align		4
.L_468:
        /*0200*/ 	.byte	0x03, 0x5f
        /*0202*/ 	.short	0x0101


	//----- nvinfo : EIATTR_COOP_GROUP_MASK_REGIDS
	.align		4
        /*0204*/ 	.byte	0x04, 0x29
        /*0206*/ 	.short	(.L_470 - .L_469)


	//   ....[0]....
.L_469:
        /*0208*/ 	.word	0xffffffff


	//   ....[1]....
        /*020c*/ 	.word	0xffffffff


	//   ....[2]....
        /*0210*/ 	.word	0xffffffff


	//   ....[3]....
        /*0214*/ 	.word	0xffffffff


	//   ....[4]....
        /*0218*/ 	.word	0xffffffff


	//   ....[5]....
        /*021c*/ 	.word	0xffffffff


	//----- nvinfo : EIATTR_COOP_GROUP_INSTR_OFFSETS
	.align		4
.L_470:
        /*0220*/ 	.byte	0x04, 0x28
        /*0222*/ 	.short	(.L_472 - .L_471)


	//   ....[0]....
.L_471:
        /*0224*/ 	.word	0x00000610


	//   ....[1]....
        /*0228*/ 	.word	0x000988d0


	//   ....[2]....
        /*022c*/ 	.word	0x00098b20


	//   ....[3]....
        /*0230*/ 	.word	0x00099610


	//   ....[4]....
        /*0234*/ 	.word	0x0014a790


	//   ....[5]....
        /*0238*/ 	.word	0x0014ae40


	//----- nvinfo : EIATTR_VRC_CTA_INIT_COUNT
	.align		4
.L_472:
        /*023c*/ 	.byte	0x02, 0x4a
	.zero		1
	.zero		1


	//----- nvinfo : EIATTR_EXIT_INSTR_OFFSETS
	.align		4
        /*0240*/ 	.byte	0x04, 0x1c
        /*0242*/ 	.short	(.L_474 - .L_473)


	//   ....[0]....
.L_473:
        /*0244*/ 	.word	0x00098a00


	//   ....[1]....
        /*0248*/ 	.word	0x00098c50


	//   ....[2]....
        /*024c*/ 	.word	0x0014abe0


	//   ....[3]....
        /*0250*/ 	.word	0x0014ac50


	//   ....[4]....
        /*0254*/ 	.word	0x0014b290


	//   ....[5]....
        /*0258*/ 	.word	0x0014b300


	//----- nvinfo : EIATTR_MAX_THREADS
	.align		4
.L_474:
        /*025c*/ 	.byte	0x04, 0x05
        /*025e*/ 	.short	(.L_476 - .L_475)
.L_475:
        /*0260*/ 	.word	0x00000100
        /*0264*/ 	.word	0x00000001
        /*0268*/ 	.word	0x00000001


	//----- nvinfo : EIATTR_CRS_STACK_SIZE
	.align		4
.L_476:
        /*026c*/ 	.byte	0x04, 0x1e
        /*026e*/ 	.short	(.L_478 - .L_477)
.L_477:
        /*0270*/ 	.word	0x00000000


	//----- nvinfo : EIATTR_CBANK_PARAM_SIZE
	.align		4
.L_478:
        /*0274*/ 	.byte	0x03, 0x19
        /*0276*/ 	.short	0x0058


	//----- nvinfo : EIATTR_PARAM_CBANK
	.align		4
        /*0278*/ 	.byte	0x04, 0x0a
        /*027a*/ 	.short	(.L_480 - .L_479)
	.align		4
.L_479:
        /*027c*/ 	.word	index@(.nv.constant0._ZN3cub18CUB_300001_SM_10006detail10merge_sort30DeviceMergeSortBlockSortKernelINS2_10policy_hubIPPmE9Policy600ES6_PNS0_8NullTypeES6_SA_m18tuple_indexed_lessS5_S9_EEvbT0_T1_T2_T3_T4_PT6_PT7_T5_NS1_7vsmem_tE)
        /*0280*/ 	.short	0x0380
        /*0282*/ 	.short	0x0058


	//----- nvinfo : EIATTR_SW_WAR
	.align		4
.L_480:
        /*0284*/ 	.byte	0x04, 0x36
        /*0286*/ 	.short	(.L_482 - .L_481)
.L_481:
        /*0288*/ 	.word	0x00000008
.L_482:


//--------------------- .nv.info._ZN3cub18CUB_300001_SM_10006detail10merge_sort26DeviceMergeSortMergeKernelINS2_10policy_hubIPPmE9Policy600ES6_PNS0_8NullTypeES6_SA_j18tuple_indexed_lessS5_S9_EEvbT2_T3_T4_PT6_PT7_T5_PSE_SE_NS1_7vsmem_tE --------------------------
	.section	.nv.info._ZN3cub18CUB_300001_SM_10006detail10merge_sort26DeviceMergeSortMergeKernelINS2_10policy_hubIPPmE9Policy600ES6_PNS0_8NullTypeES6_SA_j18tuple_indexed_lessS5_S9_EEvbT2_T3_T4_PT6_PT7_T5_PSE_SE_NS1_7vsmem_tE,"",@"SHT_CUDA_INFO"
	.sectionflags	@""
	.align	4


	//----- nvinfo : EIATTR_CUDA_API_VERSION
	.align		4
        /*0000*/ 	.byte	0x04, 0x37
        /*0002*/ 	.short	(.L_484 - .L_483)
.L_483:
        /*0004*/ 	.word	0x00000082


	//----- nvinfo : EIATTR_KPARAM_INFO
	.align		4
.L_484:
        /*0008*/ 	.byte	0x04, 0x17
        /*000a*/ 	.short	(.L_486 - .L_485)
.L_485:
        /*000c*/ 	.word	0x00000000
        /*0010*/ 	.short	0x0009
        /*0012*/ 	.short	0x0050
        /*0014*/ 	.byte	0x00, 0xf0, 0x21, 0x00


	//----- nvinfo : EIATTR_KPARAM_INFO
	.align		4
.L_486:
        /*0018*/ 	.byte	0x04, 0x17
        /*001a*/ 	.short	(.L_488 - .L_487)
.L_487:
        /*001c*/ 	.word	0x00000000
        /*0020*/ 	.short	0x0008
        /*0022*/ 	.short	0x0048
        /*0024*/ 	.byte	0x00, 0xf0, 0x11, 0x00


	//----- nvinfo : EIATTR_KPARAM_INFO
	.align		4
.L_488:
        /*0028*/ 	.byte	0x04, 0x17
        /*002a*/ 	.short	(.L_490 - .L_489)
.L_489:
        /*002c*/ 	.word	0x00000000
        /*0030*/ 	.short	0x0007
        /*0032*/ 	.short	0x0040
        /*0034*/ 	.byte	0x00, 0xf5, 0x21, 0x00


	//----- nvinfo : EIATTR_KPARAM_INFO
	.align		4
.L_490:
        /*0038*/ 	.byte	0x04, 0x17
        /*003a*/ 	.short	(.L_492 - .L_491)
.L_491:
        /*003c*/ 	.word	0x00000000
        /*0040*/ 	.short	0x0006
        /*0042*/ 	.short	0x0030
        /*0044*/ 	.byte	0x00, 0xf0, 0x41, 0x00


	//----- nvinfo : EIATTR_KPARAM_INFO
	.align		4
.L_492:
        /*0048*/ 	.byte	0x04, 0x17
        /*004a*/ 	.short	(.L_494 - .L_493)
.L_493:
        /*004c*/ 	.word	0x00000000
        /*0050*/ 	.short	0x0005
        /*0052*/ 	.short	0x0028
        /*0054*/ 	.byte	0x00, 0xf5, 0x21, 0x00


	//----- nvinfo : EIATTR_KPARAM_INFO
	.align		4
.L_494:
        /*0058*/ 	.byte	0x04, 0x17
        /*005a*/ 	.short	(.L_496 - .L_495)
.L_495:
        /*005c*/ 	.word	0x00000000
        /*0060*/ 	.short	0x0004
        /*0062*/ 	.short	0x0020
        /*0064*/ 	.byte	0x00, 0xf5, 0x21, 0x00


	//----- nvinfo : EIATTR_KPARAM_INFO
	.align		4
.L_496:
        /*0068*/ 	.byte	0x04, 0x17
        /*006a*/ 	.short	(.L_498 - .L_497)
.L_497:
        /*006c*/ 	.word	0x00000000
        /*0070*/ 	.short	0x0003
        /*0072*/ 	.short	0x0018
        /*0074*/ 	.byte	0x00, 0xf0, 0x11, 0x00


	//----- nvinfo : EIATTR_KPARAM_INFO
	.align		4
.L_498:
        /*0078*/ 	.byte	0x04, 0x17
        /*007a*/ 	.short	(.L_500 - .L_499)
.L_499:
        /*007c*/ 	.word	0x00000000
        /*0080*/ 	.short	0x0002
        /*0082*/ 	.short	0x0010
        /*0084*/ 	.byte	0x00, 0xf5, 0x21, 0x00


	//----- nvinfo : EIATTR_KPARAM_INFO
	.align		4
.L_500:
        /*0088*/ 	.byte	0x04, 0x17
        /*008a*/ 	.short	(.L_502 - .L_501)
.L_501:
        /*008c*/ 	.word	0x00000000
        /*0090*/ 	.short	0x0001
        /*0092*/ 	.short	0x0008
        /*0094*/ 	.byte	0x00, 0xf5, 0x21, 0x00


	//----- nvinfo : EIATTR_KPARAM_INFO
	.align		4
.L_502:
        /*0098*/ 	.byte	0x04, 0x17
        /*009a*/ 	.short	(.L_504 - .L_503)
.L_503:
        /*009c*/ 	.word	0x00000000
        /*00a0*/ 	.short	0x0000
        /*00a2*/ 	.short	0x0000
        /*00a4*/ 	.byte	0x00, 0xf0, 0x05, 0x00


	//----- nvinfo : EIATTR_SPARSE_MMA_MASK
	.align		4
.L_504:
        /*00a8*/ 	.byte	0x03, 0x50
        /*00aa*/ 	.short	0x0000


	//----- nvinfo : EIATTR_MAXREG_COUNT
	.align		4
        /*00ac*/ 	.byte	0x03, 0x1b
        /*00ae*/ 	.short	0x00ff


	//----- nvinfo : EIATTR_NUM_BARRIERS
	.align		4
        /*00b0*/ 	.byte	0x02, 0x4c
        /*00b2*/ 	.byte	0x01
	.zero		1


	//----- nvinfo : EIATTR_ANNOTATIONS
	.align		4
        /*00b4*/ 	.byte	0x04, 0x55
        /*00b6*/ 	.short	(.L_506 - .L_505)


	//   ....[0]....
.L_505:
        /*00b8*/ 	.word	0x00000001
        /*00bc*/ 	.byte	0x10, 0x98, 0x00, 0x00, 0x01, 0x00, 0x00, 0x00, 0x30, 0x66, 0x02, 0x00, 0x01, 0x00, 0x00, 0x00
        /*00cc*/ 	.byte	0x10, 0x08, 0x03, 0x00, 0x01, 0x00, 0x00, 0x00, 0x80, 0xd5, 0x04, 0x00, 0x01, 0x00, 0x00, 0x00
        /*00dc*/ 	.byte	0x20, 0xdd, 0x04, 0x00


	//----- nvinfo : EIATTR_MERCURY_ISA_VERSION
	.align		4
.L_506:
        /*00e0*/ 	.byte	0x03, 0x5f
        /*00e2*/ 	.short	0x0101


	//----- nvinfo : EIATTR_COOP_GROUP_MASK_REGIDS
	.align		4
        /*00e4*/ 	.byte	0x04, 0x29
        /*00e6*/ 	.short	(.L_508 - .L_507)


	//   ....[0]....
.L_507:
        /*00e8*/ 	.word	0xffffffff


	//   ....[1]....
        /*00ec*/ 	.word	0xffffffff


	//   ....[2]....
        /*00f0*/ 	.word	0xffffffff


	//   ....[3]....
        /*00f4*/ 	.word	0xffffffff


	//----- nvinfo : EIATTR_COOP_GROUP_INSTR_OFFSETS
	.align		4
.L_508:
        /*00f8*/ 	.byte	0x04, 0x28
        /*00fa*/ 	.short	(.L_510 - .L_509)


	//   ....[0]....
.L_509:
        /*00fc*/ 	.word	0x00026970


	//   ....[1]....
        /*0100*/ 	.word	0x00026d80


	//   ....[2]....
        /*0104*/ 	.word	0x0004d850


	//   ....[3]....
        /*0108*/ 	.word	0x0004dfd0


	//----- nvinfo : EIATTR_VRC_CTA_INIT_COUNT
	.align		4
.L_510:
        /*010c*/ 	.byte	0x02, 0x4a
	.zero		1
	.zero		1


	//----- nvinfo : EIATTR_EXIT_INSTR_OFFSETS
	.align		4
        /*0110*/ 	.byte	0x04, 0x1c
        /*0112*/ 	.short	(.L_512 - .L_511)


	//   ....[0]....
.L_511:
        /*0114*/ 	.word	0x00026ae0


	//   ....[1]....
        /*0118*/ 	.word	0x00026ee0


	//   ....[2]....
        /*011c*/ 	.word	0x0004dca0


	//   ....[3]....
        /*0120*/ 	.word	0x0004dd10


	//   ....[4]....
        /*0124*/ 	.word	0x0004e440


	//   ....[5]....
        /*0128*/ 	.word	0x0004e4b0


	//----- nvinfo : EIATTR_MAX_THREADS
	.align		4
.L_512:
        /*012c*/ 	.byte	0x04, 0x05
        /*012e*/ 	.short	(.L_514 - .L_513)
.L_513:
        /*0130*/ 	.word	0x00000100
        /*0134*/ 	.word	0x00000001
        /*0138*/ 	.word	0x00000001


	//----- nvinfo : EIATTR_CRS_STACK_SIZE
	.align		4
.L_514:
        /*013c*/ 	.byte	0x04, 0x1e
        /*013e*/ 	.short	(.L_516 - .L_515)
.L_515:
        /*0140*/ 	.word	0x00000000


	//----- nvinfo : EIATTR_CBANK_PARAM_SIZE
	.align		4
.L_516:
        /*0144*/ 	.byte	0x03, 0x19
        /*0146*/ 	.short	0x0058


	//----- nvinfo : EIATTR_PARAM_CBANK
	.align		4
        /*0148*/ 	.byte	0x04, 0x0a
        /*014a*/ 	.short	(.L_518 - .L_517)
	.align		4
.L_517:
        /*014c*/ 	.word	index@(.nv.constant0._ZN3cub18CUB_300001_SM_10006detail10merge_sort26DeviceMergeSortMergeKernelINS2_10policy_hubIPPmE9Policy600ES6_PNS0_8NullTypeES6_SA_j18tuple_indexed_lessS5_S9_EEvbT2_T3_T4_PT6_PT7_T5_PSE_SE_NS1_7vsmem_tE)
        /*0150*/ 	.short	0x0380
        /*0152*/ 	.short	0x0058


	//----- nvinfo : EIATTR_SW_WAR
	.align		4
.L_518:
        /*0154*/ 	.byte	0x04, 0x36
        /*0156*/ 	.short	(.L_520 - .L_519)
.L_519:
        /*0158*/ 	.word	0x00000008
.L_520:


//--------------------- .nv.info._ZN3cub18CUB_300001_SM_10006detail10merge_sort30DeviceMergeSortPartitionKernelIPPmj18tuple_indexed_lessS4_EEvbT_PT2_T0_SA_PSA_T1_SA_i --------------------------
	.section	.nv.info._ZN3cub18CUB_300001_SM_10006detail10merge_sort30DeviceMergeSortPartitionKernelIPPmj18tuple_indexed_lessS4_EEvbT_PT2_T0_SA_PSA_T1_SA_i,"",@"SHT_CUDA_INFO"
	.sectionflags	@""
	.align	4


	//----- nvinfo : EIATTR_CUDA_API_VERSION
	.align		4
        /*0000*/ 	.byte	0x04, 0x37
        /*0002*/ 	.short	(.L_522 - .L_521)
.L_521:
        /*0004*/ 	.word	0x00000082


	//----- nvinfo : EIATTR_KPARAM_INFO
	.align		4
.L_522:
        /*0008*/ 	.byte	0x04, 0x17
        /*000a*/ 	.short	(.L_524 - .L_523)
.L_523:
        /*000c*/ 	.word	0x00000000
        /*0010*/ 	.short	0x0008
        /*0012*/ 	.short	0x003c
        /*0014*/ 	.byte	0x00, 0xf0, 0x11, 0x00


	//----- nvinfo : EIATTR_KPARAM_INFO
	.align		4
.L_524:
        /*0018*/ 	.byte	0x04, 0x17
        /*001a*/ 	.short	(.L_526 - .L_525)
.L_525:
        /*001c*/ 	.word	0x00000000
        /*0020*/ 	.short	0x0007
        /*0022*/ 	.short	0x0038
        /*0024*/ 	.byte	0x00, 0xf0, 0x11, 0x00


	//----- nvinfo : EIATTR_KPARAM_INFO
	.align		4
.L_526:
        /*0028*/ 	.byte	0x04, 0x17
        /*002a*/ 	.short	(.L_528 - .L_527)
.L_527:
        /*002c*/ 	.word	0x00000000
        /*0030*/ 	.short	0x0006
        /*0032*/ 	.short	0x0028
        /*0034*/ 	.byte	0x00, 0xf0, 0x41, 0x00


	//----- nvinfo : EIATTR_KPARAM_INFO
	.align		4
.L_528:
        /*0038*/ 	.byte	0x04, 0x17
        /*003a*/ 	.short	(.L_530 - .L_529)
.L_529:
        /*003c*/ 	.word	0x00000000
        /*0040*/ 	.short	0x0005
        /*0042*/ 	.short	0x0020
        /*0044*/ 	.byte	0x00, 0xf5, 0x21, 0x00


	//----- nvinfo : EIATTR_KPARAM_INFO
	.align		4
.L_530:
        /*0048*/ 	.byte	0x04, 0x17
        /*004a*/ 	.short	(.L_532 - .L_531)
.L_531:
        /*004c*/ 	.word	0x00000000
        /*0050*/ 	.short	0x0004
        /*0052*/ 	.short	0x001c
        /*0054*/ 	.byte	0x00, 0xf0, 0x11, 0x00


	//----- nvinfo : EIATTR_KPARAM_INFO
	.align		4
.L_532:
        /*0058*/ 	.byte	0x04, 0x17
        /*005a*/ 	.short	(.L_534 - .L_533)
.L_533:
        /*005c*/ 	.word	0x00000000
        /*0060*/ 	.short	0x0003
        /*0062*/ 	.short	0x0018
        /*0064*/ 	.byte	0x00, 0xf0, 0x11, 0x00


	//----- nvinfo : EIATTR_KPARAM_INFO
	.align		4
.L_534:
        /*0068*/ 	.byte	0x04, 0x17
        /*006a*/ 	.short	(.L_536 - .L_535)
.L_535:
        /*006c*/ 	.word	0x00000000
        /*0070*/ 	.short	0x0002
        /*0072*/ 	.short	0x0010
        /*0074*/ 	.byte	0x00, 0xf5, 0x21, 0x00


	//----- nvinfo : EIATTR_KPARAM_INFO
	.align		4
.L_536:
        /*0078*/ 	.byte	0x04, 0x17
        /*007a*/ 	.short	(.L_538 - .L_537)
.L_537:
        /*007c*/ 	.word	0x00000000
        /*0080*/ 	.short	0x0001
        /*0082*/ 	.short	0x0008
        /*0084*/ 	.byte	0x00, 0xf5, 0x21, 0x00


	//----- nvinfo : EIATTR_KPARAM_INFO
	.align		4
.L_538:
        /*0088*/ 	.byte	0x04, 0x17
        /*008a*/ 	.short	(.L_540 - .L_539)
.L_539:
        /*008c*/ 	.word	0x00000000
        /*0090*/ 	.short	0x0000
        /*0092*/ 	.short	0x0000
        /*0094*/ 	.byte	0x00, 0xf0, 0x05, 0x00


	//----- nvinfo : EIATTR_SPARSE_MMA_MASK
	.align		4
.L_540:
        /*0098*/ 	.byte	0x03, 0x50
        /*009a*/ 	.short	0x0000


	//----- nvinfo : EIATTR_MAXREG_COUNT
	.align		4
        /*009c*/ 	.byte	0x03, 0x1b
        /*009e*/ 	.short	0x00ff


	//----- nvinfo : EIATTR_MERCURY_ISA_VERSION
	.align		4
        /*00a0*/ 	.byte	0x03, 0x5f
        /*00a2*/ 	.short	0x0101


	//----- nvinfo : EIATTR_VRC_CTA_INIT_COUNT
	.align		4
        /*00a4*/ 	.byte	0x02, 0x4a
	.zero		1
	.zero		1


	//----- nvinfo : EIATTR_EXIT_INSTR_OFFSETS
	.align		4
        /*00a8*/ 	.byte	0x04, 0x1c
        /*00aa*/ 	.short	(.L_542 - .L_541)


	//   ....[0]....
.L_541:
        /*00ac*/ 	.word	0x00000070


	//   ....[1]....
        /*00b0*/ 	.word	0x000001d0


	//   ....[2]....
        /*00b4*/ 	.word	0x00008aa0


	//----- nvinfo : EIATTR_CRS_STACK_SIZE
	.align		4
.L_542:
        /*00b8*/ 	.byte	0x04, 0x1e
        /*00ba*/ 	.short	(.L_544 - .L_543)
.L_543:
        /*00bc*/ 	.word	0x00000000


	//----- nvinfo : EIATTR_CBANK_PARAM_SIZE
	.align		4
.L_544:
        /*00c0*/ 	.byte	0x03, 0x19
        /*00c2*/ 	.short	0x0040


	//----- nvinfo : EIATTR_PARAM_CBANK
	.align		4
        /*00c4*/ 	.byte	0x04, 0x0a
        /*00c6*/ 	.short	(.L_546 - .L_545)
	.align		4
.L_545:
        /*00c8*/ 	.word	index@(.nv.constant0._ZN3cub18CUB_300001_SM_10006detail10merge_sort30DeviceMergeSortPartitionKernelIPPmj18tuple_indexed_lessS4_EEvbT_PT2_T0_SA_PSA_T1_SA_i)
        /*00cc*/ 	.short	0x0380
        /*00ce*/ 	.short	0x0040


	//----- nvinfo : EIATTR_SW_WAR
	.align		4
.L_546:
        /*00d0*/ 	.byte	0x04, 0x36
        /*00d2*/ 	.short	(.L_548 - .L_547)
.L_547:
        /*00d4*/ 	.word	0x00000008
.L_548:


//--------------------- .nv.info._ZN3cub18CUB_300001_SM_10006detail10merge_sort30DeviceMergeSortBlockSortKernelINS2_10policy_hubIPPmE9Policy600ES6_PNS0_8NullTypeES6_SA_j18tuple_indexed_lessS5_S9_EEvbT0_T1_T2_T3_T4_PT6_PT7_T5_NS1_7vsmem_tE --------------------------
	.section	.nv.info._ZN3cub18CUB_300001_SM_10006detail10merge_sort30DeviceMergeSortBlockSortKernelINS2_10policy_hubIPPmE9Policy600ES6_PNS0_8NullTypeES6_SA_j18tuple_indexed_lessS5_S9_EEvbT0_T1_T2_T3_T4_PT6_PT7_T5_NS1_7vsmem_tE,"",@"SHT_CUDA_INFO"
	.sectionflags	@""
	.align	4


	//----- nvinfo : EIATTR_CUDA_API_VERSION
	.align		4
        /*0000*/ 	.byte	0x04, 0x37
        /*0002*/ 	.short	(.L_550 - .L_549)
.L_549:
        /*0004*/ 	.word	0x00000082


	//----- nvinfo : EIATTR_KPARAM_INFO
	.align		4
.L_550:
        /*0008*/ 	.byte	0x04, 0x17
        /*000a*/ 	.short	(.L_552 - .L_551)
.L_551:
        /*000c*/ 	.word	0x00000000
        /*0010*/ 	.short	0x0009
        /*0012*/ 	.short	0x0050
        /*0014*/ 	.byte	0x00, 0xf0, 0x21, 0x00


	//----- nvinfo : EIATTR_KPARAM_INFO
	.align		4
.L_552:
        /*0018*/ 	.byte	0x04, 0x17
        /*001a*/ 	.short	(.L_554 - .L_553)
.L_553:
        /*001c*/ 	.word	0x00000000
        /*0020*/ 	.short	0x0008
        /*0022*/ 	.short	0x0040
        /*0024*/ 	.byte	0x00, 0xf0, 0x41, 0x00


	//----- nvinfo : EIATTR_KPARAM_INFO
	.align		4
.L_554:
        /*0028*/ 	.byte	0x04, 0x17
        /*002a*/ 	.short	(.L_556 - .L_555)
.L_555:
        /*002c*/ 	.word	0x00000000
        /*0030*/ 	.short	0x0007
        /*0032*/ 	.short	0x0038
        /*0034*/ 	.byte	0x00, 0xf5, 0x21, 0x00


	//----- nvinfo : EIATTR_KPARAM_INFO
	.align		4
.L_556:
        /*0038*/ 	.byte	0x04, 0x17
        /*003a*/ 	.short	(.L_558 - .L_557)
.L_557:
        /*003c*/ 	.word	0x00000000
        /*0040*/ 	.short	0x0006
        /*0042*/ 	.short	0x0030
        /*0044*/ 	.byte	0x00, 0xf5, 0x21, 0x00


	//----- nvinfo : EIATTR_KPARAM_INFO
	.align		4
.L_558:
        /*0048*/ 	.byte	0x04, 0x17
        /*004a*/ 	.short	(.L_560 - .L_559)
.L_559:
        /*004c*/ 	.word	0x00000000
        /*0050*/ 	.short	0x0005
        /*0052*/ 	.short	0x0028
        /*0054*/ 	.byte	0x00, 0xf0, 0x11, 0x00


	//----- nvinfo : EIATTR_KPARAM_INFO
	.align		4
.L_560:
        /*0058*/ 	.byte	0x04, 0x17
        /*005a*/ 	.short	(.L_562 - .L_561)
.L_561:
        /*005c*/ 	.word	0x00000000
        /*0060*/ 	.short	0x0004
        /*0062*/ 	.short	0x0020
        /*0064*/ 	.byte	0x00, 0xf5, 0x21, 0x00


	//----- nvinfo : EIATTR_KPARAM_INFO
	.align		4
.L_562:
        /*0068*/ 	.byte	0x04, 0x17
        /*006a*/ 	.short	(.L_564 - .L_563)
.L_563:
        /*006c*/ 	.word	0x00000000
        /*0070*/ 	.short	0x0003
        /*0072*/ 	.short	0x0018
        /*0074*/ 	.byte	0x00, 0xf5, 0x21, 0x00


	//----- nvinfo : EIATTR_KPARAM_INFO
	.align		4
.L_564:
        /*0078*/ 	.byte	0x04, 0x17
        /*007a*/ 	.short	(.L_566 - .L_565)
.L_565:
        /*007c*/ 	.word	0x00000000
        /*0080*/ 	.short	0x0002
        /*0082*/ 	.short	0x0010
        /*0084*/ 	.byte	0x00, 0xf5, 0x21, 0x00


	//----- nvinfo : EIATTR_KPARAM_INFO
	.align		4
.L_566:
        /*0088*/ 	.byte	0x04, 0x17
        /*008a*/ 	.short	(.L_568 - .L_567)
.L_567:
        /*008c*/ 	.word	0x00000000
        /*0090*/ 	.short	0x0001
        /*0092*/ 	.short	0x0008
        /*0094*/ 	.byte	0x00, 0xf5, 0x21, 0x00


	//----- nvinfo : EIATTR_KPARAM_INFO
	.align		4
.L_568:
        /*0098*/ 	.byte	0x04, 0x17
        /*009a*/ 	.short	(.L_570 - .L_569)
.L_569:
        /*009c*/ 	.word	0x00000000
        /*00a0*/ 	.short	0x0000
        /*00a2*/ 	.short	0x0000
        /*00a4*/ 	.byte	0x00, 0xf0, 0x05, 0x00


	//----- nvinfo : EIATTR_SPARSE_MMA_MASK
	.align		4
.L_570:
        /*00a8*/ 	.byte	0x03, 0x50
        /*00aa*/ 	.short	0x0000


	//----- nvinfo : EIATTR_MAXREG_COUNT
	.align		4
        /*00ac*/ 	.byte	0x03, 0x1b
        /*00ae*/ 	.short	0x00ff


	//----- nvinfo : EIATTR_NUM_BARRIERS
	.align		4
        /*00b0*/ 	.byte	0x02, 0x4c
        /*00b2*/ 	.byte	0x01
	.zero		1


	//----- nvinfo : EIATTR_ANNOTATIONS
	.align		4
        /*00b4*/ 	.byte	0x04, 0x55
        /*00b6*/ 	.short	(.L_572 - .L_571)


	//   ....[0]....
.L_571:
        /* <DEDUP_REMOVED lines=22> */
        /*020c*/ 	.byte	0x30, 0xb0, 0x14, 0x00, 0x01, 0x00, 0x00, 0x00, 0x40, 0xb0, 0x14, 0x00


	//----- nvinfo : EIATTR_MERCURY_ISA_VERSION
	.align		4
.L_572:
        /*0218*/ 	.byte	0x03, 0x5f
        /*021a*/ 	.short	0x0101


	//----- nvinfo : EIATTR_COOP_GROUP_MASK_REGIDS
	.align		4
        /*021c*/ 	.byte	0x04, 0x29
        /*021e*/ 	.short	(.L_574 - .L_573)


	//   ....[0]....
.L_573:
        /*0220*/ 	.word	0xffffffff


	//   ....[1]....
        /*0224*/ 	.word	0xffffffff


	//   ....[2]....
        /*0228*/ 	.word	0xffffffff


	//   ....[3]....
        /*022c*/ 	.word	0xffffffff


	//   ....[4]....
        /*0230*/ 	.word	0xffffffff


	//   ....[5]....
        /*0234*/ 	.word	0xffffffff


	//----- nvinfo : EIATTR_COOP_GROUP_INSTR_OFFSETS
	.align		4
.L_574:
        /*0238*/ 	.byte	0x04, 0x28
        /*023a*/ 	.short	(.L_576 - .L_575)


	//   ....[0]....
.L_575:
        /*023c*/ 	.word	0x000005e0


	//   ....[1]....
        /*0240*/ 	.word	0x000988a0


	//   ....[2]....
        /*0244*/ 	.word	0x00098af0


	//   ....[3]....
        /*0248*/ 	.word	0x000995f0


	//   ....[4]....
        /*024c*/ 	.word	0x0014ab10


	//   ....[5]....
        /*0250*/ 	.word	0x0014b1c0


	//----- nvinfo : EIATTR_VRC_CTA_INIT_COUNT
	.align		4
.L_576:
        /*0254*/ 	.byte	0x02, 0x4a
	.zero		1
	.zero		1


	//----- nvinfo : EIATTR_EXIT_INSTR_OFFSETS
	.align		4
        /*0258*/ 	.byte	0x04, 0x1c
        /*025a*/ 	.short	(.L_578 - .L_577)


	//   ....[0]....
.L_577:
        /*025c*/ 	.word	0x000989d0


	//   ....[1]....
        /*0260*/ 	.word	0x00098c20


	//   ....[2]....
        /*0264*/ 	.word	0x0014af50


	//   ....[3]....
        /*0268*/ 	.word	0x0014afc0


	//   ....[4]....
        /*026c*/ 	.word	0x0014b610


	//   ....[5]....
        /*0270*/ 	.word	0x0014b680


	//----- nvinfo : EIATTR_MAX_THREADS
	.align		4
.L_578:
        /*0274*/ 	.byte	0x04, 0x05
        /*0276*/ 	.short	(.L_580 - .L_579)
.L_579:
        /*0278*/ 	.word	0x00000100
        /*027c*/ 	.word	0x00000001
        /*0280*/ 	.word	0x00000001


	//----- nvinfo : EIATTR_CRS_STACK_SIZE
	.align		4
.L_580:
        /*0284*/ 	.byte	0x04, 0x1e
        /*0286*/ 	.short	(.L_582 - .L_581)
.L_581:
        /*0288*/ 	.word	0x00000000


	//----- nvinfo : EIATTR_CBANK_PARAM_SIZE
	.align		4
.L_582:
        /*028c*/ 	.byte	0x03, 0x19
        /*028e*/ 	.short	0x0058


	//----- nvinfo : EIATTR_PARAM_CBANK
	.align		4
        /*0290*/ 	.byte	0x04, 0x0a
        /*0292*/ 	.short	(.L_584 - .L_583)
	.align		4
.L_583:
        /*0294*/ 	.word	index@(.nv.constant0._ZN3cub18CUB_300001_SM_10006detail10merge_sort30DeviceMergeSortBlockSortKernelINS2_10policy_hubIPPmE9Policy600ES6_PNS0_8NullTypeES6_SA_j18tuple_indexed_lessS5_S9_EEvbT0_T1_T2_T3_T4_PT6_PT7_T5_NS1_7vsmem_tE)
        /*0298*/ 	.short	0x0380
        /*029a*/ 	.short	0x0058


	//----- nvinfo : EIATTR_SW_WAR
	.align		4
.L_584:
        /*029c*/ 	.byte	0x04, 0x36
        /*029e*/ 	.short	(.L_586 - .L_585)
.L_585:
        /*02a0*/ 	.word	0x00000008
.L_586:


//--------------------- .nv.info._ZN3cub18CUB_300001_SM_10006detail11EmptyKernelIvEEvv --------------------------
	.section	.nv.info._ZN3cub18CUB_300001_SM_10006detail11EmptyKernelIvEEvv,"",@"SHT_CUDA_INFO"
	.sectionflags	@""
	.align	4


	//----- nvinfo : EIATTR_CUDA_API_VERSION
	.align		4
        /*0000*/ 	.byte	0x04, 0x37
        /*0002*/ 	.short	(.L_588 - .L_587)
.L_587:
        /*0004*/ 	.word	0x00000082


	//----- nvinfo : EIATTR_SPARSE_MMA_MASK
	.align		4
.L_588:
        /*0008*/ 	.byte	0x03, 0x50
        /*000a*/ 	.short	0x0000


	//----- nvinfo : EIATTR_MAXREG_COUNT
	.align		4
        /*000c*/ 	.byte	0x03, 0x1b
        /*000e*/ 	.short	0x00ff


	//----- nvinfo : EIATTR_MERCURY_ISA_VERSION
	.align		4
        /*0010*/ 	.byte	0x03, 0x5f
        /*0012*/ 	.short	0x0101


	//----- nvinfo : EIATTR_VRC_CTA_INIT_COUNT
	.align		4
        /*0014*/ 	.byte	0x02, 0x4a
	.zero		1
	.zero		1


	//----- nvinfo : EIATTR_EXIT_INSTR_OFFSETS
	.align		4
        /*0018*/ 	.byte	0x04, 0x1c
        /*001a*/ 	.short	(.L_590 - .L_589)


	//   ....[0]....
.L_589:
        /*001c*/ 	.word	0x00000010


	//----- nvinfo : EIATTR_SW_WAR
	.align		4
.L_590:
        /*0020*/ 	.byte	0x04, 0x36
        /*0022*/ 	.short	(.L_592 - .L_591)
.L_591:
        /*0024*/ 	.word	0x00000008
.L_592:


//--------------------- .nv.info._Z14extract_columnPPmyyS_ --------------------------
	.section	.nv.info._Z14extract_columnPPmyyS_,"",@"SHT_CUDA_INFO"
	.sectionflags	@""
	.align	4


	//----- nvinfo : EIATTR_CUDA_API_VERSION
	.align		4
        /*0000*/ 	.byte	0x04, 0x37
        /*0002*/ 	.short	(.L_594 - .L_593)
.L_593:
        /*0004*/ 	.word	0x00000082


	//----- nvinfo : EIATTR_KPARAM_INFO
	.align		4
.L_594:
        /*0008*/ 	.byte	0x04, 0x17
        /*000a*/ 	.short	(.L_596 - .L_595)
.L_595:
        /*000c*/ 	.word	0x00000000
        /*0010*/ 	.short	0x0003
        /*0012*/ 	.short	0x0018
        /*0014*/ 	.byte	0x00, 0xf5, 0x21, 0x00


	//----- nvinfo : EIATTR_KPARAM_INFO
	.align		4
.L_596:
        /*0018*/ 	.byte	0x04, 0x17
        /*001a*/ 	.short	(.L_598 - .L_597)
.L_597:
        /*001c*/ 	.word	0x00000000
        /*0020*/ 	.short	0x0002
        /*0022*/ 	.short	0x0010
        /*0024*/ 	.byte	0x00, 0xf0, 0x21, 0x00


	//----- nvinfo : EIATTR_KPARAM_INFO
	.align		4
.L_598:
        /*0028*/ 	.byte	0x04, 0x17
        /*002a*/ 	.short	(.L_600 - .L_599)
.L_599:
        /*002c*/ 	.word	0x00000000
        /*0030*/ 	.short	0x0001
        /*0032*/ 	.short	0x0008
        /*0034*/ 	.byte	0x00, 0xf0, 0x21, 0x00


	//----- nvinfo : EIATTR_KPARAM_INFO
	.align		4
.L_600:
        /*0038*/ 	.byte	0x04, 0x17
        /*003a*/ 	.short	(.L_602 - .L_601)
.L_601:
        /*003c*/ 	.word	0x00000000
        /*0040*/ 	.short	0x0000
        /*0042*/ 	.short	0x0000
        /*0044*/ 	.byte	0x00, 0xf5, 0x21, 0x00


	//----- nvinfo : EIATTR_SPARSE_MMA_MASK
	.align		4
.L_602:
        /*0048*/ 	.byte	0x03, 0x50
        /*004a*/ 	.short	0x0000


	//----- nvinfo : EIATTR_MAXREG_COUNT
	.align		4
        /*004c*/ 	.byte	0x03, 0x1b
        /*004e*/ 	.short	0x00ff


	//----- nvinfo : EIATTR_MERCURY_ISA_VERSION
	.align		4
        /*0050*/ 	.byte	0x03, 0x5f
        /*0052*/ 	.short	0x0101


	//----- nvinfo : EIATTR_VRC_CTA_INIT_COUNT
	.align		4
        /*0054*/ 	.byte	0x02, 0x4a
	.zero		1
	.zero		1


	//----- nvinfo : EIATTR_EXIT_INSTR_OFFSETS
	.align		4
        /*0058*/ 	.byte	0x04, 0x1c
        /*005a*/ 	.short	(.L_604 - .L_603)


	//   ....[0]....
.L_603:
        /*005c*/ 	.word	0x00000090


	//   ....[1]....
        /*0060*/ 	.word	0x00000230


	//----- nvinfo : EIATTR_CRS_STACK_SIZE
	.align		4
.L_604:
        /*0064*/ 	.byte	0x04, 0x1e
        /*0066*/ 	.short	(.L_606 - .L_605)
.L_605:
        /*0068*/ 	.word	0x00000000


	//----- nvinfo : EIATTR_CBANK_PARAM_SIZE
	.align		4
.L_606:
        /*006c*/ 	.byte	0x03, 0x19
        /*006e*/ 	.short	0x0020


	//----- nvinfo : EIATTR_PARAM_CBANK
	.align		4
        /*0070*/ 	.byte	0x04, 0x0a
        /*0072*/ 	.short	(.L_608 - .L_607)
	.align		4
.L_607:
        /*0074*/ 	.word	index@(.nv.constant0._Z14extract_columnPPmyyS_)
        /*0078*/ 	.short	0x0380
        /*007a*/ 	.short	0x0020


	//----- nvinfo : EIATTR_SW_WAR
	.align		4
.L_608:
        /*007c*/ 	.byte	0x04, 0x36
        /*007e*/ 	.short	(.L_610 - .L_609)
.L_609:
        /*0080*/ 	.word	0x00000008
.L_610:


//--------------------- .nv.info._Z12compute_hashPPmyyS_ --------------------------
	.section	.nv.info._Z12compute_hashPPmyyS_,"",@"SHT_CUDA_INFO"
	.sectionflags	@""
	.align	4


	//----- nvinfo : EIATTR_CUDA_API_VERSION
	.align		4
        /*0000*/ 	.byte	0x04, 0x37
        /*0002*/ 	.short	(.L_612 - .L_611)
.L_611:
        /*0004*/ 	.word	0x00000082


	//----- nvinfo : EIATTR_KPARAM_INFO
	.align		4
.L_612:
        /*0008*/ 	.byte	0x04, 0x17
        /*000a*/ 	.short	(.L_614 - .L_613)
.L_613:
        /*000c*/ 	.word	0x00000000
        /*0010*/ 	.short	0x0003
        /*0012*/ 	.short	0x0018
        /*0014*/ 	.byte	0x00, 0xf5, 0x21, 0x00


	//----- nvinfo : EIATTR_KPARAM_INFO
	.align		4
.L_614:
        /*0018*/ 	.byte	0x04, 0x17
        /*001a*/ 	.short	(.L_616 - .L_615)
.L_615:
        /*001c*/ 	.word	0x00000000
        /*0020*/ 	.short	0x0002
        /*0022*/ 	.short	0x0010
        /*0024*/ 	.byte	0x00, 0xf0, 0x21, 0x00


	//----- nvinfo : EIATTR_KPARAM_INFO
	.align		4
.L_616:
        /*0028*/ 	.byte	0x04, 0x17
        /*002a*/ 	.short	(.L_618 - .L_617)
.L_617:
        /*002c*/ 	.word	0x00000000
        /*0030*/ 	.short	0x0001
        /*0032*/ 	.short	0x0008
        /*0034*/ 	.byte	0x00, 0xf0, 0x21, 0x00


	//----- nvinfo : EIATTR_KPARAM_INFO
	.align		4
.L_618:
        /*0038*/ 	.byte	0x04, 0x17
        /*003a*/ 	.short	(.L_620 - .L_619)
.L_619:
        /*003c*/ 	.word	0x00000000
        /*0040*/ 	.short	0x0000
        /*0042*/ 	.short	0x0000
        /*0044*/ 	.byte	0x00, 0xf5, 0x21, 0x00


	//----- nvinfo : EIATTR_SPARSE_MMA_MASK
	.align		4
.L_620:
        /*0048*/ 	.byte	0x03, 0x50
        /*004a*/ 	.short	0x0000


	//----- nvinfo : EIATTR_MAXREG_COUNT
	.align		4
        /*004c*/ 	.byte	0x03, 0x1b
        /*004e*/ 	.short	0x00ff


	//----- nvinfo : EIATTR_MERCURY_ISA_VERSION
	.align		4
        /*0050*/ 	.byte	0x03, 0x5f
        /*0052*/ 	.short	0x0101


	//----- nvinfo : EIATTR_VRC_CTA_INIT_COUNT
	.align		4
        /*0054*/ 	.byte	0x02, 0x4a
	.zero		1
	.zero		1


	//----- nvinfo : EIATTR_EXIT_INSTR_OFFSETS
	.align		4
        /*0058*/ 	.byte	0x04, 0x1c
        /*005a*/ 	.short	(.L_622 - .L_621)


	//   ....[0]....
.L_621:
        /*005c*/ 	.word	0x00000090


	//   ....[1]....
        /*0060*/ 	.word	0x000001b0


	//   ....[2]....
        /*0064*/ 	.word	0x000016b0


	//----- nvinfo : EIATTR_CRS_STACK_SIZE
	.align		4
.L_622:
        /*0068*/ 	.byte	0x04, 0x1e
        /*006a*/ 	.short	(.L_624 - .L_623)
.L_623:
        /*006c*/ 	.word	0x00000000


	//----- nvinfo : EIATTR_CBANK_PARAM_SIZE
	.align		4
.L_624:
        /*0070*/ 	.byte	0x03, 0x19
        /*0072*/ 	.short	0x0020


	//----- nvinfo : EIATTR_PARAM_CBANK
	.align		4
        /*0074*/ 	.byte	0x04, 0x0a
        /*0076*/ 	.short	(.L_626 - .L_625)
	.align		4
.L_625:
        /*0078*/ 	.word	index@(.nv.constant0._Z12compute_hashPPmyyS_)
        /*007c*/ 	.short	0x0380
        /*007e*/ 	.short	0x0020


	//----- nvinfo : EIATTR_SW_WAR
	.align		4
.L_626:
        /*0080*/ 	.byte	0x04, 0x36
        /*0082*/ 	.short	(.L_628 - .L_627)
.L_627:
        /*0084*/ 	.word	0x00000008
.L_628:


//--------------------- .nv.info._Z20init_tuples_unsortedPPmS_iy --------------------------
	.section	.nv.info._Z20init_tuples_unsortedPPmS_iy,"",@"SHT_CUDA_INFO"
	.sectionflags	@""
	.align	4


	//----- nvinfo : EIATTR_CUDA_API_VERSION
	.align		4
        /*0000*/ 	.byte	0x04, 0x37
        /*0002*/ 	.short	(.L_630 - .L_629)
.L_629:
        /*0004*/ 	.word	0x00000082


	//----- nvinfo : EIATTR_KPARAM_INFO
	.align		4
.L_630:
        /*0008*/ 	.byte	0x04, 0x17
        /*000a*/ 	.short	(.L_632 - .L_631)
.L_631:
        /*000c*/ 	.word	0x00000000
        /*0010*/ 	.short	0x0003
        /*0012*/ 	.short	0x0018
        /*0014*/ 	.byte	0x00, 0xf0, 0x21, 0x00


	//----- nvinfo : EIATTR_KPARAM_INFO
	.align		4
.L_632:
        /*0018*/ 	.byte	0x04, 0x17
        /*001a*/ 	.short	(.L_634 - .L_633)
.L_633:
        /*001c*/ 	.word	0x00000000
        /*0020*/ 	.short	0x0002
        /*0022*/ 	.short	0x0010
        /*0024*/ 	.byte	0x00, 0xf0, 0x11, 0x00


	//----- nvinfo : EIATTR_KPARAM_INFO
	.align		4
.L_634:
        /*0028*/ 	.byte	0x04, 0x17
        /*002a*/ 	.short	(.L_636 - .L_635)
.L_635:
        /*002c*/ 	.word	0x00000000
        /*0030*/ 	.short	0x0001
        /*0032*/ 	.short	0x0008
        /*0034*/ 	.byte	0x00, 0xf5, 0x21, 0x00


	//----- nvinfo : EIATTR_KPARAM_INFO
	.align		4
.L_636:
        /*0038*/ 	.byte	0x04, 0x17
        /*003a*/ 	.short	(.L_638 - .L_637)
.L_637:
        /*003c*/ 	.word	0x00000000
        /*0040*/ 	.short	0x0000
        /*0042*/ 	.short	0x0000
        /*0044*/ 	.byte	0x00, 0xf5, 0x21, 0x00


	//----- nvinfo : EIATTR_SPARSE_MMA_MASK
	.align		4
.L_638:
        /*0048*/ 	.byte	0x03, 0x50
        /*004a*/ 	.short	0x0000


	//----- nvinfo : EIATTR_MAXREG_COUNT
	.align		4
        /*004c*/ 	.byte	0x03, 0x1b
        /*004e*/ 	.short	0x00ff


	//----- nvinfo : EIATTR_MERCURY_ISA_VERSION
	.align		4
        /*0050*/ 	.byte	0x03, 0x5f
        /*0052*/ 	.short	0x0101


	//----- nvinfo : EIATTR_VRC_CTA_INIT_COUNT
	.align		4
        /*0054*/ 	.byte	0x02, 0x4a
	.zero		1
	.zero		1


	//----- nvinfo : EIATTR_EXIT_INSTR_OFFSETS
	.align		4
        /*0058*/ 	.byte	0x04, 0x1c
        /*005a*/ 	.short	(.L_640 - .L_639)


	//   ....[0]....
.L_639:
        /*005c*/ 	.word	0x00000090


	//   ....[1]....
        /*0060*/ 	.word	0x00000200


	//----- nvinfo : EIATTR_CRS_STACK_SIZE
	.align		4
.L_640:
        /*0064*/ 	.byte	0x04, 0x1e
        /*0066*/ 	.short	(.L_642 - .L_641)
.L_641:
        /*0068*/ 	.word	0x00000000


	//----- nvinfo : EIATTR_CBANK_PARAM_SIZE
	.align		4
.L_642:
        /*006c*/ 	.byte	0x03, 0x19
        /*006e*/ 	.short	0x0020


	//----- nvinfo : EIATTR_PARAM_CBANK
	.align		4
        /*0070*/ 	.byte	0x04, 0x0a
        /*0072*/ 	.short	(.L_644 - .L_643)
	.align		4
.L_643:
        /*0074*/ 	.word	index@(.nv.constant0._Z20init_tuples_unsortedPPmS_iy)
        /*0078*/ 	.short	0x0380
        /*007a*/ 	.short	0x0020


	//----- nvinfo : EIATTR_SW_WAR
	.align		4
.L_644:
        /*007c*/ 	.byte	0x04, 0x36
        /*007e*/ 	.short	(.L_646 - .L_645)
.L_645:
        /*0080*/ 	.word	0x00000008
.L_646:


//--------------------- .nv.info._Z17radix_sort_kernelPmPiS0_ii --------------------------
	.section	.nv.info._Z17radix_sort_kernelPmPiS0_ii,"",@"SHT_CUDA_INFO"
	.sectionflags	@""
	.align	4


	//----- nvinfo : EIATTR_CUDA_API_VERSION
	.align		4
        /*0000*/ 	.byte	0x04, 0x37
        /*0002*/ 	.short	(.L_648 - .L_647)
.L_647:
        /*0004*/ 	.word	0x00000082


	//----- nvinfo : EIATTR_KPARAM_INFO
	.align		4
.L_648:
        /*0008*/ 	.byte	0x04, 0x17
        /*000a*/ 	.short	(.L_650 - .L_649)
.L_649:
        /*000c*/ 	.word	0x00000000
        /*0010*/ 	.short	0x0004
        /*0012*/ 	.short	0x001c
        /*0014*/ 	.byte	0x00, 0xf0, 0x11, 0x00


	//----- nvinfo : EIATTR_KPARAM_INFO
	.align		4
.L_650:
        /*0018*/ 	.byte	0x04, 0x17
        /*001a*/ 	.short	(.L_652 - .L_651)
.L_651:
        /*001c*/ 	.word	0x00000000
        /*0020*/ 	.short	0x0003
        /*0022*/ 	.short	0x0018
        /*0024*/ 	.byte	0x00, 0xf0, 0x11, 0x00


	//----- nvinfo : EIATTR_KPARAM_INFO
	.align		4
.L_652:
        /*0028*/ 	.byte	0x04, 0x17
        /*002a*/ 	.short	(.L_654 - .L_653)
.L_653:
        /*002c*/ 	.word	0x00000000
        /*0030*/ 	.short	0x0002
        /*0032*/ 	.short	0x0010
        /*0034*/ 	.byte	0x00, 0xf5, 0x21, 0x00


	//----- nvinfo : EIATTR_KPARAM_INFO
	.align		4
.L_654:
        /*0038*/ 	.byte	0x04, 0x17
        /*003a*/ 	.short	(.L_656 - .L_655)
.L_655:
        /*003c*/ 	.word	0x00000000
        /*0040*/ 	.short	0x0001
        /*0042*/ 	.short	0x0008
        /*0044*/ 	.byte	0x00, 0xf5, 0x21, 0x00


	//----- nvinfo : EIATTR_KPARAM_INFO
	.align		4
.L_656:
        /*0048*/ 	.byte	0x04, 0x17
        /*004a*/ 	.short	(.L_658 - .L_657)
.L_657:
        /*004c*/ 	.word	0x00000000
        /*0050*/ 	.short	0x0000
        /*0052*/ 	.short	0x0000
        /*0054*/ 	.byte	0x00, 0xf5, 0x21, 0x00


	//----- nvinfo : EIATTR_SPARSE_MMA_MASK
	.align		4
.L_658:
        /*0058*/ 	.byte	0x03, 0x50
        /*005a*/ 	.short	0x0000


	//----- nvinfo : EIATTR_MAXREG_COUNT
	.align		4
        /*005c*/ 	.byte	0x03, 0x1b
        /*005e*/ 	.short	0x00ff


	//----- nvinfo : EIATTR_NUM_BARRIERS
	.align		4
        /*0060*/ 	.byte	0x02, 0x4c
        /*0062*/ 	.byte	0x01
	.zero		1


	//----- nvinfo : EIATTR_MERCURY_ISA_VERSION
	.align		4
        /*0064*/ 	.byte	0x03, 0x5f
        /*0066*/ 	.short	0x0101


	//----- nvinfo : EIATTR_VRC_CTA_INIT_COUNT
	.align		4
        /*0068*/ 	.byte	0x02, 0x4a
	.zero		1
	.zero		1


	//----- nvinfo : EIATTR_EXIT_INSTR_OFFSETS
	.align		4
        /*006c*/ 	.byte	0x04, 0x1c
        /*006e*/ 	.short	(.L_660 - .L_659)


	//   ....[0]....
.L_659:
        /*0070*/ 	.word	0x00000230


	//----- nvinfo : EIATTR_CBANK_PARAM_SIZE
	.align		4
.L_660:
        /*0074*/ 	.byte	0x03, 0x19
        /*0076*/ 	.short	0x0020


	//----- nvinfo : EIATTR_PARAM_CBANK
	.align		4
        /*0078*/ 	.byte	0x04, 0x0a
        /*007a*/ 	.short	(.L_662 - .L_661)
	.align		4
.L_661:
        /*007c*/ 	.word	index@(.nv.constant0._Z17radix_sort_kernelPmPiS0_ii)
        /*0080*/ 	.short	0x0380
        /*0082*/ 	.short	0x0020


	//----- nvinfo : EIATTR_SW_WAR
	.align		4
.L_662:
        /*0084*/ 	.byte	0x04, 0x36
        /*0086*/ 	.short	(.L_664 - .L_663)
.L_663:
        /*0088*/ 	.word	0x00000008
.L_664:


//--------------------- .nv.callgraph             --------------------------
	.section	.nv.callgraph,"",@"SHT_CUDA_CALLGRAPH"
	.align	4
	.sectionentsize	8
	.align		4
        /*0000*/ 	.word	0x00000000
	.align		4
        /*0004*/ 	.word	0xffffffff
	.align		4
        /*0008*/ 	.word	0x00000000
	.align		4
        /*000c*/ 	.word	0xfffffffe
	.align		4
        /*0010*/ 	.word	0x00000000
	.align		4
        /*0014*/ 	.word	0xfffffffd
	.align		4
        /*0018*/ 	.word	0x00000000
	.align		4
        /*001c*/ 	.word	0xfffffffc


//--------------------- .nv.constant4             --------------------------
	.section	.nv.constant4,"a",@progbits
	.align	8
	.align		8
.nv.constant4:
        /*0000*/ 	.dword	_ZN34_INTERNAL_56b26f5a_4_k_cu_147401bc4cuda3std3__45__cpo5beginE
	.align		8
        /*0008*/ 	.dword	_ZN34_INTERNAL_56b26f5a_4_k_cu_147401bc4cuda3std3__45__cpo3endE
	.align		8
        /*0010*/ 	.dword	_ZN34_INTERNAL_56b26f5a_4_k_cu_147401bc4cuda3std3__45__cpo6cbeginE
	.align		8
        /*0018*/ 	.dword	_ZN34_INTERNAL_56b26f5a_4_k_cu_147401bc4cuda3std3__45__cpo4cendE
	.align		8
        /*0020*/ 	.dword	_ZN34_INTERNAL_56b26f5a_4_k_cu_147401bc4cuda3std3__45__cpo6rbeginE
	.align		8
        /*0028*/ 	.dword	_ZN34_INTERNAL_56b26f5a_4_k_cu_147401bc4cuda3std3__45__cpo4rendE
	.align		8
        /*0030*/ 	.dword	_ZN34_INTERNAL_56b26f5a_4_k_cu_147401bc4cuda3std3__45__cpo7crbeginE
	.align		8
        /*0038*/ 	.dword	_ZN34_INTERNAL_56b26f5a_4_k_cu_147401bc4cuda3std3__45__cpo5crendE
	.align		8
        /*0040*/ 	.dword	_ZN34_INTERNAL_56b26f5a_4_k_cu_147401bc4cuda3std3__436_GLOBAL__N__56b26f5a_4_k_cu_147401bc6ignoreE
	.align		8
        /*0048*/ 	.dword	_ZN34_INTERNAL_56b26f5a_4_k_cu_147401bc4cuda3std3__419piecewise_constructE
	.align		8
        /*0050*/ 	.dword	_ZN34_INTERNAL_56b26f5a_4_k_cu_147401bc4cuda3std3__48in_placeE
	.align		8
        /*0058*/ 	.dword	_ZN34_INTERNAL_56b26f5a_4_k_cu_147401bc4cuda3std3__420unreachable_sentinelE
	.align		8
        /*0060*/ 	.dword	_ZN34_INTERNAL_56b26f5a_4_k_cu_147401bc4cuda3std3__47nulloptE
	.align		8
        /*0068*/ 	.dword	_ZN34_INTERNAL_56b26f5a_4_k_cu_147401bc4cuda3std3__48unexpectE
	.align		8
        /*0070*/ 	.dword	_ZN34_INTERNAL_56b26f5a_4_k_cu_147401bc4cuda3std6ranges3__45__cpo4swapE
	.align		8
        /*0078*/ 	.dword	_ZN34_INTERNAL_56b26f5a_4_k_cu_147401bc4cuda3std6ranges3__45__cpo9iter_moveE
	.align		8
        /*0080*/ 	.dword	_ZN34_INTERNAL_56b26f5a_4_k_cu_147401bc4cuda3std6ranges3__45__cpo5beginE
	.align		8
        /*0088*/ 	.dword	_ZN34_INTERNAL_56b26f5a_4_k_cu_147401bc4cuda3std6ranges3__45__cpo3endE
	.align		8
        /*0090*/ 	.dword	_ZN34_INTERNAL_56b26f5a_4_k_cu_147401bc4cuda3std6ranges3__45__cpo6cbeginE
	.align		8
        /*0098*/ 	.dword	_ZN34_INTERNAL_56b26f5a_4_k_cu_147401bc4cuda3std6ranges3__45__cpo4cendE
	.align		8
        /*00a0*/ 	.dword	_ZN34_INTERNAL_56b26f5a_4_k_cu_147401bc4cuda3std6ranges3__45__cpo7advanceE
	.align		8
        /*00a8*/ 	.dword	_ZN34_INTERNAL_56b26f5a_4_k_cu_147401bc4cuda3std6ranges3__45__cpo9iter_swapE
	.align		8
        /*00b0*/ 	.dword	_ZN34_INTERNAL_56b26f5a_4_k_cu_147401bc4cuda3std6ranges3__45__cpo4nextE
	.align		8
        /*00b8*/ 	.dword	_ZN34_INTERNAL_56b26f5a_4_k_cu_147401bc4cuda3std6ranges3__45__cpo4prevE
	.align		8
        /*00c0*/ 	.dword	_ZN34_INTERNAL_56b26f5a_4_k_cu_147401bc4cuda3std6ranges3__45__cpo4dataE
	.align		8
        /*00c8*/ 	.dword	_ZN34_INTERNAL_56b26f5a_4_k_cu_147401bc4cuda3std6ranges3__45__cpo5cdataE
	.align		8
        /*00d0*/ 	.dword	_ZN34_INTERNAL_56b26f5a_4_k_cu_147401bc4cuda3std6ranges3__45__cpo4sizeE
	.align		8
        /*00d8*/ 	.dword	_ZN34_INTERNAL_56b26f5a_4_k_cu_147401bc4cuda3std6ranges3__45__cpo5ssizeE
	.align		8
        /*00e0*/ 	.dword	_ZN34_INTERNAL_56b26f5a_4_k_cu_147401bc4cuda3std6ranges3__45__cpo8distanceE
	.align		8
        /*00e8*/ 	.dword	_ZN34_INTERNAL_56b26f5a_4_k_cu_147401bc6thrust24THRUST_300001_SM_1000_NS8cuda_cub3parE
	.align		8
        /*00f0*/ 	.dword	_ZN34_INTERNAL_56b26f5a_4_k_cu_147401bc6thrust24THRUST_300001_SM_1000_NS8cuda_cub10par_nosyncE
	.align		8
        /*00f8*/ 	.dword	_ZN34_INTERNAL_56b26f5a_4_k_cu_147401bc6thrust24THRUST_300001_SM_1000_NS6system6detail10sequential3seqE
	.align		8
        /*0100*/ 	.dword	_ZN34_INTERNAL_56b26f5a_4_k_cu_147401bc6thrust24THRUST_300001_SM_1000_NS6system3cpp3parE
	.align		8
        /*0108*/ 	.dword	_ZN34_INTERNAL_56b26f5a_4_k_cu_147401bc6thrust24THRUST_300001_SM_1000_NS12placeholders2_1E
	.align		8
        /*0110*/ 	.dword	_ZN34_INTERNAL_56b26f5a_4_k_cu_147401bc6thrust24THRUST_300001_SM_1000_NS12placeholders2_2E
	.align		8
        /*0118*/ 	.dword	_ZN34_INTERNAL_56b26f5a_4_k_cu_147401bc6thrust24THRUST_300001_SM_1000_NS12placeholders2_3E
	.align		8
        /*0120*/ 	.dword	_ZN34_INTERNAL_56b26f5a_4_k_cu_147401bc6thrust24THRUST_300001_SM_1000_NS12placeholders2_4E
	.align		8
        /*0128*/ 	.dword	_ZN34_INTERNAL_56b26f5a_4_k_cu_147401bc6thrust24THRUST_300001_SM_1000_NS12placeholders2_5E
	.align		8
        /*0130*/ 	.dword	_ZN34_INTERNAL_56b26f5a_4_k_cu_147401bc6thrust24THRUST_300001_SM_1000_NS12placeholders2_6E
	.align		8
        /*0138*/ 	.dword	_ZN34_INTERNAL_56b26f5a_4_k_cu_147401bc6thrust24THRUST_300001_SM_1000_NS12placeholders2_7E
	.align		8
        /*0140*/ 	.dword	_ZN34_INTERNAL_56b26f5a_4_k_cu_147401bc6thrust24THRUST_300001_SM_1000_NS12placeholders2_8E
	.align		8
        /*0148*/ 	.dword	_ZN34_INTERNAL_56b26f5a_4_k_cu_147401bc6thrust24THRUST_300001_SM_1000_NS12placeholders2_9E
	.align		8
        /*0150*/ 	.dword	_ZN34_INTERNAL_56b26f5a_4_k_cu_147401bc6thrust24THRUST_300001_SM_1000_NS12placeholders3_10E
	.align		8
        /*0158*/ 	.dword	_ZN34_INTERNAL_56b26f5a_4_k_cu_147401bc6thrust24THRUST_300001_SM_1000_NS3seqE
	.align		8
        /*0160*/ 	.dword	_ZN34_INTERNAL_56b26f5a_4_k_cu_147401bc6thrust24THRUST_300001_SM_1000_NS6deviceE


//--------------------- .text._ZN3cub18CUB_300001_SM_10006detail10radix_sort29DeviceRadixSortOnesweepKernelINS1_5radix10policy_hubImmyE10Policy1000ELNS0_9SortOrderE0EmmyiiNS1_21identity_decomposer_tEEEvPT5_SB_PT3_PKSC_PT1_PKSG_PT2_PKSK_T4_iiT6_ --------------------------
	.section	.text._ZN3cub18CUB_300001_SM_10006detail10radix_sort29DeviceRadixSortOnesweepKernelINS1_5radix10policy_hubImmyE10Policy1000ELNS0_9SortOrderE0EmmyiiNS1_21identity_decomposer_tEEEvPT5_SB_PT3_PKSC_PT1_PKSG_PT2_PKSK_T4_iiT6_,"ax",@progbits
	.align	128
        .global         _ZN3cub18CUB_300001_SM_10006detail10radix_sort29DeviceRadixSortOnesweepKernelINS1_5radix10policy_hubImmyE10Policy1000ELNS0_9SortOrderE0EmmyiiNS1_21identity_decomposer_tEEEvPT5_SB_PT3_PKSC_PT1_PKSG_PT2_PKSK_T4_iiT6_
        .type           _ZN3cub18CUB_300001_SM_10006detail10radix_sort29DeviceRadixSortOnesweepKernelINS1_5radix10policy_hubImmyE10Policy1000ELNS0_9SortOrderE0EmmyiiNS1_21identity_decomposer_tEEEvPT5_SB_PT3_PKSC_PT1_PKSG_PT2_PKSK_T4_iiT6_,@function
        .size           _ZN3cub18CUB_300001_SM_10006detail10radix_sort29DeviceRadixSortOnesweepKernelINS1_5radix10policy_hubImmyE10Policy1000ELNS0_9SortOrderE0EmmyiiNS1_21identity_decomposer_tEEEvPT5_SB_PT3_PKSC_PT1_PKSG_PT2_PKSK_T4_iiT6_,(.L_x_4991 - _ZN3cub18CUB_300001_SM_10006detail10radix_sort29DeviceRadixSortOnesweepKernelINS1_5radix10policy_hubImmyE10Policy1000ELNS0_9SortOrderE0EmmyiiNS1_21identity_decomposer_tEEEvPT5_SB_PT3_PKSC_PT1_PKSG_PT2_PKSK_T4_iiT6_)
        .other          _ZN3cub18CUB_300001_SM_10006detail10radix_sort29DeviceRadixSortOnesweepKernelINS1_5radix10policy_hubImmyE10Policy1000ELNS0_9SortOrderE0EmmyiiNS1_21identity_decomposer_tEEEvPT5_SB_PT3_PKSC_PT1_PKSG_PT2_PKSK_T4_iiT6_,@"STO_CUDA_ENTRY STV_DEFAULT"
_ZN3cub18CUB_300001_SM_10006detail10radix_sort29DeviceRadixSortOnesweepKernelINS1_5radix10policy_hubImmyE10Policy1000ELNS0_9SortOrderE0EmmyiiNS1_21identity_decomposer_tEEEvPT5_SB_PT3_PKSC_PT1_PKSG_PT2_PKSK_T4_iiT6_:
.text._ZN3cub18CUB_300001_SM_10006detail10radix_sort29DeviceRadixSortOnesweepKernelINS1_5radix10policy_hubImmyE10Policy1000ELNS0_9SortOrderE0EmmyiiNS1_21identity_decomposer_tEEEvPT5_SB_PT3_PKSC_PT1_PKSG_PT2_PKSK_T4_iiT6_:
[----:B------:R-:W-:Y:S01]  /*0000*/  LDC R1, c[0x0][0x37c] ;  /* 0x0000df00ff017b82 */ /* 0x000fe20000000800 */
[----:B------:R-:W0:Y:S01]  /*0010*/  S2R R19, SR_TID.X ;  /* 0x0000000000137919 */ /* 0x000e220000002100 */
[----:B------:R-:W-:Y:S01]  /*0020*/  MOV R41, 0x400 ;  /* 0x0000040000297802 */ /* 0x000fe20000000f00 */
[----:B------:R-:W1:Y:S01]  /*0030*/  LDCU.64 UR8, c[0x0][0x358] ;  /* 0x00006b00ff0877ac */ /* 0x000e620008000a00 */
[----:B------:R-:W-:Y:S01]  /*0040*/  BSSY.RECONVERGENT B0, `(.L_x_0) ;  /* 0x000000c000007945 */ /* 0x000fe20003800200 */
[----:B------:R-:W2:Y:S01]  /*0050*/  S2R R0, SR_CgaCtaId ;  /* 0x0000000000007919 */ /* 0x000ea20000008800 */
[----:B0-----:R-:W-:Y:S02]  /*0060*/  ISETP.NE.AND P0, PT, R19, RZ, PT ;  /* 0x000000ff1300720c */ /* 0x001fe40003f05270 */
[----:B--2---:R-:W-:-:S11]  /*0070*/  LEA R41, R0, R41, 0x18 ;  /* 0x0000002900297211 */ /* 0x004fd600078ec0ff */
[----:B-1----:R-:W-:Y:S05]  /*0080*/  @P0 BRA `(.L_x_1) ;  /* 0x00000000001c0947 */ /* 0x002fea0003800000 */
[----:B------:R-:W0:Y:S01]  /*0090*/  LDC.64 R2, c[0x0][0x388] ;  /* 0x0000e200ff027b82 */ /* 0x000e220000000a00 */
[----:B------:R-:W-:-:S05]  /*00a0*/  IMAD.MOV.U32 R5, RZ, RZ, 0x1 ;  /* 0x00000001ff057424 */ /* 0x000fca00078e00ff */
[----:B0-----:R-:W2:Y:S02]  /*00b0*/  ATOMG.E.ADD.STRONG.GPU PT, R2, desc[UR8][R2.64], R5 ;  /* 0x80000005020279a8 */ /* 0x001ea400081ef108 */
[----:B------:R-:W0:Y:S01]  /*00c0*/  S2UR UR5, SR_CgaCtaId ;  /* 0x00000000000579c3 */ /* 0x000e220000008800 */
[----:B------:R-:W-:Y:S02]  /*00d0*/  UMOV UR4, 0x400 ;  /* 0x0000040000047882 */ /* 0x000fe40000000000 */
[----:B0-----:R-:W-:-:S09]  /*00e0*/  ULEA UR4, UR5, UR4, 0x18 ;  /* 0x0000000405047291 */ /* 0x001fd2000f8ec0ff */
[----:B--2---:R0:W-:Y:S03]  /*00f0*/  STS [UR4+0x9000], R2 ;  /* 0x00900002ff007988 */ /* 0x0041e60008000804 */
.L_x_1:
[----:B------:R-:W-:Y:S05]  /*0100*/  BSYNC.RECONVERGENT B0 ;  /* 0x0000000000007941 */ /* 0x000fea0003800200 */
.L_x_0:
[----:B------:R-:W-:Y:S01]  /*0110*/  BAR.SYNC.DEFER_BLOCKING 0x0 ;  /* 0x0000000000007b1d */ /* 0x000fe20000010000 */
[----:B0-----:R-:W-:-:S05]  /*0120*/  SHF.R.U32.HI R2, RZ, 0x5, R19 ;  /* 0x00000005ff027819 */ /* 0x001fca0000011613 */
[----:B------:R-:W0:Y:S01]  /*0130*/  LDCU UR4, c[0x0][0x3c0] ;  /* 0x00007800ff0477ac */ /* 0x000e220008000800 */
[----:B------:R-:W1:Y:S01]  /*0140*/  S2R R42, SR_LANEID ;  /* 0x00000000002a7919 */ /* 0x000e620000000000 */
[----:B------:R-:W2:Y:S02]  /*0150*/  LDS R4, [R41+0x9000] ;  /* 0x0090000029047984 */ /* 0x000ea40000000800 */
[----:B--2---:R-:W-:-:S04]  /*0160*/  IMAD R3, R4, 0x1200, RZ ;  /* 0x0000120004037824 */ /* 0x004fc800078e02ff */
[----:B------:R-:W-:Y:S01]  /*0170*/  VIADD R39, R3, 0x1200 ;  /* 0x0000120003277836 */ /* 0x000fe20000000000 */
[----:B------:R-:W-:-:S04]  /*0180*/  SHF.R.S32.HI R48, RZ, 0x1f, R3 ;  /* 0x0000001fff307819 */ /* 0x000fc80000011403 */
[----:B0-----:R-:W-:-:S13]  /*0190*/  ISETP.GT.AND P0, PT, R39, UR4, PT ;  /* 0x0000000427007c0c */ /* 0x001fda000bf04270 */
[----:B-1----:R-:W-:Y:S05]  /*01a0*/  @P0 BRA `(.L_x_2) ;  /* 0x0000000000540947 */ /* 0x002fea0003800000 */
[----:B------:R-:W0:Y:S01]  /*01b0*/  LDCU.64 UR4, c[0x0][0x3a8] ;  /* 0x00007500ff0477ac */ /* 0x000e220008000a00 */
[C---:B------:R-:W-:Y:S02]  /*01c0*/  LOP3.LUT R0, R19.reuse, 0x1f, RZ, 0xc0, !PT ;  /* 0x0000001f13007812 */ /* 0x040fe400078ec0ff */
[----:B------:R-:W-:-:S05]  /*01d0*/  LOP3.LUT R5, R19, 0x3e0, RZ, 0xc0, !PT ;  /* 0x000003e013057812 */ /* 0x000fca00078ec0ff */
[----:B------:R-:W-:-:S05]  /*01e0*/  IMAD R0, R5, 0xc, R0 ;  /* 0x0000000c05007824 */ /* 0x000fca00078e0200 */
[----:B------:R-:W-:-:S05]  /*01f0*/  IADD3 R3, P0, PT, R3, R0, RZ ;  /* 0x0000000003037210 */ /* 0x000fca0007f1e0ff */
[----:B------:R-:W-:Y:S01]  /*0200*/  IMAD.X R48, RZ, RZ, R48, P0 ;  /* 0x000000ffff307224 */ /* 0x000fe200000e0630 */
[----:B0-----:R-:W-:-:S04]  /*0210*/  LEA R6, P0, R3, UR4, 0x3 ;  /* 0x0000000403067c11 */ /* 0x001fc8000f8018ff */
[----:B------:R-:W-:-:S05]  /*0220*/  LEA.HI.X R7, R3, UR5, R48, 0x3, P0 ;  /* 0x0000000503077c11 */ /* 0x000fca00080f1c30 */
[----:B------:R0:W5:Y:S04]  /*0230*/  LDG.E.64 R36, desc[UR8][R6.64] ;  /* 0x0000000806247981 */ /* 0x000168000c1e1b00 */
        /* <DEDUP_REMOVED lines=10> */
[----:B------:R0:W5:Y:S01]  /*02e0*/  LDG.E.64 R14, desc[UR8][R6.64+0xb00] ;  /* 0x000b0008060e7981 */ /* 0x000162000c1e1b00 */
[----:B------:R-:W-:Y:S05]  /*02f0*/  BRA `(.L_x_3) ;  /* 0x0000000400107947 */ /* 0x000fea0003800000 */
.L_x_2:
[----:B------:R-:W0:Y:S01]  /*0300*/  LDCU.64 UR6, c[0x0][0x3a8] ;  /* 0x00007500ff0677ac */ /* 0x000e220008000a00 */
[C---:B------:R-:W-:Y:S01]  /*0310*/  LOP3.LUT R0, R19.reuse, 0x1f, RZ, 0xc0, !PT ;  /* 0x0000001f13007812 */ /* 0x040fe200078ec0ff */
[----:B------:R-:W-:Y:S01]  /*0320*/  IMAD.MOV.U32 R36, RZ, RZ, -0x1 ;  /* 0xffffffffff247424 */ /* 0x000fe200078e00ff */
[----:B------:R-:W-:Y:S01]  /*0330*/  LOP3.LUT R5, R19, 0x3e0, RZ, 0xc0, !PT ;  /* 0x000003e013057812 */ /* 0x000fe200078ec0ff */
[----:B------:R-:W-:Y:S02]  /*0340*/  IMAD.MOV.U32 R37, RZ, RZ, -0x1 ;  /* 0xffffffffff257424 */ /* 0x000fe400078e00ff */
[----:B------:R-:W-:Y:S02]  /*0350*/  IMAD.MOV.U32 R34, RZ, RZ, -0x1 ;  /* 0xffffffffff227424 */ /* 0x000fe400078e00ff */
[----:B------:R-:W-:Y:S01]  /*0360*/  IMAD R0, R5, 0xc, R0 ;  /* 0x0000000c05007824 */ /* 0x000fe200078e0200 */
[----:B------:R-:W-:Y:S01]  /*0370*/  IADD3 R5, PT, PT, -R3, UR4, RZ ;  /* 0x0000000403057c10 */ /* 0x000fe2000fffe1ff */
[----:B------:R-:W-:-:S02]  /*0380*/  IMAD.MOV.U32 R35, RZ, RZ, -0x1 ;  /* 0xffffffffff237424 */ /* 0x000fc400078e00ff */
[C---:B------:R-:W-:Y:S01]  /*0390*/  VIADD R8, R0.reuse, 0x40 ;  /* 0x0000004000087836 */ /* 0x040fe20000000000 */
[----:B------:R-:W-:Y:S01]  /*03a0*/  IADD3 R3, P0, PT, R3, R0, RZ ;  /* 0x0000000003037210 */ /* 0x000fe20007f1e0ff */
[C---:B------:R-:W-:Y:S01]  /*03b0*/  VIADD R6, R0.reuse, 0x20 ;  /* 0x0000002000067836 */ /* 0x040fe20000000000 */
[CC--:B------:R-:W-:Y:S01]  /*03c0*/  ISETP.GE.AND P3, PT, R0.reuse, R5.reuse, PT ;  /* 0x000000050000720c */ /* 0x0c0fe20003f66270 */
[----:B------:R-:W-:Y:S01]  /*03d0*/  VIADD R10, R0, 0x60 ;  /* 0x00000060000a7836 */ /* 0x000fe20000000000 */
[-C--:B------:R-:W-:Y:S01]  /*03e0*/  ISETP.GE.AND P6, PT, R8, R5.reuse, PT ;  /* 0x000000050800720c */ /* 0x080fe20003fc6270 */
[----:B------:R-:W-:Y:S01]  /*03f0*/  VIADD R8, R0, 0x80 ;  /* 0x0000008000087836 */ /* 0x000fe20000000000 */
[-C--:B------:R-:W-:Y:S01]  /*0400*/  ISETP.GE.AND P2, PT, R6, R5.reuse, PT ;  /* 0x000000050600720c */ /* 0x080fe20003f46270 */
[----:B------:R-:W-:Y:S01]  /*0410*/  IMAD.X R48, RZ, RZ, R48, P0 ;  /* 0x000000ffff307224 */ /* 0x000fe200000e0630 */
[C---:B0-----:R-:W-:Y:S01]  /*0420*/  LEA R6, P4, R3.reuse, UR6, 0x3 ;  /* 0x0000000603067c11 */ /* 0x041fe2000f8818ff */
[----:B------:R-:W-:Y:S01]  /*0430*/  IMAD.MOV.U32 R32, RZ, RZ, -0x1 ;  /* 0xffffffffff207424 */ /* 0x000fe200078e00ff */
[-C--:B------:R-:W-:Y:S01]  /*0440*/  ISETP.GE.AND P5, PT, R10, R5.reuse, PT ;  /* 0x000000050a00720c */ /* 0x080fe20003fa6270 */
[----:B------:R-:W-:Y:S01]  /*0450*/  VIADD R10, R0, 0xa0 ;  /* 0x000000a0000a7836 */ /* 0x000fe20000000000 */
[-C--:B------:R-:W-:Y:S01]  /*0460*/  ISETP.GE.AND P1, PT, R8, R5.reuse, PT ;  /* 0x000000050800720c */ /* 0x080fe20003f26270 */
[----:B------:R-:W-:Y:S01]  /*0470*/  VIADD R8, R0, 0xe0 ;  /* 0x000000e000087836 */ /* 0x000fe20000000000 */
[----:B------:R-:W-:Y:S01]  /*0480*/  LEA.HI.X R7, R3, UR7, R48, 0x3, P4 ;  /* 0x0000000703077c11 */ /* 0x000fe2000a0f1c30 */
[----:B------:R-:W-:Y:S01]  /*0490*/  IMAD.MOV.U32 R33, RZ, RZ, -0x1 ;  /* 0xffffffffff217424 */ /* 0x000fe200078e00ff */
[----:B------:R-:W-:Y:S01]  /*04a0*/  ISETP.GE.AND P0, PT, R10, R5, PT ;  /* 0x000000050a00720c */ /* 0x000fe20003f06270 */
[----:B------:R-:W-:-:S02]  /*04b0*/  VIADD R10, R0, 0x100 ;  /* 0x00000100000a7836 */ /* 0x000fc40000000000 */
[----:B------:R1:W5:Y:S01]  /*04c0*/  @!P3 LDG.E.64 R36, desc[UR8][R6.64] ;  /* 0x000000080624b981 */ /* 0x000362000c1e1b00 */
[-C--:B------:R-:W-:Y:S01]  /*04d0*/  ISETP.GE.AND P3, PT, R8, R5.reuse, PT ;  /* 0x000000050800720c */ /* 0x080fe20003f66270 */
[C---:B------:R-:W-:Y:S02]  /*04e0*/  VIADD R12, R0.reuse, 0xc0 ;  /* 0x000000c0000c7836 */ /* 0x040fe40000000000 */
[----:B------:R-:W-:Y:S01]  /*04f0*/  VIADD R8, R0, 0x120 ;  /* 0x0000012000087836 */ /* 0x000fe20000000000 */
[----:B------:R1:W5:Y:S01]  /*0500*/  @!P2 LDG.E.64 R34, desc[UR8][R6.64+0x100] ;  /* 0x000100080622a981 */ /* 0x000362000c1e1b00 */
[-C--:B------:R-:W-:Y:S01]  /*0510*/  ISETP.GE.AND P2, PT, R10, R5.reuse, PT ;  /* 0x000000050a00720c */ /* 0x080fe20003f46270 */
[----:B------:R-:W-:Y:S01]  /*0520*/  IMAD.MOV.U32 R10, RZ, RZ, -0x1 ;  /* 0xffffffffff0a7424 */ /* 0x000fe200078e00ff */
[-C--:B------:R-:W-:Y:S01]  /*0530*/  ISETP.GE.AND P4, PT, R12, R5.reuse, PT ;  /* 0x000000050c00720c */ /* 0x080fe20003f86270 */
[----:B------:R-:W-:Y:S01]  /*0540*/  IMAD.MOV.U32 R11, RZ, RZ, -0x1 ;  /* 0xffffffffff0b7424 */ /* 0x000fe200078e00ff */
[----:B------:R1:W5:Y:S01]  /*0550*/  @!P6 LDG.E.64 R32, desc[UR8][R6.64+0x200] ;  /* 0x000200080620e981 */ /* 0x000362000c1e1b00 */
[----:B------:R-:W-:Y:S01]  /*0560*/  IMAD.MOV.U32 R30, RZ, RZ, -0x1 ;  /* 0xffffffffff1e7424 */ /* 0x000fe200078e00ff */
[----:B------:R-:W-:Y:S01]  /*0570*/  ISETP.GE.AND P6, PT, R8, R5, PT ;  /* 0x000000050800720c */ /* 0x000fe20003fc6270 */
[----:B------:R-:W-:-:S02]  /*0580*/  IMAD.MOV.U32 R31, RZ, RZ, -0x1 ;  /* 0xffffffffff1f7424 */ /* 0x000fc400078e00ff */
[C---:B------:R-:W-:Y:S01]  /*0590*/  VIADD R12, R0.reuse, 0x140 ;  /* 0x00000140000c7836 */ /* 0x040fe20000000000 */
[----:B------:R1:W5:Y:S01]  /*05a0*/  @!P5 LDG.E.64 R10, desc[UR8][R6.64+0x300] ;  /* 0x00030008060ad981 */ /* 0x000362000c1e1b00 */
[----:B------:R-:W-:-:S03]  /*05b0*/  VIADD R8, R0, 0x160 ;  /* 0x0000016000087836 */ /* 0x000fc60000000000 */
[----:B------:R1:W5:Y:S01]  /*05c0*/  @!P1 LDG.E.64 R30, desc[UR8][R6.64+0x400] ;  /* 0x00040008061e9981 */ /* 0x000362000c1e1b00 */
[-C--:B------:R-:W-:Y:S02]  /*05d0*/  ISETP.GE.AND P5, PT, R12, R5.reuse, PT ;  /* 0x000000050c00720c */ /* 0x080fe40003fa6270 */
[----:B------:R-:W-:Y:S01]  /*05e0*/  ISETP.GE.AND P1, PT, R8, R5, PT ;  /* 0x000000050800720c */ /* 0x000fe20003f26270 */
[----:B------:R-:W-:Y:S02]  /*05f0*/  IMAD.MOV.U32 R12, RZ, RZ, -0x1 ;  /* 0xffffffffff0c7424 */ /* 0x000fe400078e00ff */
[----:B------:R-:W-:Y:S02]  /*0600*/  IMAD.MOV.U32 R13, RZ, RZ, -0x1 ;  /* 0xffffffffff0d7424 */ /* 0x000fe400078e00ff */
[----:B------:R-:W-:Y:S02]  /*0610*/  IMAD.MOV.U32 R28, RZ, RZ, -0x1 ;  /* 0xffffffffff1c7424 */ /* 0x000fe400078e00ff */
[----:B------:R-:W-:-:S02]  /*0620*/  IMAD.MOV.U32 R29, RZ, RZ, -0x1 ;  /* 0xffffffffff1d7424 */ /* 0x000fc400078e00ff */
[----:B------:R-:W-:Y:S01]  /*0630*/  IMAD.MOV.U32 R26, RZ, RZ, -0x1 ;  /* 0xffffffffff1a7424 */ /* 0x000fe200078e00ff */
[----:B------:R1:W5:Y:S01]  /*0640*/  @!P0 LDG.E.64 R12, desc[UR8][R6.64+0x500] ;  /* 0x00050008060c8981 */ /* 0x000362000c1e1b00 */
[----:B------:R-:W-:Y:S02]  /*0650*/  IMAD.MOV.U32 R27, RZ, RZ, -0x1 ;  /* 0xffffffffff1b7424 */ /* 0x000fe400078e00ff */
[----:B------:R-:W-:Y:S01]  /*0660*/  IMAD.MOV.U32 R24, RZ, RZ, -0x1 ;  /* 0xffffffffff187424 */ /* 0x000fe200078e00ff */
[----:B------:R1:W5:Y:S01]  /*0670*/  @!P4 LDG.E.64 R28, desc[UR8][R6.64+0x600] ;  /* 0x00060008061cc981 */ /* 0x000362000c1e1b00 */
[----:B------:R-:W-:Y:S02]  /*0680*/  IMAD.MOV.U32 R25, RZ, RZ, -0x1 ;  /* 0xffffffffff197424 */ /* 0x000fe400078e00ff */
[----:B------:R-:W-:Y:S01]  /*0690*/  IMAD.MOV.U32 R22, RZ, RZ, -0x1 ;  /* 0xffffffffff167424 */ /* 0x000fe200078e00ff */
[----:B------:R1:W5:Y:S01]  /*06a0*/  @!P3 LDG.E.64 R26, desc[UR8][R6.64+0x700] ;  /* 0x00070008061ab981 */ /* 0x000362000c1e1b00 */
[----:B------:R-:W-:-:S02]  /*06b0*/  IMAD.MOV.U32 R23, RZ, RZ, -0x1 ;  /* 0xffffffffff177424 */ /* 0x000fc400078e00ff */
[----:B------:R-:W-:Y:S01]  /*06c0*/  IMAD.MOV.U32 R16, RZ, RZ, -0x1 ;  /* 0xffffffffff107424 */ /* 0x000fe200078e00ff */
[----:B------:R1:W5:Y:S01]  /*06d0*/  @!P2 LDG.E.64 R24, desc[UR8][R6.64+0x800] ;  /* 0x000800080618a981 */ /* 0x000362000c1e1b00 */
[----:B------:R-:W-:Y:S02]  /*06e0*/  IMAD.MOV.U32 R17, RZ, RZ, -0x1 ;  /* 0xffffffffff117424 */ /* 0x000fe400078e00ff */
[----:B------:R-:W-:Y:S01]  /*06f0*/  IMAD.MOV.U32 R14, RZ, RZ, -0x1 ;  /* 0xffffffffff0e7424 */ /* 0x000fe200078e00ff */
[----:B------:R1:W5:Y:S01]  /*0700*/  @!P6 LDG.E.64 R22, desc[UR8][R6.64+0x900] ;  /* 0x000900080616e981 */ /* 0x000362000c1e1b00 */
[----:B------:R-:W-:-:S03]  /*0710*/  IMAD.MOV.U32 R15, RZ, RZ, -0x1 ;  /* 0xffffffffff0f7424 */ /* 0x000fc600078e00ff */
[----:B------:R1:W5:Y:S04]  /*0720*/  @!P5 LDG.E.64 R16, desc[UR8][R6.64+0xa00] ;  /* 0x000a00080610d981 */ /* 0x000368000c1e1b00 */
[----:B------:R1:W5:Y:S02]  /*0730*/  @!P1 LDG.E.64 R14, desc[UR8][R6.64+0xb00] ;  /* 0x000b0008060e9981 */ /* 0x000364000c1e1b00 */
.L_x_3:
[----:B------:R-:W-:Y:S01]  /*0740*/  VIMNMX R5, PT, PT, R42, 0xe0, !PT ;  /* 0x000000e02a057848 */ /* 0x000fe20007fe0100 */
[----:B------:R-:W2:Y:S01]  /*0750*/  LDCU UR4, c[0x0][0x3c8] ;  /* 0x00007900ff0477ac */ /* 0x000ea20008000800 */
[----:B------:R-:W-:Y:S01]  /*0760*/  BSSY.RECONVERGENT B0, `(.L_x_4) ;  /* 0x0000025000007945 */ /* 0x000fe20003800200 */
[--C-:B01----:R-:W-:Y:S01]  /*0770*/  IMAD.MOV.U32 R7, RZ, RZ, R42.reuse ;  /* 0x000000ffff077224 */ /* 0x103fe200078e002a */
[----:B------:R-:W-:Y:S01]  /*0780*/  IADD3 R5, PT, PT, R5, 0x1f, -R42 ;  /* 0x0000001f05057810 */ /* 0x000fe20007ffe82a */
[----:B------:R-:W-:-:S03]  /*0790*/  UMOV UR5, 0xffffffff ;  /* 0xffffffff00057882 */ /* 0x000fc60000000000 */
[C---:B------:R-:W-:Y:S02]  /*07a0*/  ISETP.GE.U32.AND P0, PT, R5.reuse, 0x1e0, PT ;  /* 0x000001e00500780c */ /* 0x040fe40003f06070 */
[----:B------:R-:W-:Y:S01]  /*07b0*/  LEA.HI R6, R5, 0x1, RZ, 0x1b ;  /* 0x0000000105067811 */ /* 0x000fe200078fd8ff */
[----:B------:R-:W-:-:S03]  /*07c0*/  IMAD.SHL.U32 R5, R2, 0x400, RZ ;  /* 0x0000040002057824 */ /* 0x000fc600078e00ff */
[----:B------:R-:W-:-:S04]  /*07d0*/  LOP3.LUT R9, R6, 0xf, RZ, 0xc0, !PT ;  /* 0x0000000f06097812 */ /* 0x000fc800078ec0ff */
[----:B------:R-:W-:Y:S01]  /*07e0*/  ISETP.NE.AND P1, PT, R9, RZ, PT ;  /* 0x000000ff0900720c */ /* 0x000fe20003f25270 */
[----:B--2---:R-:W-:Y:S02]  /*07f0*/  USHF.L.U32 UR4, UR5, UR4, URZ ;  /* 0x0000000405047299 */ /* 0x004fe400080006ff */
[----:B------:R-:W-:Y:S10]  /*0800*/  @!P0 BRA `(.L_x_5) ;  /* 0x0000000000688947 */ /* 0x000ff40003800000 */
[----:B------:R-:W-:Y:S01]  /*0810*/  IMAD R8, R42, 0x4, R5 ;  /* 0x000000042a087824 */ /* 0x000fe200078e0205 */
[----:B------:R-:W-:Y:S01]  /*0820*/  LOP3.LUT R2, R6, 0xffffff0, RZ, 0xc0, !PT ;  /* 0x0ffffff006027812 */ /* 0x000fe200078ec0ff */
[----:B------:R-:W-:-:S03]  /*0830*/  IMAD.MOV.U32 R7, RZ, RZ, R42 ;  /* 0x000000ffff077224 */ /* 0x000fc600078e002a */
[----:B------:R-:W-:Y:S01]  /*0840*/  IADD3 R8, PT, PT, R8, 0x400, R41 ;  /* 0x0000040008087810 */ /* 0x000fe20007ffe029 */
[----:B------:R-:W-:-:S07]  /*0850*/  IMAD.MOV R2, RZ, RZ, -R2 ;  /* 0x000000ffff027224 */ /* 0x000fce00078e0a02 */
.L_x_6:
[----:B------:R-:W-:Y:S01]  /*0860*/  VIADD R2, R2, 0x10 ;  /* 0x0000001002027836 */ /* 0x000fe20000000000 */
[----:B------:R-:W-:Y:S01]  /*0870*/  STS [R8+-0x400], RZ ;  /* 0xfffc00ff08007388 */ /* 0x000fe20000000800 */
[----:B------:R-:W-:-:S03]  /*0880*/  VIADD R7, R7, 0x200 ;  /* 0x0000020007077836 */ /* 0x000fc60000000000 */
[----:B------:R-:W-:Y:S01]  /*0890*/  ISETP.NE.AND P0, PT, R2, RZ, PT ;  /* 0x000000ff0200720c */ /* 0x000fe20003f05270 */
[----:B------:R-:W-:Y:S04]  /*08a0*/  STS [R8+-0x380], RZ ;  /* 0xfffc80ff08007388 */ /* 0x000fe80000000800 */
[----:B------:R-:W-:Y:S04]  /*08b0*/  STS [R8+-0x300], RZ ;  /* 0xfffd00ff08007388 */ /* 0x000fe80000000800 */
[----:B------:R-:W-:Y:S04]  /*08c0*/  STS [R8+-0x280], RZ ;  /* 0xfffd80ff08007388 */ /* 0x000fe80000000800 */
[----:B------:R-:W-:Y:S04]  /*08d0*/  STS [R8+-0x200], RZ ;  /* 0xfffe00ff08007388 */ /* 0x000fe80000000800 */
[----:B------:R-:W-:Y:S04]  /*08e0*/  STS [R8+-0x180], RZ ;  /* 0xfffe80ff08007388 */ /* 0x000fe80000000800 */
[----:B------:R-:W-:Y:S04]  /*08f0*/  STS [R8+-0x100], RZ ;  /* 0xffff00ff08007388 */ /* 0x000fe80000000800 */
[----:B------:R-:W-:Y:S04]  /*0900*/  STS [R8+-0x80], RZ ;  /* 0xffff80ff08007388 */ /* 0x000fe80000000800 */
[----:B------:R-:W-:Y:S04]  /*0910*/  STS [R8], RZ ;  /* 0x000000ff08007388 */ /* 0x000fe80000000800 */
[----:B------:R-:W-:Y:S04]  /*0920*/  STS [R8+0x80], RZ ;  /* 0x000080ff08007388 */ /* 0x000fe80000000800 */
[----:B------:R-:W-:Y:S04]  /*0930*/  STS [R8+0x100], RZ ;  /* 0x000100ff08007388 */ /* 0x000fe80000000800 */
[----:B------:R-:W-:Y:S04]  /*0940*/  STS [R8+0x180], RZ ;  /* 0x000180ff08007388 */ /* 0x000fe80000000800 */
[----:B------:R-:W-:Y:S04]  /*0950*/  STS [R8+0x200], RZ ;  /* 0x000200ff08007388 */ /* 0x000fe80000000800 */
[----:B------:R-:W-:Y:S04]  /*0960*/  STS [R8+0x280], RZ ;  /* 0x000280ff08007388 */ /* 0x000fe80000000800 */
[----:B------:R-:W-:Y:S04]  /*0970*/  STS [R8+0x300], RZ ;  /* 0x000300ff08007388 */ /* 0x000fe80000000800 */
[----:B------:R0:W-:Y:S02]  /*0980*/  STS [R8+0x380], RZ ;  /* 0x000380ff08007388 */ /* 0x0001e40000000800 */
[----:B0-----:R-:W-:Y:S01]  /*0990*/  VIADD R8, R8, 0x800 ;  /* 0x0000080008087836 */ /* 0x001fe20000000000 */
[----:B------:R-:W-:Y:S06]  /*09a0*/  @P0 BRA `(.L_x_6) ;  /* 0xfffffffc00ac0947 */ /* 0x000fec000383ffff */
.L_x_5:
[----:B------:R-:W-:Y:S05]  /*09b0*/  BSYNC.RECONVERGENT B0 ;  /* 0x0000000000007941 */ /* 0x000fea0003800200 */
.L_x_4:
[----:B------:R-:W-:Y:S01]  /*09c0*/  BSSY.RECONVERGENT B0, `(.L_x_7) ;  /* 0x0000026000007945 */ /* 0x000fe20003800200 */
[----:B------:R-:W-:-:S03]  /*09d0*/  IMAD.IADD R2, R41, 0x1, R5 ;  /* 0x0000000129027824 */ /* 0x000fc600078e0205 */
[----:B------:R-:W-:Y:S05]  /*09e0*/  @!P1 BRA `(.L_x_8) ;  /* 0x00000000008c9947 */ /* 0x000fea0003800000 */
[----:B------:R-:W-:Y:S01]  /*09f0*/  ISETP.GE.U32.AND P0, PT, R9, 0x8, PT ;  /* 0x000000080900780c */ /* 0x000fe20003f06070 */
[----:B------:R-:W-:Y:S01]  /*0a00*/  BSSY.RECONVERGENT B1, `(.L_x_9) ;  /* 0x000000e000017945 */ /* 0x000fe20003800200 */
[----:B------:R-:W-:-:S04]  /*0a10*/  LOP3.LUT R20, R6, 0x7, RZ, 0xc0, !PT ;  /* 0x0000000706147812 */ /* 0x000fc800078ec0ff */
[----:B------:R-:W-:-:S07]  /*0a20*/  ISETP.NE.AND P1, PT, R20, RZ, PT ;  /* 0x000000ff1400720c */ /* 0x000fce0003f25270 */
[----:B------:R-:W-:Y:S06]  /*0a30*/  @!P0 BRA `(.L_x_10) ;  /* 0x0000000000288947 */ /* 0x000fec0003800000 */
[C---:B------:R-:W-:Y:S02]  /*0a40*/  IMAD R8, R7.reuse, 0x4, R2 ;  /* 0x0000000407087824 */ /* 0x040fe400078e0202 */
[----:B------:R-:W-:-:S03]  /*0a50*/  VIADD R7, R7, 0x100 ;  /* 0x0000010007077836 */ /* 0x000fc60000000000 */
[----:B------:R0:W-:Y:S04]  /*0a60*/  STS [R8], RZ ;  /* 0x000000ff08007388 */ /* 0x0001e80000000800 */
[----:B------:R0:W-:Y:S04]  /*0a70*/  STS [R8+0x80], RZ ;  /* 0x000080ff08007388 */ /* 0x0001e80000000800 */
[----:B------:R0:W-:Y:S04]  /*0a80*/  STS [R8+0x100], RZ ;  /* 0x000100ff08007388 */ /* 0x0001e80000000800 */
[----:B------:R0:W-:Y:S04]  /*0a90*/  STS [R8+0x180], RZ ;  /* 0x000180ff08007388 */ /* 0x0001e80000000800 */
[----:B------:R0:W-:Y:S04]  /*0aa0*/  STS [R8+0x200], RZ ;  /* 0x000200ff08007388 */ /* 0x0001e80000000800 */
[----:B------:R0:W-:Y:S04]  /*0ab0*/  STS [R8+0x280], RZ ;  /* 0x000280ff08007388 */ /* 0x0001e80000000800 */
[----:B------:R0:W-:Y:S04]  /*0ac0*/  STS [R8+0x300], RZ ;  /* 0x000300ff08007388 */ /* 0x0001e80000000800 */
[----:B------:R0:W-:Y:S02]  /*0ad0*/  STS [R8+0x380], RZ ;  /* 0x000380ff08007388 */ /* 0x0001e40000000800 */
.L_x_10:
[----:B------:R-:W-:Y:S05]  /*0ae0*/  BSYNC.RECONVERGENT B1 ;  /* 0x0000000000017941 */ /* 0x000fea0003800200 */
.L_x_9:
[----:B------:R-:W-:Y:S05]  /*0af0*/  @!P1 BRA `(.L_x_8) ;  /* 0x0000000000489947 */ /* 0x000fea0003800000 */
[----:B------:R-:W-:Y:S02]  /*0b00*/  ISETP.GE.U32.AND P0, PT, R20, 0x4, PT ;  /* 0x000000041400780c */ /* 0x000fe40003f06070 */
[----:B------:R-:W-:-:S04]  /*0b10*/  LOP3.LUT R6, R6, 0x3, RZ, 0xc0, !PT ;  /* 0x0000000306067812 */ /* 0x000fc800078ec0ff */
[----:B------:R-:W-:-:S07]  /*0b20*/  ISETP.NE.AND P1, PT, R6, RZ, PT ;  /* 0x000000ff0600720c */ /* 0x000fce0003f25270 */
[C---:B0-----:R-:W-:Y:S02]  /*0b30*/  @P0 IMAD R8, R7.reuse, 0x4, R2 ;  /* 0x0000000407080824 */ /* 0x041fe400078e0202 */
[----:B------:R-:W-:-:S03]  /*0b40*/  @P0 VIADD R7, R7, 0x80 ;  /* 0x0000008007070836 */ /* 0x000fc60000000000 */
[----:B------:R1:W-:Y:S04]  /*0b50*/  @P0 STS [R8], RZ ;  /* 0x000000ff08000388 */ /* 0x0003e80000000800 */
[----:B------:R1:W-:Y:S04]  /*0b60*/  @P0 STS [R8+0x80], RZ ;  /* 0x000080ff08000388 */ /* 0x0003e80000000800 */
[----:B------:R1:W-:Y:S04]  /*0b70*/  @P0 STS [R8+0x100], RZ ;  /* 0x000100ff08000388 */ /* 0x0003e80000000800 */
[----:B------:R1:W-:Y:S01]  /*0b80*/  @P0 STS [R8+0x180], RZ ;  /* 0x000180ff08000388 */ /* 0x0003e20000000800 */
[----:B------:R-:W-:Y:S05]  /*0b90*/  @!P1 BRA `(.L_x_8) ;  /* 0x0000000000209947 */ /* 0x000fea0003800000 */
[----:B-1----:R-:W-:Y:S02]  /*0ba0*/  IMAD R8, R7, 0x4, R5 ;  /* 0x0000000407087824 */ /* 0x002fe400078e0205 */
[----:B------:R-:W-:Y:S02]  /*0bb0*/  IMAD.MOV R6, RZ, RZ, -R6 ;  /* 0x000000ffff067224 */ /* 0x000fe400078e0a06 */
[----:B------:R-:W-:-:S07]  /*0bc0*/  IMAD.IADD R8, R41, 0x1, R8 ;  /* 0x0000000129087824 */ /* 0x000fce00078e0208 */
.L_x_11:
[----:B------:R-:W-:Y:S01]  /*0bd0*/  VIADD R6, R6, 0x1 ;  /* 0x0000000106067836 */ /* 0x000fe20000000000 */
[----:B------:R0:W-:Y:S04]  /*0be0*/  STS [R8], RZ ;  /* 0x000000ff08007388 */ /* 0x0001e80000000800 */
[----:B------:R-:W-:Y:S01]  /*0bf0*/  ISETP.NE.AND P0, PT, R6, RZ, PT ;  /* 0x000000ff0600720c */ /* 0x000fe20003f05270 */
[----:B0-----:R-:W-:-:S12]  /*0c00*/  VIADD R8, R8, 0x80 ;  /* 0x0000008008087836 */ /* 0x001fd80000000000 */
[----:B------:R-:W-:Y:S05]  /*0c10*/  @P0 BRA `(.L_x_11) ;  /* 0xfffffffc00ec0947 */ /* 0x000fea000383ffff */
.L_x_8:
[----:B------:R-:W-:Y:S05]  /*0c20*/  BSYNC.RECONVERGENT B0 ;  /* 0x0000000000007941 */ /* 0x000fea0003800200 */
.L_x_7:
[----:B------:R-:W2:Y:S01]  /*0c30*/  LDCU UR5, c[0x0][0x3c4] ;  /* 0x00007880ff0577ac */ /* 0x000ea20008000800 */
[----:B------:R-:W3:Y:S01]  /*0c40*/  LDC.64 R20, c[0x0][0x380] ;  /* 0x0000e000ff147b82 */ /* 0x000ee20000000a00 */
[----:B------:R-:W-:Y:S01]  /*0c50*/  ISETP.GT.U32.AND P2, PT, R19, 0xff, PT ;  /* 0x000000ff1300780c */ /* 0x000fe20003f44070 */
[----:B------:R-:W-:Y:S03]  /*0c60*/  BSSY.RECONVERGENT B0, `(.L_x_12) ;  /* 0x000005a000007945 */ /* 0x000fe60003800200 */
[----:B------:R-:W-:Y:S02]  /*0c70*/  P2R R59, PR, RZ, 0x4 ;  /* 0x00000004ff3b7803 */ /* 0x000fe40000000000 */
[----:B--2--5:R-:W-:Y:S02]  /*0c80*/  SHF.R.U64 R47, R36, UR5, R37 ;  /* 0x00000005242f7c19 */ /* 0x024fe40008001225 */
[----:B------:R-:W-:-:S02]  /*0c90*/  SHF.R.U64 R49, R34, UR5, R35 ;  /* 0x0000000522317c19 */ /* 0x000fc40008001223 */
[----:B------:R-:W-:Y:S02]  /*0ca0*/  SHF.R.U64 R51, R32, UR5, R33 ;  /* 0x0000000520337c19 */ /* 0x000fe40008001221 */
[----:B------:R-:W-:Y:S02]  /*0cb0*/  SHF.R.U64 R46, R10, UR5, R11 ;  /* 0x000000050a2e7c19 */ /* 0x000fe4000800120b */
[----:B------:R-:W-:Y:S02]  /*0cc0*/  LOP3.LUT R47, R47, UR4, RZ, 0x30, !PT ;  /* 0x000000042f2f7c12 */ /* 0x000fe4000f8e30ff */
[----:B------:R-:W-:Y:S02]  /*0cd0*/  LOP3.LUT R49, R49, UR4, RZ, 0x30, !PT ;  /* 0x0000000431317c12 */ /* 0x000fe4000f8e30ff */
[----:B------:R-:W-:Y:S01]  /*0ce0*/  SHF.R.U64 R45, R30, UR5, R31 ;  /* 0x000000051e2d7c19 */ /* 0x000fe2000800121f */
[--C-:B------:R-:W-:Y:S01]  /*0cf0*/  IMAD R50, R47, 0x4, R2.reuse ;  /* 0x000000042f327824 */ /* 0x100fe200078e0202 */
[----:B------:R-:W-:Y:S01]  /*0d00*/  LOP3.LUT R51, R51, UR4, RZ, 0x30, !PT ;  /* 0x0000000433337c12 */ /* 0x000fe2000f8e30ff */
[--C-:B------:R-:W-:Y:S01]  /*0d10*/  IMAD R52, R49, 0x4, R2.reuse ;  /* 0x0000000431347824 */ /* 0x100fe200078e0202 */
[----:B------:R-:W-:Y:S01]  /*0d20*/  SHF.R.U64 R44, R12, UR5, R13 ;  /* 0x000000050c2c7c19 */ /* 0x000fe2000800120d */
[----:B------:R-:W-:Y:S01]  /*0d30*/  NOP ;  /* 0x0000000000007918 */ /* 0x000fe20000000000 */
[----:B------:R-:W-:Y:S01]  /*0d40*/  LOP3.LUT R46, R46, UR4, RZ, 0x30, !PT ;  /* 0x000000042e2e7c12 */ /* 0x000fe2000f8e30ff */
[--C-:B------:R-:W-:Y:S01]  /*0d50*/  IMAD R54, R51, 0x4, R2.reuse ;  /* 0x0000000433367824 */ /* 0x100fe200078e0202 */
[----:B------:R-:W-:Y:S01]  /*0d60*/  SHF.R.U64 R40, R28, UR5, R29 ;  /* 0x000000051c287c19 */ /* 0x000fe2000800121d */
[----:B------:R-:W-:Y:S01]  /*0d70*/  ATOMS.POPC.INC.32 RZ, [R50+URZ] ;  /* 0x0000000032ff7f8c */ /* 0x000fe2000d8000ff */
[----:B------:R-:W-:Y:S01]  /*0d80*/  LOP3.LUT R45, R45, UR4, RZ, 0x30, !PT ;  /* 0x000000042d2d7c12 */ /* 0x000fe2000f8e30ff */
[--C-:B------:R-:W-:Y:S01]  /*0d90*/  IMAD R5, R46, 0x4, R2.reuse ;  /* 0x000000042e057824 */ /* 0x100fe200078e0202 */
[----:B------:R-:W-:Y:S01]  /*0da0*/  LOP3.LUT R44, R44, UR4, RZ, 0x30, !PT ;  /* 0x000000042c2c7c12 */ /* 0x000fe2000f8e30ff */
[----:B------:R-:W-:Y:S01]  /*0db0*/  ATOMS.POPC.INC.32 RZ, [R52+URZ] ;  /* 0x0000000034ff7f8c */ /* 0x000fe2000d8000ff */
[----:B------:R-:W-:Y:S01]  /*0dc0*/  LOP3.LUT R40, R40, UR4, RZ, 0x30, !PT ;  /* 0x0000000428287c12 */ /* 0x000fe2000f8e30ff */
[--C-:B------:R-:W-:Y:S01]  /*0dd0*/  IMAD R6, R45, 0x4, R2.reuse ;  /* 0x000000042d067824 */ /* 0x100fe200078e0202 */
[----:B------:R-:W-:Y:S01]  /*0de0*/  SHF.R.U64 R9, R26, UR5, R27 ;  /* 0x000000051a097c19 */ /* 0x000fe2000800121b */
[--C-:B------:R-:W-:Y:S01]  /*0df0*/  IMAD R38, R44, 0x4, R2.reuse ;  /* 0x000000042c267824 */ /* 0x100fe200078e0202 */
[----:B01----:R-:W-:Y:S01]  /*0e00*/  SHF.R.U64 R8, R24, UR5, R25 ;  /* 0x0000000518087c19 */ /* 0x003fe20008001219 */
[----:B------:R-:W-:Y:S01]  /*0e10*/  ATOMS.POPC.INC.32 RZ, [R54+URZ] ;  /* 0x0000000036ff7f8c */ /* 0x000fe2000d8000ff */
[----:B------:R-:W-:Y:S01]  /*0e20*/  SHF.R.U64 R7, R22, UR5, R23 ;  /* 0x0000000516077c19 */ /* 0x000fe20008001217 */
[----:B------:R-:W-:Y:S01]  /*0e30*/  IMAD R43, R40, 0x4, R2 ;  /* 0x00000004282b7824 */ /* 0x000fe200078e0202 */
[----:B------:R-:W-:Y:S01]  /*0e40*/  SHF.R.U64 R53, R16, UR5, R17 ;  /* 0x0000000510357c19 */ /* 0x000fe20008001211 */
[----:B------:R0:W-:Y:S01]  /*0e50*/  ATOMS.POPC.INC.32 RZ, [R5+URZ] ;  /* 0x0000000005ff7f8c */ /* 0x0001e2000d8000ff */
[----:B------:R-:W-:-:S02]  /*0e60*/  LOP3.LUT R9, R9, UR4, RZ, 0x30, !PT ;  /* 0x0000000409097c12 */ /* 0x000fc4000f8e30ff */
[----:B------:R-:W-:Y:S01]  /*0e70*/  LOP3.LUT R8, R8, UR4, RZ, 0x30, !PT ;  /* 0x0000000408087c12 */ /* 0x000fe2000f8e30ff */
[----:B------:R1:W-:Y:S01]  /*0e80*/  ATOMS.POPC.INC.32 RZ, [R6+URZ] ;  /* 0x0000000006ff7f8c */ /* 0x0003e2000d8000ff */
[----:B------:R-:W-:Y:S02]  /*0e90*/  LOP3.LUT R7, R7, UR4, RZ, 0x30, !PT ;  /* 0x0000000407077c12 */ /* 0x000fe4000f8e30ff */
[----:B0-----:R-:W-:Y:S01]  /*0ea0*/  SHF.R.U64 R5, R14, UR5, R15 ;  /* 0x000000050e057c19 */ /* 0x001fe2000800120f */
[----:B------:R0:W-:Y:S02]  /*0eb0*/  ATOMS.POPC.INC.32 RZ, [R38+URZ] ;  /* 0x0000000026ff7f8c */ /* 0x0001e4000d8000ff */
[--C-:B------:R-:W-:Y:S01]  /*0ec0*/  IMAD R55, R7, 0x4, R2.reuse ;  /* 0x0000000407377824 */ /* 0x100fe200078e0202 */
[----:B-1----:R-:W-:Y:S01]  /*0ed0*/  LOP3.LUT R6, R53, UR4, RZ, 0x30, !PT ;  /* 0x0000000435067c12 */ /* 0x002fe2000f8e30ff */
[----:B------:R1:W-:Y:S01]  /*0ee0*/  ATOMS.POPC.INC.32 RZ, [R43+URZ] ;  /* 0x000000002bff7f8c */ /* 0x0003e2000d8000ff */
[----:B------:R-:W-:Y:S01]  /*0ef0*/  LOP3.LUT R5, R5, UR4, RZ, 0x30, !PT ;  /* 0x0000000405057c12 */ /* 0x000fe2000f8e30ff */
[----:B------:R-:W-:-:S02]  /*0f00*/  IMAD R53, R8, 0x4, R2 ;  /* 0x0000000408357824 */ /* 0x000fc400078e0202 */
[--C-:B------:R-:W-:Y:S02]  /*0f10*/  IMAD R56, R6, 0x4, R2.reuse ;  /* 0x0000000406387824 */ /* 0x100fe400078e0202 */
[----:B0-----:R-:W-:Y:S02]  /*0f20*/  IMAD.MOV.U32 R38, RZ, RZ, RZ ;  /* 0x000000ffff267224 */ /* 0x001fe400078e00ff */
[--C-:B-1----:R-:W-:Y:S02]  /*0f30*/  IMAD R43, R9, 0x4, R2.reuse ;  /* 0x00000004092b7824 */ /* 0x102fe400078e0202 */
[----:B------:R-:W-:-:S03]  /*0f40*/  IMAD R2, R5, 0x4, R2 ;  /* 0x0000000405027824 */ /* 0x000fc600078e0202 */
[----:B------:R0:W-:Y:S04]  /*0f50*/  ATOMS.POPC.INC.32 RZ, [R43+URZ] ;  /* 0x000000002bff7f8c */ /* 0x0001e8000d8000ff */
[----:B------:R0:W-:Y:S04]  /*0f60*/  ATOMS.POPC.INC.32 RZ, [R53+URZ] ;  /* 0x0000000035ff7f8c */ /* 0x0001e8000d8000ff */
[----:B------:R0:W-:Y:S04]  /*0f70*/  ATOMS.POPC.INC.32 RZ, [R55+URZ] ;  /* 0x0000000037ff7f8c */ /* 0x0001e8000d8000ff */
[----:B------:R0:W-:Y:S04]  /*0f80*/  ATOMS.POPC.INC.32 RZ, [R56+URZ] ;  /* 0x0000000038ff7f8c */ /* 0x0001e8000d8000ff */
[----:B------:R0:W-:Y:S01]  /*0f90*/  ATOMS.POPC.INC.32 RZ, [R2+URZ] ;  /* 0x0000000002ff7f8c */ /* 0x0001e2000d8000ff */
[----:B------:R-:W-:Y:S06]  /*0fa0*/  BAR.SYNC.DEFER_BLOCKING 0x0 ;  /* 0x0000000000007b1d */ /* 0x000fec0000010000 */
[----:B---3--:R-:W-:Y:S05]  /*0fb0*/  @P2 BRA `(.L_x_13) ;  /* 0x0000000000902947 */ /* 0x008fea0003800000 */
[----:B0-----:R-:W-:-:S05]  /*0fc0*/  IMAD R2, R19, 0x4, R41 ;  /* 0x0000000413027824 */ /* 0x001fca00078e0229 */
[----:B------:R-:W-:Y:S04]  /*0fd0*/  LDS R43, [R2] ;  /* 0x00000000022b7984 */ /* 0x000fe80000000800 */
[----:B------:R-:W0:Y:S04]  /*0fe0*/  LDS R38, [R2+0x400] ;  /* 0x0004000002267984 */ /* 0x000e280000000800 */
[----:B------:R-:W1:Y:S04]  /*0ff0*/  LDS R56, [R2+0x800] ;  /* 0x0008000002387984 */ /* 0x000e680000000800 */
[----:B------:R-:W2:Y:S04]  /*1000*/  LDS R58, [R2+0xc00] ;  /* 0x000c0000023a7984 */ /* 0x000ea80000000800 */
[----:B------:R-:W3:Y:S04]  /*1010*/  LDS R60, [R2+0x1000] ;  /* 0x00100000023c7984 */ /* 0x000ee80000000800 */
[----:B------:R-:W4:Y:S04]  /*1020*/  LDS R62, [R2+0x1400] ;  /* 0x00140000023e7984 */ /* 0x000f280000000800 */
[----:B------:R-:W5:Y:S04]  /*1030*/  LDS R64, [R2+0x1800] ;  /* 0x0018000002407984 */ /* 0x000f680000000800 */
[----:B------:R-:W5:Y:S04]  /*1040*/  LDS R66, [R2+0x1c00] ;  /* 0x001c000002427984 */ /* 0x000f680000000800 */
[----:B------:R-:W5:Y:S04]  /*1050*/  LDS R68, [R2+0x2000] ;  /* 0x0020000002447984 */ /* 0x000f680000000800 */
[----:B------:R-:W5:Y:S04]  /*1060*/  LDS R70, [R2+0x2400] ;  /* 0x0024000002467984 */ /* 0x000f680000000800 */
[----:B------:R-:W5:Y:S01]  /*1070*/  LDS R72, [R2+0x2800] ;  /* 0x0028000002487984 */ /* 0x000f620000000800 */
[----:B0-----:R-:W-:-:S03]  /*1080*/  IMAD.IADD R53, R43, 0x1, R38 ;  /* 0x000000012b357824 */ /* 0x001fc600078e0226 */
[----:B------:R-:W-:Y:S01]  /*1090*/  STS [R2+0x400], R43 ;  /* 0x0004002b02007388 */ /* 0x000fe20000000800 */
[----:B-1----:R-:W-:-:S03]  /*10a0*/  IMAD.IADD R55, R53, 0x1, R56 ;  /* 0x0000000135377824 */ /* 0x002fc600078e0238 */
[----:B------:R-:W0:Y:S01]  /*10b0*/  LDS R38, [R2+0x2c00] ;  /* 0x002c000002267984 */ /* 0x000e220000000800 */
[----:B--2---:R-:W-:-:S03]  /*10c0*/  IMAD.IADD R57, R55, 0x1, R58 ;  /* 0x0000000137397824 */ /* 0x004fc600078e023a */
[----:B------:R1:W-:Y:S01]  /*10d0*/  STS [R2+0x800], R53 ;  /* 0x0008003502007388 */ /* 0x0003e20000000800 */
[----:B---3--:R-:W-:-:S03]  /*10e0*/  IMAD.IADD R61, R57, 0x1, R60 ;  /* 0x00000001393d7824 */ /* 0x008fc600078e023c */
[----:B------:R1:W-:Y:S01]  /*10f0*/  STS [R2+0xc00], R55 ;  /* 0x000c003702007388 */ /* 0x0003e20000000800 */
[----:B----4-:R-:W-:-:S03]  /*1100*/  IMAD.IADD R63, R61, 0x1, R62 ;  /* 0x000000013d3f7824 */ /* 0x010fc600078e023e */
[----:B------:R1:W-:Y:S01]  /*1110*/  STS [R2+0x1000], R57 ;  /* 0x0010003902007388 */ /* 0x0003e20000000800 */
[----:B-----5:R-:W-:-:S03]  /*1120*/  IMAD.IADD R65, R63, 0x1, R64 ;  /* 0x000000013f417824 */ /* 0x020fc600078e0240 */
[----:B------:R1:W-:Y:S01]  /*1130*/  STS [R2+0x1400], R61 ;  /* 0x0014003d02007388 */ /* 0x0003e20000000800 */
[----:B------:R-:W-:-:S03]  /*1140*/  IMAD.IADD R67, R65, 0x1, R66 ;  /* 0x0000000141437824 */ /* 0x000fc600078e0242 */
[----:B------:R1:W-:Y:S01]  /*1150*/  STS [R2+0x1800], R63 ;  /* 0x0018003f02007388 */ /* 0x0003e20000000800 */
[----:B------:R-:W-:-:S03]  /*1160*/  IMAD.IADD R69, R67, 0x1, R68 ;  /* 0x0000000143457824 */ /* 0x000fc600078e0244 */
[----:B------:R1:W-:Y:S01]  /*1170*/  STS [R2+0x1c00], R65 ;  /* 0x001c004102007388 */ /* 0x0003e20000000800 */
[----:B------:R-:W-:-:S03]  /*1180*/  IMAD.IADD R71, R69, 0x1, R70 ;  /* 0x0000000145477824 */ /* 0x000fc600078e0246 */
[----:B------:R1:W-:Y:S01]  /*1190*/  STS [R2+0x2000], R67 ;  /* 0x0020004302007388 */ /* 0x0003e20000000800 */
[----:B------:R-:W-:-:S03]  /*11a0*/  IMAD.IADD R73, R71, 0x1, R72 ;  /* 0x0000000147497824 */ /* 0x000fc600078e0248 */
[----:B------:R1:W-:Y:S04]  /*11b0*/  STS [R2+0x2400], R69 ;  /* 0x0024004502007388 */ /* 0x0003e80000000800 */
[----:B------:R1:W-:Y:S04]  /*11c0*/  STS [R2+0x2800], R71 ;  /* 0x0028004702007388 */ /* 0x0003e80000000800 */
[----:B------:R1:W-:Y:S01]  /*11d0*/  STS [R2], RZ ;  /* 0x000000ff02007388 */ /* 0x0003e20000000800 */
[----:B0-----:R-:W-:-:S03]  /*11e0*/  IMAD.IADD R38, R73, 0x1, R38 ;  /* 0x0000000149267824 */ /* 0x001fc600078e0226 */
[----:B------:R1:W-:Y:S04]  /*11f0*/  STS [R2+0x2c00], R73 ;  /* 0x002c004902007388 */ /* 0x0003e80000000800 */
.L_x_13:
[----:B------:R-:W-:Y:S05]  /*1200*/  BSYNC.RECONVERGENT B0 ;  /* 0x0000000000007941 */ /* 0x000fea0003800200 */
.L_x_12:
[----:B------:R-:W-:Y:S01]  /*1210*/  ISETP.NE.AND P0, PT, R38, 0x1200, PT ;  /* 0x000012002600780c */ /* 0x000fe20003f05270 */
[----:B0-----:R-:W-:Y:S01]  /*1220*/  IMAD R43, R4, 0x100, R19 ;  /* 0x00000100042b7824 */ /* 0x001fe200078e0213 */
[----:B------:R-:W1:Y:S02]  /*1230*/  LDCU.64 UR6, c[0x0][0x3b8] ;  /* 0x00007700ff0677ac */ /* 0x000e640008000a00 */
[----:B------:R-:W-:Y:S01]  /*1240*/  ISETP.LT.U32.AND P0, PT, R19, 0x100, !P0 ;  /* 0x000001001300780c */ /* 0x000fe20004701070 */
[----:B------:R-:W-:Y:S01]  /*1250*/  IMAD.WIDE R20, R43, 0x4, R20 ;  /* 0x000000042b147825 */ /* 0x000fe200078e0214 */
[----:B------:R-:W-:-:S05]  /*1260*/  @!P2 LOP3.LUT R43, R38, 0x40000000, RZ, 0xfc, !PT ;  /* 0x40000000262ba812 */ /* 0x000fca00078efcff */
[----:B------:R0:W-:Y:S06]  /*1270*/  @!P2 STG.E.STRONG.SYS desc[UR8][R20.64], R43 ;  /* 0x0000002b1400a986 */ /* 0x0001ec000c115908 */
[----:B------:R-:W-:Y:S06]  /*1280*/  BAR.RED.OR.DEFER_BLOCKING 0x0, P0 ;  /* 0x0000000000007b1d */ /* 0x000fec0000014800 */
[----:B------:R-:W2:Y:S01]  /*1290*/  B2R.RESULT RZ, P0 ;  /* 0x0000000000ff731c */ /* 0x000ea20000004000 */
[----:B-1----:R-:W-:-:S04]  /*12a0*/  LEA R2, P1, R3, UR6, 0x3 ;  /* 0x0000000603027c11 */ /* 0x002fc8000f8218ff */
[----:B------:R-:W-:Y:S01]  /*12b0*/  LEA.HI.X R3, R3, UR7, R48, 0x3, P1 ;  /* 0x0000000703037c11 */ /* 0x000fe200088f1c30 */
[----:B0-2---:R-:W-:Y:S08]  /*12c0*/  @!P0 BRA `(.L_x_14) ;  /* 0x0000000c00c48947 */ /* 0x005ff00003800000 */
[----:B------:R-:W-:Y:S01]  /*12d0*/  BSSY B1, `(.L_x_15) ;  /* 0x0000030000017945 */ /* 0x000fe20003800000 */
[----:B------:R-:W-:-:S03]  /*12e0*/  IMAD R41, R19, 0x8, R41 ;  /* 0x0000000813297824 */ /* 0x000fc600078e0229 */
[----:B------:R-:W-:Y:S05]  /*12f0*/  @P2 BRA `(.L_x_16) ;  /* 0x0000000000b42947 */ /* 0x000fea0003800000 */
[----:B------:R-:W0:Y:S02]  /*1300*/  LDCU.64 UR6, c[0x0][0x398] ;  /* 0x00007300ff0677ac */ /* 0x000e240008000a00 */
[----:B0-----:R-:W-:-:S04]  /*1310*/  LEA R8, P0, R19, UR6, 0x3 ;  /* 0x0000000613087c11 */ /* 0x001fc8000f8018ff */
[----:B------:R-:W-:-:S05]  /*1320*/  LEA.HI.X R9, R19, UR7, RZ, 0x3, P0 ;  /* 0x0000000713097c11 */ /* 0x000fca00080f1cff */
[----:B------:R-:W2:Y:S01]  /*1330*/  LDG.E.64 R6, desc[UR8][R8.64] ;  /* 0x0000000808067981 */ /* 0x000ea2000c1e1b00 */
[----:B------:R-:W-:-:S04]  /*1340*/  ISETP.GT.U32.AND P0, PT, R19, R47, PT ;  /* 0x0000002f1300720c */ /* 0x000fc80003f04070 */
[----:B------:R-:W-:-:S04]  /*1350*/  SEL R5, RZ, 0x1200, !P0 ;  /* 0x00001200ff057807 */ /* 0x000fc80004000000 */
[----:B--2---:R-:W-:Y:S01]  /*1360*/  IADD3 R6, P0, PT, R6, -R5, RZ ;  /* 0x8000000506067210 */ /* 0x004fe20007f1e0ff */
[----:B------:R-:W-:-:S03]  /*1370*/  IMAD.MOV.U32 R5, RZ, RZ, R38 ;  /* 0x000000ffff057224 */ /* 0x000fc600078e0026 */
[----:B------:R-:W-:Y:S02]  /*1380*/  IADD3.X R7, PT, PT, R7, -0x1, RZ, P0, !PT ;  /* 0xffffffff07077810 */ /* 0x000fe400007fe4ff */
[----:B------:R-:W-:-:S03]  /*1390*/  ISETP.GE.AND P0, PT, R4, 0x1, PT ;  /* 0x000000010400780c */ /* 0x000fc60003f06270 */
[----:B------:R0:W-:Y:S10]  /*13a0*/  STS.64 [R41+0x9000], R6 ;  /* 0x0090000629007388 */ /* 0x0001f40000000a00 */
[----:B------:R-:W-:Y:S05]  /*13b0*/  @!P0 BRA `(.L_x_17) ;  /* 0x00000000006c8947 */ /* 0x000fea0003800000 */
[----:B------:R-:W-:Y:S01]  /*13c0*/  BSSY B0, `(.L_x_18) ;  /* 0x0000019000007945 */ /* 0x000fe20003800000 */
[----:B------:R-:W-:Y:S02]  /*13d0*/  IMAD.MOV.U32 R8, RZ, RZ, -0x1 ;  /* 0xffffffffff087424 */ /* 0x000fe400078e00ff */
[----:B------:R-:W-:Y:S02]  /*13e0*/  IMAD.MOV.U32 R9, RZ, RZ, R4 ;  /* 0x000000ffff097224 */ /* 0x000fe400078e0004 */
[----:B------:R-:W-:-:S07]  /*13f0*/  IMAD.MOV.U32 R5, RZ, RZ, R38 ;  /* 0x000000ffff057224 */ /* 0x000fce00078e0026 */
.L_x_22:
[----:B0-----:R-:W0:Y:S01]  /*1400*/  LDC.64 R6, c[0x0][0x380] ;  /* 0x0000e000ff067b82 */ /* 0x001e220000000a00 */
[----:B------:R-:W-:Y:S01]  /*1410*/  VIADD R45, R9, 0xffffffff ;  /* 0xffffffff092d7836 */ /* 0x000fe20000000000 */
[----:B------:R-:W-:Y:S03]  /*1420*/  BSSY B2, `(.L_x_19) ;  /* 0x0000008000027945 */ /* 0x000fe60003800000 */
[----:B------:R-:W-:-:S04]  /*1430*/  IMAD R43, R45, 0x100, R19 ;  /* 0x000001002d2b7824 */ /* 0x000fc800078e0213 */
[----:B0-----:R-:W-:-:S07]  /*1440*/  IMAD.WIDE R6, R43, 0x4, R6 ;  /* 0x000000042b067825 */ /* 0x001fce00078e0206 */
.L_x_20:
[----:B------:R-:W-:Y:S05]  /*1450*/  YIELD ;  /* 0x0000000000007946 */ /* 0x000fea0003800000 */
[----:B------:R0:W-:Y:S06]  /*1460*/  MEMBAR.SC.CTA ;  /* 0x0000000000007992 */ /* 0x0001ec0000000000 */
[----:B0-----:R-:W2:Y:S02]  /*1470*/  LDG.E.STRONG.SYS R40, desc[UR8][R6.64] ;  /* 0x0000000806287981 */ /* 0x001ea4000c1f5900 */
[----:B--2---:R-:W-:-:S13]  /*1480*/  ISETP.NE.AND P0, PT, R40, RZ, PT ;  /* 0x000000ff2800720c */ /* 0x004fda0003f05270 */
[----:B------:R-:W-:Y:S05]  /*1490*/  @!P0 BRA `(.L_x_20) ;  /* 0xfffffffc00ec8947 */ /* 0x000fea000383ffff */
[----:B------:R-:W-:Y:S05]  /*14a0*/  BSYNC B2 ;  /* 0x0000000000027941 */ /* 0x000fea0003800000 */
.L_x_19:
[----:B------:R-:W-:Y:S01]  /*14b0*/  BSSY.RECONVERGENT B2, `(.L_x_21) ;  /* 0x0000006000027945 */ /* 0x000fe20003800200 */
[C---:B------:R-:W-:Y:S02]  /*14c0*/  ISETP.GT.AND P0, PT, R40.reuse, -0x1, PT ;  /* 0xffffffff2800780c */ /* 0x040fe40003f04270 */
[----:B------:R-:W-:Y:S01]  /*14d0*/  LOP3.LUT R40, R40, 0x3fffffff, RZ, 0xc0, !PT ;  /* 0x3fffffff28287812 */ /* 0x000fe200078ec0ff */
[----:B------:R-:W-:Y:S05]  /*14e0*/  WARPSYNC.EXCLUSIVE R8 ;  /* 0x0000000008007348 */ /* 0x000fea0003a00000 */
[----:B------:R-:W-:-:S05]  /*14f0*/  IMAD.IADD R5, R40, 0x1, R5 ;  /* 0x0000000128057824 */ /* 0x000fca00078e0205 */
[----:B------:R-:W-:-:S07]  /*1500*/  VOTE.ANY R8, PT, P0 ;  /* 0x0000000000087806 */ /* 0x000fce00000e0100 */
[----:B------:R-:W-:Y:S05]  /*1510*/  BSYNC.RECONVERGENT B2 ;  /* 0x0000000000027941 */ /* 0x000fea0003800200 */
.L_x_21:
[----:B------:R-:W-:Y:S01]  /*1520*/  ISETP.GT.U32.AND P1, PT, R9, 0x1, PT ;  /* 0x000000010900780c */ /* 0x000fe20003f24070 */
[----:B------:R-:W-:-:S12]  /*1530*/  IMAD.MOV.U32 R9, RZ, RZ, R45 ;  /* 0x000000ffff097224 */ /* 0x000fd800078e002d */
[----:B------:R-:W-:Y:S05]  /*1540*/  @P0 BRA P1, `(.L_x_22) ;  /* 0xfffffffc00ac0947 */ /* 0x000fea000083ffff */
[----:B------:R-:W-:Y:S05]  /*1550*/  BSYNC B0 ;  /* 0x0000000000007941 */ /* 0x000fea0003800000 */
.L_x_18:
[----:B------:R1:W2:Y:S02]  /*1560*/  LDS.64 R6, [R41+0x9000] ;  /* 0x0090000029067984 */ /* 0x0002a40000000a00 */
.L_x_17:
[C---:B------:R-:W-:Y:S01]  /*1570*/  IMAD.IADD R9, R5.reuse, 0x1, -R38 ;  /* 0x0000000105097824 */ /* 0x040fe200078e0a26 */
[----:B------:R-:W-:-:S04]  /*1580*/  LOP3.LUT R5, R5, 0x80000000, RZ, 0xfc, !PT ;  /* 0x8000000005057812 */ /* 0x000fc800078efcff */
[C---:B0-2---:R-:W-:Y:S01]  /*1590*/  IADD3 R6, P0, PT, R9.reuse, R6, RZ ;  /* 0x0000000609067210 */ /* 0x045fe20007f1e0ff */
[----:B------:R0:W-:Y:S03]  /*15a0*/  STG.E.STRONG.SYS desc[UR8][R20.64], R5 ;  /* 0x0000000514007986 */ /* 0x0001e6000c115908 */
[----:B------:R-:W-:-:S05]  /*15b0*/  LEA.HI.X.SX32 R7, R9, R7, 0x1, P0 ;  /* 0x0000000709077211 */ /* 0x000fca00000f0eff */
[----:B------:R0:W-:Y:S04]  /*15c0*/  STS.64 [R41+0x9000], R6 ;  /* 0x0090000629007388 */ /* 0x0001e80000000a00 */
.L_x_16:
[----:B------:R-:W-:Y:S05]  /*15d0*/  BSYNC B1 ;  /* 0x0000000000017941 */ /* 0x000fea0003800000 */
.L_x_15:
[----:B0-----:R-:W0:Y:S08]  /*15e0*/  LDC R5, c[0x0][0x3c0] ;  /* 0x0000f000ff057b82 */ /* 0x001e300000000800 */
[----:B------:R-:W2:Y:S01]  /*15f0*/  LDC.64 R8, c[0x0][0x390] ;  /* 0x0000e400ff087b82 */ /* 0x000ea20000000a00 */
[----:B0-----:R-:W-:Y:S02]  /*1600*/  ISETP.GE.AND P0, PT, R39, R5, PT ;  /* 0x000000052700720c */ /* 0x001fe40003f06270 */
[----:B--2---:R-:W-:-:S04]  /*1610*/  ISETP.EQ.U32.AND P1, PT, R8, RZ, PT ;  /* 0x000000ff0800720c */ /* 0x004fc80003f22070 */
[----:B------:R-:W-:-:S04]  /*1620*/  ISETP.EQ.OR.EX P0, PT, R9, RZ, !P0, P1 ;  /* 0x000000ff0900720c */ /* 0x000fc80004702710 */
[----:B------:R-:W-:-:S13]  /*1630*/  ISETP.GT.U32.OR P0, PT, R19, 0xff, P0 ;  /* 0x000000ff1300780c */ /* 0x000fda0000704470 */
[----:B------:R-:W-:Y:S05]  /*1640*/  @P0 BRA `(.L_x_23) ;  /* 0x0000000000240947 */ /* 0x000fea0003800000 */
[----:B------:R-:W0:Y:S01]  /*1650*/  LDS.64 R6, [R41+0x9000] ;  /* 0x0090000029067984 */ /* 0x000e220000000a00 */
[C---:B------:R-:W-:Y:S02]  /*1660*/  ISETP.GT.U32.AND P0, PT, R19.reuse, R47, PT ;  /* 0x0000002f1300720c */ /* 0x040fe40003f04070 */
[C---:B------:R-:W-:Y:S02]  /*1670*/  LEA R8, P2, R19.reuse, R8, 0x3 ;  /* 0x0000000813087211 */ /* 0x040fe400078418ff */
[----:B------:R-:W-:Y:S02]  /*1680*/  SEL R43, RZ, 0x1200, !P0 ;  /* 0x00001200ff2b7807 */ /* 0x000fe40004000000 */
[--C-:B------:R-:W-:Y:S02]  /*1690*/  SHF.R.S32.HI R21, RZ, 0x1f, R38.reuse ;  /* 0x0000001fff157819 */ /* 0x100fe40000011426 */
[----:B------:R-:W-:Y:S02]  /*16a0*/  LEA.HI.X R9, R19, R9, RZ, 0x3, P2 ;  /* 0x0000000913097211 */ /* 0x000fe400010f1cff */
[----:B0-----:R-:W-:-:S04]  /*16b0*/  IADD3 R6, P0, P1, R6, R43, R38 ;  /* 0x0000002b06067210 */ /* 0x001fc8000791e026 */
[----:B------:R-:W-:-:S05]  /*16c0*/  IADD3.X R7, PT, PT, R7, RZ, R21, P0, P1 ;  /* 0x000000ff07077210 */ /* 0x000fca00007e2415 */
[----:B------:R0:W-:Y:S04]  /*16d0*/  STG.E.64 desc[UR8][R8.64], R6 ;  /* 0x0000000608007986 */ /* 0x0001e8000c101b08 */
.L_x_23:
[----:B------:R-:W-:Y:S05]  /*16e0*/  WARPSYNC.ALL ;  /* 0x0000000000007948 */ /* 0x000fea0003800000 */
[----:B------:R-:W2:Y:S08]  /*16f0*/  S2UR UR6, SR_CgaCtaId ;  /* 0x00000000000679c3 */ /* 0x000eb00000008800 */
[----:B------:R-:W-:Y:S01]  /*1700*/  BAR.SYNC.DEFER_BLOCKING 0x0 ;  /* 0x0000000000007b1d */ /* 0x000fe20000010000 */
[----:B------:R-:W-:-:S05]  /*1710*/  ISETP.GT.AND P0, PT, R39, R5, PT ;  /* 0x000000052700720c */ /* 0x000fca0003f04270 */
[----:B------:R-:W-:Y:S02]  /*1720*/  UMOV UR5, 0x400 ;  /* 0x0000040000057882 */ /* 0x000fe40000000000 */
[----:B--2---:R-:W-:-:S06]  /*1730*/  ULEA UR5, UR6, UR5, 0x18 ;  /* 0x0000000506057291 */ /* 0x004fcc000f8ec0ff */
[----:B0-----:R-:W-:-:S06]  /*1740*/  LEA R6, R47, UR5, 0x3 ;  /* 0x000000052f067c11 */ /* 0x001fcc000f8e18ff */
[----:B------:R-:W0:Y:S01]  /*1750*/  LDS.64 R6, [R6+0x9000] ;  /* 0x0090000006067984 */ /* 0x000e220000000a00 */
[----:B------:R-:W-:Y:S05]  /*1760*/  @P0 BRA `(.L_x_24) ;  /* 0x0000000000480947 */ /* 0x000fea0003800000 */
[----:B------:R-:W2:Y:S01]  /*1770*/  LDCU.64 UR4, c[0x0][0x3a0] ;  /* 0x00007400ff0477ac */ /* 0x000ea20008000a00 */
[----:B0-----:R-:W-:-:S05]  /*1780*/  IADD3 R6, P1, PT, R0, R6, RZ ;  /* 0x0000000600067210 */ /* 0x001fca0007f3e0ff */
[----:B------:R-:W-:Y:S01]  /*1790*/  IMAD.X R7, RZ, RZ, R7, P1 ;  /* 0x000000ffff077224 */ /* 0x000fe200008e0607 */
[----:B--2---:R-:W-:-:S04]  /*17a0*/  LEA R8, P1, R6, UR4, 0x3 ;  /* 0x0000000406087c11 */ /* 0x004fc8000f8218ff */
[----:B------:R-:W-:-:S05]  /*17b0*/  LEA.HI.X R9, R6, UR5, R7, 0x3, P1 ;  /* 0x0000000506097c11 */ /* 0x000fca00088f1c07 */
[----:B------:R2:W-:Y:S04]  /*17c0*/  STG.E.64 desc[UR8][R8.64], R36 ;  /* 0x0000002408007986 */ /* 0x0005e8000c101b08 */
        /* <DEDUP_REMOVED lines=10> */
[----:B------:R2:W-:Y:S01]  /*1870*/  STG.E.64 desc[UR8][R8.64+0xb00], R14 ;  /* 0x000b000e08007986 */ /* 0x0005e2000c101b08 */
[----:B------:R-:W-:Y:S05]  /*1880*/  BRA `(.L_x_25) ;  /* 0x0000000000a47947 */ /* 0x000fea0003800000 */
.L_x_24:
[----:B------:R-:W2:Y:S01]  /*1890*/  LDCU.64 UR4, c[0x0][0x3a0] ;  /* 0x00007400ff0477ac */ /* 0x000ea20008000a00 */
[----:B0-----:R-:W-:Y:S01]  /*18a0*/  IADD3 R6, P1, PT, R0, R6, RZ ;  /* 0x0000000600067210 */ /* 0x001fe20007f3e0ff */
[----:B------:R-:W-:Y:S02]  /*18b0*/  IMAD R19, R4, -0x1200, R5 ;  /* 0xffffee0004137824 */ /* 0x000fe400078e0205 */
[C---:B------:R-:W-:Y:S02]  /*18c0*/  VIADD R8, R0.reuse, 0x20 ;  /* 0x0000002000087836 */ /* 0x040fe40000000000 */
[C---:B------:R-:W-:Y:S01]  /*18d0*/  VIADD R18, R0.reuse, 0x40 ;  /* 0x0000004000127836 */ /* 0x040fe20000000000 */
[-C--:B------:R-:W-:Y:S01]  /*18e0*/  ISETP.GE.AND P4, PT, R0, R19.reuse, PT ;  /* 0x000000130000720c */ /* 0x080fe20003f86270 */
[----:B------:R-:W-:Y:S01]  /*18f0*/  IMAD.X R7, RZ, RZ, R7, P1 ;  /* 0x000000ffff077224 */ /* 0x000fe200008e0607 */
[-C--:B------:R-:W-:Y:S01]  /*1900*/  ISETP.GE.AND P5, PT, R8, R19.reuse, PT ;  /* 0x000000130800720c */ /* 0x080fe20003fa6270 */
[----:B------:R-:W-:Y:S01]  /*1910*/  VIADD R20, R0, 0x80 ;  /* 0x0000008000147836 */ /* 0x000fe20000000000 */
[----:B------:R-:W-:Y:S01]  /*1920*/  ISETP.GE.AND P6, PT, R18, R19, PT ;  /* 0x000000131200720c */ /* 0x000fe20003fc6270 */
[----:B------:R-:W-:-:S02]  /*1930*/  VIADD R18, R0, 0x60 ;  /* 0x0000006000127836 */ /* 0x000fc40000000000 */
[----:B------:R-:W-:Y:S01]  /*1940*/  VIADD R38, R0, 0xa0 ;  /* 0x000000a000267836 */ /* 0x000fe20000000000 */
[-C--:B------:R-:W-:Y:S01]  /*1950*/  ISETP.GE.AND P2, PT, R20, R19.reuse, PT ;  /* 0x000000131400720c */ /* 0x080fe20003f46270 */
[----:B------:R-:W-:Y:S01]  /*1960*/  VIADD R20, R0, 0xe0 ;  /* 0x000000e000147836 */ /* 0x000fe20000000000 */
[----:B--2---:R-:W-:Y:S02]  /*1970*/  LEA R8, P1, R6, UR4, 0x3 ;  /* 0x0000000406087c11 */ /* 0x004fe4000f8218ff */
[-C--:B------:R-:W-:Y:S02]  /*1980*/  ISETP.GE.AND P3, PT, R38, R19.reuse, PT ;  /* 0x000000132600720c */ /* 0x080fe40003f66270 */
[----:B------:R-:W-:Y:S02]  /*1990*/  LEA.HI.X R9, R6, UR5, R7, 0x3, P1 ;  /* 0x0000000506097c11 */ /* 0x000fe400088f1c07 */
[----:B------:R-:W-:Y:S01]  /*19a0*/  ISETP.GE.AND P1, PT, R18, R19, PT ;  /* 0x000000131200720c */ /* 0x000fe20003f26270 */
[----:B------:R-:W-:-:S02]  /*19b0*/  VIADD R18, R0, 0xc0 ;  /* 0x000000c000127836 */ /* 0x000fc40000000000 */
[----:B------:R0:W-:Y:S03]  /*19c0*/  @!P4 STG.E.64 desc[UR8][R8.64], R36 ;  /* 0x000000240800c986 */ /* 0x0001e6000c101b08 */
[-C--:B------:R-:W-:Y:S01]  /*19d0*/  ISETP.GE.AND P4, PT, R18, R19.reuse, PT ;  /* 0x000000131200720c */ /* 0x080fe20003f86270 */
[----:B------:R0:W-:Y:S01]  /*19e0*/  @!P5 STG.E.64 desc[UR8][R8.64+0x100], R34 ;  /* 0x000100220800d986 */ /* 0x0001e2000c101b08 */
[-C--:B------:R-:W-:Y:S01]  /*19f0*/  ISETP.GE.AND P5, PT, R20, R19.reuse, PT ;  /* 0x000000131400720c */ /* 0x080fe20003fa6270 */
[C---:B------:R-:W-:Y:S02]  /*1a00*/  VIADD R18, R0.reuse, 0x100 ;  /* 0x0000010000127836 */ /* 0x040fe40000000000 */
[----:B------:R-:W-:Y:S01]  /*1a10*/  VIADD R20, R0, 0x120 ;  /* 0x0000012000147836 */ /* 0x000fe20000000000 */
[----:B------:R0:W-:Y:S02]  /*1a20*/  @!P6 STG.E.64 desc[UR8][R8.64+0x200], R32 ;  /* 0x000200200800e986 */ /* 0x0001e4000c101b08 */
[-C--:B------:R-:W-:Y:S01]  /*1a30*/  ISETP.GE.AND P6, PT, R18, R19.reuse, PT ;  /* 0x000000131200720c */ /* 0x080fe20003fc6270 */
[----:B------:R-:W-:Y:S01]  /*1a40*/  VIADD R18, R0, 0x140 ;  /* 0x0000014000127836 */ /* 0x000fe20000000000 */
[----:B------:R0:W-:Y:S01]  /*1a50*/  @!P1 STG.E.64 desc[UR8][R8.64+0x300], R10 ;  /* 0x0003000a08009986 */ /* 0x0001e2000c101b08 */
[----:B------:R-:W-:Y:S01]  /*1a60*/  ISETP.GE.AND P1, PT, R20, R19, PT ;  /* 0x000000131400720c */ /* 0x000fe20003f26270 */
[----:B------:R-:W-:-:S02]  /*1a70*/  VIADD R20, R0, 0x160 ;  /* 0x0000016000147836 */ /* 0x000fc40000000000 */
[----:B------:R0:W-:Y:S01]  /*1a80*/  @!P2 STG.E.64 desc[UR8][R8.64+0x400], R30 ;  /* 0x0004001e0800a986 */ /* 0x0001e2000c101b08 */
[----:B------:R-:W-:-:S03]  /*1a90*/  ISETP.GE.AND P2, PT, R18, R19, PT ;  /* 0x000000131200720c */ /* 0x000fc60003f46270 */
[----:B------:R0:W-:Y:S01]  /*1aa0*/  @!P3 STG.E.64 desc[UR8][R8.64+0x500], R12 ;  /* 0x0005000c0800b986 */ /* 0x0001e2000c101b08 */
[----:B------:R-:W-:-:S03]  /*1ab0*/  ISETP.GE.AND P3, PT, R20, R19, PT ;  /* 0x000000131400720c */ /* 0x000fc60003f66270 */
[----:B------:R0:W-:Y:S04]  /*1ac0*/  @!P4 STG.E.64 desc[UR8][R8.64+0x600], R28 ;  /* 0x0006001c0800c986 */ /* 0x0001e8000c101b08 */
[----:B------:R0:W-:Y:S04]  /*1ad0*/  @!P5 STG.E.64 desc[UR8][R8.64+0x700], R26 ;  /* 0x0007001a0800d986 */ /* 0x0001e8000c101b08 */
[----:B------:R0:W-:Y:S04]  /*1ae0*/  @!P6 STG.E.64 desc[UR8][R8.64+0x800], R24 ;  /* 0x000800180800e986 */ /* 0x0001e8000c101b08 */
[----:B------:R0:W-:Y:S04]  /*1af0*/  @!P1 STG.E.64 desc[UR8][R8.64+0x900], R22 ;  /* 0x0009001608009986 */ /* 0x0001e8000c101b08 */
[----:B------:R0:W-:Y:S04]  /*1b00*/  @!P2 STG.E.64 desc[UR8][R8.64+0xa00], R16 ;  /* 0x000a00100800a986 */ /* 0x0001e8000c101b08 */
[----:B------:R0:W-:Y:S02]  /*1b10*/  @!P3 STG.E.64 desc[UR8][R8.64+0xb00], R14 ;  /* 0x000b000e0800b986 */ /* 0x0001e4000c101b08 */
.L_x_25:
[----:B------:R-:W-:Y:S05]  /*1b20*/  @P0 BRA `(.L_x_26) ;  /* 0x0000000000340947 */ /* 0x000fea0003800000 */
[----:B0-2---:R0:W5:Y:S04]  /*1b30*/  LDG.E.64 R26, desc[UR8][R2.64] ;  /* 0x00000008021a7981 */ /* 0x005168000c1e1b00 */
        /* <DEDUP_REMOVED lines=12> */
.L_x_26:
[----:B0-2---:R-:W-:Y:S02]  /*1c00*/  IMAD R33, R4, -0x1200, R5 ;  /* 0xffffee0004217824 */ /* 0x005fe400078e0205 */
[C---:B------:R-:W-:Y:S02]  /*1c10*/  VIADD R32, R0.reuse, 0x20 ;  /* 0x0000002000207836 */ /* 0x040fe40000000000 */
[C---:B------:R-:W-:Y:S01]  /*1c20*/  VIADD R34, R0.reuse, 0x40 ;  /* 0x0000004000227836 */ /* 0x040fe20000000000 */
[CC--:B------:R-:W-:Y:S01]  /*1c30*/  ISETP.GE.AND P4, PT, R0.reuse, R33.reuse, PT ;  /* 0x000000210000720c */ /* 0x0c0fe20003f86270 */
[----:B------:R-:W-:Y:S01]  /*1c40*/  VIADD R36, R0, 0x80 ;  /* 0x0000008000247836 */ /* 0x000fe20000000000 */
[-C--:B------:R-:W-:Y:S01]  /*1c50*/  ISETP.GE.AND P5, PT, R32, R33.reuse, PT ;  /* 0x000000212000720c */ /* 0x080fe20003fa6270 */
[----:B------:R-:W-:Y:S01]  /*1c60*/  VIADD R32, R0, 0x60 ;  /* 0x0000006000207836 */ /* 0x000fe20000000000 */
[-C--:B------:R-:W-:Y:S01]  /*1c70*/  ISETP.GE.AND P6, PT, R34, R33.reuse, PT ;  /* 0x000000212200720c */ /* 0x080fe20003fc6270 */
[----:B------:R-:W-:Y:S01]  /*1c80*/  VIADD R34, R0, 0xa0 ;  /* 0x000000a000227836 */ /* 0x000fe20000000000 */
[----:B------:R-:W-:-:S02]  /*1c90*/  ISETP.GE.AND P2, PT, R36, R33, PT ;  /* 0x000000212400720c */ /* 0x000fc40003f46270 */
[-C--:B------:R-:W-:Y:S01]  /*1ca0*/  ISETP.GE.AND P1, PT, R32, R33.reuse, PT ;  /* 0x000000212000720c */ /* 0x080fe20003f26270 */
[----:B------:R-:W-:Y:S01]  /*1cb0*/  VIADD R32, R0, 0xc0 ;  /* 0x000000c000207836 */ /* 0x000fe20000000000 */
[-C--:B------:R-:W-:Y:S01]  /*1cc0*/  ISETP.GE.AND P3, PT, R34, R33.reuse, PT ;  /* 0x000000212200720c */ /* 0x080fe20003f66270 */
[----:B------:R-:W-:Y:S02]  /*1cd0*/  VIADD R34, R0, 0xe0 ;  /* 0x000000e000227836 */ /* 0x000fe40000000000 */
[----:B------:R2:W5:Y:S01]  /*1ce0*/  @!P4 LDG.E.64 R26, desc[UR8][R2.64] ;  /* 0x00000008021ac981 */ /* 0x000562000c1e1b00 */
[-C--:B------:R-:W-:Y:S01]  /*1cf0*/  ISETP.GE.AND P4, PT, R32, R33.reuse, PT ;  /* 0x000000212000720c */ /* 0x080fe20003f86270 */
[----:B------:R-:W-:Y:S02]  /*1d00*/  VIADD R32, R0, 0x100 ;  /* 0x0000010000207836 */ /* 0x000fe40000000000 */
[----:B------:R2:W5:Y:S01]  /*1d10*/  @!P5 LDG.E.64 R28, desc[UR8][R2.64+0x100] ;  /* 0x00010008021cd981 */ /* 0x000562000c1e1b00 */
[----:B------:R-:W-:Y:S01]  /*1d20*/  ISETP.GE.AND P5, PT, R34, R33, PT ;  /* 0x000000212200720c */ /* 0x000fe20003fa6270 */
[----:B------:R-:W-:-:S02]  /*1d30*/  VIADD R34, R0, 0x120 ;  /* 0x0000012000227836 */ /* 0x000fc40000000000 */
[----:B------:R2:W5:Y:S01]  /*1d40*/  @!P6 LDG.E.64 R22, desc[UR8][R2.64+0x200] ;  /* 0x000200080216e981 */ /* 0x000562000c1e1b00 */
[-C--:B------:R-:W-:Y:S01]  /*1d50*/  ISETP.GE.AND P6, PT, R32, R33.reuse, PT ;  /* 0x000000212000720c */ /* 0x080fe20003fc6270 */
[----:B------:R-:W-:Y:S02]  /*1d60*/  VIADD R32, R0, 0x140 ;  /* 0x0000014000207836 */ /* 0x000fe40000000000 */
[----:B------:R2:W5:Y:S01]  /*1d70*/  @!P1 LDG.E.64 R24, desc[UR8][R2.64+0x300] ;  /* 0x0003000802189981 */ /* 0x000562000c1e1b00 */
[-C--:B------:R-:W-:Y:S01]  /*1d80*/  ISETP.GE.AND P1, PT, R34, R33.reuse, PT ;  /* 0x000000212200720c */ /* 0x080fe20003f26270 */
[----:B------:R-:W-:Y:S02]  /*1d90*/  VIADD R34, R0, 0x160 ;  /* 0x0000016000227836 */ /* 0x000fe40000000000 */
[----:B------:R2:W5:Y:S01]  /*1da0*/  @!P2 LDG.E.64 R20, desc[UR8][R2.64+0x400] ;  /* 0x000400080214a981 */ /* 0x000562000c1e1b00 */
[----:B------:R-:W-:-:S03]  /*1db0*/  ISETP.GE.AND P2, PT, R32, R33, PT ;  /* 0x000000212000720c */ /* 0x000fc60003f46270 */
[----:B------:R2:W5:Y:S01]  /*1dc0*/  @!P3 LDG.E.64 R18, desc[UR8][R2.64+0x500] ;  /* 0x000500080212b981 */ /* 0x000562000c1e1b00 */
[----:B------:R-:W-:-:S03]  /*1dd0*/  ISETP.GE.AND P3, PT, R34, R33, PT ;  /* 0x000000212200720c */ /* 0x000fc60003f66270 */
[----:B------:R2:W5:Y:S04]  /*1de0*/  @!P4 LDG.E.64 R16, desc[UR8][R2.64+0x600] ;  /* 0x000600080210c981 */ /* 0x000568000c1e1b00 */
[----:B------:R2:W5:Y:S04]  /*1df0*/  @!P5 LDG.E.64 R14, desc[UR8][R2.64+0x700] ;  /* 0x00070008020ed981 */ /* 0x000568000c1e1b00 */
[----:B------:R2:W5:Y:S04]  /*1e00*/  @!P6 LDG.E.64 R12, desc[UR8][R2.64+0x800] ;  /* 0x00080008020ce981 */ /* 0x000568000c1e1b00 */
[----:B------:R2:W5:Y:S04]  /*1e10*/  @!P1 LDG.E.64 R10, desc[UR8][R2.64+0x900] ;  /* 0x00090008020a9981 */ /* 0x000568000c1e1b00 */
[----:B------:R2:W5:Y:S04]  /*1e20*/  @!P2 LDG.E.64 R8, desc[UR8][R2.64+0xa00] ;  /* 0x000a00080208a981 */ /* 0x000568000c1e1b00 */
[----:B------:R2:W5:Y:S02]  /*1e30*/  @!P3 LDG.E.64 R30, desc[UR8][R2.64+0xb00] ;  /* 0x000b0008021eb981 */ /* 0x000564000c1e1b00 */
.L_x_27:
[----:B------:R-:W-:Y:S05]  /*1e40*/  @P0 BRA `(.L_x_28) ;  /* 0x0000000000400947 */ /* 0x000fea0003800000 */
[----:B------:R-:W0:Y:S02]  /*1e50*/  LDCU.64 UR4, c[0x0][0x3b0] ;  /* 0x00007600ff0477ac */ /* 0x000e240008000a00 */
[----:B0-2---:R-:W-:-:S04]  /*1e60*/  LEA R2, P0, R6, UR4, 0x3 ;  /* 0x0000000406027c11 */ /* 0x005fc8000f8018ff */
[----:B------:R-:W-:-:S05]  /*1e70*/  LEA.HI.X R3, R6, UR5, R7, 0x3, P0 ;  /* 0x0000000506037c11 */ /* 0x000fca00080f1c07 */
[----:B-----5:R-:W-:Y:S04]  /*1e80*/  STG.E.64 desc[UR8][R2.64], R26 ;  /* 0x0000001a02007986 */ /* 0x020fe8000c101b08 */
[----:B------:R-:W-:Y:S04]  /*1e90*/  STG.E.64 desc[UR8][R2.64+0x100], R28 ;  /* 0x0001001c02007986 */ /* 0x000fe8000c101b08 */
        /* <DEDUP_REMOVED lines=9> */
[----:B------:R-:W-:Y:S01]  /*1f30*/  STG.E.64 desc[UR8][R2.64+0xb00], R30 ;  /* 0x000b001e02007986 */ /* 0x000fe2000c101b08 */
[----:B------:R-:W-:Y:S05]  /*1f40*/  EXIT ;  /* 0x000000000000794d */ /* 0x000fea0003800000 */
.L_x_28:
[----:B------:R-:W3:Y:S01]  /*1f50*/  LDCU.64 UR4, c[0x0][0x3b0] ;  /* 0x00007600ff0477ac */ /* 0x000ee20008000a00 */
[----:B------:R-:W-:Y:S02]  /*1f60*/  IMAD R5, R4, -0x1200, R5 ;  /* 0xffffee0004057824 */ /* 0x000fe400078e0205 */
[C---:B0-2---:R-:W-:Y:S02]  /*1f70*/  VIADD R2, R0.reuse, 0x20 ;  /* 0x0000002000027836 */ /* 0x045fe40000000000 */
[C---:B------:R-:W-:Y:S01]  /*1f80*/  VIADD R4, R0.reuse, 0x40 ;  /* 0x0000004000047836 */ /* 0x040fe20000000000 */
[CC--:B------:R-:W-:Y:S01]  /*1f90*/  ISETP.GE.AND P5, PT, R0.reuse, R5.reuse, PT ;  /* 0x000000050000720c */ /* 0x0c0fe20003fa6270 */
[----:B------:R-:W-:Y:S01]  /*1fa0*/  VIADD R32, R0, 0x60 ;  /* 0x0000006000207836 */ /* 0x000fe20000000000 */
[-C--:B------:R-:W-:Y:S01]  /*1fb0*/  ISETP.GE.AND P6, PT, R2, R5.reuse, PT ;  /* 0x000000050200720c */ /* 0x080fe20003fc6270 */
[----:B------:R-:W-:Y:S01]  /*1fc0*/  VIADD R34, R0, 0xc0 ;  /* 0x000000c000227836 */ /* 0x000fe20000000000 */
[-C--:B------:R-:W-:Y:S01]  /*1fd0*/  ISETP.GE.AND P0, PT, R4, R5.reuse, PT ;  /* 0x000000050400720c */ /* 0x080fe20003f06270 */
[----:B------:R-:W-:Y:S01]  /*1fe0*/  VIADD R4, R0, 0x80 ;  /* 0x0000008000047836 */ /* 0x000fe20000000000 */
[-C--:B------:R-:W-:Y:S01]  /*1ff0*/  ISETP.GE.AND P1, PT, R32, R5.reuse, PT ;  /* 0x000000052000720c */ /* 0x080fe20003f26270 */
[----:B------:R-:W-:Y:S01]  /*2000*/  VIADD R32, R0, 0xa0 ;  /* 0x000000a000207836 */ /* 0x000fe20000000000 */
[----:B------:R-:W-:-:S02]  /*2010*/  ISETP.GE.AND P4, PT, R34, R5, PT ;  /* 0x000000052200720c */ /* 0x000fc40003f86270 */
[----:B---3--:R-:W-:Y:S02]  /*2020*/  LEA R2, P2, R6, UR4, 0x3 ;  /* 0x0000000406027c11 */ /* 0x008fe4000f8418ff */
[-C--:B------:R-:W-:Y:S02]  /*2030*/  ISETP.GE.AND P3, PT, R32, R5.reuse, PT ;  /* 0x000000052000720c */ /* 0x080fe40003f66270 */
[----:B------:R-:W-:Y:S01]  /*2040*/  LEA.HI.X R3, R6, UR5, R7, 0x3, P2 ;  /* 0x0000000506037c11 */ /* 0x000fe200090f1c07 */
[----:B------:R-:W-:Y:S01]  /*2050*/  VIADD R6, R0, 0x100 ;  /* 0x0000010000067836 */ /* 0x000fe20000000000 */
[-C--:B------:R-:W-:Y:S01]  /*2060*/  ISETP.GE.AND P2, PT, R4, R5.reuse, PT ;  /* 0x000000050400720c */ /* 0x080fe20003f46270 */
[----:B------:R-:W-:Y:S02]  /*2070*/  VIADD R4, R0, 0xe0 ;  /* 0x000000e000047836 */ /* 0x000fe40000000000 */
[----:B-----5:R0:W-:Y:S03]  /*2080*/  @!P5 STG.E.64 desc[UR8][R2.64], R26 ;  /* 0x0000001a0200d986 */ /* 0x0201e6000c101b08 */
[-C--:B------:R-:W-:Y:S01]  /*2090*/  ISETP.GE.AND P5, PT, R4, R5.reuse, PT ;  /* 0x000000050400720c */ /* 0x080fe20003fa6270 */
[----:B------:R0:W-:Y:S01]  /*20a0*/  @!P6 STG.E.64 desc[UR8][R2.64+0x100], R28 ;  /* 0x0001001c0200e986 */ /* 0x0001e2000c101b08 */
[----:B------:R-:W-:Y:S01]  /*20b0*/  ISETP.GE.AND P6, PT, R6, R5, PT ;  /* 0x000000050600720c */ /* 0x000fe20003fc6270 */
[----:B------:R-:W-:-:S02]  /*20c0*/  VIADD R4, R0, 0x120 ;  /* 0x0000012000047836 */ /* 0x000fc40000000000 */
[C---:B------:R-:W-:Y:S01]  /*20d0*/  VIADD R6, R0.reuse, 0x140 ;  /* 0x0000014000067836 */ /* 0x040fe20000000000 */
[----:B------:R0:W-:Y:S01]  /*20e0*/  @!P0 STG.E.64 desc[UR8][R2.64+0x200], R22 ;  /* 0x0002001602008986 */ /* 0x0001e2000c101b08 */
[----:B------:R-:W-:Y:S01]  /*20f0*/  VIADD R0, R0, 0x160 ;  /* 0x0000016000007836 */ /* 0x000fe20000000000 */
[-C--:B------:R-:W-:Y:S02]  /*2100*/  ISETP.GE.AND P0, PT, R4, R5.reuse, PT ;  /* 0x000000050400720c */ /* 0x080fe40003f06270 */
        /* <DEDUP_REMOVED lines=9> */
[----:B------:R0:W-:Y:S01]  /*21a0*/  @!P1 STG.E.64 desc[UR8][R2.64+0xa00], R8 ;  /* 0x000a000802009986 */ /* 0x0001e2000c101b08 */
[----:B------:R-:W-:Y:S05]  /*21b0*/  @P2 EXIT ;  /* 0x000000000000294d */ /* 0x000fea0003800000 */
[----:B------:R-:W-:Y:S01]  /*21c0*/  STG.E.64 desc[UR8][R2.64+0xb00], R30 ;  /* 0x000b001e02007986 */ /* 0x000fe2000c101b08 */
[----:B------:R-:W-:Y:S05]  /*21d0*/  EXIT ;  /* 0x000000000000794d */ /* 0x000fea0003800000 */
.L_x_14:
[----:B------:R-:W-:Y:S01]  /*21e0*/  IMAD.MOV.U32 R18, RZ, RZ, RZ ;  /* 0x000000ffff127224 */ /* 0x000fe200078e00ff */
[C---:B------:R-:W-:Y:S01]  /*21f0*/  ISETP.GT.U32.AND P0, PT, R19.reuse, 0x1f, PT ;  /* 0x0000001f1300780c */ /* 0x040fe20003f04070 */
[----:B------:R-:W-:Y:S05]  /*2200*/  WARPSYNC.ALL ;  /* 0x0000000000007948 */ /* 0x000fea0003800000 */
[----:B------:R-:W-:-:S04]  /*2210*/  IMAD.HI.U32 R48, R19, 0x15555556, R18 ;  /* 0x1555555613307827 */ /* 0x000fc800078e0012 */
[----:B------:R-:W-:-:S05]  /*2220*/  IMAD R43, R48, 0x4, R41 ;  /* 0x00000004302b7824 */ /* 0x000fca00078e0229 */
[----:B------:R0:W-:Y:S01]  /*2230*/  STS [R43+0x3410], R38 ;  /* 0x003410262b007388 */ /* 0x0001e20000000800 */
[----:B------:R-:W-:Y:S06]  /*2240*/  BAR.SYNC.DEFER_BLOCKING 0x0 ;  /* 0x0000000000007b1d */ /* 0x000fec0000010000 */
[----:B------:R-:W-:Y:S05]  /*2250*/  @P0 BRA `(.L_x_29) ;  /* 0x0000000000dc0947 */ /* 0x000fea0003800000 */
[----:B------:R-:W-:Y:S01]  /*2260*/  IMAD R53, R19, 0x34, R41 ;  /* 0x0000003413357824 */ /* 0x000fe200078e0229 */
[----:B------:R-:W-:-:S04]  /*2270*/  UMOV UR5, 0xffffffff ;  /* 0xffffffff00057882 */ /* 0x000fc80000000000 */
[----:B------:R-:W-:Y:S04]  /*2280*/  LDS R64, [R53+0x3410] ;  /* 0x0034100035407984 */ /* 0x000fe80000000800 */
[----:B------:R-:W-:Y:S04]  /*2290*/  LDS R48, [R53+0x3414] ;  /* 0x0034140035307984 */ /* 0x000fe80000000800 */
[----:B------:R-:W1:Y:S04]  /*22a0*/  LDS R57, [R53+0x3418] ;  /* 0x0034180035397984 */ /* 0x000e680000000800 */
[----:B------:R-:W-:Y:S04]  /*22b0*/  LDS R56, [R53+0x341c] ;  /* 0x00341c0035387984 */ /* 0x000fe80000000800 */
[----:B------:R-:W2:Y:S04]  /*22c0*/  LDS R55, [R53+0x3420] ;  /* 0x0034200035377984 */ /* 0x000ea80000000800 */
[----:B------:R-:W-:Y:S04]  /*22d0*/  LDS R60, [R53+0x3424] ;  /* 0x00342400353c7984 */ /* 0x000fe80000000800 */
[----:B------:R-:W3:Y:S04]  /*22e0*/  LDS R65, [R53+0x3428] ;  /* 0x0034280035417984 */ /* 0x000ee80000000800 */
[----:B------:R-:W-:Y:S04]  /*22f0*/  LDS R63, [R53+0x342c] ;  /* 0x00342c00353f7984 */ /* 0x000fe80000000800 */
[----:B------:R-:W4:Y:S04]  /*2300*/  LDS R62, [R53+0x3430] ;  /* 0x00343000353e7984 */ /* 0x000f280000000800 */
[----:B------:R-:W-:Y:S04]  /*2310*/  LDS R61, [R53+0x3434] ;  /* 0x00343400353d7984 */ /* 0x000fe80000000800 */
[----:B------:R-:W5:Y:S04]  /*2320*/  LDS R58, [R53+0x3438] ;  /* 0x00343800353a7984 */ /* 0x000f680000000800 */
[----:B------:R-:W0:Y:S01]  /*2330*/  LDS R66, [R53+0x343c] ;  /* 0x00343c0035427984 */ /* 0x000e220000000800 */
[----:B-1----:R-:W-:-:S04]  /*2340*/  IADD3 R67, PT, PT, R57, R48, R64 ;  /* 0x0000003039437210 */ /* 0x002fc80007ffe040 */
[----:B--2---:R-:W-:-:S04]  /*2350*/  IADD3 R67, PT, PT, R55, R67, R56 ;  /* 0x0000004337437210 */ /* 0x004fc80007ffe038 */
[----:B---3--:R-:W-:-:S04]  /*2360*/  IADD3 R67, PT, PT, R65, R67, R60 ;  /* 0x0000004341437210 */ /* 0x008fc80007ffe03c */
[----:B----4-:R-:W-:-:S04]  /*2370*/  IADD3 R67, PT, PT, R62, R67, R63 ;  /* 0x000000433e437210 */ /* 0x010fc80007ffe03f */
[----:B-----5:R-:W-:-:S05]  /*2380*/  IADD3 R67, PT, PT, R58, R67, R61 ;  /* 0x000000433a437210 */ /* 0x020fca0007ffe03d */
[----:B0-----:R-:W-:Y:S01]  /*2390*/  IMAD.IADD R66, R66, 0x1, R67 ;  /* 0x0000000142427824 */ /* 0x001fe200078e0243 */
[----:B------:R-:W-:Y:S06]  /*23a0*/  BRA.DIV UR5, `(.L_x_30) ;  /* 0x0000005605587947 */ /* 0x000fec000b800000 */
[----:B------:R-:W0:Y:S02]  /*23b0*/  SHFL.UP P0, R67, R66, 0x1, RZ ;  /* 0x0420000042437989 */ /* 0x000e2400000000ff */
[----:B0-----:R-:W-:-:S05]  /*23c0*/  @P0 IMAD.IADD R67, R66, 0x1, R67 ;  /* 0x0000000142430824 */ /* 0x001fca00078e0243 */
[----:B------:R-:W0:Y:S02]  /*23d0*/  SHFL.UP P0, R68, R67, 0x2, RZ ;  /* 0x0440000043447989 */ /* 0x000e2400000000ff */
[----:B0-----:R-:W-:-:S05]  /*23e0*/  @P0 IMAD.IADD R68, R67, 0x1, R68 ;  /* 0x0000000143440824 */ /* 0x001fca00078e0244 */
[----:B------:R-:W0:Y:S02]  /*23f0*/  SHFL.UP P0, R69, R68, 0x4, RZ ;  /* 0x0480000044457989 */ /* 0x000e2400000000ff */
[----:B0-----:R-:W-:-:S05]  /*2400*/  @P0 IMAD.IADD R69, R68, 0x1, R69 ;  /* 0x0000000144450824 */ /* 0x001fca00078e0245 */
[----:B------:R-:W0:Y:S02]  /*2410*/  SHFL.UP P0, R70, R69, 0x8, RZ ;  /* 0x0500000045467989 */ /* 0x000e2400000000ff */
[----:B0-----:R-:W-:-:S05]  /*2420*/  @P0 IMAD.IADD R70, R69, 0x1, R70 ;  /* 0x0000000145460824 */ /* 0x001fca00078e0246 */
[----:B------:R0:W1:Y:S02]  /*2430*/  SHFL.UP P0, R71, R70, 0x10, RZ ;  /* 0x0600000046477989 */ /* 0x00006400000000ff */
.L_x_99:
[----:B-1----:R-:W-:-:S04]  /*2440*/  @P0 IMAD.IADD R71, R70, 0x1, R71 ;  /* 0x0000000146470824 */ /* 0x002fc800078e0247 */
[----:B------:R-:W-:-:S04]  /*2450*/  IMAD.IADD R66, R71, 0x1, -R66 ;  /* 0x0000000147427824 */ /* 0x000fc800078e0a42 */
[----:B------:R-:W-:Y:S01]  /*2460*/  IMAD.IADD R64, R64, 0x1, R66 ;  /* 0x0000000140407824 */ /* 0x000fe200078e0242 */
[----:B------:R1:W-:Y:S03]  /*2470*/  STS [R53+0x3410], R66 ;  /* 0x0034104235007388 */ /* 0x0003e60000000800 */
        /* <DEDUP_REMOVED lines=19> */
[----:B------:R1:W-:Y:S04]  /*25b0*/  STS [R53+0x3438], R61 ;  /* 0x0034383d35007388 */ /* 0x0003e80000000800 */
[----:B------:R1:W-:Y:S02]  /*25c0*/  STS [R53+0x343c], R58 ;  /* 0x00343c3a35007388 */ /* 0x0003e40000000800 */
.L_x_29:
[----:B------:R-:W-:Y:S05]  /*25d0*/  WARPSYNC.ALL ;  /* 0x0000000000007948 */ /* 0x000fea0003800000 */
[----:B------:R-:W-:Y:S01]  /*25e0*/  BAR.SYNC.DEFER_BLOCKING 0x0 ;  /* 0x0000000000007b1d */ /* 0x000fe20000010000 */
[----:B------:R-:W-:-:S05]  /*25f0*/  ISETP.NE.AND P0, PT, R59, RZ, PT ;  /* 0x000000ff3b00720c */ /* 0x000fca0003f05270 */
[----:B------:R-:W-:Y:S01]  /*2600*/  BSSY.RECONVERGENT B0, `(.L_x_31) ;  /* 0x0000028000007945 */ /* 0x000fe20003800200 */
[----:B0-----:R-:W0:Y:S07]  /*2610*/  LDS R43, [R43+0x3410] ;  /* 0x003410002b2b7984 */ /* 0x001e2e0000000800 */
[----:B------:R-:W-:Y:S05]  /*2620*/  @P0 BRA `(.L_x_32) ;  /* 0x0000000000940947 */ /* 0x000fea0003800000 */
[----:B-1----:R-:W-:-:S05]  /*2630*/  IMAD R48, R19, 0x4, R41 ;  /* 0x0000000413307824 */ /* 0x002fca00078e0229 */
[----:B------:R-:W0:Y:S04]  /*2640*/  LDS R56, [R48] ;  /* 0x0000000030387984 */ /* 0x000e280000000800 */
        /* <DEDUP_REMOVED lines=8> */
[----:B------:R-:W5:Y:S04]  /*26d0*/  LDS R74, [R48+0x2400] ;  /* 0x00240000304a7984 */ /* 0x000f680000000800 */
[----:B------:R-:W5:Y:S01]  /*26e0*/  LDS R76, [R48+0x2800] ;  /* 0x00280000304c7984 */ /* 0x000f620000000800 */
[----:B0-----:R-:W-:-:S03]  /*26f0*/  IMAD.IADD R53, R43, 0x1, R56 ;  /* 0x000000012b357824 */ /* 0x001fc600078e0238 */
[----:B------:R-:W0:Y:S01]  /*2700*/  LDS R71, [R48+0x2c00] ;  /* 0x002c000030477984 */ /* 0x000e220000000800 */
[C---:B-1----:R-:W-:Y:S02]  /*2710*/  IMAD.IADD R55, R43.reuse, 0x1, R58 ;  /* 0x000000012b377824 */ /* 0x042fe400078e023a */
[C---:B--2---:R-:W-:Y:S01]  /*2720*/  IMAD.IADD R57, R43.reuse, 0x1, R60 ;  /* 0x000000012b397824 */ /* 0x044fe200078e023c */
[----:B------:R1:W-:Y:S01]  /*2730*/  STS [R48], R53 ;  /* 0x0000003530007388 */ /* 0x0003e20000000800 */
        /* <DEDUP_REMOVED lines=8> */
[----:B-1----:R-:W-:-:S03]  /*27c0*/  IMAD.IADD R53, R43, 0x1, R70 ;  /* 0x000000012b357824 */ /* 0x002fc600078e0246 */
[----:B------:R4:W-:Y:S01]  /*27d0*/  STS [R48+0x1400], R65 ;  /* 0x0014004130007388 */ /* 0x0009e20000000800 */
[----:B--2---:R-:W-:-:S03]  /*27e0*/  IMAD.IADD R55, R43, 0x1, R72 ;  /* 0x000000012b377824 */ /* 0x004fc600078e0248 */
[----:B------:R4:W-:Y:S01]  /*27f0*/  STS [R48+0x1800], R67 ;  /* 0x0018004330007388 */ /* 0x0009e20000000800 */
[----:B---3--:R-:W-:-:S03]  /*2800*/  IMAD.IADD R57, R43, 0x1, R74 ;  /* 0x000000012b397824 */ /* 0x008fc600078e024a */
[----:B------:R4:W-:Y:S01]  /*2810*/  STS [R48+0x1c00], R53 ;  /* 0x001c003530007388 */ /* 0x0009e20000000800 */
[----:B------:R-:W-:-:S03]  /*2820*/  IMAD.IADD R69, R43, 0x1, R76 ;  /* 0x000000012b457824 */ /* 0x000fc600078e024c */
[----:B------:R4:W-:Y:S01]  /*2830*/  STS [R48+0x2000], R55 ;  /* 0x0020003730007388 */ /* 0x0009e20000000800 */
[----:B0-----:R-:W-:-:S03]  /*2840*/  IMAD.IADD R71, R43, 0x1, R71 ;  /* 0x000000012b477824 */ /* 0x001fc600078e0247 */
[----:B------:R4:W-:Y:S04]  /*2850*/  STS [R48+0x2400], R57 ;  /* 0x0024003930007388 */ /* 0x0009e80000000800 */
[----:B------:R4:W-:Y:S04]  /*2860*/  STS [R48+0x2800], R69 ;  /* 0x0028004530007388 */ /* 0x0009e80000000800 */
[----:B------:R4:W-:Y:S02]  /*2870*/  STS [R48+0x2c00], R71 ;  /* 0x002c004730007388 */ /* 0x0009e40000000800 */
.L_x_32:
[----:B------:R-:W-:Y:S05]  /*2880*/  BSYNC.RECONVERGENT B0 ;  /* 0x0000000000007941 */ /* 0x000fea0003800200 */
.L_x_31:
[----:B------:R-:W-:Y:S01]  /*2890*/  BAR.SYNC.DEFER_BLOCKING 0x0 ;  /* 0x0000000000007b1d */ /* 0x000fe20000010000 */
[----:B------:R-:W-:-:S05]  /*28a0*/  R2P PR, R47, 0x7f ;  /* 0x0000007f2f007804 */ /* 0x000fca0000000000 */
[----:B------:R-:W-:Y:S08]  /*28b0*/  BSSY.RECONVERGENT B0, `(.L_x_33) ;  /* 0x0000021000007945 */ /* 0x000ff00003800200 */
[----:B-1--4-:R-:W-:Y:S02]  /*28c0*/  VOTE.ANY R48, PT, P0 ;  /* 0x0000000000307806 */ /* 0x012fe400000e0100 */
[----:B------:R-:W-:-:S02]  /*28d0*/  VOTE.ANY R53, PT, P1 ;  /* 0x0000000000357806 */ /* 0x000fc400008e0100 */
[----:B------:R-:W-:Y:S02]  /*28e0*/  @!P0 LOP3.LUT R48, RZ, R48, RZ, 0x33, !PT ;  /* 0x00000030ff308212 */ /* 0x000fe400078e33ff */
[----:B------:R-:W-:Y:S02]  /*28f0*/  VOTE.ANY R55, PT, P2 ;  /* 0x0000000000377806 */ /* 0x000fe400010e0100 */
[----:B------:R-:W-:Y:S02]  /*2900*/  @!P1 LOP3.LUT R53, RZ, R53, RZ, 0x33, !PT ;  /* 0x00000035ff359212 */ /* 0x000fe400078e33ff */
[----:B------:R-:W-:Y:S02]  /*2910*/  VOTE.ANY R57, PT, P3 ;  /* 0x0000000000397806 */ /* 0x000fe400018e0100 */
[----:B------:R-:W-:Y:S02]  /*2920*/  @!P2 LOP3.LUT R55, RZ, R55, RZ, 0x33, !PT ;  /* 0x00000037ff37a212 */ /* 0x000fe400078e33ff */
[----:B------:R-:W-:-:S02]  /*2930*/  LOP3.LUT R48, R53, R48, RZ, 0xc0, !PT ;  /* 0x0000003035307212 */ /* 0x000fc400078ec0ff */
[----:B------:R-:W-:Y:S02]  /*2940*/  @!P3 LOP3.LUT R57, RZ, R57, RZ, 0x33, !PT ;  /* 0x00000039ff39b212 */ /* 0x000fe400078e33ff */
[----:B------:R-:W-:Y:S01]  /*2950*/  LOP3.LUT R48, R55, R48, RZ, 0xc0, !PT ;  /* 0x0000003037307212 */ /* 0x000fe200078ec0ff */
[----:B------:R-:W-:Y:S01]  /*2960*/  IMAD.MOV.U32 R55, RZ, RZ, RZ ;  /* 0x000000ffff377224 */ /* 0x000fe200078e00ff */
[----:B------:R-:W-:Y:S02]  /*2970*/  VOTE.ANY R53, PT, P4 ;  /* 0x0000000000357806 */ /* 0x000fe400020e0100 */
[----:B------:R-:W-:Y:S02]  /*2980*/  LOP3.LUT P0, RZ, R47, 0x80, RZ, 0xc0, !PT ;  /* 0x000000802fff7812 */ /* 0x000fe4000780c0ff */
[----:B------:R-:W-:Y:S02]  /*2990*/  LOP3.LUT R48, R57, R48, RZ, 0xc0, !PT ;  /* 0x0000003039307212 */ /* 0x000fe400078ec0ff */
[----:B------:R-:W-:-:S02]  /*29a0*/  @!P4 LOP3.LUT R53, RZ, R53, RZ, 0x33, !PT ;  /* 0x00000035ff35c212 */ /* 0x000fc400078e33ff */
[----:B------:R-:W-:Y:S02]  /*29b0*/  VOTE.ANY R47, PT, P5 ;  /* 0x00000000002f7806 */ /* 0x000fe400028e0100 */
[----:B------:R-:W-:Y:S02]  /*29c0*/  LOP3.LUT R48, R53, R48, RZ, 0xc0, !PT ;  /* 0x0000003035307212 */ /* 0x000fe400078ec0ff */
[----:B------:R-:W-:Y:S02]  /*29d0*/  @!P5 LOP3.LUT R47, RZ, R47, RZ, 0x33, !PT ;  /* 0x0000002fff2fd212 */ /* 0x000fe400078e33ff */
[----:B------:R-:W-:Y:S02]  /*29e0*/  VOTE.ANY R56, PT, P6 ;  /* 0x0000000000387806 */ /* 0x000fe400030e0100 */
[----:B------:R-:W-:Y:S02]  /*29f0*/  LOP3.LUT R47, R47, R48, RZ, 0xc0, !PT ;  /* 0x000000302f2f7212 */ /* 0x000fe400078ec0ff */
[----:B------:R-:W1:Y:S01]  /*2a00*/  S2R R48, SR_LEMASK ;  /* 0x0000000000307919 */ /* 0x000e620000003a00 */
[----:B------:R-:W-:-:S02]  /*2a10*/  VOTE.ANY R58, PT, P0 ;  /* 0x00000000003a7806 */ /* 0x000fc400000e0100 */
[----:B------:R-:W-:Y:S02]  /*2a20*/  @!P6 LOP3.LUT R56, RZ, R56, RZ, 0x33, !PT ;  /* 0x00000038ff38e212 */ /* 0x000fe400078e33ff */
[----:B------:R-:W-:Y:S02]  /*2a30*/  @!P0 LOP3.LUT R58, RZ, R58, RZ, 0x33, !PT ;  /* 0x0000003aff3a8212 */ /* 0x000fe400078e33ff */
[----:B------:R-:W-:-:S04]  /*2a40*/  LOP3.LUT R47, R56, R47, RZ, 0xc0, !PT ;  /* 0x0000002f382f7212 */ /* 0x000fc800078ec0ff */
[----:B------:R-:W-:-:S04]  /*2a50*/  LOP3.LUT R53, R58, R47, RZ, 0xc0, !PT ;  /* 0x0000002f3a357212 */ /* 0x000fc800078ec0ff */
[----:B------:R-:W2:Y:S02]  /*2a60*/  FLO.U32 R56, R53 ;  /* 0x0000003500387300 */ /* 0x000ea400000e0000 */
[----:B--2---:R-:W-:Y:S02]  /*2a70*/  ISETP.NE.AND P0, PT, R42, R56, PT ;  /* 0x000000382a00720c */ /* 0x004fe40003f05270 */
[----:B-1----:R-:W-:-:S06]  /*2a80*/  LOP3.LUT R47, R48, R53, RZ, 0xc0, !PT ;  /* 0x00000035302f7212 */ /* 0x002fcc00078ec0ff */
[----:B------:R-:W1:Y:S05]  /*2a90*/  POPC R47, R47 ;  /* 0x0000002f002f7309 */ /* 0x000e6a0000000000 */
[----:B------:R-:W-:Y:S05]  /*2aa0*/  @P0 BRA `(.L_x_34) ;  /* 0x0000000000040947 */ /* 0x000fea0003800000 */
[----:B-1----:R2:W3:Y:S02]  /*2ab0*/  ATOMS.ADD R55, [R50], R47 ;  /* 0x0000002f3237738c */ /* 0x0024e40000000000 */
.L_x_34:
[----:B------:R-:W-:Y:S05]  /*2ac0*/  BSYNC.RECONVERGENT B0 ;  /* 0x0000000000007941 */ /* 0x000fea0003800200 */
.L_x_33:
[----:B------:R-:W-:Y:S01]  /*2ad0*/  R2P PR, R49, 0x7f ;  /* 0x0000007f31007804 */ /* 0x000fe20000000000 */
[----:B------:R-:W-:-:S12]  /*2ae0*/  BSSY.RECONVERGENT B0, `(.L_x_35) ;  /* 0x0000021000007945 */ /* 0x000fd80003800200 */
[----:B--2---:R-:W-:Y:S02]  /*2af0*/  VOTE.ANY R50, PT, P0 ;  /* 0x0000000000327806 */ /* 0x004fe400000e0100 */
[----:B------:R-:W-:Y:S02]  /*2b00*/  VOTE.ANY R53, PT, P1 ;  /* 0x0000000000357806 */ /* 0x000fe400008e0100 */
[----:B------:R-:W-:Y:S02]  /*2b10*/  @!P0 LOP3.LUT R50, RZ, R50, RZ, 0x33, !PT ;  /* 0x00000032ff328212 */ /* 0x000fe400078e33ff */
[----:B------:R-:W-:Y:S02]  /*2b20*/  @!P1 LOP3.LUT R53, RZ, R53, RZ, 0x33, !PT ;  /* 0x00000035ff359212 */ /* 0x000fe400078e33ff */
[----:B------:R-:W-:Y:S02]  /*2b30*/  VOTE.ANY R57, PT, P2 ;  /* 0x0000000000397806 */ /* 0x000fe400010e0100 */
[----:B------:R-:W-:-:S02]  /*2b40*/  LOP3.LUT R50, R53, R50, RZ, 0xc0, !PT ;  /* 0x0000003235327212 */ /* 0x000fc400078ec0ff */
[----:B------:R-:W-:Y:S02]  /*2b50*/  @!P2 LOP3.LUT R57, RZ, R57, RZ, 0x33, !PT ;  /* 0x00000039ff39a212 */ /* 0x000fe400078e33ff */
[----:B------:R-:W-:Y:S02]  /*2b60*/  VOTE.ANY R53, PT, P3 ;  /* 0x0000000000357806 */ /* 0x000fe400018e0100 */
[----:B------:R-:W-:Y:S02]  /*2b70*/  LOP3.LUT P0, RZ, R49, 0x80, RZ, 0xc0, !PT ;  /* 0x0000008031ff7812 */ /* 0x000fe4000780c0ff */
[----:B------:R-:W-:Y:S02]  /*2b80*/  LOP3.LUT R50, R57, R50, RZ, 0xc0, !PT ;  /* 0x0000003239327212 */ /* 0x000fe400078ec0ff */
[----:B------:R-:W-:Y:S02]  /*2b90*/  VOTE.ANY R49, PT, P4 ;  /* 0x0000000000317806 */ /* 0x000fe400020e0100 */
[----:B------:R-:W-:-:S02]  /*2ba0*/  @!P3 LOP3.LUT R53, RZ, R53, RZ, 0x33, !PT ;  /* 0x00000035ff35b212 */ /* 0x000fc400078e33ff */
[----:B------:R-:W-:Y:S02]  /*2bb0*/  @!P4 LOP3.LUT R49, RZ, R49, RZ, 0x33, !PT ;  /* 0x00000031ff31c212 */ /* 0x000fe400078e33ff */
[----:B------:R-:W-:Y:S02]  /*2bc0*/  LOP3.LUT R50, R53, R50, RZ, 0xc0, !PT ;  /* 0x0000003235327212 */ /* 0x000fe400078ec0ff */
[----:B------:R-:W-:Y:S02]  /*2bd0*/  VOTE.ANY R53, PT, P5 ;  /* 0x0000000000357806 */ /* 0x000fe400028e0100 */
[----:B------:R-:W-:Y:S02]  /*2be0*/  LOP3.LUT R50, R49, R50, RZ, 0xc0, !PT ;  /* 0x0000003231327212 */ /* 0x000fe400078ec0ff */
[----:B------:R-:W-:Y:S02]  /*2bf0*/  VOTE.ANY R49, PT, P6 ;  /* 0x0000000000317806 */ /* 0x000fe400030e0100 */
[----:B------:R-:W-:-:S02]  /*2c00*/  @!P5 LOP3.LUT R53, RZ, R53, RZ, 0x33, !PT ;  /* 0x00000035ff35d212 */ /* 0x000fc400078e33ff */
[----:B------:R-:W-:Y:S02]  /*2c10*/  VOTE.ANY R57, PT, P0 ;  /* 0x0000000000397806 */ /* 0x000fe400000e0100 */
[----:B------:R-:W-:Y:S02]  /*2c20*/  @!P6 LOP3.LUT R49, RZ, R49, RZ, 0x33, !PT ;  /* 0x00000031ff31e212 */ /* 0x000fe400078e33ff */
[----:B------:R-:W-:Y:S01]  /*2c30*/  LOP3.LUT R50, R53, R50, RZ, 0xc0, !PT ;  /* 0x0000003235327212 */ /* 0x000fe200078ec0ff */
[----:B------:R-:W-:Y:S01]  /*2c40*/  IMAD.MOV.U32 R53, RZ, RZ, RZ ;  /* 0x000000ffff357224 */ /* 0x000fe200078e00ff */
[----:B------:R-:W-:Y:S02]  /*2c50*/  @!P0 LOP3.LUT R57, RZ, R57, RZ, 0x33, !PT ;  /* 0x00000039ff398212 */ /* 0x000fe400078e33ff */
[----:B------:R-:W-:-:S04]  /*2c60*/  LOP3.LUT R50, R49, R50, RZ, 0xc0, !PT ;  /* 0x0000003231327212 */ /* 0x000fc800078ec0ff */
[----:B------:R-:W-:Y:S02]  /*2c70*/  LOP3.LUT R57, R57, R50, RZ, 0xc0, !PT ;  /* 0x0000003239397212 */ /* 0x000fe400078ec0ff */
[----:B---3--:R2:W3:Y:S02]  /*2c80*/  SHFL.IDX PT, R50, R55, R56, 0x1f ;  /* 0x00001f3837327589 */ /* 0x0084e400000e0000 */
[----:B------:R-:W4:Y:S01]  /*2c90*/  FLO.U32 R58, R57 ;  /* 0x00000039003a7300 */ /* 0x000f2200000e0000 */
[----:B------:R-:W-:-:S07]  /*2ca0*/  LOP3.LUT R49, R48, R57, RZ, 0xc0, !PT ;  /* 0x0000003930317212 */ /* 0x000fce00078ec0ff */
[----:B------:R-:W0:Y:S01]  /*2cb0*/  POPC R49, R49 ;  /* 0x0000003100317309 */ /* 0x000e220000000000 */
[----:B----4-:R-:W-:-:S13]  /*2cc0*/  ISETP.NE.AND P0, PT, R42, R58, PT ;  /* 0x0000003a2a00720c */ /* 0x010fda0003f05270 */
[----:B0-23--:R-:W-:Y:S05]  /*2cd0*/  @P0 BRA `(.L_x_36) ;  /* 0x0000000000040947 */ /* 0x00dfea0003800000 */
[----:B------:R0:W2:Y:S02]  /*2ce0*/  ATOMS.ADD R53, [R52], R49 ;  /* 0x000000313435738c */ /* 0x0000a40000000000 */
.L_x_36:
[----:B------:R-:W-:Y:S05]  /*2cf0*/  BSYNC.RECONVERGENT B0 ;  /* 0x0000000000007941 */ /* 0x000fea0003800200 */
.L_x_35:
[----:B------:R-:W-:Y:S01]  /*2d00*/  R2P PR, R51, 0x7f ;  /* 0x0000007f33007804 */ /* 0x000fe20000000000 */
[----:B------:R-:W-:Y:S01]  /*2d10*/  BSSY.RECONVERGENT B0, `(.L_x_37) ;  /* 0x0000021000007945 */ /* 0x000fe20003800200 */
[----:B------:R-:W-:-:S11]  /*2d20*/  IMAD.MOV.U32 R56, RZ, RZ, RZ ;  /* 0x000000ffff387224 */ /* 0x000fd600078e00ff */
[----:B0-----:R-:W-:Y:S02]  /*2d30*/  VOTE.ANY R52, PT, P0 ;  /* 0x0000000000347806 */ /* 0x001fe400000e0100 */
        /* <DEDUP_REMOVED lines=19> */
[----:B------:R-:W-:Y:S02]  /*2e70*/  LOP3.LUT R52, R55, R52, RZ, 0xc0, !PT ;  /* 0x0000003437347212 */ /* 0x000fe400078ec0ff */
[----:B------:R-:W-:Y:S02]  /*2e80*/  @!P0 LOP3.LUT R57, RZ, R57, RZ, 0x33, !PT ;  /* 0x00000039ff398212 */ /* 0x000fe400078e33ff */
[----:B------:R-:W-:-:S04]  /*2e90*/  LOP3.LUT R52, R51, R52, RZ, 0xc0, !PT ;  /* 0x0000003433347212 */ /* 0x000fc800078ec0ff */
[----:B------:R-:W-:Y:S02]  /*2ea0*/  LOP3.LUT R57, R57, R52, RZ, 0xc0, !PT ;  /* 0x0000003439397212 */ /* 0x000fe400078ec0ff */
[----:B--2---:R0:W2:Y:S02]  /*2eb0*/  SHFL.IDX PT, R52, R53, R58, 0x1f ;  /* 0x00001f3a35347589 */ /* 0x0040a400000e0000 */
[----:B------:R-:W3:Y:S01]  /*2ec0*/  FLO.U32 R61, R57 ;  /* 0x00000039003d7300 */ /* 0x000ee200000e0000 */
[----:B------:R-:W-:-:S07]  /*2ed0*/  LOP3.LUT R51, R48, R57, RZ, 0xc0, !PT ;  /* 0x0000003930337212 */ /* 0x000fce00078ec0ff */
[----:B------:R-:W4:Y:S01]  /*2ee0*/  POPC R51, R51 ;  /* 0x0000003300337309 */ /* 0x000f220000000000 */
[----:B---3--:R-:W-:-:S13]  /*2ef0*/  ISETP.NE.AND P0, PT, R42, R61, PT ;  /* 0x0000003d2a00720c */ /* 0x008fda0003f05270 */
[----:B0-2-4-:R-:W-:Y:S05]  /*2f00*/  @P0 BRA `(.L_x_38) ;  /* 0x0000000000040947 */ /* 0x015fea0003800000 */
[----:B------:R0:W2:Y:S02]  /*2f10*/  ATOMS.ADD R56, [R54], R51 ;  /* 0x000000333638738c */ /* 0x0000a40000000000 */
.L_x_38:
[----:B------:R-:W-:Y:S05]  /*2f20*/  BSYNC.RECONVERGENT B0 ;  /* 0x0000000000007941 */ /* 0x000fea0003800200 */
.L_x_37:
[----:B------:R-:W-:Y:S01]  /*2f30*/  R2P PR, R46, 0x7f ;  /* 0x0000007f2e007804 */ /* 0x000fe20000000000 */
[----:B------:R-:W-:-:S12]  /*2f40*/  BSSY.RECONVERGENT B0, `(.L_x_39) ;  /* 0x0000025000007945 */ /* 0x000fd80003800200 */
[----:B------:R-:W-:Y:S02]  /*2f50*/  VOTE.ANY R53, PT, P0 ;  /* 0x0000000000357806 */ /* 0x000fe400000e0100 */
[----:B0-----:R-:W-:Y:S02]  /*2f60*/  VOTE.ANY R54, PT, P1 ;  /* 0x0000000000367806 */ /* 0x001fe400008e0100 */
[----:B------:R-:W-:Y:S02]  /*2f70*/  @!P0 LOP3.LUT R53, RZ, R53, RZ, 0x33, !PT ;  /* 0x00000035ff358212 */ /* 0x000fe400078e33ff */
[----:B------:R-:W-:Y:S02]  /*2f80*/  VOTE.ANY R58, PT, P2 ;  /* 0x00000000003a7806 */ /* 0x000fe400010e0100 */
[----:B------:R-:W-:Y:S02]  /*2f90*/  @!P1 LOP3.LUT R54, RZ, R54, RZ, 0x33, !PT ;  /* 0x00000036ff369212 */ /* 0x000fe400078e33ff */
[----:B------:R-:W-:-:S02]  /*2fa0*/  @!P2 LOP3.LUT R58, RZ, R58, RZ, 0x33, !PT ;  /* 0x0000003aff3aa212 */ /* 0x000fc400078e33ff */
[----:B------:R-:W-:Y:S02]  /*2fb0*/  LOP3.LUT R53, R54, R53, RZ, 0xc0, !PT ;  /* 0x0000003536357212 */ /* 0x000fe400078ec0ff */
[----:B------:R-:W-:Y:S02]  /*2fc0*/  VOTE.ANY R54, PT, P3 ;  /* 0x0000000000367806 */ /* 0x000fe400018e0100 */
[----:B------:R-:W-:Y:S02]  /*2fd0*/  LOP3.LUT R53, R58, R53, RZ, 0xc0, !PT ;  /* 0x000000353a357212 */ /* 0x000fe400078ec0ff */
[----:B------:R-:W-:Y:S02]  /*2fe0*/  LOP3.LUT P0, RZ, R46, 0x80, RZ, 0xc0, !PT ;  /* 0x000000802eff7812 */ /* 0x000fe4000780c0ff */
        /* <DEDUP_REMOVED lines=11> */
[----:B------:R-:W-:Y:S01]  /*30a0*/  @!P0 LOP3.LUT R60, RZ, R60, RZ, 0x33, !PT ;  /* 0x0000003cff3c8212 */ /* 0x000fe200078e33ff */
[----:B--2---:R0:W2:Y:S01]  /*30b0*/  SHFL.IDX PT, R54, R56, R61, 0x1f ;  /* 0x00001f3d38367589 */ /* 0x0040a200000e0000 */
[----:B------:R-:W-:Y:S01]  /*30c0*/  LOP3.LUT R53, R58, R53, RZ, 0xc0, !PT ;  /* 0x000000353a357212 */ /* 0x000fe200078ec0ff */
[----:B------:R-:W-:-:S03]  /*30d0*/  IMAD.MOV.U32 R58, RZ, RZ, RZ ;  /* 0x000000ffff3a7224 */ /* 0x000fc600078e00ff */
[----:B------:R-:W-:-:S04]  /*30e0*/  LOP3.LUT R57, R60, R53, RZ, 0xc0, !PT ;  /* 0x000000353c397212 */ /* 0x000fc800078ec0ff */
[----:B------:R-:W3:Y:S01]  /*30f0*/  FLO.U32 R55, R57 ;  /* 0x0000003900377300 */ /* 0x000ee200000e0000 */
[----:B------:R-:W-:-:S07]  /*3100*/  LOP3.LUT R53, R48, R57, RZ, 0xc0, !PT ;  /* 0x0000003930357212 */ /* 0x000fce00078ec0ff */
[----:B------:R-:W4:Y:S01]  /*3110*/  POPC R53, R53 ;  /* 0x0000003500357309 */ /* 0x000f220000000000 */
[----:B---3--:R-:W-:-:S13]  /*3120*/  ISETP.NE.AND P0, PT, R42, R55, PT ;  /* 0x000000372a00720c */ /* 0x008fda0003f05270 */
[----:B0-2-4-:R-:W-:Y:S05]  /*3130*/  @P0 BRA `(.L_x_40) ;  /* 0x0000000000140947 */ /* 0x015fea0003800000 */
[----:B------:R-:W-:-:S05]  /*3140*/  IMAD.SHL.U32 R56, R19, 0x20, RZ ;  /* 0x0000002013387824 */ /* 0x000fca00078e00ff */
[----:B------:R-:W-:-:S05]  /*3150*/  LOP3.LUT R56, R56, 0x7c00, RZ, 0xc0, !PT ;  /* 0x00007c0038387812 */ /* 0x000fca00078ec0ff */
[----:B------:R-:W-:-:S04]  /*3160*/  IMAD.IADD R57, R41, 0x1, R56 ;  /* 0x0000000129397824 */ /* 0x000fc800078e0238 */
[----:B------:R-:W-:-:S05]  /*3170*/  IMAD R46, R46, 0x4, R57 ;  /* 0x000000042e2e7824 */ /* 0x000fca00078e0239 */
[----:B------:R0:W2:Y:S02]  /*3180*/  ATOMS.ADD R58, [R46], R53 ;  /* 0x000000352e3a738c */ /* 0x0000a40000000000 */
.L_x_40:
[----:B------:R-:W-:Y:S05]  /*3190*/  BSYNC.RECONVERGENT B0 ;  /* 0x0000000000007941 */ /* 0x000fea0003800200 */
.L_x_39:
[----:B------:R-:W-:Y:S01]  /*31a0*/  R2P PR, R45, 0x7f ;  /* 0x0000007f2d007804 */ /* 0x000fe20000000000 */
[----:B--2---:R2:W3:Y:S01]  /*31b0*/  SHFL.IDX PT, R56, R58, R55, 0x1f ;  /* 0x00001f373a387589 */ /* 0x0044e200000e0000 */
[----:B------:R-:W-:Y:S01]  /*31c0*/  BSSY.RECONVERGENT B0, `(.L_x_41) ;  /* 0x0000024000007945 */ /* 0x000fe20003800200 */
[----:B------:R-:W-:-:S10]  /*31d0*/  IMAD.MOV.U32 R60, RZ, RZ, RZ ;  /* 0x000000ffff3c7224 */ /* 0x000fd400078e00ff */
[----:B0-----:R-:W-:Y:S02]  /*31e0*/  VOTE.ANY R46, PT, P0 ;  /* 0x00000000002e7806 */ /* 0x001fe400000e0100 */
[----:B------:R-:W-:Y:S02]  /*31f0*/  VOTE.ANY R57, PT, P1 ;  /* 0x0000000000397806 */ /* 0x000fe400008e0100 */
        /* <DEDUP_REMOVED lines=21> */
[----:B------:R-:W-:-:S04]  /*3350*/  LOP3.LUT R63, R63, R46, RZ, 0xc0, !PT ;  /* 0x0000002e3f3f7212 */ /* 0x000fc800078ec0ff */
[----:B------:R-:W0:Y:S01]  /*3360*/  FLO.U32 R57, R63 ;  /* 0x0000003f00397300 */ /* 0x000e2200000e0000 */
[----:B------:R-:W-:-:S07]  /*3370*/  LOP3.LUT R46, R48, R63, RZ, 0xc0, !PT ;  /* 0x0000003f302e7212 */ /* 0x000fce00078ec0ff */
[----:B------:R-:W4:Y:S01]  /*3380*/  POPC R46, R46 ;  /* 0x0000002e002e7309 */ /* 0x000f220000000000 */
[----:B0-----:R-:W-:-:S13]  /*3390*/  ISETP.NE.AND P0, PT, R42, R57, PT ;  /* 0x000000392a00720c */ /* 0x001fda0003f05270 */
[----:B--234-:R-:W-:Y:S05]  /*33a0*/  @P0 BRA `(.L_x_42) ;  /* 0x0000000000140947 */ /* 0x01cfea0003800000 */
[----:B------:R-:W-:-:S05]  /*33b0*/  IMAD.SHL.U32 R55, R19, 0x20, RZ ;  /* 0x0000002013377824 */ /* 0x000fca00078e00ff */
[----:B------:R-:W-:-:S05]  /*33c0*/  LOP3.LUT R58, R55, 0x7c00, RZ, 0xc0, !PT ;  /* 0x00007c00373a7812 */ /* 0x000fca00078ec0ff */
[----:B------:R-:W-:-:S04]  /*33d0*/  IMAD.IADD R58, R41, 0x1, R58 ;  /* 0x00000001293a7824 */ /* 0x000fc800078e023a */
[----:B------:R-:W-:-:S05]  /*33e0*/  IMAD R45, R45, 0x4, R58 ;  /* 0x000000042d2d7824 */ /* 0x000fca00078e023a */
[----:B------:R0:W2:Y:S02]  /*33f0*/  ATOMS.ADD R60, [R45], R46 ;  /* 0x0000002e2d3c738c */ /* 0x0000a40000000000 */
.L_x_42:
[----:B------:R-:W-:Y:S05]  /*3400*/  BSYNC.RECONVERGENT B0 ;  /* 0x0000000000007941 */ /* 0x000fea0003800200 */
.L_x_41:
[----:B------:R-:W-:Y:S01]  /*3410*/  R2P PR, R44, 0x7f ;  /* 0x0000007f2c007804 */ /* 0x000fe20000000000 */
[----:B--2---:R2:W3:Y:S01]  /*3420*/  SHFL.IDX PT, R55, R60, R57, 0x1f ;  /* 0x00001f393c377589 */ /* 0x0044e200000e0000 */
[----:B------:R-:W-:Y:S11]  /*3430*/  BSSY.RECONVERGENT B0, `(.L_x_43) ;  /* 0x0000024000007945 */ /* 0x000ff60003800200 */
[----:B0-----:R-:W-:-:S02]  /*3440*/  VOTE.ANY R45, PT, P0 ;  /* 0x00000000002d7806 */ /* 0x001fc400000e0100 */
[----:B------:R-:W-:Y:S02]  /*3450*/  VOTE.ANY R58, PT, P1 ;  /* 0x00000000003a7806 */ /* 0x000fe400008e0100 */
[----:B------:R-:W-:Y:S02]  /*3460*/  @!P0 LOP3.LUT R45, RZ, R45, RZ, 0x33, !PT ;  /* 0x0000002dff2d8212 */ /* 0x000fe400078e33ff */
[----:B------:R-:W-:Y:S02]  /*3470*/  VOTE.ANY R62, PT, P2 ;  /* 0x00000000003e7806 */ /* 0x000fe400010e0100 */
[----:B------:R-:W-:Y:S02]  /*3480*/  @!P1 LOP3.LUT R58, RZ, R58, RZ, 0x33, !PT ;  /* 0x0000003aff3a9212 */ /* 0x000fe400078e33ff */
[----:B------:R-:W-:Y:S02]  /*3490*/  @!P2 LOP3.LUT R62, RZ, R62, RZ, 0x33, !PT ;  /* 0x0000003eff3ea212 */ /* 0x000fe400078e33ff */
[----:B------:R-:W-:-:S02]  /*34a0*/  LOP3.LUT R45, R58, R45, RZ, 0xc0, !PT ;  /* 0x0000002d3a2d7212 */ /* 0x000fc400078ec0ff */
[----:B------:R-:W-:Y:S02]  /*34b0*/  VOTE.ANY R58, PT, P3 ;  /* 0x00000000003a7806 */ /* 0x000fe400018e0100 */
[----:B------:R-:W-:Y:S02]  /*34c0*/  LOP3.LUT R45, R62, R45, RZ, 0xc0, !PT ;  /* 0x0000002d3e2d7212 */ /* 0x000fe400078ec0ff */
[----:B------:R-:W-:Y:S02]  /*34d0*/  LOP3.LUT P0, RZ, R44, 0x80, RZ, 0xc0, !PT ;  /* 0x000000802cff7812 */ /* 0x000fe4000780c0ff */
[----:B------:R-:W-:Y:S02]  /*34e0*/  VOTE.ANY R62, PT, P4 ;  /* 0x00000000003e7806 */ /* 0x000fe400020e0100 */
[----:B------:R-:W-:Y:S02]  /*34f0*/  @!P3 LOP3.LUT R58, RZ, R58, RZ, 0x33, !PT ;  /* 0x0000003aff3ab212 */ /* 0x000fe400078e33ff */
[----:B------:R-:W-:-:S02]  /*3500*/  @!P4 LOP3.LUT R62, RZ, R62, RZ, 0x33, !PT ;  /* 0x0000003eff3ec212 */ /* 0x000fc400078e33ff */
[----:B------:R-:W-:Y:S02]  /*3510*/  LOP3.LUT R45, R58, R45, RZ, 0xc0, !PT ;  /* 0x0000002d3a2d7212 */ /* 0x000fe400078ec0ff */
[----:B------:R-:W-:Y:S02]  /*3520*/  VOTE.ANY R58, PT, P5 ;  /* 0x00000000003a7806 */ /* 0x000fe400028e0100 */
[----:B------:R-:W-:Y:S02]  /*3530*/  LOP3.LUT R45, R62, R45, RZ, 0xc0, !PT ;  /* 0x0000002d3e2d7212 */ /* 0x000fe400078ec0ff */
[----:B------:R-:W-:Y:S02]  /*3540*/  VOTE.ANY R62, PT, P6 ;  /* 0x00000000003e7806 */ /* 0x000fe400030e0100 */
[----:B------:R-:W-:Y:S02]  /*3550*/  @!P5 LOP3.LUT R58, RZ, R58, RZ, 0x33, !PT ;  /* 0x0000003aff3ad212 */ /* 0x000fe400078e33ff */
[----:B------:R-:W-:-:S02]  /*3560*/  VOTE.ANY R64, PT, P0 ;  /* 0x0000000000407806 */ /* 0x000fc400000e0100 */
[----:B------:R-:W-:Y:S02]  /*3570*/  @!P6 LOP3.LUT R62, RZ, R62, RZ, 0x33, !PT ;  /* 0x0000003eff3ee212 */ /* 0x000fe400078e33ff */
[----:B------:R-:W-:Y:S01]  /*3580*/  LOP3.LUT R45, R58, R45, RZ, 0xc0, !PT ;  /* 0x0000002d3a2d7212 */ /* 0x000fe200078ec0ff */
[----:B------:R-:W-:Y:S01]  /*3590*/  IMAD.MOV.U32 R58, RZ, RZ, RZ ;  /* 0x000000ffff3a7224 */ /* 0x000fe200078e00ff */
        /* <DEDUP_REMOVED lines=13> */
.L_x_44:
[----:B------:R-:W-:Y:S05]  /*3670*/  BSYNC.RECONVERGENT B0 ;  /* 0x0000000000007941 */ /* 0x000fea0003800200 */
.L_x_43:
        /* <DEDUP_REMOVED lines=38> */
.L_x_46:
[----:B------:R-:W-:Y:S05]  /*38e0*/  BSYNC.RECONVERGENT B0 ;  /* 0x0000000000007941 */ /* 0x000fea0003800200 */
.L_x_45:
[----:B------:R-:W-:Y:S01]  /*38f0*/  R2P PR, R9, 0x7f ;  /* 0x0000007f09007804 */ /* 0x000fe20000000000 */
[----:B--2---:R2:W3:Y:S01]  /*3900*/  SHFL.IDX PT, R57, R60, R57, 0x1f ;  /* 0x00001f393c397589 */ /* 0x0044e200000e0000 */
[----:B------:R-:W-:Y:S01]  /*3910*/  BSSY.RECONVERGENT B0, `(.L_x_47) ;  /* 0x0000024000007945 */ /* 0x000fe20003800200 */
[----:B------:R-:W-:-:S10]  /*3920*/  IMAD.MOV.U32 R62, RZ, RZ, RZ ;  /* 0x000000ffff3e7224 */ /* 0x000fd400078e00ff */
[----:B------:R-:W-:Y:S02]  /*3930*/  VOTE.ANY R40, PT, P0 ;  /* 0x0000000000287806 */ /* 0x000fe400000e0100 */
[----:B0-----:R-:W-:Y:S02]  /*3940*/  VOTE.ANY R61, PT, P1 ;  /* 0x00000000003d7806 */ /* 0x001fe400008e0100 */
[----:B------:R-:W-:Y:S02]  /*3950*/  @!P0 LOP3.LUT R40, RZ, R40, RZ, 0x33, !PT ;  /* 0x00000028ff288212 */ /* 0x000fe400078e33ff */
[----:B------:R-:W-:Y:S02]  /*3960*/  @!P1 LOP3.LUT R61, RZ, R61, RZ, 0x33, !PT ;  /* 0x0000003dff3d9212 */ /* 0x000fe400078e33ff */
[----:B------:R-:W-:Y:S02]  /*3970*/  VOTE.ANY R63, PT, P2 ;  /* 0x00000000003f7806 */ /* 0x000fe400010e0100 */
[----:B------:R-:W-:-:S02]  /*3980*/  LOP3.LUT R40, R61, R40, RZ, 0xc0, !PT ;  /* 0x000000283d287212 */ /* 0x000fc400078ec0ff */
[----:B------:R-:W-:Y:S02]  /*3990*/  VOTE.ANY R61, PT, P3 ;  /* 0x00000000003d7806 */ /* 0x000fe400018e0100 */
[----:B------:R-:W-:Y:S02]  /*39a0*/  @!P2 LOP3.LUT R63, RZ, R63, RZ, 0x33, !PT ;  /* 0x0000003fff3fa212 */ /* 0x000fe400078e33ff */
[----:B------:R-:W-:Y:S02]  /*39b0*/  @!P3 LOP3.LUT R61, RZ, R61, RZ, 0x33, !PT ;  /* 0x0000003dff3db212 */ /* 0x000fe400078e33ff */
[----:B------:R-:W-:Y:S02]  /*39c0*/  LOP3.LUT R40, R63, R40, RZ, 0xc0, !PT ;  /* 0x000000283f287212 */ /* 0x000fe400078ec0ff */
[----:B------:R-:W-:Y:S02]  /*39d0*/  LOP3.LUT P0, RZ, R9, 0x80, RZ, 0xc0, !PT ;  /* 0x0000008009ff7812 */ /* 0x000fe4000780c0ff */
[----:B------:R-:W-:-:S02]  /*39e0*/  VOTE.ANY R63, PT, P4 ;  /* 0x00000000003f7806 */ /* 0x000fc400020e0100 */
[----:B------:R-:W-:Y:S02]  /*39f0*/  LOP3.LUT R40, R61, R40, RZ, 0xc0, !PT ;  /* 0x000000283d287212 */ /* 0x000fe400078ec0ff */
[----:B------:R-:W-:Y:S02]  /*3a00*/  VOTE.ANY R61, PT, P5 ;  /* 0x00000000003d7806 */ /* 0x000fe400028e0100 */
[----:B------:R-:W-:Y:S02]  /*3a10*/  @!P4 LOP3.LUT R63, RZ, R63, RZ, 0x33, !PT ;  /* 0x0000003fff3fc212 */ /* 0x000fe400078e33ff */
[----:B------:R-:W-:Y:S02]  /*3a20*/  @!P5 LOP3.LUT R61, RZ, R61, RZ, 0x33, !PT ;  /* 0x0000003dff3dd212 */ /* 0x000fe400078e33ff */
[----:B------:R-:W-:Y:S02]  /*3a30*/  LOP3.LUT R40, R63, R40, RZ, 0xc0, !PT ;  /* 0x000000283f287212 */ /* 0x000fe400078ec0ff */
[----:B------:R-:W-:-:S02]  /*3a40*/  VOTE.ANY R63, PT, P6 ;  /* 0x00000000003f7806 */ /* 0x000fc400030e0100 */
[----:B------:R-:W-:Y:S02]  /*3a50*/  LOP3.LUT R40, R61, R40, RZ, 0xc0, !PT ;  /* 0x000000283d287212 */ /* 0x000fe400078ec0ff */
[----:B------:R-:W-:Y:S02]  /*3a60*/  VOTE.ANY R61, PT, P0 ;  /* 0x00000000003d7806 */ /* 0x000fe400000e0100 */
[----:B------:R-:W-:Y:S02]  /*3a70*/  @!P6 LOP3.LUT R63, RZ, R63, RZ, 0x33, !PT ;  /* 0x0000003fff3fe212 */ /* 0x000fe400078e33ff */
        /* <DEDUP_REMOVED lines=13> */
.L_x_48:
[----:B------:R-:W-:Y:S05]  /*3b50*/  BSYNC.RECONVERGENT B0 ;  /* 0x0000000000007941 */ /* 0x000fea0003800200 */
.L_x_47:
[----:B------:R-:W-:Y:S01]  /*3b60*/  R2P PR, R8, 0x7f ;  /* 0x0000007f08007804 */ /* 0x000fe20000000000 */
[----:B--2---:R2:W3:Y:S01]  /*3b70*/  SHFL.IDX PT, R61, R62, R61, 0x1f ;  /* 0x00001f3d3e3d7589 */ /* 0x0044e200000e0000 */
[----:B------:R-:W-:Y:S11]  /*3b80*/  BSSY.RECONVERGENT B0, `(.L_x_49) ;  /* 0x0000024000007945 */ /* 0x000ff60003800200 */
[----:B0-----:R-:W-:-:S02]  /*3b90*/  VOTE.ANY R9, PT, P0 ;  /* 0x0000000000097806 */ /* 0x001fc400000e0100 */
[----:B------:R-:W-:Y:S02]  /*3ba0*/  VOTE.ANY R60, PT, P1 ;  /* 0x00000000003c7806 */ /* 0x000fe400008e0100 */
[----:B------:R-:W-:Y:S02]  /*3bb0*/  @!P0 LOP3.LUT R9, RZ, R9, RZ, 0x33, !PT ;  /* 0x00000009ff098212 */ /* 0x000fe400078e33ff */
[----:B------:R-:W-:Y:S02]  /*3bc0*/  @!P1 LOP3.LUT R60, RZ, R60, RZ, 0x33, !PT ;  /* 0x0000003cff3c9212 */ /* 0x000fe400078e33ff */
[----:B------:R-:W-:Y:S02]  /*3bd0*/  VOTE.ANY R64, PT, P2 ;  /* 0x0000000000407806 */ /* 0x000fe400010e0100 */
[----:B------:R-:W-:Y:S02]  /*3be0*/  LOP3.LUT R9, R60, R9, RZ, 0xc0, !PT ;  /* 0x000000093c097212 */ /* 0x000fe400078ec0ff */
[----:B------:R-:W-:-:S02]  /*3bf0*/  @!P2 LOP3.LUT R64, RZ, R64, RZ, 0x33, !PT ;  /* 0x00000040ff40a212 */ /* 0x000fc400078e33ff */
[----:B------:R-:W-:Y:S02]  /*3c00*/  VOTE.ANY R60, PT, P3 ;  /* 0x00000000003c7806 */ /* 0x000fe400018e0100 */
[----:B------:R-:W-:Y:S02]  /*3c10*/  LOP3.LUT R9, R64, R9, RZ, 0xc0, !PT ;  /* 0x0000000940097212 */ /* 0x000fe400078ec0ff */
[----:B------:R-:W-:Y:S02]  /*3c20*/  @!P3 LOP3.LUT R60, RZ, R60, RZ, 0x33, !PT ;  /* 0x0000003cff3cb212 */ /* 0x000fe400078e33ff */
[----:B------:R-:W-:Y:S02]  /*3c30*/  LOP3.LUT P0, RZ, R8, 0x80, RZ, 0xc0, !PT ;  /* 0x0000008008ff7812 */ /* 0x000fe4000780c0ff */
[----:B------:R-:W-:Y:S02]  /*3c40*/  LOP3.LUT R9, R60, R9, RZ, 0xc0, !PT ;  /* 0x000000093c097212 */ /* 0x000fe400078ec0ff */
[----:B------:R-:W-:-:S02]  /*3c50*/  VOTE.ANY R60, PT, P4 ;  /* 0x00000000003c7806 */ /* 0x000fc400020e0100 */
[----:B------:R-:W-:Y:S02]  /*3c60*/  VOTE.ANY R64, PT, P5 ;  /* 0x0000000000407806 */ /* 0x000fe400028e0100 */
[----:B------:R-:W-:Y:S02]  /*3c70*/  @!P4 LOP3.LUT R60, RZ, R60, RZ, 0x33, !PT ;  /* 0x0000003cff3cc212 */ /* 0x000fe400078e33ff */
[----:B------:R-:W-:Y:S02]  /*3c80*/  @!P5 LOP3.LUT R64, RZ, R64, RZ, 0x33, !PT ;  /* 0x00000040ff40d212 */ /* 0x000fe400078e33ff */
[----:B------:R-:W-:Y:S02]  /*3c90*/  LOP3.LUT R9, R60, R9, RZ, 0xc0, !PT ;  /* 0x000000093c097212 */ /* 0x000fe400078ec0ff */
[----:B------:R-:W-:Y:S02]  /*3ca0*/  VOTE.ANY R60, PT, P6 ;  /* 0x00000000003c7806 */ /* 0x000fe400030e0100 */
[----:B------:R-:W-:-:S02]  /*3cb0*/  LOP3.LUT R9, R64, R9, RZ, 0xc0, !PT ;  /* 0x0000000940097212 */ /* 0x000fc400078ec0ff */
[----:B------:R-:W-:Y:S02]  /*3cc0*/  @!P6 LOP3.LUT R60, RZ, R60, RZ, 0x33, !PT ;  /* 0x0000003cff3ce212 */ /* 0x000fe400078e33ff */
[----:B------:R-:W-:Y:S02]  /*3cd0*/  VOTE.ANY R64, PT, P0 ;  /* 0x0000000000407806 */ /* 0x000fe400000e0100 */
[----:B------:R-:W-:Y:S01]  /*3ce0*/  LOP3.LUT R9, R60, R9, RZ, 0xc0, !PT ;  /* 0x000000093c097212 */ /* 0x000fe200078ec0ff */
[----:B------:R-:W-:Y:S01]  /*3cf0*/  IMAD.MOV.U32 R60, RZ, RZ, RZ ;  /* 0x000000ffff3c7224 */ /* 0x000fe200078e00ff */
[----:B------:R-:W-:-:S04]  /*3d00*/  @!P0 LOP3.LUT R64, RZ, R64, RZ, 0x33, !PT ;  /* 0x00000040ff408212 */ /* 0x000fc800078e33ff */
        /* <DEDUP_REMOVED lines=11> */
.L_x_50:
[----:B------:R-:W-:Y:S05]  /*3dc0*/  BSYNC.RECONVERGENT B0 ;  /* 0x0000000000007941 */ /* 0x000fea0003800200 */
.L_x_49:
[----:B------:R-:W-:Y:S01]  /*3dd0*/  R2P PR, R7, 0x7f ;  /* 0x0000007f07007804 */ /* 0x000fe20000000000 */
[----:B--2---:R2:W3:Y:S01]  /*3de0*/  SHFL.IDX PT, R60, R60, R63, 0x1f ;  /* 0x00001f3f3c3c7589 */ /* 0x0044e200000e0000 */
[----:B------:R-:W-:Y:S01]  /*3df0*/  BSSY.RECONVERGENT B0, `(.L_x_51) ;  /* 0x0000024000007945 */ /* 0x000fe20003800200 */
[----:B------:R-:W-:-:S10]  /*3e00*/  IMAD.MOV.U32 R62, RZ, RZ, RZ ;  /* 0x000000ffff3e7224 */ /* 0x000fd400078e00ff */
[----:B0-----:R-:W-:Y:S02]  /*3e10*/  VOTE.ANY R8, PT, P0 ;  /* 0x0000000000087806 */ /* 0x001fe400000e0100 */
[----:B------:R-:W-:Y:S02]  /*3e20*/  VOTE.ANY R65, PT, P1 ;  /* 0x0000000000417806 */ /* 0x000fe400008e0100 */
[----:B------:R-:W-:Y:S02]  /*3e30*/  @!P0 LOP3.LUT R8, RZ, R8, RZ, 0x33, !PT ;  /* 0x00000008ff088212 */ /* 0x000fe400078e33ff */
[----:B------:R-:W-:Y:S02]  /*3e40*/  @!P1 LOP3.LUT R65, RZ, R65, RZ, 0x33, !PT ;  /* 0x00000041ff419212 */ /* 0x000fe400078e33ff */
[----:B------:R-:W-:Y:S02]  /*3e50*/  LOP3.LUT P0, RZ, R7, 0x80, RZ, 0xc0, !PT ;  /* 0x0000008007ff7812 */ /* 0x000fe4000780c0ff */
[----:B------:R-:W-:-:S02]  /*3e60*/  LOP3.LUT R8, R65, R8, RZ, 0xc0, !PT ;  /* 0x0000000841087212 */ /* 0x000fc400078ec0ff */
[----:B------:R-:W-:-:S04]  /*3e70*/  VOTE.ANY R65, PT, P2 ;  /* 0x0000000000417806 */ /* 0x000fc800010e0100 */
[----:B------:R-:W-:-:S04]  /*3e80*/  @!P2 LOP3.LUT R65, RZ, R65, RZ, 0x33, !PT ;  /* 0x00000041ff41a212 */ /* 0x000fc800078e33ff */
[----:B------:R-:W-:Y:S02]  /*3e90*/  LOP3.LUT R8, R65, R8, RZ, 0xc0, !PT ;  /* 0x0000000841087212 */ /* 0x000fe400078ec0ff */
        /* <DEDUP_REMOVED lines=25> */
.L_x_52:
[----:B------:R-:W-:Y:S05]  /*4030*/  BSYNC.RECONVERGENT B0 ;  /* 0x0000000000007941 */ /* 0x000fea0003800200 */
.L_x_51:
[----:B------:R-:W-:Y:S01]  /*4040*/  R2P PR, R6, 0x7f ;  /* 0x0000007f06007804 */ /* 0x000fe20000000000 */
[----:B--2---:R2:W3:Y:S01]  /*4050*/  SHFL.IDX PT, R65, R62, R65, 0x1f ;  /* 0x00001f413e417589 */ /* 0x0044e200000e0000 */
[----:B------:R-:W-:Y:S11]  /*4060*/  BSSY.RECONVERGENT B0, `(.L_x_53) ;  /* 0x0000024000007945 */ /* 0x000ff60003800200 */
[----:B0-----:R-:W-:-:S02]  /*4070*/  VOTE.ANY R7, PT, P0 ;  /* 0x0000000000077806 */ /* 0x001fc400000e0100 */
[----:B------:R-:W-:Y:S02]  /*4080*/  VOTE.ANY R64, PT, P1 ;  /* 0x0000000000407806 */ /* 0x000fe400008e0100 */
[----:B------:R-:W-:Y:S02]  /*4090*/  @!P0 LOP3.LUT R7, RZ, R7, RZ, 0x33, !PT ;  /* 0x00000007ff078212 */ /* 0x000fe400078e33ff */
[----:B------:R-:W-:Y:S02]  /*40a0*/  @!P1 LOP3.LUT R64, RZ, R64, RZ, 0x33, !PT ;  /* 0x00000040ff409212 */ /* 0x000fe400078e33ff */
[----:B------:R-:W-:Y:S02]  /*40b0*/  LOP3.LUT P0, RZ, R6, 0x80, RZ, 0xc0, !PT ;  /* 0x0000008006ff7812 */ /* 0x000fe4000780c0ff */
        /* <DEDUP_REMOVED lines=18> */
[----:B------:R-:W-:Y:S01]  /*41e0*/  LOP3.LUT R67, R64, R7, RZ, 0xc0, !PT ;  /* 0x0000000740437212 */ /* 0x000fe200078ec0ff */
[----:B------:R-:W-:-:S03]  /*41f0*/  IMAD.MOV.U32 R64, RZ, RZ, RZ ;  /* 0x000000ffff407224 */ /* 0x000fc600078e00ff */
        /* <DEDUP_REMOVED lines=10> */
.L_x_54:
[----:B------:R-:W-:Y:S05]  /*42a0*/  BSYNC.RECONVERGENT B0 ;  /* 0x0000000000007941 */ /* 0x000fea0003800200 */
.L_x_53:
        /* <DEDUP_REMOVED lines=28> */
[----:B------:R-:W0:Y:S02]  /*4470*/  FLO.U32 R69, R67 ;  /* 0x0000004300457300 */ /* 0x000e2400000e0000 */
[----:B0-----:R-:W-:Y:S02]  /*4480*/  ISETP.NE.AND P0, PT, R42, R69, PT ;  /* 0x000000452a00720c */ /* 0x001fe40003f05270 */
[----:B------:R-:W-:-:S06]  /*4490*/  LOP3.LUT R42, R48, R67, RZ, 0xc0, !PT ;  /* 0x00000043302a7212 */ /* 0x000fcc00078ec0ff */
[----:B------:R-:W0:Y:S05]  /*44a0*/  POPC R42, R42 ;  /* 0x0000002a002a7309 */ /* 0x000e2a0000000000 */
[----:B--23--:R-:W-:Y:S05]  /*44b0*/  @P0 BRA `(.L_x_56) ;  /* 0x0000000000140947 */ /* 0x00cfea0003800000 */
[----:B------:R-:W-:-:S05]  /*44c0*/  IMAD.SHL.U32 R6, R19, 0x20, RZ ;  /* 0x0000002013067824 */ /* 0x000fca00078e00ff */
[----:B------:R-:W-:-:S05]  /*44d0*/  LOP3.LUT R6, R6, 0x7c00, RZ, 0xc0, !PT ;  /* 0x00007c0006067812 */ /* 0x000fca00078ec0ff */
[----:B------:R-:W-:-:S04]  /*44e0*/  IMAD.IADD R6, R41, 0x1, R6 ;  /* 0x0000000129067824 */ /* 0x000fc800078e0206 */
[----:B------:R-:W-:-:S05]  /*44f0*/  IMAD R5, R5, 0x4, R6 ;  /* 0x0000000405057824 */ /* 0x000fca00078e0206 */
[----:B0-----:R2:W3:Y:S02]  /*4500*/  ATOMS.ADD R6, [R5], R42 ;  /* 0x0000002a0506738c */ /* 0x0014e40000000000 */
.L_x_56:
[----:B------:R-:W-:Y:S05]  /*4510*/  BSYNC.RECONVERGENT B0 ;  /* 0x0000000000007941 */ /* 0x000fea0003800200 */
.L_x_55:
[----:B------:R-:W-:Y:S01]  /*4520*/  BAR.SYNC.DEFER_BLOCKING 0x0 ;  /* 0x0000000000007b1d */ /* 0x000fe20000010000 */
[----:B------:R-:W-:Y:S01]  /*4530*/  ISETP.NE.AND P0, PT, R59, RZ, PT ;  /* 0x000000ff3b00720c */ /* 0x000fe20003f05270 */
[----:B-1----:R-:W-:Y:S02]  /*4540*/  IMAD.IADD R50, R47, 0x1, R50 ;  /* 0x000000012f327824 */ /* 0x002fe400078e0232 */
[----:B------:R-:W-:Y:S02]  /*4550*/  IMAD.IADD R52, R49, 0x1, R52 ;  /* 0x0000000131347824 */ /* 0x000fe400078e0234 */
[----:B------:R-:W-:Y:S01]  /*4560*/  IMAD.IADD R54, R51, 0x1, R54 ;  /* 0x0000000133367824 */ /* 0x000fe200078e0236 */
[----:B------:R-:W-:Y:S01]  /*4570*/  BSSY B1, `(.L_x_57) ;  /* 0x0000057000017945 */ /* 0x000fe20003800000 */
[----:B---3--:R1:W0:Y:S01]  /*4580*/  SHFL.IDX PT, R59, R6, R69, 0x1f ;  /* 0x00001f45063b7589 */ /* 0x00822200000e0000 */
[--C-:B--2---:R-:W-:Y:S02]  /*4590*/  IMAD R5, R50, 0x8, R41.reuse ;  /* 0x0000000832057824 */ /* 0x104fe400078e0229 */
[----:B------:R-:W-:-:S02]  /*45a0*/  IMAD R7, R54, 0x8, R41 ;  /* 0x0000000836077824 */ /* 0x000fc400078e0229 */
[----:B------:R-:W-:Y:S02]  /*45b0*/  IMAD.IADD R56, R53, 0x1, R56 ;  /* 0x0000000135387824 */ /* 0x000fe400078e0238 */
[----:B------:R-:W-:Y:S02]  /*45c0*/  IMAD.IADD R46, R46, 0x1, R55 ;  /* 0x000000012e2e7824 */ /* 0x000fe400078e0237 */
[----:B------:R-:W-:Y:S02]  /*45d0*/  IMAD.IADD R48, R8, 0x1, R65 ;  /* 0x0000000108307824 */ /* 0x000fe400078e0241 */
[--C-:B-1----:R-:W-:Y:S02]  /*45e0*/  IMAD R6, R52, 0x8, R41.reuse ;  /* 0x0000000834067824 */ /* 0x102fe400078e0229 */
[----:B------:R-:W-:Y:S02]  /*45f0*/  IMAD.IADD R60, R9, 0x1, R60 ;  /* 0x00000001093c7824 */ /* 0x000fe400078e023c */
[--C-:B------:R-:W-:Y:S01]  /*4600*/  IMAD R8, R56, 0x8, R41.reuse ;  /* 0x0000000838087824 */ /* 0x100fe200078e0229 */
[----:B------:R-:W-:Y:S01]  /*4610*/  STS.64 [R5+-0x8], R36 ;  /* 0xfffff82405007388 */ /* 0x000fe20000000a00 */
[----:B------:R-:W-:-:S02]  /*4620*/  IMAD R9, R46, 0x8, R41 ;  /* 0x000000082e097824 */ /* 0x000fc400078e0229 */
[----:B------:R-:W-:Y:S01]  /*4630*/  IMAD.IADD R58, R45, 0x1, R58 ;  /* 0x000000012d3a7824 */ /* 0x000fe200078e023a */
[----:B------:R-:W-:Y:S01]  /*4640*/  STS.64 [R6+-0x8], R34 ;  /* 0xfffff82206007388 */ /* 0x000fe20000000a00 */
[----:B------:R-:W-:Y:S02]  /*4650*/  IMAD.IADD R44, R44, 0x1, R57 ;  /* 0x000000012c2c7824 */ /* 0x000fe400078e0239 */
[----:B------:R-:W-:Y:S01]  /*4660*/  IMAD.IADD R40, R40, 0x1, R61 ;  /* 0x0000000128287824 */ /* 0x000fe200078e023d */
[----:B------:R1:W-:Y:S01]  /*4670*/  STS.64 [R7+-0x8], R32 ;  /* 0xfffff82007007388 */ /* 0x0003e20000000a00 */
[----:B------:R-:W-:Y:S02]  /*4680*/  IMAD.IADD R64, R63, 0x1, R64 ;  /* 0x000000013f407824 */ /* 0x000fe400078e0240 */
[----:B------:R-:W-:Y:S02]  /*4690*/  IMAD R63, R48, 0x8, R41 ;  /* 0x00000008303f7824 */ /* 0x000fe400078e0229 */
[----:B0-----:R-:W-:-:S02]  /*46a0*/  IMAD.IADD R42, R42, 0x1, R59 ;  /* 0x000000012a2a7824 */ /* 0x001fc400078e023b */
[--C-:B------:R-:W-:Y:S02]  /*46b0*/  IMAD R67, R64, 0x8, R41.reuse ;  /* 0x0000000840437824 */ /* 0x100fe400078e0229 */
[----:B------:R-:W-:Y:S02]  /*46c0*/  IMAD R65, R42, 0x8, R41 ;  /* 0x000000082a417824 */ /* 0x000fe400078e0229 */
[----:B-1----:R-:W-:Y:S02]  /*46d0*/  IMAD.MOV.U32 R32, RZ, RZ, R10 ;  /* 0x000000ffff207224 */ /* 0x002fe400078e000a */
[----:B------:R-:W-:Y:S02]  /*46e0*/  IMAD.MOV.U32 R33, RZ, RZ, R11 ;  /* 0x000000ffff217224 */ /* 0x000fe400078e000b */
[--C-:B------:R-:W-:Y:S02]  /*46f0*/  IMAD R10, R58, 0x8, R41.reuse ;  /* 0x000000083a0a7824 */ /* 0x100fe400078e0229 */
[----:B------:R-:W-:Y:S01]  /*4700*/  IMAD R11, R44, 0x8, R41 ;  /* 0x000000082c0b7824 */ /* 0x000fe200078e0229 */
[----:B------:R-:W-:Y:S04]  /*4710*/  STS.64 [R8+-0x8], R32 ;  /* 0xfffff82008007388 */ /* 0x000fe80000000a00 */
[----:B------:R0:W-:Y:S02]  /*4720*/  STS.64 [R9+-0x8], R30 ;  /* 0xfffff81e09007388 */ /* 0x0001e40000000a00 */
[----:B0-----:R-:W-:-:S02]  /*4730*/  IMAD.MOV.U32 R30, RZ, RZ, R12 ;  /* 0x000000ffff1e7224 */ /* 0x001fc400078e000c */
[----:B------:R-:W-:Y:S02]  /*4740*/  IMAD.MOV.U32 R31, RZ, RZ, R13 ;  /* 0x000000ffff1f7224 */ /* 0x000fe400078e000d */
[--C-:B------:R-:W-:Y:S02]  /*4750*/  IMAD R12, R40, 0x8, R41.reuse ;  /* 0x00000008280c7824 */ /* 0x100fe400078e0229 */
[----:B------:R-:W-:Y:S01]  /*4760*/  IMAD R13, R60, 0x8, R41 ;  /* 0x000000083c0d7824 */ /* 0x000fe200078e0229 */
[----:B------:R-:W-:Y:S04]  /*4770*/  STS.64 [R10+-0x8], R30 ;  /* 0xfffff81e0a007388 */ /* 0x000fe80000000a00 */
[----:B------:R-:W-:Y:S04]  /*4780*/  STS.64 [R11+-0x8], R28 ;  /* 0xfffff81c0b007388 */ /* 0x000fe80000000a00 */
[----:B------:R-:W-:Y:S04]  /*4790*/  STS.64 [R12+-0x8], R26 ;  /* 0xfffff81a0c007388 */ /* 0x000fe80000000a00 */
[----:B------:R-:W-:Y:S04]  /*47a0*/  STS.64 [R13+-0x8], R24 ;  /* 0xfffff8180d007388 */ /* 0x000fe80000000a00 */
[----:B------:R0:W-:Y:S04]  /*47b0*/  STS.64 [R63+-0x8], R22 ;  /* 0xfffff8163f007388 */ /* 0x0001e80000000a00 */
[----:B------:R1:W-:Y:S01]  /*47c0*/  STS.64 [R67+-0x8], R16 ;  /* 0xfffff81043007388 */ /* 0x0003e20000000a00 */
[----:B0-----:R-:W-:-:S02]  /*47d0*/  IMAD.MOV.U32 R22, RZ, RZ, R14 ;  /* 0x000000ffff167224 */ /* 0x001fc400078e000e */
[----:B------:R-:W-:Y:S02]  /*47e0*/  IMAD.MOV.U32 R23, RZ, RZ, R15 ;  /* 0x000000ffff177224 */ /* 0x000fe400078e000f */
[----:B------:R-:W-:-:S03]  /*47f0*/  IMAD R14, R19, 0x8, R41 ;  /* 0x00000008130e7824 */ /* 0x000fc600078e0229 */
[----:B------:R1:W-:Y:S01]  /*4800*/  STS.64 [R65+-0x8], R22 ;  /* 0xfffff81641007388 */ /* 0x0003e20000000a00 */
[----:B------:R-:W-:Y:S05]  /*4810*/  @P0 BRA `(.L_x_58) ;  /* 0x0000000000b00947 */ /* 0x000fea0003800000 */
[----:B------:R-:W1:Y:S02]  /*4820*/  LDCU.64 UR6, c[0x0][0x398] ;  /* 0x00007300ff0677ac */ /* 0x000e640008000a00 */
[----:B-1----:R-:W-:-:S04]  /*4830*/  LEA R22, P0, R19, UR6, 0x3 ;  /* 0x0000000613167c11 */ /* 0x002fc8000f8018ff */
[----:B------:R-:W-:-:S05]  /*4840*/  LEA.HI.X R23, R19, UR7, RZ, 0x3, P0 ;  /* 0x0000000713177c11 */ /* 0x000fca00080f1cff */
[----:B------:R-:W2:Y:S01]  /*4850*/  LDG.E.64 R16, desc[UR8][R22.64] ;  /* 0x0000000816107981 */ /* 0x000ea2000c1e1b00 */
[----:B------:R-:W-:Y:S02]  /*4860*/  SHF.R.S32.HI R15, RZ, 0x1f, R43 ;  /* 0x0000001fff0f7819 */ /* 0x000fe4000001142b */
[----:B--2---:R-:W-:-:S05]  /*4870*/  IADD3 R16, P0, PT, -R43, R16, RZ ;  /* 0x000000102b107210 */ /* 0x004fca0007f1e1ff */
[----:B------:R-:W-:Y:S01]  /*4880*/  IMAD.X R17, R17, 0x1, ~R15, P0 ;  /* 0x0000000111117824 */ /* 0x000fe200000e0e0f */
[----:B------:R-:W-:Y:S01]  /*4890*/  ISETP.GE.AND P0, PT, R4, 0x1, PT ;  /* 0x000000010400780c */ /* 0x000fe20003f06270 */
[----:B------:R-:W-:-:S03]  /*48a0*/  IMAD.MOV.U32 R15, RZ, RZ, R38 ;  /* 0x000000ffff0f7224 */ /* 0x000fc600078e0026 */
[----:B------:R0:W-:Y:S09]  /*48b0*/  STS.64 [R14+0x9000], R16 ;  /* 0x009000100e007388 */ /* 0x0001f20000000a00 */
[----:B------:R-:W-:Y:S05]  /*48c0*/  @!P0 BRA `(.L_x_59) ;  /* 0x00000000006c8947 */ /* 0x000fea0003800000 */
[----:B------:R-:W-:Y:S01]  /*48d0*/  BSSY B0, `(.L_x_60) ;  /* 0x0000019000007945 */ /* 0x000fe20003800000 */
[----:B------:R-:W-:Y:S02]  /*48e0*/  IMAD.MOV.U32 R22, RZ, RZ, -0x1 ;  /* 0xffffffffff167424 */ /* 0x000fe400078e00ff */
[----:B------:R-:W-:Y:S02]  /*48f0*/  IMAD.MOV.U32 R23, RZ, RZ, R4 ;  /* 0x000000ffff177224 */ /* 0x000fe400078e0004 */
[----:B------:R-:W-:-:S07]  /*4900*/  IMAD.MOV.U32 R15, RZ, RZ, R38 ;  /* 0x000000ffff0f7224 */ /* 0x000fce00078e0026 */
.L_x_64:
[----:B0-----:R-:W0:Y:S01]  /*4910*/  LDC.64 R16, c[0x0][0x380] ;  /* 0x0000e000ff107b82 */ /* 0x001e220000000a00 */
[----:B------:R-:W-:Y:S01]  /*4920*/  VIADD R27, R23, 0xffffffff ;  /* 0xffffffff171b7836 */ /* 0x000fe20000000000 */
[----:B------:R-:W-:Y:S03]  /*4930*/  BSSY B2, `(.L_x_61) ;  /* 0x0000008000027945 */ /* 0x000fe60003800000 */
[----:B------:R-:W-:-:S04]  /*4940*/  IMAD R25, R27, 0x100, R19 ;  /* 0x000001001b197824 */ /* 0x000fc800078e0213 */
[----:B0-----:R-:W-:-:S07]  /*4950*/  IMAD.WIDE R16, R25, 0x4, R16 ;  /* 0x0000000419107825 */ /* 0x001fce00078e0210 */
.L_x_62:
[----:B------:R-:W-:Y:S05]  /*4960*/  YIELD ;  /* 0x0000000000007946 */ /* 0x000fea0003800000 */
[----:B------:R0:W-:Y:S06]  /*4970*/  MEMBAR.SC.CTA ;  /* 0x0000000000007992 */ /* 0x0001ec0000000000 */
[----:B0-----:R-:W2:Y:S02]  /*4980*/  LDG.E.STRONG.SYS R24, desc[UR8][R16.64] ;  /* 0x0000000810187981 */ /* 0x001ea4000c1f5900 */
[----:B--2---:R-:W-:-:S13]  /*4990*/  ISETP.NE.AND P0, PT, R24, RZ, PT ;  /* 0x000000ff1800720c */ /* 0x004fda0003f05270 */
[----:B------:R-:W-:Y:S05]  /*49a0*/  @!P0 BRA `(.L_x_62) ;  /* 0xfffffffc00ec8947 */ /* 0x000fea000383ffff */
[----:B------:R-:W-:Y:S05]  /*49b0*/  BSYNC B2 ;  /* 0x0000000000027941 */ /* 0x000fea0003800000 */
.L_x_61:
[----:B------:R-:W-:Y:S01]  /*49c0*/  BSSY.RECONVERGENT B2, `(.L_x_63) ;  /* 0x0000006000027945 */ /* 0x000fe20003800200 */
[C---:B------:R-:W-:Y:S02]  /*49d0*/  ISETP.GT.AND P0, PT, R24.reuse, -0x1, PT ;  /* 0xffffffff1800780c */ /* 0x040fe40003f04270 */
[----:B------:R-:W-:Y:S01]  /*49e0*/  LOP3.LUT R24, R24, 0x3fffffff, RZ, 0xc0, !PT ;  /* 0x3fffffff18187812 */ /* 0x000fe200078ec0ff */
[----:B------:R-:W-:Y:S05]  /*49f0*/  WARPSYNC.EXCLUSIVE R22 ;  /* 0x0000000016007348 */ /* 0x000fea0003a00000 */
[----:B------:R-:W-:-:S05]  /*4a00*/  IMAD.IADD R15, R24, 0x1, R15 ;  /* 0x00000001180f7824 */ /* 0x000fca00078e020f */
[----:B------:R-:W-:-:S07]  /*4a10*/  VOTE.ANY R22, PT, P0 ;  /* 0x0000000000167806 */ /* 0x000fce00000e0100 */
[----:B------:R-:W-:Y:S05]  /*4a20*/  BSYNC.RECONVERGENT B2 ;  /* 0x0000000000027941 */ /* 0x000fea0003800200 */
.L_x_63:
[----:B------:R-:W-:Y:S01]  /*4a30*/  ISETP.GT.U32.AND P1, PT, R23, 0x1, PT ;  /* 0x000000011700780c */ /* 0x000fe20003f24070 */
[----:B------:R-:W-:-:S12]  /*4a40*/  IMAD.MOV.U32 R23, RZ, RZ, R27 ;  /* 0x000000ffff177224 */ /* 0x000fd800078e001b */
[----:B------:R-:W-:Y:S05]  /*4a50*/  @P0 BRA P1, `(.L_x_64) ;  /* 0xfffffffc00ac0947 */ /* 0x000fea000083ffff */
[----:B------:R-:W-:Y:S05]  /*4a60*/  BSYNC B0 ;  /* 0x0000000000007941 */ /* 0x000fea0003800000 */
.L_x_60:
[----:B------:R1:W2:Y:S02]  /*4a70*/  LDS.64 R16, [R14+0x9000] ;  /* 0x009000000e107984 */ /* 0x0002a40000000a00 */
.L_x_59:
[C---:B------:R-:W-:Y:S01]  /*4a80*/  IMAD.IADD R23, R15.reuse, 0x1, -R38 ;  /* 0x000000010f177824 */ /* 0x040fe200078e0a26 */
[----:B------:R-:W-:-:S04]  /*4a90*/  LOP3.LUT R15, R15, 0x80000000, RZ, 0xfc, !PT ;  /* 0x800000000f0f7812 */ /* 0x000fc800078efcff */
[C---:B0-2---:R-:W-:Y:S01]  /*4aa0*/  IADD3 R16, P0, PT, R23.reuse, R16, RZ ;  /* 0x0000001017107210 */ /* 0x045fe20007f1e0ff */
[----:B------:R0:W-:Y:S03]  /*4ab0*/  STG.E.STRONG.SYS desc[UR8][R20.64], R15 ;  /* 0x0000000f14007986 */ /* 0x0001e6000c115908 */
[----:B------:R-:W-:-:S05]  /*4ac0*/  LEA.HI.X.SX32 R17, R23, R17, 0x1, P0 ;  /* 0x0000001117117211 */ /* 0x000fca00000f0eff */
[----:B------:R0:W-:Y:S04]  /*4ad0*/  STS.64 [R14+0x9000], R16 ;  /* 0x009000100e007388 */ /* 0x0001e80000000a00 */
.L_x_58:
[----:B------:R-:W-:Y:S05]  /*4ae0*/  BSYNC B1 ;  /* 0x0000000000017941 */ /* 0x000fea0003800000 */
.L_x_57:
[----:B-1----:R-:W1:Y:S08]  /*4af0*/  LDC R22, c[0x0][0x3c0] ;  /* 0x0000f000ff167b82 */ /* 0x002e700000000800 */
[----:B0-----:R-:W0:Y:S01]  /*4b00*/  LDC.64 R20, c[0x0][0x390] ;  /* 0x0000e400ff147b82 */ /* 0x001e220000000a00 */
[----:B-1----:R-:W-:Y:S02]  /*4b10*/  ISETP.GE.AND P0, PT, R39, R22, PT ;  /* 0x000000162700720c */ /* 0x002fe40003f06270 */
[----:B0-----:R-:W-:-:S04]  /*4b20*/  ISETP.EQ.U32.AND P1, PT, R20, RZ, PT ;  /* 0x000000ff1400720c */ /* 0x001fc80003f22070 */
[----:B------:R-:W-:-:S04]  /*4b30*/  ISETP.EQ.OR.EX P0, PT, R21, RZ, !P0, P1 ;  /* 0x000000ff1500720c */ /* 0x000fc80004702710 */
[----:B------:R-:W-:-:S13]  /*4b40*/  ISETP.GT.U32.OR P0, PT, R19, 0xff, P0 ;  /* 0x000000ff1300780c */ /* 0x000fda0000704470 */
[----:B------:R-:W-:Y:S05]  /*4b50*/  @P0 BRA `(.L_x_65) ;  /* 0x0000000000200947 */ /* 0x000fea0003800000 */
[----:B------:R-:W0:Y:S01]  /*4b60*/  LDS.64 R16, [R14+0x9000] ;  /* 0x009000000e107984 */ /* 0x000e220000000a00 */
[C---:B------:R-:W-:Y:S02]  /*4b70*/  LEA R20, P2, R19.reuse, R20, 0x3 ;  /* 0x0000001413147211 */ /* 0x040fe400078418ff */
[--C-:B------:R-:W-:Y:S02]  /*4b80*/  SHF.R.S32.HI R15, RZ, 0x1f, R38.reuse ;  /* 0x0000001fff0f7819 */ /* 0x100fe40000011426 */
[----:B------:R-:W-:Y:S02]  /*4b90*/  LEA.HI.X R21, R19, R21, RZ, 0x3, P2 ;  /* 0x0000001513157211 */ /* 0x000fe400010f1cff */
[----:B0-----:R-:W-:Y:S02]  /*4ba0*/  IADD3 R16, P0, P1, R16, R43, R38 ;  /* 0x0000002b10107210 */ /* 0x001fe4000791e026 */
[----:B------:R-:W-:-:S04]  /*4bb0*/  SHF.R.S32.HI R43, RZ, 0x1f, R43 ;  /* 0x0000001fff2b7819 */ /* 0x000fc8000001142b */
[----:B------:R-:W-:-:S05]  /*4bc0*/  IADD3.X R17, PT, PT, R17, R43, R15, P0, P1 ;  /* 0x0000002b11117210 */ /* 0x000fca00007e240f */
[----:B------:R0:W-:Y:S02]  /*4bd0*/  STG.E.64 desc[UR8][R20.64], R16 ;  /* 0x0000001014007986 */ /* 0x0001e4000c101b08 */
.L_x_65:
[----:B------:R-:W-:Y:S01]  /*4be0*/  ISETP.GT.AND P5, PT, R39, R22, PT ;  /* 0x000000162700720c */ /* 0x000fe20003fa4270 */
[----:B------:R-:W-:Y:S05]  /*4bf0*/  WARPSYNC.ALL ;  /* 0x0000000000007948 */ /* 0x000fea0003800000 */
[----:B------:R-:W-:Y:S07]  /*4c00*/  BAR.SYNC.DEFER_BLOCKING 0x0 ;  /* 0x0000000000007b1d */ /* 0x000fee0000010000 */
[----:B------:R-:W-:Y:S05]  /*4c10*/  @P5 BRA `(.L_x_66) ;  /* 0x00000008001c5947 */ /* 0x000fea0003800000 */
[----:B0-----:R-:W0:Y:S01]  /*4c20*/  LDS.64 R16, [R14] ;  /* 0x000000000e107984 */ /* 0x001e220000000a00 */
[----:B------:R-:W0:Y:S01]  /*4c30*/  LDCU UR5, c[0x0][0x3c4] ;  /* 0x00007880ff0577ac */ /* 0x000e220008000800 */
[----:B------:R-:W1:Y:S01]  /*4c40*/  LDCU.64 UR6, c[0x0][0x3a0] ;  /* 0x00007400ff0677ac */ /* 0x000e620008000a00 */
[----:B0-----:R-:W-:-:S04]  /*4c50*/  SHF.R.U64 R18, R16, UR5, R17 ;  /* 0x0000000510127c19 */ /* 0x001fc80008001211 */
[----:B------:R-:W-:-:S05]  /*4c60*/  LOP3.LUT R18, R18, UR4, RZ, 0x30, !PT ;  /* 0x0000000412127c12 */ /* 0x000fca000f8e30ff */
[----:B------:R-:W-:-:S05]  /*4c70*/  IMAD R15, R18, 0x8, R41 ;  /* 0x00000008120f7824 */ /* 0x000fca00078e0229 */
[----:B------:R-:W0:Y:S02]  /*4c80*/  LDS.64 R20, [R15+0x9000] ;  /* 0x009000000f147984 */ /* 0x000e240000000a00 */
[----:B0-----:R-:W-:-:S05]  /*4c90*/  IADD3 R18, P0, PT, R20, R19, RZ ;  /* 0x0000001314127210 */ /* 0x001fca0007f1e0ff */
[----:B------:R-:W-:Y:S01]  /*4ca0*/  IMAD.X R21, RZ, RZ, R21, P0 ;  /* 0x000000ffff157224 */ /* 0x000fe200000e0615 */
[----:B-1----:R-:W-:-:S04]  /*4cb0*/  LEA R24, P0, R18, UR6, 0x3 ;  /* 0x0000000612187c11 */ /* 0x002fc8000f8018ff */
[----:B------:R-:W-:-:S05]  /*4cc0*/  LEA.HI.X R25, R18, UR7, R21, 0x3, P0 ;  /* 0x0000000712197c11 */ /* 0x000fca00080f1c15 */
[----:B------:R-:W-:Y:S01]  /*4cd0*/  STG.E.64 desc[UR8][R24.64], R16 ;  /* 0x0000001018007986 */ /* 0x000fe2000c101b08 */
[----:B------:R-:W-:-:S03]  /*4ce0*/  NOP ;  /* 0x0000000000007918 */ /* 0x000fc60000000000 */
[----:B------:R-:W0:Y:S02]  /*4cf0*/  LDS.64 R20, [R14+0xc00] ;  /* 0x000c00000e147984 */ /* 0x000e240000000a00 */
[----:B0-----:R-:W-:-:S04]  /*4d00*/  SHF.R.U64 R18, R20, UR5, R21 ;  /* 0x0000000514127c19 */ /* 0x001fc80008001215 */
[----:B------:R-:W-:-:S05]  /*4d10*/  LOP3.LUT R18, R18, UR4, RZ, 0x30, !PT ;  /* 0x0000000412127c12 */ /* 0x000fca000f8e30ff */
[----:B------:R-:W-:-:S06]  /*4d20*/  IMAD R22, R18, 0x8, R41 ;  /* 0x0000000812167824 */ /* 0x000fcc00078e0229 */
[----:B------:R-:W0:Y:S02]  /*4d30*/  LDS.64 R22, [R22+0x9000] ;  /* 0x0090000016167984 */ /* 0x000e240000000a00 */
[----:B0-----:R-:W-:-:S05]  /*4d40*/  IADD3 R15, P0, PT, R22, R19, RZ ;  /* 0x00000013160f7210 */ /* 0x001fca0007f1e0ff */
[----:B------:R-:W-:Y:S01]  /*4d50*/  IMAD.X R18, RZ, RZ, R23, P0 ;  /* 0x000000ffff127224 */ /* 0x000fe200000e0617 */
[----:B------:R-:W-:-:S04]  /*4d60*/  LEA R26, P0, R15, UR6, 0x3 ;  /* 0x000000060f1a7c11 */ /* 0x000fc8000f8018ff */
        /* <DEDUP_REMOVED lines=111> */
[----:B------:R0:W-:Y:S01]  /*5460*/  STG.E.64 desc[UR8][R18.64+0x8400], R20 ;  /* 0x0084001412007986 */ /* 0x0001e2000c101b08 */
[----:B------:R-:W-:Y:S01]  /*5470*/  NOP ;  /* 0x0000000000007918 */ /* 0x000fe20000000000 */
[----:B------:R-:W-:Y:S05]  /*5480*/  BRA `(.L_x_67) ;  /* 0x0000000c00607947 */ /* 0x000fea0003800000 */
.L_x_66:
[----:B------:R-:W-:Y:S01]  /*5490*/  IMAD R15, R4, -0x1200, R22 ;  /* 0xffffee00040f7824 */ /* 0x000fe200078e0216 */
[----:B------:R-:W-:Y:S01]  /*54a0*/  BSSY.RECONVERGENT B0, `(.L_x_68) ;  /* 0x000001a000007945 */ /* 0x000fe20003800200 */
[C---:B0-----:R-:W-:Y:S02]  /*54b0*/  VIADD R16, R19.reuse, 0x180 ;  /* 0x0000018013107836 */ /* 0x041fe40000000000 */
[C---:B------:R-:W-:Y:S01]  /*54c0*/  VIADD R20, R19.reuse, 0x300 ;  /* 0x0000030013147836 */ /* 0x040fe20000000000 */
[CC--:B------:R-:W-:Y:S01]  /*54d0*/  ISETP.GE.AND P2, PT, R19.reuse, R15.reuse, PT ;  /* 0x0000000f1300720c */ /* 0x0c0fe20003f46270 */
[C---:B------:R-:W-:Y:S01]  /*54e0*/  VIADD R22, R19.reuse, 0x480 ;  /* 0x0000048013167836 */ /* 0x040fe20000000000 */
[-C--:B------:R-:W-:Y:S01]  /*54f0*/  ISETP.GE.AND P1, PT, R16, R15.reuse, PT ;  /* 0x0000000f1000720c */ /* 0x080fe20003f26270 */
[C---:B------:R-:W-:Y:S01]  /*5500*/  VIADD R16, R19.reuse, 0x600 ;  /* 0x0000060013107836 */ /* 0x040fe20000000000 */
[-C--:B------:R-:W-:Y:S01]  /*5510*/  ISETP.GE.AND P0, PT, R20, R15.reuse, PT ;  /* 0x0000000f1400720c */ /* 0x080fe20003f06270 */
[C---:B------:R-:W-:Y:S01]  /*5520*/  VIADD R20, R19.reuse, 0x780 ;  /* 0x0000078013147836 */ /* 0x040fe20000000000 */
[-C--:B------:R-:W-:Y:S01]  /*5530*/  ISETP.GE.AND P6, PT, R22, R15.reuse, PT ;  /* 0x0000000f1600720c */ /* 0x080fe20003fc6270 */
[----:B------:R-:W-:Y:S01]  /*5540*/  VIADD R24, R19, 0x900 ;  /* 0x0000090013187836 */ /* 0x000fe20000000000 */
[----:B------:R-:W-:-:S02]  /*5550*/  ISETP.GE.AND P4, PT, R16, R15, PT ;  /* 0x0000000f1000720c */ /* 0x000fc40003f86270 */
[----:B------:R-:W-:-:S03]  /*5560*/  ISETP.GE.AND P3, PT, R20, R15, PT ;  /* 0x0000000f1400720c */ /* 0x000fc60003f66270 */
[----:B------:R-:W-:Y:S10]  /*5570*/  @P2 BRA `(.L_x_69) ;  /* 0x0000000000302947 */ /* 0x000ff40003800000 */
[----:B------:R-:W0:Y:S01]  /*5580*/  LDS.64 R16, [R14] ;  /* 0x000000000e107984 */ /* 0x000e220000000a00 */
        /* <DEDUP_REMOVED lines=10> */
[----:B------:R0:W-:Y:S04]  /*5630*/  STG.E.64 desc[UR8][R20.64], R16 ;  /* 0x0000001014007986 */ /* 0x0001e8000c101b08 */
.L_x_69:
[----:B------:R-:W-:Y:S05]  /*5640*/  BSYNC.RECONVERGENT B0 ;  /* 0x0000000000007941 */ /* 0x000fea0003800200 */
.L_x_68:
[----:B------:R-:W-:Y:S01]  /*5650*/  NOP ;  /* 0x0000000000007918 */ /* 0x000fe20000000000 */
[----:B------:R-:W-:Y:S01]  /*5660*/  BSSY.RECONVERGENT B0, `(.L_x_70) ;  /* 0x0000010000007945 */ /* 0x000fe20003800200 */
[----:B------:R-:W-:Y:S01]  /*5670*/  ISETP.GE.AND P2, PT, R24, R15, PT ;  /* 0x0000000f1800720c */ /* 0x000fe20003f46270 */
[----:B------:R-:W-:Y:S02]  /*5680*/  VIADD R24, R19, 0xa80 ;  /* 0x00000a8013187836 */ /* 0x000fe40000000000 */
[----:B------:R-:W-:Y:S10]  /*5690*/  @P1 BRA `(.L_x_71) ;  /* 0x0000000000301947 */ /* 0x000ff40003800000 */
[----:B0-----:R-:W0:Y:S01]  /*56a0*/  LDS.64 R16, [R14+0xc00] ;  /* 0x000c00000e107984 */ /* 0x001e220000000a00 */
        /* <DEDUP_REMOVED lines=11> */
.L_x_71:
[----:B------:R-:W-:Y:S05]  /*5760*/  BSYNC.RECONVERGENT B0 ;  /* 0x0000000000007941 */ /* 0x000fea0003800200 */
.L_x_70:
[----:B------:R-:W-:Y:S01]  /*5770*/  NOP ;  /* 0x0000000000007918 */ /* 0x000fe20000000000 */
[----:B------:R-:W-:Y:S01]  /*5780*/  BSSY.RECONVERGENT B0, `(.L_x_72) ;  /* 0x0000010000007945 */ /* 0x000fe20003800200 */
[----:B------:R-:W-:Y:S02]  /*5790*/  ISETP.GE.AND P1, PT, R24, R15, PT ;  /* 0x0000000f1800720c */ /* 0x000fe40003f26270 */
[----:B------:R-:W-:Y:S01]  /*57a0*/  LOP3.LUT R24, R19, 0xc00, RZ, 0xfc, !PT ;  /* 0x00000c0013187812 */ /* 0x000fe200078efcff */
[----:B------:R-:W-:Y:S10]  /*57b0*/  @P0 BRA `(.L_x_73) ;  /* 0x0000000000300947 */ /* 0x000ff40003800000 */
[----:B01----:R-:W0:Y:S01]  /*57c0*/  LDS.64 R16, [R14+0x1800] ;  /* 0x001800000e107984 */ /* 0x003e220000000a00 */
        /* <DEDUP_REMOVED lines=11> */
.L_x_73:
[----:B------:R-:W-:Y:S05]  /*5880*/  BSYNC.RECONVERGENT B0 ;  /* 0x0000000000007941 */ /* 0x000fea0003800200 */
.L_x_72:
[----:B------:R-:W-:Y:S01]  /*5890*/  NOP ;  /* 0x0000000000007918 */ /* 0x000fe20000000000 */
[----:B------:R-:W-:Y:S01]  /*58a0*/  BSSY.RECONVERGENT B0, `(.L_x_74) ;  /* 0x0000010000007945 */ /* 0x000fe20003800200 */
[----:B------:R-:W-:Y:S01]  /*58b0*/  ISETP.GE.AND P0, PT, R24, R15, PT ;  /* 0x0000000f1800720c */ /* 0x000fe20003f06270 */
[----:B------:R-:W-:Y:S02]  /*58c0*/  VIADD R24, R19, 0xd80 ;  /* 0x00000d8013187836 */ /* 0x000fe40000000000 */
[----:B------:R-:W-:Y:S10]  /*58d0*/  @P6 BRA `(.L_x_75) ;  /* 0x0000000000306947 */ /* 0x000ff40003800000 */
[----:B012---:R-:W0:Y:S01]  /*58e0*/  LDS.64 R16, [R14+0x2400] ;  /* 0x002400000e107984 */ /* 0x007e220000000a00 */
        /* <DEDUP_REMOVED lines=11> */
.L_x_75:
[----:B------:R-:W-:Y:S05]  /*59a0*/  BSYNC.RECONVERGENT B0 ;  /* 0x0000000000007941 */ /* 0x000fea0003800200 */
.L_x_74:
[----:B------:R-:W-:Y:S01]  /*59b0*/  NOP ;  /* 0x0000000000007918 */ /* 0x000fe20000000000 */
[----:B------:R-:W-:Y:S01]  /*59c0*/  BSSY.RECONVERGENT B0, `(.L_x_76) ;  /* 0x0000010000007945 */ /* 0x000fe20003800200 */
[----:B------:R-:W-:Y:S01]  /*59d0*/  ISETP.GE.AND P6, PT, R24, R15, PT ;  /* 0x0000000f1800720c */ /* 0x000fe20003fc6270 */
[----:B------:R-:W-:Y:S02]  /*59e0*/  VIADD R24, R19, 0xf00 ;  /* 0x00000f0013187836 */ /* 0x000fe40000000000 */
[----:B------:R-:W-:Y:S10]  /*59f0*/  @P4 BRA `(.L_x_77) ;  /* 0x0000000000304947 */ /* 0x000ff40003800000 */
[----:B0123--:R-:W0:Y:S01]  /*5a00*/  LDS.64 R16, [R14+0x3000] ;  /* 0x003000000e107984 */ /* 0x00fe220000000a00 */
        /* <DEDUP_REMOVED lines=11> */
.L_x_77:
[----:B------:R-:W-:Y:S05]  /*5ac0*/  BSYNC.RECONVERGENT B0 ;  /* 0x0000000000007941 */ /* 0x000fea0003800200 */
.L_x_76:
[----:B------:R-:W-:Y:S01]  /*5ad0*/  NOP ;  /* 0x0000000000007918 */ /* 0x000fe20000000000 */
[----:B------:R-:W-:Y:S01]  /*5ae0*/  BSSY.RECONVERGENT B0, `(.L_x_78) ;  /* 0x0000010000007945 */ /* 0x000fe20003800200 */
[----:B------:R-:W-:Y:S01]  /*5af0*/  ISETP.GE.AND P4, PT, R24, R15, PT ;  /* 0x0000000f1800720c */ /* 0x000fe20003f86270 */
[----:B------:R-:W-:Y:S02]  /*5b00*/  VIADD R24, R19, 0x1080 ;  /* 0x0000108013187836 */ /* 0x000fe40000000000 */
[----:B------:R-:W-:Y:S10]  /*5b10*/  @P3 BRA `(.L_x_79) ;  /* 0x0000000000303947 */ /* 0x000ff40003800000 */
[----:B01234-:R-:W0:Y:S01]  /*5b20*/  LDS.64 R16, [R14+0x3c00] ;  /* 0x003c00000e107984 */ /* 0x01fe220000000a00 */
        /* <DEDUP_REMOVED lines=11> */
.L_x_79:
[----:B------:R-:W-:Y:S05]  /*5be0*/  BSYNC.RECONVERGENT B0 ;  /* 0x0000000000007941 */ /* 0x000fea0003800200 */
.L_x_78:
[----:B------:R-:W-:Y:S01]  /*5bf0*/  NOP ;  /* 0x0000000000007918 */ /* 0x000fe20000000000 */
[----:B------:R-:W-:Y:S01]  /*5c00*/  BSSY.RECONVERGENT B0, `(.L_x_80) ;  /* 0x000000f000007945 */ /* 0x000fe20003800200 */
[----:B------:R-:W-:-:S03]  /*5c10*/  ISETP.GE.AND P3, PT, R24, R15, PT ;  /* 0x0000000f1800720c */ /* 0x000fc60003f66270 */
        /* <DEDUP_REMOVED lines=13> */
.L_x_81:
[----:B------:R-:W-:Y:S05]  /*5cf0*/  BSYNC.RECONVERGENT B0 ;  /* 0x0000000000007941 */ /* 0x000fea0003800200 */
.L_x_80:
[----:B------:R-:W-:Y:S01]  /*5d00*/  NOP ;  /* 0x0000000000007918 */ /* 0x000fe20000000000 */
[----:B------:R-:W-:Y:S04]  /*5d10*/  BSSY.RECONVERGENT B0, `(.L_x_82) ;  /* 0x000000e000007945 */ /* 0x000fe80003800200 */
[----:B------:R-:W-:Y:S05]  /*5d20*/  @P1 BRA `(.L_x_83) ;  /* 0x0000000000301947 */ /* 0x000fea0003800000 */
        /* <DEDUP_REMOVED lines=12> */
.L_x_83:
[----:B------:R-:W-:Y:S05]  /*5df0*/  BSYNC.RECONVERGENT B0 ;  /* 0x0000000000007941 */ /* 0x000fea0003800200 */
.L_x_82:
        /* <DEDUP_REMOVED lines=15> */
.L_x_85:
[----:B------:R-:W-:Y:S05]  /*5ef0*/  BSYNC.RECONVERGENT B0 ;  /* 0x0000000000007941 */ /* 0x000fea0003800200 */
.L_x_84:
        /* <DEDUP_REMOVED lines=15> */
.L_x_87:
[----:B------:R-:W-:Y:S05]  /*5ff0*/  BSYNC.RECONVERGENT B0 ;  /* 0x0000000000007941 */ /* 0x000fea0003800200 */
.L_x_86:
        /* <DEDUP_REMOVED lines=15> */
.L_x_89:
[----:B------:R-:W-:Y:S05]  /*60f0*/  BSYNC.RECONVERGENT B0 ;  /* 0x0000000000007941 */ /* 0x000fea0003800200 */
.L_x_88:
        /* <DEDUP_REMOVED lines=8> */
[----:B------:R-:W-:-:S06]  /*6180*/  IMAD R20, R18, 0x8, R41 ;  /* 0x0000000812147824 */ /* 0x000fcc00078e0229 */
[----:B------:R-:W0:Y:S02]  /*6190*/  LDS.64 R20, [R20+0x9000] ;  /* 0x0090000014147984 */ /* 0x000e240000000a00 */
[----:B0-----:R-:W-:-:S05]  /*61a0*/  IADD3 R19, P0, PT, R20, R19, RZ ;  /* 0x0000001314137210 */ /* 0x001fca0007f1e0ff */
[----:B------:R-:W-:Y:S01]  /*61b0*/  IMAD.X R22, RZ, RZ, R21, P0 ;  /* 0x000000ffff167224 */ /* 0x000fe200000e0615 */
[----:B-1----:R-:W-:-:S04]  /*61c0*/  LEA R18, P0, R19, UR6, 0x3 ;  /* 0x0000000613127c11 */ /* 0x002fc8000f8018ff */
[----:B------:R-:W-:-:S05]  /*61d0*/  LEA.HI.X R19, R19, UR7, R22, 0x3, P0 ;  /* 0x0000000713137c11 */ /* 0x000fca00080f1c16 */
[----:B------:R0:W-:Y:S04]  /*61e0*/  STG.E.64 desc[UR8][R18.64+0x8400], R16 ;  /* 0x0084001012007986 */ /* 0x0001e8000c101b08 */
.L_x_91:
[----:B------:R-:W-:Y:S05]  /*61f0*/  BSYNC.RECONVERGENT B0 ;  /* 0x0000000000007941 */ /* 0x000fea0003800200 */
.L_x_90:
[----:B------:R-:W-:Y:S01]  /*6200*/  NOP ;  /* 0x0000000000007918 */ /* 0x000fe20000000000 */
.L_x_67:
[----:B------:R-:W1:Y:S01]  /*6210*/  LDS.64 R38, [R14] ;  /* 0x000000000e267984 */ /* 0x000e620000000a00 */
[----:B------:R-:W1:Y:S03]  /*6220*/  LDCU UR5, c[0x0][0x3c4] ;  /* 0x00007880ff0577ac */ /* 0x000e660008000800 */
[----:B------:R-:W2:Y:S04]  /*6230*/  LDS.64 R40, [R14+0xc00] ;  /* 0x000c00000e287984 */ /* 0x000ea80000000a00 */
[----:B------:R-:W0:Y:S04]  /*6240*/  LDS.64 R42, [R14+0x1800] ;  /* 0x001800000e2a7984 */ /* 0x000e280000000a00 */
[----:B------:R-:W0:Y:S04]  /*6250*/  LDS.64 R44, [R14+0x2400] ;  /* 0x002400000e2c7984 */ /* 0x000e280000000a00 */
[----:B------:R-:W0:Y:S04]  /*6260*/  LDS.64 R46, [R14+0x3000] ;  /* 0x003000000e2e7984 */ /* 0x000e280000000a00 */
[----:B------:R-:W0:Y:S04]  /*6270*/  LDS.64 R48, [R14+0x3c00] ;  /* 0x003c00000e307984 */ /* 0x000e280000000a00 */
[----:B------:R-:W0:Y:S04]  /*6280*/  LDS.64 R50, [R14+0x4800] ;  /* 0x004800000e327984 */ /* 0x000e280000000a00 */
[----:B------:R-:W0:Y:S04]  /*6290*/  LDS.64 R52, [R14+0x5400] ;  /* 0x005400000e347984 */ /* 0x000e280000000a00 */
[----:B------:R-:W0:Y:S04]  /*62a0*/  LDS.64 R54, [R14+0x6000] ;  /* 0x006000000e367984 */ /* 0x000e280000000a00 */
[----:B------:R-:W0:Y:S04]  /*62b0*/  LDS.64 R56, [R14+0x6c00] ;  /* 0x006c00000e387984 */ /* 0x000e280000000a00 */
[----:B------:R-:W0:Y:S01]  /*62c0*/  LDS.64 R58, [R14+0x7800] ;  /* 0x007800000e3a7984 */ /* 0x000e220000000a00 */
[----:B-1----:R-:W-:-:S03]  /*62d0*/  SHF.R.U64 R68, R38, UR5, R39 ;  /* 0x0000000526447c19 */ /* 0x002fc60008001227 */
[----:B------:R1:W1:Y:S01]  /*62e0*/  LDS.64 R60, [R14+0x8400] ;  /* 0x008400000e3c7984 */ /* 0x0002620000000a00 */
[----:B--2---:R-:W-:-:S03]  /*62f0*/  SHF.R.U64 R66, R40, UR5, R41 ;  /* 0x0000000528427c19 */ /* 0x004fc60008001229 */
[----:B0--34-:R0:W5:Y:S01]  /*6300*/  @!P5 LDG.E.64 R16, desc[UR8][R2.64+0x100] ;  /* 0x000100080210d981 */ /* 0x019162000c1e1b00 */
[----:B------:R-:W-:-:S03]  /*6310*/  SHF.R.U64 R64, R42, UR5, R43 ;  /* 0x000000052a407c19 */ /* 0x000fc6000800122b */
[----:B-1----:R0:W5:Y:S01]  /*6320*/  @!P5 LDG.E.64 R14, desc[UR8][R2.64] ;  /* 0x00000008020ed981 */ /* 0x002162000c1e1b00 */
[----:B------:R-:W-:-:S03]  /*6330*/  SHF.R.U64 R62, R44, UR5, R45 ;  /* 0x000000052c3e7c19 */ /* 0x000fc6000800122d */
[----:B------:R0:W5:Y:S01]  /*6340*/  @!P5 LDG.E.64 R18, desc[UR8][R2.64+0x200] ;  /* 0x000200080212d981 */ /* 0x000162000c1e1b00 */
[----:B------:R-:W-:-:S03]  /*6350*/  SHF.R.U64 R45, R46, UR5, R47 ;  /* 0x000000052e2d7c19 */ /* 0x000fc6000800122f */
[----:B------:R0:W5:Y:S01]  /*6360*/  @!P5 LDG.E.64 R20, desc[UR8][R2.64+0x300] ;  /* 0x000300080214d981 */ /* 0x000162000c1e1b00 */
[----:B------:R-:W-:Y:S02]  /*6370*/  SHF.R.U64 R44, R48, UR5, R49 ;  /* 0x00000005302c7c19 */ /* 0x000fe40008001231 */
[----:B------:R-:W1:Y:S01]  /*6380*/  LDC R49, c[0x0][0x3c0] ;  /* 0x0000f000ff317b82 */ /* 0x000e620000000800 */
[----:B------:R0:W5:Y:S01]  /*6390*/  @!P5 LDG.E.64 R22, desc[UR8][R2.64+0x400] ;  /* 0x000400080216d981 */ /* 0x000162000c1e1b00 */
[----:B------:R-:W-:-:S03]  /*63a0*/  SHF.R.U64 R43, R50, UR5, R51 ;  /* 0x00000005322b7c19 */ /* 0x000fc60008001233 */
        /* <DEDUP_REMOVED lines=10> */
[----:B------:R0:W5:Y:S04]  /*6450*/  @!P5 LDG.E.64 R34, desc[UR8][R2.64+0xa00] ;  /* 0x000a00080222d981 */ /* 0x000168000c1e1b00 */
[----:B------:R0:W5:Y:S01]  /*6460*/  @!P5 LDG.E.64 R36, desc[UR8][R2.64+0xb00] ;  /* 0x000b00080224d981 */ /* 0x000162000c1e1b00 */
[----:B------:R-:W-:Y:S02]  /*6470*/  LOP3.LUT R50, R68, UR4, RZ, 0x30, !PT ;  /* 0x0000000444327c12 */ /* 0x000fe4000f8e30ff */
[----:B------:R-:W-:Y:S02]  /*6480*/  LOP3.LUT R48, R66, UR4, RZ, 0x30, !PT ;  /* 0x0000000442307c12 */ /* 0x000fe4000f8e30ff */
[----:B------:R-:W-:Y:S02]  /*6490*/  LOP3.LUT R47, R64, UR4, RZ, 0x30, !PT ;  /* 0x00000004402f7c12 */ /* 0x000fe4000f8e30ff */
[----:B------:R-:W-:-:S02]  /*64a0*/  LOP3.LUT R46, R62, UR4, RZ, 0x30, !PT ;  /* 0x000000043e2e7c12 */ /* 0x000fc4000f8e30ff */
[----:B------:R-:W-:Y:S02]  /*64b0*/  LOP3.LUT R45, R45, UR4, RZ, 0x30, !PT ;  /* 0x000000042d2d7c12 */ /* 0x000fe4000f8e30ff */
[----:B------:R-:W-:Y:S02]  /*64c0*/  LOP3.LUT R44, R44, UR4, RZ, 0x30, !PT ;  /* 0x000000042c2c7c12 */ /* 0x000fe4000f8e30ff */
[----:B------:R-:W-:Y:S02]  /*64d0*/  LOP3.LUT R43, R43, UR4, RZ, 0x30, !PT ;  /* 0x000000042b2b7c12 */ /* 0x000fe4000f8e30ff */
[----:B------:R-:W-:Y:S02]  /*64e0*/  LOP3.LUT R42, R42, UR4, RZ, 0x30, !PT ;  /* 0x000000042a2a7c12 */ /* 0x000fe4000f8e30ff */
[----:B------:R-:W-:Y:S02]  /*64f0*/  LOP3.LUT R41, R41, UR4, RZ, 0x30, !PT ;  /* 0x0000000429297c12 */ /* 0x000fe4000f8e30ff */
[----:B------:R-:W-:-:S02]  /*6500*/  LOP3.LUT R40, R40, UR4, RZ, 0x30, !PT ;  /* 0x0000000428287c12 */ /* 0x000fc4000f8e30ff */
[----:B------:R-:W-:Y:S02]  /*6510*/  LOP3.LUT R39, R39, UR4, RZ, 0x30, !PT ;  /* 0x0000000427277c12 */ /* 0x000fe4000f8e30ff */
[----:B------:R-:W-:Y:S01]  /*6520*/  LOP3.LUT R38, R38, UR4, RZ, 0x30, !PT ;  /* 0x0000000426267c12 */ /* 0x000fe2000f8e30ff */
[----:B01----:R-:W-:Y:S06]  /*6530*/  @!P5 BRA `(.L_x_92) ;  /* 0x000000000090d947 */ /* 0x003fec0003800000 */
[----:B------:R-:W-:Y:S02]  /*6540*/  IMAD R51, R4, -0x1200, R49 ;  /* 0xffffee0004337824 */ /* 0x000fe400078e0231 */
        /* <DEDUP_REMOVED lines=13> */
[----:B-----5:R0:W5:Y:S01]  /*6620*/  @!P3 LDG.E.64 R14, desc[UR8][R2.64] ;  /* 0x00000008020eb981 */ /* 0x020162000c1e1b00 */
[-C--:B------:R-:W-:Y:S01]  /*6630*/  ISETP.GE.AND P3, PT, R52, R51.reuse, PT ;  /* 0x000000333400720c */ /* 0x080fe20003f66270 */
[----:B------:R-:W-:Y:S02]  /*6640*/  VIADD R52, R0, 0x100 ;  /* 0x0000010000347836 */ /* 0x000fe40000000000 */
[----:B------:R0:W5:Y:S01]  /*6650*/  @!P4 LDG.E.64 R16, desc[UR8][R2.64+0x100] ;  /* 0x000100080210c981 */ /* 0x000162000c1e1b00 */
[----:B------:R-:W-:Y:S01]  /*6660*/  ISETP.GE.AND P4, PT, R54, R51, PT ;  /* 0x000000333600720c */ /* 0x000fe20003f86270 */
[----:B------:R-:W-:-:S02]  /*6670*/  VIADD R54, R0, 0x120 ;  /* 0x0000012000367836 */ /* 0x000fc40000000000 */
[----:B------:R0:W5:Y:S01]  /*6680*/  @!P6 LDG.E.64 R18, desc[UR8][R2.64+0x200] ;  /* 0x000200080212e981 */ /* 0x000162000c1e1b00 */
[-C--:B------:R-:W-:Y:S01]  /*6690*/  ISETP.GE.AND P6, PT, R52, R51.reuse, PT ;  /* 0x000000333400720c */ /* 0x080fe20003fc6270 */
[C---:B------:R-:W-:Y:S02]  /*66a0*/  VIADD R52, R0.reuse, 0x140 ;  /* 0x0000014000347836 */ /* 0x040fe40000000000 */
[----:B------:R-:W-:Y:S01]  /*66b0*/  VIADD R0, R0, 0x160 ;  /* 0x0000016000007836 */ /* 0x000fe20000000000 */
[----:B------:R0:W5:Y:S01]  /*66c0*/  @!P0 LDG.E.64 R20, desc[UR8][R2.64+0x300] ;  /* 0x0003000802148981 */ /* 0x000162000c1e1b00 */
[----:B------:R-:W-:-:S03]  /*66d0*/  ISETP.GE.AND P0, PT, R54, R51, PT ;  /* 0x000000333600720c */ /* 0x000fc60003f06270 */
        /* <DEDUP_REMOVED lines=10> */
.L_x_92:
[----:B------:R-:W-:Y:S08]  /*6780*/  BAR.SYNC.DEFER_BLOCKING 0x0 ;  /* 0x0000000000007b1d */ /* 0x000ff00000010000 */
[----:B------:R-:W1:Y:S01]  /*6790*/  S2UR UR5, SR_CgaCtaId ;  /* 0x00000000000579c3 */ /* 0x000e620000008800 */
[----:B------:R-:W-:Y:S01]  /*67a0*/  UMOV UR4, 0x400 ;  /* 0x0000040000047882 */ /* 0x000fe20000000000 */
[----:B------:R-:W0:Y:S01]  /*67b0*/  S2R R0, SR_TID.X ;  /* 0x0000000000007919 */ /* 0x000e220000002100 */
[----:B-----5:R2:W-:Y:S04]  /*67c0*/  STS.64 [R5+-0x8], R14 ;  /* 0xfffff80e05007388 */ /* 0x0205e80000000a00 */
[----:B------:R2:W-:Y:S01]  /*67d0*/  STS.64 [R6+-0x8], R16 ;  /* 0xfffff81006007388 */ /* 0x0005e20000000a00 */
[----:B-1----:R-:W-:-:S03]  /*67e0*/  ULEA UR4, UR5, UR4, 0x18 ;  /* 0x0000000405047291 */ /* 0x002fc6000f8ec0ff */
[----:B------:R2:W-:Y:S04]  /*67f0*/  STS.64 [R7+-0x8], R18 ;  /* 0xfffff81207007388 */ /* 0x0005e80000000a00 */
[----:B------:R2:W-:Y:S04]  /*6800*/  STS.64 [R8+-0x8], R20 ;  /* 0xfffff81408007388 */ /* 0x0005e80000000a00 */
[----:B------:R2:W-:Y:S01]  /*6810*/  STS.64 [R9+-0x8], R22 ;  /* 0xfffff81609007388 */ /* 0x0005e20000000a00 */
[----:B0-----:R-:W-:-:S03]  /*6820*/  LEA R2, R0, UR4, 0x3 ;  /* 0x0000000400027c11 */ /* 0x001fc6000f8e18ff */
[----:B------:R2:W-:Y:S04]  /*6830*/  STS.64 [R10+-0x8], R24 ;  /* 0xfffff8180a007388 */ /* 0x0005e80000000a00 */
[----:B------:R2:W-:Y:S04]  /*6840*/  STS.64 [R11+-0x8], R26 ;  /* 0xfffff81a0b007388 */ /* 0x0005e80000000a00 */
[----:B------:R2:W-:Y:S04]  /*6850*/  STS.64 [R12+-0x8], R28 ;  /* 0xfffff81c0c007388 */ /* 0x0005e80000000a00 */
[----:B------:R2:W-:Y:S04]  /*6860*/  STS.64 [R13+-0x8], R30 ;  /* 0xfffff81e0d007388 */ /* 0x0005e80000000a00 */
[----:B------:R2:W-:Y:S04]  /*6870*/  STS.64 [R63+-0x8], R32 ;  /* 0xfffff8203f007388 */ /* 0x0005e80000000a00 */
[----:B------:R2:W-:Y:S04]  /*6880*/  STS.64 [R67+-0x8], R34 ;  /* 0xfffff82243007388 */ /* 0x0005e80000000a00 */
[----:B------:R2:W-:Y:S01]  /*6890*/  STS.64 [R65+-0x8], R36 ;  /* 0xfffff82441007388 */ /* 0x0005e20000000a00 */
[----:B------:R-:W-:Y:S06]  /*68a0*/  BAR.SYNC.DEFER_BLOCKING 0x0 ;  /* 0x0000000000007b1d */ /* 0x000fec0000010000 */
[----:B------:R-:W-:Y:S05]  /*68b0*/  @P5 BRA `(.L_x_93) ;  /* 0x0000000400c45947 */ /* 0x000fea0003800000 */
[----:B------:R-:W0:Y:S01]  /*68c0*/  S2UR UR5, SR_CgaCtaId ;  /* 0x00000000000579c3 */ /* 0x000e220000008800 */
[----:B------:R-:W-:Y:S01]  /*68d0*/  UMOV UR4, 0x400 ;  /* 0x0000040000047882 */ /* 0x000fe20000000000 */
[----:B--2---:R-:W-:Y:S01]  /*68e0*/  LDS.64 R4, [R2] ;  /* 0x0000000002047984 */ /* 0x004fe20000000a00 */
[----:B------:R-:W1:Y:S01]  /*68f0*/  LDCU.64 UR6, c[0x0][0x3b0] ;  /* 0x00007600ff0677ac */ /* 0x000e620008000a00 */
[----:B0-----:R-:W-:-:S06]  /*6900*/  ULEA UR4, UR5, UR4, 0x18 ;  /* 0x0000000405047291 */ /* 0x001fcc000f8ec0ff */
[----:B------:R-:W-:Y:S02]  /*6910*/  LEA R6, R50, UR4, 0x3 ;  /* 0x0000000432067c11 */ /* 0x000fe4000f8e18ff */
[----:B------:R-:W-:Y:S02]  /*6920*/  LEA R48, R48, UR4, 0x3 ;  /* 0x0000000430307c11 */ /* 0x000fe4000f8e18ff */
[----:B------:R-:W-:Y:S02]  /*6930*/  LEA R47, R47, UR4, 0x3 ;  /* 0x000000042f2f7c11 */ /* 0x000fe4000f8e18ff */
[----:B------:R-:W0:Y:S01]  /*6940*/  LDS.64 R6, [R6+0x9000] ;  /* 0x0090000006067984 */ /* 0x000e220000000a00 */
[----:B------:R-:W-:Y:S02]  /*6950*/  LEA R46, R46, UR4, 0x3 ;  /* 0x000000042e2e7c11 */ /* 0x000fe4000f8e18ff */
[----:B------:R-:W-:Y:S02]  /*6960*/  LEA R45, R45, UR4, 0x3 ;  /* 0x000000042d2d7c11 */ /* 0x000fe4000f8e18ff */
[----:B------:R-:W-:-:S02]  /*6970*/  LEA R44, R44, UR4, 0x3 ;  /* 0x000000042c2c7c11 */ /* 0x000fc4000f8e18ff */
[----:B------:R-:W-:Y:S02]  /*6980*/  LEA R43, R43, UR4, 0x3 ;  /* 0x000000042b2b7c11 */ /* 0x000fe4000f8e18ff */
[----:B------:R-:W-:Y:S02]  /*6990*/  LEA R42, R42, UR4, 0x3 ;  /* 0x000000042a2a7c11 */ /* 0x000fe4000f8e18ff */
[----:B------:R-:W-:Y:S02]  /*69a0*/  LEA R41, R41, UR4, 0x3 ;  /* 0x0000000429297c11 */ /* 0x000fe4000f8e18ff */
[----:B------:R-:W-:Y:S02]  /*69b0*/  LEA R40, R40, UR4, 0x3 ;  /* 0x0000000428287c11 */ /* 0x000fe4000f8e18ff */
[----:B------:R-:W-:Y:S02]  /*69c0*/  LEA R39, R39, UR4, 0x3 ;  /* 0x0000000427277c11 */ /* 0x000fe4000f8e18ff */
[----:B------:R-:W-:-:S02]  /*69d0*/  LEA R38, R38, UR4, 0x3 ;  /* 0x0000000426267c11 */ /* 0x000fc4000f8e18ff */
[----:B0-----:R-:W-:-:S05]  /*69e0*/  IADD3 R3, P0, PT, R6, R0, RZ ;  /* 0x0000000006037210 */ /* 0x001fca0007f1e0ff */
[----:B------:R-:W-:Y:S01]  /*69f0*/  IMAD.X R8, RZ, RZ, R7, P0 ;  /* 0x000000ffff087224 */ /* 0x000fe200000e0607 */
[----:B-1----:R-:W-:-:S04]  /*6a00*/  LEA R10, P0, R3, UR6, 0x3 ;  /* 0x00000006030a7c11 */ /* 0x002fc8000f8018ff */
[----:B------:R-:W-:-:S05]  /*6a10*/  LEA.HI.X R11, R3, UR7, R8, 0x3, P0 ;  /* 0x00000007030b7c11 */ /* 0x000fca00080f1c08 */
[----:B------:R-:W-:Y:S01]  /*6a20*/  STG.E.64 desc[UR8][R10.64], R4 ;  /* 0x000000040a007986 */ /* 0x000fe2000c101b08 */
[----:B------:R-:W-:-:S03]  /*6a30*/  NOP ;  /* 0x0000000000007918 */ /* 0x000fc60000000000 */
[----:B------:R-:W0:Y:S04]  /*6a40*/  LDS.64 R8, [R48+0x9000] ;  /* 0x0090000030087984 */ /* 0x000e280000000a00 */
[----:B------:R-:W1:Y:S01]  /*6a50*/  LDS.64 R6, [R2+0xc00] ;  /* 0x000c000002067984 */ /* 0x000e620000000a00 */
[----:B0-----:R-:W-:-:S05]  /*6a60*/  IADD3 R3, P0, PT, R8, R0, RZ ;  /* 0x0000000008037210 */ /* 0x001fca0007f1e0ff */
[----:B------:R-:W-:Y:S01]  /*6a70*/  IMAD.X R8, RZ, RZ, R9, P0 ;  /* 0x000000ffff087224 */ /* 0x000fe200000e0609 */
[----:B------:R-:W-:-:S04]  /*6a80*/  LEA R12, P0, R3, UR6, 0x3 ;  /* 0x00000006030c7c11 */ /* 0x000fc8000f8018ff */
[----:B------:R-:W-:-:S05]  /*6a90*/  LEA.HI.X R13, R3, UR7, R8, 0x3, P0 ;  /* 0x00000007030d7c11 */ /* 0x000fca00080f1c08 */
[----:B-1----:R-:W-:Y:S01]  /*6aa0*/  STG.E.64 desc[UR8][R12.64+0xc00], R6 ;  /* 0x000c00060c007986 */ /* 0x002fe2000c101b08 */
        /* <DEDUP_REMOVED lines=80> */
[----:B------:R-:W-:Y:S01]  /*6fb0*/  NOP ;  /* 0x0000000000007918 */ /* 0x000fe20000000000 */
[----:B------:R-:W-:Y:S05]  /*6fc0*/  EXIT ;  /* 0x000000000000794d */ /* 0x000fea0003800000 */
.L_x_93:
[----:B------:R-:W0:Y:S01]  /*6fd0*/  S2UR UR5, SR_CgaCtaId ;  /* 0x00000000000579c3 */ /* 0x000e220000008800 */
[----:B------:R-:W-:Y:S01]  /*6fe0*/  UMOV UR4, 0x400 ;  /* 0x0000040000047882 */ /* 0x000fe20000000000 */
[----:B------:R-:W-:Y:S02]  /*6ff0*/  IMAD R3, R4, -0x1200, R49 ;  /* 0xffffee0004037824 */ /* 0x000fe400078e0231 */
[C---:B--2---:R-:W-:Y:S02]  /*7000*/  VIADD R8, R0.reuse, 0x180 ;  /* 0x0000018000087836 */ /* 0x044fe40000000000 */
[C---:B------:R-:W-:Y:S01]  /*7010*/  VIADD R14, R0.reuse, 0x300 ;  /* 0x00000300000e7836 */ /* 0x040fe20000000000 */
[----:B------:R-:W-:-:S13]  /*7020*/  ISETP.GE.AND P1, PT, R0, R3, PT ;  /* 0x000000030000720c */ /* 0x000fda0003f26270 */
[----:B------:R-:W-:Y:S01]  /*7030*/  @!P1 LDS.64 R6, [R2] ;  /* 0x0000000002069984 */ /* 0x000fe20000000a00 */
[----:B------:R-:W1:Y:S01]  /*7040*/  @!P1 LDC.64 R10, c[0x0][0x3b0] ;  /* 0x0000ec00ff0a9b82 */ /* 0x000e620000000a00 */
[----:B0-----:R-:W-:-:S06]  /*7050*/  ULEA UR4, UR5, UR4, 0x18 ;  /* 0x0000000405047291 */ /* 0x001fcc000f8ec0ff */
[----:B------:R-:W-:Y:S02]  /*7060*/  LEA R50, R50, UR4, 0x3 ;  /* 0x0000000432327c11 */ /* 0x000fe4000f8e18ff */
[----:B------:R-:W-:Y:S02]  /*7070*/  LEA R48, R48, UR4, 0x3 ;  /* 0x0000000430307c11 */ /* 0x000fe4000f8e18ff */
[----:B------:R-:W-:Y:S01]  /*7080*/  LEA R47, R47, UR4, 0x3 ;  /* 0x000000042f2f7c11 */ /* 0x000fe2000f8e18ff */
        /* <DEDUP_REMOVED lines=10> */
[----:B0-----:R-:W-:-:S05]  /*7130*/  @!P1 IADD3 R4, P0, PT, R4, R0, RZ ;  /* 0x0000000004049210 */ /* 0x001fca0007f1e0ff */
[----:B------:R-:W-:Y:S01]  /*7140*/  @!P1 IMAD.X R5, RZ, RZ, R5, P0 ;  /* 0x000000ffff059224 */ /* 0x000fe200000e0605 */
[----:B-1----:R-:W-:-:S04]  /*7150*/  @!P1 LEA R10, P0, R4, R10, 0x3 ;  /* 0x0000000a040a9211 */ /* 0x002fc800078018ff */
[----:B------:R-:W-:-:S05]  /*7160*/  @!P1 LEA.HI.X R11, R4, R11, R5, 0x3, P0 ;  /* 0x0000000b040b9211 */ /* 0x000fca00000f1c05 */
[----:B------:R-:W-:Y:S01]  /*7170*/  @!P1 STG.E.64 desc[UR8][R10.64], R6 ;  /* 0x000000060a009986 */ /* 0x000fe2000c101b08 */
[----:B------:R-:W-:-:S03]  /*7180*/  NOP ;  /* 0x0000000000007918 */ /* 0x000fc60000000000 */
[----:B------:R-:W0:Y:S01]  /*7190*/  LDS.64 R4, [R48+0x9000] ;  /* 0x0090000030047984 */ /* 0x000e220000000a00 */
[----:B------:R-:W-:-:S13]  /*71a0*/  ISETP.GE.AND P1, PT, R8, R3, PT ;  /* 0x000000030800720c */ /* 0x000fda0003f26270 */
[----:B------:R-:W1:Y:S01]  /*71b0*/  @!P1 LDS.64 R8, [R2+0xc00] ;  /* 0x000c000002089984 */ /* 0x000e620000000a00 */
[----:B------:R-:W2:Y:S01]  /*71c0*/  @!P1 LDC.64 R12, c[0x0][0x3b0] ;  /* 0x0000ec00ff0c9b82 */ /* 0x000ea20000000a00 */
[----:B0-----:R-:W-:-:S05]  /*71d0*/  @!P1 IADD3 R4, P0, PT, R4, R0, RZ ;  /* 0x0000000004049210 */ /* 0x001fca0007f1e0ff */
[----:B------:R-:W-:Y:S01]  /*71e0*/  @!P1 IMAD.X R5, RZ, RZ, R5, P0 ;  /* 0x000000ffff059224 */ /* 0x000fe200000e0605 */
[----:B--2---:R-:W-:-:S04]  /*71f0*/  @!P1 LEA R12, P0, R4, R12, 0x3 ;  /* 0x0000000c040c9211 */ /* 0x004fc800078018ff */
[----:B------:R-:W-:-:S05]  /*7200*/  @!P1 LEA.HI.X R13, R4, R13, R5, 0x3, P0 ;  /* 0x0000000d040d9211 */ /* 0x000fca00000f1c05 */
[----:B-1----:R-:W-:Y:S01]  /*7210*/  @!P1 STG.E.64 desc[UR8][R12.64+0xc00], R8 ;  /* 0x000c00080c009986 */ /* 0x002fe2000c101b08 */
[----:B------:R-:W-:-:S03]  /*7220*/  NOP ;  /* 0x0000000000007918 */ /* 0x000fc60000000000 */
[----:B------:R-:W0:Y:S01]  /*7230*/  LDS.64 R4, [R47+0x9000] ;  /* 0x009000002f047984 */ /* 0x000e220000000a00 */
[----:B------:R-:W-:Y:S01]  /*7240*/  ISETP.GE.AND P1, PT, R14, R3, PT ;  /* 0x000000030e00720c */ /* 0x000fe20003f26270 */
[----:B------:R-:W-:-:S12]  /*7250*/  VIADD R14, R0, 0x480 ;  /* 0x00000480000e7836 */ /* 0x000fd80000000000 */
        /* <DEDUP_REMOVED lines=53> */
[----:B------:R-:W-:Y:S02]  /*75b0*/  ISETP.GE.AND P1, PT, R14, R3, PT ;  /* 0x000000030e00720c */ /* 0x000fe40003f26270 */
[----:B------:R-:W-:-:S11]  /*75c0*/  LOP3.LUT R14, R0, 0xc00, RZ, 0xfc, !PT ;  /* 0x00000c00000e7812 */ /* 0x000fd600078efcff */
        /* <DEDUP_REMOVED lines=42> */
[----:B------:R-:W-:-:S13]  /*7870*/  ISETP.GE.AND P1, PT, R14, R3, PT ;  /* 0x000000030e00720c */ /* 0x000fda0003f26270 */
[----:B------:R-:W1:Y:S01]  /*7880*/  @!P1 LDS.64 R2, [R2+0x8400] ;  /* 0x0084000002029984 */ /* 0x000e620000000a00 */
[----:B------:R-:W2:Y:S01]  /*7890*/  @!P1 LDC.64 R8, c[0x0][0x3b0] ;  /* 0x0000ec00ff089b82 */ /* 0x000ea20000000a00 */
[----:B0-----:R-:W-:-:S05]  /*78a0*/  IADD3 R0, P0, PT, R4, R0, RZ ;  /* 0x0000000004007210 */ /* 0x001fca0007f1e0ff */
[----:B------:R-:W-:Y:S01]  /*78b0*/  IMAD.X R5, RZ, RZ, R5, P0 ;  /* 0x000000ffff057224 */ /* 0x000fe200000e0605 */
[----:B--2---:R-:W-:-:S04]  /*78c0*/  @!P1 LEA R4, P0, R0, R8, 0x3 ;  /* 0x0000000800049211 */ /* 0x004fc800078018ff */
[----:B------:R-:W-:-:S05]  /*78d0*/  @!P1 LEA.HI.X R5, R0, R9, R5, 0x3, P0 ;  /* 0x0000000900059211 */ /* 0x000fca00000f1c05 */
[----:B-1----:R-:W-:Y:S01]  /*78e0*/  @!P1 STG.E.64 desc[UR8][R4.64+0x8400], R2 ;  /* 0x0084000204009986 */ /* 0x002fe2000c101b08 */
[----:B------:R-:W-:Y:S01]  /*78f0*/  NOP ;  /* 0x0000000000007918 */ /* 0x000fe20000000000 */
[----:B------:R-:W-:Y:S05]  /*7900*/  EXIT ;  /* 0x000000000000794d */ /* 0x000fea0003800000 */
.L_x_30:
[----:B------:R-:W-:Y:S02]  /*7910*/  IMAD.MOV.U32 R73, RZ, RZ, R66 ;  /* 0x000000ffff497224 */ /* 0x000fe400078e0042 */
[----:B------:R-:W-:Y:S02]  /*7920*/  IMAD.MOV.U32 R74, RZ, RZ, 0x1 ;  /* 0x00000001ff4a7424 */ /* 0x000fe400078e00ff */
[----:B------:R-:W-:Y:S02]  /*7930*/  IMAD.MOV.U32 R75, RZ, RZ, RZ ;  /* 0x000000ffff4b7224 */ /* 0x000fe400078e00ff */
[----:B------:R-:W-:-:S07]  /*7940*/  IMAD.MOV.U32 R72, RZ, RZ, -0x1 ;  /* 0xffffffffff487424 */ /* 0x000fce00078e00ff */
[----:B------:R-:W-:Y:S05]  /*7950*/  WARPSYNC.COLLECTIVE R72, `(.L_x_94) ;  /* 0x0000000048087348 */ /* 0x000fea0003c00000 */
[----:B------:R0:W1:Y:S02]  /*7960*/  SHFL.UP P0, R71, R73, R74, R75 ;  /* 0x0400004a49477389 */ /* 0x000064000000004b */
[----:B01----:R-:W-:Y:S05]  /*7970*/  ENDCOLLECTIVE ;  /* 0x000000000000791b */ /* 0x003fea0003800000 */
.L_x_94:
[----:B------:R-:W-:Y:S02]  /*7980*/  IMAD.MOV.U32 R74, RZ, RZ, 0x2 ;  /* 0x00000002ff4a7424 */ /* 0x000fe400078e00ff */
[----:B------:R-:W-:-:S04]  /*7990*/  IMAD.MOV.U32 R67, RZ, RZ, R71 ;  /* 0x000000ffff437224 */ /* 0x000fc800078e0047 */
[----:B------:R-:W-:-:S04]  /*79a0*/  @P0 IMAD.IADD R67, R66, 0x1, R67 ;  /* 0x0000000142430824 */ /* 0x000fc800078e0243 */
[----:B------:R-:W-:-:S07]  /*79b0*/  IMAD.MOV.U32 R73, RZ, RZ, R67 ;  /* 0x000000ffff497224 */ /* 0x000fce00078e0043 */
[----:B------:R-:W-:Y:S05]  /*79c0*/  WARPSYNC.COLLECTIVE R72, `(.L_x_95) ;  /* 0x0000000048087348 */ /* 0x000fea0003c00000 */
[----:B------:R0:W1:Y:S02]  /*79d0*/  SHFL.UP P0, R71, R73, R74, R75 ;  /* 0x0400004a49477389 */ /* 0x000064000000004b */
[----:B01----:R-:W-:Y:S05]  /*79e0*/  ENDCOLLECTIVE ;  /* 0x000000000000791b */ /* 0x003fea0003800000 */
.L_x_95:
[----:B------:R-:W-:Y:S02]  /*79f0*/  IMAD.MOV.U32 R74, RZ, RZ, 0x4 ;  /* 0x00000004ff4a7424 */ /* 0x000fe400078e00ff */
[----:B------:R-:W-:-:S04]  /*7a00*/  IMAD.MOV.U32 R68, RZ, RZ, R71 ;  /* 0x000000ffff447224 */ /* 0x000fc800078e0047 */
[----:B------:R-:W-:-:S04]  /*7a10*/  @P0 IMAD.IADD R68, R67, 0x1, R68 ;  /* 0x0000000143440824 */ /* 0x000fc800078e0244 */
[----:B------:R-:W-:-:S07]  /*7a20*/  IMAD.MOV.U32 R73, RZ, RZ, R68 ;  /* 0x000000ffff497224 */ /* 0x000fce00078e0044 */
[----:B------:R-:W-:Y:S05]  /*7a30*/  WARPSYNC.COLLECTIVE R72, `(.L_x_96) ;  /* 0x0000000048087348 */ /* 0x000fea0003c00000 */
[----:B------:R0:W1:Y:S02]  /*7a40*/  SHFL.UP P0, R71, R73, R74, R75 ;  /* 0x0400004a49477389 */ /* 0x000064000000004b */
[----:B01----:R-:W-:Y:S05]  /*7a50*/  ENDCOLLECTIVE ;  /* 0x000000000000791b */ /* 0x003fea0003800000 */
.L_x_96:
[----:B------:R-:W-:Y:S02]  /*7a60*/  IMAD.MOV.U32 R74, RZ, RZ, 0x8 ;  /* 0x00000008ff4a7424 */ /* 0x000fe400078e00ff */
[----:B------:R-:W-:-:S04]  /*7a70*/  IMAD.MOV.U32 R69, RZ, RZ, R71 ;  /* 0x000000ffff457224 */ /* 0x000fc800078e0047 */
[----:B------:R-:W-:-:S04]  /*7a80*/  @P0 IMAD.IADD R69, R68, 0x1, R69 ;  /* 0x0000000144450824 */ /* 0x000fc800078e0245 */
[----:B------:R-:W-:-:S07]  /*7a90*/  IMAD.MOV.U32 R73, RZ, RZ, R69 ;  /* 0x000000ffff497224 */ /* 0x000fce00078e0045 */
[----:B------:R-:W-:Y:S05]  /*7aa0*/  WARPSYNC.COLLECTIVE R72, `(.L_x_97) ;  /* 0x0000000048087348 */ /* 0x000fea0003c00000 */
[----:B------:R0:W1:Y:S02]  /*7ab0*/  SHFL.UP P0, R71, R73, R74, R75 ;  /* 0x0400004a49477389 */ /* 0x000064000000004b */
[----:B01----:R-:W-:Y:S05]  /*7ac0*/  ENDCOLLECTIVE ;  /* 0x000000000000791b */ /* 0x003fea0003800000 */
.L_x_97:
[----:B------:R-:W-:Y:S02]  /*7ad0*/  IMAD.MOV.U32 R74, RZ, RZ, 0x10 ;  /* 0x00000010ff4a7424 */ /* 0x000fe400078e00ff */
[----:B------:R-:W-:-:S04]  /*7ae0*/  IMAD.MOV.U32 R70, RZ, RZ, R71 ;  /* 0x000000ffff467224 */ /* 0x000fc800078e0047 */
[----:B------:R-:W-:-:S04]  /*7af0*/  @P0 IMAD.IADD R70, R69, 0x1, R70 ;  /* 0x0000000145460824 */ /* 0x000fc800078e0246 */
[----:B------:R-:W-:-:S07]  /*7b00*/  IMAD.MOV.U32 R73, RZ, RZ, R70 ;  /* 0x000000ffff497224 */ /* 0x000fce00078e0046 */
[----:B------:R-:W-:Y:S05]  /*7b10*/  WARPSYNC.COLLECTIVE R72, `(.L_x_98) ;  /* 0x0000000048087348 */ /* 0x000fea0003c00000 */
[----:B------:R0:W1:Y:S02]  /*7b20*/  SHFL.UP P0, R71, R73, R74, R75 ;  /* 0x0400004a49477389 */ /* 0x000064000000004b */
[----:B01----:R-:W-:Y:S05]  /*7b30*/  ENDCOLLECTIVE ;  /* 0x000000000000791b */ /* 0x003fea0003800000 */
.L_x_98:
[----:B------:R-:W-:Y:S05]  /*7b40*/  BRA `(.L_x_99) ;  /* 0xffffffa8003c7947 */ /* 0x000fea000383ffff */
.L_x_100:
[----:B------:R-:W-:-:S00]  /*7b50*/  BRA `(.L_x_100) ;  /* 0xfffffffc00fc7947 */ /* 0x000fc0000383ffff */
[----:B------:R-:W-:-:S00]  /*7b60*/  NOP ;  /* 0x0000000000007918 */ /* 0x000fc00000000000 */
        /* <DEDUP_REMOVED lines=9> */
.L_x_4991:


//--------------------- .text._ZN3cub18CUB_300001_SM_10006detail10radix_sort33DeviceRadixSortExclusiveSumKernelINS1_5radix10policy_hubImmyE10Policy1000EyEEvPT0_ --------------------------
	.section	.text._ZN3cub18CUB_300001_SM_10006detail10radix_sort33DeviceRadixSortExclusiveSumKernelINS1_5radix10policy_hubImmyE10Policy1000EyEEvPT0_,"ax",@progbits
	.align	128
        .global         _ZN3cub18CUB_300001_SM_10006detail10radix_sort33DeviceRadixSortExclusiveSumKernelINS1_5radix10policy_hubImmyE10Policy1000EyEEvPT0_
        .type           _ZN3cub18CUB_300001_SM_10006detail10radix_sort33DeviceRadixSortExclusiveSumKernelINS1_5radix10policy_hubImmyE10Policy1000EyEEvPT0_,@function
        .size           _ZN3cub18CUB_300001_SM_10006detail10radix_sort33DeviceRadixSortExclusiveSumKernelINS1_5radix10policy_hubImmyE10Policy1000EyEEvPT0_,(.L_x_4992 - _ZN3cub18CUB_300001_SM_10006detail10radix_sort33DeviceRadixSortExclusiveSumKernelINS1_5radix10policy_hubImmyE10Policy1000EyEEvPT0_)
        .other          _ZN3cub18CUB_300001_SM_10006detail10radix_sort33DeviceRadixSortExclusiveSumKernelINS1_5radix10policy_hubImmyE10Policy1000EyEEvPT0_,@"STO_CUDA_ENTRY STV_DEFAULT"
_ZN3cub18CUB_300001_SM_10006detail10radix_sort33DeviceRadixSortExclusiveSumKernelINS1_5radix10policy_hubImmyE10Policy1000EyEEvPT0_:
.text._ZN3cub18CUB_300001_SM_10006detail10radix_sort33DeviceRadixSortExclusiveSumKernelINS1_5radix10policy_hubImmyE10Policy1000EyEEvPT0_:
[----:B------:R-:W-:Y:S01]  /*0000*/  LDC R1, c[0x0][0x37c] ;  /* 0x0000df00ff017b82 */ /* 0x000fe20000000800 */
[----:B------:R-:W0:Y:S07]  /*0010*/  S2R R18, SR_TID.X ;  /* 0x0000000000127919 */ /* 0x000e2e0000002100 */
[----:B------:R-:W1:Y:S01]  /*0020*/  LDC.64 R16, c[0x0][0x380] ;  /* 0x0000e000ff107b82 */ /* 0x000e620000000a00 */
[----:B------:R-:W2:Y:S01]  /*0030*/  LDCU.64 UR4, c[0x0][0x358] ;  /* 0x00006b00ff0477ac */ /* 0x000ea20008000a00 */
[----:B------:R-:W3:Y:S01]  /*0040*/  S2R R5, SR_CTAID.X ;  /* 0x0000000000057919 */ /* 0x000ee20000002500 */
[----:B0-----:R-:W-:Y:S01]  /*0050*/  ISETP.GT.U32.AND P1, PT, R18, 0xff, PT ;  /* 0x000000ff1200780c */ /* 0x001fe20003f24070 */
[----:B---3--:R-:W-:-:S04]  /*0060*/  IMAD R5, R5, 0x100, R18 ;  /* 0x0000010005057824 */ /* 0x008fc800078e0212 */
[----:B-1----:R-:W-:-:S08]  /*0070*/  IMAD.WIDE R16, R5, 0x8, R16 ;  /* 0x0000000805107825 */ /* 0x002fd000078e0210 */
[----:B--2---:R-:W2:Y:S01]  /*0080*/  @!P1 LDG.E.64 R2, desc[UR4][R16.64] ;  /* 0x0000000410029981 */ /* 0x004ea2000c1e1b00 */
[----:B------:R-:W-:Y:S02]  /*0090*/  MOV R0, 0x400 ;  /* 0x0000040000007802 */ /* 0x000fe40000000f00 */
[C---:B------:R-:W-:Y:S01]  /*00a0*/  ISETP.GT.U32.AND P0, PT, R18.reuse, 0x1f, PT ;  /* 0x0000001f1200780c */ /* 0x040fe20003f04070 */
[----:B------:R-:W0:Y:S02]  /*00b0*/  S2R R5, SR_CgaCtaId ;  /* 0x0000000000057919 */ /* 0x000e240000008800 */
[----:B0-----:R-:W-:Y:S02]  /*00c0*/  LEA R5, R5, R0, 0x18 ;  /* 0x0000000005057211 */ /* 0x001fe400078ec0ff */
[----:B------:R-:W-:-:S05]  /*00d0*/  LEA.HI R0, R18, R18, RZ, 0x1d ;  /* 0x0000001212007211 */ /* 0x000fca00078fe8ff */
[----:B------:R-:W-:-:S05]  /*00e0*/  IMAD R0, R0, 0x8, R5 ;  /* 0x0000000800007824 */ /* 0x000fca00078e0205 */
[----:B--2---:R0:W-:Y:S01]  /*00f0*/  STS.64 [R0+0x10], R2 ;  /* 0x0000100200007388 */ /* 0x0041e20000000a00 */
[----:B------:R-:W-:Y:S06]  /*0100*/  BAR.SYNC.DEFER_BLOCKING 0x0 ;  /* 0x0000000000007b1d */ /* 0x000fec0000010000 */
[----:B------:R-:W-:Y:S05]  /*0110*/  @P0 BRA `(.L_x_101) ;  /* 0x0000000400240947 */ /* 0x000fea0003800000 */
[----:B------:R-:W-:Y:S01]  /*0120*/  IMAD R18, R18, 0x48, R5 ;  /* 0x0000004812127824 */ /* 0x000fe200078e0205 */
[----:B------:R-:W-:-:S04]  /*0130*/  UMOV UR6, 0xffffffff ;  /* 0xffffffff00067882 */ /* 0x000fc80000000000 */
[----:B------:R-:W-:Y:S04]  /*0140*/  LDS.64 R14, [R18+0x10] ;  /* 0x00001000120e7984 */ /* 0x000fe80000000a00 */
[----:B------:R-:W-:Y:S04]  /*0150*/  LDS.64 R12, [R18+0x18] ;  /* 0x00001800120c7984 */ /* 0x000fe80000000a00 */
[----:B------:R-:W1:Y:S04]  /*0160*/  LDS.64 R10, [R18+0x20] ;  /* 0x00002000120a7984 */ /* 0x000e680000000a00 */
[----:B------:R-:W-:Y:S04]  /*0170*/  LDS.64 R8, [R18+0x28] ;  /* 0x0000280012087984 */ /* 0x000fe80000000a00 */
[----:B------:R-:W2:Y:S04]  /*0180*/  LDS.64 R6, [R18+0x30] ;  /* 0x0000300012067984 */ /* 0x000ea80000000a00 */
[----:B------:R-:W-:Y:S04]  /*0190*/  LDS.64 R4, [R18+0x38] ;  /* 0x0000380012047984 */ /* 0x000fe80000000a00 */
[----:B0-----:R-:W0:Y:S04]  /*01a0*/  LDS.64 R2, [R18+0x40] ;  /* 0x0000400012027984 */ /* 0x001e280000000a00 */
[----:B------:R-:W3:Y:S01]  /*01b0*/  LDS.64 R20, [R18+0x48] ;  /* 0x0000480012147984 */ /* 0x000ee20000000a00 */
[----:B-1----:R-:W-:-:S04]  /*01c0*/  IADD3 R19, P3, P4, R10, R12, R14 ;  /* 0x0000000c0a137210 */ /* 0x002fc80007c7e00e */
[----:B------:R-:W-:Y:S02]  /*01d0*/  IADD3.X R23, PT, PT, R11, R13, R15, P3, P4 ;  /* 0x0000000d0b177210 */ /* 0x000fe40001fe840f */
[----:B--2---:R-:W-:-:S04]  /*01e0*/  IADD3 R19, P0, P2, R6, R19, R8 ;  /* 0x0000001306137210 */ /* 0x004fc80007a1e008 */
[----:B------:R-:W-:Y:S02]  /*01f0*/  IADD3.X R23, PT, PT, R7, R23, R9, P0, P2 ;  /* 0x0000001707177210 */ /* 0x000fe400007e4409 */
[----:B0-----:R-:W-:-:S04]  /*0200*/  IADD3 R19, P3, P4, R2, R19, R4 ;  /* 0x0000001302137210 */ /* 0x001fc80007c7e004 */
[----:B---3--:R-:W-:Y:S02]  /*0210*/  IADD3 R20, P0, PT, R20, R19, RZ ;  /* 0x0000001314147210 */ /* 0x008fe40007f1e0ff */
[----:B------:R-:W-:-:S05]  /*0220*/  IADD3.X R19, PT, PT, R3, R23, R5, P3, P4 ;  /* 0x0000001703137210 */ /* 0x000fca0001fe8405 */
[----:B------:R-:W-:Y:S01]  /*0230*/  IMAD.X R19, R21, 0x1, R19, P0 ;  /* 0x0000000115137824 */ /* 0x000fe200000e0613 */
[----:B------:R-:W-:Y:S06]  /*0240*/  BRA.DIV UR6, `(.L_x_102) ;  /* 0x0000000206f07947 */ /* 0x000fec000b800000 */
[----:B------:R-:W0:Y:S04]  /*0250*/  SHFL.UP PT, R27, R20, 0x1, RZ ;  /* 0x04200000141b7989 */ /* 0x000e2800000e00ff */
[----:B------:R-:W1:Y:S01]  /*0260*/  SHFL.UP P0, R25, R19, 0x1, RZ ;  /* 0x0420000013197989 */ /* 0x000e6200000000ff */
[----:B0-----:R-:W-:-:S04]  /*0270*/  IADD3 R22, P2, PT, R27, R20, RZ ;  /* 0x000000141b167210 */ /* 0x001fc80007f5e0ff */
[----:B-1----:R-:W-:Y:S01]  /*0280*/  SEL R27, R22, R27, P0 ;  /* 0x0000001b161b7207 */ /* 0x002fe20000000000 */
[----:B------:R-:W-:-:S04]  /*0290*/  IMAD.X R26, R25, 0x1, R19, P2 ;  /* 0x00000001191a7824 */ /* 0x000fc800010e0613 */
[----:B------:R-:W0:Y:S01]  /*02a0*/  SHFL.UP PT, R28, R27, 0x2, RZ ;  /* 0x044000001b1c7989 */ /* 0x000e2200000e00ff */
[----:B------:R-:W-:-:S05]  /*02b0*/  SEL R26, R26, R25, P0 ;  /* 0x000000191a1a7207 */ /* 0x000fca0000000000 */
[----:B------:R-:W1:Y:S01]  /*02c0*/  SHFL.UP P0, R25, R26, 0x2, RZ ;  /* 0x044000001a197989 */ /* 0x000e6200000000ff */
[----:B0-----:R-:W-:-:S05]  /*02d0*/  IADD3 R21, P2, PT, R28, R27, RZ ;  /* 0x0000001b1c157210 */ /* 0x001fca0007f5e0ff */
[----:B-1----:R-:W-:Y:S01]  /*02e0*/  IMAD.X R22, R25, 0x1, R26, P2 ;  /* 0x0000000119167824 */ /* 0x002fe200010e061a */
[----:B------:R-:W-:-:S04]  /*02f0*/  SEL R28, R21, R28, P0 ;  /* 0x0000001c151c7207 */ /* 0x000fc80000000000 */
[----:B------:R-:W-:Y:S01]  /*0300*/  SEL R29, R22, R25, P0 ;  /* 0x00000019161d7207 */ /* 0x000fe20000000000 */
        /* <DEDUP_REMOVED lines=12> */
[----:B------:R0:W1:Y:S04]  /*03d0*/  SHFL.UP PT, R28, R27, 0x10, RZ ;  /* 0x060000001b1c7989 */ /* 0x00006800000e00ff */
[----:B------:R0:W2:Y:S02]  /*03e0*/  SHFL.UP P0, R25, R26, 0x10, RZ ;  /* 0x060000001a197989 */ /* 0x0000a400000000ff */
.L_x_113:
[----:B-1----:R-:W-:-:S04]  /*03f0*/  IADD3 R21, P2, PT, R28, R27, RZ ;  /* 0x0000001b1c157210 */ /* 0x002fc80007f5e0ff */
[----:B--2---:R-:W-:Y:S01]  /*0400*/  SEL R21, R21, R28, P0 ;  /* 0x0000001c15157207 */ /* 0x004fe20000000000 */
[----:B------:R-:W-:-:S05]  /*0410*/  IMAD.X R22, R25, 0x1, R26, P2 ;  /* 0x0000000119167824 */ /* 0x000fca00010e061a */
[----:B------:R-:W-:Y:S02]  /*0420*/  SEL R22, R22, R25, P0 ;  /* 0x0000001916167207 */ /* 0x000fe40000000000 */
[----:B------:R-:W-:-:S05]  /*0430*/  IADD3 R20, P0, PT, R21, -R20, RZ ;  /* 0x8000001415147210 */ /* 0x000fca0007f1e0ff */
[----:B------:R-:W-:Y:S01]  /*0440*/  IMAD.X R21, R22, 0x1, ~R19, P0 ;  /* 0x0000000116157824 */ /* 0x000fe200000e0e13 */
[----:B------:R-:W-:-:S04]  /*0450*/  IADD3 R14, P0, PT, R14, R20, RZ ;  /* 0x000000140e0e7210 */ /* 0x000fc80007f1e0ff */
[----:B------:R1:W-:Y:S01]  /*0460*/  STS.64 [R18+0x10], R20 ;  /* 0x0000101412007388 */ /* 0x0003e20000000a00 */
[----:B------:R-:W-:Y:S01]  /*0470*/  IMAD.X R15, R15, 0x1, R21, P0 ;  /* 0x000000010f0f7824 */ /* 0x000fe200000e0615 */
        /* <DEDUP_REMOVED lines=17> */
[----:B------:R-:W-:-:S05]  /*0590*/  IMAD.X R3, R3, 0x1, R5, P0 ;  /* 0x0000000103037824 */ /* 0x000fca00000e0605 */
[----:B------:R1:W-:Y:S03]  /*05a0*/  STS.64 [R18+0x48], R2 ;  /* 0x0000480212007388 */ /* 0x0003e60000000a00 */
.L_x_101:
[----:B------:R-:W-:Y:S05]  /*05b0*/  WARPSYNC.ALL ;  /* 0x0000000000007948 */ /* 0x000fea0003800000 */
[----:B------:R-:W-:Y:S06]  /*05c0*/  BAR.SYNC.DEFER_BLOCKING 0x0 ;  /* 0x0000000000007b1d */ /* 0x000fec0000010000 */
[----:B------:R-:W-:Y:S05]  /*05d0*/  @P1 EXIT ;  /* 0x000000000000194d */ /* 0x000fea0003800000 */
[----:B01----:R-:W0:Y:S04]  /*05e0*/  LDS.64 R2, [R0+0x10] ;  /* 0x0000100000027984 */ /* 0x003e280000000a00 */
[----:B0-----:R-:W-:Y:S01]  /*05f0*/  STG.E.64 desc[UR4][R16.64], R2 ;  /* 0x0000000210007986 */ /* 0x001fe2000c101b04 */
[----:B------:R-:W-:Y:S05]  /*0600*/  EXIT ;  /* 0x000000000000794d */ /* 0x000fea0003800000 */
.L_x_102:
[----:B------:R-:W-:Y:S02]  /*0610*/  IMAD.MOV.U32 R24, RZ, RZ, R20 ;  /* 0x000000ffff187224 */ /* 0x000fe400078e0014 */
[----:B------:R-:W-:Y:S02]  /*0620*/  IMAD.MOV.U32 R23, RZ, RZ, 0x1 ;  /* 0x00000001ff177424 */ /* 0x000fe400078e00ff */
[----:B------:R-:W-:Y:S02]  /*0630*/  IMAD.MOV.U32 R22, RZ, RZ, RZ ;  /* 0x000000ffff167224 */ /* 0x000fe400078e00ff */
[----:B------:R-:W-:-:S07]  /*0640*/  IMAD.MOV.U32 R21, RZ, RZ, -0x1 ;  /* 0xffffffffff157424 */ /* 0x000fce00078e00ff */
[----:B------:R-:W-:Y:S05]  /*0650*/  WARPSYNC.COLLECTIVE R21, `(.L_x_103) ;  /* 0x0000000015087348 */ /* 0x000fea0003c00000 */
[----:B------:R0:W1:Y:S02]  /*0660*/  SHFL.UP P0, R25, R24, R23, R22 ;  /* 0x0400001718197389 */ /* 0x0000640000000016 */
[----:B01----:R-:W-:Y:S05]  /*0670*/  ENDCOLLECTIVE ;  /* 0x000000000000791b */ /* 0x003fea0003800000 */
.L_x_103:
[----:B------:R-:W-:Y:S02]  /*0680*/  IMAD.MOV.U32 R24, RZ, RZ, R19 ;  /* 0x000000ffff187224 */ /* 0x000fe400078e0013 */
[----:B------:R-:W-:-:S07]  /*0690*/  IMAD.MOV.U32 R27, RZ, RZ, R25 ;  /* 0x000000ffff1b7224 */ /* 0x000fce00078e0019 */
[----:B------:R-:W-:Y:S05]  /*06a0*/  WARPSYNC.COLLECTIVE R21, `(.L_x_104) ;  /* 0x0000000015087348 */ /* 0x000fea0003c00000 */
[----:B------:R0:W1:Y:S02]  /*06b0*/  SHFL.UP P0, R25, R24, R23, R22 ;  /* 0x0400001718197389 */ /* 0x0000640000000016 */
[----:B01----:R-:W-:Y:S05]  /*06c0*/  ENDCOLLECTIVE ;  /* 0x000000000000791b */ /* 0x003fea0003800000 */
.L_x_104:
[----:B------:R-:W-:Y:S01]  /*06d0*/  IADD3 R26, P2, PT, R27, R20, RZ ;  /* 0x000000141b1a7210 */ /* 0x000fe20007f5e0ff */
[----:B------:R-:W-:-:S03]  /*06e0*/  IMAD.MOV.U32 R23, RZ, RZ, 0x2 ;  /* 0x00000002ff177424 */ /* 0x000fc600078e00ff */
[----:B------:R-:W-:Y:S01]  /*06f0*/  SEL R27, R26, R27, P0 ;  /* 0x0000001b1a1b7207 */ /* 0x000fe20000000000 */
[----:B------:R-:W-:-:S04]  /*0700*/  IMAD.X R26, R25, 0x1, R19, P2 ;  /* 0x00000001191a7824 */ /* 0x000fc800010e0613 */
[----:B------:R-:W-:Y:S01]  /*0710*/  IMAD.MOV.U32 R24, RZ, RZ, R27 ;  /* 0x000000ffff187224 */ /* 0x000fe200078e001b */
[----:B------:R-:W-:-:S07]  /*0720*/  SEL R26, R26, R25, P0 ;  /* 0x000000191a1a7207 */ /* 0x000fce0000000000 */
[----:B------:R-:W-:Y:S05]  /*0730*/  WARPSYNC.COLLECTIVE R21, `(.L_x_105) ;  /* 0x0000000015087348 */ /* 0x000fea0003c00000 */
[----:B------:R0:W1:Y:S02]  /*0740*/  SHFL.UP P0, R25, R24, R23, R22 ;  /* 0x0400001718197389 */ /* 0x0000640000000016 */
[----:B01----:R-:W-:Y:S05]  /*0750*/  ENDCOLLECTIVE ;  /* 0x000000000000791b */ /* 0x003fea0003800000 */
.L_x_105:
[----:B------:R-:W-:Y:S02]  /*0760*/  IMAD.MOV.U32 R24, RZ, RZ, R26 ;  /* 0x000000ffff187224 */ /* 0x000fe400078e001a */
[----:B------:R-:W-:-:S07]  /*0770*/  IMAD.MOV.U32 R28, RZ, RZ, R25 ;  /* 0x000000ffff1c7224 */ /* 0x000fce00078e0019 */
[----:B------:R-:W-:Y:S05]  /*0780*/  WARPSYNC.COLLECTIVE R21, `(.L_x_106) ;  /* 0x0000000015087348 */ /* 0x000fea0003c00000 */
[----:B------:R0:W1:Y:S02]  /*0790*/  SHFL.UP P0, R25, R24, R23, R22 ;  /* 0x0400001718197389 */ /* 0x0000640000000016 */
[----:B01----:R-:W-:Y:S05]  /*07a0*/  ENDCOLLECTIVE ;  /* 0x000000000000791b */ /* 0x003fea0003800000 */
.L_x_106:
        /* <DEDUP_REMOVED lines=9> */
.L_x_107:
[----:B------:R-:W-:Y:S02]  /*0840*/  IMAD.MOV.U32 R24, RZ, RZ, R29 ;  /* 0x000000ffff187224 */ /* 0x000fe400078e001d */
[----:B------:R-:W-:-:S07]  /*0850*/  IMAD.MOV.U32 R27, RZ, RZ, R25 ;  /* 0x000000ffff1b7224 */ /* 0x000fce00078e0019 */
[----:B------:R-:W-:Y:S05]  /*0860*/  WARPSYNC.COLLECTIVE R21, `(.L_x_108) ;  /* 0x0000000015087348 */ /* 0x000fea0003c00000 */
[----:B------:R0:W1:Y:S02]  /*0870*/  SHFL.UP P0, R25, R24, R23, R22 ;  /* 0x0400001718197389 */ /* 0x0000640000000016 */
[----:B01----:R-:W-:Y:S05]  /*0880*/  ENDCOLLECTIVE ;  /* 0x000000000000791b */ /* 0x003fea0003800000 */
.L_x_108:
        /* <DEDUP_REMOVED lines=9> */
.L_x_109:
[----:B------:R-:W-:Y:S02]  /*0920*/  IMAD.MOV.U32 R24, RZ, RZ, R29 ;  /* 0x000000ffff187224 */ /* 0x000fe400078e001d */
[----:B------:R-:W-:-:S07]  /*0930*/  IMAD.MOV.U32 R27, RZ, RZ, R25 ;  /* 0x000000ffff1b7224 */ /* 0x000fce00078e0019 */
[----:B------:R-:W-:Y:S05]  /*0940*/  WARPSYNC.COLLECTIVE R21, `(.L_x_110) ;  /* 0x0000000015087348 */ /* 0x000fea0003c00000 */
[----:B------:R0:W1:Y:S02]  /*0950*/  SHFL.UP P0, R25, R24, R23, R22 ;  /* 0x0400001718197389 */ /* 0x0000640000000016 */
[----:B01----:R-:W-:Y:S05]  /*0960*/  ENDCOLLECTIVE ;  /* 0x000000000000791b */ /* 0x003fea0003800000 */
.L_x_110:
        /* <DEDUP_REMOVED lines=9> */
.L_x_111:
[----:B------:R-:W-:Y:S02]  /*0a00*/  IMAD.MOV.U32 R24, RZ, RZ, R26 ;  /* 0x000000ffff187224 */ /* 0x000fe400078e001a */
[----:B------:R-:W-:-:S07]  /*0a10*/  IMAD.MOV.U32 R28, RZ, RZ, R25 ;  /* 0x000000ffff1c7224 */ /* 0x000fce00078e0019 */
[----:B------:R-:W-:Y:S05]  /*0a20*/  WARPSYNC.COLLECTIVE R21, `(.L_x_112) ;  /* 0x0000000015087348 */ /* 0x000fea0003c00000 */
[----:B------:R0:W1:Y:S02]  /*0a30*/  SHFL.UP P0, R25, R24, R23, R22 ;  /* 0x0400001718197389 */ /* 0x0000640000000016 */
[----:B01----:R-:W-:Y:S05]  /*0a40*/  ENDCOLLECTIVE ;  /* 0x000000000000791b */ /* 0x003fea0003800000 */
.L_x_112:
[----:B------:R-:W-:Y:S05]  /*0a50*/  BRA `(.L_x_113) ;  /* 0xfffffff800647947 */ /* 0x000fea000383ffff */
.L_x_114:
        /* <DEDUP_REMOVED lines=10> */
.L_x_4992:


//--------------------- .text._ZN3cub18CUB_300001_SM_10006detail10radix_sort30DeviceRadixSortHistogramKernelINS1_5radix10policy_hubImmyE10Policy1000ELNS0_9SortOrderE0EmyNS1_21identity_decomposer_tEEEvPT2_PKT1_SA_iiT3_ --------------------------
	.section	.text._ZN3cub18CUB_300001_SM_10006detail10radix_sort30DeviceRadixSortHistogramKernelINS1_5radix10policy_hubImmyE10Policy1000ELNS0_9SortOrderE0EmyNS1_21identity_decomposer_tEEEvPT2_PKT1_SA_iiT3_,"ax",@progbits
	.align	128
        .global         _ZN3cub18CUB_300001_SM_10006detail10radix_sort30DeviceRadixSortHistogramKernelINS1_5radix10policy_hubImmyE10Policy1000ELNS0_9SortOrderE0EmyNS1_21identity_decomposer_tEEEvPT2_PKT1_SA_iiT3_
        .type           _ZN3cub18CUB_300001_SM_10006detail10radix_sort30DeviceRadixSortHistogramKernelINS1_5radix10policy_hubImmyE10Policy1000ELNS0_9SortOrderE0EmyNS1_21identity_decomposer_tEEEvPT2_PKT1_SA_iiT3_,@function
        .size           _ZN3cub18CUB_300001_SM_10006detail10radix_sort30DeviceRadixSortHistogramKernelINS1_5radix10policy_hubImmyE10Policy1000ELNS0_9SortOrderE0EmyNS1_21identity_decomposer_tEEEvPT2_PKT1_SA_iiT3_,(.L_x_4993 - _ZN3cub18CUB_300001_SM_10006detail10radix_sort30DeviceRadixSortHistogramKernelINS1_5radix10policy_hubImmyE10Policy1000ELNS0_9SortOrderE0EmyNS1_21identity_decomposer_tEEEvPT2_PKT1_SA_iiT3_)
        .other          _ZN3cub18CUB_300001_SM_10006detail10radix_sort30DeviceRadixSortHistogramKernelINS1_5radix10policy_hubImmyE10Policy1000ELNS0_9SortOrderE0EmyNS1_21identity_decomposer_tEEEvPT2_PKT1_SA_iiT3_,@"STO_CUDA_ENTRY STV_DEFAULT"
_ZN3cub18CUB_300001_SM_10006detail10radix_sort30DeviceRadixSortHistogramKernelINS1_5radix10policy_hubImmyE10Policy1000ELNS0_9SortOrderE0EmyNS1_21identity_decomposer_tEEEvPT2_PKT1_SA_iiT3_:
.text._ZN3cub18CUB_300001_SM_10006detail10radix_sort30DeviceRadixSortHistogramKernelINS1_5radix10policy_hubImmyE10Policy1000ELNS0_9SortOrderE0EmyNS1_21identity_decomposer_tEEEvPT2_PKT1_SA_iiT3_:
[----:B------:R-:W-:Y:S01]  /*0000*/  LDC R1, c[0x0][0x37c] ;  /* 0x0000df00ff017b82 */ /* 0x000fe20000000800 */
[----:B------:R-:W0:Y:S02]  /*0010*/  LDCU.64 UR4, c[0x0][0x390] ;  /* 0x00007200ff0477ac */ /* 0x000e240008000a00 */
[----:B0-----:R-:W-:-:S04]  /*0020*/  ISETP.NE.U32.AND P0, PT, RZ, UR4, PT ;  /* 0x00000004ff007c0c */ /* 0x001fc8000bf05070 */
[----:B------:R-:W-:-:S13]  /*0030*/  ISETP.NE.AND.EX P0, PT, RZ, UR5, PT, P0 ;  /* 0x00000005ff007c0c */ /* 0x000fda000bf05300 */
[----:B------:R-:W-:Y:S05]  /*0040*/  @!P0 EXIT ;  /* 0x000000000000894d */ /* 0x000fea0003800000 */
[----:B------:R-:W0:Y:S01]  /*0050*/  S2R R0, SR_TID.X ;  /* 0x0000000000007919 */ /* 0x000e220000002100 */
[----:B------:R-:W1:Y:S01]  /*0060*/  LDC.64 R2, c[0x0][0x398] ;  /* 0x0000e600ff027b82 */ /* 0x000e620000000a00 */
[----:B------:R-:W-:Y:S01]  /*0070*/  UMOV UR4, 0x400 ;  /* 0x0000040000047882 */ /* 0x000fe20000000000 */
[----:B------:R-:W2:Y:S01]  /*0080*/  LDCU.64 UR16, c[0x0][0x358] ;  /* 0x00006b00ff1077ac */ /* 0x000ea20008000a00 */
[----:B------:R-:W3:Y:S05]  /*0090*/  LDCU UR18, c[0x0][0x370] ;  /* 0x00006e00ff1277ac */ /* 0x000eea0008000800 */
[----:B------:R-:W4:Y:S01]  /*00a0*/  S2UR UR5, SR_CgaCtaId ;  /* 0x00000000000579c3 */ /* 0x000f220000008800 */
[----:B------:R-:W-:Y:S01]  /*00b0*/  UMOV UR6, URZ ;  /* 0x000000ff00067c82 */ /* 0x000fe20008000000 */
[----:B------:R-:W-:-:S06]  /*00c0*/  UMOV UR7, URZ ;  /* 0x000000ff00077c82 */ /* 0x000fcc0008000000 */
[----:B------:R-:W5:Y:S01]  /*00d0*/  S2UR UR8, SR_CTAID.X ;  /* 0x00000000000879c3 */ /* 0x000f620000002500 */
[----:B-1----:R-:W-:-:S04]  /*00e0*/  IADD3 R2, PT, PT, R3, 0x7, -R2 ;  /* 0x0000000703027810 */ /* 0x002fc80007ffe802 */
[----:B------:R-:W-:Y:S01]  /*00f0*/  ISETP.GE.AND P0, PT, R2, 0x8, PT ;  /* 0x000000080200780c */ /* 0x000fe20003f06270 */
[C---:B0-----:R-:W-:Y:S01]  /*0100*/  VIADD R3, R0.reuse, 0x80 ;  /* 0x0000008000037836 */ /* 0x041fe20000000000 */
[----:B----4-:R-:W-:Y:S02]  /*0110*/  ULEA UR4, UR5, UR4, 0x18 ;  /* 0x0000000405047291 */ /* 0x010fe4000f8ec0ff */
[C---:B------:R-:W-:Y:S01]  /*0120*/  ISETP.GT.U32.OR P0, PT, R0.reuse, 0xff, !P0 ;  /* 0x000000ff0000780c */ /* 0x040fe20004704470 */
[C---:B------:R-:W-:Y:S02]  /*0130*/  VIADD R4, R0.reuse, 0x100 ;  /* 0x0000010000047836 */ /* 0x040fe40000000000 */
[C---:B------:R-:W-:Y:S01]  /*0140*/  VIADD R5, R0.reuse, 0x200 ;  /* 0x0000020000057836 */ /* 0x040fe20000000000 */
[----:B------:R-:W-:Y:S01]  /*0150*/  P2R R43, PR, RZ, 0x1 ;  /* 0x00000001ff2b7803 */ /* 0x000fe20000000000 */
[C---:B------:R-:W-:Y:S01]  /*0160*/  VIADD R40, R0.reuse, 0x280 ;  /* 0x0000028000287836 */ /* 0x040fe20000000000 */
[C---:B------:R-:W-:Y:S01]  /*0170*/  LEA R2, R0.reuse, UR4, 0x2 ;  /* 0x0000000400027c11 */ /* 0x040fe2000f8e10ff */
[C---:B------:R-:W-:Y:S01]  /*0180*/  VIADD R41, R0.reuse, 0x300 ;  /* 0x0000030000297836 */ /* 0x040fe20000000000 */
[----:B-----5:R-:W-:Y:S01]  /*0190*/  USHF.L.U32 UR8, UR8, 0xb, URZ ;  /* 0x0000000b08087899 */ /* 0x020fe200080006ff */
[----:B--23--:R-:W-:-:S11]  /*01a0*/  VIADD R42, R0, 0x780 ;  /* 0x00000780002a7836 */ /* 0x00cfd60000000000 */
.L_x_198:
[----:B------:R-:W-:Y:S01]  /*01b0*/  ISETP.NE.AND P0, PT, R43, RZ, PT ;  /* 0x000000ff2b00720c */ /* 0x000fe20003f05270 */
[----:B------:R-:W-:-:S12]  /*01c0*/  BSSY.RECONVERGENT B0, `(.L_x_115) ;  /* 0x0000081000007945 */ /* 0x000fd80003800200 */
[----:B0-2345:R-:W-:Y:S05]  /*01d0*/  @P0 BRA `(.L_x_116) ;  /* 0x0000000400fc0947 */ /* 0x03dfea0003800000 */
[----:B------:R-:W0:Y:S02]  /*01e0*/  LDC.64 R6, c[0x0][0x398] ;  /* 0x0000e600ff067b82 */ /* 0x000e240000000a00 */
[----:B0-----:R-:W-:-:S04]  /*01f0*/  IADD3 R6, PT, PT, R7, 0x7, -R6 ;  /* 0x0000000707067810 */ /* 0x001fc80007ffe806 */
[----:B------:R-:W-:-:S04]  /*0200*/  SHF.R.S32.HI R7, RZ, 0x1f, R6 ;  /* 0x0000001fff077819 */ /* 0x000fc80000011406 */
[----:B------:R-:W-:-:S04]  /*0210*/  LEA.HI R7, R7, R6, RZ, 0x3 ;  /* 0x0000000607077211 */ /* 0x000fc800078f18ff */
[----:B------:R-:W-:Y:S01]  /*0220*/  SHF.R.S32.HI R8, RZ, 0x3, R7 ;  /* 0x00000003ff087819 */ /* 0x000fe20000011407 */
[----:B------:R-:W-:-:S03]  /*0230*/  HFMA2 R7, -RZ, RZ, 0, 0 ;  /* 0x00000000ff077431 */ /* 0x000fc600000001ff */
[C---:B------:R-:W-:Y:S01]  /*0240*/  LOP3.LUT R10, R8.reuse, 0xffffff0, RZ, 0xc0, !PT ;  /* 0x0ffffff0080a7812 */ /* 0x040fe200078ec0ff */
[----:B------:R-:W-:-:S05]  /*0250*/  VIADD R6, R8, 0xffffffff ;  /* 0xffffffff08067836 */ /* 0x000fca0000000000 */
[----:B------:R-:W-:-:S13]  /*0260*/  ISETP.GE.U32.AND P0, PT, R6, 0xf, PT ;  /* 0x0000000f0600780c */ /* 0x000fda0003f06070 */
[----:B------:R-:W-:Y:S05]  /*0270*/  @!P0 BRA `(.L_x_117) ;  /* 0x00000000005c8947 */ /* 0x000fea0003800000 */
[----:B------:R-:W-:Y:S02]  /*0280*/  IMAD.MOV R7, RZ, RZ, -R10 ;  /* 0x000000ffff077224 */ /* 0x000fe400078e0a0a */
[----:B------:R-:W-:-:S07]  /*0290*/  VIADD R6, R2, 0x2000 ;  /* 0x0000200002067836 */ /* 0x000fce0000000000 */
.L_x_118:
[----:B------:R-:W-:Y:S01]  /*02a0*/  VIADD R7, R7, 0x10 ;  /* 0x0000001007077836 */ /* 0x000fe20000000000 */
[----:B------:R-:W-:Y:S04]  /*02b0*/  STS [R6+-0x2000], RZ ;  /* 0xffe000ff06007388 */ /* 0x000fe80000000800 */
        /* <DEDUP_REMOVED lines=18> */
[----:B------:R-:W-:-:S07]  /*03e0*/  IMAD.MOV.U32 R7, RZ, RZ, R10 ;  /* 0x000000ffff077224 */ /* 0x000fce00078e000a */
.L_x_117:
[C---:B------:R-:W-:Y:S02]  /*03f0*/  LOP3.LUT R6, R8.reuse, 0xf, RZ, 0xc0, !PT ;  /* 0x0000000f08067812 */ /* 0x040fe400078ec0ff */
[----:B------:R-:W-:Y:S02]  /*0400*/  LOP3.LUT R11, R8, 0x7, RZ, 0xc0, !PT ;  /* 0x00000007080b7812 */ /* 0x000fe400078ec0ff */
[C---:B------:R-:W-:Y:S01]  /*0410*/  ISETP.NE.AND P1, PT, R6.reuse, RZ, PT ;  /* 0x000000ff0600720c */ /* 0x040fe20003f25270 */
[----:B------:R-:W-:Y:S01]  /*0420*/  VIADD R6, R6, 0xffffffff ;  /* 0xffffffff06067836 */ /* 0x000fe20000000000 */
[----:B------:R-:W-:Y:S01]  /*0430*/  LOP3.LUT R9, R8, 0x3, RZ, 0xc0, !PT ;  /* 0x0000000308097812 */ /* 0x000fe200078ec0ff */
[----:B------:R-:W-:-:S10]  /*0440*/  VIADD R12, R11, 0xffffffff ;  /* 0xffffffff0b0c7836 */ /* 0x000fd40000000000 */
[----:B------:R-:W-:Y:S05]  /*0450*/  @!P1 BRA `(.L_x_119) ;  /* 0x0000000000789947 */ /* 0x000fea0003800000 */
[----:B------:R-:W-:Y:S02]  /*0460*/  ISETP.GE.U32.AND P2, PT, R6, 0x7, PT ;  /* 0x000000070600780c */ /* 0x000fe40003f46070 */
[----:B------:R-:W-:-:S11]  /*0470*/  ISETP.NE.AND P3, PT, R11, RZ, PT ;  /* 0x000000ff0b00720c */ /* 0x000fd60003f65270 */
[----:B------:R-:W-:Y:S05]  /*0480*/  @!P2 BRA `(.L_x_120) ;  /* 0x000000000028a947 */ /* 0x000fea0003800000 */
[C---:B------:R-:W-:Y:S01]  /*0490*/  LEA R8, R7.reuse, R2, 0xa ;  /* 0x0000000207087211 */ /* 0x040fe200078e50ff */
[----:B------:R-:W-:-:S04]  /*04a0*/  VIADD R7, R7, 0x8 ;  /* 0x0000000807077836 */ /* 0x000fc80000000000 */
        /* <DEDUP_REMOVED lines=8> */
.L_x_120:
[----:B------:R-:W-:Y:S05]  /*0530*/  @!P3 BRA `(.L_x_119) ;  /* 0x000000000040b947 */ /* 0x000fea0003800000 */
[----:B------:R-:W-:Y:S02]  /*0540*/  ISETP.GE.U32.AND P2, PT, R12, 0x3, PT ;  /* 0x000000030c00780c */ /* 0x000fe40003f46070 */
[----:B------:R-:W-:-:S11]  /*0550*/  ISETP.NE.AND P3, PT, R9, RZ, PT ;  /* 0x000000ff0900720c */ /* 0x000fd60003f65270 */
[C---:B0-----:R-:W-:Y:S02]  /*0560*/  @P2 IMAD R8, R7.reuse, 0x400, R2 ;  /* 0x0000040007082824 */ /* 0x041fe400078e0202 */
[----:B------:R-:W-:-:S03]  /*0570*/  @P2 VIADD R7, R7, 0x4 ;  /* 0x0000000407072836 */ /* 0x000fc60000000000 */
[----:B------:R1:W-:Y:S04]  /*0580*/  @P2 STS [R8], RZ ;  /* 0x000000ff08002388 */ /* 0x0003e80000000800 */
[----:B------:R1:W-:Y:S04]  /*0590*/  @P2 STS [R8+0x400], RZ ;  /* 0x000400ff08002388 */ /* 0x0003e80000000800 */
[----:B------:R1:W-:Y:S04]  /*05a0*/  @P2 STS [R8+0x800], RZ ;  /* 0x000800ff08002388 */ /* 0x0003e80000000800 */
[----:B------:R1:W-:Y:S01]  /*05b0*/  @P2 STS [R8+0xc00], RZ ;  /* 0x000c00ff08002388 */ /* 0x0003e20000000800 */
[----:B------:R-:W-:Y:S05]  /*05c0*/  @!P3 BRA `(.L_x_119) ;  /* 0x00000000001cb947 */ /* 0x000fea0003800000 */
[----:B------:R-:W-:Y:S01]  /*05d0*/  IMAD R7, R7, 0x400, R2 ;  /* 0x0000040007077824 */ /* 0x000fe200078e0202 */
[----:B------:R-:W-:-:S04]  /*05e0*/  ISETP.NE.AND P2, PT, R9, 0x1, PT ;  /* 0x000000010900780c */ /* 0x000fc80003f45270 */
[----:B------:R2:W-:Y:S09]  /*05f0*/  STS [R7], RZ ;  /* 0x000000ff07007388 */ /* 0x0005f20000000800 */
[----:B--2---:R-:W-:Y:S05]  /*0600*/  @!P2 BRA `(.L_x_119) ;  /* 0x00000000000ca947 */ /* 0x004fea0003800000 */
[----:B------:R-:W-:Y:S01]  /*0610*/  ISETP.NE.AND P2, PT, R9, 0x2, PT ;  /* 0x000000020900780c */ /* 0x000fe20003f45270 */
[----:B------:R2:W-:-:S12]  /*0620*/  STS [R7+0x400], RZ ;  /* 0x000400ff07007388 */ /* 0x0005d80000000800 */
[----:B------:R2:W-:Y:S02]  /*0630*/  @P2 STS [R7+0x800], RZ ;  /* 0x000800ff07002388 */ /* 0x0005e40000000800 */
.L_x_119:
[----:B------:R-:W-:-:S13]  /*0640*/  ISETP.GT.U32.AND P2, PT, R0, 0x7f, PT ;  /* 0x0000007f0000780c */ /* 0x000fda0003f44070 */
[----:B------:R-:W-:Y:S05]  /*0650*/  @P2 BRA `(.L_x_116) ;  /* 0x0000000000dc2947 */ /* 0x000fea0003800000 */
[----:B--2---:R-:W-:Y:S01]  /*0660*/  IMAD.MOV.U32 R7, RZ, RZ, RZ ;  /* 0x000000ffff077224 */ /* 0x004fe200078e00ff */
[----:B------:R-:W-:Y:S06]  /*0670*/  @!P0 BRA `(.L_x_121) ;  /* 0x0000000000588947 */ /* 0x000fec0003800000 */
[----:B------:R-:W-:-:S07]  /*0680*/  IMAD.MOV.U32 R7, RZ, RZ, RZ ;  /* 0x000000ffff077224 */ /* 0x000fce00078e00ff */
.L_x_122:
[C---:B012---:R-:W-:Y:S01]  /*0690*/  LEA R8, R7.reuse, R2, 0xa ;  /* 0x0000000207087211 */ /* 0x047fe200078e50ff */
[----:B------:R-:W-:-:S04]  /*06a0*/  VIADD R7, R7, 0x10 ;  /* 0x0000001007077836 */ /* 0x000fc80000000000 */
[----:B------:R2:W-:Y:S01]  /*06b0*/  STS [R8+0x200], RZ ;  /* 0x000200ff08007388 */ /* 0x0005e20000000800 */
[----:B------:R-:W-:-:S03]  /*06c0*/  ISETP.NE.AND P0, PT, R7, R10, PT ;  /* 0x0000000a0700720c */ /* 0x000fc60003f05270 */
[----:B------:R2:W-:Y:S04]  /*06d0*/  STS [R8+0x600], RZ ;  /* 0x000600ff08007388 */ /* 0x0005e80000000800 */
        /* <DEDUP_REMOVED lines=13> */
[----:B------:R2:W-:Y:S01]  /*07b0*/  STS [R8+0x3e00], RZ ;  /* 0x003e00ff08007388 */ /* 0x0005e20000000800 */
[----:B------:R-:W-:Y:S05]  /*07c0*/  @P0 BRA `(.L_x_122) ;  /* 0xfffffffc00b00947 */ /* 0x000fea000383ffff */
[----:B------:R-:W-:-:S07]  /*07d0*/  IMAD.MOV.U32 R7, RZ, RZ, R10 ;  /* 0x000000ffff077224 */ /* 0x000fce00078e000a */
.L_x_121:
[----:B------:R-:W-:Y:S05]  /*07e0*/  @!P1 BRA `(.L_x_116) ;  /* 0x0000000000789947 */ /* 0x000fea0003800000 */
[----:B------:R-:W-:Y:S02]  /*07f0*/  ISETP.GE.U32.AND P0, PT, R6, 0x7, PT ;  /* 0x000000070600780c */ /* 0x000fe40003f06070 */
[----:B------:R-:W-:-:S11]  /*0800*/  ISETP.NE.AND P1, PT, R11, RZ, PT ;  /* 0x000000ff0b00720c */ /* 0x000fd60003f25270 */
[----:B------:R-:W-:Y:S05]  /*0810*/  @!P0 BRA `(.L_x_123) ;  /* 0x0000000000288947 */ /* 0x000fea0003800000 */
[C---:B------:R-:W-:Y:S02]  /*0820*/  IMAD R6, R7.reuse, 0x400, R2 ;  /* 0x0000040007067824 */ /* 0x040fe400078e0202 */
[----:B------:R-:W-:-:S03]  /*0830*/  VIADD R7, R7, 0x8 ;  /* 0x0000000807077836 */ /* 0x000fc60000000000 */
[----:B------:R3:W-:Y:S04]  /*0840*/  STS [R6+0x200], RZ ;  /* 0x000200ff06007388 */ /* 0x0007e80000000800 */
[----:B------:R3:W-:Y:S04]  /*0850*/  STS [R6+0x600], RZ ;  /* 0x000600ff06007388 */ /* 0x0007e80000000800 */
[----:B------:R3:W-:Y:S04]  /*0860*/  STS [R6+0xa00], RZ ;  /* 0x000a00ff06007388 */ /* 0x0007e80000000800 */
[----:B------:R3:W-:Y:S04]  /*0870*/  STS [R6+0xe00], RZ ;  /* 0x000e00ff06007388 */ /* 0x0007e80000000800 */
[----:B------:R3:W-:Y:S04]  /*0880*/  STS [R6+0x1200], RZ ;  /* 0x001200ff06007388 */ /* 0x0007e80000000800 */
[----:B------:R3:W-:Y:S04]  /*0890*/  STS [R6+0x1600], RZ ;  /* 0x001600ff06007388 */ /* 0x0007e80000000800 */
[----:B------:R3:W-:Y:S04]  /*08a0*/  STS [R6+0x1a00], RZ ;  /* 0x001a00ff06007388 */ /* 0x0007e80000000800 */
[----:B------:R3:W-:Y:S02]  /*08b0*/  STS [R6+0x1e00], RZ ;  /* 0x001e00ff06007388 */ /* 0x0007e40000000800 */
.L_x_123:
[----:B------:R-:W-:Y:S05]  /*08c0*/  @!P1 BRA `(.L_x_116) ;  /* 0x0000000000409947 */ /* 0x000fea0003800000 */
[----:B------:R-:W-:Y:S02]  /*08d0*/  ISETP.GE.U32.AND P0, PT, R12, 0x3, PT ;  /* 0x000000030c00780c */ /* 0x000fe40003f06070 */
[----:B------:R-:W-:-:S11]  /*08e0*/  ISETP.NE.AND P1, PT, R9, RZ, PT ;  /* 0x000000ff0900720c */ /* 0x000fd60003f25270 */
[C---:B---3--:R-:W-:Y:S02]  /*08f0*/  @P0 IMAD R6, R7.reuse, 0x400, R2 ;  /* 0x0000040007060824 */ /* 0x048fe400078e0202 */
[----:B------:R-:W-:-:S03]  /*0900*/  @P0 VIADD R7, R7, 0x4 ;  /* 0x0000000407070836 */ /* 0x000fc60000000000 */
[----:B------:R4:W-:Y:S04]  /*0910*/  @P0 STS [R6+0x200], RZ ;  /* 0x000200ff06000388 */ /* 0x0009e80000000800 */
[----:B------:R4:W-:Y:S04]  /*0920*/  @P0 STS [R6+0x600], RZ ;  /* 0x000600ff06000388 */ /* 0x0009e80000000800 */
[----:B------:R4:W-:Y:S04]  /*0930*/  @P0 STS [R6+0xa00], RZ ;  /* 0x000a00ff06000388 */ /* 0x0009e80000000800 */
[----:B------:R4:W-:Y:S01]  /*0940*/  @P0 STS [R6+0xe00], RZ ;  /* 0x000e00ff06000388 */ /* 0x0009e20000000800 */
[----:B------:R-:W-:Y:S05]  /*0950*/  @!P1 BRA `(.L_x_116) ;  /* 0x00000000001c9947 */ /* 0x000fea0003800000 */
[----:B------:R-:W-:Y:S02]  /*0960*/  LEA R7, R7, R2, 0xa ;  /* 0x0000000207077211 */ /* 0x000fe400078e50ff */
[----:B------:R-:W-:-:S03]  /*0970*/  ISETP.NE.AND P0, PT, R9, 0x1, PT ;  /* 0x000000010900780c */ /* 0x000fc60003f05270 */
[----:B------:R3:W-:Y:S10]  /*0980*/  STS [R7+0x200], RZ ;  /* 0x000200ff07007388 */ /* 0x0007f40000000800 */
[----:B---3--:R-:W-:Y:S05]  /*0990*/  @!P0 BRA `(.L_x_116) ;  /* 0x00000000000c8947 */ /* 0x008fea0003800000 */
[----:B------:R-:W-:Y:S01]  /*09a0*/  ISETP.NE.AND P0, PT, R9, 0x2, PT ;  /* 0x000000020900780c */ /* 0x000fe20003f05270 */
[----:B------:R3:W-:-:S12]  /*09b0*/  STS [R7+0x600], RZ ;  /* 0x000600ff07007388 */ /* 0x0007d80000000800 */
[----:B------:R3:W-:Y:S02]  /*09c0*/  @P0 STS [R7+0xa00], RZ ;  /* 0x000a00ff07000388 */ /* 0x0007e40000000800 */
.L_x_116:
[----:B------:R-:W-:Y:S05]  /*09d0*/  BSYNC.RECONVERGENT B0 ;  /* 0x0000000000007941 */ /* 0x000fea0003800200 */
.L_x_115:
[----:B------:R-:W5:Y:S01]  /*09e0*/  LDCU.64 UR10, c[0x0][0x390] ;  /* 0x00007200ff0a77ac */ /* 0x000f620008000a00 */
[----:B------:R-:W-:Y:S02]  /*09f0*/  USHF.L.U32 UR4, UR6, 0x1e, URZ ;  /* 0x0000001e06047899 */ /* 0x000fe400080006ff */
[----:B------:R-:W-:Y:S02]  /*0a00*/  USHF.L.U64.HI UR5, UR6, 0x1e, UR7 ;  /* 0x0000001e06057899 */ /* 0x000fe40008010207 */
[----:B-----5:R-:W-:-:S04]  /*0a10*/  UIADD3 UR4, UP0, UPT, -UR4, UR10, URZ ;  /* 0x0000000a04047290 */ /* 0x020fc8000ff1e1ff */
[----:B------:R-:W-:Y:S02]  /*0a20*/  UIADD3.X UR5, UPT, UPT, ~UR5, UR11, URZ, UP0, !UPT ;  /* 0x0000000b05057290 */ /* 0x000fe400087fe5ff */
[----:B------:R-:W-:-:S04]  /*0a30*/  UISETP.LT.U32.AND UP0, UPT, UR4, 0x40000000, UPT ;  /* 0x400000000400788c */ /* 0x000fc8000bf01070 */
[----:B------:R-:W-:-:S04]  /*0a40*/  UISETP.LT.U32.AND.EX UP0, UPT, UR5, URZ, UPT, UP0 ;  /* 0x000000ff0500728c */ /* 0x000fc8000bf01100 */
[----:B------:R-:W-:Y:S02]  /*0a50*/  USEL UR10, UR4, 0x40000000, UP0 ;  /* 0x40000000040a7887 */ /* 0x000fe40008000000 */
[----:B------:R-:W-:Y:S02]  /*0a60*/  USEL UR11, UR5, URZ, UP0 ;  /* 0x000000ff050b7287 */ /* 0x000fe40008000000 */
[----:B------:R-:W-:-:S04]  /*0a70*/  UISETP.GT.U32.AND UP0, UPT, UR10, UR8, UPT ;  /* 0x000000080a00728c */ /* 0x000fc8000bf04070 */
[----:B------:R-:W-:Y:S01]  /*0a80*/  UISETP.GT.U32.AND.EX UP0, UPT, UR11, URZ, UPT, UP0 ;  /* 0x000000ff0b00728c */ /* 0x000fe2000bf04100 */
[----:B------:R-:W-:Y:S08]  /*0a90*/  BAR.SYNC.DEFER_BLOCKING 0x0 ;  /* 0x0000000000007b1d */ /* 0x000ff00000010000 */
[----:B------:R-:W-:Y:S06]  /*0aa0*/  BAR.SYNC.DEFER_BLOCKING 0x0 ;  /* 0x0000000000007b1d */ /* 0x000fec0000010000 */
[----:B------:R-:W-:Y:S05]  /*0ab0*/  BRA.U !UP0, `(.L_x_124) ;  /* 0x0000000d081c7547 */ /* 0x000fea000b800000 */
[----:B------:R-:W-:Y:S01]  /*0ac0*/  UMOV UR9, UR8 ;  /* 0x0000000800097c82 */ /* 0x000fe20008000000 */
[----:B------:R-:W-:-:S05]  /*0ad0*/  UMOV UR5, URZ ;  /* 0x000000ff00057c82 */ /* 0x000fca0008000000 */
.L_x_129:
[----:B-----5:R-:W5:Y:S01]  /*0ae0*/  LDCU.64 UR14, c[0x0][0x390] ;  /* 0x00007200ff0e77ac */ /* 0x020f620008000a00 */
[----:B------:R-:W-:Y:S02]  /*0af0*/  USHF.L.U32 UR12, UR6, 0x1e, URZ ;  /* 0x0000001e060c7899 */ /* 0x000fe400080006ff */
[----:B------:R-:W-:Y:S02]  /*0b00*/  USHF.L.U64.HI UR13, UR6, 0x1e, UR7 ;  /* 0x0000001e060d7899 */ /* 0x000fe40008010207 */
[----:B------:R-:W-:-:S04]  /*0b10*/  UIADD3 UR12, UP0, UPT, UR9, UR12, URZ ;  /* 0x0000000c090c7290 */ /* 0x000fc8000ff1e0ff */
[----:B------:R-:W-:Y:S02]  /*0b20*/  UIADD3.X UR13, UPT, UPT, UR5, UR13, URZ, UP0, !UPT ;  /* 0x0000000d050d7290 */ /* 0x000fe400087fe4ff */
[----:B------:R-:W-:Y:S02]  /*0b30*/  ULEA UR9, UP0, UR18, UR9, 0xb ;  /* 0x0000000912097291 */ /* 0x000fe4000f8058ff */
[----:B-----5:R-:W-:Y:S02]  /*0b40*/  UIADD3 UR14, UP1, UPT, -UR12, UR14, URZ ;  /* 0x0000000e0c0e7290 */ /* 0x020fe4000ff3e1ff */
[----:B------:R-:W-:Y:S02]  /*0b50*/  UIADD3.X UR5, UPT, UPT, URZ, UR5, URZ, UP0, !UPT ;  /* 0x00000005ff057290 */ /* 0x000fe400087fe4ff */
[----:B------:R-:W-:Y:S02]  /*0b60*/  UIADD3.X UR4, UPT, UPT, ~UR13, UR15, URZ, UP1, !UPT ;  /* 0x0000000f0d047290 */ /* 0x000fe40008ffe5ff */
[----:B------:R-:W-:-:S02]  /*0b70*/  UISETP.GE.U32.AND UP1, UPT, UR14, 0x800, UPT ;  /* 0x000008000e00788c */ /* 0x000fc4000bf26070 */
[----:B------:R-:W-:Y:S02]  /*0b80*/  UISETP.GE.U32.AND UP0, UPT, UR9, UR10, UPT ;  /* 0x0000000a0900728c */ /* 0x000fe4000bf06070 */
[----:B------:R-:W-:Y:S02]  /*0b90*/  UISETP.GE.U32.AND.EX UP1, UPT, UR4, URZ, UPT, UP1 ;  /* 0x000000ff0400728c */ /* 0x000fe4000bf26110 */
[----:B------:R-:W-:-:S07]  /*0ba0*/  UISETP.GE.U32.AND.EX UP0, UPT, UR5, UR11, UPT, UP0 ;  /* 0x0000000b0500728c */ /* 0x000fce000bf06100 */
[----:B0-----:R-:W-:Y:S05]  /*0bb0*/  BRA.U !UP1, `(.L_x_125) ;  /* 0x0000000109587547 */ /* 0x001fea000b800000 */
[----:B------:R-:W0:Y:S01]  /*0bc0*/  LDCU.64 UR14, c[0x0][0x388] ;  /* 0x00007100ff0e77ac */ /* 0x000e220008000a00 */
[----:B---34-:R-:W-:-:S05]  /*0bd0*/  IADD3 R6, P0, PT, R0, UR12, RZ ;  /* 0x0000000c00067c10 */ /* 0x018fca000ff1e0ff */
[----:B--2---:R-:W-:Y:S01]  /*0be0*/  IMAD.X R7, RZ, RZ, UR13, P0 ;  /* 0x0000000dff077e24 */ /* 0x004fe200080e06ff */
[----:B0-----:R-:W-:-:S04]  /*0bf0*/  LEA R38, P0, R6, UR14, 0x3 ;  /* 0x0000000e06267c11 */ /* 0x001fc8000f8018ff */
[----:B------:R-:W-:-:S05]  /*0c00*/  LEA.HI.X R39, R6, UR15, R7, 0x3, P0 ;  /* 0x0000000f06277c11 */ /* 0x000fca00080f1c07 */
[----:B------:R0:W5:Y:S04]  /*0c10*/  LDG.E.64 R6, desc[UR16][R38.64] ;  /* 0x0000001026067981 */ /* 0x000168000c1e1b00 */
[----:B-1----:R0:W5:Y:S04]  /*0c20*/  LDG.E.64 R8, desc[UR16][R38.64+0x400] ;  /* 0x0004001026087981 */ /* 0x002168000c1e1b00 */
        /* <DEDUP_REMOVED lines=15> */
.L_x_125:
[C---:B------:R-:W-:Y:S01]  /*0d20*/  ISETP.GE.AND P5, PT, R0.reuse, UR14, PT ;  /* 0x0000000e00007c0c */ /* 0x040fe2000bfa6270 */
[----:B------:R-:W0:Y:S01]  /*0d30*/  LDCU.64 UR20, c[0x0][0x388] ;  /* 0x00007100ff1477ac */ /* 0x000e220008000a00 */
[----:B---34-:R-:W-:Y:S02]  /*0d40*/  IADD3 R6, P0, PT, R0, UR12, RZ ;  /* 0x0000000c00067c10 */ /* 0x018fe4000ff1e0ff */
[----:B------:R-:W1:Y:S01]  /*0d50*/  S2R R0, SR_TID.X ;  /* 0x0000000000007919 */ /* 0x000e620000002100 */
[----:B------:R-:W-:Y:S02]  /*0d60*/  ISETP.GE.AND P2, PT, R3, UR14, PT ;  /* 0x0000000e03007c0c */ /* 0x000fe4000bf46270 */
[----:B--2---:R-:W-:Y:S01]  /*0d70*/  IMAD.X R7, RZ, RZ, UR13, P0 ;  /* 0x0000000dff077e24 */ /* 0x004fe200080e06ff */
[----:B------:R-:W-:Y:S02]  /*0d80*/  ISETP.GE.AND P3, PT, R4, UR14, PT ;  /* 0x0000000e04007c0c */ /* 0x000fe4000bf66270 */
[----:B0-----:R-:W-:-:S04]  /*0d90*/  LEA R38, P0, R6, UR20, 0x3 ;  /* 0x0000001406267c11 */ /* 0x001fc8000f8018ff */
[----:B------:R-:W-:Y:S01]  /*0da0*/  LEA.HI.X R39, R6, UR21, R7, 0x3, P0 ;  /* 0x0000001506277c11 */ /* 0x000fe200080f1c07 */
[----:B------:R-:W-:Y:S02]  /*0db0*/  IMAD.MOV.U32 R6, RZ, RZ, -0x1 ;  /* 0xffffffffff067424 */ /* 0x000fe400078e00ff */
[----:B------:R-:W-:Y:S02]  /*0dc0*/  IMAD.MOV.U32 R7, RZ, RZ, -0x1 ;  /* 0xffffffffff077424 */ /* 0x000fe400078e00ff */
[----:B------:R-:W-:Y:S02]  /*0dd0*/  IMAD.MOV.U32 R10, RZ, RZ, -0x1 ;  /* 0xffffffffff0a7424 */ /* 0x000fe400078e00ff */
[----:B------:R-:W-:Y:S02]  /*0de0*/  IMAD.MOV.U32 R11, RZ, RZ, -0x1 ;  /* 0xffffffffff0b7424 */ /* 0x000fe400078e00ff */
[----:B------:R2:W5:Y:S01]  /*0df0*/  @!P5 LDG.E.64 R6, desc[UR16][R38.64] ;  /* 0x000000102606d981 */ /* 0x000562000c1e1b00 */
[C---:B-1----:R-:W-:Y:S01]  /*0e00*/  VIADD R8, R0.reuse, 0x180 ;  /* 0x0000018000087836 */ /* 0x042fe20000000000 */
[----:B------:R-:W-:Y:S01]  /*0e10*/  LOP3.LUT R9, R0, 0x400, RZ, 0xfc, !PT ;  /* 0x0000040000097812 */ /* 0x000fe200078efcff */
[----:B------:R-:W-:Y:S01]  /*0e20*/  IMAD.MOV.U32 R12, RZ, RZ, -0x1 ;  /* 0xffffffffff0c7424 */ /* 0x000fe200078e00ff */
[----:B------:R2:W5:Y:S02]  /*0e30*/  @!P3 LDG.E.64 R10, desc[UR16][R38.64+0x800] ;  /* 0x00080010260ab981 */ /* 0x000564000c1e1b00 */
[----:B------:R-:W-:Y:S01]  /*0e40*/  ISETP.GE.AND P4, PT, R8, UR14, PT ;  /* 0x0000000e08007c0c */ /* 0x000fe2000bf86270 */
[----:B------:R-:W-:Y:S01]  /*0e50*/  VIADD R8, R0, 0x380 ;  /* 0x0000038000087836 */ /* 0x000fe20000000000 */
[----:B------:R-:W-:Y:S01]  /*0e60*/  ISETP.GE.AND P0, PT, R9, UR14, PT ;  /* 0x0000000e09007c0c */ /* 0x000fe2000bf06270 */
[----:B------:R-:W-:Y:S01]  /*0e70*/  IMAD.MOV.U32 R9, RZ, RZ, -0x1 ;  /* 0xffffffffff097424 */ /* 0x000fe200078e00ff */
[----:B------:R-:W-:Y:S01]  /*0e80*/  ISETP.GE.AND P5, PT, R5, UR14, PT ;  /* 0x0000000e05007c0c */ /* 0x000fe2000bfa6270 */
[----:B------:R-:W-:Y:S01]  /*0e90*/  IMAD.MOV.U32 R13, RZ, RZ, -0x1 ;  /* 0xffffffffff0d7424 */ /* 0x000fe200078e00ff */
[----:B------:R-:W-:-:S02]  /*0ea0*/  ISETP.GE.AND P1, PT, R8, UR14, PT ;  /* 0x0000000e08007c0c */ /* 0x000fc4000bf26270 */
[----:B------:R-:W-:Y:S01]  /*0eb0*/  MOV R8, 0xffffffff ;  /* 0xffffffff00087802 */ /* 0x000fe20000000f00 */
[----:B------:R-:W-:Y:S01]  /*0ec0*/  VIADD R14, R0, 0x480 ;  /* 0x00000480000e7836 */ /* 0x000fe20000000000 */
[----:B------:R-:W-:Y:S01]  /*0ed0*/  ISETP.GE.AND P3, PT, R41, UR14, PT ;  /* 0x0000000e29007c0c */ /* 0x000fe2000bf66270 */
[----:B------:R-:W-:Y:S02]  /*0ee0*/  IMAD.MOV.U32 R15, RZ, RZ, -0x1 ;  /* 0xffffffffff0f7424 */ /* 0x000fe400078e00ff */
[----:B------:R2:W5:Y:S01]  /*0ef0*/  @!P4 LDG.E.64 R12, desc[UR16][R38.64+0xc00] ;  /* 0x000c0010260cc981 */ /* 0x000562000c1e1b00 */
[----:B------:R-:W-:-:S03]  /*0f00*/  ISETP.GE.AND P4, PT, R14, UR14, PT ;  /* 0x0000000e0e007c0c */ /* 0x000fc6000bf86270 */
[----:B------:R2:W5:Y:S01]  /*0f10*/  @!P2 LDG.E.64 R8, desc[UR16][R38.64+0x400] ;  /* 0x000400102608a981 */ /* 0x000562000c1e1b00 */
[----:B------:R-:W-:Y:S02]  /*0f20*/  ISETP.GE.AND P2, PT, R40, UR14, PT ;  /* 0x0000000e28007c0c */ /* 0x000fe4000bf46270 */
[----:B------:R-:W-:Y:S01]  /*0f30*/  MOV R14, 0xffffffff ;  /* 0xffffffff000e7802 */ /* 0x000fe20000000f00 */
[----:B------:R-:W-:Y:S02]  /*0f40*/  VIADD R20, R0, 0x500 ;  /* 0x0000050000147836 */ /* 0x000fe40000000000 */
[----:B------:R-:W-:Y:S02]  /*0f50*/  IMAD.MOV.U32 R16, RZ, RZ, -0x1 ;  /* 0xffffffffff107424 */ /* 0x000fe400078e00ff */
[----:B------:R-:W-:Y:S01]  /*0f60*/  IMAD.MOV.U32 R17, RZ, RZ, -0x1 ;  /* 0xffffffffff117424 */ /* 0x000fe200078e00ff */
[----:B------:R2:W5:Y:S01]  /*0f70*/  @!P5 LDG.E.64 R14, desc[UR16][R38.64+0x1000] ;  /* 0x00100010260ed981 */ /* 0x000562000c1e1b00 */
[----:B------:R-:W-:Y:S01]  /*0f80*/  IMAD.MOV.U32 R18, RZ, RZ, -0x1 ;  /* 0xffffffffff127424 */ /* 0x000fe200078e00ff */
[----:B------:R-:W-:Y:S01]  /*0f90*/  ISETP.GE.AND P5, PT, R20, UR14, PT ;  /* 0x0000000e14007c0c */ /* 0x000fe2000bfa6270 */
[----:B------:R-:W-:Y:S01]  /*0fa0*/  IMAD.MOV.U32 R19, RZ, RZ, -0x1 ;  /* 0xffffffffff137424 */ /* 0x000fe200078e00ff */
[C---:B------:R-:W-:Y:S01]  /*0fb0*/  IADD3 R21, PT, PT, R0.reuse, 0x580, RZ ;  /* 0x0000058000157810 */ /* 0x040fe20007ffe0ff */
[----:B------:R-:W-:Y:S01]  /*0fc0*/  VIADD R20, R0, 0x600 ;  /* 0x0000060000147836 */ /* 0x000fe20000000000 */
[----:B------:R2:W5:Y:S01]  /*0fd0*/  @!P2 LDG.E.64 R16, desc[UR16][R38.64+0x1400] ;  /* 0x001400102610a981 */ /* 0x000562000c1e1b00 */
[----:B------:R-:W-:Y:S01]  /*0fe0*/  IMAD.MOV.U32 R22, RZ, RZ, -0x1 ;  /* 0xffffffffff167424 */ /* 0x000fe200078e00ff */
[----:B------:R-:W-:-:S02]  /*0ff0*/  ISETP.GE.AND P2, PT, R21, UR14, PT ;  /* 0x0000000e15007c0c */ /* 0x000fc4000bf46270 */
[----:B------:R2:W5:Y:S01]  /*1000*/  @!P3 LDG.E.64 R18, desc[UR16][R38.64+0x1800] ;  /* 0x001800102612b981 */ /* 0x000562000c1e1b00 */
[----:B------:R-:W-:Y:S01]  /*1010*/  ISETP.GE.AND P3, PT, R20, UR14, PT ;  /* 0x0000000e14007c0c */ /* 0x000fe2000bf66270 */
[----:B------:R-:W-:Y:S01]  /*1020*/  IMAD.MOV.U32 R20, RZ, RZ, -0x1 ;  /* 0xffffffffff147424 */ /* 0x000fe200078e00ff */
[----:B------:R-:W-:Y:S01]  /*1030*/  MOV R24, 0xffffffff ;  /* 0xffffffff00187802 */ /* 0x000fe20000000f00 */
[----:B------:R-:W-:Y:S02]  /*1040*/  IMAD.MOV.U32 R21, RZ, RZ, -0x1 ;  /* 0xffffffffff157424 */ /* 0x000fe400078e00ff */
[----:B------:R-:W-:Y:S02]  /*1050*/  IMAD.MOV.U32 R23, RZ, RZ, -0x1 ;  /* 0xffffffffff177424 */ /* 0x000fe400078e00ff */
[----:B------:R-:W-:Y:S02]  /*1060*/  IMAD.MOV.U32 R25, RZ, RZ, -0x1 ;  /* 0xffffffffff197424 */ /* 0x000fe400078e00ff */
[C---:B------:R-:W-:Y:S01]  /*1070*/  VIADD R26, R0.reuse, 0x680 ;  /* 0x00000680001a7836 */ /* 0x040fe20000000000 */
[----:B------:R2:W5:Y:S01]  /*1080*/  @!P1 LDG.E.64 R20, desc[UR16][R38.64+0x1c00] ;  /* 0x001c001026149981 */ /* 0x000562000c1e1b00 */
[----:B------:R-:W-:-:S03]  /*1090*/  VIADD R27, R0, 0x700 ;  /* 0x00000700001b7836 */ /* 0x000fc60000000000 */
[----:B------:R2:W5:Y:S01]  /*10a0*/  @!P0 LDG.E.64 R22, desc[UR16][R38.64+0x2000] ;  /* 0x0020001026168981 */ /* 0x000562000c1e1b00 */
[----:B------:R-:W-:Y:S02]  /*10b0*/  ISETP.GE.AND P1, PT, R26, UR14, PT ;  /* 0x0000000e1a007c0c */ /* 0x000fe4000bf26270 */
[----:B------:R-:W-:Y:S01]  /*10c0*/  ISETP.GE.AND P0, PT, R27, UR14, PT ;  /* 0x0000000e1b007c0c */ /* 0x000fe2000bf06270 */
[----:B------:R2:W5:Y:S01]  /*10d0*/  @!P4 LDG.E.64 R24, desc[UR16][R38.64+0x2400] ;  /* 0x002400102618c981 */ /* 0x000562000c1e1b00 */
[----:B------:R-:W-:Y:S01]  /*10e0*/  ISETP.GE.AND P4, PT, R42, UR14, PT ;  /* 0x0000000e2a007c0c */ /* 0x000fe2000bf86270 */
[----:B------:R-:W-:Y:S01]  /*10f0*/  IMAD.MOV.U32 R26, RZ, RZ, -0x1 ;  /* 0xffffffffff1a7424 */ /* 0x000fe200078e00ff */
[----:B------:R-:W-:Y:S01]  /*1100*/  MOV R30, 0xffffffff ;  /* 0xffffffff001e7802 */ /* 0x000fe20000000f00 */
[----:B------:R-:W-:Y:S01]  /*1110*/  IMAD.MOV.U32 R27, RZ, RZ, -0x1 ;  /* 0xffffffffff1b7424 */ /* 0x000fe200078e00ff */
[----:B------:R-:W-:Y:S01]  /*1120*/  MOV R37, 0xffffffff ;  /* 0xffffffff00257802 */ /* 0x000fe20000000f00 */
[----:B------:R-:W-:-:S02]  /*1130*/  IMAD.MOV.U32 R28, RZ, RZ, -0x1 ;  /* 0xffffffffff1c7424 */ /* 0x000fc400078e00ff */
[----:B------:R-:W-:Y:S02]  /*1140*/  IMAD.MOV.U32 R29, RZ, RZ, -0x1 ;  /* 0xffffffffff1d7424 */ /* 0x000fe400078e00ff */
        /* <DEDUP_REMOVED lines=8> */
[----:B------:R-:W-:-:S03]  /*11d0*/  IMAD.MOV.U32 R36, RZ, RZ, -0x1 ;  /* 0xffffffffff247424 */ /* 0x000fc600078e00ff */
[----:B------:R2:W5:Y:S04]  /*11e0*/  @!P1 LDG.E.64 R32, desc[UR16][R38.64+0x3400] ;  /* 0x0034001026209981 */ /* 0x000568000c1e1b00 */
[----:B------:R2:W5:Y:S04]  /*11f0*/  @!P0 LDG.E.64 R34, desc[UR16][R38.64+0x3800] ;  /* 0x0038001026228981 */ /* 0x000568000c1e1b00 */
[----:B------:R2:W5:Y:S02]  /*1200*/  @!P4 LDG.E.64 R36, desc[UR16][R38.64+0x3c00] ;  /* 0x003c00102624c981 */ /* 0x000564000c1e1b00 */
.L_x_126:
[----:B0-2---:R-:W0:Y:S02]  /*1210*/  LDC.64 R38, c[0x0][0x398] ;  /* 0x0000e600ff267b82 */ /* 0x005e240000000a00 */
[----:B0-----:R-:W-:-:S13]  /*1220*/  ISETP.GT.AND P0, PT, R39, R38, PT ;  /* 0x000000262700720c */ /* 0x001fda0003f04270 */
[----:B------:R-:W-:Y:S05]  /*1230*/  @!P0 BRA `(.L_x_127) ;  /* 0x0000000400388947 */ /* 0x000fea0003800000 */
[----:B------:R-:W0:Y:S01]  /*1240*/  S2UR UR12, SR_CgaCtaId ;  /* 0x00000000000c79c3 */ /* 0x000e220000008800 */
[----:B------:R-:W-:Y:S01]  /*1250*/  UMOV UR4, 0x400 ;  /* 0x0000040000047882 */ /* 0x000fe20000000000 */
[----:B------:R-:W1:Y:S01]  /*1260*/  LDCU UR13, c[0x0][0x398] ;  /* 0x00007300ff0d77ac */ /* 0x000e620008000800 */
[----:B0-----:R-:W-:-:S03]  /*1270*/  ULEA UR12, UR12, UR4, 0x18 ;  /* 0x000000040c0c7291 */ /* 0x001fc6000f8ec0ff */
[----:B-1----:R-:W-:-:S09]  /*1280*/  UMOV UR4, URZ ;  /* 0x000000ff00047c82 */ /* 0x002fd20008000000 */
.L_x_128:
[----:B0-----:R-:W-:Y:S01]  /*1290*/  IMAD R38, RZ, RZ, -UR13 ;  /* 0x8000000dff267e24 */ /* 0x001fe2000f8e02ff */
[----:B------:R-:W-:Y:S01]  /*12a0*/  ULEA UR14, UR4, UR12, 0xa ;  /* 0x0000000c040e7291 */ /* 0x000fe2000f8e50ff */
[----:B------:R-:W-:Y:S01]  /*12b0*/  IMAD.MOV.U32 R45, RZ, RZ, -0x1 ;  /* 0xffffffffff2d7424 */ /* 0x000fe200078e00ff */
[----:B------:R-:W-:Y:S02]  /*12c0*/  UIADD3 UR4, UPT, UPT, UR4, 0x1, URZ ;  /* 0x0000000104047890 */ /* 0x000fe4000fffe0ff */
[----:B------:R-:W-:-:S04]  /*12d0*/  VIADDMNMX R38, R38, R39, 0x8, PT ;  /* 0x0000000826267446 */ /* 0x000fc80003800127 */
[----:B------:R-:W-:Y:S02]  /*12e0*/  SHF.L.U32 R38, R45, R38, RZ ;  /* 0x000000262d267219 */ /* 0x000fe400000006ff */
[----:B-----5:R-:W-:-:S04]  /*12f0*/  SHF.R.U64 R45, R6, UR13, R7 ;  /* 0x0000000d062d7c19 */ /* 0x020fc80008001207 */
[-C--:B------:R-:W-:Y:S02]  /*1300*/  LOP3.LUT R44, R45, R38.reuse, RZ, 0x30, !PT ;  /* 0x000000262d2c7212 */ /* 0x080fe400078e30ff */
[----:B------:R-:W-:Y:S02]  /*1310*/  SHF.R.U64 R45, R8, UR13, R9 ;  /* 0x0000000d082d7c19 */ /* 0x000fe40008001209 */
[----:B------:R-:W-:Y:S02]  /*1320*/  LEA R44, R44, UR14, 0x2 ;  /* 0x0000000e2c2c7c11 */ /* 0x000fe4000f8e10ff */
[----:B------:R-:W-:-:S03]  /*1330*/  LOP3.LUT R45, R45, R38, RZ, 0x30, !PT ;  /* 0x000000262d2d7212 */ /* 0x000fc600078e30ff */
[----:B------:R-:W-:Y:S01]  /*1340*/  ATOMS.POPC.INC.32 RZ, [R44+URZ] ;  /* 0x000000002cff7f8c */ /* 0x000fe2000d8000ff */
[----:B------:R-:W-:-:S05]  /*1350*/  LEA R45, R45, UR14, 0x2 ;  /* 0x0000000e2d2d7c11 */ /* 0x000fca000f8e10ff */
[----:B------:R0:W-:Y:S02]  /*1360*/  ATOMS.POPC.INC.32 RZ, [R45+URZ] ;  /* 0x000000002dff7f8c */ /* 0x0001e4000d8000ff */
[----:B0-----:R-:W-:-:S04]  /*1370*/  SHF.R.U64 R45, R10, UR13, R11 ;  /* 0x0000000d0a2d7c19 */ /* 0x001fc8000800120b */
[-C--:B------:R-:W-:Y:S02]  /*1380*/  LOP3.LUT R44, R45, R38.reuse, RZ, 0x30, !PT ;  /* 0x000000262d2c7212 */ /* 0x080fe400078e30ff */
[----:B------:R-:W-:Y:S02]  /*1390*/  SHF.R.U64 R45, R12, UR13, R13 ;  /* 0x0000000d0c2d7c19 */ /* 0x000fe4000800120d */
[----:B------:R-:W-:Y:S02]  /*13a0*/  LEA R44, R44, UR14, 0x2 ;  /* 0x0000000e2c2c7c11 */ /* 0x000fe4000f8e10ff */
[----:B------:R-:W-:-:S03]  /*13b0*/  LOP3.LUT R45, R45, R38, RZ, 0x30, !PT ;  /* 0x000000262d2d7212 */ /* 0x000fc600078e30ff */
[----:B------:R0:W-:Y:S01]  /*13c0*/  ATOMS.POPC.INC.32 RZ, [R44+URZ] ;  /* 0x000000002cff7f8c */ /* 0x0001e2000d8000ff */
[----:B------:R-:W-:-:S05]  /*13d0*/  LEA R45, R45, UR14, 0x2 ;  /* 0x0000000e2d2d7c11 */ /* 0x000fca000f8e10ff */
[----:B------:R1:W-:Y:S01]  /*13e0*/  ATOMS.POPC.INC.32 RZ, [R45+URZ] ;  /* 0x000000002dff7f8c */ /* 0x0003e2000d8000ff */
[----:B0-----:R-:W-:-:S04]  /*13f0*/  SHF.R.U64 R44, R14, UR13, R15 ;  /* 0x0000000d0e2c7c19 */ /* 0x001fc8000800120f */
[-C--:B------:R-:W-:Y:S02]  /*1400*/  LOP3.LUT R44, R44, R38.reuse, RZ, 0x30, !PT ;  /* 0x000000262c2c7212 */ /* 0x080fe400078e30ff */
[----:B-1----:R-:W-:Y:S02]  /*1410*/  SHF.R.U64 R45, R16, UR13, R17 ;  /* 0x0000000d102d7c19 */ /* 0x002fe40008001211 */
        /* <DEDUP_REMOVED lines=39> */
[----:B-1----:R-:W-:Y:S01]  /*1690*/  SHF.R.U64 R45, R36, UR13, R37 ;  /* 0x0000000d242d7c19 */ /* 0x002fe20008001225 */
[----:B------:R-:W-:Y:S01]  /*16a0*/  UIADD3 UR13, UPT, UPT, UR13, 0x8, URZ ;  /* 0x000000080d0d7890 */ /* 0x000fe2000fffe0ff */
[----:B------:R-:W-:Y:S02]  /*16b0*/  LEA R44, R44, UR14, 0x2 ;  /* 0x0000000e2c2c7c11 */ /* 0x000fe4000f8e10ff */
[----:B------:R-:W-:-:S03]  /*16c0*/  LOP3.LUT R38, R45, R38, RZ, 0x30, !PT ;  /* 0x000000262d267212 */ /* 0x000fc600078e30ff */
[----:B------:R-:W-:Y:S01]  /*16d0*/  ISETP.LE.AND P0, PT, R39, UR13, PT ;  /* 0x0000000d27007c0c */ /* 0x000fe2000bf03270 */
[----:B------:R0:W-:Y:S01]  /*16e0*/  ATOMS.POPC.INC.32 RZ, [R44+URZ] ;  /* 0x000000002cff7f8c */ /* 0x0001e2000d8000ff */
[----:B------:R-:W-:-:S05]  /*16f0*/  LEA R38, R38, UR14, 0x2 ;  /* 0x0000000e26267c11 */ /* 0x000fca000f8e10ff */
[----:B------:R0:W-:Y:S06]  /*1700*/  ATOMS.POPC.INC.32 RZ, [R38+URZ] ;  /* 0x0000000026ff7f8c */ /* 0x0001ec000d8000ff */
[----:B------:R-:W-:Y:S05]  /*1710*/  @!P0 BRA `(.L_x_128) ;  /* 0xfffffff800dc8947 */ /* 0x000fea000383ffff */
.L_x_127:
[----:B------:R-:W-:Y:S05]  /*1720*/  BRA.U !UP0, `(.L_x_129) ;  /* 0xfffffff108ec7547 */ /* 0x000fea000b83ffff */
.L_x_124:
[----:B------:R-:W-:Y:S01]  /*1730*/  BAR.SYNC.DEFER_BLOCKING 0x0 ;  /* 0x0000000000007b1d */ /* 0x000fe20000010000 */
[----:B------:R-:W-:-:S05]  /*1740*/  ISETP.NE.AND P0, PT, R43, RZ, PT ;  /* 0x000000ff2b00720c */ /* 0x000fca0003f05270 */
[----:B------:R-:W-:Y:S08]  /*1750*/  BSSY.RECONVERGENT B0, `(.L_x_130) ;  /* 0x0000175000007945 */ /* 0x000ff00003800200 */
[----:B------:R-:W-:Y:S05]  /*1760*/  @P0 BRA `(.L_x_131) ;  /* 0x0000001400cc0947 */ /* 0x000fea0003800000 */
[----:B--2345:R-:W2:Y:S01]  /*1770*/  LDC.64 R6, c[0x0][0x398] ;  /* 0x0000e600ff067b82 */ /* 0x03cea20000000a00 */
[----:B------:R-:W-:Y:S01]  /*1780*/  IMAD.MOV.U32 R9, RZ, RZ, RZ ;  /* 0x000000ffff097224 */ /* 0x000fe200078e00ff */
[----:B--2---:R-:W-:-:S04]  /*1790*/  IADD3 R6, PT, PT, R7, 0x7, -R6 ;  /* 0x0000000707067810 */ /* 0x004fc80007ffe806 */
[----:B------:R-:W-:-:S04]  /*17a0*/  SHF.R.S32.HI R7, RZ, 0x1f, R6 ;  /* 0x0000001fff077819 */ /* 0x000fc80000011406 */
[----:B------:R-:W-:-:S04]  /*17b0*/  LEA.HI R7, R7, R6, RZ, 0x3 ;  /* 0x0000000607077211 */ /* 0x000fc800078f18ff */
[----:B------:R-:W-:-:S04]  /*17c0*/  SHF.R.S32.HI R7, RZ, 0x3, R7 ;  /* 0x00000003ff077819 */ /* 0x000fc80000011407 */
[C---:B------:R-:W-:Y:S01]  /*17d0*/  LOP3.LUT R6, R7.reuse, 0xffffff8, RZ, 0xc0, !PT ;  /* 0x0ffffff807067812 */ /* 0x040fe200078ec0ff */
[----:B------:R-:W-:-:S05]  /*17e0*/  VIADD R13, R7, 0xffffffff ;  /* 0xffffffff070d7836 */ /* 0x000fca0000000000 */
[----:B------:R-:W-:-:S13]  /*17f0*/  ISETP.GE.U32.AND P0, PT, R13, 0x7, PT ;  /* 0x000000070d00780c */ /* 0x000fda0003f06070 */
[----:B------:R-:W-:Y:S05]  /*1800*/  @!P0 BRA `(.L_x_132) ;  /* 0x00000004006c8947 */ /* 0x000fea0003800000 */
[----:B01----:R-:W0:Y:S01]  /*1810*/  LDC.64 R8, c[0x0][0x380] ;  /* 0x0000e000ff087b82 */ /* 0x003e220000000a00 */
[----:B------:R-:W-:-:S07]  /*1820*/  IMAD.MOV.U32 R11, RZ, RZ, RZ ;  /* 0x000000ffff0b7224 */ /* 0x000fce00078e00ff */
.L_x_149:
[----:B----4-:R-:W-:Y:S01]  /*1830*/  IMAD R15, R11, 0x400, R2 ;  /* 0x000004000b0f7824 */ /* 0x010fe200078e0202 */
[----:B------:R-:W-:Y:S04]  /*1840*/  BSSY.RECONVERGENT B1, `(.L_x_133) ;  /* 0x000000f000017945 */ /* 0x000fe80003800200 */
[----:B0123--:R-:W1:Y:S04]  /*1850*/  LDS R20, [R15] ;  /* 0x000000000f147984 */ /* 0x00fe680000000800 */
[----:B------:R2:W3:Y:S04]  /*1860*/  LDS R17, [R15+0x400] ;  /* 0x000400000f117984 */ /* 0x0004e80000000800 */
[----:B------:R2:W4:Y:S04]  /*1870*/  LDS R22, [R15+0x800] ;  /* 0x000800000f167984 */ /* 0x0005280000000800 */
[----:B------:R2:W0:Y:S04]  /*1880*/  LDS R23, [R15+0xc00] ;  /* 0x000c00000f177984 */ /* 0x0004280000000800 */
[----:B------:R2:W0:Y:S04]  /*1890*/  LDS R16, [R15+0x1000] ;  /* 0x001000000f107984 */ /* 0x0004280000000800 */
[----:B------:R2:W0:Y:S04]  /*18a0*/  LDS R14, [R15+0x1400] ;  /* 0x001400000f0e7984 */ /* 0x0004280000000800 */
[----:B------:R2:W0:Y:S04]  /*18b0*/  LDS R12, [R15+0x1800] ;  /* 0x001800000f0c7984 */ /* 0x0004280000000800 */
[----:B------:R2:W0:Y:S01]  /*18c0*/  LDS R10, [R15+0x1c00] ;  /* 0x001c00000f0a7984 */ /* 0x0004220000000800 */
[----:B-1----:R-:W-:-:S13]  /*18d0*/  ISETP.NE.AND P0, PT, R20, RZ, PT ;  /* 0x000000ff1400720c */ /* 0x002fda0003f05270 */
[----:B--234-:R-:W-:Y:S05]  /*18e0*/  @!P0 BRA `(.L_x_134) ;  /* 0x0000000000108947 */ /* 0x01cfea0003800000 */
[----:B------:R-:W-:Y:S01]  /*18f0*/  LEA R19, R11, R0, 0x8 ;  /* 0x000000000b137211 */ /* 0x000fe200078e40ff */
[----:B------:R-:W-:-:S04]  /*1900*/  IMAD.MOV.U32 R21, RZ, RZ, RZ ;  /* 0x000000ffff157224 */ /* 0x000fc800078e00ff */
[----:B0-----:R-:W-:-:S05]  /*1910*/  IMAD.WIDE.U32 R18, R19, 0x8, R8 ;  /* 0x0000000813127825 */ /* 0x001fca00078e0008 */
[----:B------:R1:W-:Y:S02]  /*1920*/  REDG.E.ADD.64.STRONG.GPU desc[UR16][R18.64], R20 ;  /* 0x000000141200798e */ /* 0x0003e4000c12e510 */
.L_x_134:
[----:B------:R-:W-:Y:S05]  /*1930*/  BSYNC.RECONVERGENT B1 ;  /* 0x0000000000017941 */ /* 0x000fea0003800200 */
.L_x_133:
[----:B------:R-:W-:Y:S01]  /*1940*/  ISETP.NE.AND P6, PT, R17, RZ, PT ;  /* 0x000000ff1100720c */ /* 0x000fe20003fc5270 */
[----:B------:R-:W-:Y:S01]  /*1950*/  BSSY.RECONVERGENT B1, `(.L_x_135) ;  /* 0x000000e000017945 */ /* 0x000fe20003800200 */
[----:B------:R-:W-:Y:S02]  /*1960*/  ISETP.NE.AND P0, PT, R22, RZ, PT ;  /* 0x000000ff1600720c */ /* 0x000fe40003f05270 */
[----:B0-----:R-:W-:Y:S02]  /*1970*/  ISETP.NE.AND P1, PT, R23, RZ, PT ;  /* 0x000000ff1700720c */ /* 0x001fe40003f25270 */
[----:B------:R-:W-:Y:S02]  /*1980*/  ISETP.NE.AND P2, PT, R16, RZ, PT ;  /* 0x000000ff1000720c */ /* 0x000fe40003f45270 */
[----:B------:R-:W-:Y:S02]  /*1990*/  ISETP.NE.AND P3, PT, R14, RZ, PT ;  /* 0x000000ff0e00720c */ /* 0x000fe40003f65270 */
[----:B------:R-:W-:-:S02]  /*19a0*/  ISETP.NE.AND P4, PT, R12, RZ, PT ;  /* 0x000000ff0c00720c */ /* 0x000fc40003f85270 */
[----:B------:R-:W-:Y:S01]  /*19b0*/  ISETP.NE.AND P5, PT, R10, RZ, PT ;  /* 0x000000ff0a00720c */ /* 0x000fe20003fa5270 */
[----:B------:R-:W-:-:S12]  /*19c0*/  @!P6 BRA `(.L_x_136) ;  /* 0x000000000018e947 */ /* 0x000fd80003800000 */
[----:B-1----:R-:W-:Y:S02]  /*19d0*/  IMAD R19, R11, 0x100, R0 ;  /* 0x000001000b137824 */ /* 0x002fe400078e0200 */
[----:B------:R-:W-:Y:S02]  /*19e0*/  IMAD.MOV.U32 R20, RZ, RZ, R17 ;  /* 0x000000ffff147224 */ /* 0x000fe400078e0011 */
[----:B------:R-:W-:Y:S02]  /*19f0*/  VIADD R19, R19, 0x100 ;  /* 0x0000010013137836 */ /* 0x000fe40000000000 */
[----:B------:R-:W-:Y:S02]  /*1a00*/  IMAD.MOV.U32 R21, RZ, RZ, RZ ;  /* 0x000000ffff157224 */ /* 0x000fe400078e00ff */
[----:B------:R-:W-:-:S05]  /*1a10*/  IMAD.WIDE.U32 R18, R19, 0x8, R8 ;  /* 0x0000000813127825 */ /* 0x000fca00078e0008 */
[----:B------:R0:W-:Y:S02]  /*1a20*/  REDG.E.ADD.64.STRONG.GPU desc[UR16][R18.64], R20 ;  /* 0x000000141200798e */ /* 0x0001e4000c12e510 */
.L_x_136:
[----:B------:R-:W-:Y:S05]  /*1a30*/  BSYNC.RECONVERGENT B1 ;  /* 0x0000000000017941 */ /* 0x000fea0003800200 */
.L_x_135:
[----:B------:R-:W-:Y:S04]  /*1a40*/  BSSY.RECONVERGENT B1, `(.L_x_137) ;  /* 0x0000008000017945 */ /* 0x000fe80003800200 */
[----:B------:R-:W-:Y:S05]  /*1a50*/  @!P0 BRA `(.L_x_138) ;  /* 0x0000000000188947 */ /* 0x000fea0003800000 */
[----:B01----:R-:W-:Y:S02]  /*1a60*/  IMAD R19, R11, 0x100, R0 ;  /* 0x000001000b137824 */ /* 0x003fe400078e0200 */
[----:B------:R-:W-:Y:S02]  /*1a70*/  IMAD.MOV.U32 R20, RZ, RZ, R22 ;  /* 0x000000ffff147224 */ /* 0x000fe400078e0016 */
[----:B------:R-:W-:Y:S01]  /*1a80*/  IMAD.MOV.U32 R21, RZ, RZ, RZ ;  /* 0x000000ffff157224 */ /* 0x000fe200078e00ff */
[----:B------:R-:W-:-:S05]  /*1a90*/  IADD3 R19, PT, PT, R19, 0x200, RZ ;  /* 0x0000020013137810 */ /* 0x000fca0007ffe0ff */
[----:B------:R-:W-:-:S05]  /*1aa0*/  IMAD.WIDE.U32 R18, R19, 0x8, R8 ;  /* 0x0000000813127825 */ /* 0x000fca00078e0008 */
[----:B------:R2:W-:Y:S02]  /*1ab0*/  REDG.E.ADD.64.STRONG.GPU desc[UR16][R18.64], R20 ;  /* 0x000000141200798e */ /* 0x0005e4000c12e510 */
.L_x_138:
[----:B------:R-:W-:Y:S05]  /*1ac0*/  BSYNC.RECONVERGENT B1 ;  /* 0x0000000000017941 */ /* 0x000fea0003800200 */
.L_x_137:
[----:B------:R-:W-:Y:S04]  /*1ad0*/  BSSY.RECONVERGENT B1, `(.L_x_139) ;  /* 0x0000008000017945 */ /* 0x000fe80003800200 */
[----:B------:R-:W-:Y:S05]  /*1ae0*/  @!P1 BRA `(.L_x_140) ;  /* 0x0000000000189947 */ /* 0x000fea0003800000 */
[----:B012---:R-:W-:Y:S02]  /*1af0*/  IMAD R19, R11, 0x100, R0 ;  /* 0x000001000b137824 */ /* 0x007fe400078e0200 */
[----:B------:R-:W-:Y:S02]  /*1b00*/  IMAD.MOV.U32 R20, RZ, RZ, R23 ;  /* 0x000000ffff147224 */ /* 0x000fe400078e0017 */
[----:B------:R-:W-:Y:S02]  /*1b10*/  VIADD R19, R19, 0x300 ;  /* 0x0000030013137836 */ /* 0x000fe40000000000 */
[----:B------:R-:W-:Y:S02]  /*1b20*/  IMAD.MOV.U32 R21, RZ, RZ, RZ ;  /* 0x000000ffff157224 */ /* 0x000fe400078e00ff */
[----:B------:R-:W-:-:S05]  /*1b30*/  IMAD.WIDE.U32 R18, R19, 0x8, R8 ;  /* 0x0000000813127825 */ /* 0x000fca00078e0008 */
[----:B------:R3:W-:Y:S02]  /*1b40*/  REDG.E.ADD.64.STRONG.GPU desc[UR16][R18.64], R20 ;  /* 0x000000141200798e */ /* 0x0007e4000c12e510 */
.L_x_140:
[----:B------:R-:W-:Y:S05]  /*1b50*/  BSYNC.RECONVERGENT B1 ;  /* 0x0000000000017941 */ /* 0x000fea0003800200 */
.L_x_139:
[----:B------:R-:W-:Y:S04]  /*1b60*/  BSSY.RECONVERGENT B1, `(.L_x_141) ;  /* 0x0000007000017945 */ /* 0x000fe80003800200 */
[----:B------:R-:W-:Y:S05]  /*1b70*/  @!P2 BRA `(.L_x_142) ;  /* 0x000000000014a947 */ /* 0x000fea0003800000 */
[----:B0123--:R-:W-:Y:S01]  /*1b80*/  LEA R19, R11, R0, 0x8 ;  /* 0x000000000b137211 */ /* 0x00ffe200078e40ff */
[----:B------:R-:W-:-:S04]  /*1b90*/  IMAD.MOV.U32 R17, RZ, RZ, RZ ;  /* 0x000000ffff117224 */ /* 0x000fc800078e00ff */
[----:B------:R-:W-:-:S04]  /*1ba0*/  VIADD R19, R19, 0x400 ;  /* 0x0000040013137836 */ /* 0x000fc80000000000 */
[----:B------:R-:W-:-:S05]  /*1bb0*/  IMAD.WIDE.U32 R18, R19, 0x8, R8 ;  /* 0x0000000813127825 */ /* 0x000fca00078e0008 */
[----:B------:R4:W-:Y:S02]  /*1bc0*/  REDG.E.ADD.64.STRONG.GPU desc[UR16][R18.64], R16 ;  /* 0x000000101200798e */ /* 0x0009e4000c12e510 */
.L_x_142:
[----:B------:R-:W-:Y:S05]  /*1bd0*/  BSYNC.RECONVERGENT B1 ;  /* 0x0000000000017941 */ /* 0x000fea0003800200 */
.L_x_141:
[----:B------:R-:W-:Y:S04]  /*1be0*/  BSSY.RECONVERGENT B1, `(.L_x_143) ;  /* 0x0000007000017945 */ /* 0x000fe80003800200 */
[----:B------:R-:W-:Y:S05]  /*1bf0*/  @!P3 BRA `(.L_x_144) ;  /* 0x000000000014b947 */ /* 0x000fea0003800000 */
[----:B----4-:R-:W-:Y:S02]  /*1c00*/  IMAD R17, R11, 0x100, R0 ;  /* 0x000001000b117824 */ /* 0x010fe400078e0200 */
[----:B------:R-:W-:Y:S02]  /*1c10*/  IMAD.MOV.U32 R15, RZ, RZ, RZ ;  /* 0x000000ffff0f7224 */ /* 0x000fe400078e00ff */
[----:B------:R-:W-:-:S04]  /*1c20*/  VIADD R17, R17, 0x500 ;  /* 0x0000050011117836 */ /* 0x000fc80000000000 */
[----:B------:R-:W-:-:S05]  /*1c30*/  IMAD.WIDE.U32 R16, R17, 0x8, R8 ;  /* 0x0000000811107825 */ /* 0x000fca00078e0008 */
[----:B------:R4:W-:Y:S02]  /*1c40*/  REDG.E.ADD.64.STRONG.GPU desc[UR16][R16.64], R14 ;  /* 0x0000000e1000798e */ /* 0x0009e4000c12e510 */
.L_x_144:
[----:B------:R-:W-:Y:S05]  /*1c50*/  BSYNC.RECONVERGENT B1 ;  /* 0x0000000000017941 */ /* 0x000fea0003800200 */
.L_x_143:
[----:B------:R-:W-:Y:S04]  /*1c60*/  BSSY.RECONVERGENT B1, `(.L_x_145) ;  /* 0x0000008000017945 */ /* 0x000fe80003800200 */
[----:B------:R-:W-:Y:S05]  /*1c70*/  @!P4 BRA `(.L_x_146) ;  /* 0x000000000018c947 */ /* 0x000fea0003800000 */
[----:B----4-:R-:W-:Y:S02]  /*1c80*/  IMAD R15, R11, 0x100, R0 ;  /* 0x000001000b0f7824 */ /* 0x010fe400078e0200 */
[----:B------:R-:W-:Y:S02]  /*1c90*/  IMAD.MOV.U32 R16, RZ, RZ, R12 ;  /* 0x000000ffff107224 */ /* 0x000fe400078e000c */
[----:B------:R-:W-:Y:S01]  /*1ca0*/  IMAD.MOV.U32 R17, RZ, RZ, RZ ;  /* 0x000000ffff117224 */ /* 0x000fe200078e00ff */
[----:B------:R-:W-:-:S05]  /*1cb0*/  IADD3 R15, PT, PT, R15, 0x600, RZ ;  /* 0x000006000f0f7810 */ /* 0x000fca0007ffe0ff */
[----:B------:R-:W-:-:S05]  /*1cc0*/  IMAD.WIDE.U32 R14, R15, 0x8, R8 ;  /* 0x000000080f0e7825 */ /* 0x000fca00078e0008 */
[----:B------:R4:W-:Y:S02]  /*1cd0*/  REDG.E.ADD.64.STRONG.GPU desc[UR16][R14.64], R16 ;  /* 0x000000100e00798e */ /* 0x0009e4000c12e510 */
.L_x_146:
[----:B------:R-:W-:Y:S05]  /*1ce0*/  BSYNC.RECONVERGENT B1 ;  /* 0x0000000000017941 */ /* 0x000fea0003800200 */
.L_x_145:
[----:B------:R-:W-:Y:S04]  /*1cf0*/  BSSY.RECONVERGENT B1, `(.L_x_147) ;  /* 0x0000008000017945 */ /* 0x000fe80003800200 */
[----:B------:R-:W-:Y:S05]  /*1d00*/  @!P5 BRA `(.L_x_148) ;  /* 0x000000000018d947 */ /* 0x000fea0003800000 */
[----:B----4-:R-:W-:Y:S02]  /*1d10*/  IMAD R15, R11, 0x100, R0 ;  /* 0x000001000b0f7824 */ /* 0x010fe400078e0200 */
[----:B------:R-:W-:Y:S02]  /*1d20*/  IMAD.MOV.U32 R16, RZ, RZ, R10 ;  /* 0x000000ffff107224 */ /* 0x000fe400078e000a */
[----:B------:R-:W-:Y:S02]  /*1d30*/  VIADD R15, R15, 0x700 ;  /* 0x000007000f0f7836 */ /* 0x000fe40000000000 */
[----:B------:R-:W-:Y:S02]  /*1d40*/  IMAD.MOV.U32 R17, RZ, RZ, RZ ;  /* 0x000000ffff117224 */ /* 0x000fe400078e00ff */
[----:B------:R-:W-:-:S05]  /*1d50*/  IMAD.WIDE.U32 R14, R15, 0x8, R8 ;  /* 0x000000080f0e7825 */ /* 0x000fca00078e0008 */
[----:B------:R4:W-:Y:S02]  /*1d60*/  REDG.E.ADD.64.STRONG.GPU desc[UR16][R14.64], R16 ;  /* 0x000000100e00798e */ /* 0x0009e4000c12e510 */
.L_x_148:
[----:B------:R-:W-:Y:S05]  /*1d70*/  BSYNC.RECONVERGENT B1 ;  /* 0x0000000000017941 */ /* 0x000fea0003800200 */
.L_x_147:
[----:B------:R-:W-:-:S04]  /*1d80*/  IADD3 R11, PT, PT, R11, 0x8, RZ ;  /* 0x000000080b0b7810 */ /* 0x000fc80007ffe0ff */
[----:B------:R-:W-:-:S13]  /*1d90*/  ISETP.NE.AND P0, PT, R11, R6, PT ;  /* 0x000000060b00720c */ /* 0x000fda0003f05270 */
[----:B------:R-:W-:Y:S05]  /*1da0*/  @P0 BRA `(.L_x_149) ;  /* 0xfffffff800a00947 */ /* 0x000fea000383ffff */
[----:B------:R-:W-:-:S07]  /*1db0*/  IMAD.MOV.U32 R9, RZ, RZ, R6 ;  /* 0x000000ffff097224 */ /* 0x000fce00078e0006 */
.L_x_132:
[C---:B----4-:R-:W-:Y:S02]  /*1dc0*/  LOP3.LUT R17, R7.reuse, 0x7, RZ, 0xc0, !PT ;  /* 0x0000000707117812 */ /* 0x050fe400078ec0ff */
[----:B------:R-:W-:Y:S02]  /*1dd0*/  LOP3.LUT R16, R7, 0x3, RZ, 0xc0, !PT ;  /* 0x0000000307107812 */ /* 0x000fe400078ec0ff */
[C---:B------:R-:W-:Y:S01]  /*1de0*/  ISETP.NE.AND P0, PT, R17.reuse, RZ, PT ;  /* 0x000000ff1100720c */ /* 0x040fe20003f05270 */
[----:B0123--:R-:W-:Y:S01]  /*1df0*/  VIADD R18, R17, 0xffffffff ;  /* 0xffffffff11127836 */ /* 0x00ffe20000000000 */
[----:B------:R-:W-:Y:S01]  /*1e00*/  LOP3.LUT R7, R7, 0x1, RZ, 0xc0, !PT ;  /* 0x0000000107077812 */ /* 0x000fe200078ec0ff */
[----:B------:R-:W-:-:S10]  /*1e10*/  VIADD R19, R16, 0xffffffff ;  /* 0xffffffff10137836 */ /* 0x000fd40000000000 */
[----:B------:R-:W-:Y:S05]  /*1e20*/  @!P0 BRA `(.L_x_150) ;  /* 0x0000000400748947 */ /* 0x000fea0003800000 */
[----:B------:R-:W-:-:S13]  /*1e30*/  ISETP.GE.U32.AND P0, PT, R18, 0x3, PT ;  /* 0x000000031200780c */ /* 0x000fda0003f06070 */
[----:B------:R-:W-:Y:S05]  /*1e40*/  @!P0 BRA `(.L_x_151) ;  /* 0x0000000000c08947 */ /* 0x000fea0003800000 */
[----:B------:R-:W-:Y:S01]  /*1e50*/  IMAD R10, R9, 0x400, R2 ;  /* 0x00000400090a7824 */ /* 0x000fe200078e0202 */
[----:B------:R-:W-:Y:S04]  /*1e60*/  BSSY.RECONVERGENT B1, `(.L_x_152) ;  /* 0x000000f000017945 */ /* 0x000fe80003800200 */
[----:B------:R-:W0:Y:S04]  /*1e70*/  LDS R14, [R10] ;  /* 0x000000000a0e7984 */ /* 0x000e280000000800 */
[----:B------:R-:W1:Y:S04]  /*1e80*/  LDS R12, [R10+0x400] ;  /* 0x000400000a0c7984 */ /* 0x000e680000000800 */
[----:B------:R-:W2:Y:S04]  /*1e90*/  LDS R20, [R10+0x800] ;  /* 0x000800000a147984 */ /* 0x000ea80000000800 */
[----:B------:R-:W3:Y:S01]  /*1ea0*/  LDS R8, [R10+0xc00] ;  /* 0x000c00000a087984 */ /* 0x000ee20000000800 */
[----:B0-----:R-:W-:-:S02]  /*1eb0*/  ISETP.NE.AND P0, PT, R14, RZ, PT ;  /* 0x000000ff0e00720c */ /* 0x001fc40003f05270 */
[----:B-1----:R-:W-:Y:S02]  /*1ec0*/  ISETP.NE.AND P1, PT, R12, RZ, PT ;  /* 0x000000ff0c00720c */ /* 0x002fe40003f25270 */
[----:B--2---:R-:W-:Y:S02]  /*1ed0*/  ISETP.NE.AND P2, PT, R20, RZ, PT ;  /* 0x000000ff1400720c */ /* 0x004fe40003f45270 */
[----:B---3--:R-:W-:-:S07]  /*1ee0*/  ISETP.NE.AND P3, PT, R8, RZ, PT ;  /* 0x000000ff0800720c */ /* 0x008fce0003f65270 */
[----:B------:R-:W-:Y:S06]  /*1ef0*/  @!P0 BRA `(.L_x_153) ;  /* 0x0000000000148947 */ /* 0x000fec0003800000 */
[----:B------:R-:W0:Y:S01]  /*1f00*/  LDC.64 R10, c[0x0][0x380] ;  /* 0x0000e000ff0a7b82 */ /* 0x000e220000000a00 */
[----:B------:R-:W-:-:S04]  /*1f10*/  IMAD R15, R9, 0x100, R0 ;  /* 0x00000100090f7824 */ /* 0x000fc800078e0200 */
[----:B0-----:R-:W-:-:S04]  /*1f20*/  IMAD.WIDE.U32 R10, R15, 0x8, R10 ;  /* 0x000000080f0a7825 */ /* 0x001fc800078e000a */
[----:B------:R-:W-:-:S05]  /*1f30*/  IMAD.MOV.U32 R15, RZ, RZ, RZ ;  /* 0x000000ffff0f7224 */ /* 0x000fca00078e00ff */
[----:B------:R0:W-:Y:S02]  /*1f40*/  REDG.E.ADD.64.STRONG.GPU desc[UR16][R10.64], R14 ;  /* 0x0000000e0a00798e */ /* 0x0001e4000c12e510 */
.L_x_153:
[----:B------:R-:W-:Y:S05]  /*1f50*/  BSYNC.RECONVERGENT B1 ;  /* 0x0000000000017941 */ /* 0x000fea0003800200 */
.L_x_152:
[----:B------:R-:W-:Y:S04]  /*1f60*/  BSSY.RECONVERGENT B1, `(.L_x_154) ;  /* 0x0000009000017945 */ /* 0x000fe80003800200 */
[----:B------:R-:W-:Y:S05]  /*1f70*/  @!P1 BRA `(.L_x_155) ;  /* 0x00000000001c9947 */ /* 0x000fea0003800000 */
[----:B0-----:R-:W0:Y:S01]  /*1f80*/  LDC.64 R10, c[0x0][0x380] ;  /* 0x0000e000ff0a7b82 */ /* 0x001e220000000a00 */
[----:B------:R-:W-:Y:S01]  /*1f90*/  LEA R15, R9, R0, 0x8 ;  /* 0x00000000090f7211 */ /* 0x000fe200078e40ff */
[----:B------:R-:W-:-:S04]  /*1fa0*/  IMAD.MOV.U32 R14, RZ, RZ, R12 ;  /* 0x000000ffff0e7224 */ /* 0x000fc800078e000c */
[----:B------:R-:W-:-:S04]  /*1fb0*/  VIADD R15, R15, 0x100 ;  /* 0x000001000f0f7836 */ /* 0x000fc80000000000 */
[----:B0-----:R-:W-:-:S04]  /*1fc0*/  IMAD.WIDE.U32 R10, R15, 0x8, R10 ;  /* 0x000000080f0a7825 */ /* 0x001fc800078e000a */
[----:B------:R-:W-:-:S05]  /*1fd0*/  IMAD.MOV.U32 R15, RZ, RZ, RZ ;  /* 0x000000ffff0f7224 */ /* 0x000fca00078e00ff */
[----:B------:R1:W-:Y:S02]  /*1fe0*/  REDG.E.ADD.64.STRONG.GPU desc[UR16][R10.64], R14 ;  /* 0x0000000e0a00798e */ /* 0x0003e4000c12e510 */
.L_x_155:
[----:B------:R-:W-:Y:S05]  /*1ff0*/  BSYNC.RECONVERGENT B1 ;  /* 0x0000000000017941 */ /* 0x000fea0003800200 */
.L_x_154:
[----:B------:R-:W-:Y:S04]  /*2000*/  BSSY.RECONVERGENT B1, `(.L_x_156) ;  /* 0x0000009000017945 */ /* 0x000fe80003800200 */
[----:B------:R-:W-:Y:S05]  /*2010*/  @!P2 BRA `(.L_x_157) ;  /* 0x00000000001ca947 */ /* 0x000fea0003800000 */
[----:B01----:R-:W0:Y:S01]  /*2020*/  LDC.64 R10, c[0x0][0x380] ;  /* 0x0000e000ff0a7b82 */ /* 0x003e220000000a00 */
[----:B------:R-:W-:Y:S02]  /*2030*/  IMAD R15, R9, 0x100, R0 ;  /* 0x00000100090f7824 */ /* 0x000fe400078e0200 */
[----:B------:R-:W-:Y:S02]  /*2040*/  IMAD.MOV.U32 R14, RZ, RZ, R20 ;  /* 0x000000ffff0e7224 */ /* 0x000fe400078e0014 */
[----:B------:R-:W-:-:S04]  /*2050*/  VIADD R15, R15, 0x200 ;  /* 0x000002000f0f7836 */ /* 0x000fc80000000000 */
[----:B0-----:R-:W-:-:S04]  /*2060*/  IMAD.WIDE.U32 R10, R15, 0x8, R10 ;  /* 0x000000080f0a7825 */ /* 0x001fc800078e000a */
[----:B------:R-:W-:-:S05]  /*2070*/  HFMA2 R15, -RZ, RZ, 0, 0 ;  /* 0x00000000ff0f7431 */ /* 0x000fca00000001ff */
[----:B------:R2:W-:Y:S02]  /*2080*/  REDG.E.ADD.64.STRONG.GPU desc[UR16][R10.64], R14 ;  /* 0x0000000e0a00798e */ /* 0x0005e4000c12e510 */
.L_x_157:
[----:B------:R-:W-:Y:S05]  /*2090*/  BSYNC.RECONVERGENT B1 ;  /* 0x0000000000017941 */ /* 0x000fea0003800200 */
.L_x_156:
[----:B------:R-:W-:Y:S04]  /*20a0*/  BSSY.RECONVERGENT B1, `(.L_x_158) ;  /* 0x0000009000017945 */ /* 0x000fe80003800200 */
[----:B------:R-:W-:Y:S05]  /*20b0*/  @!P3 BRA `(.L_x_159) ;  /* 0x00000000001cb947 */ /* 0x000fea0003800000 */
[----:B012---:R-:W0:Y:S01]  /*20c0*/  LDC.64 R10, c[0x0][0x380] ;  /* 0x0000e000ff0a7b82 */ /* 0x007e220000000a00 */
[----:B------:R-:W-:Y:S02]  /*20d0*/  IMAD R15, R9, 0x100, R0 ;  /* 0x00000100090f7824 */ /* 0x000fe400078e0200 */
[----:B------:R-:W-:Y:S02]  /*20e0*/  IMAD.MOV.U32 R14, RZ, RZ, R8 ;  /* 0x000000ffff0e7224 */ /* 0x000fe400078e0008 */
[----:B------:R-:W-:-:S04]  /*20f0*/  VIADD R15, R15, 0x300 ;  /* 0x000003000f0f7836 */ /* 0x000fc80000000000 */
[----:B0-----:R-:W-:-:S04]  /*2100*/  IMAD.WIDE.U32 R10, R15, 0x8, R10 ;  /* 0x000000080f0a7825 */ /* 0x001fc800078e000a */
[----:B------:R-:W-:-:S05]  /*2110*/  IMAD.MOV.U32 R15, RZ, RZ, RZ ;  /* 0x000000ffff0f7224 */ /* 0x000fca00078e00ff */
[----:B------:R3:W-:Y:S02]  /*2120*/  REDG.E.ADD.64.STRONG.GPU desc[UR16][R10.64], R14 ;  /* 0x0000000e0a00798e */ /* 0x0007e4000c12e510 */
.L_x_159:
[----:B------:R-:W-:Y:S05]  /*2130*/  BSYNC.RECONVERGENT B1 ;  /* 0x0000000000017941 */ /* 0x000fea0003800200 */
.L_x_158:
[----:B------:R-:W-:-:S07]  /*2140*/  VIADD R9, R9, 0x4 ;  /* 0x0000000409097836 */ /* 0x000fce0000000000 */
.L_x_151:
[----:B------:R-:W-:Y:S01]  /*2150*/  ISETP.NE.AND P0, PT, R16, RZ, PT ;  /* 0x000000ff1000720c */ /* 0x000fe20003f05270 */
[----:B------:R-:W-:-:S12]  /*2160*/  BSSY.RECONVERGENT B1, `(.L_x_150) ;  /* 0x0000029000017945 */ /* 0x000fd80003800200 */
[----:B------:R-:W-:Y:S05]  /*2170*/  @!P0 BRA `(.L_x_160) ;  /* 0x00000000009c8947 */ /* 0x000fea0003800000 */
[----:B------:R-:W-:-:S13]  /*2180*/  ISETP.NE.AND P0, PT, R19, RZ, PT ;  /* 0x000000ff1300720c */ /* 0x000fda0003f05270 */
[----:B------:R-:W-:Y:S05]  /*2190*/  @!P0 BRA `(.L_x_161) ;  /* 0x0000000000648947 */ /* 0x000fea0003800000 */
[----:B0123--:R-:W-:Y:S01]  /*21a0*/  IMAD R10, R9, 0x400, R2 ;  /* 0x00000400090a7824 */ /* 0x00ffe200078e0202 */
[----:B------:R-:W-:Y:S04]  /*21b0*/  BSSY.RECONVERGENT B2, `(.L_x_162) ;  /* 0x000000c000027945 */ /* 0x000fe80003800200 */
[----:B------:R-:W0:Y:S04]  /*21c0*/  LDS R8, [R10] ;  /* 0x000000000a087984 */ /* 0x000e280000000800 */
[----:B------:R-:W1:Y:S01]  /*21d0*/  LDS R12, [R10+0x400] ;  /* 0x000400000a0c7984 */ /* 0x000e620000000800 */
[----:B0-----:R-:W-:-:S02]  /*21e0*/  ISETP.NE.AND P0, PT, R8, RZ, PT ;  /* 0x000000ff0800720c */ /* 0x001fc40003f05270 */
[----:B-1----:R-:W-:-:S11]  /*21f0*/  ISETP.NE.AND P1, PT, R12, RZ, PT ;  /* 0x000000ff0c00720c */ /* 0x002fd60003f25270 */
[----:B------:R-:W-:Y:S05]  /*2200*/  @!P0 BRA `(.L_x_163) ;  /* 0x0000000000188947 */ /* 0x000fea0003800000 */
[----:B------:R-:W0:Y:S01]  /*2210*/  LDC.64 R10, c[0x0][0x380] ;  /* 0x0000e000ff0a7b82 */ /* 0x000e220000000a00 */
[----:B------:R-:W-:-:S05]  /*2220*/  LEA R15, R9, R0, 0x8 ;  /* 0x00000000090f7211 */ /* 0x000fca00078e40ff */
[----:B0-----:R-:W-:-:S04]  /*2230*/  IMAD.WIDE.U32 R14, R15, 0x8, R10 ;  /* 0x000000080f0e7825 */ /* 0x001fc800078e000a */
[----:B------:R-:W-:Y:S02]  /*2240*/  IMAD.MOV.U32 R10, RZ, RZ, R8 ;  /* 0x000000ffff0a7224 */ /* 0x000fe400078e0008 */
[----:B------:R-:W-:-:S05]  /*2250*/  IMAD.MOV.U32 R11, RZ, RZ, RZ ;  /* 0x000000ffff0b7224 */ /* 0x000fca00078e00ff */
[----:B------:R0:W-:Y:S02]  /*2260*/  REDG.E.ADD.64.STRONG.GPU desc[UR16][R14.64], R10 ;  /* 0x0000000a0e00798e */ /* 0x0001e4000c12e510 */
.L_x_163:
[----:B------:R-:W-:Y:S05]  /*2270*/  BSYNC.RECONVERGENT B2 ;  /* 0x0000000000027941 */ /* 0x000fea0003800200 */
.L_x_162:
[----:B------:R-:W-:Y:S04]  /*2280*/  BSSY.RECONVERGENT B2, `(.L_x_164) ;  /* 0x0000009000027945 */ /* 0x000fe80003800200 */
[----:B------:R-:W-:Y:S05]  /*2290*/  @!P1 BRA `(.L_x_165) ;  /* 0x00000000001c9947 */ /* 0x000fea0003800000 */
[----:B0-----:R-:W0:Y:S01]  /*22a0*/  LDC.64 R10, c[0x0][0x380] ;  /* 0x0000e000ff0a7b82 */ /* 0x001e220000000a00 */
[----:B------:R-:W-:-:S04]  /*22b0*/  IMAD R8, R9, 0x100, R0 ;  /* 0x0000010009087824 */ /* 0x000fc800078e0200 */
[----:B------:R-:W-:-:S04]  /*22c0*/  VIADD R15, R8, 0x100 ;  /* 0x00000100080f7836 */ /* 0x000fc80000000000 */
[----:B0-----:R-:W-:-:S04]  /*22d0*/  IMAD.WIDE.U32 R14, R15, 0x8, R10 ;  /* 0x000000080f0e7825 */ /* 0x001fc800078e000a */
[----:B------:R-:W-:Y:S02]  /*22e0*/  IMAD.MOV.U32 R10, RZ, RZ, R12 ;  /* 0x000000ffff0a7224 */ /* 0x000fe400078e000c */
[----:B------:R-:W-:-:S05]  /*22f0*/  IMAD.MOV.U32 R11, RZ, RZ, RZ ;  /* 0x000000ffff0b7224 */ /* 0x000fca00078e00ff */
[----:B------:R1:W-:Y:S02]  /*2300*/  REDG.E.ADD.64.STRONG.GPU desc[UR16][R14.64], R10 ;  /* 0x0000000a0e00798e */ /* 0x0003e4000c12e510 */
.L_x_165:
[----:B------:R-:W-:Y:S05]  /*2310*/  BSYNC.RECONVERGENT B2 ;  /* 0x0000000000027941 */ /* 0x000fea0003800200 */
.L_x_164:
[----:B------:R-:W-:-:S07]  /*2320*/  IADD3 R9, PT, PT, R9, 0x2, RZ ;  /* 0x0000000209097810 */ /* 0x000fce0007ffe0ff */
.L_x_161:
[----:B------:R-:W-:-:S13]  /*2330*/  ISETP.NE.AND P0, PT, R7, RZ, PT ;  /* 0x000000ff0700720c */ /* 0x000fda0003f05270 */
[----:B------:R-:W-:Y:S05]  /*2340*/  @!P0 BRA `(.L_x_160) ;  /* 0x0000000000288947 */ /* 0x000fea0003800000 */
[----:B------:R-:W-:-:S05]  /*2350*/  IMAD R8, R9, 0x400, R2 ;  /* 0x0000040009087824 */ /* 0x000fca00078e0202 */
[----:B------:R-:W4:Y:S02]  /*2360*/  LDS R12, [R8] ;  /* 0x00000000080c7984 */ /* 0x000f240000000800 */
[----:B----4-:R-:W-:-:S13]  /*2370*/  ISETP.NE.AND P0, PT, R12, RZ, PT ;  /* 0x000000ff0c00720c */ /* 0x010fda0003f05270 */
[----:B------:R-:W-:Y:S05]  /*2380*/  @!P0 BRA `(.L_x_160) ;  /* 0x0000000000188947 */ /* 0x000fea0003800000 */
[----:B0123--:R-:W0:Y:S01]  /*2390*/  LDC.64 R10, c[0x0][0x380] ;  /* 0x0000e000ff0a7b82 */ /* 0x00fe220000000a00 */
[----:B------:R-:W-:-:S04]  /*23a0*/  IMAD R9, R9, 0x100, R0 ;  /* 0x0000010009097824 */ /* 0x000fc800078e0200 */
[----:B0-----:R-:W-:-:S04]  /*23b0*/  IMAD.WIDE.U32 R8, R9, 0x8, R10 ;  /* 0x0000000809087825 */ /* 0x001fc800078e000a */
[----:B------:R-:W-:Y:S02]  /*23c0*/  IMAD.MOV.U32 R10, RZ, RZ, R12 ;  /* 0x000000ffff0a7224 */ /* 0x000fe400078e000c */
[----:B------:R-:W-:-:S05]  /*23d0*/  IMAD.MOV.U32 R11, RZ, RZ, RZ ;  /* 0x000000ffff0b7224 */ /* 0x000fca00078e00ff */
[----:B------:R4:W-:Y:S02]  /*23e0*/  REDG.E.ADD.64.STRONG.GPU desc[UR16][R8.64], R10 ;  /* 0x0000000a0800798e */ /* 0x0009e4000c12e510 */
.L_x_160:
[----:B------:R-:W-:Y:S05]  /*23f0*/  BSYNC.RECONVERGENT B1 ;  /* 0x0000000000017941 */ /* 0x000fea0003800200 */
.L_x_150:
[----:B------:R-:W-:-:S13]  /*2400*/  ISETP.GT.U32.AND P0, PT, R0, 0x7f, PT ;  /* 0x0000007f0000780c */ /* 0x000fda0003f04070 */
[----:B------:R-:W-:Y:S05]  /*2410*/  @P0 BRA `(.L_x_131) ;  /* 0x0000000800a00947 */ /* 0x000fea0003800000 */
[----:B------:R-:W-:Y:S01]  /*2420*/  ISETP.GE.U32.AND P0, PT, R13, 0x7, PT ;  /* 0x000000070d00780c */ /* 0x000fe20003f06070 */
[----:B----4-:R-:W-:-:S12]  /*2430*/  IMAD.MOV.U32 R9, RZ, RZ, RZ ;  /* 0x000000ffff097224 */ /* 0x010fd800078e00ff */
[----:B------:R-:W-:Y:S05]  /*2440*/  @!P0 BRA `(.L_x_166) ;  /* 0x0000000400248947 */ /* 0x000fea0003800000 */
[----:B------:R-:W4:Y:S01]  /*2450*/  LDC.64 R8, c[0x0][0x380] ;  /* 0x0000e000ff087b82 */ /* 0x000f220000000a00 */
[----:B0123--:R-:W-:-:S07]  /*2460*/  IMAD.MOV.U32 R15, RZ, RZ, RZ ;  /* 0x000000ffff0f7224 */ /* 0x00ffce00078e00ff */
.L_x_183:
[C---:B01234-:R-:W-:Y:S01]  /*2470*/  LEA R12, R15.reuse, R2, 0xa ;  /* 0x000000020f0c7211 */ /* 0x05ffe200078e50ff */
[C---:B------:R-:W-:Y:S01]  /*2480*/  IMAD R11, R15.reuse, 0x100, R0 ;  /* 0x000001000f0b7824 */ /* 0x040fe200078e0200 */
[----:B------:R-:W-:Y:S01]  /*2490*/  BSSY.RECONVERGENT B1, `(.L_x_167) ;  /* 0x0000011000017945 */ /* 0x000fe20003800200 */
[----:B------:R-:W-:Y:S02]  /*24a0*/  VIADD R15, R15, 0x8 ;  /* 0x000000080f0f7836 */ /* 0x000fe40000000000 */
[----:B------:R-:W0:Y:S01]  /*24b0*/  LDS R14, [R12+0x200] ;  /* 0x000200000c0e7984 */ /* 0x000e220000000800 */
[----:B----4-:R-:W-:-:S03]  /*24c0*/  IMAD.WIDE.U32 R10, R11, 0x8, R8 ;  /* 0x000000080b0a7825 */ /* 0x010fc600078e0008 */
[----:B------:R-:W1:Y:S04]  /*24d0*/  LDS R20, [R12+0x600] ;  /* 0x000600000c147984 */ /* 0x000e680000000800 */
[----:B------:R2:W3:Y:S04]  /*24e0*/  LDS R21, [R12+0xa00] ;  /* 0x000a00000c157984 */ /* 0x0004e80000000800 */
[----:B------:R2:W4:Y:S04]  /*24f0*/  LDS R22, [R12+0xe00] ;  /* 0x000e00000c167984 */ /* 0x0005280000000800 */
[----:B------:R2:W2:Y:S04]  /*2500*/  LDS R23, [R12+0x1200] ;  /* 0x001200000c177984 */ /* 0x0004a80000000800 */
[----:B------:R0:W2:Y:S04]  /*2510*/  LDS R24, [R12+0x1600] ;  /* 0x001600000c187984 */ /* 0x0000a80000000800 */
[----:B------:R0:W2:Y:S04]  /*2520*/  LDS R25, [R12+0x1a00] ;  /* 0x001a00000c197984 */ /* 0x0000a80000000800 */
[----:B------:R0:W2:Y:S02]  /*2530*/  LDS R26, [R12+0x1e00] ;  /* 0x001e00000c1a7984 */ /* 0x0000a40000000800 */
[----:B0-----:R-:W-:-:S02]  /*2540*/  ISETP.NE.AND P0, PT, R14, RZ, PT ;  /* 0x000000ff0e00720c */ /* 0x001fc40003f05270 */
[----:B-1----:R-:W-:-:S11]  /*2550*/  ISETP.NE.AND P1, PT, R20, RZ, PT ;  /* 0x000000ff1400720c */ /* 0x002fd60003f25270 */
[----:B---34-:R-:W-:Y:S05]  /*2560*/  @!P0 BRA `(.L_x_168) ;  /* 0x00000000000c8947 */ /* 0x018fea0003800000 */
[----:B--2---:R-:W-:Y:S02]  /*2570*/  IMAD.MOV.U32 R12, RZ, RZ, R14 ;  /* 0x000000ffff0c7224 */ /* 0x004fe400078e000e */
[----:B------:R-:W-:-:S05]  /*2580*/  IMAD.MOV.U32 R13, RZ, RZ, RZ ;  /* 0x000000ffff0d7224 */ /* 0x000fca00078e00ff */
[----:B------:R0:W-:Y:S02]  /*2590*/  REDG.E.ADD.64.STRONG.GPU desc[UR16][R10.64+0x400], R12 ;  /* 0x0004000c0a00798e */ /* 0x0001e4000c12e510 */
.L_x_168:
[----:B------:R-:W-:Y:S05]  /*25a0*/  BSYNC.RECONVERGENT B1 ;  /* 0x0000000000017941 */ /* 0x000fea0003800200 */
.L_x_167:
[----:B------:R-:W-:Y:S04]  /*25b0*/  BSSY.RECONVERGENT B1, `(.L_x_169) ;  /* 0x0000005000017945 */ /* 0x000fe80003800200 */
[----:B------:R-:W-:Y:S05]  /*25c0*/  @!P1 BRA `(.L_x_170) ;  /* 0x00000000000c9947 */ /* 0x000fea0003800000 */
[----:B0-2---:R-:W-:Y:S02]  /*25d0*/  IMAD.MOV.U32 R12, RZ, RZ, R20 ;  /* 0x000000ffff0c7224 */ /* 0x005fe400078e0014 */
[----:B------:R-:W-:-:S05]  /*25e0*/  IMAD.MOV.U32 R13, RZ, RZ, RZ ;  /* 0x000000ffff0d7224 */ /* 0x000fca00078e00ff */
[----:B------:R1:W-:Y:S02]  /*25f0*/  REDG.E.ADD.64.STRONG.GPU desc[UR16][R10.64+0xc00], R12 ;  /* 0x000c000c0a00798e */ /* 0x0003e4000c12e510 */
.L_x_170:
[----:B------:R-:W-:Y:S05]  /*2600*/  BSYNC.RECONVERGENT B1 ;  /* 0x0000000000017941 */ /* 0x000fea0003800200 */
.L_x_169:
[----:B------:R-:W-:Y:S01]  /*2610*/  ISETP.NE.AND P6, PT, R21, RZ, PT ;  /* 0x000000ff1500720c */ /* 0x000fe20003fc5270 */
[----:B------:R-:W-:Y:S01]  /*2620*/  BSSY.RECONVERGENT B1, `(.L_x_171) ;  /* 0x000000b000017945 */ /* 0x000fe20003800200 */
[----:B------:R-:W-:Y:S02]  /*2630*/  ISETP.NE.AND P0, PT, R15, R6, PT ;  /* 0x000000060f00720c */ /* 0x000fe40003f05270 */
[----:B------:R-:W-:Y:S02]  /*2640*/  ISETP.NE.AND P1, PT, R22, RZ, PT ;  /* 0x000000ff1600720c */ /* 0x000fe40003f25270 */
[----:B--2---:R-:W-:Y:S02]  /*2650*/  ISETP.NE.AND P2, PT, R23, RZ, PT ;  /* 0x000000ff1700720c */ /* 0x004fe40003f45270 */
[----:B------:R-:W-:Y:S02]  /*2660*/  ISETP.NE.AND P3, PT, R24, RZ, PT ;  /* 0x000000ff1800720c */ /* 0x000fe40003f65270 */
[----:B------:R-:W-:-:S02]  /*2670*/  ISETP.NE.AND P4, PT, R25, RZ, PT ;  /* 0x000000ff1900720c */ /* 0x000fc40003f85270 */
[----:B------:R-:W-:Y:S01]  /*2680*/  ISETP.NE.AND P5, PT, R26, RZ, PT ;  /* 0x000000ff1a00720c */ /* 0x000fe20003fa5270 */
[----:B------:R-:W-:-:S12]  /*2690*/  @!P6 BRA `(.L_x_172) ;  /* 0x00000000000ce947 */ /* 0x000fd80003800000 */
[----:B01----:R-:W-:Y:S01]  /*26a0*/  MOV R12, R21 ;  /* 0x00000015000c7202 */ /* 0x003fe20000000f00 */
[----:B------:R-:W-:-:S05]  /*26b0*/  IMAD.MOV.U32 R13, RZ, RZ, RZ ;  /* 0x000000ffff0d7224 */ /* 0x000fca00078e00ff */
[----:B------:R2:W-:Y:S02]  /*26c0*/  REDG.E.ADD.64.STRONG.GPU desc[UR16][R10.64+0x1400], R12 ;  /* 0x0014000c0a00798e */ /* 0x0005e4000c12e510 */
.L_x_172:
[----:B------:R-:W-:Y:S05]  /*26d0*/  BSYNC.RECONVERGENT B1 ;  /* 0x0000000000017941 */ /* 0x000fea0003800200 */
.L_x_171:
[----:B------:R-:W-:Y:S04]  /*26e0*/  BSSY.RECONVERGENT B1, `(.L_x_173) ;  /* 0x0000005000017945 */ /* 0x000fe80003800200 */
[----:B------:R-:W-:Y:S05]  /*26f0*/  @!P1 BRA `(.L_x_174) ;  /* 0x00000000000c9947 */ /* 0x000fea0003800000 */
[----:B012---:R-:W-:Y:S02]  /*2700*/  IMAD.MOV.U32 R12, RZ, RZ, R22 ;  /* 0x000000ffff0c7224 */ /* 0x007fe400078e0016 */
[----:B------:R-:W-:-:S05]  /*2710*/  IMAD.MOV.U32 R13, RZ, RZ, RZ ;  /* 0x000000ffff0d7224 */ /* 0x000fca00078e00ff */
[----:B------:R3:W-:Y:S02]  /*2720*/  REDG.E.ADD.64.STRONG.GPU desc[UR16][R10.64+0x1c00], R12 ;  /* 0x001c000c0a00798e */ /* 0x0007e4000c12e510 */
.L_x_174:
[----:B------:R-:W-:Y:S05]  /*2730*/  BSYNC.RECONVERGENT B1 ;  /* 0x0000000000017941 */ /* 0x000fea0003800200 */
.L_x_173:
[----:B------:R-:W-:Y:S04]  /*2740*/  BSSY.RECONVERGENT B1, `(.L_x_175) ;  /* 0x0000005000017945 */ /* 0x000fe80003800200 */
[----:B------:R-:W-:Y:S05]  /*2750*/  @!P2 BRA `(.L_x_176) ;  /* 0x00000000000ca947 */ /* 0x000fea0003800000 */
[----:B0123--:R-:W-:Y:S02]  /*2760*/  IMAD.MOV.U32 R12, RZ, RZ, R23 ;  /* 0x000000ffff0c7224 */ /* 0x00ffe400078e0017 */
[----:B------:R-:W-:-:S05]  /*2770*/  IMAD.MOV.U32 R13, RZ, RZ, RZ ;  /* 0x000000ffff0d7224 */ /* 0x000fca00078e00ff */
[----:B------:R4:W-:Y:S02]  /*2780*/  REDG.E.ADD.64.STRONG.GPU desc[UR16][R10.64+0x2400], R12 ;  /* 0x0024000c0a00798e */ /* 0x0009e4000c12e510 */
.L_x_176:
[----:B------:R-:W-:Y:S05]  /*2790*/  BSYNC.RECONVERGENT B1 ;  /* 0x0000000000017941 */ /* 0x000fea0003800200 */
.L_x_175:
[----:B------:R-:W-:Y:S04]  /*27a0*/  BSSY.RECONVERGENT B1, `(.L_x_177) ;  /* 0x0000005000017945 */ /* 0x000fe80003800200 */
[----:B------:R-:W-:Y:S05]  /*27b0*/  @!P3 BRA `(.L_x_178) ;  /* 0x00000000000cb947 */ /* 0x000fea0003800000 */
[----:B01234-:R-:W-:Y:S02]  /*27c0*/  HFMA2 R13, -RZ, RZ, 0, 0 ;  /* 0x00000000ff0d7431 */ /* 0x01ffe400000001ff */
[----:B------:R-:W-:-:S05]  /*27d0*/  IMAD.MOV.U32 R12, RZ, RZ, R24 ;  /* 0x000000ffff0c7224 */ /* 0x000fca00078e0018 */
[----:B------:R0:W-:Y:S02]  /*27e0*/  REDG.E.ADD.64.STRONG.GPU desc[UR16][R10.64+0x2c00], R12 ;  /* 0x002c000c0a00798e */ /* 0x0001e4000c12e510 */
.L_x_178:
[----:B------:R-:W-:Y:S05]  /*27f0*/  BSYNC.RECONVERGENT B1 ;  /* 0x0000000000017941 */ /* 0x000fea0003800200 */
.L_x_177:
[----:B------:R-:W-:Y:S04]  /*2800*/  BSSY.RECONVERGENT B1, `(.L_x_179) ;  /* 0x0000005000017945 */ /* 0x000fe80003800200 */
[----:B------:R-:W-:Y:S05]  /*2810*/  @!P4 BRA `(.L_x_180) ;  /* 0x00000000000cc947 */ /* 0x000fea0003800000 */
[----:B01234-:R-:W-:Y:S02]  /*2820*/  IMAD.MOV.U32 R12, RZ, RZ, R25 ;  /* 0x000000ffff0c7224 */ /* 0x01ffe400078e0019 */
[----:B------:R-:W-:-:S05]  /*2830*/  IMAD.MOV.U32 R13, RZ, RZ, RZ ;  /* 0x000000ffff0d7224 */ /* 0x000fca00078e00ff */
[----:B------:R0:W-:Y:S02]  /*2840*/  REDG.E.ADD.64.STRONG.GPU desc[UR16][R10.64+0x3400], R12 ;  /* 0x0034000c0a00798e */ /* 0x0001e4000c12e510 */
.L_x_180:
[----:B------:R-:W-:Y:S05]  /*2850*/  BSYNC.RECONVERGENT B1 ;  /* 0x0000000000017941 */ /* 0x000fea0003800200 */
.L_x_179:
[----:B------:R-:W-:Y:S04]  /*2860*/  BSSY.RECONVERGENT B1, `(.L_x_181) ;  /* 0x0000005000017945 */ /* 0x000fe80003800200 */
[----:B------:R-:W-:Y:S05]  /*2870*/  @!P5 BRA `(.L_x_182) ;  /* 0x00000000000cd947 */ /* 0x000fea0003800000 */
[----:B01234-:R-:W-:Y:S02]  /*2880*/  IMAD.MOV.U32 R12, RZ, RZ, R26 ;  /* 0x000000ffff0c7224 */ /* 0x01ffe400078e001a */
[----:B------:R-:W-:-:S05]  /*2890*/  IMAD.MOV.U32 R13, RZ, RZ, RZ ;  /* 0x000000ffff0d7224 */ /* 0x000fca00078e00ff */
[----:B------:R0:W-:Y:S02]  /*28a0*/  REDG.E.ADD.64.STRONG.GPU desc[UR16][R10.64+0x3c00], R12 ;  /* 0x003c000c0a00798e */ /* 0x0001e4000c12e510 */
.L_x_182:
[----:B------:R-:W-:Y:S05]  /*28b0*/  BSYNC.RECONVERGENT B1 ;  /* 0x0000000000017941 */ /* 0x000fea0003800200 */
.L_x_181:
[----:B------:R-:W-:Y:S05]  /*28c0*/  @P0 BRA `(.L_x_183) ;  /* 0xfffffff800e80947 */ /* 0x000fea000383ffff */
[----:B------:R-:W-:-:S07]  /*28d0*/  IMAD.MOV.U32 R9, RZ, RZ, R6 ;  /* 0x000000ffff097224 */ /* 0x000fce00078e0006 */
.L_x_166:
[----:B------:R-:W-:-:S13]  /*28e0*/  ISETP.NE.AND P0, PT, R17, RZ, PT ;  /* 0x000000ff1100720c */ /* 0x000fda0003f05270 */
[----:B------:R-:W-:Y:S05]  /*28f0*/  @!P0 BRA `(.L_x_131) ;  /* 0x0000000400688947 */ /* 0x000fea0003800000 */
[----:B------:R-:W-:-:S13]  /*2900*/  ISETP.GE.U32.AND P0, PT, R18, 0x3, PT ;  /* 0x000000031200780c */ /* 0x000fda0003f06070 */
[----:B------:R-:W-:Y:S05]  /*2910*/  @!P0 BRA `(.L_x_184) ;  /* 0x0000000000c08947 */ /* 0x000fea0003800000 */
[----:B------:R-:W-:Y:S01]  /*2920*/  IMAD R8, R9, 0x400, R2 ;  /* 0x0000040009087824 */ /* 0x000fe200078e0202 */
[----:B------:R-:W-:Y:S04]  /*2930*/  BSSY.RECONVERGENT B1, `(.L_x_185) ;  /* 0x000000f000017945 */ /* 0x000fe80003800200 */
[----:B01234-:R-:W0:Y:S04]  /*2940*/  LDS R12, [R8+0x200] ;  /* 0x00020000080c7984 */ /* 0x01fe280000000800 */
        /* <DEDUP_REMOVED lines=9> */
[----:B------:R-:W-:-:S05]  /*29e0*/  LEA R13, R9, R0, 0x8 ;  /* 0x00000000090d7211 */ /* 0x000fca00078e40ff */
[----:B0-----:R-:W-:-:S04]  /*29f0*/  IMAD.WIDE.U32 R10, R13, 0x8, R10 ;  /* 0x000000080d0a7825 */ /* 0x001fc800078e000a */
[----:B------:R-:W-:-:S05]  /*2a00*/  IMAD.MOV.U32 R13, RZ, RZ, RZ ;  /* 0x000000ffff0d7224 */ /* 0x000fca00078e00ff */
[----:B------:R0:W-:Y:S02]  /*2a10*/  REDG.E.ADD.64.STRONG.GPU desc[UR16][R10.64+0x400], R12 ;  /* 0x0004000c0a00798e */ /* 0x0001e4000c12e510 */
.L_x_186:
[----:B------:R-:W-:Y:S05]  /*2a20*/  BSYNC.RECONVERGENT B1 ;  /* 0x0000000000017941 */ /* 0x000fea0003800200 */
.L_x_185:
[----:B------:R-:W-:Y:S04]  /*2a30*/  BSSY.RECONVERGENT B1, `(.L_x_187) ;  /* 0x0000009000017945 */ /* 0x000fe80003800200 */
[----:B------:R-:W-:Y:S05]  /*2a40*/  @!P1 BRA `(.L_x_188) ;  /* 0x00000000001c9947 */ /* 0x000fea0003800000 */
[----:B0-----:R-:W0:Y:S01]  /*2a50*/  LDC.64 R10, c[0x0][0x380] ;  /* 0x0000e000ff0a7b82 */ /* 0x001e220000000a00 */
[----:B------:R-:W-:Y:S02]  /*2a60*/  IMAD R13, R9, 0x100, R0 ;  /* 0x00000100090d7824 */ /* 0x000fe400078e0200 */
[----:B------:R-:W-:Y:S02]  /*2a70*/  IMAD.MOV.U32 R12, RZ, RZ, R14 ;  /* 0x000000ffff0c7224 */ /* 0x000fe400078e000e */
[----:B------:R-:W-:-:S04]  /*2a80*/  VIADD R13, R13, 0x100 ;  /* 0x000001000d0d7836 */ /* 0x000fc80000000000 */
[----:B0-----:R-:W-:-:S04]  /*2a90*/  IMAD.WIDE.U32 R10, R13, 0x8, R10 ;  /* 0x000000080d0a7825 */ /* 0x001fc800078e000a */
[----:B------:R-:W-:-:S05]  /*2aa0*/  IMAD.MOV.U32 R13, RZ, RZ, RZ ;  /* 0x000000ffff0d7224 */ /* 0x000fca00078e00ff */
[----:B------:R1:W-:Y:S02]  /*2ab0*/  REDG.E.ADD.64.STRONG.GPU desc[UR16][R10.64+0x400], R12 ;  /* 0x0004000c0a00798e */ /* 0x0003e4000c12e510 */
.L_x_188:
[----:B------:R-:W-:Y:S05]  /*2ac0*/  BSYNC.RECONVERGENT B1 ;  /* 0x0000000000017941 */ /* 0x000fea0003800200 */
.L_x_187:
[----:B------:R-:W-:Y:S04]  /*2ad0*/  BSSY.RECONVERGENT B1, `(.L_x_189) ;  /* 0x0000009000017945 */ /* 0x000fe80003800200 */
[----:B------:R-:W-:Y:S05]  /*2ae0*/  @!P2 BRA `(.L_x_190) ;  /* 0x00000000001ca947 */ /* 0x000fea0003800000 */
[----:B01----:R-:W0:Y:S01]  /*2af0*/  LDC.64 R10, c[0x0][0x380] ;  /* 0x0000e000ff0a7b82 */ /* 0x003e220000000a00 */
[----:B------:R-:W-:Y:S02]  /*2b00*/  IMAD R13, R9, 0x100, R0 ;  /* 0x00000100090d7824 */ /* 0x000fe400078e0200 */
[----:B------:R-:W-:-:S03]  /*2b10*/  IMAD.MOV.U32 R12, RZ, RZ, R15 ;  /* 0x000000ffff0c7224 */ /* 0x000fc600078e000f */
[----:B------:R-:W-:-:S05]  /*2b20*/  IADD3 R13, PT, PT, R13, 0x200, RZ ;  /* 0x000002000d0d7810 */ /* 0x000fca0007ffe0ff */
[----:B0-----:R-:W-:-:S04]  /*2b30*/  IMAD.WIDE.U32 R10, R13, 0x8, R10 ;  /* 0x000000080d0a7825 */ /* 0x001fc800078e000a */
[----:B------:R-:W-:-:S05]  /*2b40*/  IMAD.MOV.U32 R13, RZ, RZ, RZ ;  /* 0x000000ffff0d7224 */ /* 0x000fca00078e00ff */
[----:B------:R2:W-:Y:S02]  /*2b50*/  REDG.E.ADD.64.STRONG.GPU desc[UR16][R10.64+0x400], R12 ;  /* 0x0004000c0a00798e */ /* 0x0005e4000c12e510 */
.L_x_190:
[----:B------:R-:W-:Y:S05]  /*2b60*/  BSYNC.RECONVERGENT B1 ;  /* 0x0000000000017941 */ /* 0x000fea0003800200 */
.L_x_189:
        /* <DEDUP_REMOVED lines=9> */
.L_x_192:
[----:B------:R-:W-:Y:S05]  /*2c00*/  BSYNC.RECONVERGENT B1 ;  /* 0x0000000000017941 */ /* 0x000fea0003800200 */
.L_x_191:
[----:B------:R-:W-:-:S07]  /*2c10*/  IADD3 R9, PT, PT, R9, 0x4, RZ ;  /* 0x0000000409097810 */ /* 0x000fce0007ffe0ff */
.L_x_184:
[----:B------:R-:W-:-:S13]  /*2c20*/  ISETP.NE.AND P0, PT, R16, RZ, PT ;  /* 0x000000ff1000720c */ /* 0x000fda0003f05270 */
[----:B------:R-:W-:Y:S05]  /*2c30*/  @!P0 BRA `(.L_x_131) ;  /* 0x0000000000988947 */ /* 0x000fea0003800000 */
[----:B------:R-:W-:-:S13]  /*2c40*/  ISETP.NE.AND P0, PT, R19, RZ, PT ;  /* 0x000000ff1300720c */ /* 0x000fda0003f05270 */
[----:B------:R-:W-:Y:S05]  /*2c50*/  @!P0 BRA `(.L_x_193) ;  /* 0x0000000000648947 */ /* 0x000fea0003800000 */
[----:B01234-:R-:W-:Y:S01]  /*2c60*/  IMAD R10, R9, 0x400, R2 ;  /* 0x00000400090a7824 */ /* 0x01ffe200078e0202 */
[----:B------:R-:W-:Y:S04]  /*2c70*/  BSSY.RECONVERGENT B1, `(.L_x_194) ;  /* 0x000000c000017945 */ /* 0x000fe80003800200 */
[----:B------:R-:W0:Y:S04]  /*2c80*/  LDS R6, [R10+0x200] ;  /* 0x000200000a067984 */ /* 0x000e280000000800 */
[----:B------:R-:W1:Y:S01]  /*2c90*/  LDS R8, [R10+0x600] ;  /* 0x000600000a087984 */ /* 0x000e620000000800 */
[----:B0-----:R-:W-:-:S02]  /*2ca0*/  ISETP.NE.AND P0, PT, R6, RZ, PT ;  /* 0x000000ff0600720c */ /* 0x001fc40003f05270 */
[----:B-1----:R-:W-:-:S11]  /*2cb0*/  ISETP.NE.AND P1, PT, R8, RZ, PT ;  /* 0x000000ff0800720c */ /* 0x002fd60003f25270 */
[----:B------:R-:W-:Y:S05]  /*2cc0*/  @!P0 BRA `(.L_x_195) ;  /* 0x0000000000188947 */ /* 0x000fea0003800000 */
[----:B------:R-:W0:Y:S01]  /*2cd0*/  LDC.64 R10, c[0x0][0x380] ;  /* 0x0000e000ff0a7b82 */ /* 0x000e220000000a00 */
[----:B------:R-:W-:-:S04]  /*2ce0*/  IMAD R13, R9, 0x100, R0 ;  /* 0x00000100090d7824 */ /* 0x000fc800078e0200 */
[----:B0-----:R-:W-:-:S04]  /*2cf0*/  IMAD.WIDE.U32 R12, R13, 0x8, R10 ;  /* 0x000000080d0c7825 */ /* 0x001fc800078e000a */
[----:B------:R-:W-:Y:S02]  /*2d00*/  IMAD.MOV.U32 R10, RZ, RZ, R6 ;  /* 0x000000ffff0a7224 */ /* 0x000fe400078e0006 */
[----:B------:R-:W-:-:S05]  /*2d10*/  IMAD.MOV.U32 R11, RZ, RZ, RZ ;  /* 0x000000ffff0b7224 */ /* 0x000fca00078e00ff */
[----:B------:R0:W-:Y:S02]  /*2d20*/  REDG.E.ADD.64.STRONG.GPU desc[UR16][R12.64+0x400], R10 ;  /* 0x0004000a0c00798e */ /* 0x0001e4000c12e510 */
.L_x_195:
[----:B------:R-:W-:Y:S05]  /*2d30*/  BSYNC.RECONVERGENT B1 ;  /* 0x0000000000017941 */ /* 0x000fea0003800200 */
.L_x_194:
[----:B------:R-:W-:Y:S04]  /*2d40*/  BSSY.RECONVERGENT B1, `(.L_x_196) ;  /* 0x0000009000017945 */ /* 0x000fe80003800200 */
[----:B------:R-:W-:Y:S05]  /*2d50*/  @!P1 BRA `(.L_x_197) ;  /* 0x00000000001c9947 */ /* 0x000fea0003800000 */
[----:B0-----:R-:W0:Y:S01]  /*2d60*/  LDC.64 R10, c[0x0][0x380] ;  /* 0x0000e000ff0a7b82 */ /* 0x001e220000000a00 */
[----:B------:R-:W-:-:S04]  /*2d70*/  IMAD R6, R9, 0x100, R0 ;  /* 0x0000010009067824 */ /* 0x000fc800078e0200 */
[----:B------:R-:W-:-:S04]  /*2d80*/  VIADD R13, R6, 0x100 ;  /* 0x00000100060d7836 */ /* 0x000fc80000000000 */
[----:B0-----:R-:W-:Y:S01]  /*2d90*/  IMAD.WIDE.U32 R12, R13, 0x8, R10 ;  /* 0x000000080d0c7825 */ /* 0x001fe200078e000a */
[----:B------:R-:W-:-:S03]  /*2da0*/  MOV R10, R8 ;  /* 0x00000008000a7202 */ /* 0x000fc60000000f00 */
[----:B------:R-:W-:-:S05]  /*2db0*/  IMAD.MOV.U32 R11, RZ, RZ, RZ ;  /* 0x000000ffff0b7224 */ /* 0x000fca00078e00ff */
[----:B------:R1:W-:Y:S02]  /*2dc0*/  REDG.E.ADD.64.STRONG.GPU desc[UR16][R12.64+0x400], R10 ;  /* 0x0004000a0c00798e */ /* 0x0003e4000c12e510 */
.L_x_197:
[----:B------:R-:W-:Y:S05]  /*2dd0*/  BSYNC.RECONVERGENT B1 ;  /* 0x0000000000017941 */ /* 0x000fea0003800200 */
.L_x_196:
[----:B------:R-:W-:-:S07]  /*2de0*/  VIADD R9, R9, 0x2 ;  /* 0x0000000209097836 */ /* 0x000fce0000000000 */
.L_x_193:
[----:B------:R-:W-:-:S13]  /*2df0*/  ISETP.NE.AND P0, PT, R7, RZ, PT ;  /* 0x000000ff0700720c */ /* 0x000fda0003f05270 */
[----:B------:R-:W-:Y:S05]  /*2e00*/  @!P0 BRA `(.L_x_131) ;  /* 0x0000000000248947 */ /* 0x000fea0003800000 */
[----:B------:R-:W-:-:S05]  /*2e10*/  IMAD R6, R9, 0x400, R2 ;  /* 0x0000040009067824 */ /* 0x000fca00078e0202 */
[----:B------:R-:W5:Y:S02]  /*2e20*/  LDS R8, [R6+0x200] ;  /* 0x0002000006087984 */ /* 0x000f640000000800 */
[----:B-----5:R-:W-:-:S13]  /*2e30*/  ISETP.NE.AND P0, PT, R8, RZ, PT ;  /* 0x000000ff0800720c */ /* 0x020fda0003f05270 */
[----:B------:R-:W-:Y:S05]  /*2e40*/  @!P0 BRA `(.L_x_131) ;  /* 0x0000000000148947 */ /* 0x000fea0003800000 */
[----:B------:R-:W5:Y:S01]  /*2e50*/  LDC.64 R6, c[0x0][0x380] ;  /* 0x0000e000ff067b82 */ /* 0x000f620000000a00 */
[----:B------:R-:W-:-:S04]  /*2e60*/  IMAD R9, R9, 0x100, R0 ;  /* 0x0000010009097824 */ /* 0x000fc800078e0200 */
[----:B-----5:R-:W-:-:S04]  /*2e70*/  IMAD.WIDE.U32 R6, R9, 0x8, R6 ;  /* 0x0000000809067825 */ /* 0x020fc800078e0006 */
[----:B------:R-:W-:-:S05]  /*2e80*/  IMAD.MOV.U32 R9, RZ, RZ, RZ ;  /* 0x000000ffff097224 */ /* 0x000fca00078e00ff */
[----:B------:R0:W-:Y:S02]  /*2e90*/  REDG.E.ADD.64.STRONG.GPU desc[UR16][R6.64+0x400], R8 ;  /* 0x000400080600798e */ /* 0x0001e4000c12e510 */
.L_x_131:
[----:B------:R-:W-:Y:S05]  /*2ea0*/  BSYNC.RECONVERGENT B0 ;  /* 0x0000000000007941 */ /* 0x000fea0003800200 */
.L_x_130:
[----:B------:R-:W1:Y:S01]  /*2eb0*/  LDCU.64 UR4, c[0x0][0x390] ;  /* 0x00007200ff0477ac */ /* 0x000e620008000a00 */
[----:B------:R-:W-:-:S04]  /*2ec0*/  UIADD3 UR6, UP1, UPT, UR6, 0x1, URZ ;  /* 0x0000000106067890 */ /* 0x000fc8000ff3e0ff */
[----:B------:R-:W-:Y:S02]  /*2ed0*/  UIADD3.X UR7, UPT, UPT, URZ, UR7, URZ, UP1, !UPT ;  /* 0x00000007ff077290 */ /* 0x000fe40008ffe4ff */
[----:B-1----:R-:W-:-:S04]  /*2ee0*/  UIADD3 UR9, UP0, UPT, UR4, -0x1, URZ ;  /* 0xffffffff04097890 */ /* 0x002fc8000ff1e0ff */
[----:B------:R-:W-:-:S04]  /*2ef0*/  UIADD3.X UR10, UPT, UPT, UR5, -0x1, URZ, UP0, !UPT ;  /* 0xffffffff050a7890 */ /* 0x000fc800087fe4ff */
[----:B------:R-:W-:-:S04]  /*2f00*/  USHF.R.U64 UR9, UR9, 0x1e, UR10 ;  /* 0x0000001e09097899 */ /* 0x000fc8000800120a */
[----:B------:R-:W-:-:S04]  /*2f10*/  UIADD3 UR9, UP0, UPT, UR9, 0x1, URZ ;  /* 0x0000000109097890 */ /* 0x000fc8000ff1e0ff */
[----:B------:R-:W-:Y:S02]  /*2f20*/  ULEA.HI.X UR10, UR10, URZ, URZ, 0x2, UP0 ;  /* 0x000000ff0a0a7291 */ /* 0x000fe400080f14ff */
[----:B------:R-:W-:-:S04]  /*2f30*/  UISETP.LT.U32.AND UP0, UPT, UR9, UR4, UPT ;  /* 0x000000040900728c */ /* 0x000fc8000bf01070 */
[----:B------:R-:W-:-:S04]  /*2f40*/  UISETP.LT.U32.AND.EX UP0, UPT, UR10, UR5, UPT, UP0 ;  /* 0x000000050a00728c */ /* 0x000fc8000bf01100 */
[----:B------:R-:W-:Y:S02]  /*2f50*/  USEL UR4, UR9, UR4, UP0 ;  /* 0x0000000409047287 */ /* 0x000fe40008000000 */
[----:B------:R-:W-:Y:S02]  /*2f60*/  USEL UR5, UR10, UR5, UP0 ;  /* 0x000000050a057287 */ /* 0x000fe40008000000 */
[----:B------:R-:W-:-:S04]  /*2f70*/  UISETP.NE.U32.AND UP0, UPT, UR6, UR4, UPT ;  /* 0x000000040600728c */ /* 0x000fc8000bf05070 */
[----:B------:R-:W-:Y:S01]  /*2f80*/  UISETP.NE.AND.EX UP0, UPT, UR7, UR5, UPT, UP0 ;  /* 0x000000050700728c */ /* 0x000fe2000bf05300 */
[----:B------:R-:W-:Y:S08]  /*2f90*/  BAR.SYNC.DEFER_BLOCKING 0x0 ;  /* 0x0000000000007b1d */ /* 0x000ff00000010000 */
[----:B------:R-:W-:Y:S05]  /*2fa0*/  BRA.U UP0, `(.L_x_198) ;  /* 0xffffffd100807547 */ /* 0x000fea000b83ffff */
[----:B------:R-:W-:Y:S05]  /*2fb0*/  EXIT ;  /* 0x000000000000794d */ /* 0x000fea0003800000 */
.L_x_199:
        /* <DEDUP_REMOVED lines=12> */
.L_x_4993:


//--------------------- .text._ZN3cub18CUB_300001_SM_10006detail10radix_sort31DeviceRadixSortSingleTileKernelINS1_5radix10policy_hubImmyE10Policy1000ELNS0_9SortOrderE0EmmyNS1_21identity_decomposer_tEEEvPKT1_PSA_PKT2_PSE_T3_iiT4_ --------------------------
	.section	.text._ZN3cub18CUB_300001_SM_10006detail10radix_sort31DeviceRadixSortSingleTileKernelINS1_5radix10policy_hubImmyE10Policy1000ELNS0_9SortOrderE0EmmyNS1_21identity_decomposer_tEEEvPKT1_PSA_PKT2_PSE_T3_iiT4_,"ax",@progbits
	.align	128
        .global         _ZN3cub18CUB_300001_SM_10006detail10radix_sort31DeviceRadixSortSingleTileKernelINS1_5radix10policy_hubImmyE10Policy1000ELNS0_9SortOrderE0EmmyNS1_21identity_decomposer_tEEEvPKT1_PSA_PKT2_PSE_T3_iiT4_
        .type           _ZN3cub18CUB_300001_SM_10006detail10radix_sort31DeviceRadixSortSingleTileKernelINS1_5radix10policy_hubImmyE10Policy1000ELNS0_9SortOrderE0EmmyNS1_21identity_decomposer_tEEEvPKT1_PSA_PKT2_PSE_T3_iiT4_,@function
        .size           _ZN3cub18CUB_300001_SM_10006detail10radix_sort31DeviceRadixSortSingleTileKernelINS1_5radix10policy_hubImmyE10Policy1000ELNS0_9SortOrderE0EmmyNS1_21identity_decomposer_tEEEvPKT1_PSA_PKT2_PSE_T3_iiT4_,(.L_x_4994 - _ZN3cub18CUB_300001_SM_10006detail10radix_sort31DeviceRadixSortSingleTileKernelINS1_5radix10policy_hubImmyE10Policy1000ELNS0_9SortOrderE0EmmyNS1_21identity_decomposer_tEEEvPKT1_PSA_PKT2_PSE_T3_iiT4_)
        .other          _ZN3cub18CUB_300001_SM_10006detail10radix_sort31DeviceRadixSortSingleTileKernelINS1_5radix10policy_hubImmyE10Policy1000ELNS0_9SortOrderE0EmmyNS1_21identity_decomposer_tEEEvPKT1_PSA_PKT2_PSE_T3_iiT4_,@"STO_CUDA_ENTRY STV_DEFAULT"
_ZN3cub18CUB_300001_SM_10006detail10radix_sort31DeviceRadixSortSingleTileKernelINS1_5radix10policy_hubImmyE10Policy1000ELNS0_9SortOrderE0EmmyNS1_21identity_decomposer_tEEEvPKT1_PSA_PKT2_PSE_T3_iiT4_:
.text._ZN3cub18CUB_300001_SM_10006detail10radix_sort31DeviceRadixSortSingleTileKernelINS1_5radix10policy_hubImmyE10Policy1000ELNS0_9SortOrderE0EmmyNS1_21identity_decomposer_tEEEvPKT1_PSA_PKT2_PSE_T3_iiT4_:
[----:B------:R-:W-:Y:S01]  /*0000*/  LDC R1, c[0x0][0x37c] ;  /* 0x0000df00ff017b82 */ /* 0x000fe20000000800 */
[----:B------:R-:W0:Y:S01]  /*0010*/  S2R R0, SR_TID.X ;  /* 0x0000000000007919 */ /* 0x000e220000002100 */
[----:B------:R-:W1:Y:S06]  /*0020*/  LDCU UR4, c[0x0][0x3a0] ;  /* 0x00007400ff0477ac */ /* 0x000e6c0008000800 */
[----:B------:R-:W2:Y:S01]  /*0030*/  LDC.64 R4, c[0x0][0x380] ;  /* 0x0000e000ff047b82 */ /* 0x000ea20000000a00 */
[----:B------:R-:W-:Y:S01]  /*0040*/  IMAD.MOV.U32 R12, RZ, RZ, -0x1 ;  /* 0xffffffffff0c7424 */ /* 0x000fe200078e00ff */
[----:B------:R-:W-:Y:S01]  /*0050*/  MOV R17, 0xffffffff ;  /* 0xffffffff00117802 */ /* 0x000fe20000000f00 */
[----:B------:R-:W3:Y:S01]  /*0060*/  LDCU.64 UR10, c[0x0][0x358] ;  /* 0x00006b00ff0a77ac */ /* 0x000ee20008000a00 */
[----:B------:R-:W-:-:S02]  /*0070*/  IMAD.MOV.U32 R13, RZ, RZ, -0x1 ;  /* 0xffffffffff0d7424 */ /* 0x000fc400078e00ff */
[----:B------:R-:W-:Y:S01]  /*0080*/  IMAD.MOV.U32 R14, RZ, RZ, -0x1 ;  /* 0xffffffffff0e7424 */ /* 0x000fe200078e00ff */
[----:B------:R-:W4:Y:S01]  /*0090*/  LDCU.64 UR6, c[0x0][0x3a8] ;  /* 0x00007500ff0677ac */ /* 0x000f220008000a00 */
[----:B------:R-:W-:Y:S01]  /*00a0*/  IMAD.MOV.U32 R15, RZ, RZ, -0x1 ;  /* 0xffffffffff0f7424 */ /* 0x000fe200078e00ff */
[----:B------:R-:W4:Y:S01]  /*00b0*/  LDC.64 R6, c[0x0][0x390] ;  /* 0x0000e400ff067b82 */ /* 0x000f220000000a00 */
[----:B------:R-:W-:Y:S01]  /*00c0*/  IMAD.MOV.U32 R16, RZ, RZ, -0x1 ;  /* 0xffffffffff107424 */ /* 0x000fe200078e00ff */
[----:B------:R-:W0:Y:S01]  /*00d0*/  LDCU UR9, c[0x0][0x3ac] ;  /* 0x00007580ff0977ac */ /* 0x000e220008000800 */
[----:B------:R-:W-:Y:S02]  /*00e0*/  IMAD.MOV.U32 R18, RZ, RZ, -0x1 ;  /* 0xffffffffff127424 */ /* 0x000fe400078e00ff */
[----:B------:R-:W-:Y:S02]  /*00f0*/  IMAD.MOV.U32 R19, RZ, RZ, -0x1 ;  /* 0xffffffffff137424 */ /* 0x000fe400078e00ff */
[----:B------:R-:W-:-:S02]  /*0100*/  IMAD.MOV.U32 R20, RZ, RZ, -0x1 ;  /* 0xffffffffff147424 */ /* 0x000fc400078e00ff */
[----:B------:R-:W-:Y:S02]  /*0110*/  IMAD.MOV.U32 R21, RZ, RZ, -0x1 ;  /* 0xffffffffff157424 */ /* 0x000fe400078e00ff */
[----:B------:R-:W-:Y:S02]  /*0120*/  IMAD.MOV.U32 R22, RZ, RZ, -0x1 ;  /* 0xffffffffff167424 */ /* 0x000fe400078e00ff */
[----:B------:R-:W-:Y:S02]  /*0130*/  IMAD.MOV.U32 R23, RZ, RZ, -0x1 ;  /* 0xffffffffff177424 */ /* 0x000fe400078e00ff */
[----:B------:R-:W-:Y:S02]  /*0140*/  IMAD.MOV.U32 R24, RZ, RZ, -0x1 ;  /* 0xffffffffff187424 */ /* 0x000fe400078e00ff */
[----:B------:R-:W-:Y:S02]  /*0150*/  IMAD.MOV.U32 R25, RZ, RZ, -0x1 ;  /* 0xffffffffff197424 */ /* 0x000fe400078e00ff */
[----:B------:R-:W-:-:S02]  /*0160*/  IMAD.MOV.U32 R26, RZ, RZ, -0x1 ;  /* 0xffffffffff1a7424 */ /* 0x000fc400078e00ff */
[----:B0-----:R-:W-:Y:S02]  /*0170*/  IMAD R9, R0, 0x9, RZ ;  /* 0x0000000900097824 */ /* 0x001fe400078e02ff */
[----:B------:R-:W-:Y:S02]  /*0180*/  IMAD.MOV.U32 R27, RZ, RZ, -0x1 ;  /* 0xffffffffff1b7424 */ /* 0x000fe400078e00ff */
[C---:B------:R-:W-:Y:S01]  /*0190*/  VIADD R2, R9.reuse, 0x1 ;  /* 0x0000000109027836 */ /* 0x040fe20000000000 */
[C---:B-1----:R-:W-:Y:S01]  /*01a0*/  ISETP.GE.AND P6, PT, R9.reuse, UR4, PT ;  /* 0x0000000409007c0c */ /* 0x042fe2000bfc6270 */
[C---:B------:R-:W-:Y:S02]  /*01b0*/  VIADD R3, R9.reuse, 0x2 ;  /* 0x0000000209037836 */ /* 0x040fe40000000000 */
[C---:B------:R-:W-:Y:S01]  /*01c0*/  VIADD R8, R9.reuse, 0x3 ;  /* 0x0000000309087836 */ /* 0x040fe20000000000 */
[----:B------:R-:W-:Y:S01]  /*01d0*/  ISETP.GE.AND P5, PT, R2, UR4, PT ;  /* 0x0000000402007c0c */ /* 0x000fe2000bfa6270 */
[----:B------:R-:W-:Y:S01]  /*01e0*/  VIADD R2, R9, 0x4 ;  /* 0x0000000409027836 */ /* 0x000fe20000000000 */
[----:B------:R-:W-:Y:S01]  /*01f0*/  ISETP.GE.AND P0, PT, R3, UR4, PT ;  /* 0x0000000403007c0c */ /* 0x000fe2000bf06270 */
[C---:B------:R-:W-:Y:S01]  /*0200*/  VIADD R3, R9.reuse, 0x5 ;  /* 0x0000000509037836 */ /* 0x040fe20000000000 */
[----:B------:R-:W-:Y:S01]  /*0210*/  ISETP.GE.AND P1, PT, R8, UR4, PT ;  /* 0x0000000408007c0c */ /* 0x000fe2000bf26270 */
[----:B--2---:R-:W-:Y:S01]  /*0220*/  IMAD.WIDE.U32 R4, R9, 0x8, R4 ;  /* 0x0000000809047825 */ /* 0x004fe200078e0004 */
[----:B------:R-:W-:-:S02]  /*0230*/  ISETP.GE.AND P2, PT, R2, UR4, PT ;  /* 0x0000000402007c0c */ /* 0x000fc4000bf46270 */
[----:B------:R-:W-:Y:S01]  /*0240*/  ISETP.GE.AND P3, PT, R3, UR4, PT ;  /* 0x0000000403007c0c */ /* 0x000fe2000bf66270 */
[----:B------:R-:W-:Y:S01]  /*0250*/  IMAD.MOV.U32 R2, RZ, RZ, -0x1 ;  /* 0xffffffffff027424 */ /* 0x000fe200078e00ff */
[----:B------:R-:W-:Y:S01]  /*0260*/  P2R R8, PR, RZ, 0x20 ;  /* 0x00000020ff087803 */ /* 0x000fe20000000000 */
[----:B------:R-:W-:Y:S02]  /*0270*/  IMAD.MOV.U32 R3, RZ, RZ, -0x1 ;  /* 0xffffffffff037424 */ /* 0x000fe400078e00ff */
[C---:B------:R-:W-:Y:S01]  /*0280*/  VIADD R10, R9.reuse, 0x6 ;  /* 0x00000006090a7836 */ /* 0x040fe20000000000 */
[----:B---3--:R0:W5:Y:S01]  /*0290*/  @!P5 LDG.E.64 R12, desc[UR10][R4.64+0x8] ;  /* 0x0000080a040cd981 */ /* 0x008162000c1e1b00 */
[C---:B------:R-:W-:Y:S02]  /*02a0*/  VIADD R11, R9.reuse, 0x7 ;  /* 0x00000007090b7836 */ /* 0x040fe40000000000 */
[C---:B------:R-:W-:Y:S01]  /*02b0*/  VIADD R46, R9.reuse, 0x8 ;  /* 0x00000008092e7836 */ /* 0x040fe20000000000 */
[----:B------:R0:W5:Y:S01]  /*02c0*/  @!P6 LDG.E.64 R2, desc[UR10][R4.64] ;  /* 0x0000000a0402e981 */ /* 0x000162000c1e1b00 */
[----:B------:R-:W-:Y:S01]  /*02d0*/  ISETP.GE.AND P4, PT, R10, UR4, PT ;  /* 0x000000040a007c0c */ /* 0x000fe2000bf86270 */
[----:B----4-:R-:W-:Y:S01]  /*02e0*/  IMAD.WIDE.U32 R6, R9, 0x8, R6 ;  /* 0x0000000809067825 */ /* 0x010fe200078e0006 */
[----:B------:R-:W-:Y:S01]  /*02f0*/  ISETP.GE.AND P5, PT, R11, UR4, PT ;  /* 0x000000040b007c0c */ /* 0x000fe2000bfa6270 */
[----:B------:R0:W5:Y:S01]  /*0300*/  @!P0 LDG.E.64 R14, desc[UR10][R4.64+0x10] ;  /* 0x0000100a040e8981 */ /* 0x000162000c1e1b00 */
[----:B------:R-:W-:-:S03]  /*0310*/  ISETP.GE.AND P6, PT, R46, UR4, PT ;  /* 0x000000042e007c0c */ /* 0x000fc6000bfc6270 */
[----:B------:R0:W5:Y:S04]  /*0320*/  @!P1 LDG.E.64 R16, desc[UR10][R4.64+0x18] ;  /* 0x0000180a04109981 */ /* 0x000168000c1e1b00 */
[----:B------:R0:W5:Y:S04]  /*0330*/  @!P2 LDG.E.64 R18, desc[UR10][R4.64+0x20] ;  /* 0x0000200a0412a981 */ /* 0x000168000c1e1b00 */
[----:B------:R0:W5:Y:S04]  /*0340*/  @!P3 LDG.E.64 R20, desc[UR10][R4.64+0x28] ;  /* 0x0000280a0414b981 */ /* 0x000168000c1e1b00 */
[----:B------:R0:W5:Y:S04]  /*0350*/  @!P4 LDG.E.64 R22, desc[UR10][R4.64+0x30] ;  /* 0x0000300a0416c981 */ /* 0x000168000c1e1b00 */
[----:B------:R0:W5:Y:S04]  /*0360*/  @!P5 LDG.E.64 R24, desc[UR10][R4.64+0x38] ;  /* 0x0000380a0418d981 */ /* 0x000168000c1e1b00 */
[----:B------:R0:W5:Y:S01]  /*0370*/  @!P6 LDG.E.64 R26, desc[UR10][R4.64+0x40] ;  /* 0x0000400a041ae981 */ /* 0x000162000c1e1b00 */
[----:B------:R-:W-:Y:S01]  /*0380*/  BAR.SYNC.DEFER_BLOCKING 0x0 ;  /* 0x0000000000007b1d */ /* 0x000fe20000010000 */
[----:B------:R-:W-:-:S02]  /*0390*/  P2R R10, PR, RZ, 0x1 ;  /* 0x00000001ff0a7803 */ /* 0x000fc40000000000 */
[----:B------:R-:W-:-:S04]  /*03a0*/  ISETP.NE.AND P0, PT, R8, RZ, PT ;  /* 0x000000ff0800720c */ /* 0x000fc80003f05270 */
[----:B------:R-:W-:Y:S02]  /*03b0*/  P2R R8, PR, RZ, 0x1 ;  /* 0x00000001ff087803 */ /* 0x000fe40000000000 */
[----:B------:R-:W-:Y:S01]  /*03c0*/  ISETP.GE.AND P0, PT, R9, UR4, PT ;  /* 0x0000000409007c0c */ /* 0x000fe2000bf06270 */
[----:B------:R-:W1:-:S12]  /*03d0*/  S2UR UR5, SR_CgaCtaId ;  /* 0x00000000000579c3 */ /* 0x000e580000008800 */
[----:B------:R0:W5:Y:S01]  /*03e0*/  @!P0 LDG.E.64 R28, desc[UR10][R6.64] ;  /* 0x0000000a061c8981 */ /* 0x000162000c1e1b00 */
[----:B------:R-:W-:-:S03]  /*03f0*/  ISETP.NE.AND P0, PT, R8, RZ, PT ;  /* 0x000000ff0800720c */ /* 0x000fc60003f05270 */
[----:B------:R0:W5:Y:S04]  /*0400*/  @!P1 LDG.E.64 R34, desc[UR10][R6.64+0x18] ;  /* 0x0000180a06229981 */ /* 0x000168000c1e1b00 */
[----:B------:R0:W5:Y:S04]  /*0410*/  @!P2 LDG.E.64 R36, desc[UR10][R6.64+0x20] ;  /* 0x0000200a0624a981 */ /* 0x000168000c1e1b00 */
[----:B------:R0:W5:Y:S04]  /*0420*/  @!P3 LDG.E.64 R38, desc[UR10][R6.64+0x28] ;  /* 0x0000280a0626b981 */ /* 0x000168000c1e1b00 */
[----:B------:R0:W5:Y:S01]  /*0430*/  @!P0 LDG.E.64 R30, desc[UR10][R6.64+0x8] ;  /* 0x0000080a061e8981 */ /* 0x000162000c1e1b00 */
[----:B------:R-:W-:-:S03]  /*0440*/  ISETP.NE.AND P0, PT, R10, RZ, PT ;  /* 0x000000ff0a00720c */ /* 0x000fc60003f05270 */
[----:B------:R0:W5:Y:S04]  /*0450*/  @!P4 LDG.E.64 R40, desc[UR10][R6.64+0x30] ;  /* 0x0000300a0628c981 */ /* 0x000168000c1e1b00 */
[----:B------:R0:W5:Y:S04]  /*0460*/  @!P5 LDG.E.64 R42, desc[UR10][R6.64+0x38] ;  /* 0x0000380a062ad981 */ /* 0x000168000c1e1b00 */
[----:B------:R0:W5:Y:S04]  /*0470*/  @!P6 LDG.E.64 R44, desc[UR10][R6.64+0x40] ;  /* 0x0000400a062ce981 */ /* 0x000168000c1e1b00 */
[----:B------:R0:W5:Y:S01]  /*0480*/  @!P0 LDG.E.64 R32, desc[UR10][R6.64+0x10] ;  /* 0x0000100a06208981 */ /* 0x000162000c1e1b00 */
[----:B------:R-:W-:Y:S01]  /*0490*/  UMOV UR4, 0x400 ;  /* 0x0000040000047882 */ /* 0x000fe20000000000 */
[----:B------:R-:W2:Y:S01]  /*04a0*/  S2R R46, SR_LANEID ;  /* 0x00000000002e7919 */ /* 0x000ea20000000000 */
[----:B-1----:R-:W-:Y:S01]  /*04b0*/  ULEA UR4, UR5, UR4, 0x18 ;  /* 0x0000000405047291 */ /* 0x002fe2000f8ec0ff */
[----:B------:R-:W-:-:S05]  /*04c0*/  SHF.R.U32.HI R102, RZ, 0x5, R0 ;  /* 0x00000005ff667819 */ /* 0x000fca0000011600 */
[----:B------:R-:W-:-:S04]  /*04d0*/  LEA R47, R0, UR4, 0x2 ;  /* 0x00000004002f7c11 */ /* 0x000fc8000f8e10ff */
[----:B------:R-:W-:Y:S02]  /*04e0*/  LEA R49, R0, R47, 0x7 ;  /* 0x0000002f00317211 */ /* 0x000fe400078e38ff */
[----:B------:R-:W-:-:S03]  /*04f0*/  LEA R48, R102, UR4, 0x2 ;  /* 0x0000000466307c11 */ /* 0x000fc6000f8e10ff */
[----:B------:R-:W-:Y:S01]  /*0500*/  IMAD R51, R0, -0x3c, R49 ;  /* 0xffffffc400337824 */ /* 0x000fe200078e0231 */
[----:B------:R-:W-:Y:S02]  /*0510*/  UIADD3 UR8, UPT, UPT, UR6, 0x6, URZ ;  /* 0x0000000606087890 */ /* 0x000fe4000fffe0ff */
[----:B------:R-:W-:Y:S01]  /*0520*/  UIADD3 UR5, UPT, UPT, -UR6, UR7, URZ ;  /* 0x0000000706057290 */ /* 0x000fe2000fffe1ff */
[----:B0-----:R-:W-:Y:S11]  /*0530*/  BAR.SYNC.DEFER_BLOCKING 0x0 ;  /* 0x0000000000007b1d */ /* 0x001ff60000010000 */
.L_x_201:
[----:B------:R-:W-:Y:S01]  /*0540*/  UISETP.LT.AND UP0, UPT, UR5, 0x6, UPT ;  /* 0x000000060500788c */ /* 0x000fe2000bf01270 */
[----:B------:R-:W-:Y:S01]  /*0550*/  STS [R47], RZ ;  /* 0x000000ff2f007388 */ /* 0x000fe20000000800 */
[----:B------:R-:W-:Y:S01]  /*0560*/  UMOV UR6, 0x1 ;  /* 0x0000000100067882 */ /* 0x000fe20000000000 */
[----:B------:R-:W-:Y:S01]  /*0570*/  UIADD3 UR7, UPT, UPT, UR8, -0x6, URZ ;  /* 0xfffffffa08077890 */ /* 0x000fe2000fffe0ff */
[----:B--2---:R-:W-:Y:S01]  /*0580*/  ISETP.NE.AND P1, PT, R46, 0x1f, PT ;  /* 0x0000001f2e00780c */ /* 0x004fe20003f25270 */
[----:B------:R-:W-:Y:S01]  /*0590*/  USEL UR4, UR5, 0x6, UP0 ;  /* 0x0000000605047887 */ /* 0x000fe20008000000 */
[----:B------:R-:W-:Y:S01]  /*05a0*/  STS [R47+0x400], RZ ;  /* 0x000400ff2f007388 */ /* 0x000fe20000000800 */
[----:B------:R-:W-:Y:S01]  /*05b0*/  ISETP.NE.AND P2, PT, R102, 0x6, PT ;  /* 0x000000066600780c */ /* 0x000fe20003f45270 */
[----:B------:R-:W-:Y:S01]  /*05c0*/  UISETP.GE.AND UP0, UPT, UR8, UR9, UPT ;  /* 0x000000090800728c */ /* 0x000fe2000bf06270 */
[----:B-----5:R-:W-:Y:S01]  /*05d0*/  SHF.R.U64 R4, R2, UR7, R3 ;  /* 0x0000000702047c19 */ /* 0x020fe20008001203 */
[----:B------:R-:W-:Y:S01]  /*05e0*/  USHF.L.U32 UR4, UR6, UR4, URZ ;  /* 0x0000000406047299 */ /* 0x000fe200080006ff */
[----:B------:R-:W-:Y:S01]  /*05f0*/  STS [R47+0x800], RZ ;  /* 0x000800ff2f007388 */ /* 0x000fe20000000800 */
[----:B0-----:R-:W0:Y:S01]  /*0600*/  S2UR UR6, SR_CgaCtaId ;  /* 0x00000000000679c3 */ /* 0x001e220000008800 */
[----:B------:R-:W-:Y:S01]  /*0610*/  ISETP.NE.AND P3, PT, R102, 0x7, PT ;  /* 0x000000076600780c */ /* 0x000fe20003f65270 */
[----:B------:R-:W-:Y:S01]  /*0620*/  UIADD3 UR4, UPT, UPT, UR4, -0x1, URZ ;  /* 0xffffffff04047890 */ /* 0x000fe2000fffe0ff */
[----:B------:R-:W-:Y:S04]  /*0630*/  STS [R47+0xc00], RZ ;  /* 0x000c00ff2f007388 */ /* 0x000fe80000000800 */
[----:B------:R-:W-:Y:S01]  /*0640*/  STS [R47+0x1000], RZ ;  /* 0x001000ff2f007388 */ /* 0x000fe20000000800 */
[----:B------:R-:W-:-:S03]  /*0650*/  LOP3.LUT R4, R4, UR4, RZ, 0xc0, !PT ;  /* 0x0000000404047c12 */ /* 0x000fc6000f8ec0ff */
[----:B------:R-:W-:Y:S02]  /*0660*/  STS [R47+0x1400], RZ ;  /* 0x001400ff2f007388 */ /* 0x000fe40000000800 */
[----:B------:R-:W-:Y:S01]  /*0670*/  IMAD.SHL.U32 R5, R4, 0x400, RZ ;  /* 0x0000040004057824 */ /* 0x000fe200078e00ff */
[----:B------:R-:W-:Y:S01]  /*0680*/  SHF.R.U32.HI R4, RZ, 0x4, R4 ;  /* 0x00000004ff047819 */ /* 0x000fe20000011604 */
[----:B------:R-:W-:Y:S03]  /*0690*/  STS [R47+0x1800], RZ ;  /* 0x001800ff2f007388 */ /* 0x000fe60000000800 */
[----:B------:R-:W-:Y:S01]  /*06a0*/  LOP3.LUT R52, R5, 0x7c00, RZ, 0xc0, !PT ;  /* 0x00007c0005347812 */ /* 0x000fe200078ec0ff */
[----:B------:R-:W-:Y:S01]  /*06b0*/  STS [R47+0x1c00], RZ ;  /* 0x001c00ff2f007388 */ /* 0x000fe20000000800 */
[----:B------:R-:W-:-:S03]  /*06c0*/  LOP3.LUT R4, R4, 0xffffffe, RZ, 0xc0, !PT ;  /* 0x0ffffffe04047812 */ /* 0x000fc600078ec0ff */
[----:B------:R-:W-:Y:S01]  /*06d0*/  STS [R47+0x2000], RZ ;  /* 0x002000ff2f007388 */ /* 0x000fe20000000800 */
[----:B------:R-:W-:Y:S02]  /*06e0*/  IADD3 R52, PT, PT, R4, R47, R52 ;  /* 0x0000002f04347210 */ /* 0x000fe40007ffe034 */
[----:B------:R-:W-:Y:S01]  /*06f0*/  SHF.R.U64 R4, R12, UR7, R13 ;  /* 0x000000070c047c19 */ /* 0x000fe2000800120d */
[----:B------:R-:W-:Y:S03]  /*0700*/  STS [R47+0x2400], RZ ;  /* 0x002400ff2f007388 */ /* 0x000fe60000000800 */
[----:B------:R-:W-:Y:S01]  /*0710*/  LOP3.LUT R4, R4, UR4, RZ, 0xc0, !PT ;  /* 0x0000000404047c12 */ /* 0x000fe2000f8ec0ff */
[----:B------:R-:W-:Y:S04]  /*0720*/  STS [R47+0x2800], RZ ;  /* 0x002800ff2f007388 */ /* 0x000fe80000000800 */
[----:B------:R-:W-:Y:S01]  /*0730*/  STS [R47+0x2c00], RZ ;  /* 0x002c00ff2f007388 */ /* 0x000fe20000000800 */
[----:B------:R-:W-:Y:S01]  /*0740*/  IMAD.SHL.U32 R5, R4, 0x400, RZ ;  /* 0x0000040004057824 */ /* 0x000fe200078e00ff */
[----:B------:R-:W-:-:S02]  /*0750*/  SHF.R.U32.HI R4, RZ, 0x4, R4 ;  /* 0x00000004ff047819 */ /* 0x000fc40000011604 */
[----:B------:R-:W-:Y:S02]  /*0760*/  STS [R47+0x3000], RZ ;  /* 0x003000ff2f007388 */ /* 0x000fe40000000800 */
[----:B------:R-:W-:Y:S02]  /*0770*/  LOP3.LUT R54, R5, 0x7c00, RZ, 0xc0, !PT ;  /* 0x00007c0005367812 */ /* 0x000fe400078ec0ff */
        /* <DEDUP_REMOVED lines=31> */
[----:B------:R-:W1:Y:S02]  /*0970*/  LDS.U16 R50, [R52] ;  /* 0x0000000034327984 */ /* 0x000e640000000400 */
[----:B-1----:R-:W-:-:S05]  /*0980*/  VIADD R5, R50, 0x1 ;  /* 0x0000000132057836 */ /* 0x002fca0000000000 */
[----:B------:R1:W-:Y:S04]  /*0990*/  STS.U16 [R52], R5 ;  /* 0x0000000534007388 */ /* 0x0003e80000000400 */
[----:B------:R-:W2:Y:S01]  /*09a0*/  LDS.U16 R55, [R54] ;  /* 0x0000000036377984 */ /* 0x000ea20000000400 */
[----:B-1----:R-:W-:Y:S01]  /*09b0*/  IMAD.SHL.U32 R5, R4, 0x400, RZ ;  /* 0x0000040004057824 */ /* 0x002fe200078e00ff */
[----:B------:R-:W-:-:S04]  /*09c0*/  SHF.R.U32.HI R4, RZ, 0x4, R4 ;  /* 0x00000004ff047819 */ /* 0x000fc80000011604 */
[----:B------:R-:W-:Y:S02]  /*09d0*/  LOP3.LUT R58, R5, 0x7c00, RZ, 0xc0, !PT ;  /* 0x00007c00053a7812 */ /* 0x000fe400078ec0ff */
[----:B------:R-:W-:-:S04]  /*09e0*/  LOP3.LUT R4, R4, 0xffffffe, RZ, 0xc0, !PT ;  /* 0x0ffffffe04047812 */ /* 0x000fc800078ec0ff */
[----:B------:R-:W-:Y:S02]  /*09f0*/  IADD3 R58, PT, PT, R4, R47, R58 ;  /* 0x0000002f043a7210 */ /* 0x000fe40007ffe03a */
[----:B------:R-:W-:-:S04]  /*0a00*/  SHF.R.U64 R4, R18, UR7, R19 ;  /* 0x0000000712047c19 */ /* 0x000fc80008001213 */
[----:B------:R-:W-:-:S05]  /*0a10*/  LOP3.LUT R4, R4, UR4, RZ, 0xc0, !PT ;  /* 0x0000000404047c12 */ /* 0x000fca000f8ec0ff */
[----:B------:R-:W-:Y:S01]  /*0a20*/  IMAD.SHL.U32 R6, R4, 0x400, RZ ;  /* 0x0000040004067824 */ /* 0x000fe200078e00ff */
[----:B------:R-:W-:-:S04]  /*0a30*/  SHF.R.U32.HI R4, RZ, 0x4, R4 ;  /* 0x00000004ff047819 */ /* 0x000fc80000011604 */
[----:B------:R-:W-:Y:S02]  /*0a40*/  LOP3.LUT R6, R6, 0x7c00, RZ, 0xc0, !PT ;  /* 0x00007c0006067812 */ /* 0x000fe400078ec0ff */
[----:B------:R-:W-:-:S04]  /*0a50*/  LOP3.LUT R4, R4, 0xffffffe, RZ, 0xc0, !PT ;  /* 0x0ffffffe04047812 */ /* 0x000fc800078ec0ff */
[----:B------:R-:W-:Y:S01]  /*0a60*/  IADD3 R60, PT, PT, R4, R47, R6 ;  /* 0x0000002f043c7210 */ /* 0x000fe20007ffe006 */
[----:B--2---:R-:W-:Y:S01]  /*0a70*/  VIADD R7, R55, 0x1 ;  /* 0x0000000137077836 */ /* 0x004fe20000000000 */
[----:B------:R-:W-:-:S04]  /*0a80*/  SHF.R.U64 R4, R20, UR7, R21 ;  /* 0x0000000714047c19 */ /* 0x000fc80008001215 */
[----:B------:R-:W-:Y:S01]  /*0a90*/  STS.U16 [R54], R7 ;  /* 0x0000000736007388 */ /* 0x000fe20000000400 */
[----:B------:R-:W-:-:S03]  /*0aa0*/  LOP3.LUT R4, R4, UR4, RZ, 0xc0, !PT ;  /* 0x0000000404047c12 */ /* 0x000fc6000f8ec0ff */
        /* <DEDUP_REMOVED lines=10> */
[----:B------:R-:W-:-:S04]  /*0b50*/  LOP3.LUT R4, R4, UR4, RZ, 0xc0, !PT ;  /* 0x0000000404047c12 */ /* 0x000fc8000f8ec0ff */
[----:B------:R-:W-:Y:S02]  /*0b60*/  SHF.L.U32 R6, R4, 0xa, RZ ;  /* 0x0000000a04067819 */ /* 0x000fe400000006ff */
[----:B------:R-:W-:Y:S02]  /*0b70*/  SHF.R.U32.HI R4, RZ, 0x4, R4 ;  /* 0x00000004ff047819 */ /* 0x000fe40000011604 */
[----:B------:R-:W-:Y:S02]  /*0b80*/  LOP3.LUT R6, R6, 0x7c00, RZ, 0xc0, !PT ;  /* 0x00007c0006067812 */ /* 0x000fe400078ec0ff */
[----:B------:R-:W-:-:S04]  /*0b90*/  LOP3.LUT R4, R4, 0xffffffe, RZ, 0xc0, !PT ;  /* 0x0ffffffe04047812 */ /* 0x000fc800078ec0ff */
[----:B------:R-:W-:Y:S02]  /*0ba0*/  IADD3 R64, PT, PT, R4, R47, R6 ;  /* 0x0000002f04407210 */ /* 0x000fe40007ffe006 */
[----:B------:R-:W-:Y:S01]  /*0bb0*/  SHF.R.U64 R4, R24, UR7, R25 ;  /* 0x0000000718047c19 */ /* 0x000fe20008001219 */
[----:B--2---:R-:W-:-:S03]  /*0bc0*/  VIADD R7, R59, 0x1 ;  /* 0x000000013b077836 */ /* 0x004fc60000000000 */
[----:B------:R-:W-:Y:S02]  /*0bd0*/  LOP3.LUT R4, R4, UR4, RZ, 0xc0, !PT ;  /* 0x0000000404047c12 */ /* 0x000fe4000f8ec0ff */
[----:B------:R-:W-:Y:S04]  /*0be0*/  STS.U16 [R58], R7 ;  /* 0x000000073a007388 */ /* 0x000fe80000000400 */
        /* <DEDUP_REMOVED lines=10> */
[----:B------:R-:W-:Y:S01]  /*0c90*/  LOP3.LUT R4, R4, UR4, RZ, 0xc0, !PT ;  /* 0x0000000404047c12 */ /* 0x000fe2000f8ec0ff */
[----:B------:R-:W-:Y:S02]  /*0ca0*/  UMOV UR4, 0x400 ;  /* 0x0000040000047882 */ /* 0x000fe40000000000 */
[----:B0-----:R-:W-:Y:S02]  /*0cb0*/  ULEA UR4, UR6, UR4, 0x18 ;  /* 0x0000000406047291 */ /* 0x001fe4000f8ec0ff */
[----:B------:R-:W-:Y:S01]  /*0cc0*/  IMAD.SHL.U32 R6, R4, 0x400, RZ ;  /* 0x0000040004067824 */ /* 0x000fe200078e00ff */
[----:B------:R-:W-:-:S04]  /*0cd0*/  SHF.R.U32.HI R4, RZ, 0x4, R4 ;  /* 0x00000004ff047819 */ /* 0x000fc80000011604 */
[----:B------:R-:W-:Y:S02]  /*0ce0*/  LOP3.LUT R6, R6, 0x7c00, RZ, 0xc0, !PT ;  /* 0x00007c0006067812 */ /* 0x000fe400078ec0ff */
[----:B------:R-:W-:-:S04]  /*0cf0*/  LOP3.LUT R4, R4, 0xffffffe, RZ, 0xc0, !PT ;  /* 0x0ffffffe04047812 */ /* 0x000fc800078ec0ff */
[----:B------:R-:W-:Y:S01]  /*0d00*/  IADD3 R68, PT, PT, R4, R47, R6 ;  /* 0x0000002f04447210 */ /* 0x000fe20007ffe006 */
[----:B--2---:R-:W-:-:S05]  /*0d10*/  VIADD R7, R63, 0x1 ;  /* 0x000000013f077836 */ /* 0x004fca0000000000 */
[----:B------:R-:W-:Y:S04]  /*0d20*/  STS.U16 [R62], R7 ;  /* 0x000000073e007388 */ /* 0x000fe80000000400 */
[----:B------:R-:W0:Y:S02]  /*0d30*/  LDS.U16 R65, [R64] ;  /* 0x0000000040417984 */ /* 0x000e240000000400 */
[----:B0-----:R-:W-:-:S05]  /*0d40*/  VIADD R5, R65, 0x1 ;  /* 0x0000000141057836 */ /* 0x001fca0000000000 */
[----:B------:R-:W-:Y:S04]  /*0d50*/  STS.U16 [R64], R5 ;  /* 0x0000000540007388 */ /* 0x000fe80000000400 */
[----:B------:R-:W0:Y:S02]  /*0d60*/  LDS.U16 R67, [R66] ;  /* 0x0000000042437984 */ /* 0x000e240000000400 */
[----:B0-----:R-:W-:-:S05]  /*0d70*/  VIADD R7, R67, 0x1 ;  /* 0x0000000143077836 */ /* 0x001fca0000000000 */
[----:B------:R-:W-:Y:S04]  /*0d80*/  STS.U16 [R66], R7 ;  /* 0x0000000742007388 */ /* 0x000fe80000000400 */
[----:B------:R-:W0:Y:S02]  /*0d90*/  LDS.U16 R69, [R68] ;  /* 0x0000000044457984 */ /* 0x000e240000000400 */
[----:B0-----:R-:W-:-:S05]  /*0da0*/  VIADD R5, R69, 0x1 ;  /* 0x0000000145057836 */ /* 0x001fca0000000000 */
[----:B------:R-:W-:Y:S01]  /*0db0*/  STS.U16 [R68], R5 ;  /* 0x0000000544007388 */ /* 0x000fe20000000400 */
[----:B------:R-:W-:Y:S06]  /*0dc0*/  BAR.SYNC.DEFER_BLOCKING 0x0 ;  /* 0x0000000000007b1d */ /* 0x000fec0000010000 */
[----:B------:R-:W-:Y:S04]  /*0dd0*/  LDS R70, [R49] ;  /* 0x0000000031467984 */ /* 0x000fe80000000800 */
[----:B------:R-:W0:Y:S04]  /*0de0*/  LDS R71, [R49+0x4] ;  /* 0x0000040031477984 */ /* 0x000e280000000800 */
[----:B------:R-:W1:Y:S04]  /*0df0*/  LDS R72, [R49+0x8] ;  /* 0x0000080031487984 */ /* 0x000e680000000800 */
[----:B------:R-:W2:Y:S04]  /*0e00*/  LDS R73, [R49+0xc] ;  /* 0x00000c0031497984 */ /* 0x000ea80000000800 */
[----:B------:R-:W3:Y:S04]  /*0e10*/  LDS R74, [R49+0x10] ;  /* 0x00001000314a7984 */ /* 0x000ee80000000800 */
[----:B------:R-:W4:Y:S04]  /*0e20*/  LDS R75, [R49+0x14] ;  /* 0x00001400314b7984 */ /* 0x000f280000000800 */
[----:B------:R-:W4:Y:S04]  /*0e30*/  LDS R76, [R49+0x18] ;  /* 0x00001800314c7984 */ /* 0x000f280000000800 */
[----:B------:R-:W4:Y:S04]  /*0e40*/  LDS R77, [R49+0x1c] ;  /* 0x00001c00314d7984 */ /* 0x000f280000000800 */
[----:B------:R-:W4:Y:S04]  /*0e50*/  LDS R78, [R49+0x20] ;  /* 0x00002000314e7984 */ /* 0x000f280000000800 */
[----:B------:R-:W4:Y:S04]  /*0e60*/  LDS R79, [R49+0x24] ;  /* 0x00002400314f7984 */ /* 0x000f280000000800 */
[----:B------:R-:W4:Y:S01]  /*0e70*/  LDS R80, [R49+0x28] ;  /* 0x0000280031507984 */ /* 0x000f220000000800 */
[----:B0-----:R-:W-:-:S03]  /*0e80*/  IMAD.IADD R71, R70, 0x1, R71 ;  /* 0x0000000146477824 */ /* 0x001fc600078e0247 */
[----:B------:R-:W0:Y:S01]  /*0e90*/  LDS R81, [R49+0x2c] ;  /* 0x00002c0031517984 */ /* 0x000e220000000800 */
[----:B-1----:R-:W-:-:S03]  /*0ea0*/  IMAD.IADD R72, R72, 0x1, R71 ;  /* 0x0000000148487824 */ /* 0x002fc600078e0247 */
[----:B------:R-:W1:Y:S01]  /*0eb0*/  LDS R82, [R49+0x30] ;  /* 0x0000300031527984 */ /* 0x000e620000000800 */
[----:B--2---:R-:W-:-:S03]  /*0ec0*/  IMAD.IADD R73, R73, 0x1, R72 ;  /* 0x0000000149497824 */ /* 0x004fc600078e0248 */
[----:B------:R-:W2:Y:S01]  /*0ed0*/  LDS R83, [R49+0x34] ;  /* 0x0000340031537984 */ /* 0x000ea20000000800 */
[----:B---3--:R-:W-:-:S03]  /*0ee0*/  IMAD.IADD R74, R74, 0x1, R73 ;  /* 0x000000014a4a7824 */ /* 0x008fc600078e0249 */
[----:B------:R-:W3:Y:S01]  /*0ef0*/  LDS R84, [R49+0x38] ;  /* 0x0000380031547984 */ /* 0x000ee20000000800 */
[----:B----4-:R-:W-:-:S03]  /*0f00*/  IMAD.IADD R75, R75, 0x1, R74 ;  /* 0x000000014b4b7824 */ /* 0x010fc600078e024a */
[----:B------:R-:W4:Y:S02]  /*0f10*/  LDS R85, [R49+0x3c] ;  /* 0x00003c0031557984 */ /* 0x000f240000000800 */
[----:B------:R-:W-:Y:S02]  /*0f20*/  IADD3 R76, PT, PT, R76, R75, RZ ;  /* 0x0000004b4c4c7210 */ /* 0x000fe40007ffe0ff */
[----:B------:R-:W4:Y:S04]  /*0f30*/  LDS R86, [R49+0x40] ;  /* 0x0000400031567984 */ /* 0x000f280000000800 */
[----:B------:R-:W4:Y:S01]  /*0f40*/  LDS R87, [R49+0x44] ;  /* 0x0000440031577984 */ /* 0x000f220000000800 */
[----:B------:R-:W-:-:S03]  /*0f50*/  IMAD.IADD R77, R77, 0x1, R76 ;  /* 0x000000014d4d7824 */ /* 0x000fc600078e024c */
[----:B------:R-:W4:Y:S01]  /*0f60*/  LDS R88, [R49+0x48] ;  /* 0x0000480031587984 */ /* 0x000f220000000800 */
[----:B------:R-:W-:-:S03]  /*0f70*/  IMAD.IADD R78, R78, 0x1, R77 ;  /* 0x000000014e4e7824 */ /* 0x000fc600078e024d */
[----:B------:R-:W4:Y:S01]  /*0f80*/  LDS R89, [R49+0x4c] ;  /* 0x00004c0031597984 */ /* 0x000f220000000800 */
[----:B------:R-:W-:-:S03]  /*0f90*/  IMAD.IADD R79, R79, 0x1, R78 ;  /* 0x000000014f4f7824 */ /* 0x000fc600078e024e */
[----:B------:R-:W4:Y:S01]  /*0fa0*/  LDS R90, [R49+0x50] ;  /* 0x00005000315a7984 */ /* 0x000f220000000800 */
[----:B------:R-:W-:-:S03]  /*0fb0*/  IMAD.IADD R80, R80, 0x1, R79 ;  /* 0x0000000150507824 */ /* 0x000fc600078e024f */
        /* <DEDUP_REMOVED lines=10> */
[----:B------:R-:W4:Y:S01]  /*1060*/  LDS R96, [R49+0x68] ;  /* 0x0000680031607984 */ /* 0x000f220000000800 */
[----:B------:R-:W-:-:S03]  /*1070*/  IMAD.IADD R86, R86, 0x1, R85 ;  /* 0x0000000156567824 */ /* 0x000fc600078e0255 */
[----:B------:R-:W4:Y:S01]  /*1080*/  LDS R97, [R49+0x6c] ;  /* 0x00006c0031617984 */ /* 0x000f220000000800 */
[----:B------:R-:W-:-:S03]  /*1090*/  IMAD.IADD R87, R87, 0x1, R86 ;  /* 0x0000000157577824 */ /* 0x000fc600078e0256 */
[----:B------:R-:W4:Y:S02]  /*10a0*/  LDS R98, [R49+0x70] ;  /* 0x0000700031627984 */ /* 0x000f240000000800 */
[----:B------:R-:W-:Y:S02]  /*10b0*/  IADD3 R88, PT, PT, R88, R87, RZ ;  /* 0x0000005758587210 */ /* 0x000fe40007ffe0ff */
[----:B------:R-:W4:Y:S03]  /*10c0*/  LDS R99, [R49+0x74] ;  /* 0x0000740031637984 */ /* 0x000f260000000800 */
[----:B------:R-:W-:Y:S01]  /*10d0*/  IMAD.IADD R89, R89, 0x1, R88 ;  /* 0x0000000159597824 */ /* 0x000fe200078e0258 */
[----:B------:R-:W4:Y:S03]  /*10e0*/  LDS R100, [R49+0x78] ;  /* 0x0000780031647984 */ /* 0x000f260000000800 */
[----:B------:R-:W-:Y:S01]  /*10f0*/  IMAD.IADD R90, R90, 0x1, R89 ;  /* 0x000000015a5a7824 */ /* 0x000fe200078e0259 */
[----:B------:R-:W4:Y:S03]  /*1100*/  LDS R101, [R49+0x7c] ;  /* 0x00007c0031657984 */ /* 0x000f260000000800 */
[----:B------:R-:W-:Y:S01]  /*1110*/  IMAD.IADD R91, R91, 0x1, R90 ;  /* 0x000000015b5b7824 */ /* 0x000fe200078e025a */
[----:B------:R-:W4:Y:S03]  /*1120*/  LDS R4, [R49+0x80] ;  /* 0x0000800031047984 */ /* 0x000f260000000800 */
[----:B0-----:R-:W-:-:S04]  /*1130*/  IMAD.IADD R92, R92, 0x1, R91 ;  /* 0x000000015c5c7824 */ /* 0x001fc800078e025b */
[----:B-1----:R-:W-:-:S04]  /*1140*/  IMAD.IADD R93, R93, 0x1, R92 ;  /* 0x000000015d5d7824 */ /* 0x002fc800078e025c */
[----:B--2---:R-:W-:-:S04]  /*1150*/  IMAD.IADD R94, R94, 0x1, R93 ;  /* 0x000000015e5e7824 */ /* 0x004fc800078e025d */
[----:B---3--:R-:W-:-:S04]  /*1160*/  IMAD.IADD R95, R95, 0x1, R94 ;  /* 0x000000015f5f7824 */ /* 0x008fc800078e025e */
[----:B----4-:R-:W-:-:S04]  /*1170*/  IMAD.IADD R96, R96, 0x1, R95 ;  /* 0x0000000160607824 */ /* 0x010fc800078e025f */
[----:B------:R-:W-:-:S04]  /*1180*/  IMAD.IADD R97, R97, 0x1, R96 ;  /* 0x0000000161617824 */ /* 0x000fc800078e0260 */
[----:B------:R-:W-:-:S04]  /*1190*/  IMAD.IADD R98, R98, 0x1, R97 ;  /* 0x0000000162627824 */ /* 0x000fc800078e0261 */
[----:B------:R-:W-:-:S05]  /*11a0*/  IMAD.IADD R99, R99, 0x1, R98 ;  /* 0x0000000163637824 */ /* 0x000fca00078e0262 */
[----:B------:R-:W-:-:S05]  /*11b0*/  IADD3 R100, PT, PT, R100, R99, RZ ;  /* 0x0000006364647210 */ /* 0x000fca0007ffe0ff */
[----:B------:R-:W-:-:S04]  /*11c0*/  IMAD.IADD R101, R101, 0x1, R100 ;  /* 0x0000000165657824 */ /* 0x000fc800078e0264 */
[----:B------:R-:W-:-:S05]  /*11d0*/  IMAD.IADD R103, R4, 0x1, R101 ;  /* 0x0000000104677824 */ /* 0x000fca00078e0265 */
        /* <DEDUP_REMOVED lines=8> */
[----:B------:R-:W0:Y:S02]  /*1260*/  SHFL.UP P0, R104, R105, 0x10, RZ ;  /* 0x0600000069687989 */ /* 0x000e2400000000ff */
[----:B0-----:R-:W-:Y:S01]  /*1270*/  @P0 IMAD.IADD R104, R105, 0x1, R104 ;  /* 0x0000000169680824 */ /* 0x001fe200078e0268 */
[----:B------:R-:W-:-:S03]  /*1280*/  ISETP.NE.AND P0, PT, R102, 0x1, PT ;  /* 0x000000016600780c */ /* 0x000fc60003f05270 */
[----:B------:R-:W-:Y:S01]  /*1290*/  IMAD.IADD R103, R104, 0x1, -R103 ;  /* 0x0000000168677824 */ /* 0x000fe200078e0a67 */
[----:B------:R-:W-:Y:S01]  /*12a0*/  @!P1 STS [R48+0x8400], R104 ;  /* 0x0084006830009388 */ /* 0x000fe20000000800 */
[----:B------:R-:W-:Y:S01]  /*12b0*/  BAR.SYNC.DEFER_BLOCKING 0x0 ;  /* 0x0000000000007b1d */ /* 0x000fe20000010000 */
[----:B------:R-:W-:-:S05]  /*12c0*/  ISETP.NE.AND P1, PT, R102, 0x4, PT ;  /* 0x000000046600780c */ /* 0x000fca0003f25270 */
[----:B------:R-:W0:Y:S04]  /*12d0*/  LDS.128 R4, [UR4+0x8400] ;  /* 0x00840004ff047984 */ /* 0x000e280008000c00 */
[----:B------:R-:W1:Y:S01]  /*12e0*/  LDS.128 R8, [UR4+0x8410] ;  /* 0x00841004ff087984 */ /* 0x000e620008000c00 */
[C---:B0-----:R-:W-:Y:S01]  /*12f0*/  SEL R53, R4.reuse, R53, !P0 ;  /* 0x0000003504357207 */ /* 0x041fe20004000000 */
[----:B------:R-:W-:Y:S01]  /*1300*/  IMAD.IADD R5, R4, 0x1, R5 ;  /* 0x0000000104057824 */ /* 0x000fe200078e0205 */
[----:B------:R-:W-:-:S03]  /*1310*/  ISETP.NE.AND P0, PT, R102, 0x2, PT ;  /* 0x000000026600780c */ /* 0x000fc60003f05270 */
[----:B------:R-:W-:Y:S01]  /*1320*/  IMAD.IADD R6, R6, 0x1, R5 ;  /* 0x0000000106067824 */ /* 0x000fe200078e0205 */
[----:B------:R-:W-:Y:S02]  /*1330*/  SEL R53, R5, R53, !P0 ;  /* 0x0000003505357207 */ /* 0x000fe40004000000 */
[----:B------:R-:W-:Y:S01]  /*1340*/  ISETP.NE.AND P0, PT, R102, 0x3, PT ;  /* 0x000000036600780c */ /* 0x000fe20003f05270 */
[----:B------:R-:W-:-:S03]  /*1350*/  IMAD.IADD R7, R7, 0x1, R6 ;  /* 0x0000000107077824 */ /* 0x000fc600078e0206 */
[----:B------:R-:W-:Y:S01]  /*1360*/  SEL R53, R6, R53, !P0 ;  /* 0x0000003506357207 */ /* 0x000fe20004000000 */
[C---:B-1----:R-:W-:Y:S01]  /*1370*/  IMAD.IADD R8, R7.reuse, 0x1, R8 ;  /* 0x0000000107087824 */ /* 0x042fe200078e0208 */
[----:B------:R-:W-:Y:S02]  /*1380*/  ISETP.NE.AND P0, PT, R102, 0x5, PT ;  /* 0x000000056600780c */ /* 0x000fe40003f05270 */
[----:B------:R-:W-:Y:S02]  /*1390*/  SEL R53, R7, R53, !P1 ;  /* 0x0000003507357207 */ /* 0x000fe40004800000 */
[----:B------:R-:W-:Y:S02]  /*13a0*/  IADD3 R9, PT, PT, R9, R8, RZ ;  /* 0x0000000809097210 */ /* 0x000fe40007ffe0ff */
[----:B------:R-:W-:Y:S02]  /*13b0*/  SEL R53, R8, R53, !P0 ;  /* 0x0000003508357207 */ /* 0x000fe40004000000 */
[----:B------:R-:W-:Y:S01]  /*13c0*/  ISETP.NE.AND P1, PT, R46, RZ, PT ;  /* 0x000000ff2e00720c */ /* 0x000fe20003f25270 */
[----:B------:R-:W-:Y:S01]  /*13d0*/  IMAD.IADD R10, R10, 0x1, R9 ;  /* 0x000000010a0a7824 */ /* 0x000fe200078e0209 */
[----:B------:R-:W-:-:S02]  /*13e0*/  ISETP.GT.U32.AND P0, PT, R0, 0x1f, PT ;  /* 0x0000001f0000780c */ /* 0x000fc40003f04070 */
[----:B------:R-:W-:Y:S01]  /*13f0*/  SEL R53, R9, R53, !P2 ;  /* 0x0000003509357207 */ /* 0x000fe20005000000 */
[----:B------:R-:W-:Y:S01]  /*1400*/  IMAD.IADD R11, R11, 0x1, R10 ;  /* 0x000000010b0b7824 */ /* 0x000fe200078e020a */
[----:B------:R-:W-:Y:S02]  /*1410*/  ISETP.GT.U32.OR P2, PT, R0, 0x1f, P1 ;  /* 0x0000001f0000780c */ /* 0x000fe40000f44470 */
[----:B------:R-:W-:Y:S02]  /*1420*/  SEL R4, R103, RZ, P1 ;  /* 0x000000ff67047207 */ /* 0x000fe40000800000 */
[----:B------:R-:W-:-:S05]  /*1430*/  SEL R53, R10, R53, !P3 ;  /* 0x000000350a357207 */ /* 0x000fca0005800000 */
[----:B------:R-:W-:Y:S01]  /*1440*/  @P0 IMAD.IADD R103, R53, 0x1, R4 ;  /* 0x0000000135670824 */ /* 0x000fe200078e0204 */
[----:B------:R-:W-:-:S03]  /*1450*/  ISETP.NE.AND P0, PT, R0, RZ, PT ;  /* 0x000000ff0000720c */ /* 0x000fc60003f05270 */
[----:B------:R-:W-:-:S05]  /*1460*/  @!P2 IMAD.U32 R103, R11, 0x10000, RZ ;  /* 0x000100000b67a824 */ /* 0x000fca00078e00ff */
[----:B------:R-:W-:Y:S01]  /*1470*/  @!P2 STS [UR4+0x8428], R103 ;  /* 0x00842867ff00a988 */ /* 0x000fe20008000804 */
[----:B------:R-:W-:Y:S06]  /*1480*/  BAR.SYNC.DEFER_BLOCKING 0x0 ;  /* 0x0000000000007b1d */ /* 0x000fec0000010000 */
[----:B------:R-:W0:Y:S02]  /*1490*/  LDS R4, [UR4+0x8428] ;  /* 0x00842804ff047984 */ /* 0x000e240008000800 */
[----:B0-----:R-:W-:-:S05]  /*14a0*/  SEL R4, R4, RZ, P0 ;  /* 0x000000ff04047207 */ /* 0x001fca0000000000 */
[----:B------:R-:W-:-:S04]  /*14b0*/  IMAD.IADD R4, R4, 0x1, R103 ;  /* 0x0000000104047824 */ /* 0x000fc800078e0267 */
[--C-:B------:R-:W-:Y:S01]  /*14c0*/  IMAD.IADD R70, R70, 0x1, R4.reuse ;  /* 0x0000000146467824 */ /* 0x100fe200078e0204 */
[-C--:B------:R-:W-:Y:S01]  /*14d0*/  IADD3 R10, PT, PT, R75, R4.reuse, RZ ;  /* 0x000000044b0a7210 */ /* 0x080fe20007ffe0ff */
[--C-:B------:R-:W-:Y:S01]  /*14e0*/  IMAD.IADD R6, R71, 0x1, R4.reuse ;  /* 0x0000000147067824 */ /* 0x100fe200078e0204 */
[-C--:B------:R-:W-:Y:S01]  /*14f0*/  IADD3 R114, PT, PT, R87, R4.reuse, RZ ;  /* 0x0000000457727210 */ /* 0x080fe20007ffe0ff */
[--C-:B------:R-:W-:Y:S01]  /*1500*/  IMAD.IADD R72, R72, 0x1, R4.reuse ;  /* 0x0000000148487824 */ /* 0x100fe200078e0204 */
[----:B------:R-:W-:Y:S01]  /*1510*/  IADD3 R99, PT, PT, R99, R4, RZ ;  /* 0x0000000463637210 */ /* 0x000fe20007ffe0ff */
[--C-:B------:R-:W-:Y:S01]  /*1520*/  IMAD.IADD R8, R73, 0x1, R4.reuse ;  /* 0x0000000149087824 */ /* 0x100fe200078e0204 */
[----:B------:R-:W-:Y:S01]  /*1530*/  STS [R49], R4 ;  /* 0x0000000431007388 */ /* 0x000fe20000000800 */
[--C-:B------:R-:W-:Y:S02]  /*1540*/  IMAD.IADD R74, R74, 0x1, R4.reuse ;  /* 0x000000014a4a7824 */ /* 0x100fe400078e0204 */
[--C-:B------:R-:W-:Y:S01]  /*1550*/  IMAD.IADD R76, R76, 0x1, R4.reuse ;  /* 0x000000014c4c7824 */ /* 0x100fe200078e0204 */
[----:B------:R-:W-:Y:S01]  /*1560*/  STS [R49+0x4], R70 ;  /* 0x0000044631007388 */ /* 0x000fe20000000800 */
[----:B------:R-:W-:-:S02]  /*1570*/  IMAD.IADD R104, R77, 0x1, R4 ;  /* 0x000000014d687824 */ /* 0x000fc400078e0204 */
[--C-:B------:R-:W-:Y:S01]  /*1580*/  IMAD.IADD R78, R78, 0x1, R4.reuse ;  /* 0x000000014e4e7824 */ /* 0x100fe200078e0204 */
[----:B------:R-:W-:Y:S01]  /*1590*/  STS [R49+0x8], R6 ;  /* 0x0000080631007388 */ /* 0x000fe20000000800 */
[--C-:B------:R-:W-:Y:S02]  /*15a0*/  IMAD.IADD R106, R79, 0x1, R4.reuse ;  /* 0x000000014f6a7824 */ /* 0x100fe400078e0204 */
[--C-:B------:R-:W-:Y:S01]  /*15b0*/  IMAD.IADD R80, R80, 0x1, R4.reuse ;  /* 0x0000000150507824 */ /* 0x100fe200078e0204 */
[----:B------:R-:W-:Y:S01]  /*15c0*/  STS [R49+0xc], R72 ;  /* 0x00000c4831007388 */ /* 0x000fe20000000800 */
        /* <DEDUP_REMOVED lines=27> */
[----:B------:R-:W-:-:S03]  /*1780*/  IMAD.IADD R101, R101, 0x1, R4 ;  /* 0x0000000165657824 */ /* 0x000fc600078e0204 */
[----:B------:R-:W-:Y:S04]  /*1790*/  STS [R49+0x34], R82 ;  /* 0x0000345231007388 */ /* 0x000fe80000000800 */
        /* <DEDUP_REMOVED lines=18> */
[----:B------:R-:W-:Y:S01]  /*18c0*/  STS [R49+0x80], R101 ;  /* 0x0000806531007388 */ /* 0x000fe20000000800 */
[----:B------:R-:W-:Y:S06]  /*18d0*/  BAR.SYNC.DEFER_BLOCKING 0x0 ;  /* 0x0000000000007b1d */ /* 0x000fec0000010000 */
[----:B------:R-:W0:Y:S04]  /*18e0*/  LDS.U16 R54, [R54] ;  /* 0x0000000036367984 */ /* 0x000e280000000400 */
[----:B------:R-:W1:Y:S04]  /*18f0*/  LDS.U16 R5, [R52] ;  /* 0x0000000034057984 */ /* 0x000e680000000400 */
[----:B------:R-:W2:Y:S04]  /*1900*/  LDS.U16 R56, [R56] ;  /* 0x0000000038387984 */ /* 0x000ea80000000400 */
[----:B------:R-:W3:Y:S04]  /*1910*/  LDS.U16 R58, [R58] ;  /* 0x000000003a3a7984 */ /* 0x000ee80000000400 */
[----:B------:R-:W4:Y:S04]  /*1920*/  LDS.U16 R60, [R60] ;  /* 0x000000003c3c7984 */ /* 0x000f280000000400 */
[----:B------:R-:W4:Y:S04]  /*1930*/  LDS.U16 R62, [R62] ;  /* 0x000000003e3e7984 */ /* 0x000f280000000400 */
[----:B------:R-:W4:Y:S04]  /*1940*/  LDS.U16 R64, [R64] ;  /* 0x0000000040407984 */ /* 0x000f280000000400 */
[----:B------:R-:W4:Y:S04]  /*1950*/  LDS.U16 R66, [R66] ;  /* 0x0000000042427984 */ /* 0x000f280000000400 */
[----:B------:R-:W4:Y:S01]  /*1960*/  LDS.U16 R68, [R68] ;  /* 0x0000000044447984 */ /* 0x000f220000000400 */
[----:B0-----:R-:W-:-:S02]  /*1970*/  IMAD.IADD R7, R55, 0x1, R54 ;  /* 0x0000000137077824 */ /* 0x001fc400078e0236 */
[----:B-1----:R-:W-:Y:S02]  /*1980*/  IMAD.IADD R5, R50, 0x1, R5 ;  /* 0x0000000132057824 */ /* 0x002fe400078e0205 */
[----:B--2---:R-:W-:Y:S02]  /*1990*/  IMAD.IADD R9, R57, 0x1, R56 ;  /* 0x0000000139097824 */ /* 0x004fe400078e0238 */
[----:B---3--:R-:W-:Y:S02]  /*19a0*/  IMAD.IADD R11, R59, 0x1, R58 ;  /* 0x000000013b0b7824 */ /* 0x008fe400078e023a */
[----:B----4-:R-:W-:Y:S02]  /*19b0*/  IMAD.IADD R55, R61, 0x1, R60 ;  /* 0x000000013d377824 */ /* 0x010fe400078e023c */
[----:B------:R-:W-:Y:S02]  /*19c0*/  IMAD.IADD R62, R63, 0x1, R62 ;  /* 0x000000013f3e7824 */ /* 0x000fe400078e023e */
[----:B------:R-:W-:-:S02]  /*19d0*/  IMAD.IADD R64, R65, 0x1, R64 ;  /* 0x0000000141407824 */ /* 0x000fc400078e0240 */
[----:B------:R-:W-:Y:S02]  /*19e0*/  IMAD.IADD R66, R67, 0x1, R66 ;  /* 0x0000000143427824 */ /* 0x000fe400078e0242 */
[----:B------:R-:W-:Y:S01]  /*19f0*/  IMAD.IADD R68, R69, 0x1, R68 ;  /* 0x0000000145447824 */ /* 0x000fe200078e0244 */
[----:B------:R-:W-:Y:S06]  /*1a00*/  BAR.SYNC.DEFER_BLOCKING 0x0 ;  /* 0x0000000000007b1d */ /* 0x000fec0000010000 */
[----:B------:R-:W-:Y:S05]  /*1a10*/  BRA.U UP0, `(.L_x_200) ;  /* 0x0000000100d07547 */ /* 0x000fea000b800000 */
[----:B------:R-:W-:Y:S01]  /*1a20*/  LEA R5, R5, UR4, 0x3 ;  /* 0x0000000405057c11 */ /* 0x000fe2000f8e18ff */
[----:B------:R-:W-:Y:S01]  /*1a30*/  UIADD3 UR8, UPT, UPT, UR8, 0x6, URZ ;  /* 0x0000000608087890 */ /* 0x000fe2000fffe0ff */
[----:B------:R-:W-:Y:S01]  /*1a40*/  LEA R7, R7, UR4, 0x3 ;  /* 0x0000000407077c11 */ /* 0x000fe2000f8e18ff */
[----:B------:R-:W-:Y:S01]  /*1a50*/  UIADD3 UR5, UPT, UPT, UR5, -0x6, URZ ;  /* 0xfffffffa05057890 */ /* 0x000fe2000fffe0ff */
[----:B------:R-:W-:Y:S01]  /*1a60*/  LEA R9, R9, UR4, 0x3 ;  /* 0x0000000409097c11 */ /* 0x000fe2000f8e18ff */
[----:B------:R0:W-:Y:S01]  /*1a70*/  STS.64 [R5], R2 ;  /* 0x0000000205007388 */ /* 0x0001e20000000a00 */
[----:B------:R-:W-:Y:S02]  /*1a80*/  LEA R11, R11, UR4, 0x3 ;  /* 0x000000040b0b7c11 */ /* 0x000fe4000f8e18ff */
[----:B------:R-:W-:Y:S01]  /*1a90*/  LEA R55, R55, UR4, 0x3 ;  /* 0x0000000437377c11 */ /* 0x000fe2000f8e18ff */
[----:B------:R0:W-:Y:S01]  /*1aa0*/  STS.64 [R7], R12 ;  /* 0x0000000c07007388 */ /* 0x0001e20000000a00 */
[----:B------:R-:W-:-:S02]  /*1ab0*/  LEA R57, R62, UR4, 0x3 ;  /* 0x000000043e397c11 */ /* 0x000fc4000f8e18ff */
[----:B------:R-:W-:Y:S01]  /*1ac0*/  LEA R59, R64, UR4, 0x3 ;  /* 0x00000004403b7c11 */ /* 0x000fe2000f8e18ff */
[----:B------:R0:W-:Y:S01]  /*1ad0*/  STS.64 [R9], R14 ;  /* 0x0000000e09007388 */ /* 0x0001e20000000a00 */
[----:B------:R-:W-:Y:S02]  /*1ae0*/  LEA R61, R66, UR4, 0x3 ;  /* 0x00000004423d7c11 */ /* 0x000fe4000f8e18ff */
[----:B------:R-:W-:Y:S01]  /*1af0*/  LEA R63, R68, UR4, 0x3 ;  /* 0x00000004443f7c11 */ /* 0x000fe2000f8e18ff */
[----:B------:R0:W-:Y:S04]  /*1b00*/  STS.64 [R11], R16 ;  /* 0x000000100b007388 */ /* 0x0001e80000000a00 */
[----:B------:R0:W-:Y:S04]  /*1b10*/  STS.64 [R55], R18 ;  /* 0x0000001237007388 */ /* 0x0001e80000000a00 */
[----:B------:R0:W-:Y:S04]  /*1b20*/  STS.64 [R57], R20 ;  /* 0x0000001439007388 */ /* 0x0001e80000000a00 */
[----:B------:R0:W-:Y:S04]  /*1b30*/  STS.64 [R59], R22 ;  /* 0x000000163b007388 */ /* 0x0001e80000000a00 */
[----:B------:R0:W-:Y:S04]  /*1b40*/  STS.64 [R61], R24 ;  /* 0x000000183d007388 */ /* 0x0001e80000000a00 */
[----:B------:R0:W-:Y:S01]  /*1b50*/  STS.64 [R63], R26 ;  /* 0x0000001a3f007388 */ /* 0x0001e20000000a00 */
[----:B------:R-:W-:Y:S06]  /*1b60*/  BAR.SYNC.DEFER_BLOCKING 0x0 ;  /* 0x0000000000007b1d */ /* 0x000fec0000010000 */
[----:B------:R0:W1:Y:S04]  /*1b70*/  LDS.64 R2, [R51] ;  /* 0x0000000033027984 */ /* 0x0000680000000a00 */
[----:B------:R0:W3:Y:S04]  /*1b80*/  LDS.64 R12, [R51+0x8] ;  /* 0x00000800330c7984 */ /* 0x0000e80000000a00 */
[----:B------:R0:W4:Y:S04]  /*1b90*/  LDS.64 R14, [R51+0x10] ;  /* 0x00001000330e7984 */ /* 0x0001280000000a00 */
[----:B------:R0:W2:Y:S04]  /*1ba0*/  LDS.64 R16, [R51+0x18] ;  /* 0x0000180033107984 */ /* 0x0000a80000000a00 */
[----:B------:R0:W0:Y:S04]  /*1bb0*/  LDS.64 R18, [R51+0x20] ;  /* 0x0000200033127984 */ /* 0x0000280000000a00 */
[----:B------:R0:W0:Y:S04]  /*1bc0*/  LDS.64 R20, [R51+0x28] ;  /* 0x0000280033147984 */ /* 0x0000280000000a00 */
[----:B------:R0:W0:Y:S04]  /*1bd0*/  LDS.64 R22, [R51+0x30] ;  /* 0x0000300033167984 */ /* 0x0000280000000a00 */
[----:B------:R0:W0:Y:S04]  /*1be0*/  LDS.64 R24, [R51+0x38] ;  /* 0x0000380033187984 */ /* 0x0000280000000a00 */
[----:B------:R0:W0:Y:S01]  /*1bf0*/  LDS.64 R26, [R51+0x40] ;  /* 0x00004000331a7984 */ /* 0x0000220000000a00 */
[----:B------:R-:W-:Y:S06]  /*1c00*/  BAR.SYNC.DEFER_BLOCKING 0x0 ;  /* 0x0000000000007b1d */ /* 0x000fec0000010000 */
[----:B------:R0:W-:Y:S04]  /*1c10*/  STS.64 [R5], R28 ;  /* 0x0000001c05007388 */ /* 0x0001e80000000a00 */
[----:B------:R0:W-:Y:S04]  /*1c20*/  STS.64 [R7], R30 ;  /* 0x0000001e07007388 */ /* 0x0001e80000000a00 */
[----:B------:R0:W-:Y:S04]  /*1c30*/  STS.64 [R9], R32 ;  /* 0x0000002009007388 */ /* 0x0001e80000000a00 */
[----:B------:R0:W-:Y:S04]  /*1c40*/  STS.64 [R11], R34 ;  /* 0x000000220b007388 */ /* 0x0001e80000000a00 */
[----:B------:R0:W-:Y:S04]  /*1c50*/  STS.64 [R55], R36 ;  /* 0x0000002437007388 */ /* 0x0001e80000000a00 */
[----:B------:R0:W-:Y:S04]  /*1c60*/  STS.64 [R57], R38 ;  /* 0x0000002639007388 */ /* 0x0001e80000000a00 */
[----:B------:R0:W-:Y:S04]  /*1c70*/  STS.64 [R59], R40 ;  /* 0x000000283b007388 */ /* 0x0001e80000000a00 */
[----:B------:R0:W-:Y:S04]  /*1c80*/  STS.64 [R61], R42 ;  /* 0x0000002a3d007388 */ /* 0x0001e80000000a00 */
[----:B------:R0:W-:Y:S01]  /*1c90*/  STS.64 [R63], R44 ;  /* 0x0000002c3f007388 */ /* 0x0001e20000000a00 */
[----:B------:R-:W-:Y:S06]  /*1ca0*/  BAR.SYNC.DEFER_BLOCKING 0x0 ;  /* 0x0000000000007b1d */ /* 0x000fec0000010000 */
[----:B------:R0:W0:Y:S04]  /*1cb0*/  LDS.64 R28, [R51] ;  /* 0x00000000331c7984 */ /* 0x0000280000000a00 */
[----:B------:R0:W0:Y:S04]  /*1cc0*/  LDS.64 R30, [R51+0x8] ;  /* 0x00000800331e7984 */ /* 0x0000280000000a00 */
[----:B------:R0:W0:Y:S04]  /*1cd0*/  LDS.64 R32, [R51+0x10] ;  /* 0x0000100033207984 */ /* 0x0000280000000a00 */
[----:B------:R0:W0:Y:S04]  /*1ce0*/  LDS.64 R34, [R51+0x18] ;  /* 0x0000180033227984 */ /* 0x0000280000000a00 */
[----:B------:R0:W0:Y:S04]  /*1cf0*/  LDS.64 R36, [R51+0x20] ;  /* 0x0000200033247984 */ /* 0x0000280000000a00 */
[----:B------:R0:W0:Y:S04]  /*1d00*/  LDS.64 R38, [R51+0x28] ;  /* 0x0000280033267984 */ /* 0x0000280000000a00 */
[----:B------:R0:W0:Y:S04]  /*1d10*/  LDS.64 R40, [R51+0x30] ;  /* 0x0000300033287984 */ /* 0x0000280000000a00 */
[----:B------:R0:W0:Y:S04]  /*1d20*/  LDS.64 R42, [R51+0x38] ;  /* 0x00003800332a7984 */ /* 0x0000280000000a00 */
[----:B------:R0:W0:Y:S01]  /*1d30*/  LDS.64 R44, [R51+0x40] ;  /* 0x00004000332c7984 */ /* 0x0000220000000a00 */
[----:B------:R-:W-:Y:S06]  /*1d40*/  BAR.SYNC.DEFER_BLOCKING 0x0 ;  /* 0x0000000000007b1d */ /* 0x000fec0000010000 */
[----:B-1234-:R-:W-:Y:S05]  /*1d50*/  BRA `(.L_x_201) ;  /* 0xffffffe400f87947 */ /* 0x01efea000383ffff */
.L_x_200:
[----:B------:R-:W-:Y:S01]  /*1d60*/  LEA R49, R5, UR4, 0x3 ;  /* 0x0000000405317c11 */ /* 0x000fe2000f8e18ff */
[----:B------:R-:W0:Y:S01]  /*1d70*/  LDCU.64 UR6, c[0x0][0x3a0] ;  /* 0x00007400ff0677ac */ /* 0x000e220008000a00 */
[----:B------:R-:W-:Y:S01]  /*1d80*/  LEA R53, R7, UR4, 0x3 ;  /* 0x0000000407357c11 */ /* 0x000fe2000f8e18ff */
[----:B------:R-:W-:Y:S01]  /*1d90*/  IMAD R52, R0, -0x40, R51 ;  /* 0xffffffc000347824 */ /* 0x000fe200078e0233 */
[----:B------:R-:W-:Y:S01]  /*1da0*/  LEA R57, R9, UR4, 0x3 ;  /* 0x0000000409397c11 */ /* 0x000fe2000f8e18ff */
[----:B------:R-:W-:Y:S01]  /*1db0*/  STS.64 [R49], R2 ;  /* 0x0000000231007388 */ /* 0x000fe20000000a00 */
[----:B------:R-:W-:Y:S01]  /*1dc0*/  LEA R59, R11, UR4, 0x3 ;  /* 0x000000040b3b7c11 */ /* 0x000fe2000f8e18ff */
[----:B------:R-:W1:Y:S01]  /*1dd0*/  LDC.64 R50, c[0x0][0x398] ;  /* 0x0000e600ff327b82 */ /* 0x000e620000000a00 */
[----:B------:R-:W-:Y:S01]  /*1de0*/  LEA R55, R55, UR4, 0x3 ;  /* 0x0000000437377c11 */ /* 0x000fe2000f8e18ff */
[----:B------:R-:W-:Y:S01]  /*1df0*/  STS.64 [R53], R12 ;  /* 0x0000000c35007388 */ /* 0x000fe20000000a00 */
[----:B------:R-:W-:-:S02]  /*1e00*/  LEA R61, R62, UR4, 0x3 ;  /* 0x000000043e3d7c11 */ /* 0x000fc4000f8e18ff */
[----:B------:R-:W-:Y:S01]  /*1e10*/  LEA R63, R64, UR4, 0x3 ;  /* 0x00000004403f7c11 */ /* 0x000fe2000f8e18ff */
[----:B------:R-:W-:Y:S01]  /*1e20*/  STS.64 [R57], R14 ;  /* 0x0000000e39007388 */ /* 0x000fe20000000a00 */
[----:B------:R-:W-:Y:S02]  /*1e30*/  LEA R65, R66, UR4, 0x3 ;  /* 0x0000000442417c11 */ /* 0x000fe4000f8e18ff */
[----:B------:R-:W-:Y:S01]  /*1e40*/  LEA R67, R68, UR4, 0x3 ;  /* 0x0000000444437c11 */ /* 0x000fe2000f8e18ff */
[----:B------:R-:W-:Y:S01]  /*1e50*/  STS.64 [R59], R16 ;  /* 0x000000103b007388 */ /* 0x000fe20000000a00 */
[----:B0-----:R-:W-:-:S03]  /*1e60*/  MOV R4, UR7 ;  /* 0x0000000700047c02 */ /* 0x001fc60008000f00 */
[----:B------:R-:W-:Y:S01]  /*1e70*/  STS.64 [R55], R18 ;  /* 0x0000001237007388 */ /* 0x000fe20000000a00 */
[----:B------:R-:W-:-:S03]  /*1e80*/  ISETP.LT.U32.AND P2, PT, R0, UR6, PT ;  /* 0x0000000600007c0c */ /* 0x000fc6000bf41070 */
[----:B------:R-:W-:Y:S01]  /*1e90*/  STS.64 [R61], R20 ;  /* 0x000000143d007388 */ /* 0x000fe20000000a00 */
[----:B------:R-:W-:-:S03]  /*1ea0*/  ISETP.GT.U32.AND.EX P2, PT, R4, RZ, PT, P2 ;  /* 0x000000ff0400720c */ /* 0x000fc60003f44120 */
[----:B------:R0:W-:Y:S04]  /*1eb0*/  STS.64 [R63], R22 ;  /* 0x000000163f007388 */ /* 0x0001e80000000a00 */
[----:B------:R2:W-:Y:S04]  /*1ec0*/  STS.64 [R65], R24 ;  /* 0x0000001841007388 */ /* 0x0005e80000000a00 */
[----:B------:R3:W-:Y:S01]  /*1ed0*/  STS.64 [R67], R26 ;  /* 0x0000001a43007388 */ /* 0x0007e20000000a00 */
[----:B------:R-:W-:Y:S01]  /*1ee0*/  BAR.SYNC.DEFER_BLOCKING 0x0 ;  /* 0x0000000000007b1d */ /* 0x000fe20000010000 */
[----:B0-----:R-:W-:-:S02]  /*1ef0*/  VIADD R22, R0, 0x100 ;  /* 0x0000010000167836 */ /* 0x001fc40000000000 */
[C---:B------:R-:W-:Y:S02]  /*1f00*/  VIADD R23, R0.reuse, 0x200 ;  /* 0x0000020000177836 */ /* 0x040fe40000000000 */
[----:B--2---:R-:W-:Y:S01]  /*1f10*/  VIADD R24, R0, 0x300 ;  /* 0x0000030000187836 */ /* 0x004fe20000000000 */
[----:B------:R-:W-:Y:S02]  /*1f20*/  ISETP.LT.U32.AND P1, PT, R22, UR6, PT ;  /* 0x0000000616007c0c */ /* 0x000fe4000bf21070 */
[----:B---3--:R-:W-:Y:S02]  /*1f30*/  LOP3.LUT R26, R0, 0x400, RZ, 0xfc, !PT ;  /* 0x00000400001a7812 */ /* 0x008fe400078efcff */
[----:B------:R-:W-:Y:S02]  /*1f40*/  ISETP.LT.U32.AND P0, PT, R23, UR6, PT ;  /* 0x0000000617007c0c */ /* 0x000fe4000bf01070 */
[----:B------:R-:W-:Y:S02]  /*1f50*/  ISETP.LT.U32.AND P4, PT, R24, UR6, PT ;  /* 0x0000000618007c0c */ /* 0x000fe4000bf81070 */
[----:B------:R-:W-:Y:S01]  /*1f60*/  ISETP.LT.U32.AND P6, PT, R26, UR6, PT ;  /* 0x000000061a007c0c */ /* 0x000fe2000bfc1070 */
[----:B------:R-:W0:Y:S04]  /*1f70*/  LDS.64 R2, [R52] ;  /* 0x0000000034027984 */ /* 0x000e280000000a00 */
[----:B------:R-:W-:Y:S04]  /*1f80*/  LDS.64 R4, [R52+0x800] ;  /* 0x0008000034047984 */ /* 0x000fe80000000a00 */
[----:B------:R-:W-:Y:S04]  /*1f90*/  LDS.64 R6, [R52+0x1000] ;  /* 0x0010000034067984 */ /* 0x000fe80000000a00 */
[----:B------:R-:W-:Y:S04]  /*1fa0*/  LDS.64 R8, [R52+0x1800] ;  /* 0x0018000034087984 */ /* 0x000fe80000000a00 */
[----:B------:R-:W-:Y:S04]  /*1fb0*/  LDS.64 R10, [R52+0x2000] ;  /* 0x00200000340a7984 */ /* 0x000fe80000000a00 */
[----:B------:R-:W-:Y:S04]  /*1fc0*/  LDS.64 R12, [R52+0x2800] ;  /* 0x00280000340c7984 */ /* 0x000fe80000000a00 */
[----:B------:R-:W-:Y:S04]  /*1fd0*/  LDS.64 R14, [R52+0x3000] ;  /* 0x00300000340e7984 */ /* 0x000fe80000000a00 */
[----:B------:R-:W-:Y:S04]  /*1fe0*/  LDS.64 R16, [R52+0x3800] ;  /* 0x0038000034107984 */ /* 0x000fe80000000a00 */
[----:B------:R-:W-:Y:S01]  /*1ff0*/  LDS.64 R18, [R52+0x4000] ;  /* 0x0040000034127984 */ /* 0x000fe20000000a00 */
[----:B------:R-:W-:Y:S06]  /*2000*/  BAR.SYNC.DEFER_BLOCKING 0x0 ;  /* 0x0000000000007b1d */ /* 0x000fec0000010000 */
[----:B------:R2:W-:Y:S04]  /*2010*/  STS.64 [R49], R28 ;  /* 0x0000001c31007388 */ /* 0x0005e80000000a00 */
[----:B------:R-:W-:Y:S04]  /*2020*/  STS.64 [R53], R30 ;  /* 0x0000001e35007388 */ /* 0x000fe80000000a00 */
[----:B------:R-:W-:Y:S04]  /*2030*/  STS.64 [R57], R32 ;  /* 0x0000002039007388 */ /* 0x000fe80000000a00 */
[----:B------:R-:W-:Y:S01]  /*2040*/  STS.64 [R59], R34 ;  /* 0x000000223b007388 */ /* 0x000fe20000000a00 */
[----:B--2---:R-:W2:Y:S01]  /*2050*/  LDC.64 R48, c[0x0][0x388] ;  /* 0x0000e200ff307b82 */ /* 0x004ea20000000a00 */
[----:B------:R-:W-:-:S02]  /*2060*/  IMAD.U32 R28, RZ, RZ, UR7 ;  /* 0x00000007ff1c7e24 */ /* 0x000fc4000f8e00ff */
[----:B------:R1:W-:Y:S03]  /*2070*/  STS.64 [R55], R36 ;  /* 0x0000002437007388 */ /* 0x0003e60000000a00 */
[----:B------:R-:W-:Y:S01]  /*2080*/  ISETP.GT.U32.AND.EX P1, PT, R28, RZ, PT, P1 ;  /* 0x000000ff1c00720c */ /* 0x000fe20003f24110 */
[----:B------:R3:W-:Y:S04]  /*2090*/  STS.64 [R61], R38 ;  /* 0x000000263d007388 */ /* 0x0007e80000000a00 */
[----:B------:R-:W-:Y:S04]  /*20a0*/  STS.64 [R63], R40 ;  /* 0x000000283f007388 */ /* 0x000fe80000000a00 */
[----:B------:R-:W-:Y:S01]  /*20b0*/  STS.64 [R65], R42 ;  /* 0x0000002a41007388 */ /* 0x000fe20000000a00 */
[----:B-1----:R-:W-:-:S03]  /*20c0*/  IMAD.WIDE.U32 R36, R0, 0x8, R50 ;  /* 0x0000000800247825 */ /* 0x002fc600078e0032 */
[----:B------:R-:W-:Y:S01]  /*20d0*/  STS.64 [R67], R44 ;  /* 0x0000002c43007388 */ /* 0x000fe20000000a00 */
[C---:B---3--:R-:W-:Y:S02]  /*20e0*/  VIADD R38, R0.reuse, 0x500 ;  /* 0x0000050000267836 */ /* 0x048fe40000000000 */
[C---:B------:R-:W-:Y:S01]  /*20f0*/  VIADD R39, R0.reuse, 0x600 ;  /* 0x0000060000277836 */ /* 0x040fe20000000000 */
[----:B------:R-:W-:Y:S01]  /*2100*/  BAR.SYNC.DEFER_BLOCKING 0x0 ;  /* 0x0000000000007b1d */ /* 0x000fe20000010000 */
[----:B--2---:R-:W-:Y:S01]  /*2110*/  IMAD.WIDE.U32 R34, R0, 0x8, R48 ;  /* 0x0000000800227825 */ /* 0x004fe200078e0030 */
[----:B------:R-:W-:Y:S02]  /*2120*/  ISETP.LT.U32.AND P5, PT, R38, UR6, PT ;  /* 0x0000000626007c0c */ /* 0x000fe4000bfa1070 */
[----:B------:R-:W-:Y:S01]  /*2130*/  ISETP.LT.U32.AND P3, PT, R39, UR6, PT ;  /* 0x0000000627007c0c */ /* 0x000fe2000bf61070 */
[C---:B------:R-:W-:Y:S01]  /*2140*/  VIADD R38, R0.reuse, 0x700 ;  /* 0x0000070000267836 */ /* 0x040fe20000000000 */
[----:B------:R-:W-:Y:S01]  /*2150*/  LOP3.LUT R0, R0, 0x800, RZ, 0xfc, !PT ;  /* 0x0000080000007812 */ /* 0x000fe200078efcff */
[----:B------:R-:W1:Y:S04]  /*2160*/  @P2 LDS.64 R46, [R52] ;  /* 0x00000000342e2984 */ /* 0x000e680000000a00 */
[----:B------:R-:W2:Y:S04]  /*2170*/  LDS.64 R20, [R52+0x800] ;  /* 0x0008000034147984 */ /* 0x000ea80000000a00 */
[----:B------:R-:W3:Y:S04]  /*2180*/  LDS.64 R22, [R52+0x1000] ;  /* 0x0010000034167984 */ /* 0x000ee80000000a00 */
[----:B------:R-:W4:Y:S04]  /*2190*/  LDS.64 R24, [R52+0x1800] ;  /* 0x0018000034187984 */ /* 0x000f280000000a00 */
[----:B------:R-:W5:Y:S04]  /*21a0*/  LDS.64 R26, [R52+0x2000] ;  /* 0x00200000341a7984 */ /* 0x000f680000000a00 */
[----:B------:R-:W5:Y:S04]  /*21b0*/  LDS.64 R28, [R52+0x2800] ;  /* 0x00280000341c7984 */ /* 0x000f680000000a00 */
[----:B------:R-:W5:Y:S04]  /*21c0*/  LDS.64 R30, [R52+0x3000] ;  /* 0x00300000341e7984 */ /* 0x000f680000000a00 */
[----:B------:R-:W5:Y:S04]  /*21d0*/  LDS.64 R32, [R52+0x3800] ;  /* 0x0038000034207984 */ /* 0x000f680000000a00 */
[----:B0-----:R0:W-:Y:S04]  /*21e0*/  @P2 STG.E.64 desc[UR10][R34.64], R2 ;  /* 0x0000000222002986 */ /* 0x0011e8000c101b0a */
[----:B-1----:R1:W-:Y:S01]  /*21f0*/  @P2 STG.E.64 desc[UR10][R36.64], R46 ;  /* 0x0000002e24002986 */ /* 0x0023e2000c101b0a */
[----:B------:R-:W-:Y:S01]  /*2200*/  ISETP.LT.U32.AND P2, PT, R38, UR6, PT ;  /* 0x0000000626007c0c */ /* 0x000fe2000bf41070 */
[----:B------:R-:W-:-:S02]  /*2210*/  IMAD.U32 R38, RZ, RZ, UR7 ;  /* 0x00000007ff267e24 */ /* 0x000fc4000f8e00ff */
[----:B------:R1:W-:Y:S01]  /*2220*/  @P1 STG.E.64 desc[UR10][R34.64+0x800], R4 ;  /* 0x0008000422001986 */ /* 0x0003e2000c101b0a */
[----:B0-----:R-:W-:Y:S02]  /*2230*/  IMAD.U32 R2, RZ, RZ, UR7 ;  /* 0x00000007ff027e24 */ /* 0x001fe4000f8e00ff */
[----:B------:R-:W-:Y:S01]  /*2240*/  ISETP.GT.U32.AND.EX P0, PT, R38, RZ, PT, P0 ;  /* 0x000000ff2600720c */ /* 0x000fe20003f04100 */
[----:B--2---:R1:W-:Y:S01]  /*2250*/  @P1 STG.E.64 desc[UR10][R36.64+0x800], R20 ;  /* 0x0008001424001986 */ /* 0x0043e2000c101b0a */
[----:B------:R-:W-:Y:S01]  /*2260*/  ISETP.LT.U32.AND P1, PT, R0, UR6, PT ;  /* 0x0000000600007c0c */ /* 0x000fe2000bf21070 */
[----:B------:R-:W-:Y:S01]  /*2270*/  IMAD.U32 R0, RZ, RZ, UR7 ;  /* 0x00000007ff007e24 */ /* 0x000fe2000f8e00ff */
[----:B------:R-:W-:Y:S02]  /*2280*/  ISETP.GT.U32.AND.EX P6, PT, R38, RZ, PT, P6 ;  /* 0x000000ff2600720c */ /* 0x000fe40003fc4160 */
[----:B------:R-:W-:Y:S02]  /*2290*/  ISETP.GT.U32.AND.EX P5, PT, R2, RZ, PT, P5 ;  /* 0x000000ff0200720c */ /* 0x000fe40003fa4150 */
[----:B------:R-:W-:-:S02]  /*22a0*/  ISETP.GT.U32.AND.EX P4, PT, R0, RZ, PT, P4 ;  /* 0x000000ff0000720c */ /* 0x000fc40003f84140 */
[----:B------:R-:W-:Y:S02]  /*22b0*/  ISETP.GT.U32.AND.EX P3, PT, R0, RZ, PT, P3 ;  /* 0x000000ff0000720c */ /* 0x000fe40003f64130 */
[----:B------:R-:W-:Y:S01]  /*22c0*/  ISETP.GT.U32.AND.EX P2, PT, R2, RZ, PT, P2 ;  /* 0x000000ff0200720c */ /* 0x000fe20003f44120 */
[----:B------:R1:W-:Y:S01]  /*22d0*/  @P0 STG.E.64 desc[UR10][R34.64+0x1000], R6 ;  /* 0x0010000622000986 */ /* 0x0003e2000c101b0a */
[----:B------:R-:W-:-:S03]  /*22e0*/  ISETP.GT.U32.AND.EX P1, PT, R0, RZ, PT, P1 ;  /* 0x000000ff0000720c */ /* 0x000fc60003f24110 */
[----:B---3--:R1:W-:Y:S04]  /*22f0*/  @P0 STG.E.64 desc[UR10][R36.64+0x1000], R22 ;  /* 0x0010001624000986 */ /* 0x0083e8000c101b0a */
[----:B------:R1:W-:Y:S04]  /*2300*/  @P4 STG.E.64 desc[UR10][R34.64+0x1800], R8 ;  /* 0x0018000822004986 */ /* 0x0003e8000c101b0a */
[----:B----4-:R1:W-:Y:S04]  /*2310*/  @P4 STG.E.64 desc[UR10][R36.64+0x1800], R24 ;  /* 0x0018001824004986 */ /* 0x0103e8000c101b0a */
[----:B------:R1:W-:Y:S04]  /*2320*/  @P6 STG.E.64 desc[UR10][R34.64+0x2000], R10 ;  /* 0x0020000a22006986 */ /* 0x0003e8000c101b0a */
[----:B-----5:R1:W-:Y:S04]  /*2330*/  @P6 STG.E.64 desc[UR10][R36.64+0x2000], R26 ;  /* 0x0020001a24006986 */ /* 0x0203e8000c101b0a */
[----:B------:R1:W-:Y:S04]  /*2340*/  @P5 STG.E.64 desc[UR10][R34.64+0x2800], R12 ;  /* 0x0028000c22005986 */ /* 0x0003e8000c101b0a */
[----:B------:R1:W-:Y:S04]  /*2350*/  @P5 STG.E.64 desc[UR10][R36.64+0x2800], R28 ;  /* 0x0028001c24005986 */ /* 0x0003e8000c101b0a */
[----:B------:R1:W-:Y:S04]  /*2360*/  @P3 STG.E.64 desc[UR10][R34.64+0x3000], R14 ;  /* 0x0030000e22003986 */ /* 0x0003e8000c101b0a */
[----:B------:R1:W-:Y:S04]  /*2370*/  @P3 STG.E.64 desc[UR10][R36.64+0x3000], R30 ;  /* 0x0030001e24003986 */ /* 0x0003e8000c101b0a */
[----:B------:R1:W-:Y:S04]  /*2380*/  @P2 STG.E.64 desc[UR10][R34.64+0x3800], R16 ;  /* 0x0038001022002986 */ /* 0x0003e8000c101b0a */
[----:B------:R1:W-:Y:S01]  /*2390*/  @P2 STG.E.64 desc[UR10][R36.64+0x3800], R32 ;  /* 0x0038002024002986 */ /* 0x0003e2000c101b0a */
[----:B------:R-:W-:Y:S05]  /*23a0*/  @!P1 EXIT ;  /* 0x000000000000994d */ /* 0x000fea0003800000 */
[----:B------:R-:W0:Y:S04]  /*23b0*/  LDS.64 R2, [R52+0x4000] ;  /* 0x0040000034027984 */ /* 0x000e280000000a00 */
[----:B------:R-:W-:Y:S04]  /*23c0*/  STG.E.64 desc[UR10][R34.64+0x4000], R18 ;  /* 0x0040001222007986 */ /* 0x000fe8000c101b0a */
[----:B0-----:R-:W-:Y:S01]  /*23d0*/  STG.E.64 desc[UR10][R36.64+0x4000], R2 ;  /* 0x0040000224007986 */ /* 0x001fe2000c101b0a */
[----:B------:R-:W-:Y:S05]  /*23e0*/  EXIT ;  /* 0x000000000000794d */ /* 0x000fea0003800000 */
.L_x_202:
        /* <DEDUP_REMOVED lines=9> */
.L_x_4994:


//--------------------- .text._ZN3cub18CUB_300001_SM_10006detail10radix_sort29DeviceRadixSortOnesweepKernelINS1_5radix10policy_hubImPmyE10Policy1000ELNS0_9SortOrderE0EmS6_yiiNS1_21identity_decomposer_tEEEvPT5_SC_PT3_PKSD_PT1_PKSH_PT2_PKSL_T4_iiT6_ --------------------------
	.section	.text._ZN3cub18CUB_300001_SM_10006detail10radix_sort29DeviceRadixSortOnesweepKernelINS1_5radix10policy_hubImPmyE10Policy1000ELNS0_9SortOrderE0EmS6_yiiNS1_21identity_decomposer_tEEEvPT5_SC_PT3_PKSD_PT1_PKSH_PT2_PKSL_T4_iiT6_,"ax",@progbits
	.align	128
        .global         _ZN3cub18CUB_300001_SM_10006detail10radix_sort29DeviceRadixSortOnesweepKernelINS1_5radix10policy_hubImPmyE10Policy1000ELNS0_9SortOrderE0EmS6_yiiNS1_21identity_decomposer_tEEEvPT5_SC_PT3_PKSD_PT1_PKSH_PT2_PKSL_T4_iiT6_
        .type           _ZN3cub18CUB_300001_SM_10006detail10radix_sort29DeviceRadixSortOnesweepKernelINS1_5radix10policy_hubImPmyE10Policy1000ELNS0_9SortOrderE0EmS6_yiiNS1_21identity_decomposer_tEEEvPT5_SC_PT3_PKSD_PT1_PKSH_PT2_PKSL_T4_iiT6_,@function
        .size           _ZN3cub18CUB_300001_SM_10006detail10radix_sort29DeviceRadixSortOnesweepKernelINS1_5radix10policy_hubImPmyE10Policy1000ELNS0_9SortOrderE0EmS6_yiiNS1_21identity_decomposer_tEEEvPT5_SC_PT3_PKSD_PT1_PKSH_PT2_PKSL_T4_iiT6_,(.L_x_4995 - _ZN3cub18CUB_300001_SM_10006detail10radix_sort29DeviceRadixSortOnesweepKernelINS1_5radix10policy_hubImPmyE10Policy1000ELNS0_9SortOrderE0EmS6_yiiNS1_21identity_decomposer_tEEEvPT5_SC_PT3_PKSD_PT1_PKSH_PT2_PKSL_T4_iiT6_)
        .other          _ZN3cub18CUB_300001_SM_10006detail10radix_sort29DeviceRadixSortOnesweepKernelINS1_5radix10policy_hubImPmyE10Policy1000ELNS0_9SortOrderE0EmS6_yiiNS1_21identity_decomposer_tEEEvPT5_SC_PT3_PKSD_PT1_PKSH_PT2_PKSL_T4_iiT6_,@"STO_CUDA_ENTRY STV_DEFAULT"
_ZN3cub18CUB_300001_SM_10006detail10radix_sort29DeviceRadixSortOnesweepKernelINS1_5radix10policy_hubImPmyE10Policy1000ELNS0_9SortOrderE0EmS6_yiiNS1_21identity_decomposer_tEEEvPT5_SC_PT3_PKSD_PT1_PKSH_PT2_PKSL_T4_iiT6_:
.text._ZN3cub18CUB_300001_SM_10006detail10radix_sort29DeviceRadixSortOnesweepKernelINS1_5radix10policy_hubImPmyE10Policy1000ELNS0_9SortOrderE0EmS6_yiiNS1_21identity_decomposer_tEEEvPT5_SC_PT3_PKSD_PT1_PKSH_PT2_PKSL_T4_iiT6_:
        /* <DEDUP_REMOVED lines=16> */
.L_x_204:
[----:B------:R-:W-:Y:S05]  /*0100*/  BSYNC.RECONVERGENT B0 ;  /* 0x0000000000007941 */ /* 0x000fea0003800200 */
.L_x_203:
        /* <DEDUP_REMOVED lines=31> */
.L_x_205:
        /* <DEDUP_REMOVED lines=68> */
.L_x_206:
        /* <DEDUP_REMOVED lines=18> */
.L_x_209:
        /* <DEDUP_REMOVED lines=21> */
.L_x_208:
[----:B------:R-:W-:Y:S05]  /*09b0*/  BSYNC.RECONVERGENT B0 ;  /* 0x0000000000007941 */ /* 0x000fea0003800200 */
.L_x_207:
        /* <DEDUP_REMOVED lines=18> */
.L_x_213:
[----:B------:R-:W-:Y:S05]  /*0ae0*/  BSYNC.RECONVERGENT B1 ;  /* 0x0000000000017941 */ /* 0x000fea0003800200 */
.L_x_212:
        /* <DEDUP_REMOVED lines=14> */
.L_x_214:
[----:B------:R-:W-:Y:S01]  /*0bd0*/  VIADD R6, R6, 0x1 ;  /* 0x0000000106067836 */ /* 0x000fe20000000000 */
[----:B------:R0:W-:Y:S04]  /*0be0*/  STS [R8], RZ ;  /* 0x000000ff08007388 */ /* 0x0001e80000000800 */
[----:B------:R-:W-:Y:S01]  /*0bf0*/  ISETP.NE.AND P0, PT, R6, RZ, PT ;  /* 0x000000ff0600720c */ /* 0x000fe20003f05270 */
[----:B0-----:R-:W-:-:S12]  /*0c00*/  VIADD R8, R8, 0x80 ;  /* 0x0000008008087836 */ /* 0x001fd80000000000 */
[----:B------:R-:W-:Y:S05]  /*0c10*/  @P0 BRA `(.L_x_214) ;  /* 0xfffffffc00ec0947 */ /* 0x000fea000383ffff */
.L_x_211:
[----:B------:R-:W-:Y:S05]  /*0c20*/  BSYNC.RECONVERGENT B0 ;  /* 0x0000000000007941 */ /* 0x000fea0003800200 */
.L_x_210:
        /* <DEDUP_REMOVED lines=93> */
.L_x_216:
[----:B------:R-:W-:Y:S05]  /*1200*/  BSYNC.RECONVERGENT B0 ;  /* 0x0000000000007941 */ /* 0x000fea0003800200 */
.L_x_215:
        /* <DEDUP_REMOVED lines=31> */
.L_x_225:
[----:B0-----:R-:W0:Y:S01]  /*1400*/  LDC.64 R6, c[0x0][0x380] ;  /* 0x0000e000ff067b82 */ /* 0x001e220000000a00 */
[----:B------:R-:W-:Y:S01]  /*1410*/  VIADD R45, R9, 0xffffffff ;  /* 0xffffffff092d7836 */ /* 0x000fe20000000000 */
[----:B------:R-:W-:Y:S03]  /*1420*/  BSSY B2, `(.L_x_222) ;  /* 0x0000008000027945 */ /* 0x000fe60003800000 */
[----:B------:R-:W-:-:S04]  /*1430*/  IMAD R43, R45, 0x100, R19 ;  /* 0x000001002d2b7824 */ /* 0x000fc800078e0213 */
[----:B0-----:R-:W-:-:S07]  /*1440*/  IMAD.WIDE R6, R43, 0x4, R6 ;  /* 0x000000042b067825 */ /* 0x001fce00078e0206 */
.L_x_223:
[----:B------:R-:W-:Y:S05]  /*1450*/  YIELD ;  /* 0x0000000000007946 */ /* 0x000fea0003800000 */
[----:B------:R0:W-:Y:S06]  /*1460*/  MEMBAR.SC.CTA ;  /* 0x0000000000007992 */ /* 0x0001ec0000000000 */
[----:B0-----:R-:W2:Y:S02]  /*1470*/  LDG.E.STRONG.SYS R40, desc[UR8][R6.64] ;  /* 0x0000000806287981 */ /* 0x001ea4000c1f5900 */
[----:B--2---:R-:W-:-:S13]  /*1480*/  ISETP.NE.AND P0, PT, R40, RZ, PT ;  /* 0x000000ff2800720c */ /* 0x004fda0003f05270 */
[----:B------:R-:W-:Y:S05]  /*1490*/  @!P0 BRA `(.L_x_223) ;  /* 0xfffffffc00ec8947 */ /* 0x000fea000383ffff */
[----:B------:R-:W-:Y:S05]  /*14a0*/  BSYNC B2 ;  /* 0x0000000000027941 */ /* 0x000fea0003800000 */
.L_x_222:
[----:B------:R-:W-:Y:S01]  /*14b0*/  BSSY.RECONVERGENT B2, `(.L_x_224) ;  /* 0x0000006000027945 */ /* 0x000fe20003800200 */
[C---:B------:R-:W-:Y:S02]  /*14c0*/  ISETP.GT.AND P0, PT, R40.reuse, -0x1, PT ;  /* 0xffffffff2800780c */ /* 0x040fe40003f04270 */
[----:B------:R-:W-:Y:S01]  /*14d0*/  LOP3.LUT R40, R40, 0x3fffffff, RZ, 0xc0, !PT ;  /* 0x3fffffff28287812 */ /* 0x000fe200078ec0ff */
[----:B------:R-:W-:Y:S05]  /*14e0*/  WARPSYNC.EXCLUSIVE R8 ;  /* 0x0000000008007348 */ /* 0x000fea0003a00000 */
[----:B------:R-:W-:-:S05]  /*14f0*/  IMAD.IADD R5, R40, 0x1, R5 ;  /* 0x0000000128057824 */ /* 0x000fca00078e0205 */
[----:B------:R-:W-:-:S07]  /*1500*/  VOTE.ANY R8, PT, P0 ;  /* 0x0000000000087806 */ /* 0x000fce00000e0100 */
[----:B------:R-:W-:Y:S05]  /*1510*/  BSYNC.RECONVERGENT B2 ;  /* 0x0000000000027941 */ /* 0x000fea0003800200 */
.L_x_224:
[----:B------:R-:W-:Y:S01]  /*1520*/  ISETP.GT.U32.AND P1, PT, R9, 0x1, PT ;  /* 0x000000010900780c */ /* 0x000fe20003f24070 */
[----:B------:R-:W-:-:S12]  /*1530*/  IMAD.MOV.U32 R9, RZ, RZ, R45 ;  /* 0x000000ffff097224 */ /* 0x000fd800078e002d */
[----:B------:R-:W-:Y:S05]  /*1540*/  @P0 BRA P1, `(.L_x_225) ;  /* 0xfffffffc00ac0947 */ /* 0x000fea000083ffff */
[----:B------:R-:W-:Y:S05]  /*1550*/  BSYNC B0 ;  /* 0x0000000000007941 */ /* 0x000fea0003800000 */
.L_x_221:
[----:B------:R1:W2:Y:S02]  /*1560*/  LDS.64 R6, [R41+0x9000] ;  /* 0x0090000029067984 */ /* 0x0002a40000000a00 */
.L_x_220:
[C---:B------:R-:W-:Y:S01]  /*1570*/  IMAD.IADD R9, R5.reuse, 0x1, -R38 ;  /* 0x0000000105097824 */ /* 0x040fe200078e0a26 */
[----:B------:R-:W-:-:S04]  /*1580*/  LOP3.LUT R5, R5, 0x80000000, RZ, 0xfc, !PT ;  /* 0x8000000005057812 */ /* 0x000fc800078efcff */
[C---:B0-2---:R-:W-:Y:S01]  /*1590*/  IADD3 R6, P0, PT, R9.reuse, R6, RZ ;  /* 0x0000000609067210 */ /* 0x045fe20007f1e0ff */
[----:B------:R0:W-:Y:S03]  /*15a0*/  STG.E.STRONG.SYS desc[UR8][R20.64], R5 ;  /* 0x0000000514007986 */ /* 0x0001e6000c115908 */
[----:B------:R-:W-:-:S05]  /*15b0*/  LEA.HI.X.SX32 R7, R9, R7, 0x1, P0 ;  /* 0x0000000709077211 */ /* 0x000fca00000f0eff */
[----:B------:R0:W-:Y:S04]  /*15c0*/  STS.64 [R41+0x9000], R6 ;  /* 0x0090000629007388 */ /* 0x0001e80000000a00 */
.L_x_219:
[----:B------:R-:W-:Y:S05]  /*15d0*/  BSYNC B1 ;  /* 0x0000000000017941 */ /* 0x000fea0003800000 */
.L_x_218:
        /* <DEDUP_REMOVED lines=16> */
.L_x_226:
        /* <DEDUP_REMOVED lines=27> */
.L_x_227:
        /* <DEDUP_REMOVED lines=41> */
.L_x_228:
        /* <DEDUP_REMOVED lines=14> */
.L_x_229:
        /* <DEDUP_REMOVED lines=36> */
.L_x_230:
        /* <DEDUP_REMOVED lines=17> */
.L_x_231:
        /* <DEDUP_REMOVED lines=41> */
.L_x_217:
        /* <DEDUP_REMOVED lines=38> */
.L_x_302:
        /* <DEDUP_REMOVED lines=25> */
.L_x_232:
        /* <DEDUP_REMOVED lines=43> */
.L_x_235:
[----:B------:R-:W-:Y:S05]  /*2880*/  BSYNC.RECONVERGENT B0 ;  /* 0x0000000000007941 */ /* 0x000fea0003800200 */
.L_x_234:
        /* <DEDUP_REMOVED lines=35> */
.L_x_237:
[----:B------:R-:W-:Y:S05]  /*2ac0*/  BSYNC.RECONVERGENT B0 ;  /* 0x0000000000007941 */ /* 0x000fea0003800200 */
.L_x_236:
        /* <DEDUP_REMOVED lines=34> */
.L_x_239:
[----:B------:R-:W-:Y:S05]  /*2cf0*/  BSYNC.RECONVERGENT B0 ;  /* 0x0000000000007941 */ /* 0x000fea0003800200 */
.L_x_238:
        /* <DEDUP_REMOVED lines=34> */
.L_x_241:
[----:B------:R-:W-:Y:S05]  /*2f20*/  BSYNC.RECONVERGENT B0 ;  /* 0x0000000000007941 */ /* 0x000fea0003800200 */
.L_x_240:
        /* <DEDUP_REMOVED lines=38> */
.L_x_243:
[----:B------:R-:W-:Y:S05]  /*3190*/  BSYNC.RECONVERGENT B0 ;  /* 0x0000000000007941 */ /* 0x000fea0003800200 */
.L_x_242:
        /* <DEDUP_REMOVED lines=38> */
.L_x_245:
[----:B------:R-:W-:Y:S05]  /*3400*/  BSYNC.RECONVERGENT B0 ;  /* 0x0000000000007941 */ /* 0x000fea0003800200 */
.L_x_244:
        /* <DEDUP_REMOVED lines=38> */
.L_x_247:
[----:B------:R-:W-:Y:S05]  /*3670*/  BSYNC.RECONVERGENT B0 ;  /* 0x0000000000007941 */ /* 0x000fea0003800200 */
.L_x_246:
        /* <DEDUP_REMOVED lines=38> */
.L_x_249:
[----:B------:R-:W-:Y:S05]  /*38e0*/  BSYNC.RECONVERGENT B0 ;  /* 0x0000000000007941 */ /* 0x000fea0003800200 */
.L_x_248:
        /* <DEDUP_REMOVED lines=38> */
.L_x_251:
[----:B------:R-:W-:Y:S05]  /*3b50*/  BSYNC.RECONVERGENT B0 ;  /* 0x0000000000007941 */ /* 0x000fea0003800200 */
.L_x_250:
        /* <DEDUP_REMOVED lines=38> */
.L_x_253:
[----:B------:R-:W-:Y:S05]  /*3dc0*/  BSYNC.RECONVERGENT B0 ;  /* 0x0000000000007941 */ /* 0x000fea0003800200 */
.L_x_252:
        /* <DEDUP_REMOVED lines=38> */
.L_x_255:
[----:B------:R-:W-:Y:S05]  /*4030*/  BSYNC.RECONVERGENT B0 ;  /* 0x0000000000007941 */ /* 0x000fea0003800200 */
.L_x_254:
        /* <DEDUP_REMOVED lines=38> */
.L_x_257:
[----:B------:R-:W-:Y:S05]  /*42a0*/  BSYNC.RECONVERGENT B0 ;  /* 0x0000000000007941 */ /* 0x000fea0003800200 */
.L_x_256:
        /* <DEDUP_REMOVED lines=38> */
.L_x_259:
[----:B------:R-:W-:Y:S05]  /*4510*/  BSYNC.RECONVERGENT B0 ;  /* 0x0000000000007941 */ /* 0x000fea0003800200 */
.L_x_258:
        /* <DEDUP_REMOVED lines=63> */
.L_x_267:
[----:B0-----:R-:W0:Y:S01]  /*4910*/  LDC.64 R16, c[0x0][0x380] ;  /* 0x0000e000ff107b82 */ /* 0x001e220000000a00 */
[----:B------:R-:W-:Y:S01]  /*4920*/  VIADD R27, R23, 0xffffffff ;  /* 0xffffffff171b7836 */ /* 0x000fe20000000000 */
[----:B------:R-:W-:Y:S03]  /*4930*/  BSSY B2, `(.L_x_264) ;  /* 0x0000008000027945 */ /* 0x000fe60003800000 */
[----:B------:R-:W-:-:S04]  /*4940*/  IMAD R25, R27, 0x100, R19 ;  /* 0x000001001b197824 */ /* 0x000fc800078e0213 */
[----:B0-----:R-:W-:-:S07]  /*4950*/  IMAD.WIDE R16, R25, 0x4, R16 ;  /* 0x0000000419107825 */ /* 0x001fce00078e0210 */
.L_x_265:
[----:B------:R-:W-:Y:S05]  /*4960*/  YIELD ;  /* 0x0000000000007946 */ /* 0x000fea0003800000 */
[----:B------:R0:W-:Y:S06]  /*4970*/  MEMBAR.SC.CTA ;  /* 0x0000000000007992 */ /* 0x0001ec0000000000 */
[----:B0-----:R-:W2:Y:S02]  /*4980*/  LDG.E.STRONG.SYS R24, desc[UR8][R16.64] ;  /* 0x0000000810187981 */ /* 0x001ea4000c1f5900 */
[----:B--2---:R-:W-:-:S13]  /*4990*/  ISETP.NE.AND P0, PT, R24, RZ, PT ;  /* 0x000000ff1800720c */ /* 0x004fda0003f05270 */
[----:B------:R-:W-:Y:S05]  /*49a0*/  @!P0 BRA `(.L_x_265) ;  /* 0xfffffffc00ec8947 */ /* 0x000fea000383ffff */
[----:B------:R-:W-:Y:S05]  /*49b0*/  BSYNC B2 ;  /* 0x0000000000027941 */ /* 0x000fea0003800000 */
.L_x_264:
[----:B------:R-:W-:Y:S01]  /*49c0*/  BSSY.RECONVERGENT B2, `(.L_x_266) ;  /* 0x0000006000027945 */ /* 0x000fe20003800200 */
[C---:B------:R-:W-:Y:S02]  /*49d0*/  ISETP.GT.AND P0, PT, R24.reuse, -0x1, PT ;  /* 0xffffffff1800780c */ /* 0x040fe40003f04270 */
[----:B------:R-:W-:Y:S01]  /*49e0*/  LOP3.LUT R24, R24, 0x3fffffff, RZ, 0xc0, !PT ;  /* 0x3fffffff18187812 */ /* 0x000fe200078ec0ff */
[----:B------:R-:W-:Y:S05]  /*49f0*/  WARPSYNC.EXCLUSIVE R22 ;  /* 0x0000000016007348 */ /* 0x000fea0003a00000 */
[----:B------:R-:W-:-:S05]  /*4a00*/  IMAD.IADD R15, R24, 0x1, R15 ;  /* 0x00000001180f7824 */ /* 0x000fca00078e020f */
[----:B------:R-:W-:-:S07]  /*4a10*/  VOTE.ANY R22, PT, P0 ;  /* 0x0000000000167806 */ /* 0x000fce00000e0100 */
[----:B------:R-:W-:Y:S05]  /*4a20*/  BSYNC.RECONVERGENT B2 ;  /* 0x0000000000027941 */ /* 0x000fea0003800200 */
.L_x_266:
[----:B------:R-:W-:Y:S01]  /*4a30*/  ISETP.GT.U32.AND P1, PT, R23, 0x1, PT ;  /* 0x000000011700780c */ /* 0x000fe20003f24070 */
[----:B------:R-:W-:-:S12]  /*4a40*/  IMAD.MOV.U32 R23, RZ, RZ, R27 ;  /* 0x000000ffff177224 */ /* 0x000fd800078e001b */
[----:B------:R-:W-:Y:S05]  /*4a50*/  @P0 BRA P1, `(.L_x_267) ;  /* 0xfffffffc00ac0947 */ /* 0x000fea000083ffff */
[----:B------:R-:W-:Y:S05]  /*4a60*/  BSYNC B0 ;  /* 0x0000000000007941 */ /* 0x000fea0003800000 */
.L_x_263:
[----:B------:R1:W2:Y:S02]  /*4a70*/  LDS.64 R16, [R14+0x9000] ;  /* 0x009000000e107984 */ /* 0x0002a40000000a00 */
.L_x_262:
[C---:B------:R-:W-:Y:S01]  /*4a80*/  IMAD.IADD R23, R15.reuse, 0x1, -R38 ;  /* 0x000000010f177824 */ /* 0x040fe200078e0a26 */
[----:B------:R-:W-:-:S04]  /*4a90*/  LOP3.LUT R15, R15, 0x80000000, RZ, 0xfc, !PT ;  /* 0x800000000f0f7812 */ /* 0x000fc800078efcff */
[C---:B0-2---:R-:W-:Y:S01]  /*4aa0*/  IADD3 R16, P0, PT, R23.reuse, R16, RZ ;  /* 0x0000001017107210 */ /* 0x045fe20007f1e0ff */
[----:B------:R0:W-:Y:S03]  /*4ab0*/  STG.E.STRONG.SYS desc[UR8][R20.64], R15 ;  /* 0x0000000f14007986 */ /* 0x0001e6000c115908 */
[----:B------:R-:W-:-:S05]  /*4ac0*/  LEA.HI.X.SX32 R17, R23, R17, 0x1, P0 ;  /* 0x0000001117117211 */ /* 0x000fca00000f0eff */
[----:B------:R0:W-:Y:S04]  /*4ad0*/  STS.64 [R14+0x9000], R16 ;  /* 0x009000100e007388 */ /* 0x0001e80000000a00 */
.L_x_261:
[----:B------:R-:W-:Y:S05]  /*4ae0*/  BSYNC B1 ;  /* 0x0000000000017941 */ /* 0x000fea0003800000 */
.L_x_260:
        /* <DEDUP_REMOVED lines=15> */
.L_x_268:
        /* <DEDUP_REMOVED lines=139> */
.L_x_269:
        /* <DEDUP_REMOVED lines=27> */
.L_x_272:
[----:B------:R-:W-:Y:S05]  /*5640*/  BSYNC.RECONVERGENT B0 ;  /* 0x0000000000007941 */ /* 0x000fea0003800200 */
.L_x_271:
        /* <DEDUP_REMOVED lines=17> */
.L_x_274:
[----:B------:R-:W-:Y:S05]  /*5760*/  BSYNC.RECONVERGENT B0 ;  /* 0x0000000000007941 */ /* 0x000fea0003800200 */
.L_x_273:
        /* <DEDUP_REMOVED lines=17> */
.L_x_276:
[----:B------:R-:W-:Y:S05]  /*5880*/  BSYNC.RECONVERGENT B0 ;  /* 0x0000000000007941 */ /* 0x000fea0003800200 */
.L_x_275:
        /* <DEDUP_REMOVED lines=17> */
.L_x_278:
[----:B------:R-:W-:Y:S05]  /*59a0*/  BSYNC.RECONVERGENT B0 ;  /* 0x0000000000007941 */ /* 0x000fea0003800200 */
.L_x_277:
        /* <DEDUP_REMOVED lines=17> */
.L_x_280:
[----:B------:R-:W-:Y:S05]  /*5ac0*/  BSYNC.RECONVERGENT B0 ;  /* 0x0000000000007941 */ /* 0x000fea0003800200 */
.L_x_279:
        /* <DEDUP_REMOVED lines=17> */
.L_x_282:
[----:B------:R-:W-:Y:S05]  /*5be0*/  BSYNC.RECONVERGENT B0 ;  /* 0x0000000000007941 */ /* 0x000fea0003800200 */
.L_x_281:
        /* <DEDUP_REMOVED lines=16> */
.L_x_284:
[----:B------:R-:W-:Y:S05]  /*5cf0*/  BSYNC.RECONVERGENT B0 ;  /* 0x0000000000007941 */ /* 0x000fea0003800200 */
.L_x_283:
        /* <DEDUP_REMOVED lines=15> */
.L_x_286:
[----:B------:R-:W-:Y:S05]  /*5df0*/  BSYNC.RECONVERGENT B0 ;  /* 0x0000000000007941 */ /* 0x000fea0003800200 */
.L_x_285:
        /* <DEDUP_REMOVED lines=15> */
.L_x_288:
[----:B------:R-:W-:Y:S05]  /*5ef0*/  BSYNC.RECONVERGENT B0 ;  /* 0x0000000000007941 */ /* 0x000fea0003800200 */
.L_x_287:
        /* <DEDUP_REMOVED lines=15> */
.L_x_290:
[----:B------:R-:W-:Y:S05]  /*5ff0*/  BSYNC.RECONVERGENT B0 ;  /* 0x0000000000007941 */ /* 0x000fea0003800200 */
.L_x_289:
        /* <DEDUP_REMOVED lines=15> */
.L_x_292:
[----:B------:R-:W-:Y:S05]  /*60f0*/  BSYNC.RECONVERGENT B0 ;  /* 0x0000000000007941 */ /* 0x000fea0003800200 */
.L_x_291:
        /* <DEDUP_REMOVED lines=15> */
.L_x_294:
[----:B------:R-:W-:Y:S05]  /*61f0*/  BSYNC.RECONVERGENT B0 ;  /* 0x0000000000007941 */ /* 0x000fea0003800200 */
.L_x_293:
[----:B------:R-:W-:Y:S01]  /*6200*/  NOP ;  /* 0x0000000000007918 */ /* 0x000fe20000000000 */
.L_x_270:
        /* <DEDUP_REMOVED lines=87> */
.L_x_295:
        /* <DEDUP_REMOVED lines=133> */
.L_x_296:
        /* <DEDUP_REMOVED lines=148> */
.L_x_233:
[----:B------:R-:W-:Y:S02]  /*7910*/  IMAD.MOV.U32 R73, RZ, RZ, R66 ;  /* 0x000000ffff497224 */ /* 0x000fe400078e0042 */
[----:B------:R-:W-:Y:S02]  /*7920*/  IMAD.MOV.U32 R74, RZ, RZ, 0x1 ;  /* 0x00000001ff4a7424 */ /* 0x000fe400078e00ff */
[----:B------:R-:W-:Y:S02]  /*7930*/  IMAD.MOV.U32 R75, RZ, RZ, RZ ;  /* 0x000000ffff4b7224 */ /* 0x000fe400078e00ff */
[----:B------:R-:W-:-:S07]  /*7940*/  IMAD.MOV.U32 R72, RZ, RZ, -0x1 ;  /* 0xffffffffff487424 */ /* 0x000fce00078e00ff */
[----:B------:R-:W-:Y:S05]  /*7950*/  WARPSYNC.COLLECTIVE R72, `(.L_x_297) ;  /* 0x0000000048087348 */ /* 0x000fea0003c00000 */
[----:B------:R0:W1:Y:S02]  /*7960*/  SHFL.UP P0, R71, R73, R74, R75 ;  /* 0x0400004a49477389 */ /* 0x000064000000004b */
[----:B01----:R-:W-:Y:S05]  /*7970*/  ENDCOLLECTIVE ;  /* 0x000000000000791b */ /* 0x003fea0003800000 */
.L_x_297:
[----:B------:R-:W-:Y:S02]  /*7980*/  IMAD.MOV.U32 R74, RZ, RZ, 0x2 ;  /* 0x00000002ff4a7424 */ /* 0x000fe400078e00ff */
[----:B------:R-:W-:-:S04]  /*7990*/  IMAD.MOV.U32 R67, RZ, RZ, R71 ;  /* 0x000000ffff437224 */ /* 0x000fc800078e0047 */
[----:B------:R-:W-:-:S04]  /*79a0*/  @P0 IMAD.IADD R67, R66, 0x1, R67 ;  /* 0x0000000142430824 */ /* 0x000fc800078e0243 */
[----:B------:R-:W-:-:S07]  /*79b0*/  IMAD.MOV.U32 R73, RZ, RZ, R67 ;  /* 0x000000ffff497224 */ /* 0x000fce00078e0043 */
[----:B------:R-:W-:Y:S05]  /*79c0*/  WARPSYNC.COLLECTIVE R72, `(.L_x_298) ;  /* 0x0000000048087348 */ /* 0x000fea0003c00000 */
[----:B------:R0:W1:Y:S02]  /*79d0*/  SHFL.UP P0, R71, R73, R74, R75 ;  /* 0x0400004a49477389 */ /* 0x000064000000004b */
[----:B01----:R-:W-:Y:S05]  /*79e0*/  ENDCOLLECTIVE ;  /* 0x000000000000791b */ /* 0x003fea0003800000 */
.L_x_298:
[----:B------:R-:W-:Y:S02]  /*79f0*/  IMAD.MOV.U32 R74, RZ, RZ, 0x4 ;  /* 0x00000004ff4a7424 */ /* 0x000fe400078e00ff */
[----:B------:R-:W-:-:S04]  /*7a00*/  IMAD.MOV.U32 R68, RZ, RZ, R71 ;  /* 0x000000ffff447224 */ /* 0x000fc800078e0047 */
[----:B------:R-:W-:-:S04]  /*7a10*/  @P0 IMAD.IADD R68, R67, 0x1, R68 ;  /* 0x0000000143440824 */ /* 0x000fc800078e0244 */
[----:B------:R-:W-:-:S07]  /*7a20*/  IMAD.MOV.U32 R73, RZ, RZ, R68 ;  /* 0x000000ffff497224 */ /* 0x000fce00078e0044 */
[----:B------:R-:W-:Y:S05]  /*7a30*/  WARPSYNC.COLLECTIVE R72, `(.L_x_299) ;  /* 0x0000000048087348 */ /* 0x000fea0003c00000 */
[----:B------:R0:W1:Y:S02]  /*7a40*/  SHFL.UP P0, R71, R73, R74, R75 ;  /* 0x0400004a49477389 */ /* 0x000064000000004b */
[----:B01----:R-:W-:Y:S05]  /*7a50*/  ENDCOLLECTIVE ;  /* 0x000000000000791b */ /* 0x003fea0003800000 */
.L_x_299:
[----:B------:R-:W-:Y:S02]  /*7a60*/  IMAD.MOV.U32 R74, RZ, RZ, 0x8 ;  /* 0x00000008ff4a7424 */ /* 0x000fe400078e00ff */
[----:B------:R-:W-:-:S04]  /*7a70*/  IMAD.MOV.U32 R69, RZ, RZ, R71 ;  /* 0x000000ffff457224 */ /* 0x000fc800078e0047 */
[----:B------:R-:W-:-:S04]  /*7a80*/  @P0 IMAD.IADD R69, R68, 0x1, R69 ;  /* 0x0000000144450824 */ /* 0x000fc800078e0245 */
[----:B------:R-:W-:-:S07]  /*7a90*/  IMAD.MOV.U32 R73, RZ, RZ, R69 ;  /* 0x000000ffff497224 */ /* 0x000fce00078e0045 */
[----:B------:R-:W-:Y:S05]  /*7aa0*/  WARPSYNC.COLLECTIVE R72, `(.L_x_300) ;  /* 0x0000000048087348 */ /* 0x000fea0003c00000 */
[----:B------:R0:W1:Y:S02]  /*7ab0*/  SHFL.UP P0, R71, R73, R74, R75 ;  /* 0x0400004a49477389 */ /* 0x000064000000004b */
[----:B01----:R-:W-:Y:S05]  /*7ac0*/  ENDCOLLECTIVE ;  /* 0x000000000000791b */ /* 0x003fea0003800000 */
.L_x_300:
[----:B------:R-:W-:Y:S02]  /*7ad0*/  IMAD.MOV.U32 R74, RZ, RZ, 0x10 ;  /* 0x00000010ff4a7424 */ /* 0x000fe400078e00ff */
[----:B------:R-:W-:-:S04]  /*7ae0*/  IMAD.MOV.U32 R70, RZ, RZ, R71 ;  /* 0x000000ffff467224 */ /* 0x000fc800078e0047 */
[----:B------:R-:W-:-:S04]  /*7af0*/  @P0 IMAD.IADD R70, R69, 0x1, R70 ;  /* 0x0000000145460824 */ /* 0x000fc800078e0246 */
[----:B------:R-:W-:-:S07]  /*7b00*/  IMAD.MOV.U32 R73, RZ, RZ, R70 ;  /* 0x000000ffff497224 */ /* 0x000fce00078e0046 */
[----:B------:R-:W-:Y:S05]  /*7b10*/  WARPSYNC.COLLECTIVE R72, `(.L_x_301) ;  /* 0x0000000048087348 */ /* 0x000fea0003c00000 */
[----:B------:R0:W1:Y:S02]  /*7b20*/  SHFL.UP P0, R71, R73, R74, R75 ;  /* 0x0400004a49477389 */ /* 0x000064000000004b */
[----:B01----:R-:W-:Y:S05]  /*7b30*/  ENDCOLLECTIVE ;  /* 0x000000000000791b */ /* 0x003fea0003800000 */
.L_x_301:
[----:B------:R-:W-:Y:S05]  /*7b40*/  BRA `(.L_x_302) ;  /* 0xffffffa8003c7947 */ /* 0x000fea000383ffff */
.L_x_303:
        /* <DEDUP_REMOVED lines=11> */
.L_x_4995:


//--------------------- .text._ZN3cub18CUB_300001_SM_10006detail10radix_sort33DeviceRadixSortExclusiveSumKernelINS1_5radix10policy_hubImPmyE10Policy1000EyEEvPT0_ --------------------------
	.section	.text._ZN3cub18CUB_300001_SM_10006detail10radix_sort33DeviceRadixSortExclusiveSumKernelINS1_5radix10policy_hubImPmyE10Policy1000EyEEvPT0_,"ax",@progbits
	.align	128
        .global         _ZN3cub18CUB_300001_SM_10006detail10radix_sort33DeviceRadixSortExclusiveSumKernelINS1_5radix10policy_hubImPmyE10Policy1000EyEEvPT0_
        .type           _ZN3cub18CUB_300001_SM_10006detail10radix_sort33DeviceRadixSortExclusiveSumKernelINS1_5radix10policy_hubImPmyE10Policy1000EyEEvPT0_,@function
        .size           _ZN3cub18CUB_300001_SM_10006detail10radix_sort33DeviceRadixSortExclusiveSumKernelINS1_5radix10policy_hubImPmyE10Policy1000EyEEvPT0_,(.L_x_4996 - _ZN3cub18CUB_300001_SM_10006detail10radix_sort33DeviceRadixSortExclusiveSumKernelINS1_5radix10policy_hubImPmyE10Policy1000EyEEvPT0_)
        .other          _ZN3cub18CUB_300001_SM_10006detail10radix_sort33DeviceRadixSortExclusiveSumKernelINS1_5radix10policy_hubImPmyE10Policy1000EyEEvPT0_,@"STO_CUDA_ENTRY STV_DEFAULT"
_ZN3cub18CUB_300001_SM_10006detail10radix_sort33DeviceRadixSortExclusiveSumKernelINS1_5radix10policy_hubImPmyE10Policy1000EyEEvPT0_:
.text._ZN3cub18CUB_300001_SM_10006detail10radix_sort33DeviceRadixSortExclusiveSumKernelINS1_5radix10policy_hubImPmyE10Policy1000EyEEvPT0_:
        /* <DEDUP_REMOVED lines=63> */
.L_x_316:
        /* <DEDUP_REMOVED lines=28> */
.L_x_304:
[----:B------:R-:W-:Y:S05]  /*05b0*/  WARPSYNC.ALL ;  /* 0x0000000000007948 */ /* 0x000fea0003800000 */
[----:B------:R-:W-:Y:S06]  /*05c0*/  BAR.SYNC.DEFER_BLOCKING 0x0 ;  /* 0x0000000000007b1d */ /* 0x000fec0000010000 */
[----:B------:R-:W-:Y:S05]  /*05d0*/  @P1 EXIT ;  /* 0x000000000000194d */ /* 0x000fea0003800000 */
[----:B01----:R-:W0:Y:S04]  /*05e0*/  LDS.64 R2, [R0+0x10] ;  /* 0x0000100000027984 */ /* 0x003e280000000a00 */
[----:B0-----:R-:W-:Y:S01]  /*05f0*/  STG.E.64 desc[UR4][R16.64], R2 ;  /* 0x0000000210007986 */ /* 0x001fe2000c101b04 */
[----:B------:R-:W-:Y:S05]  /*0600*/  EXIT ;  /* 0x000000000000794d */ /* 0x000fea0003800000 */
.L_x_305:
[----:B------:R-:W-:Y:S02]  /*0610*/  IMAD.MOV.U32 R24, RZ, RZ, R20 ;  /* 0x000000ffff187224 */ /* 0x000fe400078e0014 */
[----:B------:R-:W-:Y:S02]  /*0620*/  IMAD.MOV.U32 R23, RZ, RZ, 0x1 ;  /* 0x00000001ff177424 */ /* 0x000fe400078e00ff */
[----:B------:R-:W-:Y:S02]  /*0630*/  IMAD.MOV.U32 R22, RZ, RZ, RZ ;  /* 0x000000ffff167224 */ /* 0x000fe400078e00ff */
[----:B------:R-:W-:-:S07]  /*0640*/  IMAD.MOV.U32 R21, RZ, RZ, -0x1 ;  /* 0xffffffffff157424 */ /* 0x000fce00078e00ff */
[----:B------:R-:W-:Y:S05]  /*0650*/  WARPSYNC.COLLECTIVE R21, `(.L_x_306) ;  /* 0x0000000015087348 */ /* 0x000fea0003c00000 */
[----:B------:R0:W1:Y:S02]  /*0660*/  SHFL.UP P0, R25, R24, R23, R22 ;  /* 0x0400001718197389 */ /* 0x0000640000000016 */
[----:B01----:R-:W-:Y:S05]  /*0670*/  ENDCOLLECTIVE ;  /* 0x000000000000791b */ /* 0x003fea0003800000 */
.L_x_306:
[----:B------:R-:W-:Y:S02]  /*0680*/  IMAD.MOV.U32 R24, RZ, RZ, R19 ;  /* 0x000000ffff187224 */ /* 0x000fe400078e0013 */
[----:B------:R-:W-:-:S07]  /*0690*/  IMAD.MOV.U32 R27, RZ, RZ, R25 ;  /* 0x000000ffff1b7224 */ /* 0x000fce00078e0019 */
[----:B------:R-:W-:Y:S05]  /*06a0*/  WARPSYNC.COLLECTIVE R21, `(.L_x_307) ;  /* 0x0000000015087348 */ /* 0x000fea0003c00000 */
[----:B------:R0:W1:Y:S02]  /*06b0*/  SHFL.UP P0, R25, R24, R23, R22 ;  /* 0x0400001718197389 */ /* 0x0000640000000016 */
[----:B01----:R-:W-:Y:S05]  /*06c0*/  ENDCOLLECTIVE ;  /* 0x000000000000791b */ /* 0x003fea0003800000 */
.L_x_307:
        /* <DEDUP_REMOVED lines=9> */
.L_x_308:
[----:B------:R-:W-:Y:S02]  /*0760*/  IMAD.MOV.U32 R24, RZ, RZ, R26 ;  /* 0x000000ffff187224 */ /* 0x000fe400078e001a */
[----:B------:R-:W-:-:S07]  /*0770*/  IMAD.MOV.U32 R28, RZ, RZ, R25 ;  /* 0x000000ffff1c7224 */ /* 0x000fce00078e0019 */
[----:B------:R-:W-:Y:S05]  /*0780*/  WARPSYNC.COLLECTIVE R21, `(.L_x_309) ;  /* 0x0000000015087348 */ /* 0x000fea0003c00000 */
[----:B------:R0:W1:Y:S02]  /*0790*/  SHFL.UP P0, R25, R24, R23, R22 ;  /* 0x0400001718197389 */ /* 0x0000640000000016 */
[----:B01----:R-:W-:Y:S05]  /*07a0*/  ENDCOLLECTIVE ;  /* 0x000000000000791b */ /* 0x003fea0003800000 */
.L_x_309:
        /* <DEDUP_REMOVED lines=9> */
.L_x_310:
[----:B------:R-:W-:Y:S02]  /*0840*/  IMAD.MOV.U32 R24, RZ, RZ, R29 ;  /* 0x000000ffff187224 */ /* 0x000fe400078e001d */
[----:B------:R-:W-:-:S07]  /*0850*/  IMAD.MOV.U32 R27, RZ, RZ, R25 ;  /* 0x000000ffff1b7224 */ /* 0x000fce00078e0019 */
[----:B------:R-:W-:Y:S05]  /*0860*/  WARPSYNC.COLLECTIVE R21, `(.L_x_311) ;  /* 0x0000000015087348 */ /* 0x000fea0003c00000 */
[----:B------:R0:W1:Y:S02]  /*0870*/  SHFL.UP P0, R25, R24, R23, R22 ;  /* 0x0400001718197389 */ /* 0x0000640000000016 */
[----:B01----:R-:W-:Y:S05]  /*0880*/  ENDCOLLECTIVE ;  /* 0x000000000000791b */ /* 0x003fea0003800000 */
.L_x_311:
        /* <DEDUP_REMOVED lines=9> */
.L_x_312:
[----:B------:R-:W-:Y:S02]  /*0920*/  IMAD.MOV.U32 R24, RZ, RZ, R29 ;  /* 0x000000ffff187224 */ /* 0x000fe400078e001d */
[----:B------:R-:W-:-:S07]  /*0930*/  IMAD.MOV.U32 R27, RZ, RZ, R25 ;  /* 0x000000ffff1b7224 */ /* 0x000fce00078e0019 */
[----:B------:R-:W-:Y:S05]  /*0940*/  WARPSYNC.COLLECTIVE R21, `(.L_x_313) ;  /* 0x0000000015087348 */ /* 0x000fea0003c00000 */
[----:B------:R0:W1:Y:S02]  /*0950*/  SHFL.UP P0, R25, R24, R23, R22 ;  /* 0x0400001718197389 */ /* 0x0000640000000016 */
[----:B01----:R-:W-:Y:S05]  /*0960*/  ENDCOLLECTIVE ;  /* 0x000000000000791b */ /* 0x003fea0003800000 */
.L_x_313:
        /* <DEDUP_REMOVED lines=9> */
.L_x_314:
[----:B------:R-:W-:Y:S02]  /*0a00*/  IMAD.MOV.U32 R24, RZ, RZ, R26 ;  /* 0x000000ffff187224 */ /* 0x000fe400078e001a */
[----:B------:R-:W-:-:S07]  /*0a10*/  IMAD.MOV.U32 R28, RZ, RZ, R25 ;  /* 0x000000ffff1c7224 */ /* 0x000fce00078e0019 */
[----:B------:R-:W-:Y:S05]  /*0a20*/  WARPSYNC.COLLECTIVE R21, `(.L_x_315) ;  /* 0x0000000015087348 */ /* 0x000fea0003c00000 */
[----:B------:R0:W1:Y:S02]  /*0a30*/  SHFL.UP P0, R25, R24, R23, R22 ;  /* 0x0400001718197389 */ /* 0x0000640000000016 */
[----:B01----:R-:W-:Y:S05]  /*0a40*/  ENDCOLLECTIVE ;  /* 0x000000000000791b */ /* 0x003fea0003800000 */
.L_x_315:
[----:B------:R-:W-:Y:S05]  /*0a50*/  BRA `(.L_x_316) ;  /* 0xfffffff800647947 */ /* 0x000fea000383ffff */
.L_x_317:
        /* <DEDUP_REMOVED lines=10> */
.L_x_4996:


//--------------------- .text._ZN3cub18CUB_300001_SM_10006detail10radix_sort30DeviceRadixSortHistogramKernelINS1_5radix10policy_hubImPmyE10Policy1000ELNS0_9SortOrderE0EmyNS1_21identity_decomposer_tEEEvPT2_PKT1_SB_iiT3_ --------------------------
	.section	.text._ZN3cub18CUB_300001_SM_10006detail10radix_sort30DeviceRadixSortHistogramKernelINS1_5radix10policy_hubImPmyE10Policy1000ELNS0_9SortOrderE0EmyNS1_21identity_decomposer_tEEEvPT2_PKT1_SB_iiT3_,"ax",@progbits
	.align	128
        .global         _ZN3cub18CUB_300001_SM_10006detail10radix_sort30DeviceRadixSortHistogramKernelINS1_5radix10policy_hubImPmyE10Policy1000ELNS0_9SortOrderE0EmyNS1_21identity_decomposer_tEEEvPT2_PKT1_SB_iiT3_
        .type           _ZN3cub18CUB_300001_SM_10006detail10radix_sort30DeviceRadixSortHistogramKernelINS1_5radix10policy_hubImPmyE10Policy1000ELNS0_9SortOrderE0EmyNS1_21identity_decomposer_tEEEvPT2_PKT1_SB_iiT3_,@function
        .size           _ZN3cub18CUB_300001_SM_10006detail10radix_sort30DeviceRadixSortHistogramKernelINS1_5radix10policy_hubImPmyE10Policy1000ELNS0_9SortOrderE0EmyNS1_21identity_decomposer_tEEEvPT2_PKT1_SB_iiT3_,(.L_x_4997 - _ZN3cub18CUB_300001_SM_10006detail10radix_sort30DeviceRadixSortHistogramKernelINS1_5radix10policy_hubImPmyE10Policy1000ELNS0_9SortOrderE0EmyNS1_21identity_decomposer_tEEEvPT2_PKT1_SB_iiT3_)
        .other          _ZN3cub18CUB_300001_SM_10006detail10radix_sort30DeviceRadixSortHistogramKernelINS1_5radix10policy_hubImPmyE10Policy1000ELNS0_9SortOrderE0EmyNS1_21identity_decomposer_tEEEvPT2_PKT1_SB_iiT3_,@"STO_CUDA_ENTRY STV_DEFAULT"
_ZN3cub18CUB_300001_SM_10006detail10radix_sort30DeviceRadixSortHistogramKernelINS1_5radix10policy_hubImPmyE10Policy1000ELNS0_9SortOrderE0EmyNS1_21identity_decomposer_tEEEvPT2_PKT1_SB_iiT3_:
.text._ZN3cub18CUB_300001_SM_10006detail10radix_sort30DeviceRadixSortHistogramKernelINS1_5radix10policy_hubImPmyE10Policy1000ELNS0_9SortOrderE0EmyNS1_21identity_decomposer_tEEEvPT2_PKT1_SB_iiT3_:
        /* <DEDUP_REMOVED lines=27> */
.L_x_401:
        /* <DEDUP_REMOVED lines=15> */
.L_x_321:
        /* <DEDUP_REMOVED lines=21> */
.L_x_320:
        /* <DEDUP_REMOVED lines=20> */
.L_x_323:
        /* <DEDUP_REMOVED lines=17> */
.L_x_322:
[----:B------:R-:W-:-:S13]  /*0640*/  ISETP.GT.U32.AND P2, PT, R0, 0x7f, PT ;  /* 0x0000007f0000780c */ /* 0x000fda0003f44070 */
[----:B------:R-:W-:Y:S05]  /*0650*/  @P2 BRA `(.L_x_319) ;  /* 0x0000000000dc2947 */ /* 0x000fea0003800000 */
[----:B--2---:R-:W-:Y:S01]  /*0660*/  IMAD.MOV.U32 R7, RZ, RZ, RZ ;  /* 0x000000ffff077224 */ /* 0x004fe200078e00ff */
[----:B------:R-:W-:Y:S06]  /*0670*/  @!P0 BRA `(.L_x_324) ;  /* 0x0000000000588947 */ /* 0x000fec0003800000 */
[----:B------:R-:W-:-:S07]  /*0680*/  IMAD.MOV.U32 R7, RZ, RZ, RZ ;  /* 0x000000ffff077224 */ /* 0x000fce00078e00ff */
.L_x_325:
        /* <DEDUP_REMOVED lines=21> */
.L_x_324:
        /* <DEDUP_REMOVED lines=14> */
.L_x_326:
        /* <DEDUP_REMOVED lines=17> */
.L_x_319:
[----:B------:R-:W-:Y:S05]  /*09d0*/  BSYNC.RECONVERGENT B0 ;  /* 0x0000000000007941 */ /* 0x000fea0003800200 */
.L_x_318:
        /* <DEDUP_REMOVED lines=16> */
.L_x_332:
        /* <DEDUP_REMOVED lines=36> */
.L_x_328:
        /* <DEDUP_REMOVED lines=79> */
.L_x_329:
        /* <DEDUP_REMOVED lines=8> */
.L_x_331:
        /* <DEDUP_REMOVED lines=73> */
.L_x_330:
[----:B------:R-:W-:Y:S05]  /*1720*/  BRA.U !UP0, `(.L_x_332) ;  /* 0xfffffff108ec7547 */ /* 0x000fea000b83ffff */
.L_x_327:
        /* <DEDUP_REMOVED lines=16> */
.L_x_352:
        /* <DEDUP_REMOVED lines=16> */
.L_x_337:
[----:B------:R-:W-:Y:S05]  /*1930*/  BSYNC.RECONVERGENT B1 ;  /* 0x0000000000017941 */ /* 0x000fea0003800200 */
.L_x_336:
        /* <DEDUP_REMOVED lines=15> */
.L_x_339:
[----:B------:R-:W-:Y:S05]  /*1a30*/  BSYNC.RECONVERGENT B1 ;  /* 0x0000000000017941 */ /* 0x000fea0003800200 */
.L_x_338:
        /* <DEDUP_REMOVED lines=8> */
.L_x_341:
[----:B------:R-:W-:Y:S05]  /*1ac0*/  BSYNC.RECONVERGENT B1 ;  /* 0x0000000000017941 */ /* 0x000fea0003800200 */
.L_x_340:
        /* <DEDUP_REMOVED lines=8> */
.L_x_343:
[----:B------:R-:W-:Y:S05]  /*1b50*/  BSYNC.RECONVERGENT B1 ;  /* 0x0000000000017941 */ /* 0x000fea0003800200 */
.L_x_342:
[----:B------:R-:W-:Y:S04]  /*1b60*/  BSSY.RECONVERGENT B1, `(.L_x_344) ;  /* 0x0000007000017945 */ /* 0x000fe80003800200 */
[----:B------:R-:W-:Y:S05]  /*1b70*/  @!P2 BRA `(.L_x_345) ;  /* 0x000000000014a947 */ /* 0x000fea0003800000 */
[----:B0123--:R-:W-:Y:S01]  /*1b80*/  LEA R19, R11, R0, 0x8 ;  /* 0x000000000b137211 */ /* 0x00ffe200078e40ff */
[----:B------:R-:W-:-:S04]  /*1b90*/  IMAD.MOV.U32 R17, RZ, RZ, RZ ;  /* 0x000000ffff117224 */ /* 0x000fc800078e00ff */
[----:B------:R-:W-:-:S04]  /*1ba0*/  VIADD R19, R19, 0x400 ;  /* 0x0000040013137836 */ /* 0x000fc80000000000 */
[----:B------:R-:W-:-:S05]  /*1bb0*/  IMAD.WIDE.U32 R18, R19, 0x8, R8 ;  /* 0x0000000813127825 */ /* 0x000fca00078e0008 */
[----:B------:R4:W-:Y:S02]  /*1bc0*/  REDG.E.ADD.64.STRONG.GPU desc[UR16][R18.64], R16 ;  /* 0x000000101200798e */ /* 0x0009e4000c12e510 */
.L_x_345:
[----:B------:R-:W-:Y:S05]  /*1bd0*/  BSYNC.RECONVERGENT B1 ;  /* 0x0000000000017941 */ /* 0x000fea0003800200 */
.L_x_344:
[----:B------:R-:W-:Y:S04]  /*1be0*/  BSSY.RECONVERGENT B1, `(.L_x_346) ;  /* 0x0000007000017945 */ /* 0x000fe80003800200 */
[----:B------:R-:W-:Y:S05]  /*1bf0*/  @!P3 BRA `(.L_x_347) ;  /* 0x000000000014b947 */ /* 0x000fea0003800000 */
[----:B----4-:R-:W-:Y:S02]  /*1c00*/  IMAD R17, R11, 0x100, R0 ;  /* 0x000001000b117824 */ /* 0x010fe400078e0200 */
[----:B------:R-:W-:Y:S02]  /*1c10*/  IMAD.MOV.U32 R15, RZ, RZ, RZ ;  /* 0x000000ffff0f7224 */ /* 0x000fe400078e00ff */
[----:B------:R-:W-:-:S04]  /*1c20*/  VIADD R17, R17, 0x500 ;  /* 0x0000050011117836 */ /* 0x000fc80000000000 */
[----:B------:R-:W-:-:S05]  /*1c30*/  IMAD.WIDE.U32 R16, R17, 0x8, R8 ;  /* 0x0000000811107825 */ /* 0x000fca00078e0008 */
[----:B------:R4:W-:Y:S02]  /*1c40*/  REDG.E.ADD.64.STRONG.GPU desc[UR16][R16.64], R14 ;  /* 0x0000000e1000798e */ /* 0x0009e4000c12e510 */
.L_x_347:
[----:B------:R-:W-:Y:S05]  /*1c50*/  BSYNC.RECONVERGENT B1 ;  /* 0x0000000000017941 */ /* 0x000fea0003800200 */
.L_x_346:
        /* <DEDUP_REMOVED lines=8> */
.L_x_349:
[----:B------:R-:W-:Y:S05]  /*1ce0*/  BSYNC.RECONVERGENT B1 ;  /* 0x0000000000017941 */ /* 0x000fea0003800200 */
.L_x_348:
        /* <DEDUP_REMOVED lines=8> */
.L_x_351:
[----:B------:R-:W-:Y:S05]  /*1d70*/  BSYNC.RECONVERGENT B1 ;  /* 0x0000000000017941 */ /* 0x000fea0003800200 */
.L_x_350:
[----:B------:R-:W-:-:S04]  /*1d80*/  IADD3 R11, PT, PT, R11, 0x8, RZ ;  /* 0x000000080b0b7810 */ /* 0x000fc80007ffe0ff */
[----:B------:R-:W-:-:S13]  /*1d90*/  ISETP.NE.AND P0, PT, R11, R6, PT ;  /* 0x000000060b00720c */ /* 0x000fda0003f05270 */
[----:B------:R-:W-:Y:S05]  /*1da0*/  @P0 BRA `(.L_x_352) ;  /* 0xfffffff800a00947 */ /* 0x000fea000383ffff */
[----:B------:R-:W-:-:S07]  /*1db0*/  IMAD.MOV.U32 R9, RZ, RZ, R6 ;  /* 0x000000ffff097224 */ /* 0x000fce00078e0006 */
.L_x_335:
        /* <DEDUP_REMOVED lines=25> */
.L_x_356:
[----:B------:R-:W-:Y:S05]  /*1f50*/  BSYNC.RECONVERGENT B1 ;  /* 0x0000000000017941 */ /* 0x000fea0003800200 */
.L_x_355:
        /* <DEDUP_REMOVED lines=9> */
.L_x_358:
[----:B------:R-:W-:Y:S05]  /*1ff0*/  BSYNC.RECONVERGENT B1 ;  /* 0x0000000000017941 */ /* 0x000fea0003800200 */
.L_x_357:
        /* <DEDUP_REMOVED lines=9> */
.L_x_360:
[----:B------:R-:W-:Y:S05]  /*2090*/  BSYNC.RECONVERGENT B1 ;  /* 0x0000000000017941 */ /* 0x000fea0003800200 */
.L_x_359:
        /* <DEDUP_REMOVED lines=9> */
.L_x_362:
[----:B------:R-:W-:Y:S05]  /*2130*/  BSYNC.RECONVERGENT B1 ;  /* 0x0000000000017941 */ /* 0x000fea0003800200 */
.L_x_361:
[----:B------:R-:W-:-:S07]  /*2140*/  VIADD R9, R9, 0x4 ;  /* 0x0000000409097836 */ /* 0x000fce0000000000 */
.L_x_354:
        /* <DEDUP_REMOVED lines=18> */
.L_x_366:
[----:B------:R-:W-:Y:S05]  /*2270*/  BSYNC.RECONVERGENT B2 ;  /* 0x0000000000027941 */ /* 0x000fea0003800200 */
.L_x_365:
        /* <DEDUP_REMOVED lines=9> */
.L_x_368:
[----:B------:R-:W-:Y:S05]  /*2310*/  BSYNC.RECONVERGENT B2 ;  /* 0x0000000000027941 */ /* 0x000fea0003800200 */
.L_x_367:
[----:B------:R-:W-:-:S07]  /*2320*/  IADD3 R9, PT, PT, R9, 0x2, RZ ;  /* 0x0000000209097810 */ /* 0x000fce0007ffe0ff */
.L_x_364:
        /* <DEDUP_REMOVED lines=12> */
.L_x_363:
[----:B------:R-:W-:Y:S05]  /*23f0*/  BSYNC.RECONVERGENT B1 ;  /* 0x0000000000017941 */ /* 0x000fea0003800200 */
.L_x_353:
[----:B------:R-:W-:-:S13]  /*2400*/  ISETP.GT.U32.AND P0, PT, R0, 0x7f, PT ;  /* 0x0000007f0000780c */ /* 0x000fda0003f04070 */
[----:B------:R-:W-:Y:S05]  /*2410*/  @P0 BRA `(.L_x_334) ;  /* 0x0000000800a00947 */ /* 0x000fea0003800000 */
[----:B------:R-:W-:Y:S01]  /*2420*/  ISETP.GE.U32.AND P0, PT, R13, 0x7, PT ;  /* 0x000000070d00780c */ /* 0x000fe20003f06070 */
[----:B----4-:R-:W-:-:S12]  /*2430*/  IMAD.MOV.U32 R9, RZ, RZ, RZ ;  /* 0x000000ffff097224 */ /* 0x010fd800078e00ff */
[----:B------:R-:W-:Y:S05]  /*2440*/  @!P0 BRA `(.L_x_369) ;  /* 0x0000000400248947 */ /* 0x000fea0003800000 */
[----:B------:R-:W4:Y:S01]  /*2450*/  LDC.64 R8, c[0x0][0x380] ;  /* 0x0000e000ff087b82 */ /* 0x000f220000000a00 */
[----:B0123--:R-:W-:-:S07]  /*2460*/  IMAD.MOV.U32 R15, RZ, RZ, RZ ;  /* 0x000000ffff0f7224 */ /* 0x00ffce00078e00ff */
.L_x_386:
        /* <DEDUP_REMOVED lines=19> */
.L_x_371:
[----:B------:R-:W-:Y:S05]  /*25a0*/  BSYNC.RECONVERGENT B1 ;  /* 0x0000000000017941 */ /* 0x000fea0003800200 */
.L_x_370:
[----:B------:R-:W-:Y:S04]  /*25b0*/  BSSY.RECONVERGENT B1, `(.L_x_372) ;  /* 0x0000005000017945 */ /* 0x000fe80003800200 */
[----:B------:R-:W-:Y:S05]  /*25c0*/  @!P1 BRA `(.L_x_373) ;  /* 0x00000000000c9947 */ /* 0x000fea0003800000 */
[----:B0-2---:R-:W-:Y:S02]  /*25d0*/  IMAD.MOV.U32 R12, RZ, RZ, R20 ;  /* 0x000000ffff0c7224 */ /* 0x005fe400078e0014 */
[----:B------:R-:W-:-:S05]  /*25e0*/  IMAD.MOV.U32 R13, RZ, RZ, RZ ;  /* 0x000000ffff0d7224 */ /* 0x000fca00078e00ff */
[----:B------:R1:W-:Y:S02]  /*25f0*/  REDG.E.ADD.64.STRONG.GPU desc[UR16][R10.64+0xc00], R12 ;  /* 0x000c000c0a00798e */ /* 0x0003e4000c12e510 */
.L_x_373:
[----:B------:R-:W-:Y:S05]  /*2600*/  BSYNC.RECONVERGENT B1 ;  /* 0x0000000000017941 */ /* 0x000fea0003800200 */
.L_x_372:
        /* <DEDUP_REMOVED lines=12> */
.L_x_375:
[----:B------:R-:W-:Y:S05]  /*26d0*/  BSYNC.RECONVERGENT B1 ;  /* 0x0000000000017941 */ /* 0x000fea0003800200 */
.L_x_374:
[----:B------:R-:W-:Y:S04]  /*26e0*/  BSSY.RECONVERGENT B1, `(.L_x_376) ;  /* 0x0000005000017945 */ /* 0x000fe80003800200 */
[----:B------:R-:W-:Y:S05]  /*26f0*/  @!P1 BRA `(.L_x_377) ;  /* 0x00000000000c9947 */ /* 0x000fea0003800000 */
[----:B012---:R-:W-:Y:S02]  /*2700*/  IMAD.MOV.U32 R12, RZ, RZ, R22 ;  /* 0x000000ffff0c7224 */ /* 0x007fe400078e0016 */
[----:B------:R-:W-:-:S05]  /*2710*/  IMAD.MOV.U32 R13, RZ, RZ, RZ ;  /* 0x000000ffff0d7224 */ /* 0x000fca00078e00ff */
[----:B------:R3:W-:Y:S02]  /*2720*/  REDG.E.ADD.64.STRONG.GPU desc[UR16][R10.64+0x1c00], R12 ;  /* 0x001c000c0a00798e */ /* 0x0007e4000c12e510 */
.L_x_377:
[----:B------:R-:W-:Y:S05]  /*2730*/  BSYNC.RECONVERGENT B1 ;  /* 0x0000000000017941 */ /* 0x000fea0003800200 */
.L_x_376:
[----:B------:R-:W-:Y:S04]  /*2740*/  BSSY.RECONVERGENT B1, `(.L_x_378) ;  /* 0x0000005000017945 */ /* 0x000fe80003800200 */
[----:B------:R-:W-:Y:S05]  /*2750*/  @!P2 BRA `(.L_x_379) ;  /* 0x00000000000ca947 */ /* 0x000fea0003800000 */
[----:B0123--:R-:W-:Y:S02]  /*2760*/  IMAD.MOV.U32 R12, RZ, RZ, R23 ;  /* 0x000000ffff0c7224 */ /* 0x00ffe400078e0017 */
[----:B------:R-:W-:-:S05]  /*2770*/  IMAD.MOV.U32 R13, RZ, RZ, RZ ;  /* 0x000000ffff0d7224 */ /* 0x000fca00078e00ff */
[----:B------:R4:W-:Y:S02]  /*2780*/  REDG.E.ADD.64.STRONG.GPU desc[UR16][R10.64+0x2400], R12 ;  /* 0x0024000c0a00798e */ /* 0x0009e4000c12e510 */
.L_x_379:
[----:B------:R-:W-:Y:S05]  /*2790*/  BSYNC.RECONVERGENT B1 ;  /* 0x0000000000017941 */ /* 0x000fea0003800200 */
.L_x_378:
[----:B------:R-:W-:Y:S04]  /*27a0*/  BSSY.RECONVERGENT B1, `(.L_x_380) ;  /* 0x0000005000017945 */ /* 0x000fe80003800200 */
[----:B------:R-:W-:Y:S05]  /*27b0*/  @!P3 BRA `(.L_x_381) ;  /* 0x00000000000cb947 */ /* 0x000fea0003800000 */
[----:B01234-:R-:W-:Y:S02]  /*27c0*/  HFMA2 R13, -RZ, RZ, 0, 0 ;  /* 0x00000000ff0d7431 */ /* 0x01ffe400000001ff */
[----:B------:R-:W-:-:S05]  /*27d0*/  IMAD.MOV.U32 R12, RZ, RZ, R24 ;  /* 0x000000ffff0c7224 */ /* 0x000fca00078e0018 */
[----:B------:R0:W-:Y:S02]  /*27e0*/  REDG.E.ADD.64.STRONG.GPU desc[UR16][R10.64+0x2c00], R12 ;  /* 0x002c000c0a00798e */ /* 0x0001e4000c12e510 */
.L_x_381:
[----:B------:R-:W-:Y:S05]  /*27f0*/  BSYNC.RECONVERGENT B1 ;  /* 0x0000000000017941 */ /* 0x000fea0003800200 */
.L_x_380:
[----:B------:R-:W-:Y:S04]  /*2800*/  BSSY.RECONVERGENT B1, `(.L_x_382) ;  /* 0x0000005000017945 */ /* 0x000fe80003800200 */
[----:B------:R-:W-:Y:S05]  /*2810*/  @!P4 BRA `(.L_x_383) ;  /* 0x00000000000cc947 */ /* 0x000fea0003800000 */
[----:B01234-:R-:W-:Y:S02]  /*2820*/  IMAD.MOV.U32 R12, RZ, RZ, R25 ;  /* 0x000000ffff0c7224 */ /* 0x01ffe400078e0019 */
[----:B------:R-:W-:-:S05]  /*2830*/  IMAD.MOV.U32 R13, RZ, RZ, RZ ;  /* 0x000000ffff0d7224 */ /* 0x000fca00078e00ff */
[----:B------:R0:W-:Y:S02]  /*2840*/  REDG.E.ADD.64.STRONG.GPU desc[UR16][R10.64+0x3400], R12 ;  /* 0x0034000c0a00798e */ /* 0x0001e4000c12e510 */
.L_x_383:
[----:B------:R-:W-:Y:S05]  /*2850*/  BSYNC.RECONVERGENT B1 ;  /* 0x0000000000017941 */ /* 0x000fea0003800200 */
.L_x_382:
[----:B------:R-:W-:Y:S04]  /*2860*/  BSSY.RECONVERGENT B1, `(.L_x_384) ;  /* 0x0000005000017945 */ /* 0x000fe80003800200 */
[----:B------:R-:W-:Y:S05]  /*2870*/  @!P5 BRA `(.L_x_385) ;  /* 0x00000000000cd947 */ /* 0x000fea0003800000 */
[----:B01234-:R-:W-:Y:S02]  /*2880*/  IMAD.MOV.U32 R12, RZ, RZ, R26 ;  /* 0x000000ffff0c7224 */ /* 0x01ffe400078e001a */
[----:B------:R-:W-:-:S05]  /*2890*/  IMAD.MOV.U32 R13, RZ, RZ, RZ ;  /* 0x000000ffff0d7224 */ /* 0x000fca00078e00ff */
[----:B------:R0:W-:Y:S02]  /*28a0*/  REDG.E.ADD.64.STRONG.GPU desc[UR16][R10.64+0x3c00], R12 ;  /* 0x003c000c0a00798e */ /* 0x0001e4000c12e510 */
.L_x_385:
[----:B------:R-:W-:Y:S05]  /*28b0*/  BSYNC.RECONVERGENT B1 ;  /* 0x0000000000017941 */ /* 0x000fea0003800200 */
.L_x_384:
[----:B------:R-:W-:Y:S05]  /*28c0*/  @P0 BRA `(.L_x_386) ;  /* 0xfffffff800e80947 */ /* 0x000fea000383ffff */
[----:B------:R-:W-:-:S07]  /*28d0*/  IMAD.MOV.U32 R9, RZ, RZ, R6 ;  /* 0x000000ffff097224 */ /* 0x000fce00078e0006 */
.L_x_369:
        /* <DEDUP_REMOVED lines=20> */
.L_x_389:
[----:B------:R-:W-:Y:S05]  /*2a20*/  BSYNC.RECONVERGENT B1 ;  /* 0x0000000000017941 */ /* 0x000fea0003800200 */
.L_x_388:
        /* <DEDUP_REMOVED lines=9> */
.L_x_391:
[----:B------:R-:W-:Y:S05]  /*2ac0*/  BSYNC.RECONVERGENT B1 ;  /* 0x0000000000017941 */ /* 0x000fea0003800200 */
.L_x_390:
        /* <DEDUP_REMOVED lines=9> */
.L_x_393:
[----:B------:R-:W-:Y:S05]  /*2b60*/  BSYNC.RECONVERGENT B1 ;  /* 0x0000000000017941 */ /* 0x000fea0003800200 */
.L_x_392:
        /* <DEDUP_REMOVED lines=9> */
.L_x_395:
[----:B------:R-:W-:Y:S05]  /*2c00*/  BSYNC.RECONVERGENT B1 ;  /* 0x0000000000017941 */ /* 0x000fea0003800200 */
.L_x_394:
[----:B------:R-:W-:-:S07]  /*2c10*/  IADD3 R9, PT, PT, R9, 0x4, RZ ;  /* 0x0000000409097810 */ /* 0x000fce0007ffe0ff */
.L_x_387:
        /* <DEDUP_REMOVED lines=17> */
.L_x_398:
[----:B------:R-:W-:Y:S05]  /*2d30*/  BSYNC.RECONVERGENT B1 ;  /* 0x0000000000017941 */ /* 0x000fea0003800200 */
.L_x_397:
        /* <DEDUP_REMOVED lines=9> */
.L_x_400:
[----:B------:R-:W-:Y:S05]  /*2dd0*/  BSYNC.RECONVERGENT B1 ;  /* 0x0000000000017941 */ /* 0x000fea0003800200 */
.L_x_399:
[----:B------:R-:W-:-:S07]  /*2de0*/  VIADD R9, R9, 0x2 ;  /* 0x0000000209097836 */ /* 0x000fce0000000000 */
.L_x_396:
        /* <DEDUP_REMOVED lines=11> */
.L_x_334:
[----:B------:R-:W-:Y:S05]  /*2ea0*/  BSYNC.RECONVERGENT B0 ;  /* 0x0000000000007941 */ /* 0x000fea0003800200 */
.L_x_333:
        /* <DEDUP_REMOVED lines=17> */
.L_x_402:
        /* <DEDUP_REMOVED lines=12> */
.L_x_4997:


//--------------------- .text._ZN3cub18CUB_300001_SM_10006detail10radix_sort31DeviceRadixSortSingleTileKernelINS1_5radix10policy_hubImPmyE10Policy1000ELNS0_9SortOrderE0EmS6_yNS1_21identity_decomposer_tEEEvPKT1_PSB_PKT2_PSF_T3_iiT4_ --------------------------
	.section	.text._ZN3cub18CUB_300001_SM_10006detail10radix_sort31DeviceRadixSortSingleTileKernelINS1_5radix10policy_hubImPmyE10Policy1000ELNS0_9SortOrderE0EmS6_yNS1_21identity_decomposer_tEEEvPKT1_PSB_PKT2_PSF_T3_iiT4_,"ax",@progbits
	.align	128
        .global         _ZN3cub18CUB_300001_SM_10006detail10radix_sort31DeviceRadixSortSingleTileKernelINS1_5radix10policy_hubImPmyE10Policy1000ELNS0_9SortOrderE0EmS6_yNS1_21identity_decomposer_tEEEvPKT1_PSB_PKT2_PSF_T3_iiT4_
        .type           _ZN3cub18CUB_300001_SM_10006detail10radix_sort31DeviceRadixSortSingleTileKernelINS1_5radix10policy_hubImPmyE10Policy1000ELNS0_9SortOrderE0EmS6_yNS1_21identity_decomposer_tEEEvPKT1_PSB_PKT2_PSF_T3_iiT4_,@function
        .size           _ZN3cub18CUB_300001_SM_10006detail10radix_sort31DeviceRadixSortSingleTileKernelINS1_5radix10policy_hubImPmyE10Policy1000ELNS0_9SortOrderE0EmS6_yNS1_21identity_decomposer_tEEEvPKT1_PSB_PKT2_PSF_T3_iiT4_,(.L_x_4998 - _ZN3cub18CUB_300001_SM_10006detail10radix_sort31DeviceRadixSortSingleTileKernelINS1_5radix10policy_hubImPmyE10Policy1000ELNS0_9SortOrderE0EmS6_yNS1_21identity_decomposer_tEEEvPKT1_PSB_PKT2_PSF_T3_iiT4_)
        .other          _ZN3cub18CUB_300001_SM_10006detail10radix_sort31DeviceRadixSortSingleTileKernelINS1_5radix10policy_hubImPmyE10Policy1000ELNS0_9SortOrderE0EmS6_yNS1_21identity_decomposer_tEEEvPKT1_PSB_PKT2_PSF_T3_iiT4_,@"STO_CUDA_ENTRY STV_DEFAULT"
_ZN3cub18CUB_300001_SM_10006detail10radix_sort31DeviceRadixSortSingleTileKernelINS1_5radix10policy_hubImPmyE10Policy1000ELNS0_9SortOrderE0EmS6_yNS1_21identity_decomposer_tEEEvPKT1_PSB_PKT2_PSF_T3_iiT4_:
.text._ZN3cub18CUB_300001_SM_10006detail10radix_sort31DeviceRadixSortSingleTileKernelINS1_5radix10policy_hubImPmyE10Policy1000ELNS0_9SortOrderE0EmS6_yNS1_21identity_decomposer_tEEEvPKT1_PSB_PKT2_PSF_T3_iiT4_:
        /* <DEDUP_REMOVED lines=84> */
.L_x_404:
        /* <DEDUP_REMOVED lines=386> */
.L_x_403:
        /* <DEDUP_REMOVED lines=105> */
.L_x_405:
        /* <DEDUP_REMOVED lines=9> */
.L_x_4998:


//--------------------- .text._ZN3cub18CUB_300001_SM_10006detail10merge_sort26DeviceMergeSortMergeKernelINS2_10policy_hubIPPmE9Policy600ES6_PNS0_8NullTypeES6_SA_m18tuple_indexed_lessS5_S9_EEvbT2_T3_T4_PT6_PT7_T5_PSE_SE_NS1_7vsmem_tE --------------------------
	.section	.text._ZN3cub18CUB_300001_SM_10006detail10merge_sort26DeviceMergeSortMergeKernelINS2_10policy_hubIPPmE9Policy600ES6_PNS0_8NullTypeES6_SA_m18tuple_indexed_lessS5_S9_EEvbT2_T3_T4_PT6_PT7_T5_PSE_SE_NS1_7vsmem_tE,"ax",@progbits
	.align	128
        .global         _ZN3cub18CUB_300001_SM_10006detail10merge_sort26DeviceMergeSortMergeKernelINS2_10policy_hubIPPmE9Policy600ES6_PNS0_8NullTypeES6_SA_m18tuple_indexed_lessS5_S9_EEvbT2_T3_T4_PT6_PT7_T5_PSE_SE_NS1_7vsmem_tE
        .type           _ZN3cub18CUB_300001_SM_10006detail10merge_sort26DeviceMergeSortMergeKernelINS2_10policy_hubIPPmE9Policy600ES6_PNS0_8NullTypeES6_SA_m18tuple_indexed_lessS5_S9_EEvbT2_T3_T4_PT6_PT7_T5_PSE_SE_NS1_7vsmem_tE,@function
        .size           _ZN3cub18CUB_300001_SM_10006detail10merge_sort26DeviceMergeSortMergeKernelINS2_10policy_hubIPPmE9Policy600ES6_PNS0_8NullTypeES6_SA_m18tuple_indexed_lessS5_S9_EEvbT2_T3_T4_PT6_PT7_T5_PSE_SE_NS1_7vsmem_tE,(.L_x_4999 - _ZN3cub18CUB_300001_SM_10006detail10merge_sort26DeviceMergeSortMergeKernelINS2_10policy_hubIPPmE9Policy600ES6_PNS0_8NullTypeES6_SA_m18tuple_indexed_lessS5_S9_EEvbT2_T3_T4_PT6_PT7_T5_PSE_SE_NS1_7vsmem_tE)
        .other          _ZN3cub18CUB_300001_SM_10006detail10merge_sort26DeviceMergeSortMergeKernelINS2_10policy_hubIPPmE9Policy600ES6_PNS0_8NullTypeES6_SA_m18tuple_indexed_lessS5_S9_EEvbT2_T3_T4_PT6_PT7_T5_PSE_SE_NS1_7vsmem_tE,@"STO_CUDA_ENTRY STV_DEFAULT"
_ZN3cub18CUB_300001_SM_10006detail10merge_sort26DeviceMergeSortMergeKernelINS2_10policy_hubIPPmE9Policy600ES6_PNS0_8NullTypeES6_SA_m18tuple_indexed_lessS5_S9_EEvbT2_T3_T4_PT6_PT7_T5_PSE_SE_NS1_7vsmem_tE:
.text._ZN3cub18CUB_300001_SM_10006detail10merge_sort26DeviceMergeSortMergeKernelINS2_10policy_hubIPPmE9Policy600ES6_PNS0_8NullTypeES6_SA_m18tuple_indexed_lessS5_S9_EEvbT2_T3_T4_PT6_PT7_T5_PSE_SE_NS1_7vsmem_tE:
[----:B------:R-:W0:Y:S01]  /*0000*/  LDC R1, c[0x0][0x37c] ;  /* 0x0000df00ff017b82 */ /* 0x000e220000000800 */
[----:B------:R-:W1:Y:S01]  /*0010*/  S2R R15, SR_CTAID.X ;  /* 0x00000000000f7919 */ /* 0x000e620000002500 */
[----:B------:R-:W2:Y:S06]  /*0020*/  LDCU UR4, c[0x0][0x370] ;  /* 0x00006e00ff0477ac */ /* 0x000eac0008000800 */
[----:B------:R-:W3:Y:S01]  /*0030*/  LDC.64 R4, c[0x0][0x3c8] ;  /* 0x0000f200ff047b82 */ /* 0x000ee20000000a00 */
[----:B0-----:R-:W-:Y:S01]  /*0040*/  VIADD R1, R1, 0xfffffff8 ;  /* 0xfffffff801017836 */ /* 0x001fe20000000000 */
[----:B------:R-:W0:Y:S01]  /*0050*/  S2R R28, SR_TID.X ;  /* 0x00000000001c7919 */ /* 0x000e220000002100 */
[----:B------:R-:W4:Y:S01]  /*0060*/  LDCU.64 UR6, c[0x0][0x358] ;  /* 0x00006b00ff0677ac */ /* 0x000f220008000a00 */
[----:B--2---:R-:W-:-:S06]  /*0070*/  UIADD3 UR4, UPT, UPT, UR4, -0x1, URZ ;  /* 0xffffffff04047890 */ /* 0x004fcc000fffe0ff */
[----:B-1----:R-:W-:-:S13]  /*0080*/  ISETP.GE.U32.AND P0, PT, R15, UR4, PT ;  /* 0x000000040f007c0c */ /* 0x002fda000bf06070 */
[----:B---34-:R-:W-:Y:S05]  /*0090*/  @P0 BRA `(.L_x_406) ;  /* 0x0000026c00780947 */ /* 0x018fea0003800000 */
[----:B------:R-:W1:Y:S01]  /*00a0*/  LDC.64 R6, c[0x0][0x3c0] ;  /* 0x0000f000ff067b82 */ /* 0x000e620000000a00 */
[----:B------:R-:W-:-:S07]  /*00b0*/  IADD3 R0, P2, PT, RZ, -R4, RZ ;  /* 0x80000004ff007210 */ /* 0x000fce0007f5e0ff */
[----:B------:R-:W2:Y:S01]  /*00c0*/  LDC.64 R8, c[0x0][0x398] ;  /* 0x0000e600ff087b82 */ /* 0x000ea20000000a00 */
[----:B------:R-:W-:Y:S01]  /*00d0*/  IMAD.WIDE.U32 R12, R4, 0x400, RZ ;  /* 0x00000400040c7825 */ /* 0x000fe200078e00ff */
[----:B------:R-:W3:Y:S01]  /*00e0*/  LDCU.U8 UR4, c[0x0][0x380] ;  /* 0x00007000ff0477ac */ /* 0x000ee20008000000 */
[----:B-1----:R-:W-:-:S04]  /*00f0*/  LEA R6, P0, R15, R6, 0x3 ;  /* 0x000000060f067211 */ /* 0x002fc800078018ff */
[----:B------:R-:W-:-:S05]  /*0100*/  LEA.HI.X R7, R15, R7, RZ, 0x3, P0 ;  /* 0x000000070f077211 */ /* 0x000fca00000f1cff */
[----:B------:R-:W4:Y:S04]  /*0110*/  LDG.E.64 R10, desc[UR6][R6.64+0x8] ;  /* 0x00000806060a7981 */ /* 0x000f28000c1e1b00 */
[----:B------:R1:W5:Y:S01]  /*0120*/  LDG.E.64 R2, desc[UR6][R6.64] ;  /* 0x0000000606027981 */ /* 0x000362000c1e1b00 */
[CC--:B------:R-:W-:Y:S01]  /*0130*/  LOP3.LUT R14, R0.reuse, R15.reuse, RZ, 0xc0, !PT ;  /* 0x0000000f000e7212 */ /* 0x0c0fe200078ec0ff */
[----:B------:R-:W-:Y:S01]  /*0140*/  IMAD.SHL.U32 R23, R5, 0x400, RZ ;  /* 0x0000040005177824 */ /* 0x000fe200078e00ff */
[----:B------:R-:W-:Y:S01]  /*0150*/  LOP3.LUT R0, R0, R15, RZ, 0xfc, !PT ;  /* 0x0000000f00007212 */ /* 0x000fe200078efcff */
[----:B---3--:R-:W-:Y:S01]  /*0160*/  UPRMT UR4, UR4, 0x8880, URZ ;  /* 0x0000888004047896 */ /* 0x008fe200080000ff */
[C---:B------:R-:W-:Y:S01]  /*0170*/  SHF.L.U64.HI R4, R14.reuse, 0xb, RZ ;  /* 0x0000000b0e047819 */ /* 0x040fe200000102ff */
[----:B------:R-:W-:Y:S01]  /*0180*/  IMAD.SHL.U32 R17, R14, 0x800, RZ ;  /* 0x000008000e117824 */ /* 0x000fe200078e00ff */
[----:B------:R-:W-:Y:S01]  /*0190*/  ISETP.NE.U32.AND P0, PT, R0, -0x1, PT ;  /* 0xffffffff0000780c */ /* 0x000fe20003f05070 */
[----:B------:R-:W-:Y:S01]  /*01a0*/  IMAD.IADD R23, R13, 0x1, R23 ;  /* 0x000000010d177824 */ /* 0x000fe200078e0217 */
[----:B------:R-:W-:Y:S01]  /*01b0*/  IADD3 R0, P3, PT, R15, -R14, RZ ;  /* 0x8000000e0f007210 */ /* 0x000fe20007f7e0ff */
[----:B------:R-:W-:Y:S01]  /*01c0*/  UISETP.NE.AND UP0, UPT, UR4, URZ, UPT ;  /* 0x000000ff0400728c */ /* 0x000fe2000bf05270 */
[----:B--2---:R-:W-:Y:S01]  /*01d0*/  IADD3 R13, P4, PT, -R17, R8, RZ ;  /* 0x00000008110d7210 */ /* 0x004fe20007f9e1ff */
[----:B------:R-:W-:Y:S01]  /*01e0*/  ACQBULK ;  /* 0x000000000000782e */ /* 0x000fe20000000000 */
[----:B-1----:R-:W-:Y:S01]  /*01f0*/  LOP3.LUT R6, R12, 0xfffff800, RZ, 0xc0, !PT ;  /* 0xfffff8000c067812 */ /* 0x002fe200078ec0ff */
[----:B------:R-:W-:-:S02]  /*0200*/  IMAD.X R7, RZ, RZ, -0x1, P3 ;  /* 0xffffffffff077424 */ /* 0x000fc400018e06ff */
[----:B------:R-:W-:-:S03]  /*0210*/  IMAD.X R14, R9, 0x1, ~R4, P4 ;  /* 0x00000001090e7824 */ /* 0x000fc600020e0e04 */
[----:B------:R-:W-:Y:S02]  /*0220*/  SHF.L.U64.HI R8, R0, 0xb, R7 ;  /* 0x0000000b00087819 */ /* 0x000fe40000010207 */
[-C--:B----4-:R-:W-:Y:S02]  /*0230*/  IADD3 R30, P1, PT, R10, -R17.reuse, RZ ;  /* 0x800000110a1e7210 */ /* 0x090fe40007f3e0ff */
[----:B-----5:R-:W-:-:S03]  /*0240*/  IADD3 R15, P3, PT, R2, -R17, RZ ;  /* 0x80000011020f7210 */ /* 0x020fc60007f7e0ff */
[--C-:B------:R-:W-:Y:S01]  /*0250*/  IMAD.X R10, R11, 0x1, ~R4.reuse, P1 ;  /* 0x000000010b0a7824 */ /* 0x100fe200008e0e04 */
[C---:B------:R-:W-:Y:S01]  /*0260*/  ISETP.NE.U32.AND P1, PT, R0.reuse, -0x1, PT ;  /* 0xffffffff0000780c */ /* 0x040fe20003f25070 */
[----:B------:R-:W-:Y:S01]  /*0270*/  IMAD.X R11, RZ, RZ, ~R5, P2 ;  /* 0x000000ffff0b7224 */ /* 0x000fe200010e0e05 */
[----:B------:R-:W-:Y:S01]  /*0280*/  ISETP.GT.U32.AND P2, PT, R13, R6, PT ;  /* 0x000000060d00720c */ /* 0x000fe20003f44070 */
[----:B------:R-:W-:Y:S01]  /*0290*/  IMAD.MOV.U32 R5, RZ, RZ, 0x7ff ;  /* 0x000007ffff057424 */ /* 0x000fe200078e00ff */
[----:B------:R-:W-:Y:S01]  /*02a0*/  ISETP.NE.AND.EX P1, PT, R7, -0x1, PT, P1 ;  /* 0xffffffff0700780c */ /* 0x000fe20003f25310 */
[----:B------:R-:W-:Y:S01]  /*02b0*/  IMAD.SHL.U32 R0, R0, 0x800, RZ ;  /* 0x0000080000007824 */ /* 0x000fe200078e00ff */
[----:B------:R-:W-:Y:S01]  /*02c0*/  ISETP.NE.AND.EX P0, PT, R11, -0x1, PT, P0 ;  /* 0xffffffff0b00780c */ /* 0x000fe20003f05300 */
[----:B------:R-:W-:Y:S01]  /*02d0*/  IMAD.X R9, R3, 0x1, ~R4, P3 ;  /* 0x0000000103097824 */ /* 0x000fe200018e0e04 */
[----:B------:R-:W-:Y:S02]  /*02e0*/  SEL R5, R5, 0x800, !P1 ;  /* 0x0000080005057807 */ /* 0x000fe40004800000 */
[----:B------:R-:W-:-:S02]  /*02f0*/  ISETP.GT.U32.AND.EX P1, PT, R14, R23, PT, P2 ;  /* 0x000000170e00720c */ /* 0x000fc40003f24120 */
[----:B------:R-:W-:Y:S02]  /*0300*/  IADD3 R7, P2, PT, -R15, R0, RZ ;  /* 0x000000000f077210 */ /* 0x000fe40007f5e1ff */
[----:B------:R-:W-:Y:S02]  /*0310*/  IADD3 R5, P3, P4, -R30, R5, R0 ;  /* 0x000000051e057210 */ /* 0x000fe40007c7e100 */
[-C--:B------:R-:W-:Y:S01]  /*0320*/  SEL R11, R13, R6.reuse, P1 ;  /* 0x000000060d0b7207 */ /* 0x080fe20000800000 */
[----:B------:R-:W-:Y:S01]  /*0330*/  IMAD.X R9, R8, 0x1, ~R9, P2 ;  /* 0x0000000108097824 */ /* 0x000fe200010e0e09 */
[----:B------:R-:W-:Y:S02]  /*0340*/  IADD3.X R8, PT, PT, ~R10, RZ, R8, P3, P4 ;  /* 0x000000ff0a087210 */ /* 0x000fe40001fe8508 */
[----:B------:R-:W-:Y:S02]  /*0350*/  SEL R12, R14, R23, P1 ;  /* 0x000000170e0c7207 */ /* 0x000fe40000800000 */
[----:B------:R-:W-:-:S02]  /*0360*/  IADD3 R10, P1, PT, R11, -R6, RZ ;  /* 0x800000060b0a7210 */ /* 0x000fc40007f3e0ff */
[----:B------:R-:W-:Y:S02]  /*0370*/  SEL R0, R6, R5, !P0 ;  /* 0x0000000506007207 */ /* 0x000fe40004000000 */
[----:B------:R-:W-:Y:S01]  /*0380*/  SEL R5, R23, R8, !P0 ;  /* 0x0000000817057207 */ /* 0x000fe20004000000 */
[----:B------:R-:W-:Y:S01]  /*0390*/  IMAD.X R8, R12, 0x1, ~R23, P1 ;  /* 0x000000010c087824 */ /* 0x000fe200008e0e17 */
[----:B------:R-:W-:Y:S02]  /*03a0*/  ISETP.LT.U32.AND P2, PT, R6, R13, PT ;  /* 0x0000000d0600720c */ /* 0x000fe40003f41070 */
[-C--:B------:R-:W-:Y:S02]  /*03b0*/  ISETP.LT.U32.AND P1, PT, R7, R10.reuse, PT ;  /* 0x0000000a0700720c */ /* 0x080fe40003f21070 */
[----:B------:R-:W-:Y:S02]  /*03c0*/  ISETP.LT.U32.AND P3, PT, R0, R10, PT ;  /* 0x0000000a0000720c */ /* 0x000fe40003f61070 */
[----:B------:R-:W-:-:S02]  /*03d0*/  ISETP.LT.U32.AND.EX P2, PT, R23, R14, PT, P2 ;  /* 0x0000000e1700720c */ /* 0x000fc40003f41120 */
[-C--:B------:R-:W-:Y:S02]  /*03e0*/  ISETP.LT.U32.AND.EX P1, PT, R9, R8.reuse, PT, P1 ;  /* 0x000000080900720c */ /* 0x080fe40003f21110 */
[----:B------:R-:W-:Y:S02]  /*03f0*/  ISETP.LT.U32.AND.EX P3, PT, R5, R8, PT, P3 ;  /* 0x000000080500720c */ /* 0x000fe40003f61130 */
[----:B------:R-:W-:Y:S02]  /*0400*/  @!P0 SEL R30, R6, R13, P2 ;  /* 0x0000000d061e8207 */ /* 0x000fe40001000000 */
[-C--:B------:R-:W-:Y:S02]  /*0410*/  SEL R7, R7, R10.reuse, P1 ;  /* 0x0000000a07077207 */ /* 0x080fe40000800000 */
[----:B------:R-:W-:Y:S01]  /*0420*/  SEL R0, R0, R10, P3 ;  /* 0x0000000a00007207 */ /* 0x000fe20001800000 */
[----:B------:R-:W-:Y:S01]  /*0430*/  IMAD.IADD R30, R30, 0x1, -R15 ;  /* 0x000000011e1e7824 */ /* 0x000fe200078e0a0f */
[----:B------:R-:W-:-:S03]  /*0440*/  SEL R9, R9, R8, P1 ;  /* 0x0000000809097207 */ /* 0x000fc60000800000 */
[----:B------:R-:W-:Y:S01]  /*0450*/  IMAD.IADD R0, R0, 0x1, -R7 ;  /* 0x0000000100007824 */ /* 0x000fe200078e0a07 */
[----:B------:R-:W-:Y:S06]  /*0460*/  BRA.U !UP0, `(.L_x_407) ;  /* 0x0000000508ac7547 */ /* 0x000fec000b800000 */
[C---:B0-----:R-:W-:Y:S01]  /*0470*/  VIADD R5, R28.reuse, 0x100 ;  /* 0x000001001c057836 */ /* 0x041fe20000000000 */
[----:B------:R-:W-:Y:S01]  /*0480*/  IADD3 R17, P1, P2, R7, R17, R6 ;  /* 0x0000001107117210 */ /* 0x000fe20007a3e006 */
[C---:B------:R-:W-:Y:S01]  /*0490*/  VIADD R7, R28.reuse, 0x200 ;  /* 0x000002001c077836 */ /* 0x040fe20000000000 */
[C---:B------:R-:W-:Y:S01]  /*04a0*/  LOP3.LUT R19, R28.reuse, 0x400, RZ, 0xfc, !PT ;  /* 0x000004001c137812 */ /* 0x040fe200078efcff */
[C-C-:B------:R-:W-:Y:S01]  /*04b0*/  IMAD.IADD R8, R5.reuse, 0x1, -R30.reuse ;  /* 0x0000000105087824 */ /* 0x140fe200078e0a1e */
[----:B------:R-:W-:Y:S01]  /*04c0*/  ISETP.GE.AND P0, PT, R5, R30, PT ;  /* 0x0000001e0500720c */ /* 0x000fe20003f06270 */
[----:B------:R-:W-:Y:S01]  /*04d0*/  IMAD.IADD R6, R7, 0x1, -R30 ;  /* 0x0000000107067824 */ /* 0x000fe200078e0a1e */
[----:B------:R-:W-:Y:S01]  /*04e0*/  IADD3.X R23, PT, PT, R9, R4, R23, P1, P2 ;  /* 0x0000000409177210 */ /* 0x000fe20000fe4417 */
[C---:B------:R-:W-:Y:S01]  /*04f0*/  VIADD R25, R28.reuse, 0x300 ;  /* 0x000003001c197836 */ /* 0x040fe20000000000 */
[----:B------:R-:W-:Y:S01]  /*0500*/  SEL R10, R5, R8, !P0 ;  /* 0x00000008050a7207 */ /* 0x000fe20004000000 */
[----:B------:R-:W-:Y:S01]  /*0510*/  VIADD R13, R28, 0x500 ;  /* 0x000005001c0d7836 */ /* 0x000fe20000000000 */
[----:B------:R-:W-:Y:S01]  /*0520*/  SEL R5, R2, R17, !P0 ;  /* 0x0000001102057207 */ /* 0x000fe20004000000 */
[C---:B------:R-:W-:Y:S01]  /*0530*/  VIADD R21, R28.reuse, 0x600 ;  /* 0x000006001c157836 */ /* 0x040fe20000000000 */
[----:B------:R-:W-:Y:S01]  /*0540*/  SHF.R.S32.HI R8, RZ, 0x1f, R8 ;  /* 0x0000001fff087819 */ /* 0x000fe20000011408 */
[----:B------:R-:W-:Y:S01]  /*0550*/  VIADD R9, R28, 0x700 ;  /* 0x000007001c097836 */ /* 0x000fe20000000000 */
[----:B------:R-:W-:Y:S01]  /*0560*/  ISETP.GE.AND P3, PT, R7, R30, PT ;  /* 0x0000001e0700720c */ /* 0x000fe20003f66270 */
[----:B------:R-:W-:Y:S01]  /*0570*/  IMAD.IADD R14, R25, 0x1, -R30 ;  /* 0x00000001190e7824 */ /* 0x000fe200078e0a1e */
[----:B------:R-:W-:Y:S01]  /*0580*/  IADD3 R10, P1, PT, R10, R5, RZ ;  /* 0x000000050a0a7210 */ /* 0x000fe20007f3e0ff */
[----:B------:R-:W0:Y:S01]  /*0590*/  LDCU.64 UR4, c[0x0][0x388] ;  /* 0x00007100ff0477ac */ /* 0x000e220008000a00 */
[----:B------:R-:W-:-:S02]  /*05a0*/  SEL R12, R3, R23, !P0 ;  /* 0x00000017030c7207 */ /* 0x000fc40004000000 */
[----:B------:R-:W-:Y:S02]  /*05b0*/  SEL R5, R8, RZ, P0 ;  /* 0x000000ff08057207 */ /* 0x000fe40000000000 */
[----:B------:R-:W-:Y:S02]  /*05c0*/  SEL R7, R7, R6, !P3 ;  /* 0x0000000607077207 */ /* 0x000fe40005800000 */
[----:B------:R-:W-:Y:S01]  /*05d0*/  SHF.R.S32.HI R6, RZ, 0x1f, R6 ;  /* 0x0000001fff067819 */ /* 0x000fe20000011406 */
[----:B------:R-:W-:Y:S01]  /*05e0*/  IMAD.X R5, R5, 0x1, R12, P1 ;  /* 0x0000000105057824 */ /* 0x000fe200008e060c */
[----:B------:R-:W-:Y:S02]  /*05f0*/  SEL R4, R2, R17, !P3 ;  /* 0x0000001102047207 */ /* 0x000fe40005800000 */
[-C--:B------:R-:W-:Y:S02]  /*0600*/  ISETP.GE.AND P4, PT, R28, R30.reuse, PT ;  /* 0x0000001e1c00720c */ /* 0x080fe40003f86270 */
[----:B------:R-:W-:-:S02]  /*0610*/  ISETP.GE.AND P6, PT, R25, R30, PT ;  /* 0x0000001e1900720c */ /* 0x000fc40003fc6270 */
[-C--:B------:R-:W-:Y:S02]  /*0620*/  ISETP.GE.AND P2, PT, R19, R30.reuse, PT ;  /* 0x0000001e1300720c */ /* 0x080fe40003f46270 */
[-C--:B------:R-:W-:Y:S02]  /*0630*/  ISETP.GE.AND P1, PT, R13, R30.reuse, PT ;  /* 0x0000001e0d00720c */ /* 0x080fe40003f26270 */
[-C--:B------:R-:W-:Y:S02]  /*0640*/  ISETP.GE.AND P0, PT, R21, R30.reuse, PT ;  /* 0x0000001e1500720c */ /* 0x080fe40003f06270 */
[----:B------:R-:W-:Y:S02]  /*0650*/  SEL R27, R3, R23, !P3 ;  /* 0x00000017031b7207 */ /* 0x000fe40005800000 */
[----:B------:R-:W-:Y:S02]  /*0660*/  SEL R12, R6, RZ, P3 ;  /* 0x000000ff060c7207 */ /* 0x000fe40001800000 */
[----:B------:R-:W-:-:S02]  /*0670*/  ISETP.GE.AND P3, PT, R9, R30, PT ;  /* 0x0000001e0900720c */ /* 0x000fc40003f66270 */
[CC--:B------:R-:W-:Y:S02]  /*0680*/  SEL R22, R2.reuse, R17.reuse, !P4 ;  /* 0x0000001102167207 */ /* 0x0c0fe40006000000 */
[CC--:B------:R-:W-:Y:S02]  /*0690*/  SEL R24, R2.reuse, R17.reuse, !P6 ;  /* 0x0000001102187207 */ /* 0x0c0fe40007000000 */
[CC--:B------:R-:W-:Y:S02]  /*06a0*/  SEL R11, R2.reuse, R17.reuse, !P2 ;  /* 0x00000011020b7207 */ /* 0x0c0fe40005000000 */
[CC--:B------:R-:W-:Y:S02]  /*06b0*/  SEL R16, R2.reuse, R17.reuse, !P1 ;  /* 0x0000001102107207 */ /* 0x0c0fe40004800000 */
[----:B------:R-:W-:Y:S02]  /*06c0*/  SEL R15, R2, R17, !P0 ;  /* 0x00000011020f7207 */ /* 0x000fe40004000000 */
[----:B------:R-:W-:-:S02]  /*06d0*/  IADD3 R7, P5, PT, R7, R4, RZ ;  /* 0x0000000407077210 */ /* 0x000fc40007fbe0ff */
[----:B------:R-:W-:Y:S02]  /*06e0*/  SEL R17, R2, R17, !P3 ;  /* 0x0000001102117207 */ /* 0x000fe40005800000 */
[CC--:B------:R-:W-:Y:S01]  /*06f0*/  SEL R20, R3.reuse, R23.reuse, !P6 ;  /* 0x0000001703147207 */ /* 0x0c0fe20007000000 */
[----:B------:R-:W-:Y:S01]  /*0700*/  IMAD.X R12, R12, 0x1, R27, P5 ;  /* 0x000000010c0c7824 */ /* 0x000fe200028e061b */
[CC--:B------:R-:W-:Y:S02]  /*0710*/  SEL R18, R3.reuse, R23.reuse, !P2 ;  /* 0x0000001703127207 */ /* 0x0c0fe40005000000 */
[CC--:B------:R-:W-:Y:S02]  /*0720*/  SEL R4, R3.reuse, R23.reuse, !P1 ;  /* 0x0000001703047207 */ /* 0x0c0fe40004800000 */
[CC--:B------:R-:W-:Y:S02]  /*0730*/  SEL R2, R3.reuse, R23.reuse, !P0 ;  /* 0x0000001703027207 */ /* 0x0c0fe40004000000 */
[----:B------:R-:W-:-:S02]  /*0740*/  SEL R8, R3, R23, !P4 ;  /* 0x0000001703087207 */ /* 0x000fc40006000000 */
[----:B------:R-:W-:Y:S01]  /*0750*/  SEL R6, R3, R23, !P3 ;  /* 0x0000001703067207 */ /* 0x000fe20005800000 */
[C---:B------:R-:W-:Y:S01]  /*0760*/  IMAD.IADD R23, R28.reuse, 0x1, -R30 ;  /* 0x000000011c177824 */ /* 0x040fe200078e0a1e */
[----:B------:R-:W-:Y:S02]  /*0770*/  SEL R25, R25, R14, !P6 ;  /* 0x0000000e19197207 */ /* 0x000fe40007000000 */
[----:B------:R-:W-:Y:S02]  /*0780*/  SHF.R.S32.HI R3, RZ, 0x1f, R14 ;  /* 0x0000001fff037819 */ /* 0x000fe4000001140e */
[----:B------:R-:W-:Y:S01]  /*0790*/  IADD3 R14, P5, PT, R25, R24, RZ ;  /* 0x00000018190e7210 */ /* 0x000fe20007fbe0ff */
[----:B------:R-:W-:Y:S01]  /*07a0*/  IMAD.IADD R24, R19, 0x1, -R30 ;  /* 0x0000000113187824 */ /* 0x000fe200078e0a1e */
[----:B------:R-:W-:Y:S02]  /*07b0*/  SEL R27, R28, R23, !P4 ;  /* 0x000000171c1b7207 */ /* 0x000fe40006000000 */
[----:B------:R-:W-:-:S02]  /*07c0*/  SEL R25, R3, RZ, P6 ;  /* 0x000000ff03197207 */ /* 0x000fc40003000000 */
[----:B------:R-:W-:Y:S02]  /*07d0*/  IADD3 R3, P6, PT, R27, R22, RZ ;  /* 0x000000161b037210 */ /* 0x000fe40007fde0ff */
[----:B------:R-:W-:Y:S02]  /*07e0*/  SHF.R.S32.HI R23, RZ, 0x1f, R23 ;  /* 0x0000001fff177819 */ /* 0x000fe40000011417 */
[----:B------:R-:W-:Y:S01]  /*07f0*/  SEL R22, R19, R24, !P2 ;  /* 0x0000001813167207 */ /* 0x000fe20005000000 */
[----:B------:R-:W-:Y:S01]  /*0800*/  IMAD.X R19, R25, 0x1, R20, P5 ;  /* 0x0000000119137824 */ /* 0x000fe200028e0614 */
[----:B------:R-:W-:Y:S01]  /*0810*/  SEL R23, R23, RZ, P4 ;  /* 0x000000ff17177207 */ /* 0x000fe20002000000 */
[--C-:B------:R-:W-:Y:S01]  /*0820*/  IMAD.IADD R20, R13, 0x1, -R30.reuse ;  /* 0x000000010d147824 */ /* 0x100fe200078e0a1e */
[----:B------:R-:W-:Y:S01]  /*0830*/  IADD3 R11, P4, PT, R22, R11, RZ ;  /* 0x0000000b160b7210 */ /* 0x000fe20007f9e0ff */
[----:B------:R-:W-:Y:S01]  /*0840*/  IMAD.IADD R22, R21, 0x1, -R30 ;  /* 0x0000000115167824 */ /* 0x000fe200078e0a1e */
[----:B------:R-:W-:-:S02]  /*0850*/  SHF.R.S32.HI R24, RZ, 0x1f, R24 ;  /* 0x0000001fff187819 */ /* 0x000fc40000011418 */
[----:B------:R-:W-:Y:S02]  /*0860*/  SEL R13, R13, R20, !P1 ;  /* 0x000000140d0d7207 */ /* 0x000fe40004800000 */
[----:B------:R-:W-:Y:S02]  /*0870*/  SEL R26, R21, R22, !P0 ;  /* 0x00000016151a7207 */ /* 0x000fe40004000000 */
[----:B------:R-:W-:Y:S01]  /*0880*/  SEL R21, R24, RZ, P2 ;  /* 0x000000ff18157207 */ /* 0x000fe20001000000 */
[----:B------:R-:W-:Y:S01]  /*0890*/  IMAD.IADD R24, R9, 0x1, -R30 ;  /* 0x0000000109187824 */ /* 0x000fe200078e0a1e */
[----:B------:R-:W-:Y:S01]  /*08a0*/  IADD3 R13, P5, PT, R13, R16, RZ ;  /* 0x000000100d0d7210 */ /* 0x000fe20007fbe0ff */
[----:B------:R-:W-:Y:S01]  /*08b0*/  IMAD.X R16, R23, 0x1, R8, P6 ;  /* 0x0000000117107824 */ /* 0x000fe200030e0608 */
[----:B------:R-:W-:Y:S01]  /*08c0*/  SHF.R.S32.HI R20, RZ, 0x1f, R20 ;  /* 0x0000001fff147819 */ /* 0x000fe20000011414 */
[----:B------:R-:W-:Y:S01]  /*08d0*/  IMAD.X R18, R21, 0x1, R18, P4 ;  /* 0x0000000115127824 */ /* 0x000fe200020e0612 */
[----:B------:R-:W-:-:S02]  /*08e0*/  SEL R8, R9, R24, !P3 ;  /* 0x0000001809087207 */ /* 0x000fc40005800000 */
[----:B------:R-:W-:Y:S02]  /*08f0*/  SHF.R.S32.HI R22, RZ, 0x1f, R22 ;  /* 0x0000001fff167819 */ /* 0x000fe40000011416 */
[----:B------:R-:W-:Y:S02]  /*0900*/  SHF.R.S32.HI R24, RZ, 0x1f, R24 ;  /* 0x0000001fff187819 */ /* 0x000fe40000011418 */
[----:B------:R-:W-:Y:S02]  /*0910*/  IADD3 R15, P2, PT, R26, R15, RZ ;  /* 0x0000000f1a0f7210 */ /* 0x000fe40007f5e0ff */
[----:B------:R-:W-:Y:S02]  /*0920*/  SEL R25, R20, RZ, P1 ;  /* 0x000000ff14197207 */ /* 0x000fe40000800000 */
[----:B------:R-:W-:Y:S02]  /*0930*/  SEL R23, R22, RZ, P0 ;  /* 0x000000ff16177207 */ /* 0x000fe40000000000 */
[----:B------:R-:W-:Y:S01]  /*0940*/  IADD3 R17, P1, PT, R8, R17, RZ ;  /* 0x0000001108117210 */ /* 0x000fe20007f3e0ff */
[----:B------:R-:W-:Y:S01]  /*0950*/  IMAD.X R20, R25, 0x1, R4, P5 ;  /* 0x0000000119147824 */ /* 0x000fe200028e0604 */
[----:B------:R-:W-:Y:S01]  /*0960*/  SEL R9, R24, RZ, P3 ;  /* 0x000000ff18097207 */ /* 0x000fe20001800000 */
[----:B------:R-:W-:Y:S01]  /*0970*/  IMAD.X R22, R23, 0x1, R2, P2 ;  /* 0x0000000117167824 */ /* 0x000fe200010e0602 */
[----:B0-----:R-:W-:-:S02]  /*0980*/  LEA R8, P2, R7, UR4, 0x3 ;  /* 0x0000000407087c11 */ /* 0x001fc4000f8418ff */
[----:B------:R-:W-:Y:S01]  /*0990*/  LEA R2, P0, R3, UR4, 0x3 ;  /* 0x0000000403027c11 */ /* 0x000fe2000f8018ff */
[----:B------:R-:W-:Y:S01]  /*09a0*/  IMAD.X R24, R9, 0x1, R6, P1 ;  /* 0x0000000109187824 */ /* 0x000fe200008e0606 */
[----:B------:R-:W-:Y:S02]  /*09b0*/  LEA R4, P1, R10, UR4, 0x3 ;  /* 0x000000040a047c11 */ /* 0x000fe4000f8218ff */
[----:B------:R-:W-:Y:S02]  /*09c0*/  LEA R6, P3, R14, UR4, 0x3 ;  /* 0x000000040e067c11 */ /* 0x000fe4000f8618ff */
[----:B------:R-:W-:Y:S02]  /*09d0*/  LEA.HI.X R9, R7, UR5, R12, 0x3, P2 ;  /* 0x0000000507097c11 */ /* 0x000fe400090f1c0c */
[----:B------:R-:W-:Y:S02]  /*09e0*/  LEA.HI.X R3, R3, UR5, R16, 0x3, P0 ;  /* 0x0000000503037c11 */ /* 0x000fe400080f1c10 */
[----:B------:R-:W-:-:S02]  /*09f0*/  LEA.HI.X R5, R10, UR5, R5, 0x3, P1 ;  /* 0x000000050a057c11 */ /* 0x000fc400088f1c05 */
[----:B------:R-:W-:Y:S01]  /*0a00*/  LEA.HI.X R7, R14, UR5, R19, 0x3, P3 ;  /* 0x000000050e077c11 */ /* 0x000fe200098f1c13 */
[----:B------:R-:W5:Y:S01]  /*0a10*/  LDG.E.64 R8, desc[UR6][R8.64] ;  /* 0x0000000608087981 */ /* 0x000f62000c1e1b00 */
[----:B------:R-:W-:Y:S02]  /*0a20*/  LEA R10, P0, R11, UR4, 0x3 ;  /* 0x000000040b0a7c11 */ /* 0x000fe4000f8018ff */
[----:B------:R-:W-:Y:S01]  /*0a30*/  LEA R12, P1, R13, UR4, 0x3 ;  /* 0x000000040d0c7c11 */ /* 0x000fe2000f8218ff */
[----:B------:R-:W5:Y:S01]  /*0a40*/  LDG.E.64 R2, desc[UR6][R2.64] ;  /* 0x0000000602027981 */ /* 0x000f62000c1e1b00 */
[----:B------:R-:W-:Y:S02]  /*0a50*/  LEA R14, P2, R15, UR4, 0x3 ;  /* 0x000000040f0e7c11 */ /* 0x000fe4000f8418ff */
[----:B------:R-:W-:Y:S01]  /*0a60*/  LEA R16, P3, R17, UR4, 0x3 ;  /* 0x0000000411107c11 */ /* 0x000fe2000f8618ff */
[----:B------:R-:W5:Y:S01]  /*0a70*/  LDG.E.64 R4, desc[UR6][R4.64] ;  /* 0x0000000604047981 */ /* 0x000f62000c1e1b00 */
[----:B------:R-:W-:-:S02]  /*0a80*/  LEA.HI.X R11, R11, UR5, R18, 0x3, P0 ;  /* 0x000000050b0b7c11 */ /* 0x000fc400080f1c12 */
[----:B------:R-:W-:Y:S01]  /*0a90*/  LEA.HI.X R13, R13, UR5, R20, 0x3, P1 ;  /* 0x000000050d0d7c11 */ /* 0x000fe200088f1c14 */
[----:B------:R-:W5:Y:S01]  /*0aa0*/  LDG.E.64 R6, desc[UR6][R6.64] ;  /* 0x0000000606067981 */ /* 0x000f62000c1e1b00 */
[----:B------:R-:W-:Y:S02]  /*0ab0*/  LEA.HI.X R15, R15, UR5, R22, 0x3, P2 ;  /* 0x000000050f0f7c11 */ /* 0x000fe400090f1c16 */
[----:B------:R-:W-:Y:S01]  /*0ac0*/  LEA.HI.X R17, R17, UR5, R24, 0x3, P3 ;  /* 0x0000000511117c11 */ /* 0x000fe200098f1c18 */
[----:B------:R-:W5:Y:S04]  /*0ad0*/  LDG.E.64 R10, desc[UR6][R10.64] ;  /* 0x000000060a0a7981 */ /* 0x000f68000c1e1b00 */
[----:B------:R-:W5:Y:S04]  /*0ae0*/  LDG.E.64 R12, desc[UR6][R12.64] ;  /* 0x000000060c0c7981 */ /* 0x000f68000c1e1b00 */
[----:B------:R-:W5:Y:S04]  /*0af0*/  LDG.E.64 R14, desc[UR6][R14.64] ;  /* 0x000000060e0e7981 */ /* 0x000f68000c1e1b00 */
[----:B------:R-:W5:Y:S01]  /*0b00*/  LDG.E.64 R16, desc[UR6][R16.64] ;  /* 0x0000000610107981 */ /* 0x000f62000c1e1b00 */
[----:B------:R-:W-:Y:S05]  /*0b10*/  BRA `(.L_x_408) ;  /* 0x0000000400a87947 */ /* 0x000fea0003800000 */
.L_x_407:
        /* <DEDUP_REMOVED lines=12> */
[----:B------:R-:W-:Y:S01]  /*0be0*/  VIADD R21, R28, 0x600 ;  /* 0x000006001c157836 */ /* 0x000fe20000000000 */
[----:B------:R-:W-:Y:S01]  /*0bf0*/  SHF.R.S32.HI R8, RZ, 0x1f, R8 ;  /* 0x0000001fff087819 */ /* 0x000fe20000011408 */
[----:B------:R-:W-:Y:S01]  /*0c00*/  IMAD.IADD R24, R27, 0x1, -R30 ;  /* 0x000000011b187824 */ /* 0x000fe200078e0a1e */
[----:B------:R-:W-:Y:S01]  /*0c10*/  IADD3 R5, P0, PT, R6, R5, RZ ;  /* 0x0000000506057210 */ /* 0x000fe20007f1e0ff */
[----:B------:R-:W0:Y:S01]  /*0c20*/  LDCU.64 UR4, c[0x0][0x3a0] ;  /* 0x00007400ff0477ac */ /* 0x000e220008000a00 */
[----:B------:R-:W-:-:S02]  /*0c30*/  SEL R10, R3, R23, !P2 ;  /* 0x00000017030a7207 */ /* 0x000fc40005000000 */
[----:B------:R-:W-:Y:S02]  /*0c40*/  SEL R9, R8, RZ, P2 ;  /* 0x000000ff08097207 */ /* 0x000fe40001000000 */
[-C--:B------:R-:W-:Y:S02]  /*0c50*/  ISETP.GE.AND P3, PT, R7, R30.reuse, PT ;  /* 0x0000001e0700720c */ /* 0x080fe40003f66270 */
[C---:B------:R-:W-:Y:S01]  /*0c60*/  ISETP.GE.AND P4, PT, R28.reuse, R30, PT ;  /* 0x0000001e1c00720c */ /* 0x040fe20003f86270 */
[----:B------:R-:W-:Y:S01]  /*0c70*/  IMAD.X R10, R9, 0x1, R10, P0 ;  /* 0x00000001090a7824 */ /* 0x000fe200000e060a */
[----:B------:R-:W-:Y:S01]  /*0c80*/  SEL R4, R7, R12, !P3 ;  /* 0x0000000c07047207 */ /* 0x000fe20005800000 */
[----:B------:R-:W-:Y:S01]  /*0c90*/  VIADD R9, R28, 0x700 ;  /* 0x000007001c097836 */ /* 0x000fe20000000000 */
[----:B------:R-:W-:Y:S02]  /*0ca0*/  SHF.R.S32.HI R12, RZ, 0x1f, R12 ;  /* 0x0000001fff0c7819 */ /* 0x000fe4000001140c */
[----:B------:R-:W-:-:S02]  /*0cb0*/  SEL R7, R2, R17, !P3 ;  /* 0x0000001102077207 */ /* 0x000fc40005800000 */
[-C--:B------:R-:W-:Y:S02]  /*0cc0*/  ISETP.GE.AND P6, PT, R27, R30.reuse, PT ;  /* 0x0000001e1b00720c */ /* 0x080fe40003fc6270 */
[-C--:B------:R-:W-:Y:S02]  /*0cd0*/  ISETP.GE.AND P2, PT, R19, R30.reuse, PT ;  /* 0x0000001e1300720c */ /* 0x080fe40003f46270 */
[-C--:B------:R-:W-:Y:S02]  /*0ce0*/  ISETP.GE.AND P1, PT, R13, R30.reuse, PT ;  /* 0x0000001e0d00720c */ /* 0x080fe40003f26270 */
[----:B------:R-:W-:Y:S02]  /*0cf0*/  ISETP.GE.AND P0, PT, R21, R30, PT ;  /* 0x0000001e1500720c */ /* 0x000fe40003f06270 */
[----:B------:R-:W-:Y:S02]  /*0d00*/  SEL R14, R3, R23, !P3 ;  /* 0x00000017030e7207 */ /* 0x000fe40005800000 */
[----:B------:R-:W-:-:S02]  /*0d10*/  SEL R25, R12, RZ, P3 ;  /* 0x000000ff0c197207 */ /* 0x000fc40001800000 */
[----:B------:R-:W-:Y:S02]  /*0d20*/  ISETP.GE.AND P3, PT, R9, R30, PT ;  /* 0x0000001e0900720c */ /* 0x000fe40003f66270 */
[CC--:B------:R-:W-:Y:S02]  /*0d30*/  SEL R22, R2.reuse, R17.reuse, !P4 ;  /* 0x0000001102167207 */ /* 0x0c0fe40006000000 */
[CC--:B------:R-:W-:Y:S02]  /*0d40*/  SEL R26, R2.reuse, R17.reuse, !P6 ;  /* 0x00000011021a7207 */ /* 0x0c0fe40007000000 */
[CC--:B------:R-:W-:Y:S02]  /*0d50*/  SEL R11, R2.reuse, R17.reuse, !P2 ;  /* 0x00000011020b7207 */ /* 0x0c0fe40005000000 */
[CC--:B------:R-:W-:Y:S02]  /*0d60*/  SEL R16, R2.reuse, R17.reuse, !P1 ;  /* 0x0000001102107207 */ /* 0x0c0fe40004800000 */
[----:B------:R-:W-:-:S02]  /*0d70*/  SEL R15, R2, R17, !P0 ;  /* 0x00000011020f7207 */ /* 0x000fc40004000000 */
[----:B------:R-:W-:Y:S02]  /*0d80*/  IADD3 R7, P5, PT, R4, R7, RZ ;  /* 0x0000000704077210 */ /* 0x000fe40007fbe0ff */
[----:B------:R-:W-:Y:S02]  /*0d90*/  SEL R17, R2, R17, !P3 ;  /* 0x0000001102117207 */ /* 0x000fe40005800000 */
[-C--:B------:R-:W-:Y:S01]  /*0da0*/  SEL R20, R3, R23.reuse, !P6 ;  /* 0x0000001703147207 */ /* 0x080fe20007000000 */
[----:B------:R-:W-:Y:S01]  /*0db0*/  IMAD.X R12, R25, 0x1, R14, P5 ;  /* 0x00000001190c7824 */ /* 0x000fe200028e060e */
[CC--:B------:R-:W-:Y:S02]  /*0dc0*/  SEL R18, R3.reuse, R23.reuse, !P2 ;  /* 0x0000001703127207 */ /* 0x0c0fe40005000000 */
[CC--:B------:R-:W-:Y:S02]  /*0dd0*/  SEL R4, R3.reuse, R23.reuse, !P1 ;  /* 0x0000001703047207 */ /* 0x0c0fe40004800000 */
[----:B------:R-:W-:-:S02]  /*0de0*/  SEL R2, R3, R23, !P0 ;  /* 0x0000001703027207 */ /* 0x000fc40004000000 */
[CC--:B------:R-:W-:Y:S02]  /*0df0*/  SEL R8, R3.reuse, R23.reuse, !P4 ;  /* 0x0000001703087207 */ /* 0x0c0fe40006000000 */
[----:B------:R-:W-:Y:S01]  /*0e00*/  SEL R6, R3, R23, !P3 ;  /* 0x0000001703067207 */ /* 0x000fe20005800000 */
[C---:B------:R-:W-:Y:S01]  /*0e10*/  IMAD.IADD R23, R28.reuse, 0x1, -R30 ;  /* 0x000000011c177824 */ /* 0x040fe200078e0a1e */
[----:B------:R-:W-:Y:S02]  /*0e20*/  SEL R27, R27, R24, !P6 ;  /* 0x000000181b1b7207 */ /* 0x000fe40007000000 */
[----:B------:R-:W-:Y:S02]  /*0e30*/  SHF.R.S32.HI R24, RZ, 0x1f, R24 ;  /* 0x0000001fff187819 */ /* 0x000fe40000011418 */
[----:B------:R-:W-:Y:S01]  /*0e40*/  IADD3 R14, P5, PT, R27, R26, RZ ;  /* 0x0000001a1b0e7210 */ /* 0x000fe20007fbe0ff */
[----:B------:R-:W-:Y:S01]  /*0e50*/  IMAD.IADD R26, R19, 0x1, -R30 ;  /* 0x00000001131a7824 */ /* 0x000fe200078e0a1e */
[----:B------:R-:W-:-:S02]  /*0e60*/  SEL R3, R28, R23, !P4 ;  /* 0x000000171c037207 */ /* 0x000fc40006000000 */
[----:B------:R-:W-:Y:S02]  /*0e70*/  SEL R25, R24, RZ, P6 ;  /* 0x000000ff18197207 */ /* 0x000fe40003000000 */
        /* <DEDUP_REMOVED lines=51> */
[----:B------:R-:W5:Y:S02]  /*11b0*/  LDG.E.64 R16, desc[UR6][R16.64] ;  /* 0x0000000610107981 */ /* 0x000f64000c1e1b00 */
.L_x_408:
[----:B------:R-:W0:Y:S01]  /*11c0*/  S2UR UR8, SR_CgaCtaId ;  /* 0x00000000000879c3 */ /* 0x000e220000008800 */
[----:B------:R-:W-:Y:S01]  /*11d0*/  UMOV UR4, 0x400 ;  /* 0x0000040000047882 */ /* 0x000fe20000000000 */
[----:B------:R-:W-:Y:S01]  /*11e0*/  IMAD.SHL.U32 R31, R28, 0x8, RZ ;  /* 0x000000081c1f7824 */ /* 0x000fe200078e00ff */
[----:B0-----:R-:W-:-:S09]  /*11f0*/  ULEA UR8, UR8, UR4, 0x18 ;  /* 0x0000000408087291 */ /* 0x001fd2000f8ec0ff */
[----:B-----5:R-:W-:Y:S04]  /*1200*/  STS.64 [R31+UR8], R2 ;  /* 0x000000021f007988 */ /* 0x020fe80008000a08 */
[----:B------:R-:W-:Y:S04]  /*1210*/  STS.64 [R31+UR8+0x800], R4 ;  /* 0x000800041f007988 */ /* 0x000fe80008000a08 */
[----:B------:R-:W-:Y:S04]  /*1220*/  STS.64 [R31+UR8+0x1000], R8 ;  /* 0x001000081f007988 */ /* 0x000fe80008000a08 */
[----:B------:R-:W-:Y:S04]  /*1230*/  STS.64 [R31+UR8+0x1800], R6 ;  /* 0x001800061f007988 */ /* 0x000fe80008000a08 */
[----:B------:R-:W-:Y:S04]  /*1240*/  STS.64 [R31+UR8+0x2000], R10 ;  /* 0x0020000a1f007988 */ /* 0x000fe80008000a08 */
[----:B------:R-:W-:Y:S04]  /*1250*/  STS.64 [R31+UR8+0x2800], R12 ;  /* 0x0028000c1f007988 */ /* 0x000fe80008000a08 */
[----:B------:R-:W-:Y:S04]  /*1260*/  STS.64 [R31+UR8+0x3000], R14 ;  /* 0x0030000e1f007988 */ /* 0x000fe80008000a08 */
[----:B------:R0:W-:Y:S01]  /*1270*/  STS.64 [R31+UR8+0x3800], R16 ;  /* 0x003800101f007988 */ /* 0x0001e20008000a08 */
[----:B------:R-:W-:Y:S01]  /*1280*/  BAR.SYNC.DEFER_BLOCKING 0x0 ;  /* 0x0000000000007b1d */ /* 0x000fe20000010000 */
[----:B------:R-:W-:-:S07]  /*1290*/  IMAD.IADD R34, R30, 0x1, R0 ;  /* 0x000000011e227824 */ /* 0x000fce00078e0200 */
[----:B------:R-:W-:Y:S01]  /*12a0*/  PREEXIT ;  /* 0x000000000000782d */ /* 0x000fe20000000000 */
[----:B------:R-:W-:Y:S01]  /*12b0*/  BSSY.RECONVERGENT B1, `(.L_x_409) ;  /* 0x0000425000017945 */ /* 0x000fe20003800200 */
[----:B0-----:R-:W-:-:S04]  /*12c0*/  VIMNMX R31, PT, PT, R31, R34, PT ;  /* 0x000000221f1f7248 */ /* 0x001fc80003fe0100 */
[C---:B------:R-:W-:Y:S01]  /*12d0*/  ISETP.GE.AND P0, PT, R31.reuse, R0, PT ;  /* 0x000000001f00720c */ /* 0x040fe20003f06270 */
[----:B------:R-:W-:Y:S01]  /*12e0*/  IMAD.IADD R0, R31, 0x1, -R0 ;  /* 0x000000011f007824 */ /* 0x000fe200078e0a00 */
[----:B------:R-:W-:-:S04]  /*12f0*/  VIMNMX R3, PT, PT, R30, R31, PT ;  /* 0x0000001f1e037248 */ /* 0x000fc80003fe0100 */
[----:B------:R-:W-:-:S04]  /*1300*/  SEL R4, R0, RZ, P0 ;  /* 0x000000ff00047207 */ /* 0x000fc80000000000 */
[----:B------:R-:W-:-:S13]  /*1310*/  ISETP.GE.AND P0, PT, R4, R3, PT ;  /* 0x000000030400720c */ /* 0x000fda0003f06270 */
[----:B------:R-:W-:Y:S05]  /*1320*/  @P0 BRA `(.L_x_410) ;  /* 0x0000004000740947 */ /* 0x000fea0003800000 */
[----:B------:R-:W0:Y:S01]  /*1330*/  LDC.64 R28, c[0x0][0x3b0] ;  /* 0x0000ec00ff1c7b82 */ /* 0x000e220000000a00 */
[----:B------:R-:W-:Y:S02]  /*1340*/  IMAD.MOV.U32 R12, RZ, RZ, -0x1 ;  /* 0xffffffffff0c7424 */ /* 0x000fe400078e00ff */
[----:B------:R-:W-:Y:S02]  /*1350*/  IMAD.MOV.U32 R13, RZ, RZ, -0x1 ;  /* 0xffffffffff0d7424 */ /* 0x000fe400078e00ff */
[C---:B0-----:R-:W-:Y:S01]  /*1360*/  IMAD.WIDE.U32 R12, R28.reuse, 0x1, R12 ;  /* 0x000000011c0c7825 */ /* 0x041fe200078e000c */
[C---:B------:R-:W-:Y:S02]  /*1370*/  LOP3.LUT R0, R28.reuse, 0x7, RZ, 0xc0, !PT ;  /* 0x000000071c007812 */ /* 0x040fe400078ec0ff */
[----:B------:R-:W-:Y:S01]  /*1380*/  LOP3.LUT R2, R28, 0x3, RZ, 0xc0, !PT ;  /* 0x000000031c027812 */ /* 0x000fe200078ec0ff */
[----:B------:R-:W-:-:S07]  /*1390*/  IMAD.IADD R29, R13, 0x1, R29 ;  /* 0x000000010d1d7824 */ /* 0x000fce00078e021d */
.L_x_434:
[----:B------:R-:W-:Y:S01]  /*13a0*/  IMAD.IADD R5, R3, 0x1, -R4 ;  /* 0x0000000103057824 */ /* 0x000fe200078e0a04 */
[----:B------:R-:W-:Y:S01]  /*13b0*/  LEA R7, R30, UR8, 0x3 ;  /* 0x000000081e077c11 */ /* 0x000fe2000f8e18ff */
[----:B0-----:R-:W0:Y:S01]  /*13c0*/  LDCU.64 UR4, c[0x0][0x3b0] ;  /* 0x00007600ff0477ac */ /* 0x001e220008000a00 */
[----:B------:R-:W-:Y:S02]  /*13d0*/  IMAD.MOV.U32 R8, RZ, RZ, -0x7bdddcdb ;  /* 0x84222325ff087424 */ /* 0x000fe400078e00ff */
[----:B------:R-:W-:Y:S01]  /*13e0*/  LEA.HI R5, R5, R5, RZ, 0x1 ;  /* 0x0000000505057211 */ /* 0x000fe200078f08ff */
[----:B------:R-:W-:-:S03]  /*13f0*/  IMAD.MOV.U32 R9, RZ, RZ, -0x340d631c ;  /* 0xcbf29ce4ff097424 */ /* 0x000fc600078e00ff */
[----:B------:R-:W-:-:S04]  /*1400*/  LEA.HI.SX32 R5, R5, R4, 0x1f ;  /* 0x0000000405057211 */ /* 0x000fc800078ffaff */
[----:B------:R-:W-:Y:S02]  /*1410*/  LOP3.LUT R6, RZ, R5, RZ, 0x33, !PT ;  /* 0x00000005ff067212 */ /* 0x000fe400078e33ff */
[----:B-1----:R-:W-:-:S03]  /*1420*/  LEA R14, R5, UR8, 0x3 ;  /* 0x00000008050e7c11 */ /* 0x002fc6000f8e18ff */
[----:B------:R-:W-:-:S03]  /*1430*/  IMAD.IADD R6, R31, 0x1, R6 ;  /* 0x000000011f067824 */ /* 0x000fc600078e0206 */
[----:B------:R-:W1:Y:S01]  /*1440*/  LDS.64 R14, [R14] ;  /* 0x000000000e0e7984 */ /* 0x000e620000000a00 */
[----:B------:R-:W-:Y:S02]  /*1450*/  IMAD R10, R6, 0x8, R7 ;  /* 0x00000008060a7824 */ /* 0x000fe400078e0207 */
[----:B0-----:R-:W-:Y:S02]  /*1460*/  IMAD.U32 R6, RZ, RZ, UR4 ;  /* 0x00000004ff067e24 */ /* 0x001fe4000f8e00ff */
[----:B------:R-:W-:Y:S02]  /*1470*/  IMAD.U32 R7, RZ, RZ, UR5 ;  /* 0x00000005ff077e24 */ /* 0x000fe4000f8e00ff */
[----:B------:R-:W0:Y:S01]  /*1480*/  LDS.64 R10, [R10] ;  /* 0x000000000a0a7984 */ /* 0x000e220000000a00 */
[----:B------:R-:W-:-:S04]  /*1490*/  ISETP.NE.U32.AND P0, PT, R6, RZ, PT ;  /* 0x000000ff0600720c */ /* 0x000fc80003f05070 */
[----:B------:R-:W-:-:S13]  /*14a0*/  ISETP.NE.AND.EX P0, PT, R7, RZ, PT, P0 ;  /* 0x000000ff0700720c */ /* 0x000fda0003f05300 */
[----:B------:R-:W-:Y:S05]  /*14b0*/  @!P0 BRA `(.L_x_411) ;  /* 0x0000000800a48947 */ /* 0x000fea0003800000 */
[----:B------:R-:W-:Y:S01]  /*14c0*/  ISETP.NE.U32.AND P0, PT, R12, RZ, PT ;  /* 0x000000ff0c00720c */ /* 0x000fe20003f05070 */
[----:B------:R-:W-:Y:S01]  /*14d0*/  IMAD.MOV.U32 R8, RZ, RZ, -0x7bdddcdb ;  /* 0x84222325ff087424 */ /* 0x000fe200078e00ff */
[----:B------:R-:W-:Y:S01]  /*14e0*/  CS2R R20, SRZ ;  /* 0x0000000000147805 */ /* 0x000fe2000001ff00 */
[----:B------:R-:W-:Y:S01]  /*14f0*/  IMAD.MOV.U32 R9, RZ, RZ, -0x340d631c ;  /* 0xcbf29ce4ff097424 */ /* 0x000fe200078e00ff */
[----:B------:R-:W-:-:S13]  /*1500*/  ISETP.NE.AND.EX P0, PT, R29, RZ, PT, P0 ;  /* 0x000000ff1d00720c */ /* 0x000fda0003f05300 */
[----:B------:R-:W-:Y:S05]  /*1510*/  @!P0 BRA `(.L_x_412) ;  /* 0x0000000400b88947 */ /* 0x000fea0003800000 */
[----:B------:R-:W2:Y:S01]  /*1520*/  LDC.64 R6, c[0x0][0x3b0] ;  /* 0x0000ec00ff067b82 */ /* 0x000ea20000000a00 */
[----:B0-----:R-:W-:Y:S01]  /*1530*/  IADD3 R16, P0, PT, R10, 0x8, RZ ;  /* 0x000000080a107810 */ /* 0x001fe20007f1e0ff */
[----:B------:R-:W-:Y:S01]  /*1540*/  IMAD.MOV.U32 R8, RZ, RZ, -0x7bdddcdb ;  /* 0x84222325ff087424 */ /* 0x000fe200078e00ff */
[----:B------:R-:W-:Y:S01]  /*1550*/  CS2R R20, SRZ ;  /* 0x0000000000147805 */ /* 0x000fe2000001ff00 */
[----:B------:R-:W-:Y:S02]  /*1560*/  IMAD.MOV.U32 R9, RZ, RZ, -0x340d631c ;  /* 0xcbf29ce4ff097424 */ /* 0x000fe400078e00ff */
[----:B------:R-:W-:-:S08]  /*1570*/  IMAD.X R17, RZ, RZ, R11, P0 ;  /* 0x000000ffff117224 */ /* 0x000fd000000e060b */
.L_x_413:
[----:B------:R-:W3:Y:S04]  /*1580*/  LD.E.64 R22, desc[UR6][R16.64+-0x8] ;  /* 0xfffff80610167980 */ /* 0x000ee8000c101b00 */
[----:B------:R-:W4:Y:S01]  /*1590*/  LD.E.64 R18, desc[UR6][R16.64] ;  /* 0x0000000610127980 */ /* 0x000f22000c101b00 */
[----:B------:R-:W-:Y:S01]  /*15a0*/  IMAD R25, R9, 0x1b3, RZ ;  /* 0x000001b309197824 */ /* 0x000fe200078e02ff */
[----:B------:R-:W-:-:S05]  /*15b0*/  IADD3 R20, P0, PT, R20, 0x2, RZ ;  /* 0x0000000214147810 */ /* 0x000fca0007f1e0ff */
[----:B------:R-:W-:Y:S01]  /*15c0*/  IMAD.X R21, RZ, RZ, R21, P0 ;  /* 0x000000ffff157224 */ /* 0x000fe200000e0615 */
[----:B---3--:R-:W-:-:S05]  /*15d0*/  LOP3.LUT R24, R8, 0xff, R22, 0x78, !PT ;  /* 0x000000ff08187812 */ /* 0x008fca00078e7816 */
[----:B------:R-:W-:-:S04]  /*15e0*/  IMAD.WIDE.U32 R8, R24, 0x1b3, RZ ;  /* 0x000001b318087825 */ /* 0x000fc800078e00ff */
[----:B------:R-:W-:Y:S01]  /*15f0*/  IMAD R27, R24, 0x100, R25 ;  /* 0x00000100181b7824 */ /* 0x000fe200078e0219 */
[----:B------:R-:W-:-:S03]  /*1600*/  SHF.R.U64 R25, R22, 0x8, R23 ;  /* 0x0000000816197819 */ /* 0x000fc60000001217 */
[----:B------:R-:W-:Y:S01]  /*1610*/  IMAD.IADD R9, R9, 0x1, R27 ;  /* 0x0000000109097824 */ /* 0x000fe200078e021b */
[----:B------:R-:W-:-:S03]  /*1620*/  LOP3.LUT R24, R8, 0xff, R25, 0x78, !PT ;  /* 0x000000ff08187812 */ /* 0x000fc600078e7819 */
[----:B------:R-:W-:Y:S02]  /*1630*/  IMAD R25, R9, 0x1b3, RZ ;  /* 0x000001b309197824 */ /* 0x000fe400078e02ff */
        /* <DEDUP_REMOVED lines=14> */
[----:B------:R-:W-:-:S03]  /*1720*/  LOP3.LUT R22, R8, 0xff, R23, 0x78, !PT ;  /* 0x000000ff08167812 */ /* 0x000fc600078e7817 */
[----:B------:R-:W-:-:S04]  /*1730*/  IMAD.IADD R9, R9, 0x1, R25 ;  /* 0x0000000109097824 */ /* 0x000fc800078e0219 */
[----:B------:R-:W-:Y:S02]  /*1740*/  IMAD R25, R9, 0x1b3, RZ ;  /* 0x000001b309197824 */ /* 0x000fe400078e02ff */
[----:B------:R-:W-:-:S04]  /*1750*/  IMAD.WIDE.U32 R8, R22, 0x1b3, RZ ;  /* 0x000001b316087825 */ /* 0x000fc800078e00ff */
[----:B------:R-:W-:Y:S01]  /*1760*/  IMAD R27, R22, 0x100, R25 ;  /* 0x00000100161b7824 */ /* 0x000fe200078e0219 */
[----:B------:R-:W-:-:S03]  /*1770*/  SHF.R.U32.HI R25, RZ, 0x8, R23 ;  /* 0x00000008ff197819 */ /* 0x000fc60000011617 */
[----:B------:R-:W-:Y:S01]  /*1780*/  IMAD.IADD R9, R9, 0x1, R27 ;  /* 0x0000000109097824 */ /* 0x000fe200078e021b */
[----:B------:R-:W-:-:S03]  /*1790*/  LOP3.LUT R22, R8, 0xff, R25, 0x78, !PT ;  /* 0x000000ff08167812 */ /* 0x000fc600078e7819 */
[----:B------:R-:W-:Y:S02]  /*17a0*/  IMAD R25, R9, 0x1b3, RZ ;  /* 0x000001b309197824 */ /* 0x000fe400078e02ff */
[----:B------:R-:W-:-:S04]  /*17b0*/  IMAD.WIDE.U32 R8, R22, 0x1b3, RZ ;  /* 0x000001b316087825 */ /* 0x000fc800078e00ff */
[----:B------:R-:W-:Y:S01]  /*17c0*/  IMAD R27, R22, 0x100, R25 ;  /* 0x00000100161b7824 */ /* 0x000fe200078e0219 */
[--C-:B------:R-:W-:Y:S02]  /*17d0*/  SHF.R.U32.HI R25, RZ, 0x10, R23.reuse ;  /* 0x00000010ff197819 */ /* 0x100fe40000011617 */
[----:B------:R-:W-:Y:S01]  /*17e0*/  SHF.R.U32.HI R23, RZ, 0x18, R23 ;  /* 0x00000018ff177819 */ /* 0x000fe20000011617 */
[----:B------:R-:W-:Y:S01]  /*17f0*/  IMAD.IADD R9, R9, 0x1, R27 ;  /* 0x0000000109097824 */ /* 0x000fe200078e021b */
[----:B------:R-:W-:-:S03]  /*1800*/  LOP3.LUT R22, R8, 0xff, R25, 0x78, !PT ;  /* 0x000000ff08167812 */ /* 0x000fc600078e7819 */
[----:B------:R-:W-:Y:S02]  /*1810*/  IMAD R25, R9, 0x1b3, RZ ;  /* 0x000001b309197824 */ /* 0x000fe400078e02ff */
[----:B------:R-:W-:-:S04]  /*1820*/  IMAD.WIDE.U32 R8, R22, 0x1b3, RZ ;  /* 0x000001b316087825 */ /* 0x000fc800078e00ff */
[----:B------:R-:W-:Y:S01]  /*1830*/  IMAD R25, R22, 0x100, R25 ;  /* 0x0000010016197824 */ /* 0x000fe200078e0219 */
[----:B------:R-:W-:-:S03]  /*1840*/  LOP3.LUT R22, R23, R8, RZ, 0x3c, !PT ;  /* 0x0000000817167212 */ /* 0x000fc600078e3cff */
[----:B------:R-:W-:-:S04]  /*1850*/  IMAD.IADD R9, R9, 0x1, R25 ;  /* 0x0000000109097824 */ /* 0x000fc800078e0219 */
[----:B------:R-:W-:Y:S02]  /*1860*/  IMAD R23, R9, 0x1b3, RZ ;  /* 0x000001b309177824 */ /* 0x000fe400078e02ff */
[----:B------:R-:W-:-:S04]  /*1870*/  IMAD.WIDE.U32 R8, R22, 0x1b3, RZ ;  /* 0x000001b316087825 */ /* 0x000fc800078e00ff */
[----:B------:R-:W-:Y:S01]  /*1880*/  IMAD R23, R22, 0x100, R23 ;  /* 0x0000010016177824 */ /* 0x000fe200078e0217 */
[----:B----4-:R-:W-:-:S03]  /*1890*/  LOP3.LUT R22, R8, 0xff, R18, 0x78, !PT ;  /* 0x000000ff08167812 */ /* 0x010fc600078e7812 */
[----:B------:R-:W-:-:S04]  /*18a0*/  IMAD.IADD R9, R9, 0x1, R23 ;  /* 0x0000000109097824 */ /* 0x000fc800078e0217 */
        /* <DEDUP_REMOVED lines=31> */
[----:B------:R-:W-:-:S04]  /*1aa0*/  IMAD R23, R18, 0x100, R23 ;  /* 0x0000010012177824 */ /* 0x000fc800078e0217 */
[----:B------:R-:W-:Y:S01]  /*1ab0*/  IMAD.IADD R18, R9, 0x1, R23 ;  /* 0x0000000109127824 */ /* 0x000fe200078e0217 */
[----:B--2---:R-:W-:Y:S02]  /*1ac0*/  LOP3.LUT R23, R6, 0xfffffffe, RZ, 0xc0, !PT ;  /* 0xfffffffe06177812 */ /* 0x004fe400078ec0ff */
[----:B------:R-:W-:Y:S01]  /*1ad0*/  SHF.R.U32.HI R9, RZ, 0x10, R19 ;  /* 0x00000010ff097819 */ /* 0x000fe20000011613 */
[----:B------:R-:W-:Y:S01]  /*1ae0*/  IMAD R25, R18, 0x1b3, RZ ;  /* 0x000001b312197824 */ /* 0x000fe200078e02ff */
[----:B------:R-:W-:Y:S02]  /*1af0*/  IADD3 R18, P1, PT, -R23, R20, RZ ;  /* 0x0000001417127210 */ /* 0x000fe40007f3e1ff */
[----:B------:R-:W-:Y:S02]  /*1b00*/  LOP3.LUT R8, R8, 0xff, R9, 0x78, !PT ;  /* 0x000000ff08087812 */ /* 0x000fe400078e7809 */
[----:B------:R-:W-:Y:S01]  /*1b10*/  ISETP.NE.U32.AND P0, PT, R18, RZ, PT ;  /* 0x000000ff1200720c */ /* 0x000fe20003f05070 */
[----:B------:R-:W-:Y:S01]  /*1b20*/  IMAD.X R22, R21, 0x1, ~R7, P1 ;  /* 0x0000000115167824 */ /* 0x000fe200008e0e07 */
[----:B------:R-:W-:Y:S01]  /*1b30*/  SHF.R.U32.HI R19, RZ, 0x18, R19 ;  /* 0x00000018ff137819 */ /* 0x000fe20000011613 */
[----:B------:R-:W-:Y:S01]  /*1b40*/  IMAD R25, R8, 0x100, R25 ;  /* 0x0000010008197824 */ /* 0x000fe200078e0219 */
[----:B------:R-:W-:Y:S01]  /*1b50*/  IADD3 R16, P1, PT, R16, 0x10, RZ ;  /* 0x0000001010107810 */ /* 0x000fe20007f3e0ff */
[----:B------:R-:W-:Y:S01]  /*1b60*/  IMAD.WIDE.U32 R8, R8, 0x1b3, RZ ;  /* 0x000001b308087825 */ /* 0x000fe200078e00ff */
[----:B------:R-:W-:-:S03]  /*1b70*/  ISETP.NE.AND.EX P0, PT, R22, RZ, PT, P0 ;  /* 0x000000ff1600720c */ /* 0x000fc60003f05300 */
[----:B------:R-:W-:Y:S01]  /*1b80*/  IMAD.IADD R9, R9, 0x1, R25 ;  /* 0x0000000109097824 */ /* 0x000fe200078e0219 */
[----:B------:R-:W-:Y:S01]  /*1b90*/  LOP3.LUT R18, R19, R8, RZ, 0x3c, !PT ;  /* 0x0000000813127212 */ /* 0x000fe200078e3cff */
[----:B------:R-:W-:Y:S02]  /*1ba0*/  IMAD.X R17, RZ, RZ, R17, P1 ;  /* 0x000000ffff117224 */ /* 0x000fe400008e0611 */
[----:B------:R-:W-:Y:S02]  /*1bb0*/  IMAD R19, R9, 0x1b3, RZ ;  /* 0x000001b309137824 */ /* 0x000fe400078e02ff */
[----:B------:R-:W-:-:S04]  /*1bc0*/  IMAD.WIDE.U32 R8, R18, 0x1b3, RZ ;  /* 0x000001b312087825 */ /* 0x000fc800078e00ff */
[----:B------:R-:W-:-:S04]  /*1bd0*/  IMAD R19, R18, 0x100, R19 ;  /* 0x0000010012137824 */ /* 0x000fc800078e0213 */
[----:B------:R-:W-:Y:S01]  /*1be0*/  IMAD.IADD R9, R9, 0x1, R19 ;  /* 0x0000000109097824 */ /* 0x000fe200078e0213 */
[----:B------:R-:W-:Y:S06]  /*1bf0*/  @P0 BRA `(.L_x_413) ;  /* 0xfffffff800600947 */ /* 0x000fec000383ffff */
.L_x_412:
[----:B------:R-:W-:-:S04]  /*1c00*/  LOP3.LUT R16, R6, 0x1, RZ, 0xc0, !PT ;  /* 0x0000000106107812 */ /* 0x000fc800078ec0ff */
[----:B------:R-:W-:-:S04]  /*1c10*/  ISETP.NE.U32.AND P0, PT, R16, 0x1, PT ;  /* 0x000000011000780c */ /* 0x000fc80003f05070 */
[----:B------:R-:W-:-:S13]  /*1c20*/  ISETP.NE.U32.AND.EX P0, PT, RZ, RZ, PT, P0 ;  /* 0x000000ffff00720c */ /* 0x000fda0003f05100 */
[----:B------:R-:W-:Y:S05]  /*1c30*/  @P0 BRA `(.L_x_411) ;  /* 0x0000000000c40947 */ /* 0x000fea0003800000 */
[----:B0-----:R-:W-:-:S04]  /*1c40*/  LEA R16, P0, R20, R10, 0x3 ;  /* 0x0000000a14107211 */ /* 0x001fc800078018ff */
[----:B------:R-:W-:-:S06]  /*1c50*/  LEA.HI.X R17, R20, R11, R21, 0x3, P0 ;  /* 0x0000000b14117211 */ /* 0x000fcc00000f1c15 */
[----:B------:R-:W2:Y:S01]  /*1c60*/  LD.E.64 R16, desc[UR6][R16.64] ;  /* 0x0000000610107980 */ /* 0x000ea2000c101b00 */
[----:B------:R-:W-:Y:S01]  /*1c70*/  IMAD R19, R9, 0x1b3, RZ ;  /* 0x000001b309137824 */ /* 0x000fe200078e02ff */
[----:B--2---:R-:W-:-:S05]  /*1c80*/  LOP3.LUT R18, R8, 0xff, R16, 0x78, !PT ;  /* 0x000000ff08127812 */ /* 0x004fca00078e7810 */
        /* <DEDUP_REMOVED lines=42> */
[----:B------:R-:W-:-:S04]  /*1f30*/  IMAD R17, R16, 0x100, R17 ;  /* 0x0000010010117824 */ /* 0x000fc800078e0211 */
[----:B------:R-:W-:-:S07]  /*1f40*/  IMAD.IADD R9, R9, 0x1, R17 ;  /* 0x0000000109097824 */ /* 0x000fce00078e0211 */
.L_x_411:
[----:B------:R-:W-:Y:S01]  /*1f50*/  ISETP.NE.U32.AND P0, PT, R6, RZ, PT ;  /* 0x000000ff0600720c */ /* 0x000fe20003f05070 */
[----:B------:R-:W-:Y:S02]  /*1f60*/  IMAD.MOV.U32 R24, RZ, RZ, -0x7bdddcdb ;  /* 0x84222325ff187424 */ /* 0x000fe400078e00ff */
[----:B------:R-:W-:Y:S01]  /*1f70*/  IMAD.MOV.U32 R26, RZ, RZ, -0x340d631c ;  /* 0xcbf29ce4ff1a7424 */ /* 0x000fe200078e00ff */
[----:B------:R-:W-:-:S13]  /*1f80*/  ISETP.NE.AND.EX P0, PT, R7, RZ, PT, P0 ;  /* 0x000000ff0700720c */ /* 0x000fda0003f05300 */
[----:B------:R-:W-:Y:S05]  /*1f90*/  @!P0 BRA `(.L_x_414) ;  /* 0x0000000800a48947 */ /* 0x000fea0003800000 */
[----:B------:R-:W-:Y:S01]  /*1fa0*/  ISETP.NE.U32.AND P1, PT, R12, RZ, PT ;  /* 0x000000ff0c00720c */ /* 0x000fe20003f25070 */
[----:B------:R-:W-:Y:S01]  /*1fb0*/  IMAD.MOV.U32 R24, RZ, RZ, -0x7bdddcdb ;  /* 0x84222325ff187424 */ /* 0x000fe200078e00ff */
[----:B------:R-:W-:Y:S01]  /*1fc0*/  LOP3.LUT R16, R6, 0x1, RZ, 0xc0, !PT ;  /* 0x0000000106107812 */ /* 0x000fe200078ec0ff */
[----:B------:R-:W-:Y:S01]  /*1fd0*/  IMAD.MOV.U32 R26, RZ, RZ, -0x340d631c ;  /* 0xcbf29ce4ff1a7424 */ /* 0x000fe200078e00ff */
[----:B------:R-:W-:Y:S02]  /*1fe0*/  ISETP.NE.AND.EX P2, PT, R29, RZ, PT, P1 ;  /* 0x000000ff1d00720c */ /* 0x000fe40003f45310 */
[----:B------:R-:W-:Y:S02]  /*1ff0*/  ISETP.NE.U32.AND P3, PT, R16, 0x1, PT ;  /* 0x000000011000780c */ /* 0x000fe40003f65070 */
[----:B------:R-:W-:Y:S02]  /*2000*/  CS2R R16, SRZ ;  /* 0x0000000000107805 */ /* 0x000fe4000001ff00 */
[----:B------:R-:W-:-:S07]  /*2010*/  ISETP.NE.U32.AND.EX P1, PT, RZ, RZ, PT, P3 ;  /* 0x000000ffff00720c */ /* 0x000fce0003f25130 */
[----:B------:R-:W-:Y:S06]  /*2020*/  @!P2 BRA `(.L_x_415) ;  /* 0x0000000400b4a947 */ /* 0x000fec0003800000 */
[----:B------:R-:W-:Y:S01]  /*2030*/  IMAD.MOV.U32 R24, RZ, RZ, -0x7bdddcdb ;  /* 0x84222325ff187424 */ /* 0x000fe200078e00ff */
[----:B------:R-:W-:Y:S01]  /*2040*/  CS2R R16, SRZ ;  /* 0x0000000000107805 */ /* 0x000fe2000001ff00 */
[----:B------:R-:W-:Y:S01]  /*2050*/  IMAD.MOV.U32 R26, RZ, RZ, -0x340d631c ;  /* 0xcbf29ce4ff1a7424 */ /* 0x000fe200078e00ff */
[----:B------:R-:W-:-:S07]  /*2060*/  CS2R R18, SRZ ;  /* 0x0000000000127805 */ /* 0x000fce000001ff00 */
.L_x_416:
[----:B-1----:R-:W-:-:S04]  /*2070*/  LEA R20, P2, R16, R14, 0x3 ;  /* 0x0000000e10147211 */ /* 0x002fc800078418ff */
[----:B------:R-:W-:-:S05]  /*2080*/  LEA.HI.X R21, R16, R15, R17, 0x3, P2 ;  /* 0x0000000f10157211 */ /* 0x000fca00010f1c11 */
[----:B------:R-:W2:Y:S04]  /*2090*/  LD.E.64 R22, desc[UR6][R20.64] ;  /* 0x0000000614167980 */ /* 0x000ea8000c101b00 */
[----:B------:R-:W3:Y:S01]  /*20a0*/  LD.E.64 R20, desc[UR6][R20.64+0x8] ;  /* 0x0000080614147980 */ /* 0x000ee2000c101b00 */
[----:B------:R-:W-:Y:S01]  /*20b0*/  IMAD R25, R26, 0x1b3, RZ ;  /* 0x000001b31a197824 */ /* 0x000fe200078e02ff */
[----:B------:R-:W-:-:S05]  /*20c0*/  IADD3 R19, P3, PT, R19, 0x2, RZ ;  /* 0x0000000213137810 */ /* 0x000fca0007f7e0ff */
[----:B------:R-:W-:Y:S01]  /*20d0*/  IMAD.X R18, RZ, RZ, R18, P3 ;  /* 0x000000ffff127224 */ /* 0x000fe200018e0612 */
[----:B------:R-:W-:-:S05]  /*20e0*/  IADD3 R16, P3, PT, R16, 0x2, RZ ;  /* 0x0000000210107810 */ /* 0x000fca0007f7e0ff */
[----:B------:R-:W-:Y:S01]  /*20f0*/  IMAD.X R17, RZ, RZ, R17, P3 ;  /* 0x000000ffff117224 */ /* 0x000fe200018e0611 */
[----:B--2---:R-:W-:-:S05]  /*2100*/  LOP3.LUT R24, R24, 0xff, R22, 0x78, !PT ;  /* 0x000000ff18187812 */ /* 0x004fca00078e7816 */
[C---:B------:R-:W-:Y:S02]  /*2110*/  IMAD R27, R24.reuse, 0x100, R25 ;  /* 0x00000100181b7824 */ /* 0x040fe400078e0219 */
[----:B------:R-:W-:-:S04]  /*2120*/  IMAD.WIDE.U32 R24, R24, 0x1b3, RZ ;  /* 0x000001b318187825 */ /* 0x000fc800078e00ff */
[----:B------:R-:W-:Y:S01]  /*2130*/  IMAD.IADD R26, R25, 0x1, R27 ;  /* 0x00000001191a7824 */ /* 0x000fe200078e021b */
[----:B------:R-:W-:-:S04]  /*2140*/  SHF.R.U64 R25, R22, 0x8, R23 ;  /* 0x0000000816197819 */ /* 0x000fc80000001217 */
[----:B------:R-:W-:Y:S01]  /*2150*/  LOP3.LUT R24, R24, 0xff, R25, 0x78, !PT ;  /* 0x000000ff18187812 */ /* 0x000fe200078e7819 */
[----:B------:R-:W-:-:S04]  /*2160*/  IMAD R25, R26, 0x1b3, RZ ;  /* 0x000001b31a197824 */ /* 0x000fc800078e02ff */
        /* <DEDUP_REMOVED lines=15> */
[----:B------:R-:W-:-:S03]  /*2260*/  LOP3.LUT R24, R24, 0xff, R23, 0x78, !PT ;  /* 0x000000ff18187812 */ /* 0x000fc600078e7817 */
[----:B------:R-:W-:-:S04]  /*2270*/  IMAD R25, R22, 0x1b3, RZ ;  /* 0x000001b316197824 */ /* 0x000fc800078e02ff */
[C---:B------:R-:W-:Y:S02]  /*2280*/  IMAD R27, R24.reuse, 0x100, R25 ;  /* 0x00000100181b7824 */ /* 0x040fe400078e0219 */
[----:B------:R-:W-:-:S04]  /*2290*/  IMAD.WIDE.U32 R24, R24, 0x1b3, RZ ;  /* 0x000001b318187825 */ /* 0x000fc800078e00ff */
[----:B------:R-:W-:Y:S01]  /*22a0*/  IMAD.IADD R22, R25, 0x1, R27 ;  /* 0x0000000119167824 */ /* 0x000fe200078e021b */
[----:B------:R-:W-:-:S04]  /*22b0*/  SHF.R.U32.HI R25, RZ, 0x8, R23 ;  /* 0x00000008ff197819 */ /* 0x000fc80000011617 */
[----:B------:R-:W-:Y:S01]  /*22c0*/  LOP3.LUT R24, R24, 0xff, R25, 0x78, !PT ;  /* 0x000000ff18187812 */ /* 0x000fe200078e7819 */
[----:B------:R-:W-:-:S04]  /*22d0*/  IMAD R25, R22, 0x1b3, RZ ;  /* 0x000001b316197824 */ /* 0x000fc800078e02ff */
[C---:B------:R-:W-:Y:S02]  /*22e0*/  IMAD R27, R24.reuse, 0x100, R25 ;  /* 0x00000100181b7824 */ /* 0x040fe400078e0219 */
[----:B------:R-:W-:-:S04]  /*22f0*/  IMAD.WIDE.U32 R24, R24, 0x1b3, RZ ;  /* 0x000001b318187825 */ /* 0x000fc800078e00ff */
[----:B------:R-:W-:Y:S01]  /*2300*/  IMAD.IADD R22, R25, 0x1, R27 ;  /* 0x0000000119167824 */ /* 0x000fe200078e021b */
[--C-:B------:R-:W-:Y:S02]  /*2310*/  SHF.R.U32.HI R25, RZ, 0x10, R23.reuse ;  /* 0x00000010ff197819 */ /* 0x100fe40000011617 */
[----:B------:R-:W-:Y:S02]  /*2320*/  SHF.R.U32.HI R23, RZ, 0x18, R23 ;  /* 0x00000018ff177819 */ /* 0x000fe40000011617 */
[----:B------:R-:W-:Y:S01]  /*2330*/  LOP3.LUT R24, R24, 0xff, R25, 0x78, !PT ;  /* 0x000000ff18187812 */ /* 0x000fe200078e7819 */
[----:B------:R-:W-:-:S04]  /*2340*/  IMAD R25, R22, 0x1b3, RZ ;  /* 0x000001b316197824 */ /* 0x000fc800078e02ff */
[C---:B------:R-:W-:Y:S02]  /*2350*/  IMAD R27, R24.reuse, 0x100, R25 ;  /* 0x00000100181b7824 */ /* 0x040fe400078e0219 */
[----:B------:R-:W-:-:S04]  /*2360*/  IMAD.WIDE.U32 R24, R24, 0x1b3, RZ ;  /* 0x000001b318187825 */ /* 0x000fc800078e00ff */
[----:B------:R-:W-:Y:S01]  /*2370*/  IMAD.IADD R22, R25, 0x1, R27 ;  /* 0x0000000119167824 */ /* 0x000fe200078e021b */
[----:B------:R-:W-:-:S03]  /*2380*/  LOP3.LUT R24, R23, R24, RZ, 0x3c, !PT ;  /* 0x0000001817187212 */ /* 0x000fc600078e3cff */
[----:B------:R-:W-:Y:S02]  /*2390*/  IMAD R25, R22, 0x1b3, RZ ;  /* 0x000001b316197824 */ /* 0x000fe400078e02ff */
[----:B------:R-:W-:-:S04]  /*23a0*/  IMAD.WIDE.U32 R22, R24, 0x1b3, RZ ;  /* 0x000001b318167825 */ /* 0x000fc800078e00ff */
[----:B------:R-:W-:Y:S01]  /*23b0*/  IMAD R25, R24, 0x100, R25 ;  /* 0x0000010018197824 */ /* 0x000fe200078e0219 */
[----:B---3--:R-:W-:-:S03]  /*23c0*/  LOP3.LUT R24, R22, 0xff, R20, 0x78, !PT ;  /* 0x000000ff16187812 */ /* 0x008fc600078e7814 */
        /* <DEDUP_REMOVED lines=16> */
[----:B------:R-:W-:Y:S02]  /*24d0*/  SHF.R.U64 R25, R20, 0x18, R21 ;  /* 0x0000001814197819 */ /* 0x000fe40000001215 */
[----:B------:R-:W-:Y:S01]  /*24e0*/  LOP3.LUT R24, R6, 0xfffffffe, RZ, 0xc0, !PT ;  /* 0xfffffffe06187812 */ /* 0x000fe200078ec0ff */
[----:B------:R-:W-:Y:S01]  /*24f0*/  IMAD.IADD R23, R23, 0x1, R27 ;  /* 0x0000000117177824 */ /* 0x000fe200078e021b */
[----:B------:R-:W-:Y:S02]  /*2500*/  LOP3.LUT R20, R22, 0xff, R25, 0x78, !PT ;  /* 0x000000ff16147812 */ /* 0x000fe400078e7819 */
[----:B------:R-:W-:Y:S01]  /*2510*/  ISETP.NE.U32.AND P2, PT, R19, R24, PT ;  /* 0x000000181300720c */ /* 0x000fe20003f45070 */
[----:B------:R-:W-:Y:S02]  /*2520*/  IMAD R25, R23, 0x1b3, RZ ;  /* 0x000001b317197824 */ /* 0x000fe400078e02ff */
[----:B------:R-:W-:Y:S01]  /*2530*/  IMAD.WIDE.U32 R22, R20, 0x1b3, RZ ;  /* 0x000001b314167825 */ /* 0x000fe200078e00ff */
[----:B------:R-:W-:-:S03]  /*2540*/  ISETP.NE.AND.EX P2, PT, R18, R7, PT, P2 ;  /* 0x000000071200720c */ /* 0x000fc60003f45320 */
        /* <DEDUP_REMOVED lines=23> */
[----:B------:R-:W-:Y:S02]  /*26c0*/  IMAD R23, R22, 0x100, R23 ;  /* 0x0000010016177824 */ /* 0x000fe400078e0217 */
[----:B------:R-:W-:Y:S02]  /*26d0*/  IMAD.MOV.U32 R24, RZ, RZ, R20 ;  /* 0x000000ffff187224 */ /* 0x000fe400078e0014 */
[----:B------:R-:W-:Y:S01]  /*26e0*/  IMAD.IADD R26, R21, 0x1, R23 ;  /* 0x00000001151a7824 */ /* 0x000fe200078e0217 */
[----:B------:R-:W-:Y:S06]  /*26f0*/  @P2 BRA `(.L_x_416) ;  /* 0xfffffff8005c2947 */ /* 0x000fec000383ffff */
.L_x_415:
[----:B------:R-:W-:Y:S05]  /*2700*/  @P1 BRA `(.L_x_414) ;  /* 0x0000000000c81947 */ /* 0x000fea0003800000 */
[----:B-1----:R-:W-:-:S04]  /*2710*/  LEA R18, P1, R16, R14, 0x3 ;  /* 0x0000000e10127211 */ /* 0x002fc800078218ff */
        /* <DEDUP_REMOVED lines=48> */
[----:B------:R-:W-:-:S07]  /*2a20*/  IMAD.IADD R26, R17, 0x1, R19 ;  /* 0x00000001111a7824 */ /* 0x000fce00078e0213 */
.L_x_414:
[----:B------:R-:W-:Y:S01]  /*2a30*/  ISETP.NE.U32.AND P1, PT, R8, R24, PT ;  /* 0x000000180800720c */ /* 0x000fe20003f25070 */
[----:B------:R-:W-:Y:S03]  /*2a40*/  BSSY.RECONVERGENT B0, `(.L_x_417) ;  /* 0x00002a7000007945 */ /* 0x000fe60003800200 */
[----:B------:R-:W-:-:S13]  /*2a50*/  ISETP.NE.AND.EX P1, PT, R9, R26, PT, P1 ;  /* 0x0000001a0900720c */ /* 0x000fda0003f25310 */
[----:B------:R-:W-:Y:S05]  /*2a60*/  @!P1 BRA `(.L_x_418) ;  /* 0x0000002800209947 */ /* 0x000fea0003800000 */
[----:B------:R-:W-:Y:S02]  /*2a70*/  LOP3.LUT R28, R6, 0x1, RZ, 0xc0, !PT ;  /* 0x00000001061c7812 */ /* 0x000fe400078ec0ff */
[----:B------:R-:W-:Y:S01]  /*2a80*/  CS2R R8, SRZ ;  /* 0x0000000000087805 */ /* 0x000fe2000001ff00 */
[----:B------:R-:W-:Y:S06]  /*2a90*/  @!P0 BRA `(.L_x_419) ;  /* 0x0000001400008947 */ /* 0x000fec0003800000 */
[----:B------:R-:W-:Y:S02]  /*2aa0*/  ISETP.GE.U32.AND P1, PT, R12, 0x7, PT ;  /* 0x000000070c00780c */ /* 0x000fe40003f26070 */
[----:B------:R-:W-:Y:S02]  /*2ab0*/  CS2R R16, SRZ ;  /* 0x0000000000107805 */ /* 0x000fe4000001ff00 */
[----:B------:R-:W-:Y:S02]  /*2ac0*/  ISETP.NE.U32.AND P0, PT, R0, RZ, PT ;  /* 0x000000ff0000720c */ /* 0x000fe40003f05070 */
[----:B------:R-:W-:Y:S02]  /*2ad0*/  CS2R R8, SRZ ;  /* 0x0000000000087805 */ /* 0x000fe4000001ff00 */
[----:B------:R-:W-:Y:S02]  /*2ae0*/  ISETP.GE.U32.AND.EX P1, PT, R29, RZ, PT, P1 ;  /* 0x000000ff1d00720c */ /* 0x000fe40003f26110 */
[----:B------:R-:W-:-:S11]  /*2af0*/  ISETP.NE.AND.EX P0, PT, RZ, RZ, PT, P0 ;  /* 0x000000ffff00720c */ /* 0x000fd60003f05300 */
[----:B------:R-:W-:Y:S05]  /*2b00*/  @!P1 BRA `(.L_x_420) ;  /* 0x0000000800809947 */ /* 0x000fea0003800000 */
[----:B------:R-:W-:Y:S01]  /*2b10*/  CS2R R16, SRZ ;  /* 0x0000000000107805 */ /* 0x000fe2000001ff00 */
[----:B------:R-:W2:Y:S01]  /*2b20*/  LDCU.64 UR10, c[0x0][0x3b0] ;  /* 0x00007600ff0a77ac */ /* 0x000ea20008000a00 */
[----:B------:R-:W-:Y:S01]  /*2b30*/  UMOV UR4, URZ ;  /* 0x000000ff00047c82 */ /* 0x000fe20008000000 */
[----:B------:R-:W-:-:S05]  /*2b40*/  UMOV UR5, URZ ;  /* 0x000000ff00057c82 */ /* 0x000fca0008000000 */
.L_x_421:
[----:B0-----:R-:W-:-:S04]  /*2b50*/  LEA R18, P1, R17, R10, 0x3 ;  /* 0x0000000a11127211 */ /* 0x001fc800078218ff */
[----:B------:R-:W-:-:S05]  /*2b60*/  LEA.HI.X R19, R17, R11, R16, 0x3, P1 ;  /* 0x0000000b11137211 */ /* 0x000fca00008f1c10 */
[----:B------:R-:W3:Y:S04]  /*2b70*/  LD.E.64 R24, desc[UR6][R18.64] ;  /* 0x0000000612187980 */ /* 0x000ee8000c101b00 */
[----:B------:R-:W4:Y:S04]  /*2b80*/  LD.E.64 R22, desc[UR6][R18.64+0x8] ;  /* 0x0000080612167980 */ /* 0x000f28000c101b00 */
[----:B------:R-:W5:Y:S04]  /*2b90*/  LD.E.64 R20, desc[UR6][R18.64+0x10] ;  /* 0x0000100612147980 */ /* 0x000f68000c101b00 */
[----:B------:R-:W2:Y:S01]  /*2ba0*/  LD.E.64 R6, desc[UR6][R18.64+0x18] ;  /* 0x0000180612067980 */ /* 0x000ea2000c101b00 */
[----:B---3--:R-:W-:-:S04]  /*2bb0*/  IMAD.WIDE.U32 R8, R24, -0x61c8864f, R8 ;  /* 0x9e3779b118087825 */ /* 0x008fc800078e0008 */
[----:B------:R-:W-:-:S04]  /*2bc0*/  IMAD R25, R25, -0x61c8864f, RZ ;  /* 0x9e3779b119197824 */ /* 0x000fc800078e02ff */
[----:B------:R-:W-:Y:S01]  /*2bd0*/  IMAD.IADD R9, R9, 0x1, R25 ;  /* 0x0000000109097824 */ /* 0x000fe200078e0219 */
[----:B------:R-:W-:-:S04]  /*2be0*/  LEA R25, P1, R8, R8, 0xd ;  /* 0x0000000808197211 */ /* 0x000fc800078268ff */
[----:B------:R-:W-:Y:S02]  /*2bf0*/  LEA.HI.X R24, R8, R9, R9, 0xd, P1 ;  /* 0x0000000908187211 */ /* 0x000fe400008f6c09 */
[----:B------:R-:W3:Y:S01]  /*2c00*/  LD.E.64 R8, desc[UR6][R18.64+0x20] ;  /* 0x0000200612087980 */ /* 0x000ee2000c101b00 */
[----:B----4-:R-:W-:Y:S01]  /*2c10*/  IMAD R23, R23, -0x61c8864f, RZ ;  /* 0x9e3779b117177824 */ /* 0x010fe200078e02ff */
[--C-:B------:R-:W-:Y:S02]  /*2c20*/  SHF.R.U64 R26, R25, 0x7, R24.reuse ;  /* 0x00000007191a7819 */ /* 0x100fe40000001218 */
[----:B------:R-:W-:Y:S02]  /*2c30*/  SHF.R.U32.HI R27, RZ, 0x7, R24 ;  /* 0x00000007ff1b7819 */ /* 0x000fe40000011618 */
[----:B------:R-:W-:Y:S02]  /*2c40*/  LOP3.LUT R26, R26, R25, RZ, 0x3c, !PT ;  /* 0x000000191a1a7212 */ /* 0x000fe400078e3cff */
[----:B------:R-:W-:-:S02]  /*2c50*/  LOP3.LUT R27, R27, R24, RZ, 0x3c, !PT ;  /* 0x000000181b1b7212 */ /* 0x000fc400078e3cff */
[----:B------:R-:W-:-:S04]  /*2c60*/  LEA R25, P1, R26, R26, 0x3 ;  /* 0x0000001a1a197211 */ /* 0x000fc800078218ff */
[----:B------:R-:W-:-:S04]  /*2c70*/  LEA.HI.X R26, R26, R27, R27, 0x3, P1 ;  /* 0x0000001b1a1a7211 */ /* 0x000fc800008f1c1b */
[----:B------:R-:W-:-:S04]  /*2c80*/  SHF.R.U64 R24, R25, 0x11, R26 ;  /* 0x0000001119187819 */ /* 0x000fc8000000121a */
[----:B------:R-:W-:Y:S02]  /*2c90*/  LOP3.LUT R24, R24, R25, RZ, 0x3c, !PT ;  /* 0x0000001918187212 */ /* 0x000fe400078e3cff */
[----:B------:R-:W-:-:S04]  /*2ca0*/  SHF.R.U32.HI R25, RZ, 0x11, R26 ;  /* 0x00000011ff197819 */ /* 0x000fc8000001161a */
[----:B------:R-:W-:Y:S02]  /*2cb0*/  LOP3.LUT R25, R25, R26, RZ, 0x3c, !PT ;  /* 0x0000001a19197212 */ /* 0x000fe400078e3cff */
[----:B------:R-:W-:-:S04]  /*2cc0*/  LEA R26, P1, R24, R24, 0x5 ;  /* 0x00000018181a7211 */ /* 0x000fc800078228ff */
[----:B------:R-:W-:Y:S02]  /*2cd0*/  LEA.HI.X R27, R24, R25, R25, 0x5, P1 ;  /* 0x00000019181b7211 */ /* 0x000fe400008f2c19 */
[----:B------:R-:W4:Y:S01]  /*2ce0*/  LD.E.64 R24, desc[UR6][R18.64+0x28] ;  /* 0x0000280612187980 */ /* 0x000f22000c101b00 */
[----:B------:R-:W-:-:S04]  /*2cf0*/  IMAD.WIDE.U32 R26, R22, -0x61c8864f, R26 ;  /* 0x9e3779b1161a7825 */ /* 0x000fc800078e001a */
[----:B------:R-:W-:Y:S01]  /*2d00*/  IMAD.IADD R27, R27, 0x1, R23 ;  /* 0x000000011b1b7824 */ /* 0x000fe200078e0217 */
[----:B------:R-:W-:-:S04]  /*2d10*/  LEA R23, P1, R26, R26, 0xd ;  /* 0x0000001a1a177211 */ /* 0x000fc800078268ff */
[----:B------:R-:W-:-:S04]  /*2d20*/  LEA.HI.X R22, R26, R27, R27, 0xd, P1 ;  /* 0x0000001b1a167211 */ /* 0x000fc800008f6c1b */
[--C-:B------:R-:W-:Y:S02]  /*2d30*/  SHF.R.U64 R26, R23, 0x7, R22.reuse ;  /* 0x00000007171a7819 */ /* 0x100fe40000001216 */
[----:B------:R-:W-:Y:S02]  /*2d40*/  SHF.R.U32.HI R27, RZ, 0x7, R22 ;  /* 0x00000007ff1b7819 */ /* 0x000fe40000011616 */
[----:B------:R-:W-:Y:S02]  /*2d50*/  LOP3.LUT R26, R26, R23, RZ, 0x3c, !PT ;  /* 0x000000171a1a7212 */ /* 0x000fe400078e3cff */
[----:B------:R-:W-:Y:S02]  /*2d60*/  LOP3.LUT R27, R27, R22, RZ, 0x3c, !PT ;  /* 0x000000161b1b7212 */ /* 0x000fe400078e3cff */
        /* <DEDUP_REMOVED lines=8> */
[----:B------:R-:W4:Y:S04]  /*2df0*/  LD.E.64 R22, desc[UR6][R18.64+0x30] ;  /* 0x0000300612167980 */ /* 0x000f28000c101b00 */
[----:B------:R-:W4:Y:S01]  /*2e00*/  LD.E.64 R18, desc[UR6][R18.64+0x38] ;  /* 0x0000380612127980 */ /* 0x000f22000c101b00 */
[----:B-----5:R-:W-:-:S04]  /*2e10*/  IMAD.WIDE.U32 R26, R20, -0x61c8864f, R26 ;  /* 0x9e3779b1141a7825 */ /* 0x020fc800078e001a */
[----:B------:R-:W-:Y:S01]  /*2e20*/  IMAD R21, R21, -0x61c8864f, RZ ;  /* 0x9e3779b115157824 */ /* 0x000fe200078e02ff */
[----:B------:R-:W-:-:S03]  /*2e30*/  LEA R20, P1, R26, R26, 0xd ;  /* 0x0000001a1a147211 */ /* 0x000fc600078268ff */
[----:B------:R-:W-:-:S05]  /*2e40*/  IMAD.IADD R21, R27, 0x1, R21 ;  /* 0x000000011b157824 */ /* 0x000fca00078e0215 */
[----:B------:R-:W-:-:S04]  /*2e50*/  LEA.HI.X R21, R26, R21, R21, 0xd, P1 ;  /* 0x000000151a157211 */ /* 0x000fc800008f6c15 */
[--C-:B------:R-:W-:Y:S02]  /*2e60*/  SHF.R.U64 R27, R20, 0x7, R21.reuse ;  /* 0x00000007141b7819 */ /* 0x100fe40000001215 */
[----:B------:R-:W-:Y:S02]  /*2e70*/  SHF.R.U32.HI R26, RZ, 0x7, R21 ;  /* 0x00000007ff1a7819 */ /* 0x000fe40000011615 */
[----:B------:R-:W-:Y:S02]  /*2e80*/  LOP3.LUT R27, R27, R20, RZ, 0x3c, !PT ;  /* 0x000000141b1b7212 */ /* 0x000fe400078e3cff */
[----:B------:R-:W-:Y:S02]  /*2e90*/  LOP3.LUT R26, R26, R21, RZ, 0x3c, !PT ;  /* 0x000000151a1a7212 */ /* 0x000fe400078e3cff */
[----:B------:R-:W-:-:S04]  /*2ea0*/  LEA R20, P1, R27, R27, 0x3 ;  /* 0x0000001b1b147211 */ /* 0x000fc800078218ff */
[----:B------:R-:W-:-:S04]  /*2eb0*/  LEA.HI.X R27, R27, R26, R26, 0x3, P1 ;  /* 0x0000001a1b1b7211 */ /* 0x000fc800008f1c1a */
[--C-:B------:R-:W-:Y:S02]  /*2ec0*/  SHF.R.U64 R21, R20, 0x11, R27.reuse ;  /* 0x0000001114157819 */ /* 0x100fe4000000121b */
[----:B------:R-:W-:Y:S02]  /*2ed0*/  SHF.R.U32.HI R26, RZ, 0x11, R27 ;  /* 0x00000011ff1a7819 */ /* 0x000fe4000001161b */
[----:B------:R-:W-:Y:S02]  /*2ee0*/  LOP3.LUT R21, R21, R20, RZ, 0x3c, !PT ;  /* 0x0000001415157212 */ /* 0x000fe400078e3cff */
[----:B------:R-:W-:Y:S02]  /*2ef0*/  LOP3.LUT R26, R26, R27, RZ, 0x3c, !PT ;  /* 0x0000001b1a1a7212 */ /* 0x000fe400078e3cff */
[----:B------:R-:W-:-:S04]  /*2f00*/  LEA R20, P1, R21, R21, 0x5 ;  /* 0x0000001515147211 */ /* 0x000fc800078228ff */
[----:B------:R-:W-:Y:S01]  /*2f10*/  LEA.HI.X R21, R21, R26, R26, 0x5, P1 ;  /* 0x0000001a15157211 */ /* 0x000fe200008f2c1a */
[----:B--2---:R-:W-:Y:S02]  /*2f20*/  IMAD R7, R7, -0x61c8864f, RZ ;  /* 0x9e3779b107077824 */ /* 0x004fe400078e02ff */
        /* <DEDUP_REMOVED lines=16> */
[----:B---3--:R-:W-:Y:S02]  /*3030*/  IMAD R9, R9, -0x61c8864f, RZ ;  /* 0x9e3779b109097824 */ /* 0x008fe400078e02ff */
        /* <DEDUP_REMOVED lines=16> */
[----:B----4-:R-:W-:Y:S02]  /*3140*/  IMAD R9, R25, -0x61c8864f, RZ ;  /* 0x9e3779b119097824 */ /* 0x010fe400078e02ff */
        /* <DEDUP_REMOVED lines=16> */
[----:B------:R-:W-:Y:S02]  /*3250*/  IMAD R9, R23, -0x61c8864f, RZ ;  /* 0x9e3779b117097824 */ /* 0x000fe400078e02ff */
        /* <DEDUP_REMOVED lines=21> */
[--C-:B------:R-:W-:Y:S01]  /*33b0*/  SHF.R.U64 R19, R8, 0x7, R7.reuse ;  /* 0x0000000708137819 */ /* 0x100fe20000001207 */
[----:B------:R-:W-:Y:S01]  /*33c0*/  IMAD.U32 R6, RZ, RZ, UR10 ;  /* 0x0000000aff067e24 */ /* 0x000fe2000f8e00ff */
[----:B------:R-:W-:Y:S02]  /*33d0*/  SHF.R.U32.HI R18, RZ, 0x7, R7 ;  /* 0x00000007ff127819 */ /* 0x000fe40000011607 */
[----:B------:R-:W-:Y:S01]  /*33e0*/  LOP3.LUT R19, R19, R8, RZ, 0x3c, !PT ;  /* 0x0000000813137212 */ /* 0x000fe200078e3cff */
[----:B------:R-:W-:Y:S01]  /*33f0*/  UIADD3 UR4, UP0, UPT, UR4, 0x8, URZ ;  /* 0x0000000804047890 */ /* 0x000fe2000ff1e0ff */
[----:B------:R-:W-:Y:S02]  /*3400*/  LOP3.LUT R18, R18, R7, RZ, 0x3c, !PT ;  /* 0x0000000712127212 */ /* 0x000fe400078e3cff */
[C---:B------:R-:W-:Y:S02]  /*3410*/  LEA R8, P1, R19.reuse, R19, 0x3 ;  /* 0x0000001313087211 */ /* 0x040fe400078218ff */
[----:B------:R-:W-:Y:S01]  /*3420*/  LOP3.LUT R7, R6, 0xfffffff8, RZ, 0xc0, !PT ;  /* 0xfffffff806077812 */ /* 0x000fe200078ec0ff */
[----:B------:R-:W-:Y:S01]  /*3430*/  UIADD3.X UR5, UPT, UPT, URZ, UR5, URZ, UP0, !UPT ;  /* 0x00000005ff057290 */ /* 0x000fe200087fe4ff */
[----:B------:R-:W-:-:S02]  /*3440*/  LEA.HI.X R19, R19, R18, R18, 0x3, P1 ;  /* 0x0000001213137211 */ /* 0x000fc400008f1c12 */
[----:B------:R-:W-:Y:S01]  /*3450*/  ISETP.NE.U32.AND P1, PT, R7, UR4, PT ;  /* 0x0000000407007c0c */ /* 0x000fe2000bf25070 */
[----:B------:R-:W-:Y:S01]  /*3460*/  IMAD.U32 R7, RZ, RZ, UR11 ;  /* 0x0000000bff077e24 */ /* 0x000fe2000f8e00ff */
[----:B------:R-:W-:-:S04]  /*3470*/  SHF.R.U64 R9, R8, 0x11, R19 ;  /* 0x0000001108097819 */ /* 0x000fc80000001213 */
[----:B------:R-:W-:Y:S02]  /*3480*/  ISETP.NE.AND.EX P1, PT, R7, UR5, PT, P1 ;  /* 0x0000000507007c0c */ /* 0x000fe4000bf25310 */
[----:B------:R-:W-:Y:S02]  /*3490*/  LOP3.LUT R9, R9, R8, RZ, 0x3c, !PT ;  /* 0x0000000809097212 */ /* 0x000fe400078e3cff */
[----:B------:R-:W-:Y:S02]  /*34a0*/  SHF.R.U32.HI R18, RZ, 0x11, R19 ;  /* 0x00000011ff127819 */ /* 0x000fe40000011613 */
[----:B------:R-:W-:Y:S02]  /*34b0*/  IADD3 R17, P3, PT, R17, 0x8, RZ ;  /* 0x0000000811117810 */ /* 0x000fe40007f7e0ff */
[----:B------:R-:W-:Y:S02]  /*34c0*/  LEA R8, P2, R9, R9, 0x5 ;  /* 0x0000000909087211 */ /* 0x000fe400078428ff */
[----:B------:R-:W-:Y:S01]  /*34d0*/  LOP3.LUT R18, R18, R19, RZ, 0x3c, !PT ;  /* 0x0000001312127212 */ /* 0x000fe200078e3cff */
[----:B------:R-:W-:-:S03]  /*34e0*/  IMAD.X R16, RZ, RZ, R16, P3 ;  /* 0x000000ffff107224 */ /* 0x000fc600018e0610 */
[----:B------:R-:W-:Y:S01]  /*34f0*/  LEA.HI.X R9, R9, R18, R18, 0x5, P2 ;  /* 0x0000001209097211 */ /* 0x000fe200010f2c12 */
[----:B------:R-:W-:Y:S06]  /*3500*/  @P1 BRA `(.L_x_421) ;  /* 0xfffffff400901947 */ /* 0x000fec000383ffff */
.L_x_420:
[----:B------:R-:W-:Y:S04]  /*3510*/  BSSY.RECONVERGENT B2, `(.L_x_419) ;  /* 0x0000098000027945 */ /* 0x000fe80003800200 */
[----:B------:R-:W-:Y:S05]  /*3520*/  @!P0 BRA `(.L_x_422) ;  /* 0x0000000800588947 */ /* 0x000fea0003800000 */
[----:B------:R-:W-:-:S04]  /*3530*/  IADD3 R18, P0, PT, R0, -0x1, RZ ;  /* 0xffffffff00127810 */ /* 0x000fc80007f1e0ff */
[----:B------:R-:W-:Y:S01]  /*3540*/  ISETP.GE.U32.AND P1, PT, R18, 0x3, PT ;  /* 0x000000031200780c */ /* 0x000fe20003f26070 */
[----:B------:R-:W-:Y:S01]  /*3550*/  IMAD.X R18, RZ, RZ, -0x1, P0 ;  /* 0xffffffffff127424 */ /* 0x000fe200000e06ff */
[----:B------:R-:W-:-:S04]  /*3560*/  ISETP.NE.U32.AND P0, PT, R2, RZ, PT ;  /* 0x000000ff0200720c */ /* 0x000fc80003f05070 */
[----:B------:R-:W-:Y:S02]  /*3570*/  ISETP.GE.U32.AND.EX P1, PT, R18, RZ, PT, P1 ;  /* 0x000000ff1200720c */ /* 0x000fe40003f26110 */
[----:B------:R-:W-:-:S11]  /*3580*/  ISETP.NE.AND.EX P0, PT, RZ, RZ, PT, P0 ;  /* 0x000000ffff00720c */ /* 0x000fd60003f05300 */
[----:B------:R-:W-:Y:S05]  /*3590*/  @!P1 BRA `(.L_x_423) ;  /* 0x0000000400309947 */ /* 0x000fea0003800000 */
[----:B0-----:R-:W-:-:S04]  /*35a0*/  LEA R24, P1, R17, R10, 0x3 ;  /* 0x0000000a11187211 */ /* 0x001fc800078218ff */
[----:B------:R-:W-:-:S05]  /*35b0*/  LEA.HI.X R25, R17, R11, R16, 0x3, P1 ;  /* 0x0000000b11197211 */ /* 0x000fca00008f1c10 */
[----:B------:R-:W2:Y:S04]  /*35c0*/  LD.E.64 R18, desc[UR6][R24.64] ;  /* 0x0000000618127980 */ /* 0x000ea8000c101b00 */
[----:B------:R-:W3:Y:S04]  /*35d0*/  LD.E.64 R22, desc[UR6][R24.64+0x8] ;  /* 0x0000080618167980 */ /* 0x000ee8000c101b00 */
[----:B------:R-:W4:Y:S04]  /*35e0*/  LD.E.64 R20, desc[UR6][R24.64+0x10] ;  /* 0x0000100618147980 */ /* 0x000f28000c101b00 */
[----:B------:R-:W5:Y:S01]  /*35f0*/  LD.E.64 R24, desc[UR6][R24.64+0x18] ;  /* 0x0000180618187980 */ /* 0x000f62000c101b00 */
[----:B------:R-:W-:-:S05]  /*3600*/  IADD3 R17, P2, PT, R17, 0x4, RZ ;  /* 0x0000000411117810 */ /* 0x000fca0007f5e0ff */
[----:B------:R-:W-:Y:S02]  /*3610*/  IMAD.X R16, RZ, RZ, R16, P2 ;  /* 0x000000ffff107224 */ /* 0x000fe400010e0610 */
[----:B--2---:R-:W-:-:S04]  /*3620*/  IMAD.WIDE.U32 R8, R18, -0x61c8864f, R8 ;  /* 0x9e3779b112087825 */ /* 0x004fc800078e0008 */
        /* <DEDUP_REMOVED lines=13> */
[----:B------:R-:W-:Y:S01]  /*3700*/  LOP3.LUT R18, R18, R19, RZ, 0x3c, !PT ;  /* 0x0000001312127212 */ /* 0x000fe200078e3cff */
[----:B---3--:R-:W-:Y:S01]  /*3710*/  IMAD R19, R23, -0x61c8864f, RZ ;  /* 0x9e3779b117137824 */ /* 0x008fe200078e02ff */
[----:B------:R-:W-:-:S04]  /*3720*/  LEA R8, P1, R9, R9, 0x5 ;  /* 0x0000000909087211 */ /* 0x000fc800078228ff */
[----:B------:R-:W-:-:S03]  /*3730*/  LEA.HI.X R9, R9, R18, R18, 0x5, P1 ;  /* 0x0000001209097211 */ /* 0x000fc600008f2c12 */
        /* <DEDUP_REMOVED lines=14> */
[----:B----4-:R-:W-:Y:S01]  /*3820*/  IMAD R19, R21, -0x61c8864f, RZ ;  /* 0x9e3779b115137824 */ /* 0x010fe200078e02ff */
        /* <DEDUP_REMOVED lines=16> */
[----:B-----5:R-:W-:Y:S01]  /*3930*/  IMAD R19, R25, -0x61c8864f, RZ ;  /* 0x9e3779b119137824 */ /* 0x020fe200078e02ff */
        /* <DEDUP_REMOVED lines=17> */
[----:B------:R-:W-:-:S09]  /*3a50*/  LEA.HI.X R9, R9, R18, R18, 0x5, P1 ;  /* 0x0000001209097211 */ /* 0x000fd200008f2c12 */
.L_x_423:
[----:B------:R-:W-:Y:S05]  /*3a60*/  @!P0 BRA `(.L_x_422) ;  /* 0x0000000400088947 */ /* 0x000fea0003800000 */
[----:B------:R-:W-:Y:S02]  /*3a70*/  ISETP.NE.U32.AND P1, PT, R2, 0x1, PT ;  /* 0x000000010200780c */ /* 0x000fe40003f25070 */
[----:B------:R-:W-:Y:S02]  /*3a80*/  ISETP.NE.U32.AND P0, PT, R28, RZ, PT ;  /* 0x000000ff1c00720c */ /* 0x000fe40003f05070 */
[----:B------:R-:W-:Y:S02]  /*3a90*/  ISETP.NE.AND.EX P1, PT, RZ, RZ, PT, P1 ;  /* 0x000000ffff00720c */ /* 0x000fe40003f25310 */
[----:B------:R-:W-:-:S11]  /*3aa0*/  ISETP.NE.AND.EX P0, PT, RZ, RZ, PT, P0 ;  /* 0x000000ffff00720c */ /* 0x000fd60003f05300 */
[----:B------:R-:W-:Y:S05]  /*3ab0*/  @!P1 BRA `(.L_x_424) ;  /* 0x0000000000a09947 */ /* 0x000fea0003800000 */
[----:B0-----:R-:W-:-:S04]  /*3ac0*/  LEA R20, P1, R17, R10, 0x3 ;  /* 0x0000000a11147211 */ /* 0x001fc800078218ff */
[----:B------:R-:W-:-:S05]  /*3ad0*/  LEA.HI.X R21, R17, R11, R16, 0x3, P1 ;  /* 0x0000000b11157211 */ /* 0x000fca00008f1c10 */
[----:B------:R-:W2:Y:S04]  /*3ae0*/  LD.E.64 R18, desc[UR6][R20.64] ;  /* 0x0000000614127980 */ /* 0x000ea8000c101b00 */
[----:B------:R-:W3:Y:S01]  /*3af0*/  LD.E.64 R20, desc[UR6][R20.64+0x8] ;  /* 0x0000080614147980 */ /* 0x000ee2000c101b00 */
[----:B--2---:R-:W-:-:S04]  /*3b00*/  IMAD.WIDE.U32 R8, R18, -0x61c8864f, R8 ;  /* 0x9e3779b112087825 */ /* 0x004fc800078e0008 */
[----:B------:R-:W-:-:S04]  /*3b10*/  IMAD R19, R19, -0x61c8864f, RZ ;  /* 0x9e3779b113137824 */ /* 0x000fc800078e02ff */
        /* <DEDUP_REMOVED lines=25> */
[----:B------:R-:W-:Y:S02]  /*3cb0*/  LEA.HI.X R19, R18, R19, R19, 0x3, P1 ;  /* 0x0000001312137211 */ /* 0x000fe400008f1c13 */
[----:B------:R-:W-:Y:S02]  /*3cc0*/  IADD3 R17, P1, PT, R17, 0x2, RZ ;  /* 0x0000000211117810 */ /* 0x000fe40007f3e0ff */
[--C-:B------:R-:W-:Y:S02]  /*3cd0*/  SHF.R.U64 R9, R8, 0x11, R19.reuse ;  /* 0x0000001108097819 */ /* 0x100fe40000001213 */
[----:B------:R-:W-:Y:S01]  /*3ce0*/  SHF.R.U32.HI R18, RZ, 0x11, R19 ;  /* 0x00000011ff127819 */ /* 0x000fe20000011613 */
[----:B------:R-:W-:Y:S01]  /*3cf0*/  IMAD.X R16, RZ, RZ, R16, P1 ;  /* 0x000000ffff107224 */ /* 0x000fe200008e0610 */
[----:B------:R-:W-:Y:S02]  /*3d00*/  LOP3.LUT R9, R9, R8, RZ, 0x3c, !PT ;  /* 0x0000000809097212 */ /* 0x000fe400078e3cff */
[----:B------:R-:W-:-:S02]  /*3d10*/  LOP3.LUT R18, R18, R19, RZ, 0x3c, !PT ;  /* 0x0000001312127212 */ /* 0x000fc400078e3cff */
[----:B------:R-:W-:-:S04]  /*3d20*/  LEA R8, P2, R9, R9, 0x5 ;  /* 0x0000000909087211 */ /* 0x000fc800078428ff */
[----:B------:R-:W-:-:S09]  /*3d30*/  LEA.HI.X R9, R9, R18, R18, 0x5, P2 ;  /* 0x0000001209097211 */ /* 0x000fd200010f2c12 */
.L_x_424:
[----:B------:R-:W-:Y:S05]  /*3d40*/  @!P0 BRA `(.L_x_422) ;  /* 0x0000000000508947 */ /* 0x000fea0003800000 */
[----:B0-----:R-:W-:-:S04]  /*3d50*/  LEA R10, P0, R17, R10, 0x3 ;  /* 0x0000000a110a7211 */ /* 0x001fc800078018ff */
[----:B------:R-:W-:-:S06]  /*3d60*/  LEA.HI.X R11, R17, R11, R16, 0x3, P0 ;  /* 0x0000000b110b7211 */ /* 0x000fcc00000f1c10 */
[----:B------:R-:W2:Y:S02]  /*3d70*/  LD.E.64 R10, desc[UR6][R10.64] ;  /* 0x000000060a0a7980 */ /* 0x000ea4000c101b00 */
        /* <DEDUP_REMOVED lines=17> */
.L_x_422:
[----:B------:R-:W-:Y:S05]  /*3e90*/  BSYNC.RECONVERGENT B2 ;  /* 0x0000000000027941 */ /* 0x000fea0003800200 */
.L_x_419:
[----:B------:R-:W-:Y:S01]  /*3ea0*/  ISETP.NE.U32.AND P0, PT, R6, RZ, PT ;  /* 0x000000ff0600720c */ /* 0x000fe20003f05070 */
[----:B------:R-:W-:Y:S01]  /*3eb0*/  BSSY.RECONVERGENT B2, `(.L_x_425) ;  /* 0x0000140000027945 */ /* 0x000fe20003800200 */
[----:B------:R-:W-:Y:S02]  /*3ec0*/  CS2R R22, SRZ ;  /* 0x0000000000167805 */ /* 0x000fe4000001ff00 */
[----:B------:R-:W-:-:S13]  /*3ed0*/  ISETP.NE.AND.EX P0, PT, R7, RZ, PT, P0 ;  /* 0x000000ff0700720c */ /* 0x000fda0003f05300 */
[----:B------:R-:W-:Y:S05]  /*3ee0*/  @!P0 BRA `(.L_x_426) ;  /* 0x0000001000f08947 */ /* 0x000fea0003800000 */
[----:B------:R-:W-:Y:S02]  /*3ef0*/  ISETP.GE.U32.AND P0, PT, R12, 0x7, PT ;  /* 0x000000070c00780c */ /* 0x000fe40003f06070 */
[----:B------:R-:W-:Y:S02]  /*3f00*/  CS2R R20, SRZ ;  /* 0x0000000000147805 */ /* 0x000fe4000001ff00 */
[----:B------:R-:W-:Y:S02]  /*3f10*/  CS2R R22, SRZ ;  /* 0x0000000000167805 */ /* 0x000fe4000001ff00 */
[----:B------:R-:W-:-:S13]  /*3f20*/  ISETP.GE.U32.AND.EX P0, PT, R29, RZ, PT, P0 ;  /* 0x000000ff1d00720c */ /* 0x000fda0003f06100 */
[----:B------:R-:W-:Y:S05]  /*3f30*/  @!P0 BRA `(.L_x_427) ;  /* 0x0000000800788947 */ /* 0x000fea0003800000 */
[----:B------:R-:W-:Y:S01]  /*3f40*/  BSSY.RECONVERGENT B3, `(.L_x_428) ;  /* 0x000009b000037945 */ /* 0x000fe20003800200 */
[----:B0-----:R-:W-:Y:S02]  /*3f50*/  CS2R R10, SRZ ;  /* 0x00000000000a7805 */ /* 0x001fe4000001ff00 */
[----:B------:R-:W-:-:S07]  /*3f60*/  CS2R R22, SRZ ;  /* 0x0000000000167805 */ /* 0x000fce000001ff00 */
.L_x_429:
[----:B-1----:R-:W-:-:S04]  /*3f70*/  LEA R26, P0, R10, R14, 0x3 ;  /* 0x0000000e0a1a7211 */ /* 0x002fc800078018ff */
[----:B------:R-:W-:-:S05]  /*3f80*/  LEA.HI.X R27, R10, R15, R11, 0x3, P0 ;  /* 0x0000000f0a1b7211 */ /* 0x000fca00000f1c0b */
[----:B------:R-:W2:Y:S04]  /*3f90*/  LD.E.64 R16, desc[UR6][R26.64] ;  /* 0x000000061a107980 */ /* 0x000ea8000c101b00 */
[----:B------:R-:W3:Y:S04]  /*3fa0*/  LD.E.64 R18, desc[UR6][R26.64+0x8] ;  /* 0x000008061a127980 */ /* 0x000ee8000c101b00 */
[----:B------:R-:W4:Y:S01]  /*3fb0*/  LD.E.64 R20, desc[UR6][R26.64+0x10] ;  /* 0x000010061a147980 */ /* 0x000f22000c101b00 */
[----:B--2---:R-:W-:-:S04]  /*3fc0*/  IMAD.WIDE.U32 R22, R16, -0x61c8864f, R22 ;  /* 0x9e3779b110167825 */ /* 0x004fc800078e0016 */
[----:B------:R-:W-:Y:S01]  /*3fd0*/  IMAD R17, R17, -0x61c8864f, RZ ;  /* 0x9e3779b111117824 */ /* 0x000fe200078e02ff */
[----:B------:R-:W-:-:S03]  /*3fe0*/  LEA R24, P0, R22, R22, 0xd ;  /* 0x0000001616187211 */ /* 0x000fc600078068ff */
[----:B------:R-:W-:Y:S02]  /*3ff0*/  IMAD.IADD R23, R23, 0x1, R17 ;  /* 0x0000000117177824 */ /* 0x000fe400078e0211 */
[----:B------:R-:W2:Y:S03]  /*4000*/  LD.E.64 R16, desc[UR6][R26.64+0x18] ;  /* 0x000018061a107980 */ /* 0x000ea6000c101b00 */
[----:B------:R-:W-:-:S04]  /*4010*/  LEA.HI.X R23, R22, R23, R23, 0xd, P0 ;  /* 0x0000001716177211 */ /* 0x000fc800000f6c17 */
[----:B------:R-:W-:-:S04]  /*4020*/  SHF.R.U64 R25, R24, 0x7, R23 ;  /* 0x0000000718197819 */ /* 0x000fc80000001217 */
[----:B------:R-:W-:Y:S02]  /*4030*/  LOP3.LUT R25, R25, R24, RZ, 0x3c, !PT ;  /* 0x0000001819197212 */ /* 0x000fe400078e3cff */
[----:B------:R-:W-:Y:S02]  /*4040*/  SHF.R.U32.HI R24, RZ, 0x7, R23 ;  /* 0x00000007ff187819 */ /* 0x000fe40000011617 */
[----:B------:R-:W-:Y:S02]  /*4050*/  LEA R22, P0, R25, R25, 0x3 ;  /* 0x0000001919167211 */ /* 0x000fe400078018ff */
[----:B------:R-:W-:-:S04]  /*4060*/  LOP3.LUT R24, R24, R23, RZ, 0x3c, !PT ;  /* 0x0000001718187212 */ /* 0x000fc800078e3cff */
        /* <DEDUP_REMOVED lines=9> */
[----:B------:R-:W-:Y:S02]  /*4100*/  IMAD.IADD R23, R23, 0x1, R19 ;  /* 0x0000000117177824 */ /* 0x000fe400078e0213 */
[----:B------:R-:W3:Y:S01]  /*4110*/  LD.E.64 R18, desc[UR6][R26.64+0x20] ;  /* 0x000020061a127980 */ /* 0x000ee2000c101b00 */
[----:B------:R-:W-:-:S04]  /*4120*/  LEA R24, P0, R22, R22, 0xd ;  /* 0x0000001616187211 */ /* 0x000fc800078068ff */
        /* <DEDUP_REMOVED lines=14> */
[----:B------:R-:W-:Y:S02]  /*4210*/  IMAD.WIDE.U32 R22, R20, -0x61c8864f, R22 ;  /* 0x9e3779b114167825 */ /* 0x000fe400078e0016 */
[----:B------:R-:W4:Y:S02]  /*4220*/  LD.E.64 R20, desc[UR6][R26.64+0x28] ;  /* 0x000028061a147980 */ /* 0x000f24000c101b00 */
[----:B------:R-:W-:Y:S01]  /*4230*/  IMAD.IADD R23, R23, 0x1, R25 ;  /* 0x0000000117177824 */ /* 0x000fe200078e0219 */
        /* <DEDUP_REMOVED lines=13> */
[----:B------:R-:W-:Y:S02]  /*4310*/  LEA.HI.X R23, R23, R24, R24, 0x5, P0 ;  /* 0x0000001817177211 */ /* 0x000fe400000f2c18 */
[----:B------:R-:W5:Y:S04]  /*4320*/  LD.E.64 R24, desc[UR6][R26.64+0x30] ;  /* 0x000030061a187980 */ /* 0x000f68000c101b00 */
[----:B------:R-:W5:Y:S01]  /*4330*/  LD.E.64 R26, desc[UR6][R26.64+0x38] ;  /* 0x000038061a1a7980 */ /* 0x000f62000c101b00 */
        /* <DEDUP_REMOVED lines=51> */
[----:B-----5:R-:W-:Y:S02]  /*4670*/  IMAD R19, R25, -0x61c8864f, RZ ;  /* 0x9e3779b119137824 */ /* 0x020fe400078e02ff */
        /* <DEDUP_REMOVED lines=28> */
[----:B------:R-:W-:-:S03]  /*4840*/  LOP3.LUT R21, R6, 0xfffffff8, RZ, 0xc0, !PT ;  /* 0xfffffff806157812 */ /* 0x000fc600078ec0ff */
[----:B------:R-:W-:Y:S01]  /*4850*/  IMAD.X R11, RZ, RZ, R11, P0 ;  /* 0x000000ffff0b7224 */ /* 0x000fe200000e060b */
[----:B------:R-:W-:Y:S02]  /*4860*/  ISETP.NE.U32.AND P0, PT, R10, R21, PT ;  /* 0x000000150a00720c */ /* 0x000fe40003f05070 */
[--C-:B------:R-:W-:Y:S02]  /*4870*/  SHF.R.U64 R23, R16, 0x11, R17.reuse ;  /* 0x0000001110177819 */ /* 0x100fe40000001211 */
[----:B------:R-:W-:Y:S02]  /*4880*/  ISETP.NE.AND.EX P0, PT, R11, R7, PT, P0 ;  /* 0x000000070b00720c */ /* 0x000fe40003f05300 */
[----:B------:R-:W-:Y:S02]  /*4890*/  LOP3.LUT R23, R23, R16, RZ, 0x3c, !PT ;  /* 0x0000001017177212 */ /* 0x000fe400078e3cff */
[----:B------:R-:W-:Y:S02]  /*48a0*/  SHF.R.U32.HI R16, RZ, 0x11, R17 ;  /* 0x00000011ff107819 */ /* 0x000fe40000011611 */
[----:B------:R-:W-:-:S02]  /*48b0*/  LEA R22, P1, R23, R23, 0x5 ;  /* 0x0000001717167211 */ /* 0x000fc400078228ff */
[----:B------:R-:W-:-:S04]  /*48c0*/  LOP3.LUT R16, R16, R17, RZ, 0x3c, !PT ;  /* 0x0000001110107212 */ /* 0x000fc800078e3cff */
[----:B------:R-:W-:Y:S01]  /*48d0*/  LEA.HI.X R23, R23, R16, R16, 0x5, P1 ;  /* 0x0000001017177211 */ /* 0x000fe200008f2c10 */
[----:B------:R-:W-:Y:S06]  /*48e0*/  @P0 BRA `(.L_x_429) ;  /* 0xfffffff400a00947 */ /* 0x000fec000383ffff */
[----:B------:R-:W-:Y:S05]  /*48f0*/  BSYNC.RECONVERGENT B3 ;  /* 0x0000000000037941 */ /* 0x000fea0003800200 */
.L_x_428:
[----:B------:R-:W0:Y:S02]  /*4900*/  LDCU UR4, c[0x0][0x3b4] ;  /* 0x00007680ff0477ac */ /* 0x000e240008000800 */
[----:B0-----:R-:W-:-:S07]  /*4910*/  IMAD.U32 R20, RZ, RZ, UR4 ;  /* 0x00000004ff147e24 */ /* 0x001fce000f8e00ff */
.L_x_427:
[----:B------:R-:W-:-:S04]  /*4920*/  ISETP.NE.U32.AND P0, PT, R0, RZ, PT ;  /* 0x000000ff0000720c */ /* 0x000fc80003f05070 */
[----:B------:R-:W-:-:S13]  /*4930*/  ISETP.NE.AND.EX P0, PT, RZ, RZ, PT, P0 ;  /* 0x000000ffff00720c */ /* 0x000fda0003f05300 */
[----:B------:R-:W-:Y:S05]  /*4940*/  @!P0 BRA `(.L_x_426) ;  /* 0x0000000800588947 */ /* 0x000fea0003800000 */
[----:B------:R-:W-:Y:S02]  /*4950*/  IADD3 R6, P1, PT, R0, -0x1, RZ ;  /* 0xffffffff00067810 */ /* 0x000fe40007f3e0ff */
[----:B------:R-:W-:Y:S02]  /*4960*/  ISETP.NE.U32.AND P2, PT, R2, RZ, PT ;  /* 0x000000ff0200720c */ /* 0x000fe40003f45070 */
[----:B------:R-:W-:Y:S01]  /*4970*/  ISETP.GE.U32.AND P0, PT, R6, 0x3, PT ;  /* 0x000000030600780c */ /* 0x000fe20003f06070 */
[----:B------:R-:W-:-:S05]  /*4980*/  IMAD.X R6, RZ, RZ, -0x1, P1 ;  /* 0xffffffffff067424 */ /* 0x000fca00008e06ff */
[----:B------:R-:W-:Y:S02]  /*4990*/  ISETP.GE.U32.AND.EX P1, PT, R6, RZ, PT, P0 ;  /* 0x000000ff0600720c */ /* 0x000fe40003f26100 */
[----:B------:R-:W-:-:S11]  /*49a0*/  ISETP.NE.AND.EX P0, PT, RZ, RZ, PT, P2 ;  /* 0x000000ffff00720c */ /* 0x000fd60003f05320 */
[----:B------:R-:W-:Y:S05]  /*49b0*/  @!P1 BRA `(.L_x_430) ;  /* 0x0000000400309947 */ /* 0x000fea0003800000 */
[----:B-1----:R-:W-:-:S04]  /*49c0*/  LEA R18, P1, R21, R14, 0x3 ;  /* 0x0000000e15127211 */ /* 0x002fc800078218ff */
[----:B------:R-:W-:-:S05]  /*49d0*/  LEA.HI.X R19, R21, R15, R20, 0x3, P1 ;  /* 0x0000000f15137211 */ /* 0x000fca00008f1c14 */
[----:B------:R-:W2:Y:S04]  /*49e0*/  LD.E.64 R6, desc[UR6][R18.64] ;  /* 0x0000000612067980 */ /* 0x000ea8000c101b00 */
[----:B------:R-:W3:Y:S04]  /*49f0*/  LD.E.64 R16, desc[UR6][R18.64+0x8] ;  /* 0x0000080612107980 */ /* 0x000ee8000c101b00 */
[----:B0-----:R-:W4:Y:S04]  /*4a00*/  LD.E.64 R10, desc[UR6][R18.64+0x10] ;  /* 0x00001006120a7980 */ /* 0x001f28000c101b00 */
[----:B------:R-:W5:Y:S01]  /*4a10*/  LD.E.64 R18, desc[UR6][R18.64+0x18] ;  /* 0x0000180612127980 */ /* 0x000f62000c101b00 */
[----:B------:R-:W-:-:S05]  /*4a20*/  IADD3 R21, P2, PT, R21, 0x4, RZ ;  /* 0x0000000415157810 */ /* 0x000fca0007f5e0ff */
[----:B------:R-:W-:Y:S02]  /*4a30*/  IMAD.X R20, RZ, RZ, R20, P2 ;  /* 0x000000ffff147224 */ /* 0x000fe400010e0614 */
[----:B--2---:R-:W-:-:S04]  /*4a40*/  IMAD.WIDE.U32 R22, R6, -0x61c8864f, R22 ;  /* 0x9e3779b106167825 */ /* 0x004fc800078e0016 */
[----:B------:R-:W-:Y:S01]  /*4a50*/  IMAD R7, R7, -0x61c8864f, RZ ;  /* 0x9e3779b107077824 */ /* 0x000fe200078e02ff */
[----:B------:R-:W-:Y:S01]  /*4a60*/  LEA R6, P1, R22, R22, 0xd ;  /* 0x0000001616067211 */ /* 0x000fe200078268ff */
[----:B---3--:R-:W-:Y:S02]  /*4a70*/  IMAD R17, R17, -0x61c8864f, RZ ;  /* 0x9e3779b111117824 */ /* 0x008fe400078e02ff */
[----:B------:R-:W-:Y:S02]  /*4a80*/  IMAD.IADD R7, R23, 0x1, R7 ;  /* 0x0000000117077824 */ /* 0x000fe400078e0207 */
[----:B----4-:R-:W-:-:S03]  /*4a90*/  IMAD R11, R11, -0x61c8864f, RZ ;  /* 0x9e3779b10b0b7824 */ /* 0x010fc600078e02ff */
        /* <DEDUP_REMOVED lines=58> */
[----:B------:R-:W-:Y:S02]  /*4e40*/  SHF.R.U32.HI R6, RZ, 0x11, R7 ;  /* 0x00000011ff067819 */ /* 0x000fe40000011607 */
[----:B------:R-:W-:Y:S02]  /*4e50*/  LEA R22, P1, R23, R23, 0x5 ;  /* 0x0000001717167211 */ /* 0x000fe400078228ff */
[----:B------:R-:W-:-:S04]  /*4e60*/  LOP3.LUT R6, R6, R7, RZ, 0x3c, !PT ;  /* 0x0000000706067212 */ /* 0x000fc800078e3cff */
[----:B------:R-:W-:-:S07]  /*4e70*/  LEA.HI.X R23, R23, R6, R6, 0x5, P1 ;  /* 0x0000000617177211 */ /* 0x000fce00008f2c06 */
.L_x_430:
[----:B------:R-:W-:Y:S05]  /*4e80*/  @!P0 BRA `(.L_x_426) ;  /* 0x0000000400088947 */ /* 0x000fea0003800000 */
[----:B------:R-:W-:Y:S02]  /*4e90*/  ISETP.NE.U32.AND P0, PT, R2, 0x1, PT ;  /* 0x000000010200780c */ /* 0x000fe40003f05070 */
[----:B------:R-:W-:Y:S02]  /*4ea0*/  ISETP.NE.U32.AND P2, PT, R28, RZ, PT ;  /* 0x000000ff1c00720c */ /* 0x000fe40003f45070 */
[----:B------:R-:W-:Y:S02]  /*4eb0*/  ISETP.NE.AND.EX P1, PT, RZ, RZ, PT, P0 ;  /* 0x000000ffff00720c */ /* 0x000fe40003f25300 */
[----:B------:R-:W-:-:S11]  /*4ec0*/  ISETP.NE.AND.EX P0, PT, RZ, RZ, PT, P2 ;  /* 0x000000ffff00720c */ /* 0x000fd60003f05320 */
[----:B------:R-:W-:Y:S05]  /*4ed0*/  @!P1 BRA `(.L_x_431) ;  /* 0x0000000000a09947 */ /* 0x000fea0003800000 */
[----:B01----:R-:W-:-:S04]  /*4ee0*/  LEA R10, P1, R21, R14, 0x3 ;  /* 0x0000000e150a7211 */ /* 0x003fc800078218ff */
[----:B------:R-:W-:-:S05]  /*4ef0*/  LEA.HI.X R11, R21, R15, R20, 0x3, P1 ;  /* 0x0000000f150b7211 */ /* 0x000fca00008f1c14 */
[----:B------:R-:W2:Y:S04]  /*4f00*/  LD.E.64 R6, desc[UR6][R10.64] ;  /* 0x000000060a067980 */ /* 0x000ea8000c101b00 */
[----:B------:R-:W3:Y:S01]  /*4f10*/  LD.E.64 R10, desc[UR6][R10.64+0x8] ;  /* 0x000008060a0a7980 */ /* 0x000ee2000c101b00 */
[----:B--2---:R-:W-:-:S04]  /*4f20*/  IMAD.WIDE.U32 R22, R6, -0x61c8864f, R22 ;  /* 0x9e3779b106167825 */ /* 0x004fc800078e0016 */
[----:B------:R-:W-:Y:S01]  /*4f30*/  IMAD R7, R7, -0x61c8864f, RZ ;  /* 0x9e3779b107077824 */ /* 0x000fe200078e02ff */
[----:B------:R-:W-:-:S03]  /*4f40*/  LEA R6, P1, R22, R22, 0xd ;  /* 0x0000001616067211 */ /* 0x000fc600078268ff */
[----:B------:R-:W-:Y:S02]  /*4f50*/  IMAD.IADD R7, R23, 0x1, R7 ;  /* 0x0000000117077824 */ /* 0x000fe400078e0207 */
[----:B---3--:R-:W-:-:S03]  /*4f60*/  IMAD R11, R11, -0x61c8864f, RZ ;  /* 0x9e3779b10b0b7824 */ /* 0x008fc600078e02ff */
        /* <DEDUP_REMOVED lines=24> */
[----:B------:R-:W-:-:S03]  /*50f0*/  SHF.R.U64 R7, R6, 0x11, R11 ;  /* 0x0000001106077819 */ /* 0x000fc6000000120b */
[----:B------:R-:W-:Y:S01]  /*5100*/  IMAD.X R20, RZ, RZ, R20, P1 ;  /* 0x000000ffff147224 */ /* 0x000fe200008e0614 */
[----:B------:R-:W-:Y:S02]  /*5110*/  LOP3.LUT R7, R7, R6, RZ, 0x3c, !PT ;  /* 0x0000000607077212 */ /* 0x000fe400078e3cff */
[----:B------:R-:W-:Y:S02]  /*5120*/  SHF.R.U32.HI R6, RZ, 0x11, R11 ;  /* 0x00000011ff067819 */ /* 0x000fe4000001160b */
[----:B------:R-:W-:Y:S02]  /*5130*/  LEA R22, P2, R7, R7, 0x5 ;  /* 0x0000000707167211 */ /* 0x000fe400078428ff */
[----:B------:R-:W-:-:S04]  /*5140*/  LOP3.LUT R6, R6, R11, RZ, 0x3c, !PT ;  /* 0x0000000b06067212 */ /* 0x000fc800078e3cff */
[----:B------:R-:W-:-:S07]  /*5150*/  LEA.HI.X R23, R7, R6, R6, 0x5, P2 ;  /* 0x0000000607177211 */ /* 0x000fce00010f2c06 */
.L_x_431:
[----:B------:R-:W-:Y:S05]  /*5160*/  @!P0 BRA `(.L_x_426) ;  /* 0x0000000000508947 */ /* 0x000fea0003800000 */
[----:B-1----:R-:W-:-:S04]  /*5170*/  LEA R6, P0, R21, R14, 0x3 ;  /* 0x0000000e15067211 */ /* 0x002fc800078018ff */
[----:B------:R-:W-:-:S06]  /*5180*/  LEA.HI.X R7, R21, R15, R20, 0x3, P0 ;  /* 0x0000000f15077211 */ /* 0x000fcc00000f1c14 */
[----:B------:R-:W0:Y:S02]  /*5190*/  LD.E.64 R6, desc[UR6][R6.64] ;  /* 0x0000000606067980 */ /* 0x000e24000c101b00 */
[----:B0-----:R-:W-:-:S04]  /*51a0*/  IMAD.WIDE.U32 R10, R6, -0x61c8864f, R22 ;  /* 0x9e3779b1060a7825 */ /* 0x001fc800078e0016 */
        /* <DEDUP_REMOVED lines=16> */
.L_x_426:
[----:B------:R-:W-:Y:S05]  /*52b0*/  BSYNC.RECONVERGENT B2 ;  /* 0x0000000000027941 */ /* 0x000fea0003800200 */
.L_x_425:
[----:B------:R-:W-:-:S04]  /*52c0*/  ISETP.GE.U32.AND P0, PT, R8, R22, PT ;  /* 0x000000160800720c */ /* 0x000fc80003f06070 */
[----:B------:R-:W-:Y:S01]  /*52d0*/  ISETP.GE.U32.AND.EX P0, PT, R9, R23, PT, P0 ;  /* 0x000000170900720c */ /* 0x000fe20003f06100 */
[----:B------:R-:W-:-:S12]  /*52e0*/  BRA `(.L_x_432) ;  /* 0x0000000000707947 */ /* 0x000fd80003800000 */
.L_x_418:
[----:B------:R-:W2:Y:S01]  /*52f0*/  LDCU UR4, c[0x0][0x3b8] ;  /* 0x00007700ff0477ac */ /* 0x000ea20008000800 */
[----:B------:R-:W-:Y:S01]  /*5300*/  PLOP3.LUT P0, PT, PT, PT, PT, 0x80, 0x8 ;  /* 0x000000000008781c */ /* 0x000fe20003f0f070 */
[----:B--2---:R-:W-:-:S09]  /*5310*/  UISETP.NE.AND UP0, UPT, UR4, URZ, UPT ;  /* 0x000000ff0400728c */ /* 0x004fd2000bf05270 */
[----:B------:R-:W-:Y:S05]  /*5320*/  BRA.U !UP0, `(.L_x_432) ;  /* 0x0000000108607547 */ /* 0x000fea000b800000 */
[----:B------:R-:W-:Y:S02]  /*5330*/  IMAD.MOV.U32 R16, RZ, RZ, RZ ;  /* 0x000000ffff107224 */ /* 0x000fe400078e00ff */
[----:B------:R-:W-:-:S07]  /*5340*/  IMAD.MOV.U32 R19, RZ, RZ, RZ ;  /* 0x000000ffff137224 */ /* 0x000fce00078e00ff */
.L_x_433:
[C---:B------:R-:W-:Y:S01]  /*5350*/  IMAD.SHL.U32 R9, R16.reuse, 0x8, RZ ;  /* 0x0000000810097824 */ /* 0x040fe200078e00ff */
[----:B------:R-:W-:-:S04]  /*5360*/  SHF.L.U64.HI R17, R16, 0x3, R19 ;  /* 0x0000000310117819 */ /* 0x000fc80000010213 */
[-C--:B0-----:R-:W-:Y:S02]  /*5370*/  IADD3 R6, P0, PT, R10, R9.reuse, RZ ;  /* 0x000000090a067210 */ /* 0x081fe40007f1e0ff */
[----:B-1----:R-:W-:-:S03]  /*5380*/  IADD3 R8, P1, PT, R14, R9, RZ ;  /* 0x000000090e087210 */ /* 0x002fc60007f3e0ff */
[--C-:B------:R-:W-:Y:S02]  /*5390*/  IMAD.X R7, R11, 0x1, R17.reuse, P0 ;  /* 0x000000010b077824 */ /* 0x100fe400000e0611 */
[----:B------:R-:W-:-:S04]  /*53a0*/  IMAD.X R9, R15, 0x1, R17, P1 ;  /* 0x000000010f097824 */ /* 0x000fc800008e0611 */
[----:B------:R-:W2:Y:S04]  /*53b0*/  LD.E.64 R6, desc[UR6][R6.64] ;  /* 0x0000000606067980 */ /* 0x000ea8000c101b00 */
[----:B------:R-:W2:Y:S01]  /*53c0*/  LD.E.64 R8, desc[UR6][R8.64] ;  /* 0x0000000608087980 */ /* 0x000ea2000c101b00 */
[----:B------:R-:W-:Y:S02]  /*53d0*/  PLOP3.LUT P0, PT, PT, PT, PT, 0x8, 0x80 ;  /* 0x000000000080781c */ /* 0x000fe40003f0e170 */
[----:B--2---:R-:W-:-:S04]  /*53e0*/  ISETP.GE.U32.AND P1, PT, R6, R8, PT ;  /* 0x000000080600720c */ /* 0x004fc80003f26070 */
[----:B------:R-:W-:-:S13]  /*53f0*/  ISETP.GE.U32.AND.EX P1, PT, R7, R9, PT, P1 ;  /* 0x000000090700720c */ /* 0x000fda0003f26110 */
[----:B------:R-:W-:Y:S05]  /*5400*/  @!P1 BRA `(.L_x_432) ;  /* 0x0000000000289947 */ /* 0x000fea0003800000 */
[----:B------:R-:W0:Y:S01]  /*5410*/  LDCU UR5, c[0x0][0x3b8] ;  /* 0x00007700ff0577ac */ /* 0x000e220008000800 */
[----:B------:R-:W-:Y:S02]  /*5420*/  IADD3 R16, P1, PT, R16, 0x1, RZ ;  /* 0x0000000110107810 */ /* 0x000fe40007f3e0ff */
[----:B------:R-:W-:-:S03]  /*5430*/  ISETP.GT.U32.AND P0, PT, R6, R8, PT ;  /* 0x000000080600720c */ /* 0x000fc60003f04070 */
[----:B------:R-:W-:Y:S01]  /*5440*/  IMAD.X R19, RZ, RZ, R19, P1 ;  /* 0x000000ffff137224 */ /* 0x000fe200008e0613 */
[----:B------:R-:W-:Y:S02]  /*5450*/  ISETP.GT.U32.AND.EX P2, PT, R7, R9, PT, P0 ;  /* 0x000000090700720c */ /* 0x000fe40003f44100 */
[----:B------:R-:W-:Y:S01]  /*5460*/  PLOP3.LUT P0, PT, PT, PT, PT, 0x80, 0x8 ;  /* 0x000000000008781c */ /* 0x000fe20003f0f070 */
[----:B0-----:R-:W-:Y:S02]  /*5470*/  USHF.R.S32.HI UR4, URZ, 0x1f, UR5 ;  /* 0x0000001fff047899 */ /* 0x001fe40008011405 */
[----:B------:R-:W-:-:S04]  /*5480*/  ISETP.GE.U32.AND P1, PT, R16, UR5, PT ;  /* 0x0000000510007c0c */ /* 0x000fc8000bf26070 */
[----:B------:R-:W-:-:S13]  /*5490*/  ISETP.GE.U32.AND.EX P1, PT, R19, UR4, PT, P1 ;  /* 0x0000000413007c0c */ /* 0x000fda000bf26110 */
[----:B------:R-:W-:Y:S05]  /*54a0*/  @!P1 BRA !P2, `(.L_x_433) ;  /* 0xfffffffc00a89947 */ /* 0x000fea000503ffff */
.L_x_432:
[----:B------:R-:W-:Y:S05]  /*54b0*/  BSYNC.RECONVERGENT B0 ;  /* 0x0000000000007941 */ /* 0x000fea0003800200 */
.L_x_417:
[----:B------:R-:W-:Y:S01]  /*54c0*/  @P0 VIADD R4, R5, 0x1 ;  /* 0x0000000105040836 */ /* 0x000fe20000000000 */
[----:B------:R-:W-:-:S04]  /*54d0*/  SEL R3, R3, R5, P0 ;  /* 0x0000000503037207 */ /* 0x000fc80000000000 */
[----:B------:R-:W-:-:S13]  /*54e0*/  ISETP.GE.AND P0, PT, R4, R3, PT ;  /* 0x000000030400720c */ /* 0x000fda0003f06270 */
[----:B------:R-:W-:Y:S05]  /*54f0*/  @!P0 BRA `(.L_x_434) ;  /* 0xffffffbc00a88947 */ /* 0x000fea000383ffff */
.L_x_410:
[----:B------:R-:W-:Y:S05]  /*5500*/  BSYNC.RECONVERGENT B1 ;  /* 0x0000000000017941 */ /* 0x000fea0003800200 */
.L_x_409:
[----:B------:R-:W1:Y:S01]  /*5510*/  LDCU.64 UR10, c[0x0][0x3b0] ;  /* 0x00007600ff0a77ac */ /* 0x000e620008000a00 */
[----:B0-----:R-:W-:Y:S01]  /*5520*/  LEA R10, R30, UR8, 0x3 ;  /* 0x000000081e0a7c11 */ /* 0x001fe2000f8e18ff */
[----:B------:R-:W-:Y:S01]  /*5530*/  IMAD.IADD R31, R31, 0x1, -R4 ;  /* 0x000000011f1f7824 */ /* 0x000fe200078e0a04 */
[----:B------:R-:W-:Y:S01]  /*5540*/  LEA R8, R4, UR8, 0x3 ;  /* 0x0000000804087c11 */ /* 0x000fe2000f8e18ff */
[----:B------:R-:W0:Y:S01]  /*5550*/  LDCU UR4, c[0x0][0x3b8] ;  /* 0x00007700ff0477ac */ /* 0x000e220008000800 */
[----:B------:R-:W-:Y:S01]  /*5560*/  BSSY.RECONVERGENT B0, `(.L_x_435) ;  /* 0x000042c000007945 */ /* 0x000fe20003800200 */
[----:B------:R-:W-:Y:S01]  /*5570*/  IMAD R10, R31, 0x8, R10 ;  /* 0x000000081f0a7824 */ /* 0x000fe200078e020a */
[----:B------:R-:W-:Y:S01]  /*5580*/  PLOP3.LUT P0, PT, PT, PT, PT, 0x8, 0x80 ;  /* 0x000000000080781c */ /* 0x000fe20003f0e170 */
[----:B------:R-:W-:Y:S01]  /*5590*/  IMAD.IADD R31, R30, 0x1, R31 ;  /* 0x000000011e1f7824 */ /* 0x000fe200078e021f */
[----:B------:R-:W2:Y:S04]  /*55a0*/  LDS.64 R8, [R8] ;  /* 0x0000000008087984 */ /* 0x000ea80000000a00 */
[----:B------:R-:W3:Y:S01]  /*55b0*/  LDS.64 R10, [R10] ;  /* 0x000000000a0a7984 */ /* 0x000ee20000000a00 */
[----:B------:R-:W-:Y:S01]  /*55c0*/  ISETP.GE.AND P1, PT, R31, R34, PT ;  /* 0x000000221f00720c */ /* 0x000fe20003f26270 */
[----:B-1----:R-:W-:-:S02]  /*55d0*/  IMAD.U32 R14, RZ, RZ, UR10 ;  /* 0x0000000aff0e7e24 */ /* 0x002fc4000f8e00ff */
[----:B------:R-:W-:Y:S01]  /*55e0*/  IMAD.U32 R0, RZ, RZ, UR11 ;  /* 0x0000000bff007e24 */ /* 0x000fe2000f8e00ff */
[----:B0-----:R-:W-:Y:S02]  /*55f0*/  USHF.R.S32.HI UR9, URZ, 0x1f, UR4 ;  /* 0x0000001fff097899 */ /* 0x001fe40008011404 */
[C---:B------:R-:W-:Y:S02]  /*5600*/  R2UR UR10, R14.reuse ;  /* 0x000000000e0a72ca */ /* 0x040fe400000e0000 */
[----:B------:R-:W-:Y:S02]  /*5610*/  R2UR UR5, R14 ;  /* 0x000000000e0572ca */ /* 0x000fe400000e0000 */
[----:B------:R-:W-:-:S09]  /*5620*/  R2UR UR11, R0 ;  /* 0x00000000000b72ca */ /* 0x000fd200000e0000 */
[----:B------:R-:W-:Y:S02]  /*5630*/  ULOP3.LUT UR14, UR10, 0x3, URZ, 0xc0, !UPT ;  /* 0x000000030a0e7892 */ /* 0x000fe4000f8ec0ff */
[----:B------:R-:W-:Y:S02]  /*5640*/  UIADD3 UR4, UP0, UPT, UR5, -0x1, URZ ;  /* 0xffffffff05047890 */ /* 0x000fe4000ff1e0ff */
[----:B------:R-:W-:Y:S02]  /*5650*/  UIADD3 UR12, UP1, UPT, UR14, -0x1, URZ ;  /* 0xffffffff0e0c7890 */ /* 0x000fe4000ff3e0ff */
[----:B------:R-:W-:Y:S02]  /*5660*/  ULOP3.LUT UR10, UR10, 0x7, URZ, 0xc0, !UPT ;  /* 0x000000070a0a7892 */ /* 0x000fe4000f8ec0ff */
[----:B------:R-:W-:Y:S02]  /*5670*/  UIADD3.X UR5, UPT, UPT, UR11, -0x1, URZ, UP0, !UPT ;  /* 0xffffffff0b057890 */ /* 0x000fe400087fe4ff */
[----:B------:R-:W-:Y:S01]  /*5680*/  UIADD3.X UR13, UPT, UPT, URZ, -0x1, URZ, UP1, !UPT ;  /* 0xffffffffff0d7890 */ /* 0x000fe20008ffe4ff */
[----:B------:R-:W-:Y:S11]  /*5690*/  @P1 BRA `(.L_x_436) ;  /* 0x0000004000601947 */ /* 0x000ff60003800000 */
[----:B------:R-:W-:Y:S02]  /*56a0*/  ISETP.GE.AND P1, PT, R4, R30, PT ;  /* 0x0000001e0400720c */ /* 0x000fe40003f26270 */
[----:B------:R-:W-:-:S11]  /*56b0*/  PLOP3.LUT P0, PT, PT, PT, PT, 0x80, 0x8 ;  /* 0x000000000008781c */ /* 0x000fd60003f0f070 */
[----:B------:R-:W-:Y:S05]  /*56c0*/  @P1 BRA `(.L_x_436) ;  /* 0x0000004000541947 */ /* 0x000fea0003800000 */
[----:B------:R-:W-:Y:S01]  /*56d0*/  ISETP.NE.U32.AND P0, PT, R14, RZ, PT ;  /* 0x000000ff0e00720c */ /* 0x000fe20003f05070 */
[----:B------:R-:W-:Y:S02]  /*56e0*/  IMAD.MOV.U32 R2, RZ, RZ, -0x7bdddcdb ;  /* 0x84222325ff027424 */ /* 0x000fe400078e00ff */
[----:B------:R-:W-:Y:S01]  /*56f0*/  IMAD.MOV.U32 R3, RZ, RZ, -0x340d631c ;  /* 0xcbf29ce4ff037424 */ /* 0x000fe200078e00ff */
[----:B------:R-:W-:-:S13]  /*5700*/  ISETP.NE.AND.EX P0, PT, R0, RZ, PT, P0 ;  /* 0x000000ff0000720c */ /* 0x000fda0003f05300 */
[----:B------:R-:W-:Y:S05]  /*5710*/  @!P0 BRA `(.L_x_437) ;  /* 0x0000000800b88947 */ /* 0x000fea0003800000 */
[----:B------:R-:W-:Y:S01]  /*5720*/  UISETP.NE.U32.AND UP0, UPT, UR4, URZ, UPT ;  /* 0x000000ff0400728c */ /* 0x000fe2000bf05070 */
[----:B------:R-:W-:Y:S01]  /*5730*/  IMAD.MOV.U32 R2, RZ, RZ, -0x7bdddcdb ;  /* 0x84222325ff027424 */ /* 0x000fe200078e00ff */
[----:B------:R-:W0:Y:S01]  /*5740*/  LDCU UR15, c[0x0][0x3b0] ;  /* 0x00007600ff0f77ac */ /* 0x000e220008000800 */
[----:B------:R-:W-:Y:S02]  /*5750*/  IMAD.MOV.U32 R3, RZ, RZ, -0x340d631c ;  /* 0xcbf29ce4ff037424 */ /* 0x000fe400078e00ff */
[----:B------:R-:W-:Y:S01]  /*5760*/  IMAD.MOV.U32 R5, RZ, RZ, RZ ;  /* 0x000000ffff057224 */ /* 0x000fe200078e00ff */
[----:B------:R-:W-:Y:S01]  /*5770*/  UISETP.NE.AND.EX UP0, UPT, UR5, URZ, UPT, UP0 ;  /* 0x000000ff0500728c */ /* 0x000fe2000bf05300 */
[----:B------:R-:W-:-:S08]  /*5780*/  IMAD.MOV.U32 R16, RZ, RZ, RZ ;  /* 0x000000ffff107224 */ /* 0x000fd000078e00ff */
[----:B------:R-:W-:Y:S05]  /*5790*/  BRA.U !UP0, `(.L_x_438) ;  /* 0x0000000508c07547 */ /* 0x000fea000b800000 */
[----:B---3--:R-:W-:Y:S01]  /*57a0*/  IADD3 R6, P0, PT, R10, 0x8, RZ ;  /* 0x000000080a067810 */ /* 0x008fe20007f1e0ff */
[----:B------:R-:W-:Y:S01]  /*57b0*/  IMAD.MOV.U32 R2, RZ, RZ, -0x7bdddcdb ;  /* 0x84222325ff027424 */ /* 0x000fe200078e00ff */
[----:B------:R-:W-:Y:S01]  /*57c0*/  LOP3.LUT R18, R14, 0xfffffffe, RZ, 0xc0, !PT ;  /* 0xfffffffe0e127812 */ /* 0x000fe200078ec0ff */
[----:B------:R-:W-:Y:S01]  /*57d0*/  IMAD.MOV.U32 R3, RZ, RZ, -0x340d631c ;  /* 0xcbf29ce4ff037424 */ /* 0x000fe200078e00ff */
[----:B------:R-:W1:Y:S01]  /*57e0*/  LDCU UR11, c[0x0][0x3b4] ;  /* 0x00007680ff0b77ac */ /* 0x000e620008000800 */
[----:B------:R-:W-:Y:S02]  /*57f0*/  IMAD.MOV.U32 R5, RZ, RZ, RZ ;  /* 0x000000ffff057224 */ /* 0x000fe400078e00ff */
[----:B------:R-:W-:Y:S02]  /*5800*/  IMAD.MOV.U32 R16, RZ, RZ, RZ ;  /* 0x000000ffff107224 */ /* 0x000fe400078e00ff */
[----:B------:R-:W-:-:S07]  /*5810*/  IMAD.X R7, RZ, RZ, R11, P0 ;  /* 0x000000ffff077224 */ /* 0x000fce00000e060b */
.L_x_439:
        /* <DEDUP_REMOVED lines=67> */
[----:B------:R-:W-:Y:S01]  /*5c50*/  IADD3 R12, P1, PT, R5, -R18, RZ ;  /* 0x80000012050c7210 */ /* 0x000fe20007f3e0ff */
[----:B------:R-:W-:Y:S01]  /*5c60*/  IMAD.IADD R3, R3, 0x1, R17 ;  /* 0x0000000103037824 */ /* 0x000fe200078e0211 */
[----:B------:R-:W-:Y:S02]  /*5c70*/  LOP3.LUT R0, R2, 0xff, R15, 0x78, !PT ;  /* 0x000000ff02007812 */ /* 0x000fe400078e780f */
[----:B------:R-:W-:Y:S01]  /*5c80*/  ISETP.NE.U32.AND P0, PT, R12, RZ, PT ;  /* 0x000000ff0c00720c */ /* 0x000fe20003f05070 */
        /* <DEDUP_REMOVED lines=21> */
[----:B------:R-:W-:Y:S01]  /*5de0*/  LOP3.LUT R12, R13, R2, RZ, 0x3c, !PT ;  /* 0x000000020d0c7212 */ /* 0x000fe200078e3cff */
[----:B-1----:R-:W-:Y:S02]  /*5df0*/  IMAD.U32 R0, RZ, RZ, UR11 ;  /* 0x0000000bff007e24 */ /* 0x002fe4000f8e00ff */
[----:B------:R-:W-:Y:S02]  /*5e00*/  IMAD.IADD R3, R3, 0x1, R15 ;  /* 0x0000000103037824 */ /* 0x000fe400078e020f */
[----:B------:R-:W-:Y:S01]  /*5e10*/  IMAD.X R14, R16, 0x1, ~R0, P1 ;  /* 0x00000001100e7824 */ /* 0x000fe200008e0e00 */
[----:B------:R-:W-:Y:S01]  /*5e20*/  IADD3 R6, P1, PT, R6, 0x10, RZ ;  /* 0x0000001006067810 */ /* 0x000fe20007f3e0ff */
[----:B------:R-:W-:Y:S02]  /*5e30*/  IMAD R13, R3, 0x1b3, RZ ;  /* 0x000001b3030d7824 */ /* 0x000fe400078e02ff */
[----:B------:R-:W-:Y:S01]  /*5e40*/  IMAD.WIDE.U32 R2, R12, 0x1b3, RZ ;  /* 0x000001b30c027825 */ /* 0x000fe200078e00ff */
[----:B------:R-:W-:-:S03]  /*5e50*/  ISETP.NE.AND.EX P0, PT, R14, RZ, PT, P0 ;  /* 0x000000ff0e00720c */ /* 0x000fc60003f05300 */
[----:B------:R-:W-:Y:S02]  /*5e60*/  IMAD R13, R12, 0x100, R13 ;  /* 0x000001000c0d7824 */ /* 0x000fe400078e020d */
[----:B------:R-:W-:Y:S02]  /*5e70*/  IMAD.X R7, RZ, RZ, R7, P1 ;  /* 0x000000ffff077224 */ /* 0x000fe400008e0607 */
[----:B------:R-:W-:-:S06]  /*5e80*/  IMAD.IADD R3, R3, 0x1, R13 ;  /* 0x0000000103037824 */ /* 0x000fcc00078e020d */
[----:B------:R-:W-:Y:S05]  /*5e90*/  @P0 BRA `(.L_x_439) ;  /* 0xfffffff800600947 */ /* 0x000fea000383ffff */
.L_x_438:
[----:B0-----:R-:W-:-:S05]  /*5ea0*/  IMAD.U32 R14, RZ, RZ, UR15 ;  /* 0x0000000fff0e7e24 */ /* 0x001fca000f8e00ff */
[----:B------:R-:W-:-:S04]  /*5eb0*/  LOP3.LUT R6, R14, 0x1, RZ, 0xc0, !PT ;  /* 0x000000010e067812 */ /* 0x000fc800078ec0ff */
[----:B------:R-:W-:-:S04]  /*5ec0*/  ISETP.NE.U32.AND P0, PT, R6, 0x1, PT ;  /* 0x000000010600780c */ /* 0x000fc80003f05070 */
[----:B------:R-:W-:-:S13]  /*5ed0*/  ISETP.NE.U32.AND.EX P0, PT, RZ, RZ, PT, P0 ;  /* 0x000000ffff00720c */ /* 0x000fda0003f05100 */
[----:B------:R-:W-:Y:S05]  /*5ee0*/  @P0 BRA `(.L_x_437) ;  /* 0x0000000000c40947 */ /* 0x000fea0003800000 */
[----:B---3--:R-:W-:-:S04]  /*5ef0*/  LEA R6, P0, R5, R10, 0x3 ;  /* 0x0000000a05067211 */ /* 0x008fc800078018ff */
[----:B------:R-:W-:-:S06]  /*5f00*/  LEA.HI.X R7, R5, R11, R16, 0x3, P0 ;  /* 0x0000000b05077211 */ /* 0x000fcc00000f1c10 */
[----:B------:R-:W3:Y:S01]  /*5f10*/  LD.E.64 R6, desc[UR6][R6.64] ;  /* 0x0000000606067980 */ /* 0x000ee2000c101b00 */
[----:B------:R-:W-:Y:S01]  /*5f20*/  IMAD R12, R3, 0x1b3, RZ ;  /* 0x000001b3030c7824 */ /* 0x000fe200078e02ff */
        /* <DEDUP_REMOVED lines=20> */
[----:B------:R-:W-:-:S04]  /*6070*/  IMAD R5, R5, 0x100, R6 ;  /* 0x0000010005057824 */ /* 0x000fc800078e0206 */
[----:B------:R-:W-:Y:S01]  /*6080*/  IMAD.IADD R3, R3, 0x1, R5 ;  /* 0x0000000103037824 */ /* 0x000fe200078e0205 */
[----:B------:R-:W-:-:S03]  /*6090*/  LOP3.LUT R5, R2, 0xff, R7, 0x78, !PT ;  /* 0x000000ff02057812 */ /* 0x000fc600078e7807 */
        /* <DEDUP_REMOVED lines=17> */
[----:B------:R-:W-:-:S03]  /*61b0*/  LOP3.LUT R5, R5, R2, RZ, 0x3c, !PT ;  /* 0x0000000205057212 */ /* 0x000fc600078e3cff */
[----:B------:R-:W-:Y:S02]  /*61c0*/  IMAD R6, R3, 0x1b3, RZ ;  /* 0x000001b303067824 */ /* 0x000fe400078e02ff */
[----:B------:R-:W-:-:S04]  /*61d0*/  IMAD.WIDE.U32 R2, R5, 0x1b3, RZ ;  /* 0x000001b305027825 */ /* 0x000fc800078e00ff */
[----:B------:R-:W-:-:S04]  /*61e0*/  IMAD R5, R5, 0x100, R6 ;  /* 0x0000010005057824 */ /* 0x000fc800078e0206 */
[----:B------:R-:W-:-:S07]  /*61f0*/  IMAD.IADD R3, R3, 0x1, R5 ;  /* 0x0000000103037824 */ /* 0x000fce00078e0205 */
.L_x_437:
[----:B------:R-:W-:Y:S01]  /*6200*/  ISETP.NE.U32.AND P0, PT, R14, RZ, PT ;  /* 0x000000ff0e00720c */ /* 0x000fe20003f05070 */
[----:B------:R-:W-:Y:S01]  /*6210*/  BSSY.RECONVERGENT B1, `(.L_x_440) ;  /* 0x00000b3000017945 */ /* 0x000fe20003800200 */
[----:B------:R-:W-:Y:S02]  /*6220*/  IMAD.MOV.U32 R15, RZ, RZ, -0x7bdddcdb ;  /* 0x84222325ff0f7424 */ /* 0x000fe400078e00ff */
[----:B------:R-:W-:Y:S01]  /*6230*/  ISETP.NE.AND.EX P0, PT, R0, RZ, PT, P0 ;  /* 0x000000ff0000720c */ /* 0x000fe20003f05300 */
[----:B------:R-:W-:-:S12]  /*6240*/  IMAD.MOV.U32 R22, RZ, RZ, -0x340d631c ;  /* 0xcbf29ce4ff167424 */ /* 0x000fd800078e00ff */
[----:B------:R-:W-:Y:S05]  /*6250*/  @!P0 BRA `(.L_x_441) ;  /* 0x0000000800b88947 */ /* 0x000fea0003800000 */
[----:B------:R-:W-:Y:S01]  /*6260*/  UISETP.NE.U32.AND UP0, UPT, UR4, URZ, UPT ;  /* 0x000000ff0400728c */ /* 0x000fe2000bf05070 */
[----:B------:R-:W-:Y:S01]  /*6270*/  LOP3.LUT R5, R14, 0x1, RZ, 0xc0, !PT ;  /* 0x000000010e057812 */ /* 0x000fe200078ec0ff */
[----:B------:R-:W-:Y:S02]  /*6280*/  IMAD.MOV.U32 R15, RZ, RZ, -0x7bdddcdb ;  /* 0x84222325ff0f7424 */ /* 0x000fe400078e00ff */
[----:B------:R-:W-:Y:S01]  /*6290*/  UISETP.NE.AND.EX UP0, UPT, UR5, URZ, UPT, UP0 ;  /* 0x000000ff0500728c */ /* 0x000fe2000bf05300 */
[----:B------:R-:W-:Y:S01]  /*62a0*/  ISETP.NE.U32.AND P1, PT, R5, 0x1, PT ;  /* 0x000000010500780c */ /* 0x000fe20003f25070 */
[----:B------:R-:W-:Y:S02]  /*62b0*/  IMAD.MOV.U32 R22, RZ, RZ, -0x340d631c ;  /* 0xcbf29ce4ff167424 */ /* 0x000fe400078e00ff */
[----:B------:R-:W-:Y:S01]  /*62c0*/  IMAD.MOV.U32 R5, RZ, RZ, RZ ;  /* 0x000000ffff057224 */ /* 0x000fe200078e00ff */
[----:B------:R-:W-:Y:S01]  /*62d0*/  ISETP.NE.U32.AND.EX P1, PT, RZ, RZ, PT, P1 ;  /* 0x000000ffff00720c */ /* 0x000fe20003f25110 */
[----:B------:R-:W-:-:S03]  /*62e0*/  IMAD.MOV.U32 R16, RZ, RZ, RZ ;  /* 0x000000ffff107224 */ /* 0x000fc600078e00ff */
[----:B------:R-:W-:Y:S09]  /*62f0*/  BRA.U !UP0, `(.L_x_442) ;  /* 0x0000000508c47547 */ /* 0x000ff2000b800000 */
[----:B--2---:R-:W-:Y:S01]  /*6300*/  IADD3 R6, P2, PT, R8, 0x8, RZ ;  /* 0x0000000808067810 */ /* 0x004fe20007f5e0ff */
[----:B------:R-:W-:Y:S01]  /*6310*/  BSSY.RECONVERGENT B2, `(.L_x_442) ;  /* 0x000006f000027945 */ /* 0x000fe20003800200 */
[----:B------:R-:W-:Y:S01]  /*6320*/  LOP3.LUT R18, R14, 0xfffffffe, RZ, 0xc0, !PT ;  /* 0xfffffffe0e127812 */ /* 0x000fe200078ec0ff */
[----:B------:R-:W-:Y:S02]  /*6330*/  IMAD.MOV.U32 R15, RZ, RZ, -0x7bdddcdb ;  /* 0x84222325ff0f7424 */ /* 0x000fe400078e00ff */
[----:B------:R-:W-:Y:S02]  /*6340*/  IMAD.MOV.U32 R22, RZ, RZ, -0x340d631c ;  /* 0xcbf29ce4ff167424 */ /* 0x000fe400078e00ff */
[----:B------:R-:W-:Y:S02]  /*6350*/  IMAD.MOV.U32 R5, RZ, RZ, RZ ;  /* 0x000000ffff057224 */ /* 0x000fe400078e00ff */
[----:B------:R-:W-:Y:S02]  /*6360*/  IMAD.MOV.U32 R16, RZ, RZ, RZ ;  /* 0x000000ffff107224 */ /* 0x000fe400078e00ff */
[----:B------:R-:W-:-:S07]  /*6370*/  IMAD.X R7, RZ, RZ, R9, P2 ;  /* 0x000000ffff077224 */ /* 0x000fce00010e0609 */
.L_x_443:
[----:B------:R-:W2:Y:S04]  /*6380*/  LD.E.64 R20, desc[UR6][R6.64+-0x8] ;  /* 0xfffff80606147980 */ /* 0x000ea8000c101b00 */
[----:B------:R-:W4:Y:S01]  /*6390*/  LD.E.64 R12, desc[UR6][R6.64] ;  /* 0x00000006060c7980 */ /* 0x000f22000c101b00 */
[----:B------:R-:W-:Y:S01]  /*63a0*/  IMAD R24, R22, 0x1b3, RZ ;  /* 0x000001b316187824 */ /* 0x000fe200078e02ff */
[----:B------:R-:W-:-:S05]  /*63b0*/  IADD3 R5, P2, PT, R5, 0x2, RZ ;  /* 0x0000000205057810 */ /* 0x000fca0007f5e0ff */
[----:B------:R-:W-:Y:S01]  /*63c0*/  IMAD.X R16, RZ, RZ, R16, P2 ;  /* 0x000000ffff107224 */ /* 0x000fe200010e0610 */
        /* <DEDUP_REMOVED lines=22> */
[----:B------:R-:W-:Y:S02]  /*6530*/  IMAD.IADD R17, R23, 0x1, R17 ;  /* 0x0000000117117824 */ /* 0x000fe400078e0211 */
[----:B------:R-:W-:-:S04]  /*6540*/  IMAD.WIDE.U32 R22, R15, 0x1b3, RZ ;  /* 0x000001b30f167825 */ /* 0x000fc800078e00ff */
[----:B------:R-:W-:-:S04]  /*6550*/  IMAD R20, R17, 0x1b3, RZ ;  /* 0x000001b311147824 */ /* 0x000fc800078e02ff */
        /* <DEDUP_REMOVED lines=15> */
[----:B------:R-:W-:Y:S02]  /*6650*/  IMAD.IADD R15, R23, 0x1, R15 ;  /* 0x00000001170f7824 */ /* 0x000fe400078e020f */
[----:B------:R-:W-:-:S04]  /*6660*/  IMAD.WIDE.U32 R20, R22, 0x1b3, RZ ;  /* 0x000001b316147825 */ /* 0x000fc800078e00ff */
[----:B------:R-:W-:-:S04]  /*6670*/  IMAD R15, R15, 0x1b3, RZ ;  /* 0x000001b30f0f7824 */ /* 0x000fc800078e02ff */
[----:B------:R-:W-:-:S04]  /*6680*/  IMAD R15, R22, 0x100, R15 ;  /* 0x00000100160f7824 */ /* 0x000fc800078e020f */
[----:B------:R-:W-:Y:S01]  /*6690*/  IMAD.IADD R17, R21, 0x1, R15 ;  /* 0x0000000115117824 */ /* 0x000fe200078e020f */
[----:B----4-:R-:W-:-:S03]  /*66a0*/  LOP3.LUT R15, R20, 0xff, R12, 0x78, !PT ;  /* 0x000000ff140f7812 */ /* 0x010fc600078e780c */
        /* <DEDUP_REMOVED lines=28> */
[----:B------:R-:W-:Y:S02]  /*6870*/  LOP3.LUT R12, R20, 0xff, R15, 0x78, !PT ;  /* 0x000000ff140c7812 */ /* 0x000fe400078e780f */
[--C-:B------:R-:W-:Y:S01]  /*6880*/  SHF.R.U32.HI R15, RZ, 0x10, R13.reuse ;  /* 0x00000010ff0f7819 */ /* 0x100fe2000001160d */
[----:B------:R-:W-:Y:S01]  /*6890*/  IMAD R17, R17, 0x1b3, RZ ;  /* 0x000001b311117824 */ /* 0x000fe200078e02ff */
[----:B------:R-:W-:Y:S01]  /*68a0*/  SHF.R.U32.HI R13, RZ, 0x18, R13 ;  /* 0x00000018ff0d7819 */ /* 0x000fe2000001160d */
[----:B------:R-:W-:-:S04]  /*68b0*/  IMAD.WIDE.U32 R20, R12, 0x1b3, RZ ;  /* 0x000001b30c147825 */ /* 0x000fc800078e00ff */
[----:B------:R-:W-:Y:S01]  /*68c0*/  IMAD R17, R12, 0x100, R17 ;  /* 0x000001000c117824 */ /* 0x000fe200078e0211 */
[----:B------:R-:W-:Y:S02]  /*68d0*/  LOP3.LUT R12, R20, 0xff, R15, 0x78, !PT ;  /* 0x000000ff140c7812 */ /* 0x000fe400078e780f */
[----:B------:R-:W-:Y:S01]  /*68e0*/  IADD3 R15, P3, PT, R5, -R18, RZ ;  /* 0x80000012050f7210 */ /* 0x000fe20007f7e0ff */
[----:B------:R-:W-:Y:S02]  /*68f0*/  IMAD.IADD R17, R21, 0x1, R17 ;  /* 0x0000000115117824 */ /* 0x000fe400078e0211 */
[----:B------:R-:W-:Y:S01]  /*6900*/  IMAD.WIDE.U32 R20, R12, 0x1b3, RZ ;  /* 0x000001b30c147825 */ /* 0x000fe200078e00ff */
[----:B------:R-:W-:-:S03]  /*6910*/  ISETP.NE.U32.AND P2, PT, R15, RZ, PT ;  /* 0x000000ff0f00720c */ /* 0x000fc60003f45070 */
[----:B------:R-:W-:Y:S01]  /*6920*/  IMAD R17, R17, 0x1b3, RZ ;  /* 0x000001b311117824 */ /* 0x000fe200078e02ff */
[----:B------:R-:W-:-:S03]  /*6930*/  LOP3.LUT R20, R13, R20, RZ, 0x3c, !PT ;  /* 0x000000140d147212 */ /* 0x000fc600078e3cff */
[----:B------:R-:W-:-:S04]  /*6940*/  IMAD R17, R12, 0x100, R17 ;  /* 0x000001000c117824 */ /* 0x000fc800078e0211 */
        /* <DEDUP_REMOVED lines=8> */
[----:B------:R-:W-:Y:S02]  /*69d0*/  IMAD.MOV.U32 R15, RZ, RZ, R12 ;  /* 0x000000ffff0f7224 */ /* 0x000fe400078e000c */
[----:B------:R-:W-:-:S04]  /*69e0*/  IMAD.IADD R22, R13, 0x1, R17 ;  /* 0x000000010d167824 */ /* 0x000fc800078e0211 */
[----:B------:R-:W-:Y:S05]  /*69f0*/  @P2 BRA `(.L_x_443) ;  /* 0xfffffff800602947 */ /* 0x000fea000383ffff */
[----:B------:R-:W-:Y:S05]  /*6a00*/  BSYNC.RECONVERGENT B2 ;  /* 0x0000000000027941 */ /* 0x000fea0003800200 */
.L_x_442:
[----:B------:R-:W-:Y:S05]  /*6a10*/  @P1 BRA `(.L_x_441) ;  /* 0x0000000000c81947 */ /* 0x000fea0003800000 */
[----:B--2---:R-:W-:-:S04]  /*6a20*/  LEA R6, P1, R5, R8, 0x3 ;  /* 0x0000000805067211 */ /* 0x004fc800078218ff */
        /* <DEDUP_REMOVED lines=45> */
[----:B------:R-:W-:Y:S02]  /*6d00*/  IMAD R5, R5, 0x1b3, RZ ;  /* 0x000001b305057824 */ /* 0x000fe400078e02ff */
[----:B------:R-:W-:Y:S02]  /*6d10*/  IMAD.MOV.U32 R15, RZ, RZ, R6 ;  /* 0x000000ffff0f7224 */ /* 0x000fe400078e0006 */
[----:B------:R-:W-:-:S04]  /*6d20*/  IMAD R5, R12, 0x100, R5 ;  /* 0x000001000c057824 */ /* 0x000fc800078e0205 */
[----:B------:R-:W-:-:S07]  /*6d30*/  IMAD.IADD R22, R7, 0x1, R5 ;  /* 0x0000000107167824 */ /* 0x000fce00078e0205 */
.L_x_441:
[----:B------:R-:W-:Y:S05]  /*6d40*/  BSYNC.RECONVERGENT B1 ;  /* 0x0000000000017941 */ /* 0x000fea0003800200 */
.L_x_440:
[----:B------:R-:W-:-:S04]  /*6d50*/  ISETP.NE.U32.AND P1, PT, R2, R15, PT ;  /* 0x0000000f0200720c */ /* 0x000fc80003f25070 */
[----:B------:R-:W-:-:S13]  /*6d60*/  ISETP.NE.AND.EX P1, PT, R3, R22, PT, P1 ;  /* 0x000000160300720c */ /* 0x000fda0003f25310 */
[----:B------:R-:W-:Y:S05]  /*6d70*/  @!P1 BRA `(.L_x_444) ;  /* 0x00000028003c9947 */ /* 0x000fea0003800000 */
[----:B------:R-:W-:Y:S01]  /*6d80*/  BSSY.RECONVERGENT B1, `(.L_x_445) ;  /* 0x0000144000017945 */ /* 0x000fe20003800200 */
[----:B------:R-:W-:-:S03]  /*6d90*/  CS2R R2, SRZ ;  /* 0x0000000000027805 */ /* 0x000fc6000001ff00 */
[----:B------:R-:W-:Y:S05]  /*6da0*/  @!P0 BRA `(.L_x_446) ;  /* 0x0000001400048947 */ /* 0x000fea0003800000 */
[----:B------:R-:W-:Y:S01]  /*6db0*/  UISETP.GE.U32.AND UP0, UPT, UR4, 0x7, UPT ;  /* 0x000000070400788c */ /* 0x000fe2000bf06070 */
[----:B------:R-:W-:Y:S01]  /*6dc0*/  IMAD.MOV.U32 R5, RZ, RZ, RZ ;  /* 0x000000ffff057224 */ /* 0x000fe200078e00ff */
[----:B------:R-:W-:Y:S01]  /*6dd0*/  CS2R R2, SRZ ;  /* 0x0000000000027805 */ /* 0x000fe2000001ff00 */
[----:B------:R-:W-:Y:S01]  /*6de0*/  IMAD.MOV.U32 R6, RZ, RZ, RZ ;  /* 0x000000ffff067224 */ /* 0x000fe200078e00ff */
[----:B------:R-:W-:-:S09]  /*6df0*/  UISETP.GE.U32.AND.EX UP0, UPT, UR5, URZ, UPT, UP0 ;  /* 0x000000ff0500728c */ /* 0x000fd2000bf06100 */
[----:B------:R-:W-:Y:S05]  /*6e00*/  BRA.U !UP0, `(.L_x_447) ;  /* 0x0000000908887547 */ /* 0x000fea000b800000 */
[----:B------:R-:W0:Y:S01]  /*6e10*/  LDC R0, c[0x0][0x3b4] ;  /* 0x0000ed00ff007b82 */ /* 0x000e220000000800 */
[----:B---3--:R-:W-:Y:S01]  /*6e20*/  IADD3 R16, P0, PT, R10, 0x20, RZ ;  /* 0x000000200a107810 */ /* 0x008fe20007f1e0ff */
[----:B------:R-:W-:Y:S01]  /*6e30*/  BSSY.RECONVERGENT B2, `(.L_x_447) ;  /* 0x000009f000027945 */ /* 0x000fe20003800200 */
[----:B------:R-:W-:Y:S01]  /*6e40*/  LOP3.LUT R7, R14, 0xfffffff8, RZ, 0xc0, !PT ;  /* 0xfffffff80e077812 */ /* 0x000fe200078ec0ff */
[----:B------:R-:W-:Y:S02]  /*6e50*/  IMAD.MOV.U32 R5, RZ, RZ, RZ ;  /* 0x000000ffff057224 */ /* 0x000fe400078e00ff */
[----:B------:R-:W-:Y:S02]  /*6e60*/  IMAD.MOV.U32 R6, RZ, RZ, RZ ;  /* 0x000000ffff067224 */ /* 0x000fe400078e00ff */
[----:B------:R-:W-:-:S07]  /*6e70*/  IMAD.X R13, RZ, RZ, R11, P0 ;  /* 0x000000ffff0d7224 */ /* 0x000fce00000e060b */
.L_x_448:
[----:B------:R-:W-:-:S05]  /*6e80*/  IMAD.MOV.U32 R12, RZ, RZ, R16 ;  /* 0x000000ffff0c7224 */ /* 0x000fca00078e0010 */
[----:B------:R-:W3:Y:S04]  /*6e90*/  LD.E.64 R14, desc[UR6][R12.64+-0x20] ;  /* 0xffffe0060c0e7980 */ /* 0x000ee8000c101b00 */
[----:B------:R-:W4:Y:S04]  /*6ea0*/  LD.E.64 R16, desc[UR6][R12.64+-0x18] ;  /* 0xffffe8060c107980 */ /* 0x000f28000c101b00 */
[----:B------:R-:W5:Y:S04]  /*6eb0*/  LD.E.64 R18, desc[UR6][R12.64+-0x10] ;  /* 0xfffff0060c127980 */ /* 0x000f68000c101b00 */
[----:B------:R-:W2:Y:S04]  /*6ec0*/  LD.E.64 R20, desc[UR6][R12.64+-0x8] ;  /* 0xfffff8060c147980 */ /* 0x000ea8000c101b00 */
[----:B------:R-:W2:Y:S04]  /*6ed0*/  LD.E.64 R22, desc[UR6][R12.64] ;  /* 0x000000060c167980 */ /* 0x000ea8000c101b00 */
[----:B------:R-:W2:Y:S04]  /*6ee0*/  LD.E.64 R24, desc[UR6][R12.64+0x8] ;  /* 0x000008060c187980 */ /* 0x000ea8000c101b00 */
[----:B------:R-:W2:Y:S01]  /*6ef0*/  LD.E.64 R26, desc[UR6][R12.64+0x10] ;  /* 0x000010060c1a7980 */ /* 0x000ea2000c101b00 */
[----:B---3--:R-:W-:-:S04]  /*6f00*/  IMAD.WIDE.U32 R2, R14, -0x61c8864f, R2 ;  /* 0x9e3779b10e027825 */ /* 0x008fc800078e0002 */
        /* <DEDUP_REMOVED lines=13> */
[----:B------:R-:W3:Y:S01]  /*6fe0*/  LD.E.64 R2, desc[UR6][R12.64+0x18] ;  /* 0x000018060c027980 */ /* 0x000ee2000c101b00 */
[----:B------:R-:W-:Y:S01]  /*6ff0*/  LOP3.LUT R28, R28, R29, RZ, 0x3c, !PT ;  /* 0x0000001d1c1c7212 */ /* 0x000fe200078e3cff */
[----:B----4-:R-:W-:Y:S01]  /*7000*/  IMAD R17, R17, -0x61c8864f, RZ ;  /* 0x9e3779b111117824 */ /* 0x010fe200078e02ff */
[----:B------:R-:W-:Y:S02]  /*7010*/  LEA R14, P0, R15, R15, 0x5 ;  /* 0x0000000f0f0e7211 */ /* 0x000fe400078028ff */
[----:B------:R-:W-:-:S02]  /*7020*/  IADD3 R5, P1, PT, R5, 0x8, RZ ;  /* 0x0000000805057810 */ /* 0x000fc40007f3e0ff */
[----:B------:R-:W-:-:S03]  /*7030*/  LEA.HI.X R15, R15, R28, R28, 0x5, P0 ;  /* 0x0000001c0f0f7211 */ /* 0x000fc600000f2c1c */
[----:B------:R-:W-:Y:S02]  /*7040*/  IMAD.X R6, RZ, RZ, R6, P1 ;  /* 0x000000ffff067224 */ /* 0x000fe400008e0606 */
        /* <DEDUP_REMOVED lines=31> */
[----:B--2---:R-:W-:Y:S01]  /*7240*/  IMAD R17, R21, -0x61c8864f, RZ ;  /* 0x9e3779b115117824 */ /* 0x004fe200078e02ff */
        /* <DEDUP_REMOVED lines=16> */
[----:B------:R-:W-:Y:S01]  /*7350*/  IMAD R17, R23, -0x61c8864f, RZ ;  /* 0x9e3779b117117824 */ /* 0x000fe200078e02ff */
        /* <DEDUP_REMOVED lines=61> */
[----:B------:R-:W-:Y:S02]  /*7730*/  LEA R2, P0, R15, R15, 0x3 ;  /* 0x0000000f0f027211 */ /* 0x000fe400078018ff */
[----:B------:R-:W-:-:S02]  /*7740*/  IADD3 R3, P2, PT, R5, -R7, RZ ;  /* 0x8000000705037210 */ /* 0x000fc40007f5e0ff */
[----:B------:R-:W-:Y:S02]  /*7750*/  LEA.HI.X R15, R15, R14, R14, 0x3, P0 ;  /* 0x0000000e0f0f7211 */ /* 0x000fe400000f1c0e */
[----:B------:R-:W-:Y:S01]  /*7760*/  ISETP.NE.U32.AND P0, PT, R3, RZ, PT ;  /* 0x000000ff0300720c */ /* 0x000fe20003f05070 */
[----:B0-----:R-:W-:Y:S01]  /*7770*/  IMAD.X R14, R6, 0x1, ~R0, P2 ;  /* 0x00000001060e7824 */ /* 0x001fe200010e0e00 */
[----:B------:R-:W-:Y:S02]  /*7780*/  SHF.R.U64 R3, R2, 0x11, R15 ;  /* 0x0000001102037819 */ /* 0x000fe4000000120f */
[----:B------:R-:W-:Y:S02]  /*7790*/  IADD3 R16, P2, PT, R12, 0x40, RZ ;  /* 0x000000400c107810 */ /* 0x000fe40007f5e0ff */
[----:B------:R-:W-:Y:S02]  /*77a0*/  ISETP.NE.AND.EX P0, PT, R14, RZ, PT, P0 ;  /* 0x000000ff0e00720c */ /* 0x000fe40003f05300 */
[----:B------:R-:W-:Y:S01]  /*77b0*/  LOP3.LUT R3, R3, R2, RZ, 0x3c, !PT ;  /* 0x0000000203037212 */ /* 0x000fe200078e3cff */
[----:B------:R-:W-:Y:S01]  /*77c0*/  IMAD.X R13, RZ, RZ, R13, P2 ;  /* 0x000000ffff0d7224 */ /* 0x000fe200010e060d */
[----:B------:R-:W-:-:S02]  /*77d0*/  SHF.R.U32.HI R14, RZ, 0x11, R15 ;  /* 0x00000011ff0e7819 */ /* 0x000fc4000001160f */
[----:B------:R-:W-:Y:S02]  /*77e0*/  LEA R2, P1, R3, R3, 0x5 ;  /* 0x0000000303027211 */ /* 0x000fe400078228ff */
[----:B------:R-:W-:-:S04]  /*77f0*/  LOP3.LUT R12, R14, R15, RZ, 0x3c, !PT ;  /* 0x0000000f0e0c7212 */ /* 0x000fc800078e3cff */
[----:B------:R-:W-:Y:S01]  /*7800*/  LEA.HI.X R3, R3, R12, R12, 0x5, P1 ;  /* 0x0000000c03037211 */ /* 0x000fe200008f2c0c */
[----:B------:R-:W-:Y:S06]  /*7810*/  @P0 BRA `(.L_x_448) ;  /* 0xfffffff400980947 */ /* 0x000fec000383ffff */
[----:B------:R-:W-:Y:S05]  /*7820*/  BSYNC.RECONVERGENT B2 ;  /* 0x0000000000027941 */ /* 0x000fea0003800200 */
.L_x_447:
[----:B------:R-:W-:-:S04]  /*7830*/  UISETP.NE.U32.AND UP0, UPT, UR10, URZ, UPT ;  /* 0x000000ff0a00728c */ /* 0x000fc8000bf05070 */
[----:B------:R-:W-:-:S09]  /*7840*/  UISETP.NE.AND.EX UP0, UPT, URZ, URZ, UPT, UP0 ;  /* 0x000000ffff00728c */ /* 0x000fd2000bf05300 */
[----:B------:R-:W-:Y:S05]  /*7850*/  BRA.U !UP0, `(.L_x_446) ;  /* 0x0000000908587547 */ /* 0x000fea000b800000 */
[----:B------:R-:W-:Y:S02]  /*7860*/  UISETP.GE.U32.AND UP1, UPT, UR10, 0x4, UPT ;  /* 0x000000040a00788c */ /* 0x000fe4000bf26070 */
[----:B------:R-:W-:Y:S02]  /*7870*/  UISETP.NE.U32.AND UP0, UPT, UR14, URZ, UPT ;  /* 0x000000ff0e00728c */ /* 0x000fe4000bf05070 */
[----:B------:R-:W-:Y:S02]  /*7880*/  UISETP.GE.U32.AND.EX UP1, UPT, URZ, URZ, UPT, UP1 ;  /* 0x000000ffff00728c */ /* 0x000fe4000bf26110 */
[----:B------:R-:W-:-:S07]  /*7890*/  UISETP.NE.AND.EX UP0, UPT, URZ, URZ, UPT, UP0 ;  /* 0x000000ffff00728c */ /* 0x000fce000bf05300 */
[----:B------:R-:W-:Y:S05]  /*78a0*/  BRA.U !UP1, `(.L_x_449) ;  /* 0x0000000509307547 */ /* 0x000fea000b800000 */
[----:B---3--:R-:W-:-:S04]  /*78b0*/  LEA R20, P0, R5, R10, 0x3 ;  /* 0x0000000a05147211 */ /* 0x008fc800078018ff */
[----:B------:R-:W-:-:S05]  /*78c0*/  LEA.HI.X R21, R5, R11, R6, 0x3, P0 ;  /* 0x0000000b05157211 */ /* 0x000fca00000f1c06 */
[----:B------:R-:W3:Y:S04]  /*78d0*/  LD.E.64 R12, desc[UR6][R20.64] ;  /* 0x00000006140c7980 */ /* 0x000ee8000c101b00 */
[----:B------:R-:W4:Y:S04]  /*78e0*/  LD.E.64 R16, desc[UR6][R20.64+0x8] ;  /* 0x0000080614107980 */ /* 0x000f28000c101b00 */
[----:B------:R-:W5:Y:S04]  /*78f0*/  LD.E.64 R14, desc[UR6][R20.64+0x10] ;  /* 0x00001006140e7980 */ /* 0x000f68000c101b00 */
[----:B------:R-:W2:Y:S01]  /*7900*/  LD.E.64 R18, desc[UR6][R20.64+0x18] ;  /* 0x0000180614127980 */ /* 0x000ea2000c101b00 */
[----:B------:R-:W-:-:S05]  /*7910*/  IADD3 R5, P1, PT, R5, 0x4, RZ ;  /* 0x0000000405057810 */ /* 0x000fca0007f3e0ff */
[----:B------:R-:W-:Y:S02]  /*7920*/  IMAD.X R6, RZ, RZ, R6, P1 ;  /* 0x000000ffff067224 */ /* 0x000fe400008e0606 */
        /* <DEDUP_REMOVED lines=68> */
.L_x_449:
[----:B------:R-:W-:Y:S05]  /*7d70*/  BRA.U !UP0, `(.L_x_446) ;  /* 0x0000000508107547 */ /* 0x000fea000b800000 */
[----:B------:R-:W0:Y:S01]  /*7d80*/  LDCU UR11, c[0x0][0x3b0] ;  /* 0x00007600ff0b77ac */ /* 0x000e220008000800 */
[----:B------:R-:W-:-:S04]  /*7d90*/  UISETP.NE.U32.AND UP1, UPT, UR12, URZ, UPT ;  /* 0x000000ff0c00728c */ /* 0x000fc8000bf25070 */
[----:B------:R-:W-:Y:S02]  /*7da0*/  UISETP.NE.AND.EX UP1, UPT, UR13, URZ, UPT, UP1 ;  /* 0x000000ff0d00728c */ /* 0x000fe4000bf25310 */
[----:B0-----:R-:W-:-:S04]  /*7db0*/  ULOP3.LUT UR11, UR11, 0x1, URZ, 0xc0, !UPT ;  /* 0x000000010b0b7892 */ /* 0x001fc8000f8ec0ff */
[----:B------:R-:W-:-:S04]  /*7dc0*/  UISETP.NE.U32.AND UP0, UPT, UR11, 0x1, UPT ;  /* 0x000000010b00788c */ /* 0x000fc8000bf05070 */
[----:B------:R-:W-:Y:S01]  /*7dd0*/  UISETP.NE.U32.AND.EX UP0, UPT, URZ, URZ, UPT, UP0 ;  /* 0x000000ffff00728c */ /* 0x000fe2000bf05100 */
[----:B------:R-:W-:Y:S10]  /*7de0*/  BRA.U !UP1, `(.L_x_450) ;  /* 0x0000000109a07547 */ /* 0x000ff4000b800000 */
[----:B---3--:R-:W-:-:S04]  /*7df0*/  LEA R14, P0, R5, R10, 0x3 ;  /* 0x0000000a050e7211 */ /* 0x008fc800078018ff */
[----:B------:R-:W-:-:S05]  /*7e00*/  LEA.HI.X R15, R5, R11, R6, 0x3, P0 ;  /* 0x0000000b050f7211 */ /* 0x000fca00000f1c06 */
[----:B------:R-:W3:Y:S04]  /*7e10*/  LD.E.64 R16, desc[UR6][R14.64] ;  /* 0x000000060e107980 */ /* 0x000ee8000c101b00 */
[----:B------:R0:W4:Y:S01]  /*7e20*/  LD.E.64 R12, desc[UR6][R14.64+0x8] ;  /* 0x000008060e0c7980 */ /* 0x000122000c101b00 */
[----:B---3--:R-:W-:-:S04]  /*7e30*/  IMAD.WIDE.U32 R2, R16, -0x61c8864f, R2 ;  /* 0x9e3779b110027825 */ /* 0x008fc800078e0002 */
        /* <DEDUP_REMOVED lines=11> */
[----:B0-----:R-:W-:Y:S02]  /*7ef0*/  SHF.R.U32.HI R14, RZ, 0x11, R7 ;  /* 0x00000011ff0e7819 */ /* 0x001fe40000011607 */
        /* <DEDUP_REMOVED lines=23> */
.L_x_450:
[----:B------:R-:W-:Y:S05]  /*8070*/  BRA.U UP0, `(.L_x_446) ;  /* 0x0000000100507547 */ /* 0x000fea000b800000 */
[----:B---3--:R-:W-:-:S04]  /*8080*/  LEA R12, P0, R5, R10, 0x3 ;  /* 0x0000000a050c7211 */ /* 0x008fc800078018ff */
[----:B------:R-:W-:-:S05]  /*8090*/  LEA.HI.X R13, R5, R11, R6, 0x3, P0 ;  /* 0x0000000b050d7211 */ /* 0x000fca00000f1c06 */
[----:B------:R-:W3:Y:S02]  /*80a0*/  LD.E.64 R6, desc[UR6][R12.64] ;  /* 0x000000060c067980 */ /* 0x000ee4000c101b00 */
        /* <DEDUP_REMOVED lines=17> */
.L_x_446:
[----:B------:R-:W-:Y:S05]  /*81c0*/  BSYNC.RECONVERGENT B1 ;  /* 0x0000000000017941 */ /* 0x000fea0003800200 */
.L_x_445:
[----:B------:R-:W0:Y:S01]  /*81d0*/  LDC R31, c[0x0][0x3b0] ;  /* 0x0000ec00ff1f7b82 */ /* 0x000e220000000800 */
[----:B------:R-:W-:Y:S01]  /*81e0*/  BSSY.RECONVERGENT B1, `(.L_x_451) ;  /* 0x0000144000017945 */ /* 0x000fe20003800200 */
[----:B------:R-:W-:Y:S02]  /*81f0*/  CS2R R16, SRZ ;  /* 0x0000000000107805 */ /* 0x000fe4000001ff00 */
[----:B0-----:R-:W-:-:S04]  /*8200*/  ISETP.NE.U32.AND P0, PT, R31, RZ, PT ;  /* 0x000000ff1f00720c */ /* 0x001fc80003f05070 */
[----:B------:R-:W-:-:S13]  /*8210*/  ISETP.NE.AND.EX P0, PT, R0, RZ, PT, P0 ;  /* 0x000000ff0000720c */ /* 0x000fda0003f05300 */
[----:B------:R-:W-:Y:S05]  /*8220*/  @!P0 BRA `(.L_x_452) ;  /* 0x0000001000fc8947 */ /* 0x000fea0003800000 */
[----:B------:R-:W-:Y:S01]  /*8230*/  UISETP.GE.U32.AND UP0, UPT, UR4, 0x7, UPT ;  /* 0x000000070400788c */ /* 0x000fe2000bf06070 */
[----:B------:R-:W-:Y:S01]  /*8240*/  IMAD.MOV.U32 R7, RZ, RZ, RZ ;  /* 0x000000ffff077224 */ /* 0x000fe200078e00ff */
[----:B------:R-:W-:Y:S01]  /*8250*/  CS2R R16, SRZ ;  /* 0x0000000000107805 */ /* 0x000fe2000001ff00 */
[----:B------:R-:W-:Y:S01]  /*8260*/  IMAD.MOV.U32 R5, RZ, RZ, RZ ;  /* 0x000000ffff057224 */ /* 0x000fe200078e00ff */
[----:B------:R-:W-:-:S09]  /*8270*/  UISETP.GE.U32.AND.EX UP0, UPT, UR5, URZ, UPT, UP0 ;  /* 0x000000ff0500728c */ /* 0x000fd2000bf06100 */
[----:B------:R-:W-:Y:S05]  /*8280*/  BRA.U !UP0, `(.L_x_453) ;  /* 0x0000000908847547 */ /* 0x000fea000b800000 */
[----:B--2---:R-:W-:Y:S01]  /*8290*/  IADD3 R18, P0, PT, R8, 0x20, RZ ;  /* 0x0000002008127810 */ /* 0x004fe20007f1e0ff */
[----:B------:R-:W-:Y:S01]  /*82a0*/  BSSY.RECONVERGENT B2, `(.L_x_453) ;  /* 0x000009f000027945 */ /* 0x000fe20003800200 */
[----:B------:R-:W-:Y:S01]  /*82b0*/  LOP3.LUT R6, R31, 0xfffffff8, RZ, 0xc0, !PT ;  /* 0xfffffff81f067812 */ /* 0x000fe200078ec0ff */
[----:B------:R-:W-:Y:S02]  /*82c0*/  IMAD.MOV.U32 R7, RZ, RZ, RZ ;  /* 0x000000ffff077224 */ /* 0x000fe400078e00ff */
[----:B------:R-:W-:Y:S02]  /*82d0*/  IMAD.MOV.U32 R5, RZ, RZ, RZ ;  /* 0x000000ffff057224 */ /* 0x000fe400078e00ff */
[----:B------:R-:W-:-:S07]  /*82e0*/  IMAD.X R13, RZ, RZ, R9, P0 ;  /* 0x000000ffff0d7224 */ /* 0x000fce00000e0609 */
.L_x_454:
[----:B------:R-:W-:-:S05]  /*82f0*/  IMAD.MOV.U32 R12, RZ, RZ, R18 ;  /* 0x000000ffff0c7224 */ /* 0x000fca00078e0012 */
[----:B------:R-:W2:Y:S04]  /*8300*/  LD.E.64 R18, desc[UR6][R12.64+-0x20] ;  /* 0xffffe0060c127980 */ /* 0x000ea8000c101b00 */
[----:B------:R-:W4:Y:S04]  /*8310*/  LD.E.64 R26, desc[UR6][R12.64+-0x18] ;  /* 0xffffe8060c1a7980 */ /* 0x000f28000c101b00 */
[----:B------:R-:W5:Y:S04]  /*8320*/  LD.E.64 R14, desc[UR6][R12.64+-0x10] ;  /* 0xfffff0060c0e7980 */ /* 0x000f68000c101b00 */
[----:B------:R-:W3:Y:S04]  /*8330*/  LD.E.64 R24, desc[UR6][R12.64+-0x8] ;  /* 0xfffff8060c187980 */ /* 0x000ee8000c101b00 */
[----:B------:R-:W3:Y:S04]  /*8340*/  LD.E.64 R22, desc[UR6][R12.64] ;  /* 0x000000060c167980 */ /* 0x000ee8000c101b00 */
[----:B------:R-:W3:Y:S01]  /*8350*/  LD.E.64 R20, desc[UR6][R12.64+0x8] ;  /* 0x000008060c147980 */ /* 0x000ee2000c101b00 */
[----:B--2---:R-:W-:-:S04]  /*8360*/  IMAD.WIDE.U32 R16, R18, -0x61c8864f, R16 ;  /* 0x9e3779b112107825 */ /* 0x004fc800078e0010 */
[----:B------:R-:W-:Y:S02]  /*8370*/  IMAD R29, R19, -0x61c8864f, RZ ;  /* 0x9e3779b1131d7824 */ /* 0x000fe400078e02ff */
[----:B------:R-:W2:Y:S02]  /*8380*/  LD.E.64 R18, desc[UR6][R12.64+0x10] ;  /* 0x000010060c127980 */ /* 0x000ea4000c101b00 */
        /* <DEDUP_REMOVED lines=15> */
[----:B------:R-:W2:Y:S01]  /*8480*/  LD.E.64 R16, desc[UR6][R12.64+0x18] ;  /* 0x000018060c107980 */ /* 0x000ea2000c101b00 */
[----:B----4-:R-:W-:Y:S01]  /*8490*/  IMAD R27, R27, -0x61c8864f, RZ ;  /* 0x9e3779b11b1b7824 */ /* 0x010fe200078e02ff */
[----:B------:R-:W-:Y:S01]  /*84a0*/  IADD3 R7, P1, PT, R7, 0x8, RZ ;  /* 0x0000000807077810 */ /* 0x000fe20007f3e0ff */
[----:B------:R-:W-:-:S04]  /*84b0*/  IMAD.WIDE.U32 R28, R26, -0x61c8864f, R28 ;  /* 0x9e3779b11a1c7825 */ /* 0x000fc800078e001c */
[----:B------:R-:W-:Y:S01]  /*84c0*/  IMAD.IADD R27, R29, 0x1, R27 ;  /* 0x000000011d1b7824 */ /* 0x000fe200078e021b */
[C---:B------:R-:W-:Y:S01]  /*84d0*/  LEA R26, P0, R28.reuse, R28, 0xd ;  /* 0x0000001c1c1a7211 */ /* 0x040fe200078068ff */
[----:B-----5:R-:W-:Y:S02]  /*84e0*/  IMAD R15, R15, -0x61c8864f, RZ ;  /* 0x9e3779b10f0f7824 */ /* 0x020fe400078e02ff */
[----:B---3--:R-:W-:Y:S01]  /*84f0*/  IMAD R25, R25, -0x61c8864f, RZ ;  /* 0x9e3779b119197824 */ /* 0x008fe200078e02ff */
[----:B------:R-:W-:Y:S01]  /*8500*/  LEA.HI.X R27, R28, R27, R27, 0xd, P0 ;  /* 0x0000001b1c1b7211 */ /* 0x000fe200000f6c1b */
[----:B------:R-:W-:Y:S02]  /*8510*/  IMAD R23, R23, -0x61c8864f, RZ ;  /* 0x9e3779b117177824 */ /* 0x000fe400078e02ff */
[----:B------:R-:W-:Y:S01]  /*8520*/  IMAD R21, R21, -0x61c8864f, RZ ;  /* 0x9e3779b115157824 */ /* 0x000fe200078e02ff */
[----:B------:R-:W-:Y:S01]  /*8530*/  SHF.R.U64 R29, R26, 0x7, R27 ;  /* 0x000000071a1d7819 */ /* 0x000fe2000000121b */
[----:B------:R-:W-:Y:S01]  /*8540*/  IMAD.X R5, RZ, RZ, R5, P1 ;  /* 0x000000ffff057224 */ /* 0x000fe200008e0605 */
[----:B------:R-:W-:-:S02]  /*8550*/  SHF.R.U32.HI R28, RZ, 0x7, R27 ;  /* 0x00000007ff1c7819 */ /* 0x000fc4000001161b */
        /* <DEDUP_REMOVED lines=104> */
[----:B------:R-:W-:Y:S01]  /*8be0*/  IMAD.X R16, R5, 0x1, ~R0, P2 ;  /* 0x0000000105107824 */ /* 0x000fe200010e0e00 */
        /* <DEDUP_REMOVED lines=11> */
.L_x_453:
        /* <DEDUP_REMOVED lines=8> */
[----:B--2---:R-:W-:-:S04]  /*8d20*/  LEA R22, P0, R7, R8, 0x3 ;  /* 0x0000000807167211 */ /* 0x004fc800078018ff */
[----:B------:R-:W-:-:S05]  /*8d30*/  LEA.HI.X R23, R7, R9, R5, 0x3, P0 ;  /* 0x0000000907177211 */ /* 0x000fca00000f1c05 */
[----:B------:R-:W2:Y:S04]  /*8d40*/  LD.E.64 R20, desc[UR6][R22.64] ;  /* 0x0000000616147980 */ /* 0x000ea8000c101b00 */
[----:B------:R-:W4:Y:S04]  /*8d50*/  LD.E.64 R18, desc[UR6][R22.64+0x8] ;  /* 0x0000080616127980 */ /* 0x000f28000c101b00 */
[----:B------:R-:W5:Y:S04]  /*8d60*/  LD.E.64 R14, desc[UR6][R22.64+0x10] ;  /* 0x00001006160e7980 */ /* 0x000f68000c101b00 */
[----:B------:R-:W3:Y:S01]  /*8d70*/  LD.E.64 R12, desc[UR6][R22.64+0x18] ;  /* 0x00001806160c7980 */ /* 0x000ee2000c101b00 */
[----:B------:R-:W-:-:S05]  /*8d80*/  IADD3 R7, P1, PT, R7, 0x4, RZ ;  /* 0x0000000407077810 */ /* 0x000fca0007f3e0ff */
[----:B------:R-:W-:Y:S02]  /*8d90*/  IMAD.X R5, RZ, RZ, R5, P1 ;  /* 0x000000ffff057224 */ /* 0x000fe400008e0605 */
[----:B--2---:R-:W-:-:S04]  /*8da0*/  IMAD.WIDE.U32 R16, R20, -0x61c8864f, R16 ;  /* 0x9e3779b114107825 */ /* 0x004fc800078e0010 */
[----:B------:R-:W-:Y:S02]  /*8db0*/  IMAD R21, R21, -0x61c8864f, RZ ;  /* 0x9e3779b115157824 */ /* 0x000fe400078e02ff */
[----:B----4-:R-:W-:Y:S02]  /*8dc0*/  IMAD R19, R19, -0x61c8864f, RZ ;  /* 0x9e3779b113137824 */ /* 0x010fe400078e02ff */
        /* <DEDUP_REMOVED lines=27> */
[----:B------:R-:W-:Y:S01]  /*8f80*/  LOP3.LUT R0, R0, R19, RZ, 0x3c, !PT ;  /* 0x0000001300007212 */ /* 0x000fe200078e3cff */
[----:B-----5:R-:W-:Y:S01]  /*8f90*/  IMAD R19, R15, -0x61c8864f, RZ ;  /* 0x9e3779b10f137824 */ /* 0x020fe200078e02ff */
        /* <DEDUP_REMOVED lines=16> */
[----:B---3--:R-:W-:Y:S01]  /*90a0*/  IMAD R17, R13, -0x61c8864f, RZ ;  /* 0x9e3779b10d117824 */ /* 0x008fe200078e02ff */
        /* <DEDUP_REMOVED lines=19> */
.L_x_455:
[----:B------:R-:W-:Y:S05]  /*91e0*/  BRA.U !UP0, `(.L_x_452) ;  /* 0x00000005080c7547 */ /* 0x000fea000b800000 */
[----:B------:R-:W-:Y:S01]  /*91f0*/  UISETP.NE.U32.AND UP0, UPT, UR12, URZ, UPT ;  /* 0x000000ff0c00728c */ /* 0x000fe2000bf05070 */
[----:B------:R-:W-:-:S03]  /*9200*/  LOP3.LUT R31, R31, 0x1, RZ, 0xc0, !PT ;  /* 0x000000011f1f7812 */ /* 0x000fc600078ec0ff */
[----:B------:R-:W-:Y:S01]  /*9210*/  UISETP.NE.AND.EX UP0, UPT, UR13, URZ, UPT, UP0 ;  /* 0x000000ff0d00728c */ /* 0x000fe2000bf05300 */
[----:B------:R-:W-:-:S04]  /*9220*/  ISETP.NE.U32.AND P0, PT, R31, 0x1, PT ;  /* 0x000000011f00780c */ /* 0x000fc80003f05070 */
[----:B------:R-:W-:-:S04]  /*9230*/  ISETP.NE.U32.AND.EX P0, PT, RZ, RZ, PT, P0 ;  /* 0x000000ffff00720c */ /* 0x000fc80003f05100 */
[----:B------:R-:W-:Y:S09]  /*9240*/  BRA.U !UP0, `(.L_x_456) ;  /* 0x0000000108a07547 */ /* 0x000ff2000b800000 */
[----:B--2---:R-:W-:-:S04]  /*9250*/  LEA R14, P1, R7, R8, 0x3 ;  /* 0x00000008070e7211 */ /* 0x004fc800078218ff */
[----:B------:R-:W-:-:S05]  /*9260*/  LEA.HI.X R15, R7, R9, R5, 0x3, P1 ;  /* 0x00000009070f7211 */ /* 0x000fca00008f1c05 */
[----:B------:R-:W2:Y:S04]  /*9270*/  LD.E.64 R18, desc[UR6][R14.64] ;  /* 0x000000060e127980 */ /* 0x000ea8000c101b00 */
[----:B------:R-:W4:Y:S01]  /*9280*/  LD.E.64 R12, desc[UR6][R14.64+0x8] ;  /* 0x000008060e0c7980 */ /* 0x000f22000c101b00 */
[----:B--2---:R-:W-:-:S04]  /*9290*/  IMAD.WIDE.U32 R16, R18, -0x61c8864f, R16 ;  /* 0x9e3779b112107825 */ /* 0x004fc800078e0010 */
[----:B------:R-:W-:Y:S01]  /*92a0*/  IMAD R19, R19, -0x61c8864f, RZ ;  /* 0x9e3779b113137824 */ /* 0x000fe200078e02ff */
[----:B------:R-:W-:Y:S01]  /*92b0*/  LEA R0, P1, R16, R16, 0xd ;  /* 0x0000001010007211 */ /* 0x000fe200078268ff */
[----:B----4-:R-:W-:Y:S02]  /*92c0*/  IMAD R13, R13, -0x61c8864f, RZ ;  /* 0x9e3779b10d0d7824 */ /* 0x010fe400078e02ff */
        /* <DEDUP_REMOVED lines=32> */
.L_x_456:
[----:B------:R-:W-:Y:S05]  /*94d0*/  @P0 BRA `(.L_x_452) ;  /* 0x0000000000500947 */ /* 0x000fea0003800000 */
[----:B--2---:R-:W-:-:S04]  /*94e0*/  LEA R6, P0, R7, R8, 0x3 ;  /* 0x0000000807067211 */ /* 0x004fc800078018ff */
        /* <DEDUP_REMOVED lines=19> */
.L_x_452:
[----:B------:R-:W-:Y:S05]  /*9620*/  BSYNC.RECONVERGENT B1 ;  /* 0x0000000000017941 */ /* 0x000fea0003800200 */
.L_x_451:
[----:B------:R-:W-:-:S04]  /*9630*/  ISETP.GE.U32.AND P0, PT, R2, R16, PT ;  /* 0x000000100200720c */ /* 0x000fc80003f06070 */
[----:B------:R-:W-:-:S04]  /*9640*/  ISETP.GE.U32.AND.EX P0, PT, R3, R17, PT, P0 ;  /* 0x000000110300720c */ /* 0x000fc80003f06100 */
[----:B------:R-:W-:Y:S01]  /*9650*/  PLOP3.LUT P0, PT, P0, PT, PT, 0x8, 0x80 ;  /* 0x000000000080781c */ /* 0x000fe2000070e170 */
[----:B------:R-:W-:-:S12]  /*9660*/  BRA `(.L_x_436) ;  /* 0x00000000006c7947 */ /* 0x000fd80003800000 */
.L_x_444:
[----:B------:R-:W0:Y:S01]  /*9670*/  LDCU UR11, c[0x0][0x3b8] ;  /* 0x00007700ff0b77ac */ /* 0x000e220008000800 */
[----:B------:R-:W-:Y:S01]  /*9680*/  PLOP3.LUT P0, PT, PT, PT, PT, 0x8, 0x80 ;  /* 0x000000000080781c */ /* 0x000fe20003f0e170 */
[----:B0-----:R-:W-:-:S09]  /*9690*/  UISETP.NE.AND UP0, UPT, UR11, URZ, UPT ;  /* 0x000000ff0b00728c */ /* 0x001fd2000bf05270 */
[----:B------:R-:W-:Y:S05]  /*96a0*/  BRA.U !UP0, `(.L_x_436) ;  /* 0x00000001085c7547 */ /* 0x000fea000b800000 */
[----:B------:R-:W-:Y:S02]  /*96b0*/  IMAD.MOV.U32 R5, RZ, RZ, RZ ;  /* 0x000000ffff057224 */ /* 0x000fe400078e00ff */
[----:B------:R-:W-:-:S07]  /*96c0*/  IMAD.MOV.U32 R12, RZ, RZ, RZ ;  /* 0x000000ffff0c7224 */ /* 0x000fce00078e00ff */
.L_x_457:
[C---:B------:R-:W-:Y:S01]  /*96d0*/  IMAD.SHL.U32 R7, R5.reuse, 0x8, RZ ;  /* 0x0000000805077824 */ /* 0x040fe200078e00ff */
[----:B------:R-:W-:-:S04]  /*96e0*/  SHF.L.U64.HI R0, R5, 0x3, R12 ;  /* 0x0000000305007819 */ /* 0x000fc8000001020c */
[C---:B---3--:R-:W-:Y:S02]  /*96f0*/  IADD3 R2, P0, PT, R7.reuse, R10, RZ ;  /* 0x0000000a07027210 */ /* 0x048fe40007f1e0ff */
[----:B--2---:R-:W-:-:S03]  /*9700*/  IADD3 R6, P1, PT, R7, R8, RZ ;  /* 0x0000000807067210 */ /* 0x004fc60007f3e0ff */
[C---:B------:R-:W-:Y:S02]  /*9710*/  IMAD.X R3, R0.reuse, 0x1, R11, P0 ;  /* 0x0000000100037824 */ /* 0x040fe400000e060b */
        /* <DEDUP_REMOVED lines=12> */
[----:B------:R-:W-:Y:S02]  /*97e0*/  PLOP3.LUT P0, PT, PT, PT, PT, 0x8, 0x80 ;  /* 0x000000000080781c */ /* 0x000fe40003f0e170 */
[----:B0-----:R-:W-:-:S04]  /*97f0*/  ISETP.GE.U32.AND P1, PT, R5, UR11, PT ;  /* 0x0000000b05007c0c */ /* 0x001fc8000bf26070 */
[----:B------:R-:W-:-:S13]  /*9800*/  ISETP.GE.U32.AND.EX P1, PT, R12, UR9, PT, P1 ;  /* 0x000000090c007c0c */ /* 0x000fda000bf26110 */
[----:B------:R-:W-:Y:S05]  /*9810*/  @!P1 BRA !P2, `(.L_x_457) ;  /* 0xfffffffc00ac9947 */ /* 0x000fea000503ffff */
.L_x_436:
[----:B------:R-:W-:Y:S05]  /*9820*/  BSYNC.RECONVERGENT B0 ;  /* 0x0000000000007941 */ /* 0x000fea0003800200 */
.L_x_435:
[----:B------:R-:W0:Y:S01]  /*9830*/  S2R R0, SR_TID.X ;  /* 0x0000000000007919 */ /* 0x000e220000002100 */
[----:B--23--:R-:W-:Y:S01]  /*9840*/  SEL R6, R10, R8, P0 ;  /* 0x000000080a067207 */ /* 0x00cfe20000000000 */
[----:B------:R-:W-:Y:S01]  /*9850*/  BSSY.RECONVERGENT B0, `(.L_x_458) ;  /* 0x000041f000007945 */ /* 0x000fe20003800200 */
[----:B------:R-:W-:-:S05]  /*9860*/  SEL R7, R11, R9, P0 ;  /* 0x000000090b077207 */ /* 0x000fca0000000000 */
[----:B------:R1:W-:Y:S01]  /*9870*/  STL.64 [R1], R6 ;  /* 0x0000000601007387 */ /* 0x0003e20000100a00 */
[----:B0-----:R-:W-:Y:S02]  /*9880*/  IMAD.SHL.U32 R3, R0, 0x8, RZ ;  /* 0x0000000800037824 */ /* 0x001fe400078e00ff */
[----:B------:R-:W-:Y:S02]  /*9890*/  VIADD R0, R4, 0x1 ;  /* 0x0000000104007836 */ /* 0x000fe40000000000 */
[----:B------:R-:W-:Y:S01]  /*98a0*/  @P0 IMAD.MOV R0, RZ, RZ, R4 ;  /* 0x000000ffff000224 */ /* 0x000fe200078e0204 */
[----:B------:R-:W-:-:S05]  /*98b0*/  VIMNMX R3, PT, PT, R3, R34, PT ;  /* 0x0000002203037248 */ /* 0x000fca0003fe0100 */
[----:B------:R-:W-:-:S04]  /*98c0*/  IMAD.IADD R3, R3, 0x1, -R4 ;  /* 0x0000000103037824 */ /* 0x000fc800078e0a04 */
[----:B------:R-:W-:-:S04]  /*98d0*/  IMAD.IADD R3, R30, 0x1, R3 ;  /* 0x000000011e037824 */ /* 0x000fc800078e0203 */
[----:B------:R-:W-:Y:S02]  /*98e0*/  VIADD R2, R3, 0x1 ;  /* 0x0000000103027836 */ /* 0x000fe40000000000 */
[----:B------:R-:W-:Y:S01]  /*98f0*/  @!P0 IMAD.MOV R2, RZ, RZ, R3 ;  /* 0x000000ffff028224 */ /* 0x000fe200078e0203 */
[----:B------:R-:W-:-:S04]  /*9900*/  @!P0 LEA R3, R0, UR8, 0x3 ;  /* 0x0000000800038c11 */ /* 0x000fc8000f8e18ff */
[C---:B------:R-:W-:Y:S01]  /*9910*/  ISETP.GE.AND P1, PT, R2.reuse, R34, PT ;  /* 0x000000220200720c */ /* 0x040fe20003f26270 */
[----:B------:R1:W0:Y:S01]  /*9920*/  @!P0 LDS.64 R8, [R3] ;  /* 0x0000000003088984 */ /* 0x0002220000000a00 */
[----:B------:R-:W-:-:S05]  /*9930*/  @P0 LEA R4, R2, UR8, 0x3 ;  /* 0x0000000802040c11 */ /* 0x000fca000f8e18ff */
[----:B------:R1:W2:Y:S01]  /*9940*/  @P0 LDS.64 R10, [R4] ;  /* 0x00000000040a0984 */ /* 0x0002a20000000a00 */
[----:B------:R-:W-:-:S05]  /*9950*/  PLOP3.LUT P0, PT, PT, PT, PT, 0x8, 0x80 ;  /* 0x000000000080781c */ /* 0x000fca0003f0e170 */
[----:B------:R-:W-:Y:S08]  /*9960*/  @P1 BRA `(.L_x_459) ;  /* 0x0000004000341947 */ /* 0x000ff00003800000 */
[----:B------:R-:W-:Y:S02]  /*9970*/  ISETP.GE.AND P1, PT, R0, R30, PT ;  /* 0x0000001e0000720c */ /* 0x000fe40003f26270 */
[----:B------:R-:W-:-:S11]  /*9980*/  PLOP3.LUT P0, PT, PT, PT, PT, 0x80, 0x8 ;  /* 0x000000000008781c */ /* 0x000fd60003f0f070 */
[----:B------:R-:W-:Y:S05]  /*9990*/  @P1 BRA `(.L_x_459) ;  /* 0x0000004000281947 */ /* 0x000fea0003800000 */
[----:B------:R-:W3:Y:S01]  /*99a0*/  LDC.64 R12, c[0x0][0x3b0] ;  /* 0x0000ec00ff0c7b82 */ /* 0x000ee20000000a00 */
[----:B-1----:R-:W-:Y:S02]  /*99b0*/  IMAD.MOV.U32 R3, RZ, RZ, -0x7bdddcdb ;  /* 0x84222325ff037424 */ /* 0x002fe400078e00ff */
[----:B------:R-:W-:Y:S01]  /*99c0*/  IMAD.MOV.U32 R18, RZ, RZ, -0x340d631c ;  /* 0xcbf29ce4ff127424 */ /* 0x000fe200078e00ff */
[----:B---3--:R-:W-:-:S04]  /*99d0*/  ISETP.NE.U32.AND P0, PT, R12, RZ, PT ;  /* 0x000000ff0c00720c */ /* 0x008fc80003f05070 */
[----:B------:R-:W-:-:S13]  /*99e0*/  ISETP.NE.AND.EX P0, PT, R13, RZ, PT, P0 ;  /* 0x000000ff0d00720c */ /* 0x000fda0003f05300 */
        /* <DEDUP_REMOVED lines=12> */
[----:B------:R-:W-:Y:S01]  /*9ab0*/  IMAD.MOV.U32 R3, RZ, RZ, -0x7bdddcdb ;  /* 0x84222325ff037424 */ /* 0x000fe200078e00ff */
[----:B------:R-:W-:Y:S01]  /*9ac0*/  LOP3.LUT R15, R12, 0xfffffffe, RZ, 0xc0, !PT ;  /* 0xfffffffe0c0f7812 */ /* 0x000fe200078ec0ff */
[----:B------:R-:W-:Y:S02]  /*9ad0*/  IMAD.MOV.U32 R18, RZ, RZ, -0x340d631c ;  /* 0xcbf29ce4ff127424 */ /* 0x000fe400078e00ff */
[----:B------:R-:W-:Y:S02]  /*9ae0*/  IMAD.MOV.U32 R14, RZ, RZ, RZ ;  /* 0x000000ffff0e7224 */ /* 0x000fe400078e00ff */
[----:B------:R-:W-:Y:S02]  /*9af0*/  IMAD.MOV.U32 R16, RZ, RZ, RZ ;  /* 0x000000ffff107224 */ /* 0x000fe400078e00ff */
[----:B------:R-:W-:-:S07]  /*9b00*/  IMAD.X R5, RZ, RZ, R11, P2 ;  /* 0x000000ffff057224 */ /* 0x000fce00010e060b */
.L_x_462:
[----:B------:R-:W2:Y:S04]  /*9b10*/  LD.E.64 R20, desc[UR6][R4.64+-0x8] ;  /* 0xfffff80604147980 */ /* 0x000ea8000c101b00 */
[----:B------:R-:W3:Y:S01]  /*9b20*/  LD.E.64 R6, desc[UR6][R4.64] ;  /* 0x0000000604067980 */ /* 0x000ee2000c101b00 */
        /* <DEDUP_REMOVED lines=46> */
[----:B------:R-:W-:Y:S01]  /*9e10*/  IMAD R17, R3, 0x100, R20 ;  /* 0x0000010003117824 */ /* 0x000fe200078e0214 */
[----:B---3--:R-:W-:-:S03]  /*9e20*/  LOP3.LUT R3, R18, 0xff, R6, 0x78, !PT ;  /* 0x000000ff12037812 */ /* 0x008fc600078e7806 */
[----:B------:R-:W-:Y:S02]  /*9e30*/  IMAD.IADD R17, R19, 0x1, R17 ;  /* 0x0000000113117824 */ /* 0x000fe400078e0211 */
[----:B------:R-:W-:-:S04]  /*9e40*/  IMAD.WIDE.U32 R18, R3, 0x1b3, RZ ;  /* 0x000001b303127825 */ /* 0x000fc800078e00ff */
[----:B------:R-:W-:-:S04]  /*9e50*/  IMAD R20, R17, 0x1b3, RZ ;  /* 0x000001b311147824 */ /* 0x000fc800078e02ff */
        /* <DEDUP_REMOVED lines=37> */
[----:B------:R-:W-:Y:S02]  /*a0b0*/  IADD3 R6, P3, PT, R14, -R15, RZ ;  /* 0x8000000f0e067210 */ /* 0x000fe40007f7e0ff */
[----:B------:R-:W-:Y:S01]  /*a0c0*/  LOP3.LUT R18, R7, R18, RZ, 0x3c, !PT ;  /* 0x0000001207127212 */ /* 0x000fe200078e3cff */
[----:B------:R-:W-:Y:S01]  /*a0d0*/  IMAD.IADD R3, R19, 0x1, R3 ;  /* 0x0000000113037824 */ /* 0x000fe200078e0203 */
[----:B------:R-:W-:Y:S01]  /*a0e0*/  ISETP.NE.U32.AND P2, PT, R6, RZ, PT ;  /* 0x000000ff0600720c */ /* 0x000fe20003f45070 */
[----:B------:R-:W-:Y:S01]  /*a0f0*/  IMAD.X R6, R16, 0x1, ~R13, P3 ;  /* 0x0000000110067824 */ /* 0x000fe200018e0e0d */
[----:B------:R-:W-:Y:S01]  /*a100*/  IADD3 R4, P3, PT, R4, 0x10, RZ ;  /* 0x0000001004047810 */ /* 0x000fe20007f7e0ff */
[----:B------:R-:W-:-:S03]  /*a110*/  IMAD R3, R3, 0x1b3, RZ ;  /* 0x000001b303037824 */ /* 0x000fc600078e02ff */
[----:B------:R-:W-:Y:S01]  /*a120*/  ISETP.NE.AND.EX P2, PT, R6, RZ, PT, P2 ;  /* 0x000000ff0600720c */ /* 0x000fe20003f45320 */
[----:B------:R-:W-:-:S04]  /*a130*/  IMAD.WIDE.U32 R6, R18, 0x1b3, RZ ;  /* 0x000001b312067825 */ /* 0x000fc800078e00ff */
[----:B------:R-:W-:Y:S02]  /*a140*/  IMAD R17, R18, 0x100, R3 ;  /* 0x0000010012117824 */ /* 0x000fe400078e0203 */
[----:B------:R-:W-:Y:S02]  /*a150*/  IMAD.X R5, RZ, RZ, R5, P3 ;  /* 0x000000ffff057224 */ /* 0x000fe400018e0605 */
[----:B------:R-:W-:Y:S02]  /*a160*/  IMAD.MOV.U32 R3, RZ, RZ, R6 ;  /* 0x000000ffff037224 */ /* 0x000fe400078e0006 */
[----:B------:R-:W-:Y:S02]  /*a170*/  IMAD.IADD R18, R7, 0x1, R17 ;  /* 0x0000000107127824 */ /* 0x000fe400078e0211 */
[----:B------:R-:W-:Y:S05]  /*a180*/  @P2 BRA `(.L_x_462) ;  /* 0xfffffff800602947 */ /* 0x000fea000383ffff */
.L_x_461:
        /* <DEDUP_REMOVED lines=48> */
[----:B------:R-:W-:Y:S02]  /*a490*/  IMAD R7, R6, 0x100, R3 ;  /* 0x0000010006077824 */ /* 0x000fe400078e0203 */
[----:B------:R-:W-:Y:S02]  /*a4a0*/  IMAD.MOV.U32 R3, RZ, RZ, R4 ;  /* 0x000000ffff037224 */ /* 0x000fe400078e0004 */
[----:B------:R-:W-:-:S07]  /*a4b0*/  IMAD.IADD R18, R5, 0x1, R7 ;  /* 0x0000000105127824 */ /* 0x000fce00078e0207 */
.L_x_460:
[----:B------:R-:W-:Y:S02]  /*a4c0*/  IMAD.MOV.U32 R22, RZ, RZ, -0x7bdddcdb ;  /* 0x84222325ff167424 */ /* 0x000fe400078e00ff */
[----:B------:R-:W-:Y:S01]  /*a4d0*/  IMAD.MOV.U32 R23, RZ, RZ, -0x340d631c ;  /* 0xcbf29ce4ff177424 */ /* 0x000fe200078e00ff */
[----:B------:R-:W-:Y:S06]  /*a4e0*/  @!P0 BRA `(.L_x_463) ;  /* 0x0000000800ac8947 */ /* 0x000fec0003800000 */
        /* <DEDUP_REMOVED lines=10> */
[----:B0-----:R-:W-:Y:S01]  /*a590*/  IADD3 R6, P2, PT, R8, 0x8, RZ ;  /* 0x0000000808067810 */ /* 0x001fe20007f5e0ff */
[----:B------:R-:W-:Y:S01]  /*a5a0*/  IMAD.MOV.U32 R22, RZ, RZ, -0x7bdddcdb ;  /* 0x84222325ff167424 */ /* 0x000fe200078e00ff */
[----:B------:R-:W-:Y:S01]  /*a5b0*/  LOP3.LUT R21, R12, 0xfffffffe, RZ, 0xc0, !PT ;  /* 0xfffffffe0c157812 */ /* 0x000fe200078ec0ff */
[----:B------:R-:W-:Y:S02]  /*a5c0*/  IMAD.MOV.U32 R23, RZ, RZ, -0x340d631c ;  /* 0xcbf29ce4ff177424 */ /* 0x000fe400078e00ff */
[----:B------:R-:W-:Y:S02]  /*a5d0*/  IMAD.MOV.U32 R19, RZ, RZ, RZ ;  /* 0x000000ffff137224 */ /* 0x000fe400078e00ff */
[----:B------:R-:W-:Y:S02]  /*a5e0*/  IMAD.MOV.U32 R20, RZ, RZ, RZ ;  /* 0x000000ffff147224 */ /* 0x000fe400078e00ff */
[----:B------:R-:W-:-:S07]  /*a5f0*/  IMAD.X R7, RZ, RZ, R9, P2 ;  /* 0x000000ffff077224 */ /* 0x000fce00010e0609 */
.L_x_465:
        /* <DEDUP_REMOVED lines=90> */
[----:B------:R-:W-:-:S03]  /*aba0*/  IADD3 R14, P3, PT, R19, -R21, RZ ;  /* 0x80000015130e7210 */ /* 0x000fc60007f7e0ff */
[----:B------:R-:W-:Y:S01]  /*abb0*/  IMAD.IADD R5, R5, 0x1, R15 ;  /* 0x0000000105057824 */ /* 0x000fe200078e020f */
[----:B------:R-:W-:Y:S01]  /*abc0*/  ISETP.NE.U32.AND P2, PT, R14, RZ, PT ;  /* 0x000000ff0e00720c */ /* 0x000fe20003f45070 */
[----:B------:R-:W-:Y:S01]  /*abd0*/  IMAD.X R16, R20, 0x1, ~R13, P3 ;  /* 0x0000000114107824 */ /* 0x000fe200018e0e0d */
[----:B------:R-:W-:Y:S01]  /*abe0*/  LOP3.LUT R14, R17, R4, RZ, 0x3c, !PT ;  /* 0x00000004110e7212 */ /* 0x000fe200078e3cff */
[----:B------:R-:W-:Y:S01]  /*abf0*/  IMAD R15, R5, 0x1b3, RZ ;  /* 0x000001b3050f7824 */ /* 0x000fe200078e02ff */
[----:B------:R-:W-:Y:S02]  /*ac00*/  IADD3 R6, P3, PT, R6, 0x10, RZ ;  /* 0x0000001006067810 */ /* 0x000fe40007f7e0ff */
[----:B------:R-:W-:Y:S01]  /*ac10*/  ISETP.NE.AND.EX P2, PT, R16, RZ, PT, P2 ;  /* 0x000000ff1000720c */ /* 0x000fe20003f45320 */
[----:B------:R-:W-:-:S04]  /*ac20*/  IMAD.WIDE.U32 R4, R14, 0x1b3, RZ ;  /* 0x000001b30e047825 */ /* 0x000fc800078e00ff */
[----:B------:R-:W-:Y:S02]  /*ac30*/  IMAD R15, R14, 0x100, R15 ;  /* 0x000001000e0f7824 */ /* 0x000fe400078e020f */
[----:B------:R-:W-:Y:S02]  /*ac40*/  IMAD.X R7, RZ, RZ, R7, P3 ;  /* 0x000000ffff077224 */ /* 0x000fe400018e0607 */
[----:B------:R-:W-:Y:S02]  /*ac50*/  IMAD.MOV.U32 R22, RZ, RZ, R4 ;  /* 0x000000ffff167224 */ /* 0x000fe400078e0004 */
[----:B------:R-:W-:Y:S02]  /*ac60*/  IMAD.IADD R23, R5, 0x1, R15 ;  /* 0x0000000105177824 */ /* 0x000fe400078e020f */
[----:B------:R-:W-:Y:S05]  /*ac70*/  @P2 BRA `(.L_x_465) ;  /* 0xfffffff800602947 */ /* 0x000fea000383ffff */
.L_x_464:
[----:B------:R-:W-:Y:S05]  /*ac80*/  @P1 BRA `(.L_x_463) ;  /* 0x0000000000c41947 */ /* 0x000fea0003800000 */
[----:B0-----:R-:W-:-:S04]  /*ac90*/  LEA R4, P1, R19, R8, 0x3 ;  /* 0x0000000813047211 */ /* 0x001fc800078218ff */
[----:B------:R-:W-:-:S06]  /*aca0*/  LEA.HI.X R5, R19, R9, R20, 0x3, P1 ;  /* 0x0000000913057211 */ /* 0x000fcc00008f1c14 */
[----:B------:R-:W3:Y:S01]  /*acb0*/  LD.E.64 R4, desc[UR6][R4.64] ;  /* 0x0000000604047980 */ /* 0x000ee2000c101b00 */
[----:B------:R-:W-:Y:S01]  /*acc0*/  IMAD R23, R23, 0x1b3, RZ ;  /* 0x000001b317177824 */ /* 0x000fe200078e02ff */
[----:B---3--:R-:W-:Y:S02]  /*acd0*/  LOP3.LUT R22, R22, 0xff, R4, 0x78, !PT ;  /* 0x000000ff16167812 */ /* 0x008fe400078e7804 */
[----:B------:R-:W-:-:S03]  /*ace0*/  SHF.R.U64 R15, R4, 0x8, R5 ;  /* 0x00000008040f7819 */ /* 0x000fc60000001205 */
[----:B------:R-:W-:-:S04]  /*acf0*/  IMAD.WIDE.U32 R6, R22, 0x1b3, RZ ;  /* 0x000001b316067825 */ /* 0x000fc800078e00ff */
[----:B------:R-:W-:Y:S01]  /*ad00*/  IMAD R23, R22, 0x100, R23 ;  /* 0x0000010016177824 */ /* 0x000fe200078e0217 */
[----:B------:R-:W-:-:S03]  /*ad10*/  LOP3.LUT R14, R6, 0xff, R15, 0x78, !PT ;  /* 0x000000ff060e7812 */ /* 0x000fc600078e780f */
        /* <DEDUP_REMOVED lines=39> */
[----:B------:R-:W-:-:S07]  /*af90*/  IMAD.IADD R23, R23, 0x1, R5 ;  /* 0x0000000117177824 */ /* 0x000fce00078e0205 */
.L_x_463:
[----:B------:R-:W-:-:S04]  /*afa0*/  ISETP.NE.U32.AND P1, PT, R3, R22, PT ;  /* 0x000000160300720c */ /* 0x000fc80003f25070 */
[----:B------:R-:W-:-:S13]  /*afb0*/  ISETP.NE.AND.EX P1, PT, R18, R23, PT, P1 ;  /* 0x000000171200720c */ /* 0x000fda0003f25310 */
[----:B------:R-:W-:Y:S05]  /*afc0*/  @!P1 BRA `(.L_x_466) ;  /* 0x0000002800309947 */ /* 0x000fea0003800000 */
[----:B------:R-:W-:Y:S02]  /*afd0*/  IMAD.MOV.U32 R3, RZ, RZ, RZ ;  /* 0x000000ffff037224 */ /* 0x000fe400078e00ff */
[----:B------:R-:W-:Y:S01]  /*afe0*/  IMAD.MOV.U32 R4, RZ, RZ, RZ ;  /* 0x000000ffff047224 */ /* 0x000fe200078e00ff */
[----:B------:R-:W-:Y:S06]  /*aff0*/  @!P0 BRA `(.L_x_467) ;  /* 0x0000001400148947 */ /* 0x000fec0003800000 */
[----:B------:R-:W-:Y:S01]  /*b000*/  UISETP.GE.U32.AND UP1, UPT, UR4, 0x7, UPT ;  /* 0x000000070400788c */ /* 0x000fe2000bf26070 */
[----:B------:R-:W-:Y:S01]  /*b010*/  IMAD.MOV.U32 R7, RZ, RZ, RZ ;  /* 0x000000ffff077224 */ /* 0x000fe200078e00ff */
[----:B------:R-:W-:Y:S01]  /*b020*/  UISETP.NE.U32.AND UP0, UPT, UR10, URZ, UPT ;  /* 0x000000ff0a00728c */ /* 0x000fe2000bf05070 */
[----:B------:R-:W-:Y:S01]  /*b030*/  CS2R R4, SRZ ;  /* 0x0000000000047805 */ /* 0x000fe2000001ff00 */
[----:B------:R-:W-:Y:S01]  /*b040*/  UISETP.GE.U32.AND.EX UP1, UPT, UR5, URZ, UPT, UP1 ;  /* 0x000000ff0500728c */ /* 0x000fe2000bf26110 */
[----:B------:R-:W-:Y:S01]  /*b050*/  IMAD.MOV.U32 R3, RZ, RZ, RZ ;  /* 0x000000ffff037224 */ /* 0x000fe200078e00ff */
[----:B------:R-:W-:-:S07]  /*b060*/  UISETP.NE.AND.EX UP0, UPT, URZ, URZ, UPT, UP0 ;  /* 0x000000ffff00728c */ /* 0x000fce000bf05300 */
[----:B------:R-:W-:Y:S05]  /*b070*/  BRA.U !UP1, `(.L_x_468) ;  /* 0x0000000909807547 */ /* 0x000fea000b800000 */
[----:B--2---:R-:W-:Y:S01]  /*b080*/  IADD3 R14, P1, PT, R10, 0x20, RZ ;  /* 0x000000200a0e7810 */ /* 0x004fe20007f3e0ff */
[----:B------:R-:W-:Y:S01]  /*b090*/  IMAD.MOV.U32 R7, RZ, RZ, RZ ;  /* 0x000000ffff077224 */ /* 0x000fe200078e00ff */
[----:B------:R-:W-:Y:S01]  /*b0a0*/  LOP3.LUT R6, R12, 0xfffffff8, RZ, 0xc0, !PT ;  /* 0xfffffff80c067812 */ /* 0x000fe200078ec0ff */
[----:B------:R-:W-:Y:S02]  /*b0b0*/  IMAD.MOV.U32 R5, RZ, RZ, RZ ;  /* 0x000000ffff057224 */ /* 0x000fe400078e00ff */
[----:B------:R-:W-:-:S08]  /*b0c0*/  IMAD.X R15, RZ, RZ, R11, P1 ;  /* 0x000000ffff0f7224 */ /* 0x000fd000008e060b */
.L_x_469:
[----:B------:R-:W2:Y:S04]  /*b0d0*/  LD.E.64 R16, desc[UR6][R14.64+-0x20] ;  /* 0xffffe0060e107980 */ /* 0x000ea8000c101b00 */
[----:B------:R-:W3:Y:S04]  /*b0e0*/  LD.E.64 R18, desc[UR6][R14.64+-0x18] ;  /* 0xffffe8060e127980 */ /* 0x000ee8000c101b00 */
[----:B------:R-:W4:Y:S04]  /*b0f0*/  LD.E.64 R20, desc[UR6][R14.64+-0x10] ;  /* 0xfffff0060e147980 */ /* 0x000f28000c101b00 */
[----:B------:R-:W5:Y:S04]  /*b100*/  LD.E.64 R22, desc[UR6][R14.64+-0x8] ;  /* 0xfffff8060e167980 */ /* 0x000f68000c101b00 */
[----:B------:R-:W5:Y:S04]  /*b110*/  LD.E.64 R24, desc[UR6][R14.64] ;  /* 0x000000060e187980 */ /* 0x000f68000c101b00 */
[----:B------:R-:W5:Y:S01]  /*b120*/  LD.E.64 R26, desc[UR6][R14.64+0x8] ;  /* 0x000008060e1a7980 */ /* 0x000f62000c101b00 */
[----:B------:R-:W-:-:S02]  /*b130*/  IMAD.MOV.U32 R28, RZ, RZ, R3 ;  /* 0x000000ffff1c7224 */ /* 0x000fc400078e0003 */
[----:B------:R-:W-:Y:S02]  /*b140*/  IMAD.MOV.U32 R29, RZ, RZ, R4 ;  /* 0x000000ffff1d7224 */ /* 0x000fe400078e0004 */
[----:B--2---:R-:W-:-:S04]  /*b150*/  IMAD.WIDE.U32 R28, R16, -0x61c8864f, R28 ;  /* 0x9e3779b1101c7825 */ /* 0x004fc800078e001c */
[----:B------:R-:W-:Y:S01]  /*b160*/  IMAD R3, R17, -0x61c8864f, RZ ;  /* 0x9e3779b111037824 */ /* 0x000fe200078e02ff */
[----:B------:R-:W-:Y:S01]  /*b170*/  LEA R4, P1, R28, R28, 0xd ;  /* 0x0000001c1c047211 */ /* 0x000fe200078268ff */
[----:B------:R-:W2:Y:S02]  /*b180*/  LD.E.64 R16, desc[UR6][R14.64+0x10] ;  /* 0x000010060e107980 */ /* 0x000ea4000c101b00 */
        /* <DEDUP_REMOVED lines=13> */
[----:B------:R-:W-:Y:S01]  /*b260*/  LEA.HI.X R29, R3, R4, R4, 0x5, P1 ;  /* 0x00000004031d7211 */ /* 0x000fe200008f2c04 */
[----:B---3--:R-:W-:Y:S02]  /*b270*/  IMAD R3, R19, -0x61c8864f, RZ ;  /* 0x9e3779b113037824 */ /* 0x008fe400078e02ff */
[----:B------:R-:W-:Y:S02]  /*b280*/  IMAD.WIDE.U32 R28, R18, -0x61c8864f, R28 ;  /* 0x9e3779b1121c7825 */ /* 0x000fe400078e001c */
[----:B------:R-:W3:Y:S02]  /*b290*/  LD.E.64 R18, desc[UR6][R14.64+0x18] ;  /* 0x000018060e127980 */ /* 0x000ee4000c101b00 */
        /* <DEDUP_REMOVED lines=108> */
[----:B------:R-:W-:Y:S02]  /*b960*/  IADD3 R7, P2, PT, R7, 0x8, RZ ;  /* 0x0000000807077810 */ /* 0x000fe40007f5e0ff */
[----:B------:R-:W-:Y:S02]  /*b970*/  LOP3.LUT R17, R17, R4, RZ, 0x3c, !PT ;  /* 0x0000000411117212 */ /* 0x000fe400078e3cff */
[----:B------:R-:W-:Y:S01]  /*b980*/  LEA R3, P1, R16, R16, 0x3 ;  /* 0x0000001010037211 */ /* 0x000fe200078218ff */
[----:B------:R-:W-:Y:S01]  /*b990*/  IMAD.X R5, RZ, RZ, R5, P2 ;  /* 0x000000ffff057224 */ /* 0x000fe200010e0605 */
[----:B------:R-:W-:-:S02]  /*b9a0*/  IADD3 R4, P3, PT, R7, -R6, RZ ;  /* 0x8000000607047210 */ /* 0x000fc40007f7e0ff */
[----:B------:R-:W-:Y:S02]  /*b9b0*/  LEA.HI.X R16, R16, R17, R17, 0x3, P1 ;  /* 0x0000001110107211 */ /* 0x000fe400008f1c11 */
[----:B------:R-:W-:Y:S01]  /*b9c0*/  ISETP.NE.U32.AND P1, PT, R4, RZ, PT ;  /* 0x000000ff0400720c */ /* 0x000fe20003f25070 */
[----:B------:R-:W-:Y:S01]  /*b9d0*/  IMAD.X R17, R5, 0x1, ~R13, P3 ;  /* 0x0000000105117824 */ /* 0x000fe200018e0e0d */
[----:B------:R-:W-:-:S04]  /*b9e0*/  SHF.R.U64 R4, R3, 0x11, R16 ;  /* 0x0000001103047819 */ /* 0x000fc80000001210 */
[----:B------:R-:W-:Y:S02]  /*b9f0*/  ISETP.NE.AND.EX P1, PT, R17, RZ, PT, P1 ;  /* 0x000000ff1100720c */ /* 0x000fe40003f25310 */
        /* <DEDUP_REMOVED lines=8> */
.L_x_468:
        /* <DEDUP_REMOVED lines=9> */
[----:B------:R-:W3:Y:S04]  /*bb10*/  LD.E.64 R18, desc[UR6][R24.64+0x8] ;  /* 0x0000080618127980 */ /* 0x000ee8000c101b00 */
[----:B------:R-:W4:Y:S04]  /*bb20*/  LD.E.64 R16, desc[UR6][R24.64+0x10] ;  /* 0x0000100618107980 */ /* 0x000f28000c101b00 */
[----:B------:R-:W5:Y:S01]  /*bb30*/  LD.E.64 R14, desc[UR6][R24.64+0x18] ;  /* 0x00001806180e7980 */ /* 0x000f62000c101b00 */
[----:B------:R-:W-:Y:S01]  /*bb40*/  IMAD.MOV.U32 R22, RZ, RZ, R3 ;  /* 0x000000ffff167224 */ /* 0x000fe200078e0003 */
[----:B------:R-:W-:Y:S01]  /*bb50*/  IADD3 R7, P2, PT, R7, 0x4, RZ ;  /* 0x0000000407077810 */ /* 0x000fe20007f5e0ff */
[----:B------:R-:W-:-:S04]  /*bb60*/  IMAD.MOV.U32 R23, RZ, RZ, R4 ;  /* 0x000000ffff177224 */ /* 0x000fc800078e0004 */
        /* <DEDUP_REMOVED lines=69> */
.L_x_470:
[----:B------:R-:W-:Y:S05]  /*bfc0*/  BRA.U !UP0, `(.L_x_467) ;  /* 0x0000000508207547 */ /* 0x000fea000b800000 */
[----:B------:R-:W-:Y:S01]  /*bfd0*/  UIADD3 UR11, UPT, UPT, UR14, -0x1, URZ ;  /* 0xffffffff0e0b7890 */ /* 0x000fe2000fffe0ff */
[----:B------:R-:W-:-:S03]  /*bfe0*/  LOP3.LUT R6, R12, 0x1, RZ, 0xc0, !PT ;  /* 0x000000010c067812 */ /* 0x000fc600078ec0ff */
[----:B------:R-:W-:Y:S01]  /*bff0*/  UISETP.NE.U32.AND UP0, UPT, UR11, URZ, UPT ;  /* 0x000000ff0b00728c */ /* 0x000fe2000bf05070 */
[----:B------:R-:W-:-:S03]  /*c000*/  ISETP.NE.U32.AND P1, PT, R6, 0x1, PT ;  /* 0x000000010600780c */ /* 0x000fc60003f25070 */
[----:B------:R-:W-:Y:S01]  /*c010*/  UISETP.NE.AND.EX UP0, UPT, UR13, URZ, UPT, UP0 ;  /* 0x000000ff0d00728c */ /* 0x000fe2000bf05300 */
[----:B------:R-:W-:-:S08]  /*c020*/  ISETP.NE.U32.AND.EX P1, PT, RZ, RZ, PT, P1 ;  /* 0x000000ffff00720c */ /* 0x000fd00003f25110 */
[----:B------:R-:W-:Y:S05]  /*c030*/  BRA.U !UP0, `(.L_x_471) ;  /* 0x0000000108a87547 */ /* 0x000fea000b800000 */
[----:B--2---:R-:W-:-:S04]  /*c040*/  LEA R18, P2, R7, R10, 0x3 ;  /* 0x0000000a07127211 */ /* 0x004fc800078418ff */
[----:B------:R-:W-:-:S05]  /*c050*/  LEA.HI.X R19, R7, R11, R5, 0x3, P2 ;  /* 0x0000000b07137211 */ /* 0x000fca00010f1c05 */
[----:B------:R-:W2:Y:S04]  /*c060*/  LD.E.64 R14, desc[UR6][R18.64] ;  /* 0x00000006120e7980 */ /* 0x000ea8000c101b00 */
[----:B------:R1:W3:Y:S02]  /*c070*/  LD.E.64 R16, desc[UR6][R18.64+0x8] ;  /* 0x0000080612107980 */ /* 0x0002e4000c101b00 */
[----:B-1----:R-:W-:Y:S02]  /*c080*/  IMAD.MOV.U32 R18, RZ, RZ, R3 ;  /* 0x000000ffff127224 */ /* 0x002fe400078e0003 */
[----:B------:R-:W-:Y:S02]  /*c090*/  IMAD.MOV.U32 R19, RZ, RZ, R4 ;  /* 0x000000ffff137224 */ /* 0x000fe400078e0004 */
        /* <DEDUP_REMOVED lines=36> */
.L_x_471:
[----:B------:R-:W-:Y:S05]  /*c2e0*/  @P1 BRA `(.L_x_467) ;  /* 0x0000000000581947 */ /* 0x000fea0003800000 */
[----:B--2---:R-:W-:-:S04]  /*c2f0*/  LEA R6, P1, R7, R10, 0x3 ;  /* 0x0000000a07067211 */ /* 0x004fc800078218ff */
[----:B------:R-:W-:-:S06]  /*c300*/  LEA.HI.X R7, R7, R11, R5, 0x3, P1 ;  /* 0x0000000b07077211 */ /* 0x000fcc00008f1c05 */
[----:B------:R-:W2:Y:S01]  /*c310*/  LD.E.64 R6, desc[UR6][R6.64] ;  /* 0x0000000606067980 */ /* 0x000ea2000c101b00 */
[----:B------:R-:W-:Y:S02]  /*c320*/  IMAD.MOV.U32 R5, RZ, RZ, R4 ;  /* 0x000000ffff057224 */ /* 0x000fe400078e0004 */
[----:B------:R-:W-:-:S04]  /*c330*/  IMAD.MOV.U32 R4, RZ, RZ, R3 ;  /* 0x000000ffff047224 */ /* 0x000fc800078e0003 */
        /* <DEDUP_REMOVED lines=17> */
.L_x_467:
[----:B------:R-:W-:Y:S01]  /*c450*/  CS2R R26, SRZ ;  /* 0x00000000001a7805 */ /* 0x000fe2000001ff00 */
[----:B------:R-:W-:Y:S06]  /*c460*/  @!P0 BRA `(.L_x_472) ;  /* 0x0000001000f88947 */ /* 0x000fec0003800000 */
[----:B------:R-:W-:Y:S01]  /*c470*/  UISETP.GE.U32.AND UP1, UPT, UR4, 0x7, UPT ;  /* 0x000000070400788c */ /* 0x000fe2000bf26070 */
[----:B------:R-:W-:Y:S01]  /*c480*/  IMAD.MOV.U32 R7, RZ, RZ, RZ ;  /* 0x000000ffff077224 */ /* 0x000fe200078e00ff */
[----:B------:R-:W-:Y:S01]  /*c490*/  UISETP.NE.U32.AND UP0, UPT, UR10, URZ, UPT ;  /* 0x000000ff0a00728c */ /* 0x000fe2000bf05070 */
[----:B------:R-:W-:Y:S01]  /*c4a0*/  IMAD.MOV.U32 R5, RZ, RZ, RZ ;  /* 0x000000ffff057224 */ /* 0x000fe200078e00ff */
[----:B------:R-:W-:Y:S01]  /*c4b0*/  UISETP.GE.U32.AND.EX UP1, UPT, UR5, URZ, UPT, UP1 ;  /* 0x000000ff0500728c */ /* 0x000fe2000bf26110 */
[----:B------:R-:W-:Y:S01]  /*c4c0*/  CS2R R26, SRZ ;  /* 0x00000000001a7805 */ /* 0x000fe2000001ff00 */
[----:B------:R-:W-:-:S07]  /*c4d0*/  UISETP.NE.AND.EX UP0, UPT, URZ, URZ, UPT, UP0 ;  /* 0x000000ffff00728c */ /* 0x000fce000bf05300 */
[----:B------:R-:W-:Y:S05]  /*c4e0*/  BRA.U !UP1, `(.L_x_473) ;  /* 0x00000009097c7547 */ /* 0x000fea000b800000 */
[----:B0-----:R-:W-:Y:S01]  /*c4f0*/  IADD3 R18, P0, PT, R8, 0x20, RZ ;  /* 0x0000002008127810 */ /* 0x001fe20007f1e0ff */
[----:B------:R-:W-:Y:S01]  /*c500*/  IMAD.MOV.U32 R7, RZ, RZ, RZ ;  /* 0x000000ffff077224 */ /* 0x000fe200078e00ff */
[----:B------:R-:W-:Y:S01]  /*c510*/  LOP3.LUT R6, R12, 0xfffffff8, RZ, 0xc0, !PT ;  /* 0xfffffff80c067812 */ /* 0x000fe200078ec0ff */
[----:B------:R-:W-:Y:S02]  /*c520*/  IMAD.MOV.U32 R5, RZ, RZ, RZ ;  /* 0x000000ffff057224 */ /* 0x000fe400078e00ff */
[----:B------:R-:W-:-:S08]  /*c530*/  IMAD.X R15, RZ, RZ, R9, P0 ;  /* 0x000000ffff0f7224 */ /* 0x000fd000000e0609 */
.L_x_474:
[----:B------:R-:W-:-:S05]  /*c540*/  IMAD.MOV.U32 R14, RZ, RZ, R18 ;  /* 0x000000ffff0e7224 */ /* 0x000fca00078e0012 */
[----:B------:R-:W3:Y:S04]  /*c550*/  LD.E.64 R24, desc[UR6][R14.64+-0x20] ;  /* 0xffffe0060e187980 */ /* 0x000ee8000c101b00 */
[----:B------:R-:W4:Y:S04]  /*c560*/  LD.E.64 R20, desc[UR6][R14.64+-0x18] ;  /* 0xffffe8060e147980 */ /* 0x000f28000c101b00 */
[----:B------:R-:W5:Y:S04]  /*c570*/  LD.E.64 R18, desc[UR6][R14.64+-0x10] ;  /* 0xfffff0060e127980 */ /* 0x000f68000c101b00 */
[----:B------:R-:W2:Y:S04]  /*c580*/  LD.E.64 R22, desc[UR6][R14.64+-0x8] ;  /* 0xfffff8060e167980 */ /* 0x000ea8000c101b00 */
[----:B------:R-:W2:Y:S01]  /*c590*/  LD.E.64 R16, desc[UR6][R14.64] ;  /* 0x000000060e107980 */ /* 0x000ea2000c101b00 */
[----:B---3--:R-:W-:-:S04]  /*c5a0*/  IMAD.WIDE.U32 R26, R24, -0x61c8864f, R26 ;  /* 0x9e3779b1181a7825 */ /* 0x008fc800078e001a */
[----:B------:R-:W-:Y:S01]  /*c5b0*/  IMAD R25, R25, -0x61c8864f, RZ ;  /* 0x9e3779b119197824 */ /* 0x000fe200078e02ff */
[----:B------:R-:W-:-:S03]  /*c5c0*/  LEA R24, P0, R26, R26, 0xd ;  /* 0x0000001a1a187211 */ /* 0x000fc600078068ff */
[----:B------:R-:W-:-:S05]  /*c5d0*/  IMAD.IADD R27, R27, 0x1, R25 ;  /* 0x000000011b1b7824 */ /* 0x000fca00078e0219 */
[----:B------:R-:W-:-:S04]  /*c5e0*/  LEA.HI.X R27, R26, R27, R27, 0xd, P0 ;  /* 0x0000001b1a1b7211 */ /* 0x000fc800000f6c1b */
[----:B------:R-:W-:-:S04]  /*c5f0*/  SHF.R.U64 R29, R24, 0x7, R27 ;  /* 0x00000007181d7819 */ /* 0x000fc8000000121b */
[----:B------:R-:W-:Y:S02]  /*c600*/  LOP3.LUT R29, R29, R24, RZ, 0x3c, !PT ;  /* 0x000000181d1d7212 */ /* 0x000fe400078e3cff */
[----:B------:R-:W-:Y:S02]  /*c610*/  SHF.R.U32.HI R24, RZ, 0x7, R27 ;  /* 0x00000007ff187819 */ /* 0x000fe4000001161b */
[----:B------:R-:W-:Y:S02]  /*c620*/  LEA R26, P0, R29, R29, 0x3 ;  /* 0x0000001d1d1a7211 */ /* 0x000fe400078018ff */
[----:B------:R-:W-:-:S04]  /*c630*/  LOP3.LUT R24, R24, R27, RZ, 0x3c, !PT ;  /* 0x0000001b18187212 */ /* 0x000fc800078e3cff */
        /* <DEDUP_REMOVED lines=8> */
[----:B------:R-:W-:-:S03]  /*c6c0*/  LEA.HI.X R27, R27, R28, R28, 0x5, P0 ;  /* 0x0000001c1b1b7211 */ /* 0x000fc600000f2c1c */
[----:B------:R-:W-:-:S04]  /*c6d0*/  IMAD.WIDE.U32 R26, R20, -0x61c8864f, R26 ;  /* 0x9e3779b1141a7825 */ /* 0x000fc800078e001a */
[----:B------:R-:W-:Y:S01]  /*c6e0*/  IMAD.IADD R27, R27, 0x1, R21 ;  /* 0x000000011b1b7824 */ /* 0x000fe200078e0215 */
[----:B------:R-:W-:-:S04]  /*c6f0*/  LEA R20, P0, R26, R26, 0xd ;  /* 0x0000001a1a147211 */ /* 0x000fc800078068ff */
[----:B------:R-:W-:-:S04]  /*c700*/  LEA.HI.X R27, R26, R27, R27, 0xd, P0 ;  /* 0x0000001b1a1b7211 */ /* 0x000fc800000f6c1b */
[----:B------:R-:W-:-:S04]  /*c710*/  SHF.R.U64 R29, R20, 0x7, R27 ;  /* 0x00000007141d7819 */ /* 0x000fc8000000121b */
[----:B------:R-:W-:Y:S02]  /*c720*/  LOP3.LUT R29, R29, R20, RZ, 0x3c, !PT ;  /* 0x000000141d1d7212 */ /* 0x000fe400078e3cff */
[----:B------:R-:W4:Y:S01]  /*c730*/  LD.E.64 R20, desc[UR6][R14.64+0x10] ;  /* 0x000010060e147980 */ /* 0x000f22000c101b00 */
[----:B------:R-:W-:Y:S01]  /*c740*/  SHF.R.U32.HI R28, RZ, 0x7, R27 ;  /* 0x00000007ff1c7819 */ /* 0x000fe2000001161b */
[----:B-----5:R-:W-:Y:S01]  /*c750*/  IMAD R19, R19, -0x61c8864f, RZ ;  /* 0x9e3779b113137824 */ /* 0x020fe200078e02ff */
        /* <DEDUP_REMOVED lines=11> */
[C---:B------:R-:W-:Y:S01]  /*c810*/  LEA R28, P0, R26.reuse, R26, 0xd ;  /* 0x0000001a1a1c7211 */ /* 0x040fe200078068ff */
[----:B------:R-:W5:Y:S03]  /*c820*/  LD.E.64 R18, desc[UR6][R14.64+0x18] ;  /* 0x000018060e127980 */ /* 0x000f66000c101b00 */
        /* <DEDUP_REMOVED lines=107> */
.L_x_473:
[----:B------:R-:W-:Y:S05]  /*cee0*/  BRA.U !UP0, `(.L_x_472) ;  /* 0x0000000908587547 */ /* 0x000fea000b800000 */
[----:B------:R-:W-:Y:S02]  /*cef0*/  UISETP.GE.U32.AND UP1, UPT, UR10, 0x4, UPT ;  /* 0x000000040a00788c */ /* 0x000fe4000bf26070 */
[----:B------:R-:W-:Y:S02]  /*cf00*/  UISETP.NE.U32.AND UP0, UPT, UR14, URZ, UPT ;  /* 0x000000ff0e00728c */ /* 0x000fe4000bf05070 */
[----:B------:R-:W-:Y:S02]  /*cf10*/  UISETP.GE.U32.AND.EX UP1, UPT, URZ, URZ, UPT, UP1 ;  /* 0x000000ffff00728c */ /* 0x000fe4000bf26110 */
[----:B------:R-:W-:-:S07]  /*cf20*/  UISETP.NE.AND.EX UP0, UPT, URZ, URZ, UPT, UP0 ;  /* 0x000000ffff00728c */ /* 0x000fce000bf05300 */
[----:B------:R-:W-:Y:S05]  /*cf30*/  BRA.U !UP1, `(.L_x_475) ;  /* 0x0000000509307547 */ /* 0x000fea000b800000 */
[----:B0-----:R-:W-:-:S04]  /*cf40*/  LEA R20, P0, R7, R8, 0x3 ;  /* 0x0000000807147211 */ /* 0x001fc800078018ff */
        /* <DEDUP_REMOVED lines=75> */
.L_x_475:
        /* <DEDUP_REMOVED lines=8> */
[----:B0-----:R-:W-:-:S04]  /*d480*/  LEA R18, P1, R7, R8, 0x3 ;  /* 0x0000000807127211 */ /* 0x001fc800078218ff */
[----:B------:R-:W-:-:S05]  /*d490*/  LEA.HI.X R19, R7, R9, R5, 0x3, P1 ;  /* 0x0000000907137211 */ /* 0x000fca00008f1c05 */
[----:B------:R-:W3:Y:S04]  /*d4a0*/  LD.E.64 R12, desc[UR6][R18.64] ;  /* 0x00000006120c7980 */ /* 0x000ee8000c101b00 */
[----:B------:R-:W4:Y:S01]  /*d4b0*/  LD.E.64 R14, desc[UR6][R18.64+0x8] ;  /* 0x00000806120e7980 */ /* 0x000f22000c101b00 */
[----:B---3--:R-:W-:-:S04]  /*d4c0*/  IMAD.WIDE.U32 R16, R12, -0x61c8864f, R26 ;  /* 0x9e3779b10c107825 */ /* 0x008fc800078e001a */
        /* <DEDUP_REMOVED lines=35> */
.L_x_476:
[----:B------:R-:W-:Y:S05]  /*d700*/  @P0 BRA `(.L_x_472) ;  /* 0x0000000000500947 */ /* 0x000fea0003800000 */
[----:B0-----:R-:W-:-:S04]  /*d710*/  LEA R6, P0, R7, R8, 0x3 ;  /* 0x0000000807067211 */ /* 0x001fc800078018ff */
[----:B------:R-:W-:-:S06]  /*d720*/  LEA.HI.X R7, R7, R9, R5, 0x3, P0 ;  /* 0x0000000907077211 */ /* 0x000fcc00000f1c05 */
        /* <DEDUP_REMOVED lines=18> */
.L_x_472:
[----:B------:R-:W-:-:S04]  /*d850*/  ISETP.GE.U32.AND P0, PT, R3, R26, PT ;  /* 0x0000001a0300720c */ /* 0x000fc80003f06070 */
[----:B------:R-:W-:-:S04]  /*d860*/  ISETP.GE.U32.AND.EX P0, PT, R4, R27, PT, P0 ;  /* 0x0000001b0400720c */ /* 0x000fc80003f06100 */
[----:B------:R-:W-:Y:S01]  /*d870*/  PLOP3.LUT P0, PT, P0, PT, PT, 0x8, 0x80 ;  /* 0x000000000080781c */ /* 0x000fe2000070e170 */
[----:B------:R-:W-:-:S12]  /*d880*/  BRA `(.L_x_459) ;  /* 0x00000000006c7947 */ /* 0x000fd80003800000 */
.L_x_466:
[----:B------:R-:W1:Y:S01]  /*d890*/  LDCU UR11, c[0x0][0x3b8] ;  /* 0x00007700ff0b77ac */ /* 0x000e620008000800 */
[----:B------:R-:W-:Y:S01]  /*d8a0*/  PLOP3.LUT P0, PT, PT, PT, PT, 0x8, 0x80 ;  /* 0x000000000080781c */ /* 0x000fe20003f0e170 */
[----:B-1----:R-:W-:-:S09]  /*d8b0*/  UISETP.NE.AND UP0, UPT, UR11, URZ, UPT ;  /* 0x000000ff0b00728c */ /* 0x002fd2000bf05270 */
[----:B------:R-:W-:Y:S05]  /*d8c0*/  BRA.U !UP0, `(.L_x_459) ;  /* 0x00000001085c7547 */ /* 0x000fea000b800000 */
[----:B------:R-:W-:Y:S02]  /*d8d0*/  IMAD.MOV.U32 R3, RZ, RZ, RZ ;  /* 0x000000ffff037224 */ /* 0x000fe400078e00ff */
[----:B------:R-:W-:-:S07]  /*d8e0*/  IMAD.MOV.U32 R14, RZ, RZ, RZ ;  /* 0x000000ffff0e7224 */ /* 0x000fce00078e00ff */
.L_x_477:
[C---:B------:R-:W-:Y:S01]  /*d8f0*/  IMAD.SHL.U32 R7, R3.reuse, 0x8, RZ ;  /* 0x0000000803077824 */ /* 0x040fe200078e00ff */
[----:B------:R-:W-:-:S04]  /*d900*/  SHF.L.U64.HI R12, R3, 0x3, R14 ;  /* 0x00000003030c7819 */ /* 0x000fc8000001020e */
[C---:B--2---:R-:W-:Y:S02]  /*d910*/  IADD3 R4, P0, PT, R7.reuse, R10, RZ ;  /* 0x0000000a07047210 */ /* 0x044fe40007f1e0ff */
[----:B0-----:R-:W-:-:S03]  /*d920*/  IADD3 R6, P1, PT, R7, R8, RZ ;  /* 0x0000000807067210 */ /* 0x001fc60007f3e0ff */
        /* <DEDUP_REMOVED lines=17> */
.L_x_459:
[----:B------:R-:W-:Y:S05]  /*da40*/  BSYNC.RECONVERGENT B0 ;  /* 0x0000000000007941 */ /* 0x000fea0003800200 */
.L_x_458:
[----:B-1----:R-:W-:Y:S01]  /*da50*/  VIADD R6, R2, 0x1 ;  /* 0x0000000102067836 */ /* 0x002fe20000000000 */
[----:B------:R-:W-:Y:S01]  /*da60*/  BSSY.RECONVERGENT B0, `(.L_x_478) ;  /* 0x000041b000007945 */ /* 0x000fe20003800200 */
[----:B------:R-:W-:Y:S01]  /*da70*/  @!P0 IMAD.MOV R6, RZ, RZ, R2 ;  /* 0x000000ffff068224 */ /* 0x000fe200078e0202 */
[----:B0-2---:R-:W-:Y:S01]  /*da80*/  SEL R36, R10, R8, P0 ;  /* 0x000000080a247207 */ /* 0x005fe20000000000 */
[----:B------:R-:W-:Y:S01]  /*da90*/  VIADD R5, R0, 0x1 ;  /* 0x0000000100057836 */ /* 0x000fe20000000000 */
[----:B------:R-:W-:Y:S01]  /*daa0*/  SEL R37, R11, R9, P0 ;  /* 0x000000090b257207 */ /* 0x000fe20000000000 */
[----:B------:R-:W-:Y:S01]  /*dab0*/  @P0 IMAD.MOV R5, RZ, RZ, R0 ;  /* 0x000000ffff050224 */ /* 0x000fe200078e0200 */
[C---:B------:R-:W-:Y:S02]  /*dac0*/  ISETP.GE.AND P1, PT, R6.reuse, R34, PT ;  /* 0x000000220600720c */ /* 0x040fe40003f26270 */
[----:B------:R-:W-:Y:S02]  /*dad0*/  @P0 LEA R2, R6, UR8, 0x3 ;  /* 0x0000000806020c11 */ /* 0x000fe4000f8e18ff */
[----:B------:R-:W-:-:S03]  /*dae0*/  @!P0 LEA R0, R5, UR8, 0x3 ;  /* 0x0000000805008c11 */ /* 0x000fc6000f8e18ff */
[----:B------:R0:W1:Y:S04]  /*daf0*/  @P0 LDS.64 R10, [R2] ;  /* 0x00000000020a0984 */ /* 0x0000680000000a00 */
[----:B------:R0:W2:Y:S01]  /*db00*/  @!P0 LDS.64 R8, [R0] ;  /* 0x0000000000088984 */ /* 0x0000a20000000a00 */
[----:B------:R-:W-:Y:S01]  /*db10*/  PLOP3.LUT P0, PT, PT, PT, PT, 0x8, 0x80 ;  /* 0x000000000080781c */ /* 0x000fe20003f0e170 */
[----:B------:R-:W-:-:S12]  /*db20*/  @P1 BRA `(.L_x_479) ;  /* 0x0000004000381947 */ /* 0x000fd80003800000 */
[----:B------:R-:W-:Y:S02]  /*db30*/  ISETP.GE.AND P1, PT, R5, R30, PT ;  /* 0x0000001e0500720c */ /* 0x000fe40003f26270 */
[----:B------:R-:W-:-:S11]  /*db40*/  PLOP3.LUT P0, PT, PT, PT, PT, 0x80, 0x8 ;  /* 0x000000000008781c */ /* 0x000fd60003f0f070 */
[----:B------:R-:W-:Y:S05]  /*db50*/  @P1 BRA `(.L_x_479) ;  /* 0x00000040002c1947 */ /* 0x000fea0003800000 */
[----:B------:R-:W3:Y:S01]  /*db60*/  LDC.64 R12, c[0x0][0x3b0] ;  /* 0x0000ec00ff0c7b82 */ /* 0x000ee20000000a00 */
[----:B0-----:R-:W-:Y:S02]  /*db70*/  IMAD.MOV.U32 R0, RZ, RZ, -0x7bdddcdb ;  /* 0x84222325ff007424 */ /* 0x001fe400078e00ff */
        /* <DEDUP_REMOVED lines=14> */
[----:B-1----:R-:W-:Y:S01]  /*dc60*/  IADD3 R2, P2, PT, R10, 0x8, RZ ;  /* 0x000000080a027810 */ /* 0x002fe20007f5e0ff */
[----:B------:R-:W-:Y:S01]  /*dc70*/  IMAD.MOV.U32 R0, RZ, RZ, -0x7bdddcdb ;  /* 0x84222325ff007424 */ /* 0x000fe200078e00ff */
[----:B------:R-:W-:Y:S01]  /*dc80*/  LOP3.LUT R20, R12, 0xfffffffe, RZ, 0xc0, !PT ;  /* 0xfffffffe0c147812 */ /* 0x000fe200078ec0ff */
[----:B------:R-:W-:Y:S02]  /*dc90*/  IMAD.MOV.U32 R4, RZ, RZ, -0x340d631c ;  /* 0xcbf29ce4ff047424 */ /* 0x000fe400078e00ff */
[----:B------:R-:W-:Y:S02]  /*dca0*/  IMAD.MOV.U32 R7, RZ, RZ, RZ ;  /* 0x000000ffff077224 */ /* 0x000fe400078e00ff */
[----:B------:R-:W-:Y:S02]  /*dcb0*/  IMAD.MOV.U32 R18, RZ, RZ, RZ ;  /* 0x000000ffff127224 */ /* 0x000fe400078e00ff */
[----:B------:R-:W-:-:S07]  /*dcc0*/  IMAD.X R3, RZ, RZ, R11, P2 ;  /* 0x000000ffff037224 */ /* 0x000fce00010e060b */
.L_x_482:
        /* <DEDUP_REMOVED lines=47> */
[----:B------:R-:W-:Y:S01]  /*dfc0*/  IMAD R19, R0, 0x1b3, RZ ;  /* 0x000001b300137824 */ /* 0x000fe200078e02ff */
[----:B----4-:R-:W-:-:S03]  /*dfd0*/  LOP3.LUT R0, R14, 0xff, R16, 0x78, !PT ;  /* 0x000000ff0e007812 */ /* 0x010fc600078e7810 */
[----:B------:R-:W-:-:S04]  /*dfe0*/  IMAD R19, R22, 0x100, R19 ;  /* 0x0000010016137824 */ /* 0x000fc800078e0213 */
        /* <DEDUP_REMOVED lines=54> */
.L_x_481:
[----:B------:R-:W-:Y:S05]  /*e350*/  @P1 BRA `(.L_x_480) ;  /* 0x0000000000c81947 */ /* 0x000fea0003800000 */
[----:B-1----:R-:W-:-:S04]  /*e360*/  LEA R2, P1, R7, R10, 0x3 ;  /* 0x0000000a07027211 */ /* 0x002fc800078218ff */
        /* <DEDUP_REMOVED lines=49> */
.L_x_480:
        /* <DEDUP_REMOVED lines=14> */
[----:B------:R-:W-:Y:S02]  /*e760*/  IMAD.MOV.U32 R21, RZ, RZ, -0x7bdddcdb ;  /* 0x84222325ff157424 */ /* 0x000fe400078e00ff */
[----:B------:R-:W-:Y:S02]  /*e770*/  IMAD.MOV.U32 R23, RZ, RZ, -0x340d631c ;  /* 0xcbf29ce4ff177424 */ /* 0x000fe400078e00ff */
[----:B------:R-:W-:Y:S02]  /*e780*/  IMAD.MOV.U32 R7, RZ, RZ, RZ ;  /* 0x000000ffff077224 */ /* 0x000fe400078e00ff */
[----:B------:R-:W-:Y:S02]  /*e790*/  IMAD.MOV.U32 R20, RZ, RZ, RZ ;  /* 0x000000ffff147224 */ /* 0x000fe400078e00ff */
[----:B------:R-:W-:-:S07]  /*e7a0*/  IMAD.X R15, RZ, RZ, R9, P2 ;  /* 0x000000ffff0f7224 */ /* 0x000fce00010e0609 */
.L_x_485:
        /* <DEDUP_REMOVED lines=105> */
.L_x_484:
[----:B------:R-:W-:Y:S05]  /*ee40*/  @P1 BRA `(.L_x_483) ;  /* 0x0000000000c81947 */ /* 0x000fea0003800000 */
[----:B--2---:R-:W-:-:S04]  /*ee50*/  LEA R2, P1, R7, R8, 0x3 ;  /* 0x0000000807027211 */ /* 0x004fc800078218ff */
[----:B------:R-:W-:-:S06]  /*ee60*/  LEA.HI.X R3, R7, R9, R20, 0x3, P1 ;  /* 0x0000000907037211 */ /* 0x000fcc00008f1c14 */
[----:B------:R-:W2:Y:S01]  /*ee70*/  LD.E.64 R2, desc[UR6][R2.64] ;  /* 0x0000000602027980 */ /* 0x000ea2000c101b00 */
[----:B------:R-:W-:Y:S01]  /*ee80*/  IMAD R16, R23, 0x1b3, RZ ;  /* 0x000001b317107824 */ /* 0x000fe200078e02ff */
[----:B--2---:R-:W-:Y:S02]  /*ee90*/  LOP3.LUT R21, R21, 0xff, R2, 0x78, !PT ;  /* 0x000000ff15157812 */ /* 0x004fe400078e7802 */
        /* <DEDUP_REMOVED lines=45> */
.L_x_483:
        /* <DEDUP_REMOVED lines=14> */
[----:B-1----:R-:W-:Y:S01]  /*f250*/  IADD3 R14, P1, PT, R10, 0x20, RZ ;  /* 0x000000200a0e7810 */ /* 0x002fe20007f3e0ff */
[----:B------:R-:W-:Y:S01]  /*f260*/  IMAD.MOV.U32 R7, RZ, RZ, RZ ;  /* 0x000000ffff077224 */ /* 0x000fe200078e00ff */
[----:B------:R-:W-:Y:S01]  /*f270*/  LOP3.LUT R4, R12, 0xfffffff8, RZ, 0xc0, !PT ;  /* 0xfffffff80c047812 */ /* 0x000fe200078ec0ff */
[----:B------:R-:W-:Y:S02]  /*f280*/  IMAD.MOV.U32 R3, RZ, RZ, RZ ;  /* 0x000000ffff037224 */ /* 0x000fe400078e00ff */
[----:B------:R-:W-:-:S08]  /*f290*/  IMAD.X R15, RZ, RZ, R11, P1 ;  /* 0x000000ffff0f7224 */ /* 0x000fd000008e060b */
.L_x_489:
[----:B------:R-:W3:Y:S04]  /*f2a0*/  LD.E.64 R16, desc[UR6][R14.64+-0x20] ;  /* 0xffffe0060e107980 */ /* 0x000ee8000c101b00 */
[----:B------:R-:W4:Y:S04]  /*f2b0*/  LD.E.64 R18, desc[UR6][R14.64+-0x18] ;  /* 0xffffe8060e127980 */ /* 0x000f28000c101b00 */
[----:B------:R-:W5:Y:S04]  /*f2c0*/  LD.E.64 R20, desc[UR6][R14.64+-0x10] ;  /* 0xfffff0060e147980 */ /* 0x000f68000c101b00 */
[----:B------:R-:W2:Y:S04]  /*f2d0*/  LD.E.64 R22, desc[UR6][R14.64+-0x8] ;  /* 0xfffff8060e167980 */ /* 0x000ea8000c101b00 */
[----:B------:R-:W2:Y:S01]  /*f2e0*/  LD.E.64 R24, desc[UR6][R14.64] ;  /* 0x000000060e187980 */ /* 0x000ea2000c101b00 */
[----:B------:R-:W-:-:S02]  /*f2f0*/  IMAD.MOV.U32 R26, RZ, RZ, R0 ;  /* 0x000000ffff1a7224 */ /* 0x000fc400078e0000 */
[----:B------:R-:W-:Y:S02]  /*f300*/  IMAD.MOV.U32 R27, RZ, RZ, R2 ;  /* 0x000000ffff1b7224 */ /* 0x000fe400078e0002 */
[----:B---3--:R-:W-:-:S04]  /*f310*/  IMAD.WIDE.U32 R26, R16, -0x61c8864f, R26 ;  /* 0x9e3779b1101a7825 */ /* 0x008fc800078e001a */
[----:B------:R-:W-:-:S04]  /*f320*/  IMAD R17, R17, -0x61c8864f, RZ ;  /* 0x9e3779b111117824 */ /* 0x000fc800078e02ff */
        /* <DEDUP_REMOVED lines=11> */
[----:B------:R-:W-:-:S04]  /*f3e0*/  SHF.R.U64 R0, R27, 0x11, R2 ;  /* 0x000000111b007819 */ /* 0x000fc80000001202 */
[----:B------:R-:W-:Y:S02]  /*f3f0*/  LOP3.LUT R0, R0, R27, RZ, 0x3c, !PT ;  /* 0x0000001b00007212 */ /* 0x000fe400078e3cff */
[----:B------:R-:W-:Y:S02]  /*f400*/  SHF.R.U32.HI R27, RZ, 0x11, R2 ;  /* 0x00000011ff1b7819 */ /* 0x000fe40000011602 */
[----:B------:R-:W-:Y:S02]  /*f410*/  LEA R26, P1, R0, R0, 0x5 ;  /* 0x00000000001a7211 */ /* 0x000fe400078228ff */
[----:B------:R-:W-:-:S04]  /*f420*/  LOP3.LUT R27, R27, R2, RZ, 0x3c, !PT ;  /* 0x000000021b1b7212 */ /* 0x000fc800078e3cff */
        /* <DEDUP_REMOVED lines=22> */
[----:B------:R-:W-:Y:S02]  /*f590*/  LEA.HI.X R26, R26, R21, R21, 0xd, P1 ;  /* 0x000000151a1a7211 */ /* 0x000fe400008f6c15 */
[----:B------:R-:W5:Y:S01]  /*f5a0*/  LD.E.64 R20, desc[UR6][R14.64+0x18] ;  /* 0x000018060e147980 */ /* 0x000f62000c101b00 */
[----:B--2---:R-:W-:Y:S01]  /*f5b0*/  IMAD R23, R23, -0x61c8864f, RZ ;  /* 0x9e3779b117177824 */ /* 0x004fe200078e02ff */
[--C-:B------:R-:W-:Y:S01]  /*f5c0*/  SHF.R.U64 R2, R27, 0x7, R26.reuse ;  /* 0x000000071b027819 */ /* 0x100fe2000000121a */
[----:B------:R-:W-:Y:S01]  /*f5d0*/  IMAD R25, R25, -0x61c8864f, RZ ;  /* 0x9e3779b119197824 */ /* 0x000fe200078e02ff */
[----:B------:R-:W-:Y:S02]  /*f5e0*/  SHF.R.U32.HI R29, RZ, 0x7, R26 ;  /* 0x00000007ff1d7819 */ /* 0x000fe4000001161a */
[----:B------:R-:W-:Y:S02]  /*f5f0*/  LOP3.LUT R2, R2, R27, RZ, 0x3c, !PT ;  /* 0x0000001b02027212 */ /* 0x000fe400078e3cff */
[----:B------:R-:W-:-:S02]  /*f600*/  LOP3.LUT R29, R29, R26, RZ, 0x3c, !PT ;  /* 0x0000001a1d1d7212 */ /* 0x000fc400078e3cff */
[C---:B------:R-:W-:Y:S02]  /*f610*/  LEA R27, P1, R2.reuse, R2, 0x3 ;  /* 0x00000002021b7211 */ /* 0x040fe400078218ff */
[----:B------:R-:W-:Y:S02]  /*f620*/  IADD3 R7, P2, PT, R7, 0x8, RZ ;  /* 0x0000000807077810 */ /* 0x000fe40007f5e0ff */
[----:B------:R-:W-:-:S03]  /*f630*/  LEA.HI.X R2, R2, R29, R29, 0x3, P1 ;  /* 0x0000001d02027211 */ /* 0x000fc600008f1c1d */
[----:B------:R-:W-:Y:S01]  /*f640*/  IMAD.X R3, RZ, RZ, R3, P2 ;  /* 0x000000ffff037224 */ /* 0x000fe200010e0603 */
        /* <DEDUP_REMOVED lines=53> */
[----:B------:R-:W-:Y:S01]  /*f9a0*/  LEA R16, P1, R0, R0, 0x5 ;  /* 0x0000000000107211 */ /* 0x000fe200078228ff */
[----:B----4-:R-:W-:-:S03]  /*f9b0*/  IMAD R23, R19, -0x61c8864f, RZ ;  /* 0x9e3779b113177824 */ /* 0x010fc600078e02ff */
        /* <DEDUP_REMOVED lines=31> */
[--C-:B------:R-:W-:Y:S02]  /*fbb0*/  SHF.R.U64 R2, R17, 0x11, R16.reuse ;  /* 0x0000001111027819 */ /* 0x100fe40000001210 */
        /* <DEDUP_REMOVED lines=9> */
.L_x_488:
[----:B------:R-:W-:Y:S05]  /*fc50*/  BRA.U !UP0, `(.L_x_487) ;  /* 0x0000000908707547 */ /* 0x000fea000b800000 */
[----:B------:R-:W-:Y:S02]  /*fc60*/  UISETP.GE.U32.AND UP1, UPT, UR10, 0x4, UPT ;  /* 0x000000040a00788c */ /* 0x000fe4000bf26070 */
[----:B------:R-:W-:Y:S02]  /*fc70*/  UISETP.NE.U32.AND UP0, UPT, UR14, URZ, UPT ;  /* 0x000000ff0e00728c */ /* 0x000fe4000bf05070 */
[----:B------:R-:W-:Y:S02]  /*fc80*/  UISETP.GE.U32.AND.EX UP1, UPT, URZ, URZ, UPT, UP1 ;  /* 0x000000ffff00728c */ /* 0x000fe4000bf26110 */
[----:B------:R-:W-:-:S07]  /*fc90*/  UISETP.NE.AND.EX UP0, UPT, URZ, URZ, UPT, UP0 ;  /* 0x000000ffff00728c */ /* 0x000fce000bf05300 */
[----:B------:R-:W-:Y:S05]  /*fca0*/  BRA.U !UP1, `(.L_x_490) ;  /* 0x0000000509387547 */ /* 0x000fea000b800000 */
[----:B-1----:R-:W-:-:S04]  /*fcb0*/  LEA R14, P1, R7, R10, 0x3 ;  /* 0x0000000a070e7211 */ /* 0x002fc800078218ff */
[----:B------:R-:W-:-:S05]  /*fcc0*/  LEA.HI.X R15, R7, R11, R3, 0x3, P1 ;  /* 0x0000000b070f7211 */ /* 0x000fca00008f1c03 */
[----:B------:R-:W3:Y:S04]  /*fcd0*/  LD.E.64 R16, desc[UR6][R14.64] ;  /* 0x000000060e107980 */ /* 0x000ee8000c101b00 */
[----:B------:R-:W4:Y:S04]  /*fce0*/  LD.E.64 R20, desc[UR6][R14.64+0x8] ;  /* 0x000008060e147980 */ /* 0x000f28000c101b00 */
[----:B------:R-:W5:Y:S04]  /*fcf0*/  LD.E.64 R18, desc[UR6][R14.64+0x10] ;  /* 0x000010060e127980 */ /* 0x000f68000c101b00 */
[----:B------:R-:W2:Y:S01]  /*fd00*/  LD.E.64 R14, desc[UR6][R14.64+0x18] ;  /* 0x000018060e0e7980 */ /* 0x000ea2000c101b00 */
[----:B------:R-:W-:Y:S01]  /*fd10*/  IMAD.MOV.U32 R22, RZ, RZ, R0 ;  /* 0x000000ffff167224 */ /* 0x000fe200078e0000 */
[----:B------:R-:W-:Y:S01]  /*fd20*/  IADD3 R7, P2, PT, R7, 0x4, RZ ;  /* 0x0000000407077810 */ /* 0x000fe20007f5e0ff */
[----:B------:R-:W-:-:S04]  /*fd30*/  IMAD.MOV.U32 R23, RZ, RZ, R2 ;  /* 0x000000ffff177224 */ /* 0x000fc800078e0002 */
[----:B------:R-:W-:Y:S02]  /*fd40*/  IMAD.X R3, RZ, RZ, R3, P2 ;  /* 0x000000ffff037224 */ /* 0x000fe400010e0603 */
[----:B---3--:R-:W-:-:S04]  /*fd50*/  IMAD.WIDE.U32 R22, R16, -0x61c8864f, R22 ;  /* 0x9e3779b110167825 */ /* 0x008fc800078e0016 */
[----:B------:R-:W-:Y:S02]  /*fd60*/  IMAD R17, R17, -0x61c8864f, RZ ;  /* 0x9e3779b111117824 */ /* 0x000fe400078e02ff */
[----:B----4-:R-:W-:Y:S02]  /*fd70*/  IMAD R21, R21, -0x61c8864f, RZ ;  /* 0x9e3779b115157824 */ /* 0x010fe400078e02ff */
[----:B------:R-:W-:Y:S01]  /*fd80*/  IMAD.IADD R17, R23, 0x1, R17 ;  /* 0x0000000117117824 */ /* 0x000fe200078e0211 */
[----:B------:R-:W-:Y:S01]  /*fd90*/  LEA R23, P1, R22, R22, 0xd ;  /* 0x0000001616177211 */ /* 0x000fe200078268ff */
[----:B-----5:R-:W-:-:S03]  /*fda0*/  IMAD R19, R19, -0x61c8864f, RZ ;  /* 0x9e3779b113137824 */ /* 0x020fc600078e02ff */
        /* <DEDUP_REMOVED lines=42> */
[----:B--2---:R-:W-:Y:S01]  /*10050*/  IMAD R19, R15, -0x61c8864f, RZ ;  /* 0x9e3779b10f137824 */ /* 0x004fe200078e02ff */
        /* <DEDUP_REMOVED lines=19> */
.L_x_490:
        /* <DEDUP_REMOVED lines=8> */
[----:B-1----:R-:W-:-:S04]  /*10210*/  LEA R20, P2, R7, R10, 0x3 ;  /* 0x0000000a07147211 */ /* 0x002fc800078418ff */
[----:B------:R-:W-:-:S05]  /*10220*/  LEA.HI.X R21, R7, R11, R3, 0x3, P2 ;  /* 0x0000000b07157211 */ /* 0x000fca00010f1c03 */
[----:B------:R-:W3:Y:S04]  /*10230*/  LD.E.64 R14, desc[UR6][R20.64] ;  /* 0x00000006140e7980 */ /* 0x000ee8000c101b00 */
[----:B------:R-:W4:Y:S01]  /*10240*/  LD.E.64 R16, desc[UR6][R20.64+0x8] ;  /* 0x0000080614107980 */ /* 0x000f22000c101b00 */
[----:B------:R-:W-:Y:S02]  /*10250*/  IMAD.MOV.U32 R18, RZ, RZ, R0 ;  /* 0x000000ffff127224 */ /* 0x000fe400078e0000 */
[----:B------:R-:W-:Y:S02]  /*10260*/  IMAD.MOV.U32 R19, RZ, RZ, R2 ;  /* 0x000000ffff137224 */ /* 0x000fe400078e0002 */
        /* <DEDUP_REMOVED lines=36> */
.L_x_491:
[----:B------:R-:W-:Y:S05]  /*104b0*/  @P1 BRA `(.L_x_487) ;  /* 0x0000000000581947 */ /* 0x000fea0003800000 */
[----:B-1----:R-:W-:-:S04]  /*104c0*/  LEA R14, P1, R7, R10, 0x3 ;  /* 0x0000000a070e7211 */ /* 0x002fc800078218ff */
[----:B------:R-:W-:-:S06]  /*104d0*/  LEA.HI.X R15, R7, R11, R3, 0x3, P1 ;  /* 0x0000000b070f7211 */ /* 0x000fcc00008f1c03 */
[----:B------:R-:W3:Y:S01]  /*104e0*/  LD.E.64 R14, desc[UR6][R14.64] ;  /* 0x000000060e0e7980 */ /* 0x000ee2000c101b00 */
[----:B------:R-:W-:Y:S02]  /*104f0*/  IMAD.MOV.U32 R3, RZ, RZ, R2 ;  /* 0x000000ffff037224 */ /* 0x000fe400078e0002 */
[----:B------:R-:W-:-:S04]  /*10500*/  IMAD.MOV.U32 R2, RZ, RZ, R0 ;  /* 0x000000ffff027224 */ /* 0x000fc800078e0000 */
        /* <DEDUP_REMOVED lines=17> */
.L_x_487:
        /* <DEDUP_REMOVED lines=10> */
[----:B--2---:R-:W-:Y:S01]  /*106c0*/  IADD3 R18, P0, PT, R8, 0x20, RZ ;  /* 0x0000002008127810 */ /* 0x004fe20007f1e0ff */
[----:B------:R-:W-:Y:S01]  /*106d0*/  IMAD.MOV.U32 R7, RZ, RZ, RZ ;  /* 0x000000ffff077224 */ /* 0x000fe200078e00ff */
[----:B------:R-:W-:Y:S01]  /*106e0*/  LOP3.LUT R4, R12, 0xfffffff8, RZ, 0xc0, !PT ;  /* 0xfffffff80c047812 */ /* 0x000fe200078ec0ff */
[----:B------:R-:W-:Y:S02]  /*106f0*/  IMAD.MOV.U32 R3, RZ, RZ, RZ ;  /* 0x000000ffff037224 */ /* 0x000fe400078e00ff */
[----:B------:R-:W-:-:S08]  /*10700*/  IMAD.X R15, RZ, RZ, R9, P0 ;  /* 0x000000ffff0f7224 */ /* 0x000fd000000e0609 */
.L_x_494:
[----:B------:R-:W-:-:S05]  /*10710*/  IMAD.MOV.U32 R14, RZ, RZ, R18 ;  /* 0x000000ffff0e7224 */ /* 0x000fca00078e0012 */
[----:B------:R-:W2:Y:S04]  /*10720*/  LD.E.64 R22, desc[UR6][R14.64+-0x20] ;  /* 0xffffe0060e167980 */ /* 0x000ea8000c101b00 */
[----:B------:R-:W3:Y:S04]  /*10730*/  LD.E.64 R16, desc[UR6][R14.64+-0x18] ;  /* 0xffffe8060e107980 */ /* 0x000ee8000c101b00 */
[----:B------:R-:W4:Y:S04]  /*10740*/  LD.E.64 R20, desc[UR6][R14.64+-0x10] ;  /* 0xfffff0060e147980 */ /* 0x000f28000c101b00 */
[----:B------:R-:W5:Y:S01]  /*10750*/  LD.E.64 R18, desc[UR6][R14.64+-0x8] ;  /* 0xfffff8060e127980 */ /* 0x000f62000c101b00 */
[----:B--2---:R-:W-:-:S04]  /*10760*/  IMAD.WIDE.U32 R24, R22, -0x61c8864f, R24 ;  /* 0x9e3779b116187825 */ /* 0x004fc800078e0018 */
        /* <DEDUP_REMOVED lines=10> */
[----:B------:R-:W2:Y:S01]  /*10810*/  LD.E.64 R22, desc[UR6][R14.64] ;  /* 0x000000060e167980 */ /* 0x000ea2000c101b00 */
[----:B---3--:R-:W-:Y:S01]  /*10820*/  IMAD R17, R17, -0x61c8864f, RZ ;  /* 0x9e3779b111117824 */ /* 0x008fe200078e02ff */
        /* <DEDUP_REMOVED lines=136> */
.L_x_493:
        /* <DEDUP_REMOVED lines=82> */
.L_x_495:
        /* <DEDUP_REMOVED lines=11> */
[----:B------:R-:W3:Y:S01]  /*11680*/  LD.E.64 R12, desc[UR6][R18.64+0x8] ;  /* 0x00000806120c7980 */ /* 0x000ee2000c101b00 */
[----:B--2---:R-:W-:-:S04]  /*11690*/  IMAD.WIDE.U32 R16, R14, -0x61c8864f, R24 ;  /* 0x9e3779b10e107825 */ /* 0x004fc800078e0018 */
[----:B------:R-:W-:Y:S01]  /*116a0*/  IMAD R15, R15, -0x61c8864f, RZ ;  /* 0x9e3779b10f0f7824 */ /* 0x000fe200078e02ff */
[----:B------:R-:W-:Y:S01]  /*116b0*/  LEA R4, P1, R16, R16, 0xd ;  /* 0x0000001010047211 */ /* 0x000fe200078268ff */
[----:B---3--:R-:W-:Y:S02]  /*116c0*/  IMAD R13, R13, -0x61c8864f, RZ ;  /* 0x9e3779b10d0d7824 */ /* 0x008fe400078e02ff */
        /* <DEDUP_REMOVED lines=32> */
.L_x_496:
        /* <DEDUP_REMOVED lines=21> */
.L_x_492:
[----:B------:R-:W-:-:S04]  /*11a20*/  ISETP.GE.U32.AND P0, PT, R0, R24, PT ;  /* 0x000000180000720c */ /* 0x000fc80003f06070 */
[----:B------:R-:W-:-:S04]  /*11a30*/  ISETP.GE.U32.AND.EX P0, PT, R2, R25, PT, P0 ;  /* 0x000000190200720c */ /* 0x000fc80003f06100 */
[----:B------:R-:W-:Y:S01]  /*11a40*/  PLOP3.LUT P0, PT, P0, PT, PT, 0x8, 0x80 ;  /* 0x000000000080781c */ /* 0x000fe2000070e170 */
[----:B------:R-:W-:-:S12]  /*11a50*/  BRA `(.L_x_479) ;  /* 0x00000000006c7947 */ /* 0x000fd80003800000 */
.L_x_486:
[----:B------:R-:W0:Y:S01]  /*11a60*/  LDCU UR11, c[0x0][0x3b8] ;  /* 0x00007700ff0b77ac */ /* 0x000e220008000800 */
[----:B------:R-:W-:Y:S01]  /*11a70*/  PLOP3.LUT P0, PT, PT, PT, PT, 0x8, 0x80 ;  /* 0x000000000080781c */ /* 0x000fe20003f0e170 */
[----:B0-----:R-:W-:-:S09]  /*11a80*/  UISETP.NE.AND UP0, UPT, UR11, URZ, UPT ;  /* 0x000000ff0b00728c */ /* 0x001fd2000bf05270 */
[----:B------:R-:W-:Y:S05]  /*11a90*/  BRA.U !UP0, `(.L_x_479) ;  /* 0x00000001085c7547 */ /* 0x000fea000b800000 */
[----:B------:R-:W-:Y:S02]  /*11aa0*/  IMAD.MOV.U32 R4, RZ, RZ, RZ ;  /* 0x000000ffff047224 */ /* 0x000fe400078e00ff */
[----:B------:R-:W-:-:S07]  /*11ab0*/  IMAD.MOV.U32 R7, RZ, RZ, RZ ;  /* 0x000000ffff077224 */ /* 0x000fce00078e00ff */
.L_x_497:
[C---:B------:R-:W-:Y:S01]  /*11ac0*/  IMAD.SHL.U32 R13, R4.reuse, 0x8, RZ ;  /* 0x00000008040d7824 */ /* 0x040fe200078e00ff */
[----:B------:R-:W-:-:S04]  /*11ad0*/  SHF.L.U64.HI R0, R4, 0x3, R7 ;  /* 0x0000000304007819 */ /* 0x000fc80000010207 */
[C---:B-1----:R-:W-:Y:S02]  /*11ae0*/  IADD3 R2, P0, PT, R13.reuse, R10, RZ ;  /* 0x0000000a0d027210 */ /* 0x042fe40007f1e0ff */
        /* <DEDUP_REMOVED lines=18> */
.L_x_479:
[----:B------:R-:W-:Y:S05]  /*11c10*/  BSYNC.RECONVERGENT B0 ;  /* 0x0000000000007941 */ /* 0x000fea0003800200 */
.L_x_478:
[----:B------:R-:W-:Y:S01]  /*11c20*/  VIADD R4, R6, 0x1 ;  /* 0x0000000106047836 */ /* 0x000fe20000000000 */
[----:B------:R-:W-:Y:S01]  /*11c30*/  BSSY.RECONVERGENT B0, `(.L_x_498) ;  /* 0x000041d000007945 */ /* 0x000fe20003800200 */
[----:B------:R-:W-:Y:S01]  /*11c40*/  @!P0 IMAD.MOV R4, RZ, RZ, R6 ;  /* 0x000000ffff048224 */ /* 0x000fe200078e0206 */
[----:B-12---:R-:W-:Y:S01]  /*11c50*/  SEL R12, R10, R8, P0 ;  /* 0x000000080a0c7207 */ /* 0x006fe20000000000 */
[----:B------:R-:W-:Y:S01]  /*11c60*/  VIADD R3, R5, 0x1 ;  /* 0x0000000105037836 */ /* 0x000fe20000000000 */
[----:B------:R-:W-:Y:S01]  /*11c70*/  SEL R13, R11, R9, P0 ;  /* 0x000000090b0d7207 */ /* 0x000fe20000000000 */
[----:B------:R-:W-:Y:S01]  /*11c80*/  @P0 IMAD.MOV R3, RZ, RZ, R5 ;  /* 0x000000ffff030224 */ /* 0x000fe200078e0205 */
[C---:B------:R-:W-:Y:S02]  /*11c90*/  ISETP.GE.AND P1, PT, R4.reuse, R34, PT ;  /* 0x000000220400720c */ /* 0x040fe40003f26270 */
[----:B0-----:R-:W-:Y:S02]  /*11ca0*/  @P0 LEA R2, R4, UR8, 0x3 ;  /* 0x0000000804020c11 */ /* 0x001fe4000f8e18ff */
        /* <DEDUP_REMOVED lines=25> */
[----:B------:R-:W-:Y:S02]  /*11e40*/  IMAD.MOV.U32 R0, RZ, RZ, -0x7bdddcdb ;  /* 0x84222325ff007424 */ /* 0x000fe400078e00ff */
[----:B------:R-:W-:Y:S02]  /*11e50*/  IMAD.MOV.U32 R2, RZ, RZ, -0x340d631c ;  /* 0xcbf29ce4ff027424 */ /* 0x000fe400078e00ff */
[----:B------:R-:W-:Y:S02]  /*11e60*/  IMAD.MOV.U32 R5, RZ, RZ, RZ ;  /* 0x000000ffff057224 */ /* 0x000fe400078e00ff */
[----:B------:R-:W-:Y:S02]  /*11e70*/  IMAD.MOV.U32 R20, RZ, RZ, RZ ;  /* 0x000000ffff147224 */ /* 0x000fe400078e00ff */
[----:B------:R-:W-:-:S07]  /*11e80*/  IMAD.X R7, RZ, RZ, R11, P2 ;  /* 0x000000ffff077224 */ /* 0x000fce00010e060b */
.L_x_502:
        /* <DEDUP_REMOVED lines=87> */
[----:B------:R-:W-:Y:S01]  /*12400*/  IMAD R21, R2, 0x1b3, RZ ;  /* 0x000001b302157824 */ /* 0x000fe200078e02ff */
[----:B------:R-:W-:Y:S01]  /*12410*/  LOP3.LUT R2, R14, 0xfffffffe, RZ, 0xc0, !PT ;  /* 0xfffffffe0e027812 */ /* 0x000fe200078ec0ff */
        /* <DEDUP_REMOVED lines=16> */
.L_x_501:
        /* <DEDUP_REMOVED lines=51> */
.L_x_500:
        /* <DEDUP_REMOVED lines=19> */
.L_x_505:
[----:B------:R-:W2:Y:S04]  /*12980*/  LD.E.64 R18, desc[UR6][R16.64+-0x8] ;  /* 0xfffff80610127980 */ /* 0x000ea8000c101b00 */
[----:B------:R-:W3:Y:S01]  /*12990*/  LD.E.64 R20, desc[UR6][R16.64] ;  /* 0x0000000610147980 */ /* 0x000ee2000c101b00 */
[----:B------:R-:W-:Y:S01]  /*129a0*/  IMAD R22, R25, 0x1b3, RZ ;  /* 0x000001b319167824 */ /* 0x000fe200078e02ff */
[----:B------:R-:W-:-:S05]  /*129b0*/  IADD3 R5, P2, PT, R5, 0x2, RZ ;  /* 0x0000000205057810 */ /* 0x000fca0007f5e0ff */
[----:B------:R-:W-:Y:S01]  /*129c0*/  IMAD.X R6, RZ, RZ, R6, P2 ;  /* 0x000000ffff067224 */ /* 0x000fe200010e0606 */
[----:B--2---:R-:W-:-:S05]  /*129d0*/  LOP3.LUT R23, R23, 0xff, R18, 0x78, !PT ;  /* 0x000000ff17177812 */ /* 0x004fca00078e7812 */
[C---:B------:R-:W-:Y:S02]  /*129e0*/  IMAD R7, R23.reuse, 0x100, R22 ;  /* 0x0000010017077824 */ /* 0x040fe400078e0216 */
[----:B------:R-:W-:-:S04]  /*129f0*/  IMAD.WIDE.U32 R22, R23, 0x1b3, RZ ;  /* 0x000001b317167825 */ /* 0x000fc800078e00ff */
[----:B------:R-:W-:Y:S01]  /*12a00*/  IMAD.IADD R23, R23, 0x1, R7 ;  /* 0x0000000117177824 */ /* 0x000fe200078e0207 */
[----:B------:R-:W-:-:S03]  /*12a10*/  SHF.R.U64 R7, R18, 0x8, R19 ;  /* 0x0000000812077819 */ /* 0x000fc60000001213 */
[----:B------:R-:W-:Y:S01]  /*12a20*/  IMAD R23, R23, 0x1b3, RZ ;  /* 0x000001b317177824 */ /* 0x000fe200078e02ff */
[----:B------:R-:W-:-:S05]  /*12a30*/  LOP3.LUT R22, R22, 0xff, R7, 0x78, !PT ;  /* 0x000000ff16167812 */ /* 0x000fca00078e7807 */
        /* <DEDUP_REMOVED lines=36> */
[----:B------:R-:W-:-:S04]  /*12c80*/  IMAD R7, R22, 0x100, R7 ;  /* 0x0000010016077824 */ /* 0x000fc800078e0207 */
[----:B------:R-:W-:Y:S01]  /*12c90*/  IMAD.IADD R19, R19, 0x1, R7 ;  /* 0x0000000113137824 */ /* 0x000fe200078e0207 */
[----:B---3--:R-:W-:-:S03]  /*12ca0*/  LOP3.LUT R7, R18, 0xff, R20, 0x78, !PT ;  /* 0x000000ff12077812 */ /* 0x008fc600078e7814 */
        /* <DEDUP_REMOVED lines=54> */
.L_x_504:
[----:B------:R-:W-:Y:S05]  /*13010*/  @P1 BRA `(.L_x_503) ;  /* 0x0000000000c81947 */ /* 0x000fea0003800000 */
[----:B--2---:R-:W-:-:S04]  /*13020*/  LEA R18, P1, R5, R8, 0x3 ;  /* 0x0000000805127211 */ /* 0x004fc800078218ff */
[----:B------:R-:W-:-:S05]  /*13030*/  LEA.HI.X R19, R5, R9, R6, 0x3, P1 ;  /* 0x0000000905137211 */ /* 0x000fca00008f1c06 */
        /* <DEDUP_REMOVED lines=48> */
.L_x_503:
        /* <DEDUP_REMOVED lines=9> */
[----:B------:R-:W-:Y:S01]  /*133d0*/  IMAD.MOV.U32 R5, RZ, RZ, RZ ;  /* 0x000000ffff057224 */ /* 0x000fe200078e00ff */
[----:B------:R-:W-:Y:S01]  /*133e0*/  UISETP.GE.U32.AND.EX UP1, UPT, UR5, URZ, UPT, UP1 ;  /* 0x000000ff0500728c */ /* 0x000fe2000bf26110 */
[----:B------:R-:W-:Y:S01]  /*133f0*/  IMAD.MOV.U32 R0, RZ, RZ, RZ ;  /* 0x000000ffff007224 */ /* 0x000fe200078e00ff */
[----:B------:R-:W-:Y:S01]  /*13400*/  UISETP.NE.AND.EX UP0, UPT, URZ, URZ, UPT, UP0 ;  /* 0x000000ffff00728c */ /* 0x000fe2000bf05300 */
[----:B------:R-:W-:-:S06]  /*13410*/  IMAD.MOV.U32 R2, RZ, RZ, RZ ;  /* 0x000000ffff027224 */ /* 0x000fcc00078e00ff */
[----:B------:R-:W-:Y:S05]  /*13420*/  BRA.U !UP1, `(.L_x_508) ;  /* 0x0000000909807547 */ /* 0x000fea000b800000 */
[----:B-1----:R-:W-:Y:S01]  /*13430*/  IADD3 R16, P1, PT, R10, 0x20, RZ ;  /* 0x000000200a107810 */ /* 0x002fe20007f3e0ff */
[----:B------:R-:W-:Y:S01]  /*13440*/  IMAD.MOV.U32 R7, RZ, RZ, RZ ;  /* 0x000000ffff077224 */ /* 0x000fe200078e00ff */
[----:B------:R-:W-:Y:S01]  /*13450*/  LOP3.LUT R6, R14, 0xfffffff8, RZ, 0xc0, !PT ;  /* 0xfffffff80e067812 */ /* 0x000fe200078ec0ff */
[----:B------:R-:W-:Y:S02]  /*13460*/  IMAD.MOV.U32 R5, RZ, RZ, RZ ;  /* 0x000000ffff057224 */ /* 0x000fe400078e00ff */
[----:B------:R-:W-:-:S08]  /*13470*/  IMAD.X R17, RZ, RZ, R11, P1 ;  /* 0x000000ffff117224 */ /* 0x000fd000008e060b */
.L_x_509:
[----:B------:R-:W3:Y:S04]  /*13480*/  LD.E.64 R18, desc[UR6][R16.64+-0x20] ;  /* 0xffffe00610127980 */ /* 0x000ee8000c101b00 */
[----:B------:R-:W4:Y:S04]  /*13490*/  LD.E.64 R20, desc[UR6][R16.64+-0x18] ;  /* 0xffffe80610147980 */ /* 0x000f28000c101b00 */
[----:B------:R-:W5:Y:S04]  /*134a0*/  LD.E.64 R22, desc[UR6][R16.64+-0x10] ;  /* 0xfffff00610167980 */ /* 0x000f68000c101b00 */
        /* <DEDUP_REMOVED lines=32> */
[----:B------:R-:W4:Y:S01]  /*136b0*/  LD.E.64 R20, desc[UR6][R16.64+0x8] ;  /* 0x0000080610147980 */ /* 0x000f22000c101b00 */
[----:B-----5:R-:W-:Y:S01]  /*136c0*/  IMAD R23, R23, -0x61c8864f, RZ ;  /* 0x9e3779b117177824 */ /* 0x020fe200078e02ff */
        /* <DEDUP_REMOVED lines=12> */
[----:B------:R-:W5:Y:S01]  /*13790*/  LD.E.64 R22, desc[UR6][R16.64+0x10] ;  /* 0x0000100610167980 */ /* 0x000f62000c101b00 */
[----:B------:R-:W-:Y:S01]  /*137a0*/  SHF.R.U32.HI R29, RZ, 0x7, R26 ;  /* 0x00000007ff1d7819 */ /* 0x000fe2000001161a */
[----:B--2---:R-:W-:Y:S01]  /*137b0*/  IMAD R25, R25, -0x61c8864f, RZ ;  /* 0x9e3779b119197824 */ /* 0x004fe200078e02ff */
        /* <DEDUP_REMOVED lines=13> */
[----:B------:R-:W2:Y:S01]  /*13890*/  LD.E.64 R24, desc[UR6][R16.64+0x18] ;  /* 0x0000180610187980 */ /* 0x000ea2000c101b00 */
[----:B------:R-:W-:Y:S02]  /*138a0*/  IADD3 R7, P2, PT, R7, 0x8, RZ ;  /* 0x0000000807077810 */ /* 0x000fe40007f5e0ff */
[--C-:B------:R-:W-:Y:S02]  /*138b0*/  SHF.R.U64 R2, R27, 0x7, R26.reuse ;  /* 0x000000071b027819 */ /* 0x100fe4000000121a */
[----:B------:R-:W-:Y:S01]  /*138c0*/  SHF.R.U32.HI R29, RZ, 0x7, R26 ;  /* 0x00000007ff1d7819 */ /* 0x000fe2000001161a */
[----:B------:R-:W-:Y:S01]  /*138d0*/  IMAD.X R5, RZ, RZ, R5, P2 ;  /* 0x000000ffff057224 */ /* 0x000fe200010e0605 */
[----:B------:R-:W-:Y:S02]  /*138e0*/  LOP3.LUT R2, R2, R27, RZ, 0x3c, !PT ;  /* 0x0000001b02027212 */ /* 0x000fe400078e3cff */
[----:B------:R-:W-:-:S02]  /*138f0*/  LOP3.LUT R29, R29, R26, RZ, 0x3c, !PT ;  /* 0x0000001a1d1d7212 */ /* 0x000fc400078e3cff */
        /* <DEDUP_REMOVED lines=41> */
[----:B-----5:R-:W-:-:S03]  /*13b90*/  IMAD R21, R23, -0x61c8864f, RZ ;  /* 0x9e3779b117157824 */ /* 0x020fc600078e02ff */
        /* <DEDUP_REMOVED lines=17> */
[----:B------:R-:W-:Y:S02]  /*13cb0*/  LEA.HI.X R19, R0, R19, R19, 0x5, P1 ;  /* 0x0000001300137211 */ /* 0x000fe400008f2c13 */
[----:B------:R-:W-:Y:S01]  /*13cc0*/  IADD3 R0, P3, PT, R7, -R6, RZ ;  /* 0x8000000607007210 */ /* 0x000fe20007f7e0ff */
        /* <DEDUP_REMOVED lines=22> */
.L_x_508:
        /* <DEDUP_REMOVED lines=17> */
[----:B------:R-:W-:-:S04]  /*13f40*/  IMAD R17, R17, -0x61c8864f, RZ ;  /* 0x9e3779b111117824 */ /* 0x000fc800078e02ff */
        /* <DEDUP_REMOVED lines=13> */
[----:B----4-:R-:W-:Y:S01]  /*14020*/  IMAD R25, R21, -0x61c8864f, RZ ;  /* 0x9e3779b115197824 */ /* 0x010fe200078e02ff */
        /* <DEDUP_REMOVED lines=52> */
.L_x_510:
        /* <DEDUP_REMOVED lines=50> */
.L_x_511:
[----:B------:R-:W-:Y:S05]  /*14690*/  @P1 BRA `(.L_x_507) ;  /* 0x0000000000581947 */ /* 0x000fea0003800000 */
[----:B-1----:R-:W-:-:S04]  /*146a0*/  LEA R6, P1, R7, R10, 0x3 ;  /* 0x0000000a07067211 */ /* 0x002fc800078218ff */
[----:B------:R-:W-:-:S06]  /*146b0*/  LEA.HI.X R7, R7, R11, R5, 0x3, P1 ;  /* 0x0000000b07077211 */ /* 0x000fcc00008f1c05 */
[----:B------:R-:W3:Y:S01]  /*146c0*/  LD.E.64 R6, desc[UR6][R6.64] ;  /* 0x0000000606067980 */ /* 0x000ee2000c101b00 */
[----:B------:R-:W-:Y:S02]  /*146d0*/  IMAD.MOV.U32 R16, RZ, RZ, R0 ;  /* 0x000000ffff107224 */ /* 0x000fe400078e0000 */
[----:B------:R-:W-:Y:S02]  /*146e0*/  IMAD.MOV.U32 R17, RZ, RZ, R2 ;  /* 0x000000ffff117224 */ /* 0x000fe400078e0002 */
        /* <DEDUP_REMOVED lines=17> */
.L_x_507:
        /* <DEDUP_REMOVED lines=15> */
.L_x_514:
[----:B------:R-:W-:-:S05]  /*148f0*/  IMAD.MOV.U32 R16, RZ, RZ, R20 ;  /* 0x000000ffff107224 */ /* 0x000fca00078e0014 */
[----:B------:R-:W2:Y:S04]  /*14900*/  LD.E.64 R24, desc[UR6][R16.64+-0x20] ;  /* 0xffffe00610187980 */ /* 0x000ea8000c101b00 */
[----:B------:R-:W3:Y:S04]  /*14910*/  LD.E.64 R20, desc[UR6][R16.64+-0x18] ;  /* 0xffffe80610147980 */ /* 0x000ee8000c101b00 */
[----:B------:R-:W4:Y:S04]  /*14920*/  LD.E.64 R22, desc[UR6][R16.64+-0x10] ;  /* 0xfffff00610167980 */ /* 0x000f28000c101b00 */
[----:B------:R-:W5:Y:S01]  /*14930*/  LD.E.64 R18, desc[UR6][R16.64+-0x8] ;  /* 0xfffff80610127980 */ /* 0x000f62000c101b00 */
        /* <DEDUP_REMOVED lines=38> */
[C---:B------:R-:W-:Y:S01]  /*14ba0*/  LEA R26, P0, R24.reuse, R24, 0xd ;  /* 0x00000018181a7211 */ /* 0x040fe200078068ff */
[----:B------:R-:W3:Y:S03]  /*14bb0*/  LD.E.64 R22, desc[UR6][R16.64+0x8] ;  /* 0x0000080610167980 */ /* 0x000ee6000c101b00 */
        /* <DEDUP_REMOVED lines=17> */
[----:B------:R-:W-:Y:S02]  /*14cd0*/  LEA.HI.X R24, R24, R19, R19, 0xd, P0 ;  /* 0x0000001318187211 */ /* 0x000fe400000f6c13 */
[----:B------:R-:W4:Y:S02]  /*14ce0*/  LD.E.64 R18, desc[UR6][R16.64+0x10] ;  /* 0x0000100610127980 */ /* 0x000f24000c101b00 */
        /* <DEDUP_REMOVED lines=12> */
[----:B------:R-:W5:Y:S01]  /*14db0*/  LD.E.64 R24, desc[UR6][R16.64+0x18] ;  /* 0x0000180610187980 */ /* 0x000f62000c101b00 */
[----:B------:R-:W-:Y:S01]  /*14dc0*/  IADD3 R7, P1, PT, R7, 0x8, RZ ;  /* 0x0000000807077810 */ /* 0x000fe20007f3e0ff */
        /* <DEDUP_REMOVED lines=34> */
[----:B----4-:R-:W-:-:S04]  /*14ff0*/  IMAD.WIDE.U32 R20, R18, -0x61c8864f, R20 ;  /* 0x9e3779b112147825 */ /* 0x010fc800078e0014 */
        /* <DEDUP_REMOVED lines=24> */
[----:B------:R-:W-:Y:S01]  /*15180*/  LOP3.LUT R20, R20, R21, RZ, 0x3c, !PT ;  /* 0x0000001514147212 */ /* 0x000fe200078e3cff */
[----:B------:R-:W-:Y:S01]  /*15190*/  IMAD.X R5, RZ, RZ, R5, P1 ;  /* 0x000000ffff057224 */ /* 0x000fe200008e0605 */
[----:B------:R-:W-:Y:S02]  /*151a0*/  LEA R18, P0, R19, R19, 0x3 ;  /* 0x0000001313127211 */ /* 0x000fe400078018ff */
        /* <DEDUP_REMOVED lines=14> */
.L_x_513:
        /* <DEDUP_REMOVED lines=82> */
.L_x_515:
        /* <DEDUP_REMOVED lines=48> */
.L_x_516:
        /* <DEDUP_REMOVED lines=21> */
.L_x_512:
[----:B------:R-:W-:-:S04]  /*15c00*/  ISETP.GE.U32.AND P0, PT, R0, R26, PT ;  /* 0x0000001a0000720c */ /* 0x000fc80003f06070 */
[----:B------:R-:W-:-:S04]  /*15c10*/  ISETP.GE.U32.AND.EX P0, PT, R2, R27, PT, P0 ;  /* 0x0000001b0200720c */ /* 0x000fc80003f06100 */
[----:B------:R-:W-:Y:S01]  /*15c20*/  PLOP3.LUT P0, PT, P0, PT, PT, 0x8, 0x80 ;  /* 0x000000000080781c */ /* 0x000fe2000070e170 */
[----:B------:R-:W-:-:S12]  /*15c30*/  BRA `(.L_x_499) ;  /* 0x0000000000707947 */ /* 0x000fd80003800000 */
.L_x_506:
[----:B------:R-:W0:Y:S01]  /*15c40*/  LDC R0, c[0x0][0x3b8] ;  /* 0x0000ee00ff007b82 */ /* 0x000e220000000800 */
[----:B------:R-:W-:Y:S02]  /*15c50*/  PLOP3.LUT P0, PT, PT, PT, PT, 0x8, 0x80 ;  /* 0x000000000080781c */ /* 0x000fe40003f0e170 */
[----:B0-----:R-:W-:-:S13]  /*15c60*/  ISETP.NE.AND P1, PT, R0, RZ, PT ;  /* 0x000000ff0000720c */ /* 0x001fda0003f25270 */
[----:B------:R-:W-:Y:S05]  /*15c70*/  @!P1 BRA `(.L_x_499) ;  /* 0x0000000000609947 */ /* 0x000fea0003800000 */
[----:B------:R-:W-:Y:S01]  /*15c80*/  SHF.R.S32.HI R16, RZ, 0x1f, R0 ;  /* 0x0000001fff107819 */ /* 0x000fe20000011400 */
[----:B------:R-:W-:Y:S02]  /*15c90*/  IMAD.MOV.U32 R2, RZ, RZ, RZ ;  /* 0x000000ffff027224 */ /* 0x000fe400078e00ff */
[----:B------:R-:W-:-:S07]  /*15ca0*/  IMAD.MOV.U32 R5, RZ, RZ, RZ ;  /* 0x000000ffff057224 */ /* 0x000fce00078e00ff */
.L_x_517:
        /* <DEDUP_REMOVED lines=19> */
[----:B------:R-:W-:-:S13]  /*15de0*/  ISETP.GE.U32.AND.EX P1, PT, R5, R16, PT, P1 ;  /* 0x000000100500720c */ /* 0x000fda0003f26110 */
[----:B------:R-:W-:Y:S05]  /*15df0*/  @!P1 BRA !P2, `(.L_x_517) ;  /* 0xfffffffc00ac9947 */ /* 0x000fea000503ffff */
.L_x_499:
[----:B------:R-:W-:Y:S05]  /*15e00*/  BSYNC.RECONVERGENT B0 ;  /* 0x0000000000007941 */ /* 0x000fea0003800200 */
.L_x_498:
[----:B0-----:R-:W-:Y:S01]  /*15e10*/  VIADD R2, R4, 0x1 ;  /* 0x0000000104027836 */ /* 0x001fe20000000000 */
[----:B------:R-:W-:Y:S01]  /*15e20*/  BSSY.RECONVERGENT B0, `(.L_x_518) ;  /* 0x0000418000007945 */ /* 0x000fe20003800200 */
[----:B------:R-:W-:Y:S01]  /*15e30*/  @!P0 IMAD.MOV R2, RZ, RZ, R4 ;  /* 0x000000ffff028224 */ /* 0x000fe200078e0204 */
[----:B-12---:R-:W-:Y:S01]  /*15e40*/  SEL R14, R10, R8, P0 ;  /* 0x000000080a0e7207 */ /* 0x006fe20000000000 */
        /* <DEDUP_REMOVED lines=21> */
[----:B------:R-:W-:Y:S01]  /*15fa0*/  IMAD.MOV.U32 R4, RZ, RZ, -0x340d631c ;  /* 0xcbf29ce4ff047424 */ /* 0x000fe200078e00ff */
[----:B------:R-:W-:Y:S01]  /*15fb0*/  CS2R R22, SRZ ;  /* 0x0000000000167805 */ /* 0x000fe2000001ff00 */
[----:B------:R-:W-:Y:S01]  /*15fc0*/  UISETP.NE.AND.EX UP0, UPT, UR5, URZ, UPT, UP0 ;  /* 0x000000ff0500728c */ /* 0x000fe2000bf05300 */
[----:B------:R-:W-:Y:S01]  /*15fd0*/  ISETP.NE.U32.AND P1, PT, R3, 0x1, PT ;  /* 0x000000010300780c */ /* 0x000fe20003f25070 */
[----:B------:R-:W-:-:S03]  /*15fe0*/  IMAD.MOV.U32 R3, RZ, RZ, -0x7bdddcdb ;  /* 0x84222325ff037424 */ /* 0x000fc600078e00ff */
[----:B------:R-:W-:-:S04]  /*15ff0*/  ISETP.NE.U32.AND.EX P1, PT, RZ, RZ, PT, P1 ;  /* 0x000000ffff00720c */ /* 0x000fc80003f25110 */
[----:B------:R-:W-:Y:S09]  /*16000*/  BRA.U !UP0, `(.L_x_521) ;  /* 0x0000000508b87547 */ /* 0x000ff2000b800000 */
[----:B-1----:R-:W-:Y:S01]  /*16010*/  IADD3 R6, P2, PT, R10, 0x8, RZ ;  /* 0x000000080a067810 */ /* 0x002fe20007f5e0ff */
[----:B------:R-:W-:Y:S01]  /*16020*/  IMAD.MOV.U32 R3, RZ, RZ, -0x7bdddcdb ;  /* 0x84222325ff037424 */ /* 0x000fe200078e00ff */
[----:B------:R-:W-:Y:S01]  /*16030*/  CS2R R22, SRZ ;  /* 0x0000000000167805 */ /* 0x000fe2000001ff00 */
[----:B------:R-:W-:Y:S02]  /*16040*/  IMAD.MOV.U32 R4, RZ, RZ, -0x340d631c ;  /* 0xcbf29ce4ff047424 */ /* 0x000fe400078e00ff */
[----:B------:R-:W-:-:S08]  /*16050*/  IMAD.X R7, RZ, RZ, R11, P2 ;  /* 0x000000ffff077224 */ /* 0x000fd000010e060b */
.L_x_522:
[----:B------:R-:W3:Y:S04]  /*16060*/  LD.E.64 R18, desc[UR6][R6.64+-0x8] ;  /* 0xfffff80606127980 */ /* 0x000ee8000c101b00 */
[----:B------:R-:W4:Y:S01]  /*16070*/  LD.E.64 R20, desc[UR6][R6.64] ;  /* 0x0000000606147980 */ /* 0x000f22000c101b00 */
[----:B------:R-:W-:Y:S01]  /*16080*/  IMAD R4, R4, 0x1b3, RZ ;  /* 0x000001b304047824 */ /* 0x000fe200078e02ff */
[----:B------:R-:W-:-:S05]  /*16090*/  IADD3 R22, P2, PT, R22, 0x2, RZ ;  /* 0x0000000216167810 */ /* 0x000fca0007f5e0ff */
[----:B------:R-:W-:Y:S01]  /*160a0*/  IMAD.X R23, RZ, RZ, R23, P2 ;  /* 0x000000ffff177224 */ /* 0x000fe200010e0617 */
[----:B---3--:R-:W-:-:S05]  /*160b0*/  LOP3.LUT R3, R3, 0xff, R18, 0x78, !PT ;  /* 0x000000ff03037812 */ /* 0x008fca00078e7812 */
[C---:B------:R-:W-:Y:S02]  /*160c0*/  IMAD R25, R3.reuse, 0x100, R4 ;  /* 0x0000010003197824 */ /* 0x040fe400078e0204 */
[----:B------:R-:W-:Y:S01]  /*160d0*/  IMAD.WIDE.U32 R4, R3, 0x1b3, RZ ;  /* 0x000001b303047825 */ /* 0x000fe200078e00ff */
[----:B------:R-:W-:-:S03]  /*160e0*/  SHF.R.U64 R3, R18, 0x8, R19 ;  /* 0x0000000812037819 */ /* 0x000fc60000001213 */
[----:B------:R-:W-:Y:S01]  /*160f0*/  IMAD.IADD R5, R5, 0x1, R25 ;  /* 0x0000000105057824 */ /* 0x000fe200078e0219 */
[----:B------:R-:W-:-:S03]  /*16100*/  LOP3.LUT R4, R4, 0xff, R3, 0x78, !PT ;  /* 0x000000ff04047812 */ /* 0x000fc600078e7803 */
[----:B------:R-:W-:-:S04]  /*16110*/  IMAD R5, R5, 0x1b3, RZ ;  /* 0x000001b305057824 */ /* 0x000fc800078e02ff */
        /* <DEDUP_REMOVED lines=20> */
[----:B------:R-:W-:-:S03]  /*16260*/  SHF.R.U32.HI R3, RZ, 0x8, R19 ;  /* 0x00000008ff037819 */ /* 0x000fc60000011613 */
[----:B------:R-:W-:Y:S01]  /*16270*/  IMAD R5, R5, 0x1b3, RZ ;  /* 0x000001b305057824 */ /* 0x000fe200078e02ff */
[----:B------:R-:W-:-:S05]  /*16280*/  LOP3.LUT R4, R4, 0xff, R3, 0x78, !PT ;  /* 0x000000ff04047812 */ /* 0x000fca00078e7803 */
[C---:B------:R-:W-:Y:S02]  /*16290*/  IMAD R3, R4.reuse, 0x100, R5 ;  /* 0x0000010004037824 */ /* 0x040fe400078e0205 */
[----:B------:R-:W-:-:S04]  /*162a0*/  IMAD.WIDE.U32 R4, R4, 0x1b3, RZ ;  /* 0x000001b304047825 */ /* 0x000fc800078e00ff */
[----:B------:R-:W-:Y:S01]  /*162b0*/  IMAD.IADD R5, R5, 0x1, R3 ;  /* 0x0000000105057824 */ /* 0x000fe200078e0203 */
[----:B------:R-:W-:-:S03]  /*162c0*/  SHF.R.U32.HI R3, RZ, 0x10, R19 ;  /* 0x00000010ff037819 */ /* 0x000fc60000011613 */
[----:B------:R-:W-:Y:S01]  /*162d0*/  IMAD R5, R5, 0x1b3, RZ ;  /* 0x000001b305057824 */ /* 0x000fe200078e02ff */
[----:B------:R-:W-:Y:S02]  /*162e0*/  LOP3.LUT R4, R4, 0xff, R3, 0x78, !PT ;  /* 0x000000ff04047812 */ /* 0x000fe400078e7803 */
[----:B------:R-:W-:-:S03]  /*162f0*/  SHF.R.U32.HI R3, RZ, 0x18, R19 ;  /* 0x00000018ff037819 */ /* 0x000fc60000011613 */
[C---:B------:R-:W-:Y:S02]  /*16300*/  IMAD R25, R4.reuse, 0x100, R5 ;  /* 0x0000010004197824 */ /* 0x040fe400078e0205 */
[----:B------:R-:W-:-:S04]  /*16310*/  IMAD.WIDE.U32 R4, R4, 0x1b3, RZ ;  /* 0x000001b304047825 */ /* 0x000fc800078e00ff */
[----:B------:R-:W-:Y:S01]  /*16320*/  IMAD.IADD R5, R5, 0x1, R25 ;  /* 0x0000000105057824 */ /* 0x000fe200078e0219 */
[----:B------:R-:W-:Y:S02]  /*16330*/  LOP3.LUT R3, R3, R4, RZ, 0x3c, !PT ;  /* 0x0000000403037212 */ /* 0x000fe400078e3cff */
[----:B------:R-:W-:Y:S01]  /*16340*/  LOP3.LUT R25, R16, 0xfffffffe, RZ, 0xc0, !PT ;  /* 0xfffffffe10197812 */ /* 0x000fe200078ec0ff */
[----:B------:R-:W-:Y:S02]  /*16350*/  IMAD R18, R5, 0x1b3, RZ ;  /* 0x000001b305127824 */ /* 0x000fe400078e02ff */
[----:B------:R-:W-:-:S04]  /*16360*/  IMAD.WIDE.U32 R4, R3, 0x1b3, RZ ;  /* 0x000001b303047825 */ /* 0x000fc800078e00ff */
        /* <DEDUP_REMOVED lines=52> */
[----:B------:R-:W-:Y:S02]  /*166b0*/  IMAD.MOV.U32 R3, RZ, RZ, R4 ;  /* 0x000000ffff037224 */ /* 0x000fe400078e0004 */
[----:B------:R-:W-:Y:S02]  /*166c0*/  IMAD.X R7, RZ, RZ, R7, P3 ;  /* 0x000000ffff077224 */ /* 0x000fe400018e0607 */
[----:B------:R-:W-:Y:S02]  /*166d0*/  IMAD.IADD R4, R5, 0x1, R19 ;  /* 0x0000000105047824 */ /* 0x000fe400078e0213 */
[----:B------:R-:W-:Y:S05]  /*166e0*/  @P2 BRA `(.L_x_522) ;  /* 0xfffffff8005c2947 */ /* 0x000fea000383ffff */
.L_x_521:
        /* <DEDUP_REMOVED lines=48> */
[----:B------:R-:W-:Y:S02]  /*169f0*/  IMAD R7, R3, 0x100, R6 ;  /* 0x0000010003077824 */ /* 0x000fe400078e0206 */
[----:B------:R-:W-:Y:S02]  /*16a00*/  IMAD.MOV.U32 R3, RZ, RZ, R4 ;  /* 0x000000ffff037224 */ /* 0x000fe400078e0004 */
[----:B------:R-:W-:-:S07]  /*16a10*/  IMAD.IADD R4, R5, 0x1, R7 ;  /* 0x0000000105047824 */ /* 0x000fce00078e0207 */
.L_x_520:
        /* <DEDUP_REMOVED lines=19> */
.L_x_525:
[----:B------:R-:W2:Y:S04]  /*16b50*/  LD.E.64 R22, desc[UR6][R18.64+-0x8] ;  /* 0xfffff80612167980 */ /* 0x000ea8000c101b00 */
[----:B------:R-:W3:Y:S01]  /*16b60*/  LD.E.64 R20, desc[UR6][R18.64] ;  /* 0x0000000612147980 */ /* 0x000ee2000c101b00 */
[----:B------:R-:W-:Y:S01]  /*16b70*/  IMAD R24, R25, 0x1b3, RZ ;  /* 0x000001b319187824 */ /* 0x000fe200078e02ff */
[----:B------:R-:W-:-:S05]  /*16b80*/  IADD3 R5, P2, PT, R5, 0x2, RZ ;  /* 0x0000000205057810 */ /* 0x000fca0007f5e0ff */
[----:B------:R-:W-:Y:S01]  /*16b90*/  IMAD.X R6, RZ, RZ, R6, P2 ;  /* 0x000000ffff067224 */ /* 0x000fe200010e0606 */
[----:B--2---:R-:W-:-:S05]  /*16ba0*/  LOP3.LUT R7, R7, 0xff, R22, 0x78, !PT ;  /* 0x000000ff07077812 */ /* 0x004fca00078e7816 */
        /* <DEDUP_REMOVED lines=40> */
[----:B------:R-:W-:-:S04]  /*16e30*/  IMAD R7, R7, 0x1b3, RZ ;  /* 0x000001b307077824 */ /* 0x000fc800078e02ff */
[C---:B------:R-:W-:Y:S02]  /*16e40*/  IMAD R7, R22.reuse, 0x100, R7 ;  /* 0x0000010016077824 */ /* 0x040fe400078e0207 */
[----:B------:R-:W-:-:S04]  /*16e50*/  IMAD.WIDE.U32 R22, R22, 0x1b3, RZ ;  /* 0x000001b316167825 */ /* 0x000fc800078e00ff */
[----:B------:R-:W-:Y:S01]  /*16e60*/  IMAD.IADD R7, R23, 0x1, R7 ;  /* 0x0000000117077824 */ /* 0x000fe200078e0207 */
[----:B---3--:R-:W-:-:S03]  /*16e70*/  LOP3.LUT R22, R22, 0xff, R20, 0x78, !PT ;  /* 0x000000ff16167812 */ /* 0x008fc600078e7814 */
        /* <DEDUP_REMOVED lines=33> */
[----:B------:R-:W-:-:S04]  /*17090*/  SHF.R.U32.HI R7, RZ, 0x10, R21 ;  /* 0x00000010ff077819 */ /* 0x000fc80000011615 */
[----:B------:R-:W-:Y:S01]  /*170a0*/  LOP3.LUT R20, R22, 0xff, R7, 0x78, !PT ;  /* 0x000000ff16147812 */ /* 0x000fe200078e7807 */
[----:B------:R-:W-:Y:S01]  /*170b0*/  IMAD R7, R23, 0x1b3, RZ ;  /* 0x000001b317077824 */ /* 0x000fe200078e02ff */
[----:B------:R-:W-:Y:S02]  /*170c0*/  LOP3.LUT R22, R16, 0xfffffffe, RZ, 0xc0, !PT ;  /* 0xfffffffe10167812 */ /* 0x000fe400078ec0ff */
[----:B------:R-:W-:Y:S01]  /*170d0*/  SHF.R.U32.HI R23, RZ, 0x18, R21 ;  /* 0x00000018ff177819 */ /* 0x000fe20000011615 */
[C---:B------:R-:W-:Y:S01]  /*170e0*/  IMAD R25, R20.reuse, 0x100, R7 ;  /* 0x0000010014197824 */ /* 0x040fe200078e0207 */
[----:B------:R-:W-:Y:S01]  /*170f0*/  IADD3 R7, P3, PT, R5, -R22, RZ ;  /* 0x8000001605077210 */ /* 0x000fe20007f7e0ff */
[----:B------:R-:W-:-:S03]  /*17100*/  IMAD.WIDE.U32 R20, R20, 0x1b3, RZ ;  /* 0x000001b314147825 */ /* 0x000fc600078e00ff */
[----:B------:R-:W-:Y:S01]  /*17110*/  ISETP.NE.U32.AND P2, PT, R7, RZ, PT ;  /* 0x000000ff0700720c */ /* 0x000fe20003f45070 */
[----:B------:R-:W-:Y:S01]  /*17120*/  IMAD.X R24, R6, 0x1, ~R17, P3 ;  /* 0x0000000106187824 */ /* 0x000fe200018e0e11 */
[----:B------:R-:W-:Y:S01]  /*17130*/  LOP3.LUT R7, R23, R20, RZ, 0x3c, !PT ;  /* 0x0000001417077212 */ /* 0x000fe200078e3cff */
[----:B------:R-:W-:Y:S01]  /*17140*/  IMAD.IADD R21, R21, 0x1, R25 ;  /* 0x0000000115157824 */ /* 0x000fe200078e0219 */
[----:B------:R-:W-:Y:S02]  /*17150*/  IADD3 R18, P3, PT, R18, 0x10, RZ ;  /* 0x0000001012127810 */ /* 0x000fe40007f7e0ff */
[----:B------:R-:W-:Y:S01]  /*17160*/  ISETP.NE.AND.EX P2, PT, R24, RZ, PT, P2 ;  /* 0x000000ff1800720c */ /* 0x000fe20003f45320 */
[----:B------:R-:W-:Y:S02]  /*17170*/  IMAD R22, R21, 0x1b3, RZ ;  /* 0x000001b315167824 */ /* 0x000fe400078e02ff */
[----:B------:R-:W-:-:S04]  /*17180*/  IMAD.WIDE.U32 R20, R7, 0x1b3, RZ ;  /* 0x000001b307147825 */ /* 0x000fc800078e00ff */
[----:B------:R-:W-:Y:S02]  /*17190*/  IMAD R25, R7, 0x100, R22 ;  /* 0x0000010007197824 */ /* 0x000fe400078e0216 */
[----:B------:R-:W-:Y:S02]  /*171a0*/  IMAD.X R19, RZ, RZ, R19, P3 ;  /* 0x000000ffff137224 */ /* 0x000fe400018e0613 */
[----:B------:R-:W-:Y:S02]  /*171b0*/  IMAD.MOV.U32 R7, RZ, RZ, R20 ;  /* 0x000000ffff077224 */ /* 0x000fe400078e0014 */
[----:B------:R-:W-:Y:S01]  /*171c0*/  IMAD.IADD R25, R21, 0x1, R25 ;  /* 0x0000000115197824 */ /* 0x000fe200078e0219 */
[----:B------:R-:W-:Y:S06]  /*171d0*/  @P2 BRA `(.L_x_525) ;  /* 0xfffffff8005c2947 */ /* 0x000fec000383ffff */
.L_x_524:
        /* <DEDUP_REMOVED lines=51> */
.L_x_523:
        /* <DEDUP_REMOVED lines=19> */
.L_x_529:
[----:B------:R-:W3:Y:S04]  /*17640*/  LD.E.64 R20, desc[UR6][R18.64+-0x20] ;  /* 0xffffe00612147980 */ /* 0x000ee8000c101b00 */
[----:B------:R-:W4:Y:S04]  /*17650*/  LD.E.64 R22, desc[UR6][R18.64+-0x18] ;  /* 0xffffe80612167980 */ /* 0x000f28000c101b00 */
[----:B------:R-:W5:Y:S04]  /*17660*/  LD.E.64 R24, desc[UR6][R18.64+-0x10] ;  /* 0xfffff00612187980 */ /* 0x000f68000c101b00 */
[----:B------:R-:W2:Y:S01]  /*17670*/  LD.E.64 R26, desc[UR6][R18.64+-0x8] ;  /* 0xfffff806121a7980 */ /* 0x000ea2000c101b00 */
[----:B------:R-:W-:-:S02]  /*17680*/  IMAD.MOV.U32 R28, RZ, RZ, R3 ;  /* 0x000000ffff1c7224 */ /* 0x000fc400078e0003 */
[----:B------:R-:W-:Y:S02]  /*17690*/  IMAD.MOV.U32 R29, RZ, RZ, R4 ;  /* 0x000000ffff1d7224 */ /* 0x000fe400078e0004 */
        /* <DEDUP_REMOVED lines=21> */
[----:B------:R-:W-:Y:S02]  /*177f0*/  LEA.HI.X R3, R20, R3, R3, 0xd, P1 ;  /* 0x0000000314037211 */ /* 0x000fe400008f6c03 */
[----:B------:R-:W3:Y:S02]  /*17800*/  LD.E.64 R20, desc[UR6][R18.64] ;  /* 0x0000000612147980 */ /* 0x000ee4000c101b00 */
        /* <DEDUP_REMOVED lines=30> */
[----:B--2---:R-:W-:Y:S02]  /*179f0*/  IMAD R3, R27, -0x61c8864f, RZ ;  /* 0x9e3779b11b037824 */ /* 0x004fe400078e02ff */
[----:B------:R-:W-:-:S04]  /*17a00*/  IMAD.WIDE.U32 R24, R26, -0x61c8864f, R24 ;  /* 0x9e3779b11a187825 */ /* 0x000fc800078e0018 */
[----:B------:R-:W-:Y:S01]  /*17a10*/  IMAD.IADD R3, R25, 0x1, R3 ;  /* 0x0000000119037824 */ /* 0x000fe200078e0203 */
[----:B------:R-:W-:-:S04]  /*17a20*/  LEA R4, P1, R24, R24, 0xd ;  /* 0x0000001818047211 */ /* 0x000fc800078268ff */
[----:B------:R-:W-:Y:S02]  /*17a30*/  LEA.HI.X R3, R24, R3, R3, 0xd, P1 ;  /* 0x0000000318037211 */ /* 0x000fe400008f6c03 */
[----:B------:R-:W2:Y:S02]  /*17a40*/  LD.E.64 R24, desc[UR6][R18.64+0x10] ;  /* 0x0000100612187980 */ /* 0x000ea4000c101b00 */
        /* <DEDUP_REMOVED lines=9> */
[C---:B------:R-:W-:Y:S02]  /*17ae0*/  LEA R28, P1, R3.reuse, R3, 0x5 ;  /* 0x00000003031c7211 */ /* 0x040fe400078228ff */
[----:B------:R-:W-:Y:S02]  /*17af0*/  LOP3.LUT R4, R4, R27, RZ, 0x3c, !PT ;  /* 0x0000001b04047212 */ /* 0x000fe400078e3cff */
[----:B------:R-:W5:Y:S02]  /*17b00*/  LD.E.64 R26, desc[UR6][R18.64+0x18] ;  /* 0x00001806121a7980 */ /* 0x000f64000c101b00 */
[----:B------:R-:W-:-:S02]  /*17b10*/  LEA.HI.X R29, R3, R4, R4, 0x5, P1 ;  /* 0x00000004031d7211 */ /* 0x000fc400008f2c04 */
        /* <DEDUP_REMOVED lines=77> */
.L_x_528:
        /* <DEDUP_REMOVED lines=84> */
.L_x_530:
[----:B------:R-:W-:Y:S05]  /*18530*/  BRA.U !UP0, `(.L_x_527) ;  /* 0x00000005081c7547 */ /* 0x000fea000b800000 */
[----:B------:R-:W-:Y:S01]  /*18540*/  UISETP.NE.U32.AND UP0, UPT, UR14, 0x1, UPT ;  /* 0x000000010e00788c */ /* 0x000fe2000bf05070 */
[----:B------:R-:W-:-:S03]  /*18550*/  LOP3.LUT R6, R16, 0x1, RZ, 0xc0, !PT ;  /* 0x0000000110067812 */ /* 0x000fc600078ec0ff */
[----:B------:R-:W-:Y:S01]  /*18560*/  UISETP.NE.AND.EX UP0, UPT, URZ, URZ, UPT, UP0 ;  /* 0x000000ffff00728c */ /* 0x000fe2000bf05300 */
[----:B------:R-:W-:-:S04]  /*18570*/  ISETP.NE.U32.AND P1, PT, R6, 0x1, PT ;  /* 0x000000010600780c */ /* 0x000fc80003f25070 */
[----:B------:R-:W-:-:S04]  /*18580*/  ISETP.NE.U32.AND.EX P1, PT, RZ, RZ, PT, P1 ;  /* 0x000000ffff00720c */ /* 0x000fc80003f25110 */
[----:B------:R-:W-:Y:S09]  /*18590*/  BRA.U !UP0, `(.L_x_531) ;  /* 0x0000000108a87547 */ /* 0x000ff2000b800000 */
        /* <DEDUP_REMOVED lines=42> */
.L_x_531:
        /* <DEDUP_REMOVED lines=23> */
.L_x_527:
        /* <DEDUP_REMOVED lines=15> */
.L_x_534:
        /* <DEDUP_REMOVED lines=57> */
[----:B------:R-:W3:Y:S01]  /*18e30*/  LD.E.64 R26, desc[UR6][R18.64+0x8] ;  /* 0x00000806121a7980 */ /* 0x000ee2000c101b00 */
        /* <DEDUP_REMOVED lines=15> */
[----:B------:R-:W4:Y:S01]  /*18f30*/  LD.E.64 R24, desc[UR6][R18.64+0x10] ;  /* 0x0000100612187980 */ /* 0x000f22000c101b00 */
[----:B------:R-:W-:-:S04]  /*18f40*/  LEA R28, P0, R20, R20, 0x5 ;  /* 0x00000014141c7211 */ /* 0x000fc800078028ff */
[----:B------:R-:W-:Y:S02]  /*18f50*/  LEA.HI.X R29, R20, R21, R21, 0x5, P0 ;  /* 0x00000015141d7211 */ /* 0x000fe400000f2c15 */
        /* <DEDUP_REMOVED lines=78> */
.L_x_533:
        /* <DEDUP_REMOVED lines=82> */
.L_x_535:
[----:B------:R-:W-:Y:S05]  /*19960*/  BRA.U !UP0, `(.L_x_532) ;  /* 0x00000005080c7547 */ /* 0x000fea000b800000 */
[----:B------:R-:W-:Y:S01]  /*19970*/  UISETP.NE.U32.AND UP0, UPT, UR14, 0x1, UPT ;  /* 0x000000010e00788c */ /* 0x000fe2000bf05070 */
[----:B------:R-:W-:-:S03]  /*19980*/  LOP3.LUT R16, R16, 0x1, RZ, 0xc0, !PT ;  /* 0x0000000110107812 */ /* 0x000fc600078ec0ff */
[----:B------:R-:W-:Y:S01]  /*19990*/  UISETP.NE.AND.EX UP0, UPT, URZ, URZ, UPT, UP0 ;  /* 0x000000ffff00728c */ /* 0x000fe2000bf05300 */
[----:B------:R-:W-:-:S04]  /*199a0*/  ISETP.NE.U32.AND P0, PT, R16, 0x1, PT ;  /* 0x000000011000780c */ /* 0x000fc80003f05070 */
[----:B------:R-:W-:-:S04]  /*199b0*/  ISETP.NE.U32.AND.EX P0, PT, RZ, RZ, PT, P0 ;  /* 0x000000ffff00720c */ /* 0x000fc80003f05100 */
[----:B------:R-:W-:Y:S09]  /*199c0*/  BRA.U !UP0, `(.L_x_536) ;  /* 0x0000000108a07547 */ /* 0x000ff2000b800000 */
[----:B--2---:R-:W-:-:S04]  /*199d0*/  LEA R18, P1, R6, R8, 0x3 ;  /* 0x0000000806127211 */ /* 0x004fc800078218ff */
[----:B------:R-:W-:-:S05]  /*199e0*/  LEA.HI.X R19, R6, R9, R5, 0x3, P1 ;  /* 0x0000000906137211 */ /* 0x000fca00008f1c05 */
[----:B------:R-:W2:Y:S04]  /*199f0*/  LD.E.64 R16, desc[UR6][R18.64] ;  /* 0x0000000612107980 */ /* 0x000ea8000c101b00 */
[----:B------:R-:W3:Y:S01]  /*19a00*/  LD.E.64 R18, desc[UR6][R18.64+0x8] ;  /* 0x0000080612127980 */ /* 0x000ee2000c101b00 */
        /* <DEDUP_REMOVED lines=36> */
.L_x_536:
        /* <DEDUP_REMOVED lines=21> */
.L_x_532:
[----:B------:R-:W-:-:S04]  /*19da0*/  ISETP.GE.U32.AND P0, PT, R3, R28, PT ;  /* 0x0000001c0300720c */ /* 0x000fc80003f06070 */
[----:B------:R-:W-:-:S04]  /*19db0*/  ISETP.GE.U32.AND.EX P0, PT, R4, R29, PT, P0 ;  /* 0x0000001d0400720c */ /* 0x000fc80003f06100 */
[----:B------:R-:W-:Y:S01]  /*19dc0*/  PLOP3.LUT P0, PT, P0, PT, PT, 0x8, 0x80 ;  /* 0x000000000080781c */ /* 0x000fe2000070e170 */
[----:B------:R-:W-:-:S12]  /*19dd0*/  BRA `(.L_x_519) ;  /* 0x0000000000707947 */ /* 0x000fd80003800000 */
.L_x_526:
[----:B------:R-:W0:Y:S01]  /*19de0*/  LDC R3, c[0x0][0x3b8] ;  /* 0x0000ee00ff037b82 */ /* 0x000e220000000800 */
[----:B------:R-:W-:Y:S02]  /*19df0*/  PLOP3.LUT P0, PT, PT, PT, PT, 0x8, 0x80 ;  /* 0x000000000080781c */ /* 0x000fe40003f0e170 */
[----:B0-----:R-:W-:-:S13]  /*19e00*/  ISETP.NE.AND P1, PT, R3, RZ, PT ;  /* 0x000000ff0300720c */ /* 0x001fda0003f25270 */
[----:B------:R-:W-:Y:S05]  /*19e10*/  @!P1 BRA `(.L_x_519) ;  /* 0x0000000000609947 */ /* 0x000fea0003800000 */
[----:B------:R-:W-:Y:S01]  /*19e20*/  SHF.R.S32.HI R17, RZ, 0x1f, R3 ;  /* 0x0000001fff117819 */ /* 0x000fe20000011403 */
[----:B------:R-:W-:Y:S02]  /*19e30*/  IMAD.MOV.U32 R3, RZ, RZ, RZ ;  /* 0x000000ffff037224 */ /* 0x000fe400078e00ff */
[----:B------:R-:W-:-:S07]  /*19e40*/  IMAD.MOV.U32 R18, RZ, RZ, RZ ;  /* 0x000000ffff127224 */ /* 0x000fce00078e00ff */
.L_x_537:
        /* <DEDUP_REMOVED lines=21> */
.L_x_519:
[----:B------:R-:W-:Y:S05]  /*19fa0*/  BSYNC.RECONVERGENT B0 ;  /* 0x0000000000007941 */ /* 0x000fea0003800200 */
.L_x_518:
        /* <DEDUP_REMOVED lines=39> */
.L_x_542:
[----:B------:R-:W3:Y:S04]  /*1a220*/  LD.E.64 R20, desc[UR6][R6.64+-0x8] ;  /* 0xfffff80606147980 */ /* 0x000ee8000c101b00 */
[----:B------:R-:W4:Y:S01]  /*1a230*/  LD.E.64 R22, desc[UR6][R6.64] ;  /* 0x0000000606167980 */ /* 0x000f22000c101b00 */
[----:B------:R-:W-:Y:S01]  /*1a240*/  IMAD R25, R2, 0x1b3, RZ ;  /* 0x000001b302197824 */ /* 0x000fe200078e02ff */
[----:B------:R-:W-:-:S05]  /*1a250*/  IADD3 R5, P2, PT, R5, 0x2, RZ ;  /* 0x0000000205057810 */ /* 0x000fca0007f5e0ff */
[----:B------:R-:W-:Y:S01]  /*1a260*/  IMAD.X R24, RZ, RZ, R24, P2 ;  /* 0x000000ffff187224 */ /* 0x000fe200010e0618 */
[----:B---3--:R-:W-:-:S05]  /*1a270*/  LOP3.LUT R0, R0, 0xff, R20, 0x78, !PT ;  /* 0x000000ff00007812 */ /* 0x008fca00078e7814 */
        /* <DEDUP_REMOVED lines=44> */
[----:B----4-:R-:W-:-:S03]  /*1a540*/  LOP3.LUT R20, R20, 0xff, R22, 0x78, !PT ;  /* 0x000000ff14147812 */ /* 0x010fc600078e7816 */
        /* <DEDUP_REMOVED lines=36> */
[----:B------:R-:W-:Y:S01]  /*1a790*/  IMAD R21, R0, 0x1b3, RZ ;  /* 0x000001b300157824 */ /* 0x000fe200078e02ff */
[----:B------:R-:W-:-:S03]  /*1a7a0*/  LOP3.LUT R0, R18, 0xfffffffe, RZ, 0xc0, !PT ;  /* 0xfffffffe12007812 */ /* 0x000fc600078ec0ff */
[C---:B------:R-:W-:Y:S01]  /*1a7b0*/  IMAD R25, R20.reuse, 0x100, R21 ;  /* 0x0000010014197824 */ /* 0x040fe200078e0215 */
[----:B------:R-:W-:Y:S01]  /*1a7c0*/  IADD3 R0, P3, PT, R5, -R0, RZ ;  /* 0x8000000005007210 */ /* 0x000fe20007f7e0ff */
[----:B------:R-:W-:-:S03]  /*1a7d0*/  IMAD.WIDE.U32 R20, R20, 0x1b3, RZ ;  /* 0x000001b314147825 */ /* 0x000fc600078e00ff */
[----:B------:R-:W-:Y:S01]  /*1a7e0*/  ISETP.NE.U32.AND P2, PT, R0, RZ, PT ;  /* 0x000000ff0000720c */ /* 0x000fe20003f45070 */
[----:B------:R-:W-:Y:S01]  /*1a7f0*/  IMAD.IADD R2, R21, 0x1, R25 ;  /* 0x0000000115027824 */ /* 0x000fe200078e0219 */
[----:B------:R-:W-:Y:S01]  /*1a800*/  LOP3.LUT R0, R23, R20, RZ, 0x3c, !PT ;  /* 0x0000001417007212 */ /* 0x000fe200078e3cff */
        /* <DEDUP_REMOVED lines=10> */
.L_x_541:
        /* <DEDUP_REMOVED lines=51> */
.L_x_540:
        /* <DEDUP_REMOVED lines=19> */
.L_x_545:
        /* <DEDUP_REMOVED lines=87> */
[----:B------:R-:W-:Y:S02]  /*1b280*/  SHF.R.U32.HI R7, RZ, 0x18, R23 ;  /* 0x00000018ff077819 */ /* 0x000fe40000011617 */
[----:B------:R-:W-:Y:S01]  /*1b290*/  LOP3.LUT R24, R18, 0xfffffffe, RZ, 0xc0, !PT ;  /* 0xfffffffe12187812 */ /* 0x000fe200078ec0ff */
[C---:B------:R-:W-:Y:S02]  /*1b2a0*/  IMAD R25, R22.reuse, 0x100, R25 ;  /* 0x0000010016197824 */ /* 0x040fe400078e0219 */
[----:B------:R-:W-:-:S04]  /*1b2b0*/  IMAD.WIDE.U32 R22, R22, 0x1b3, RZ ;  /* 0x000001b316167825 */ /* 0x000fc800078e00ff */
[----:B------:R-:W-:Y:S01]  /*1b2c0*/  IMAD.IADD R23, R23, 0x1, R25 ;  /* 0x0000000117177824 */ /* 0x000fe200078e0219 */
[----:B------:R-:W-:Y:S02]  /*1b2d0*/  LOP3.LUT R22, R7, R22, RZ, 0x3c, !PT ;  /* 0x0000001607167212 */ /* 0x000fe400078e3cff */
[----:B------:R-:W-:Y:S01]  /*1b2e0*/  IADD3 R7, P3, PT, R5, -R24, RZ ;  /* 0x8000001805077210 */ /* 0x000fe20007f7e0ff */
[----:B------:R-:W-:-:S03]  /*1b2f0*/  IMAD R23, R23, 0x1b3, RZ ;  /* 0x000001b317177824 */ /* 0x000fc600078e02ff */
[----:B------:R-:W-:Y:S01]  /*1b300*/  ISETP.NE.U32.AND P2, PT, R7, RZ, PT ;  /* 0x000000ff0700720c */ /* 0x000fe20003f45070 */
[----:B------:R-:W-:Y:S01]  /*1b310*/  IMAD.X R7, R6, 0x1, ~R19, P3 ;  /* 0x0000000106077824 */ /* 0x000fe200018e0e13 */
[----:B------:R-:W-:-:S04]  /*1b320*/  IADD3 R20, P3, PT, R20, 0x10, RZ ;  /* 0x0000001014147810 */ /* 0x000fc80007f7e0ff */
[----:B------:R-:W-:Y:S01]  /*1b330*/  ISETP.NE.AND.EX P2, PT, R7, RZ, PT, P2 ;  /* 0x000000ff0700720c */ /* 0x000fe20003f45320 */
[C---:B------:R-:W-:Y:S02]  /*1b340*/  IMAD R7, R22.reuse, 0x100, R23 ;  /* 0x0000010016077824 */ /* 0x040fe400078e0217 */
[----:B------:R-:W-:-:S04]  /*1b350*/  IMAD.WIDE.U32 R22, R22, 0x1b3, RZ ;  /* 0x000001b316167825 */ /* 0x000fc800078e00ff */
[----:B------:R-:W-:Y:S02]  /*1b360*/  IMAD.IADD R26, R23, 0x1, R7 ;  /* 0x00000001171a7824 */ /* 0x000fe400078e0207 */
[----:B------:R-:W-:Y:S02]  /*1b370*/  IMAD.X R21, RZ, RZ, R21, P3 ;  /* 0x000000ffff157224 */ /* 0x000fe400018e0615 */
[----:B------:R-:W-:Y:S02]  /*1b380*/  IMAD.MOV.U32 R7, RZ, RZ, R22 ;  /* 0x000000ffff077224 */ /* 0x000fe400078e0016 */
[----:B------:R-:W-:Y:S05]  /*1b390*/  @P2 BRA `(.L_x_545) ;  /* 0xfffffff8005c2947 */ /* 0x000fea000383ffff */
.L_x_544:
        /* <DEDUP_REMOVED lines=51> */
.L_x_543:
[----:B------:R-:W-:-:S04]  /*1b6d0*/  ISETP.NE.U32.AND P1, PT, R0, R7, PT ;  /* 0x000000070000720c */ /* 0x000fc80003f25070 */
[----:B------:R-:W-:-:S13]  /*1b6e0*/  ISETP.NE.AND.EX P1, PT, R2, R26, PT, P1 ;  /* 0x0000001a0200720c */ /* 0x000fda0003f25310 */
[----:B------:R-:W-:Y:S05]  /*1b6f0*/  @!P1 BRA `(.L_x_546) ;  /* 0x0000002800449947 */ /* 0x000fea0003800000 */
[----:B------:R-:W-:Y:S02]  /*1b700*/  IMAD.MOV.U32 R0, RZ, RZ, RZ ;  /* 0x000000ffff007224 */ /* 0x000fe400078e00ff */
[----:B------:R-:W-:Y:S01]  /*1b710*/  IMAD.MOV.U32 R2, RZ, RZ, RZ ;  /* 0x000000ffff027224 */ /* 0x000fe200078e00ff */
[----:B------:R-:W-:Y:S06]  /*1b720*/  @!P0 BRA `(.L_x_547) ;  /* 0x0000001400188947 */ /* 0x000fec0003800000 */
[----:B------:R-:W-:Y:S01]  /*1b730*/  UISETP.GE.U32.AND UP0, UPT, UR4, 0x7, UPT ;  /* 0x000000070400788c */ /* 0x000fe2000bf06070 */
[----:B------:R-:W-:Y:S02]  /*1b740*/  IMAD.MOV.U32 R7, RZ, RZ, RZ ;  /* 0x000000ffff077224 */ /* 0x000fe400078e00ff */
[----:B------:R-:W-:Y:S01]  /*1b750*/  IMAD.MOV.U32 R5, RZ, RZ, RZ ;  /* 0x000000ffff057224 */ /* 0x000fe200078e00ff */
[----:B------:R-:W-:Y:S01]  /*1b760*/  UISETP.GE.U32.AND.EX UP0, UPT, UR5, URZ, UPT, UP0 ;  /* 0x000000ff0500728c */ /* 0x000fe2000bf06100 */
[----:B------:R-:W-:Y:S02]  /*1b770*/  IMAD.MOV.U32 R0, RZ, RZ, RZ ;  /* 0x000000ffff007224 */ /* 0x000fe400078e00ff */
[----:B------:R-:W-:-:S06]  /*1b780*/  IMAD.MOV.U32 R2, RZ, RZ, RZ ;  /* 0x000000ffff027224 */ /* 0x000fcc00078e00ff */
[----:B------:R-:W-:Y:S05]  /*1b790*/  BRA.U !UP0, `(.L_x_548) ;  /* 0x0000000908807547 */ /* 0x000fea000b800000 */
[----:B-1----:R-:W-:Y:S01]  /*1b7a0*/  IADD3 R20, P1, PT, R10, 0x20, RZ ;  /* 0x000000200a147810 */ /* 0x002fe20007f3e0ff */
[----:B------:R-:W-:Y:S01]  /*1b7b0*/  IMAD.MOV.U32 R7, RZ, RZ, RZ ;  /* 0x000000ffff077224 */ /* 0x000fe200078e00ff */
[----:B------:R-:W-:Y:S01]  /*1b7c0*/  LOP3.LUT R6, R18, 0xfffffff8, RZ, 0xc0, !PT ;  /* 0xfffffff812067812 */ /* 0x000fe200078ec0ff */
[----:B------:R-:W-:Y:S02]  /*1b7d0*/  IMAD.MOV.U32 R5, RZ, RZ, RZ ;  /* 0x000000ffff057224 */ /* 0x000fe400078e00ff */
[----:B------:R-:W-:-:S08]  /*1b7e0*/  IMAD.X R21, RZ, RZ, R11, P1 ;  /* 0x000000ffff157224 */ /* 0x000fd000008e060b */
.L_x_549:
        /* <DEDUP_REMOVED lines=8> */
[----:B------:R-:W-:Y:S01]  /*1b870*/  LEA R0, P1, R32, R32, 0xd ;  /* 0x0000002020007211 */ /* 0x000fe200078268ff */
[----:B----4-:R-:W-:Y:S02]  /*1b880*/  IMAD R25, R25, -0x61c8864f, RZ ;  /* 0x9e3779b119197824 */ /* 0x010fe400078e02ff */
[----:B------:R-:W-:Y:S02]  /*1b890*/  IMAD.IADD R33, R33, 0x1, R23 ;  /* 0x0000000121217824 */ /* 0x000fe400078e0217 */
        /* <DEDUP_REMOVED lines=40> */
[----:B------:R-:W-:Y:S01]  /*1bb20*/  LEA.HI.X R2, R2, R27, R27, 0x3, P1 ;  /* 0x0000001b02027211 */ /* 0x000fe200008f1c1b */
[----:B--2---:R-:W-:-:S03]  /*1bb30*/  IMAD R27, R29, -0x61c8864f, RZ ;  /* 0x9e3779b11d1b7824 */ /* 0x004fc600078e02ff */
[----:B------:R-:W-:-:S04]  /*1bb40*/  SHF.R.U64 R0, R25, 0x11, R2 ;  /* 0x0000001119007819 */ /* 0x000fc80000001202 */
[----:B------:R-:W-:Y:S02]  /*1bb50*/  LOP3.LUT R0, R0, R25, RZ, 0x3c, !PT ;  /* 0x0000001900007212 */ /* 0x000fe400078e3cff */
[----:B------:R-:W-:Y:S02]  /*1bb60*/  SHF.R.U32.HI R25, RZ, 0x11, R2 ;  /* 0x00000011ff197819 */ /* 0x000fe40000011602 */
[----:B------:R-:W-:Y:S02]  /*1bb70*/  LEA R24, P1, R0, R0, 0x5 ;  /* 0x0000000000187211 */ /* 0x000fe400078228ff */
[----:B------:R-:W-:-:S04]  /*1bb80*/  LOP3.LUT R25, R25, R2, RZ, 0x3c, !PT ;  /* 0x0000000219197212 */ /* 0x000fc800078e3cff */
[----:B------:R-:W-:-:S03]  /*1bb90*/  LEA.HI.X R25, R0, R25, R25, 0x5, P1 ;  /* 0x0000001900197211 */ /* 0x000fc600008f2c19 */
[----:B------:R-:W-:Y:S02]  /*1bba0*/  IMAD.WIDE.U32 R24, R28, -0x61c8864f, R24 ;  /* 0x9e3779b11c187825 */ /* 0x000fe400078e0018 */
        /* <DEDUP_REMOVED lines=10> */
[----:B------:R-:W4:Y:S02]  /*1bc50*/  LD.E.64 R26, desc[UR6][R20.64+0x10] ;  /* 0x00001006141a7980 */ /* 0x000f24000c101b00 */
[----:B------:R-:W-:-:S04]  /*1bc60*/  SHF.R.U64 R0, R25, 0x11, R2 ;  /* 0x0000001119007819 */ /* 0x000fc80000001202 */
[----:B------:R-:W-:Y:S02]  /*1bc70*/  LOP3.LUT R0, R0, R25, RZ, 0x3c, !PT ;  /* 0x0000001900007212 */ /* 0x000fe400078e3cff */
[----:B------:R-:W-:Y:S02]  /*1bc80*/  SHF.R.U32.HI R25, RZ, 0x11, R2 ;  /* 0x00000011ff197819 */ /* 0x000fe40000011602 */
[----:B------:R-:W-:Y:S02]  /*1bc90*/  LEA R32, P1, R0, R0, 0x5 ;  /* 0x0000000000207211 */ /* 0x000fe400078228ff */
[----:B------:R-:W-:-:S04]  /*1bca0*/  LOP3.LUT R25, R25, R2, RZ, 0x3c, !PT ;  /* 0x0000000219197212 */ /* 0x000fc800078e3cff */
[----:B------:R-:W-:Y:S02]  /*1bcb0*/  LEA.HI.X R33, R0, R25, R25, 0x5, P1 ;  /* 0x0000001900217211 */ /* 0x000fe400008f2c19 */
[----:B------:R-:W5:Y:S01]  /*1bcc0*/  LD.E.64 R24, desc[UR6][R20.64+0x18] ;  /* 0x0000180614187980 */ /* 0x000f62000c101b00 */
        /* <DEDUP_REMOVED lines=77> */
.L_x_548:
[----:B------:R-:W-:-:S04]  /*1c1a0*/  LOP3.LUT R6, R18, 0x7, RZ, 0xc0, !PT ;  /* 0x0000000712067812 */ /* 0x000fc800078ec0ff */
[----:B------:R-:W-:-:S04]  /*1c1b0*/  ISETP.NE.U32.AND P1, PT, R6, RZ, PT ;  /* 0x000000ff0600720c */ /* 0x000fc80003f25070 */
[----:B------:R-:W-:-:S13]  /*1c1c0*/  ISETP.NE.AND.EX P1, PT, RZ, RZ, PT, P1 ;  /* 0x000000ffff00720c */ /* 0x000fda0003f25310 */
[----:B------:R-:W-:Y:S05]  /*1c1d0*/  @!P1 BRA `(.L_x_547) ;  /* 0x00000008006c9947 */ /* 0x000fea0003800000 */
[----:B------:R-:W-:Y:S01]  /*1c1e0*/  ISETP.GE.U32.AND P1, PT, R6, 0x4, PT ;  /* 0x000000040600780c */ /* 0x000fe20003f26070 */
[----:B------:R-:W-:-:S03]  /*1c1f0*/  UISETP.NE.U32.AND UP0, UPT, UR14, URZ, UPT ;  /* 0x000000ff0e00728c */ /* 0x000fc6000bf05070 */
[----:B------:R-:W-:Y:S01]  /*1c200*/  ISETP.GE.U32.AND.EX P1, PT, RZ, RZ, PT, P1 ;  /* 0x000000ffff00720c */ /* 0x000fe20003f26110 */
[----:B------:R-:W-:-:S12]  /*1c210*/  UISETP.NE.AND.EX UP0, UPT, URZ, URZ, UPT, UP0 ;  /* 0x000000ffff00728c */ /* 0x000fd8000bf05300 */
[----:B------:R-:W-:Y:S05]  /*1c220*/  @!P1 BRA `(.L_x_550) ;  /* 0x0000000400389947 */ /* 0x000fea0003800000 */
        /* <DEDUP_REMOVED lines=78> */
.L_x_550:
        /* <DEDUP_REMOVED lines=49> */
.L_x_551:
        /* <DEDUP_REMOVED lines=23> */
.L_x_547:
[----:B------:R-:W-:Y:S02]  /*1cb90*/  IMAD.MOV.U32 R28, RZ, RZ, RZ ;  /* 0x000000ffff1c7224 */ /* 0x000fe400078e00ff */
[----:B------:R-:W-:Y:S01]  /*1cba0*/  IMAD.MOV.U32 R7, RZ, RZ, RZ ;  /* 0x000000ffff077224 */ /* 0x000fe200078e00ff */
[----:B------:R-:W-:Y:S06]  /*1cbb0*/  @!P0 BRA `(.L_x_552) ;  /* 0x0000001400048947 */ /* 0x000fec0003800000 */
[----:B------:R-:W-:Y:S01]  /*1cbc0*/  UISETP.GE.U32.AND UP0, UPT, UR4, 0x7, UPT ;  /* 0x000000070400788c */ /* 0x000fe2000bf06070 */
[----:B------:R-:W-:Y:S01]  /*1cbd0*/  CS2R R6, SRZ ;  /* 0x0000000000067805 */ /* 0x000fe2000001ff00 */
[----:B------:R-:W-:Y:S02]  /*1cbe0*/  IMAD.MOV.U32 R5, RZ, RZ, RZ ;  /* 0x000000ffff057224 */ /* 0x000fe400078e00ff */
[----:B------:R-:W-:Y:S01]  /*1cbf0*/  UISETP.GE.U32.AND.EX UP0, UPT, UR5, URZ, UPT, UP0 ;  /* 0x000000ff0500728c */ /* 0x000fe2000bf06100 */
[----:B------:R-:W-:-:S08]  /*1cc00*/  IMAD.MOV.U32 R28, RZ, RZ, RZ ;  /* 0x000000ffff1c7224 */ /* 0x000fd000078e00ff */
[----:B------:R-:W-:Y:S05]  /*1cc10*/  BRA.U !UP0, `(.L_x_553) ;  /* 0x00000009087c7547 */ /* 0x000fea000b800000 */
[----:B--2---:R-:W-:Y:S01]  /*1cc20*/  IADD3 R20, P0, PT, R8, 0x20, RZ ;  /* 0x0000002008147810 */ /* 0x004fe20007f1e0ff */
[----:B------:R-:W-:Y:S01]  /*1cc30*/  IMAD.MOV.U32 R6, RZ, RZ, RZ ;  /* 0x000000ffff067224 */ /* 0x000fe200078e00ff */
[----:B------:R-:W-:Y:S01]  /*1cc40*/  LOP3.LUT R31, R18, 0xfffffff8, RZ, 0xc0, !PT ;  /* 0xfffffff8121f7812 */ /* 0x000fe200078ec0ff */
[----:B------:R-:W-:Y:S02]  /*1cc50*/  IMAD.MOV.U32 R5, RZ, RZ, RZ ;  /* 0x000000ffff057224 */ /* 0x000fe400078e00ff */
[----:B------:R-:W-:-:S08]  /*1cc60*/  IMAD.X R21, RZ, RZ, R9, P0 ;  /* 0x000000ffff157224 */ /* 0x000fd000000e0609 */
.L_x_554:
[----:B------:R-:W2:Y:S04]  /*1cc70*/  LD.E.64 R22, desc[UR6][R20.64+-0x20] ;  /* 0xffffe00614167980 */ /* 0x000ea8000c101b00 */
[----:B------:R-:W3:Y:S01]  /*1cc80*/  LD.E.64 R24, desc[UR6][R20.64+-0x18] ;  /* 0xffffe80614187980 */ /* 0x000ee2000c101b00 */
        /* <DEDUP_REMOVED lines=18> */
[----:B---3--:R-:W-:Y:S01]  /*1cdb0*/  IMAD R7, R25, -0x61c8864f, RZ ;  /* 0x9e3779b119077824 */ /* 0x008fe200078e02ff */
[----:B------:R-:W2:Y:S01]  /*1cdc0*/  LD.E.64 R26, desc[UR6][R20.64+-0x10] ;  /* 0xfffff006141a7980 */ /* 0x000ea2000c101b00 */
        /* <DEDUP_REMOVED lines=10> */
[----:B------:R-:W3:Y:S02]  /*1ce70*/  LD.E.64 R24, desc[UR6][R20.64+-0x8] ;  /* 0xfffff80614187980 */ /* 0x000ee4000c101b00 */
[----:B------:R-:W-:-:S04]  /*1ce80*/  SHF.R.U64 R7, R22, 0x11, R23 ;  /* 0x0000001116077819 */ /* 0x000fc80000001217 */
[----:B------:R-:W-:Y:S02]  /*1ce90*/  LOP3.LUT R7, R7, R22, RZ, 0x3c, !PT ;  /* 0x0000001607077212 */ /* 0x000fe400078e3cff */
[----:B------:R-:W-:Y:S02]  /*1cea0*/  SHF.R.U32.HI R22, RZ, 0x11, R23 ;  /* 0x00000011ff167819 */ /* 0x000fe40000011617 */
[----:B------:R-:W-:Y:S02]  /*1ceb0*/  LEA R28, P0, R7, R7, 0x5 ;  /* 0x00000007071c7211 */ /* 0x000fe400078028ff */
[----:B------:R-:W-:-:S04]  /*1cec0*/  LOP3.LUT R22, R22, R23, RZ, 0x3c, !PT ;  /* 0x0000001716167212 */ /* 0x000fc800078e3cff */
[----:B------:R-:W-:Y:S02]  /*1ced0*/  LEA.HI.X R29, R7, R22, R22, 0x5, P0 ;  /* 0x00000016071d7211 */ /* 0x000fe400000f2c16 */
[----:B------:R-:W4:Y:S01]  /*1cee0*/  LD.E.64 R22, desc[UR6][R20.64] ;  /* 0x0000000614167980 */ /* 0x000f22000c101b00 */
        /* <DEDUP_REMOVED lines=34> */
[----:B------:R-:W2:Y:S01]  /*1d110*/  LD.E.64 R26, desc[UR6][R20.64+0x8] ;  /* 0x00000806141a7980 */ /* 0x000ea2000c101b00 */
        /* <DEDUP_REMOVED lines=18> */
[----:B------:R0:W4:Y:S01]  /*1d240*/  LD.E.64 R22, desc[UR6][R20.64+0x18] ;  /* 0x0000180614167980 */ /* 0x000122000c101b00 */
[----:B------:R-:W-:-:S05]  /*1d250*/  IADD3 R6, P1, PT, R6, 0x8, RZ ;  /* 0x0000000806067810 */ /* 0x000fca0007f3e0ff */
[----:B------:R-:W-:Y:S01]  /*1d260*/  IMAD.X R5, RZ, RZ, R5, P1 ;  /* 0x000000ffff057224 */ /* 0x000fe200008e0605 */
[----:B0-----:R-:W-:-:S05]  /*1d270*/  IADD3 R20, P2, PT, R20, 0x40, RZ ;  /* 0x0000004014147810 */ /* 0x001fca0007f5e0ff */
        /* <DEDUP_REMOVED lines=46> */
[----:B------:R-:W-:Y:S02]  /*1d560*/  IADD3 R24, P1, PT, R6, -R31, RZ ;  /* 0x8000001f06187210 */ /* 0x000fe40007f3e0ff */
[----:B------:R-:W-:Y:S02]  /*1d570*/  SHF.R.U64 R22, R23, 0x11, R7 ;  /* 0x0000001117167819 */ /* 0x000fe40000001207 */
[----:B------:R-:W-:Y:S02]  /*1d580*/  ISETP.NE.U32.AND P0, PT, R24, RZ, PT ;  /* 0x000000ff1800720c */ /* 0x000fe40003f05070 */
[----:B------:R-:W-:Y:S01]  /*1d590*/  LOP3.LUT R22, R22, R23, RZ, 0x3c, !PT ;  /* 0x0000001716167212 */ /* 0x000fe200078e3cff */
[----:B------:R-:W-:-:S05]  /*1d5a0*/  IMAD.X R23, R5, 0x1, ~R19, P1 ;  /* 0x0000000105177824 */ /* 0x000fca00008e0e13 */
[----:B------:R-:W-:Y:S02]  /*1d5b0*/  ISETP.NE.AND.EX P0, PT, R23, RZ, PT, P0 ;  /* 0x000000ff1700720c */ /* 0x000fe40003f05300 */
[----:B------:R-:W-:Y:S02]  /*1d5c0*/  SHF.R.U32.HI R24, RZ, 0x11, R7 ;  /* 0x00000011ff187819 */ /* 0x000fe40000011607 */
[----:B------:R-:W-:Y:S02]  /*1d5d0*/  LEA R28, P1, R22, R22, 0x5 ;  /* 0x00000016161c7211 */ /* 0x000fe400078228ff */
[----:B------:R-:W-:-:S04]  /*1d5e0*/  LOP3.LUT R7, R24, R7, RZ, 0x3c, !PT ;  /* 0x0000000718077212 */ /* 0x000fc800078e3cff */
[----:B------:R-:W-:-:S03]  /*1d5f0*/  LEA.HI.X R7, R22, R7, R7, 0x5, P1 ;  /* 0x0000000716077211 */ /* 0x000fc600008f2c07 */
[----:B------:R-:W-:Y:S05]  /*1d600*/  @P0 BRA `(.L_x_554) ;  /* 0xfffffff400980947 */ /* 0x000fea000383ffff */
.L_x_553:
        /* <DEDUP_REMOVED lines=9> */
[----:B--2---:R-:W-:-:S04]  /*1d6a0*/  LEA R26, P0, R6, R8, 0x3 ;  /* 0x00000008061a7211 */ /* 0x004fc800078018ff */
[----:B------:R-:W-:-:S05]  /*1d6b0*/  LEA.HI.X R27, R6, R9, R5, 0x3, P0 ;  /* 0x00000009061b7211 */ /* 0x000fca00000f1c05 */
[----:B------:R-:W2:Y:S04]  /*1d6c0*/  LD.E.64 R24, desc[UR6][R26.64] ;  /* 0x000000061a187980 */ /* 0x000ea8000c101b00 */
[----:B------:R-:W3:Y:S04]  /*1d6d0*/  LD.E.64 R22, desc[UR6][R26.64+0x8] ;  /* 0x000008061a167980 */ /* 0x000ee8000c101b00 */
[----:B------:R-:W4:Y:S04]  /*1d6e0*/  LD.E.64 R20, desc[UR6][R26.64+0x10] ;  /* 0x000010061a147980 */ /* 0x000f28000c101b00 */
[----:B------:R-:W5:Y:S01]  /*1d6f0*/  LD.E.64 R26, desc[UR6][R26.64+0x18] ;  /* 0x000018061a1a7980 */ /* 0x000f62000c101b00 */
[----:B------:R-:W-:Y:S01]  /*1d700*/  IMAD.MOV.U32 R29, RZ, RZ, R7 ;  /* 0x000000ffff1d7224 */ /* 0x000fe200078e0007 */
        /* <DEDUP_REMOVED lines=70> */
.L_x_555:
        /* <DEDUP_REMOVED lines=48> */
.L_x_556:
[----:B------:R-:W-:Y:S05]  /*1de70*/  @P0 BRA `(.L_x_552) ;  /* 0x0000000000540947 */ /* 0x000fea0003800000 */
[----:B--2---:R-:W-:-:S04]  /*1de80*/  LEA R18, P0, R6, R8, 0x3 ;  /* 0x0000000806127211 */ /* 0x004fc800078018ff */
[----:B------:R-:W-:-:S06]  /*1de90*/  LEA.HI.X R19, R6, R9, R5, 0x3, P0 ;  /* 0x0000000906137211 */ /* 0x000fcc00000f1c05 */
[----:B------:R-:W2:Y:S01]  /*1dea0*/  LD.E.64 R18, desc[UR6][R18.64] ;  /* 0x0000000612127980 */ /* 0x000ea2000c101b00 */
[----:B------:R-:W-:-:S04]  /*1deb0*/  IMAD.MOV.U32 R6, RZ, RZ, R28 ;  /* 0x000000ffff067224 */ /* 0x000fc800078e001c */
        /* <DEDUP_REMOVED lines=17> */
.L_x_552:
[----:B------:R-:W-:-:S04]  /*1dfd0*/  ISETP.GE.U32.AND P0, PT, R0, R28, PT ;  /* 0x0000001c0000720c */ /* 0x000fc80003f06070 */
[----:B------:R-:W-:-:S04]  /*1dfe0*/  ISETP.GE.U32.AND.EX P0, PT, R2, R7, PT, P0 ;  /* 0x000000070200720c */ /* 0x000fc80003f06100 */
[----:B------:R-:W-:Y:S01]  /*1dff0*/  PLOP3.LUT P0, PT, P0, PT, PT, 0x8, 0x80 ;  /* 0x000000000080781c */ /* 0x000fe2000070e170 */
[----:B------:R-:W-:-:S12]  /*1e000*/  BRA `(.L_x_539) ;  /* 0x0000000000707947 */ /* 0x000fd80003800000 */
.L_x_546:
[----:B------:R-:W0:Y:S01]  /*1e010*/  LDC R0, c[0x0][0x3b8] ;  /* 0x0000ee00ff007b82 */ /* 0x000e220000000800 */
[----:B------:R-:W-:Y:S02]  /*1e020*/  PLOP3.LUT P0, PT, PT, PT, PT, 0x8, 0x80 ;  /* 0x000000000080781c */ /* 0x000fe40003f0e170 */
[----:B0-----:R-:W-:-:S13]  /*1e030*/  ISETP.NE.AND P1, PT, R0, RZ, PT ;  /* 0x000000ff0000720c */ /* 0x001fda0003f25270 */
[----:B------:R-:W-:Y:S05]  /*1e040*/  @!P1 BRA `(.L_x_539) ;  /* 0x0000000000609947 */ /* 0x000fea0003800000 */
[----:B------:R-:W-:Y:S01]  /*1e050*/  SHF.R.S32.HI R20, RZ, 0x1f, R0 ;  /* 0x0000001fff147819 */ /* 0x000fe20000011400 */
[----:B------:R-:W-:Y:S02]  /*1e060*/  IMAD.MOV.U32 R2, RZ, RZ, RZ ;  /* 0x000000ffff027224 */ /* 0x000fe400078e00ff */
[----:B------:R-:W-:-:S07]  /*1e070*/  IMAD.MOV.U32 R5, RZ, RZ, RZ ;  /* 0x000000ffff057224 */ /* 0x000fce00078e00ff */
.L_x_557:
        /* <DEDUP_REMOVED lines=21> */
.L_x_539:
[----:B------:R-:W-:Y:S05]  /*1e1d0*/  BSYNC.RECONVERGENT B0 ;  /* 0x0000000000007941 */ /* 0x000fea0003800200 */
.L_x_538:
        /* <DEDUP_REMOVED lines=39> */
.L_x_562:
        /* <DEDUP_REMOVED lines=89> */
[C---:B------:R-:W-:Y:S02]  /*1e9e0*/  IMAD R3, R22.reuse, 0x100, R3 ;  /* 0x0000010016037824 */ /* 0x040fe400078e0203 */
[----:B------:R-:W-:-:S04]  /*1e9f0*/  IMAD.WIDE.U32 R22, R22, 0x1b3, RZ ;  /* 0x000001b316167825 */ /* 0x000fc800078e00ff */
[----:B------:R-:W-:Y:S01]  /*1ea00*/  IMAD.IADD R23, R23, 0x1, R3 ;  /* 0x0000000117177824 */ /* 0x000fe200078e0203 */
[----:B------:R-:W-:Y:S02]  /*1ea10*/  IADD3 R3, P3, PT, R5, -R4, RZ ;  /* 0x8000000405037210 */ /* 0x000fe40007f7e0ff */
[----:B------:R-:W-:Y:S01]  /*1ea20*/  LOP3.LUT R22, R25, R22, RZ, 0x3c, !PT ;  /* 0x0000001619167212 */ /* 0x000fe200078e3cff */
[----:B------:R-:W-:Y:S01]  /*1ea30*/  IMAD R23, R23, 0x1b3, RZ ;  /* 0x000001b317177824 */ /* 0x000fe200078e02ff */
        /* <DEDUP_REMOVED lines=10> */
.L_x_561:
        /* <DEDUP_REMOVED lines=51> */
.L_x_560:
        /* <DEDUP_REMOVED lines=19> */
.L_x_565:
[----:B------:R-:W2:Y:S01]  /*1ef40*/  LD.E.64 R24, desc[UR6][R22.64+-0x8] ;  /* 0xfffff80616187980 */ /* 0x000ea2000c101b00 */
[----:B------:R-:W-:Y:S01]  /*1ef50*/  IMAD R21, R21, 0x1b3, RZ ;  /* 0x000001b315157824 */ /* 0x000fe200078e02ff */
[----:B--2---:R-:W-:Y:S02]  /*1ef60*/  LOP3.LUT R26, R26, 0xff, R24, 0x78, !PT ;  /* 0x000000ff1a1a7812 */ /* 0x004fe400078e7818 */
[----:B------:R-:W-:-:S03]  /*1ef70*/  SHF.R.U32.HI R29, RZ, 0x10, R25 ;  /* 0x00000010ff1d7819 */ /* 0x000fc60000011619 */
        /* <DEDUP_REMOVED lines=32> */
[----:B------:R-:W-:Y:S02]  /*1f180*/  LOP3.LUT R24, R26, 0xff, R29, 0x78, !PT ;  /* 0x000000ff1a187812 */ /* 0x000fe400078e781d */
[----:B------:R0:W2:Y:S01]  /*1f190*/  LD.E.64 R26, desc[UR6][R22.64] ;  /* 0x00000006161a7980 */ /* 0x0000a2000c101b00 */
[----:B------:R-:W-:Y:S01]  /*1f1a0*/  IMAD R21, R21, 0x1b3, RZ ;  /* 0x000001b315157824 */ /* 0x000fe200078e02ff */
[----:B------:R-:W-:Y:S02]  /*1f1b0*/  SHF.R.U32.HI R29, RZ, 0x18, R25 ;  /* 0x00000018ff1d7819 */ /* 0x000fe40000011619 */
[----:B------:R-:W-:Y:S01]  /*1f1c0*/  IADD3 R20, P3, PT, R20, 0x2, RZ ;  /* 0x0000000214147810 */ /* 0x000fe20007f7e0ff */
[C---:B------:R-:W-:Y:S02]  /*1f1d0*/  IMAD R21, R24.reuse, 0x100, R21 ;  /* 0x0000010018157824 */ /* 0x040fe400078e0215 */
[----:B------:R-:W-:-:S04]  /*1f1e0*/  IMAD.WIDE.U32 R24, R24, 0x1b3, RZ ;  /* 0x000001b318187825 */ /* 0x000fc800078e00ff */
[----:B------:R-:W-:Y:S01]  /*1f1f0*/  IMAD.IADD R21, R25, 0x1, R21 ;  /* 0x0000000119157824 */ /* 0x000fe200078e0215 */
[----:B------:R-:W-:Y:S01]  /*1f200*/  LOP3.LUT R24, R29, R24, RZ, 0x3c, !PT ;  /* 0x000000181d187212 */ /* 0x000fe200078e3cff */
[----:B------:R-:W-:Y:S01]  /*1f210*/  IMAD.X R5, RZ, RZ, R5, P3 ;  /* 0x000000ffff057224 */ /* 0x000fe200018e0605 */
[----:B0-----:R-:W-:Y:S01]  /*1f220*/  IADD3 R22, P3, PT, R22, 0x10, RZ ;  /* 0x0000001016167810 */ /* 0x001fe20007f7e0ff */
[----:B------:R-:W-:-:S04]  /*1f230*/  IMAD R21, R21, 0x1b3, RZ ;  /* 0x000001b315157824 */ /* 0x000fc800078e02ff */
[C---:B------:R-:W-:Y:S02]  /*1f240*/  IMAD R21, R24.reuse, 0x100, R21 ;  /* 0x0000010018157824 */ /* 0x040fe400078e0215 */
[----:B------:R-:W-:-:S04]  /*1f250*/  IMAD.WIDE.U32 R24, R24, 0x1b3, RZ ;  /* 0x000001b318187825 */ /* 0x000fc800078e00ff */
[----:B------:R-:W-:Y:S02]  /*1f260*/  IMAD.IADD R21, R25, 0x1, R21 ;  /* 0x0000000119157824 */ /* 0x000fe400078e0215 */
[----:B------:R-:W-:Y:S02]  /*1f270*/  IMAD.X R23, RZ, RZ, R23, P3 ;  /* 0x000000ffff177224 */ /* 0x000fe400018e0617 */
[----:B------:R-:W-:Y:S01]  /*1f280*/  IMAD R21, R21, 0x1b3, RZ ;  /* 0x000001b315157824 */ /* 0x000fe200078e02ff */
        /* <DEDUP_REMOVED lines=29> */
[----:B------:R-:W-:Y:S02]  /*1f460*/  LOP3.LUT R24, R24, 0xff, R21, 0x78, !PT ;  /* 0x000000ff18187812 */ /* 0x000fe400078e7815 */
[--C-:B------:R-:W-:Y:S02]  /*1f470*/  SHF.R.U32.HI R21, RZ, 0x10, R27.reuse ;  /* 0x00000010ff157819 */ /* 0x100fe4000001161b */
[----:B------:R-:W-:Y:S01]  /*1f480*/  SHF.R.U32.HI R27, RZ, 0x18, R27 ;  /* 0x00000018ff1b7819 */ /* 0x000fe2000001161b */
[C---:B------:R-:W-:Y:S02]  /*1f490*/  IMAD R29, R24.reuse, 0x100, R25 ;  /* 0x00000100181d7824 */ /* 0x040fe400078e0219 */
[----:B------:R-:W-:-:S04]  /*1f4a0*/  IMAD.WIDE.U32 R24, R24, 0x1b3, RZ ;  /* 0x000001b318187825 */ /* 0x000fc800078e00ff */
[----:B------:R-:W-:Y:S01]  /*1f4b0*/  IMAD.IADD R25, R25, 0x1, R29 ;  /* 0x0000000119197824 */ /* 0x000fe200078e021d */
[----:B------:R-:W-:-:S03]  /*1f4c0*/  LOP3.LUT R21, R24, 0xff, R21, 0x78, !PT ;  /* 0x000000ff18157812 */ /* 0x000fc600078e7815 */
[----:B------:R-:W-:-:S04]  /*1f4d0*/  IMAD R24, R25, 0x1b3, RZ ;  /* 0x000001b319187824 */ /* 0x000fc800078e02ff */
[C---:B------:R-:W-:Y:S02]  /*1f4e0*/  IMAD R29, R21.reuse, 0x100, R24 ;  /* 0x00000100151d7824 */ /* 0x040fe400078e0218 */
[----:B------:R-:W-:Y:S01]  /*1f4f0*/  IMAD.WIDE.U32 R24, R21, 0x1b3, RZ ;  /* 0x000001b315187825 */ /* 0x000fe200078e00ff */
[----:B------:R-:W-:Y:S02]  /*1f500*/  LOP3.LUT R21, R18, 0xfffffffe, RZ, 0xc0, !PT ;  /* 0xfffffffe12157812 */ /* 0x000fe400078ec0ff */
[----:B------:R-:W-:Y:S01]  /*1f510*/  LOP3.LUT R27, R27, R24, RZ, 0x3c, !PT ;  /* 0x000000181b1b7212 */ /* 0x000fe200078e3cff */
[----:B------:R-:W-:Y:S01]  /*1f520*/  IMAD.IADD R24, R25, 0x1, R29 ;  /* 0x0000000119187824 */ /* 0x000fe200078e021d */
[----:B------:R-:W-:-:S03]  /*1f530*/  IADD3 R21, P4, PT, R20, -R21, RZ ;  /* 0x8000001514157210 */ /* 0x000fc60007f9e0ff */
[----:B------:R-:W-:Y:S01]  /*1f540*/  IMAD R24, R24, 0x1b3, RZ ;  /* 0x000001b318187824 */ /* 0x000fe200078e02ff */
[----:B------:R-:W-:-:S03]  /*1f550*/  ISETP.NE.U32.AND P2, PT, R21, RZ, PT ;  /* 0x000000ff1500720c */ /* 0x000fc60003f45070 */
[C---:B------:R-:W-:Y:S02]  /*1f560*/  IMAD R21, R27.reuse, 0x100, R24 ;  /* 0x000001001b157824 */ /* 0x040fe400078e0218 */
[----:B------:R-:W-:-:S04]  /*1f570*/  IMAD.WIDE.U32 R24, R27, 0x1b3, RZ ;  /* 0x000001b31b187825 */ /* 0x000fc800078e00ff */
[----:B------:R-:W-:Y:S02]  /*1f580*/  IMAD.MOV.U32 R26, RZ, RZ, R24 ;  /* 0x000000ffff1a7224 */ /* 0x000fe400078e0018 */
[----:B------:R-:W-:Y:S02]  /*1f590*/  IMAD.X R24, R5, 0x1, ~R19, P4 ;  /* 0x0000000105187824 */ /* 0x000fe400020e0e13 */
[----:B------:R-:W-:-:S03]  /*1f5a0*/  IMAD.IADD R21, R25, 0x1, R21 ;  /* 0x0000000119157824 */ /* 0x000fc600078e0215 */
[----:B------:R-:W-:-:S13]  /*1f5b0*/  ISETP.NE.AND.EX P2, PT, R24, RZ, PT, P2 ;  /* 0x000000ff1800720c */ /* 0x000fda0003f45320 */
[----:B------:R-:W-:Y:S05]  /*1f5c0*/  @P2 BRA `(.L_x_565) ;  /* 0xfffffff8005c2947 */ /* 0x000fea000383ffff */
.L_x_564:
[----:B------:R-:W-:Y:S05]  /*1f5d0*/  @P1 BRA `(.L_x_563) ;  /* 0x0000000000c81947 */ /* 0x000fea0003800000 */
[----:B--2---:R-:W-:-:S04]  /*1f5e0*/  LEA R22, P1, R20, R8, 0x3 ;  /* 0x0000000814167211 */ /* 0x004fc800078218ff */
[----:B------:R-:W-:-:S06]  /*1f5f0*/  LEA.HI.X R23, R20, R9, R5, 0x3, P1 ;  /* 0x0000000914177211 */ /* 0x000fcc00008f1c05 */
[----:B------:R-:W2:Y:S01]  /*1f600*/  LD.E.64 R22, desc[UR6][R22.64] ;  /* 0x0000000616167980 */ /* 0x000ea2000c101b00 */
        /* <DEDUP_REMOVED lines=42> */
[----:B------:R-:W-:Y:S02]  /*1f8b0*/  IMAD R22, R21, 0x1b3, RZ ;  /* 0x000001b315167824 */ /* 0x000fe400078e02ff */
[----:B------:R-:W-:-:S04]  /*1f8c0*/  IMAD.WIDE.U32 R20, R5, 0x1b3, RZ ;  /* 0x000001b305147825 */ /* 0x000fc800078e00ff */
[----:B------:R-:W-:Y:S02]  /*1f8d0*/  IMAD R5, R5, 0x100, R22 ;  /* 0x0000010005057824 */ /* 0x000fe400078e0216 */
[----:B------:R-:W-:Y:S02]  /*1f8e0*/  IMAD.MOV.U32 R26, RZ, RZ, R20 ;  /* 0x000000ffff1a7224 */ /* 0x000fe400078e0014 */
[----:B------:R-:W-:-:S07]  /*1f8f0*/  IMAD.IADD R21, R21, 0x1, R5 ;  /* 0x0000000115157824 */ /* 0x000fce00078e0205 */
.L_x_563:
[----:B------:R-:W-:-:S04]  /*1f900*/  ISETP.NE.U32.AND P1, PT, R3, R26, PT ;  /* 0x0000001a0300720c */ /* 0x000fc80003f25070 */
[----:B------:R-:W-:-:S13]  /*1f910*/  ISETP.NE.AND.EX P1, PT, R4, R21, PT, P1 ;  /* 0x000000150400720c */ /* 0x000fda0003f25310 */
[----:B------:R-:W-:Y:S05]  /*1f920*/  @!P1 BRA `(.L_x_566) ;  /* 0x0000002800349947 */ /* 0x000fea0003800000 */
[----:B------:R-:W-:Y:S01]  /*1f930*/  CS2R R4, SRZ ;  /* 0x0000000000047805 */ /* 0x000fe2000001ff00 */
[----:B------:R-:W-:Y:S06]  /*1f940*/  @!P0 BRA `(.L_x_567) ;  /* 0x0000001000f48947 */ /* 0x000fec0003800000 */
[----:B------:R-:W-:Y:S01]  /*1f950*/  UISETP.GE.U32.AND UP0, UPT, UR4, 0x7, UPT ;  /* 0x000000070400788c */ /* 0x000fe2000bf06070 */
[----:B------:R-:W-:Y:S01]  /*1f960*/  IMAD.MOV.U32 R21, RZ, RZ, RZ ;  /* 0x000000ffff157224 */ /* 0x000fe200078e00ff */
[----:B------:R-:W-:Y:S01]  /*1f970*/  CS2R R4, SRZ ;  /* 0x0000000000047805 */ /* 0x000fe2000001ff00 */
[----:B------:R-:W-:Y:S01]  /*1f980*/  IMAD.MOV.U32 R3, RZ, RZ, RZ ;  /* 0x000000ffff037224 */ /* 0x000fe200078e00ff */
[----:B------:R-:W-:-:S09]  /*1f990*/  UISETP.GE.U32.AND.EX UP0, UPT, UR5, URZ, UPT, UP0 ;  /* 0x000000ff0500728c */ /* 0x000fd2000bf06100 */
[----:B------:R-:W-:Y:S05]  /*1f9a0*/  BRA.U !UP0, `(.L_x_568) ;  /* 0x0000000908787547 */ /* 0x000fea000b800000 */
[----:B-1----:R-:W-:Y:S01]  /*1f9b0*/  IADD3 R22, P1, PT, R10, 0x20, RZ ;  /* 0x000000200a167810 */ /* 0x002fe20007f3e0ff */
[----:B------:R-:W-:Y:S01]  /*1f9c0*/  IMAD.MOV.U32 R21, RZ, RZ, RZ ;  /* 0x000000ffff157224 */ /* 0x000fe200078e00ff */
[----:B------:R-:W-:Y:S01]  /*1f9d0*/  LOP3.LUT R20, R18, 0xfffffff8, RZ, 0xc0, !PT ;  /* 0xfffffff812147812 */ /* 0x000fe200078ec0ff */
[----:B------:R-:W-:Y:S02]  /*1f9e0*/  IMAD.MOV.U32 R3, RZ, RZ, RZ ;  /* 0x000000ffff037224 */ /* 0x000fe400078e00ff */
[----:B------:R-:W-:-:S08]  /*1f9f0*/  IMAD.X R23, RZ, RZ, R11, P1 ;  /* 0x000000ffff177224 */ /* 0x000fd000008e060b */
.L_x_569:
[----:B------:R-:W3:Y:S04]  /*1fa00*/  LD.E.64 R24, desc[UR6][R22.64+-0x20] ;  /* 0xffffe00616187980 */ /* 0x000ee8000c101b00 */
[----:B------:R-:W4:Y:S01]  /*1fa10*/  LD.E.64 R26, desc[UR6][R22.64+-0x18] ;  /* 0xffffe806161a7980 */ /* 0x000f22000c101b00 */
        /* <DEDUP_REMOVED lines=90> */
[----:B------:R0:W5:Y:S01]  /*1ffc0*/  LD.E.64 R4, desc[UR6][R22.64+0x18] ;  /* 0x0000180616047980 */ /* 0x000162000c101b00 */
[----:B------:R-:W-:-:S05]  /*1ffd0*/  IADD3 R21, P2, PT, R21, 0x8, RZ ;  /* 0x0000000815157810 */ /* 0x000fca0007f5e0ff */
[----:B------:R-:W-:Y:S01]  /*1ffe0*/  IMAD.X R3, RZ, RZ, R3, P2 ;  /* 0x000000ffff037224 */ /* 0x000fe200010e0603 */
[----:B0-----:R-:W-:-:S05]  /*1fff0*/  IADD3 R22, P3, PT, R22, 0x40, RZ ;  /* 0x0000004016167810 */ /* 0x001fca0007f7e0ff */
        /* <DEDUP_REMOVED lines=46> */
[----:B------:R-:W-:Y:S02]  /*202e0*/  IADD3 R25, P2, PT, R21, -R20, RZ ;  /* 0x8000001415197210 */ /* 0x000fe40007f5e0ff */
[----:B------:R-:W-:Y:S02]  /*202f0*/  SHF.R.U64 R5, R24, 0x11, R4 ;  /* 0x0000001118057819 */ /* 0x000fe40000001204 */
[----:B------:R-:W-:Y:S02]  /*20300*/  ISETP.NE.U32.AND P1, PT, R25, RZ, PT ;  /* 0x000000ff1900720c */ /* 0x000fe40003f25070 */
[----:B------:R-:W-:Y:S01]  /*20310*/  LOP3.LUT R5, R5, R24, RZ, 0x3c, !PT ;  /* 0x0000001805057212 */ /* 0x000fe200078e3cff */
[----:B------:R-:W-:-:S05]  /*20320*/  IMAD.X R24, R3, 0x1, ~R19, P2 ;  /* 0x0000000103187824 */ /* 0x000fca00010e0e13 */
[----:B------:R-:W-:Y:S02]  /*20330*/  ISETP.NE.AND.EX P1, PT, R24, RZ, PT, P1 ;  /* 0x000000ff1800720c */ /* 0x000fe40003f25310 */
[----:B------:R-:W-:-:S04]  /*20340*/  SHF.R.U32.HI R25, RZ, 0x11, R4 ;  /* 0x00000011ff197819 */ /* 0x000fc80000011604 */
[----:B------:R-:W-:Y:S02]  /*20350*/  LOP3.LUT R24, R25, R4, RZ, 0x3c, !PT ;  /* 0x0000000419187212 */ /* 0x000fe400078e3cff */
[----:B------:R-:W-:-:S04]  /*20360*/  LEA R4, P2, R5, R5, 0x5 ;  /* 0x0000000505047211 */ /* 0x000fc800078428ff */
[----:B------:R-:W-:Y:S01]  /*20370*/  LEA.HI.X R5, R5, R24, R24, 0x5, P2 ;  /* 0x0000001805057211 */ /* 0x000fe200010f2c18 */
[----:B------:R-:W-:Y:S08]  /*20380*/  @P1 BRA `(.L_x_569) ;  /* 0xfffffff4009c1947 */ /* 0x000ff0000383ffff */
.L_x_568:
        /* <DEDUP_REMOVED lines=85> */
.L_x_570:
        /* <DEDUP_REMOVED lines=47> */
.L_x_571:
[----:B------:R-:W-:Y:S05]  /*20bd0*/  @P1 BRA `(.L_x_567) ;  /* 0x0000000000501947 */ /* 0x000fea0003800000 */
[----:B-1----:R-:W-:-:S04]  /*20be0*/  LEA R20, P1, R21, R10, 0x3 ;  /* 0x0000000a15147211 */ /* 0x002fc800078218ff */
        /* <DEDUP_REMOVED lines=19> */
.L_x_567:
        /* <DEDUP_REMOVED lines=8> */
[----:B--2---:R-:W-:Y:S01]  /*20da0*/  IADD3 R20, P0, PT, R8, 0x20, RZ ;  /* 0x0000002008147810 */ /* 0x004fe20007f1e0ff */
[----:B------:R-:W-:Y:S01]  /*20db0*/  IMAD.MOV.U32 R3, RZ, RZ, RZ ;  /* 0x000000ffff037224 */ /* 0x000fe200078e00ff */
[----:B------:R-:W-:Y:S01]  /*20dc0*/  LOP3.LUT R24, R18, 0xfffffff8, RZ, 0xc0, !PT ;  /* 0xfffffff812187812 */ /* 0x000fe200078ec0ff */
[----:B------:R-:W-:Y:S02]  /*20dd0*/  IMAD.MOV.U32 R31, RZ, RZ, RZ ;  /* 0x000000ffff1f7224 */ /* 0x000fe400078e00ff */
[----:B------:R-:W-:-:S08]  /*20de0*/  IMAD.X R21, RZ, RZ, R9, P0 ;  /* 0x000000ffff157224 */ /* 0x000fd000000e0609 */
.L_x_574:
[----:B------:R-:W2:Y:S01]  /*20df0*/  LD.E.64 R22, desc[UR6][R20.64+-0x20] ;  /* 0xffffe00614167980 */ /* 0x000ea2000c101b00 */
[----:B------:R-:W-:-:S04]  /*20e00*/  LOP3.LUT R29, R29, R28, RZ, 0x3c, !PT ;  /* 0x0000001c1d1d7212 */ /* 0x000fc800078e3cff */
[----:B------:R-:W-:-:S04]  /*20e10*/  LOP3.LUT R28, R29, R28, RZ, 0x3c, !PT ;  /* 0x0000001c1d1c7212 */ /* 0x000fc800078e3cff */
[----:B------:R-:W-:-:S03]  /*20e20*/  LOP3.LUT R29, R29, R28, RZ, 0x3c, !PT ;  /* 0x0000001c1d1d7212 */ /* 0x000fc600078e3cff */
[----:B--2---:R-:W-:-:S04]  /*20e30*/  IMAD.WIDE.U32 R28, R22, -0x61c8864f, R28 ;  /* 0x9e3779b1161c7825 */ /* 0x004fc800078e001c */
[----:B------:R-:W-:Y:S01]  /*20e40*/  IMAD R23, R23, -0x61c8864f, RZ ;  /* 0x9e3779b117177824 */ /* 0x000fe200078e02ff */
[----:B------:R-:W-:-:S03]  /*20e50*/  LEA R25, P0, R28, R28, 0xd ;  /* 0x0000001c1c197211 */ /* 0x000fc600078068ff */
[----:B------:R-:W-:-:S05]  /*20e60*/  IMAD.IADD R23, R29, 0x1, R23 ;  /* 0x000000011d177824 */ /* 0x000fca00078e0217 */
        /* <DEDUP_REMOVED lines=109> */
[----:B------:R0:W2:Y:S02]  /*21540*/  LD.E.64 R22, desc[UR6][R20.64+0x18] ;  /* 0x0000180614167980 */ /* 0x0000a4000c101b00 */
[--C-:B------:R-:W-:Y:S02]  /*21550*/  SHF.R.U64 R26, R25, 0x7, R28.reuse ;  /* 0x00000007191a7819 */ /* 0x100fe4000000121c */
[----:B------:R-:W-:Y:S02]  /*21560*/  SHF.R.U32.HI R27, RZ, 0x7, R28 ;  /* 0x00000007ff1b7819 */ /* 0x000fe4000001161c */
[----:B------:R-:W-:Y:S02]  /*21570*/  LOP3.LUT R26, R26, R25, RZ, 0x3c, !PT ;  /* 0x000000191a1a7212 */ /* 0x000fe400078e3cff */
[----:B------:R-:W-:-:S02]  /*21580*/  LOP3.LUT R27, R27, R28, RZ, 0x3c, !PT ;  /* 0x0000001c1b1b7212 */ /* 0x000fc400078e3cff */
[----:B------:R-:W-:Y:S02]  /*21590*/  LEA R25, P0, R26, R26, 0x3 ;  /* 0x0000001a1a197211 */ /* 0x000fe400078018ff */
[----:B0-----:R-:W-:Y:S02]  /*215a0*/  IADD3 R20, P1, PT, R20, 0x40, RZ ;  /* 0x0000004014147810 */ /* 0x001fe40007f3e0ff */
[----:B------:R-:W-:-:S03]  /*215b0*/  LEA.HI.X R26, R26, R27, R27, 0x3, P0 ;  /* 0x0000001b1a1a7211 */ /* 0x000fc600000f1c1b */
[----:B------:R-:W-:Y:S01]  /*215c0*/  IMAD.X R21, RZ, RZ, R21, P1 ;  /* 0x000000ffff157224 */ /* 0x000fe200008e0615 */
        /* <DEDUP_REMOVED lines=23> */
[----:B------:R-:W-:-:S04]  /*21740*/  IADD3 R3, P0, PT, R3, 0x8, RZ ;  /* 0x0000000803037810 */ /* 0x000fc80007f1e0ff */
[----:B------:R-:W-:Y:S01]  /*21750*/  IADD3 R22, P1, PT, R3, -R24, RZ ;  /* 0x8000001803167210 */ /* 0x000fe20007f3e0ff */
[----:B------:R-:W-:-:S03]  /*21760*/  IMAD.X R31, RZ, RZ, R31, P0 ;  /* 0x000000ffff1f7224 */ /* 0x000fc600000e061f */
[----:B------:R-:W-:Y:S01]  /*21770*/  ISETP.NE.U32.AND P0, PT, R22, RZ, PT ;  /* 0x000000ff1600720c */ /* 0x000fe20003f05070 */
[----:B------:R-:W-:-:S05]  /*21780*/  IMAD.X R22, R31, 0x1, ~R19, P1 ;  /* 0x000000011f167824 */ /* 0x000fca00008e0e13 */
[----:B------:R-:W-:-:S13]  /*21790*/  ISETP.NE.AND.EX P0, PT, R22, RZ, PT, P0 ;  /* 0x000000ff1600720c */ /* 0x000fda0003f05300 */
[----:B------:R-:W-:Y:S05]  /*217a0*/  @P0 BRA `(.L_x_574) ;  /* 0xfffffff400900947 */ /* 0x000fea000383ffff */
.L_x_573:
        /* <DEDUP_REMOVED lines=15> */
[----:B------:R-:W-:-:S02]  /*218a0*/  LOP3.LUT R29, R29, R28, RZ, 0x3c, !PT ;  /* 0x0000001c1d1d7212 */ /* 0x000fc400078e3cff */
[----:B------:R-:W-:Y:S02]  /*218b0*/  IADD3 R3, P1, PT, R3, 0x4, RZ ;  /* 0x0000000403037810 */ /* 0x000fe40007f3e0ff */
[----:B------:R-:W-:-:S03]  /*218c0*/  LOP3.LUT R28, R29, R28, RZ, 0x3c, !PT ;  /* 0x0000001c1d1c7212 */ /* 0x000fc600078e3cff */
[----:B------:R-:W-:Y:S01]  /*218d0*/  IMAD.X R31, RZ, RZ, R31, P1 ;  /* 0x000000ffff1f7224 */ /* 0x000fe200008e061f */
[----:B------:R-:W-:-:S03]  /*218e0*/  LOP3.LUT R29, R29, R28, RZ, 0x3c, !PT ;  /* 0x0000001c1d1d7212 */ /* 0x000fc600078e3cff */
[----:B--2---:R-:W-:-:S04]  /*218f0*/  IMAD.WIDE.U32 R28, R26, -0x61c8864f, R28 ;  /* 0x9e3779b11a1c7825 */ /* 0x004fc800078e001c */
[----:B------:R-:W-:Y:S01]  /*21900*/  IMAD R27, R27, -0x61c8864f, RZ ;  /* 0x9e3779b11b1b7824 */ /* 0x000fe200078e02ff */
[----:B------:R-:W-:Y:S01]  /*21910*/  LEA R19, P0, R28, R28, 0xd ;  /* 0x0000001c1c137211 */ /* 0x000fe200078068ff */
[----:B---3--:R-:W-:Y:S02]  /*21920*/  IMAD R25, R25, -0x61c8864f, RZ ;  /* 0x9e3779b119197824 */ /* 0x008fe400078e02ff */
[----:B------:R-:W-:Y:S02]  /*21930*/  IMAD.IADD R27, R29, 0x1, R27 ;  /* 0x000000011d1b7824 */ /* 0x000fe400078e021b */
[----:B----4-:R-:W-:-:S03]  /*21940*/  IMAD R23, R23, -0x61c8864f, RZ ;  /* 0x9e3779b117177824 */ /* 0x010fc600078e02ff */
[----:B------:R-:W-:-:S04]  /*21950*/  LEA.HI.X R28, R28, R27, R27, 0xd, P0 ;  /* 0x0000001b1c1c7211 */ /* 0x000fc800000f6c1b */
[--C-:B------:R-:W-:Y:S01]  /*21960*/  SHF.R.U64 R26, R19, 0x7, R28.reuse ;  /* 0x00000007131a7819 */ /* 0x100fe2000000121c */
[----:B-----5:R-:W-:Y:S01]  /*21970*/  IMAD R21, R21, -0x61c8864f, RZ ;  /* 0x9e3779b115157824 */ /* 0x020fe200078e02ff */
        /* <DEDUP_REMOVED lines=59> */
.L_x_575:
        /* <DEDUP_REMOVED lines=11> */
[----:B------:R-:W-:-:S04]  /*21de0*/  LOP3.LUT R29, R29, R28, RZ, 0x3c, !PT ;  /* 0x0000001c1d1d7212 */ /* 0x000fc800078e3cff */
[----:B------:R-:W-:-:S04]  /*21df0*/  LOP3.LUT R28, R29, R28, RZ, 0x3c, !PT ;  /* 0x0000001c1d1c7212 */ /* 0x000fc800078e3cff */
[----:B------:R-:W-:-:S03]  /*21e00*/  LOP3.LUT R29, R29, R28, RZ, 0x3c, !PT ;  /* 0x0000001c1d1d7212 */ /* 0x000fc600078e3cff */
        /* <DEDUP_REMOVED lines=36> */
.L_x_576:
[----:B------:R-:W-:Y:S05]  /*22050*/  @P0 BRA `(.L_x_572) ;  /* 0x0000000000580947 */ /* 0x000fea0003800000 */
[----:B--2---:R-:W-:-:S04]  /*22060*/  LEA R18, P0, R3, R8, 0x3 ;  /* 0x0000000803127211 */ /* 0x004fc800078018ff */
[----:B------:R-:W-:-:S06]  /*22070*/  LEA.HI.X R19, R3, R9, R31, 0x3, P0 ;  /* 0x0000000903137211 */ /* 0x000fcc00000f1c1f */
[----:B------:R-:W2:Y:S01]  /*22080*/  LD.E.64 R18, desc[UR6][R18.64] ;  /* 0x0000000612127980 */ /* 0x000ea2000c101b00 */
[----:B------:R-:W-:Y:S02]  /*22090*/  IMAD.MOV.U32 R20, RZ, RZ, R29 ;  /* 0x000000ffff147224 */ /* 0x000fe400078e001d */
[----:B------:R-:W-:Y:S02]  /*220a0*/  IMAD.MOV.U32 R21, RZ, RZ, R28 ;  /* 0x000000ffff157224 */ /* 0x000fe400078e001c */
        /* <DEDUP_REMOVED lines=17> */
.L_x_572:
[----:B------:R-:W-:-:S04]  /*221c0*/  ISETP.GE.U32.AND P0, PT, R4, R29, PT ;  /* 0x0000001d0400720c */ /* 0x000fc80003f06070 */
[----:B------:R-:W-:-:S04]  /*221d0*/  ISETP.GE.U32.AND.EX P0, PT, R5, R28, PT, P0 ;  /* 0x0000001c0500720c */ /* 0x000fc80003f06100 */
[----:B------:R-:W-:Y:S01]  /*221e0*/  PLOP3.LUT P0, PT, P0, PT, PT, 0x8, 0x80 ;  /* 0x000000000080781c */ /* 0x000fe2000070e170 */
[----:B------:R-:W-:-:S12]  /*221f0*/  BRA `(.L_x_559) ;  /* 0x0000000000707947 */ /* 0x000fd80003800000 */
.L_x_566:
[----:B------:R-:W0:Y:S01]  /*22200*/  LDC R3, c[0x0][0x3b8] ;  /* 0x0000ee00ff037b82 */ /* 0x000e220000000800 */
[----:B------:R-:W-:Y:S02]  /*22210*/  PLOP3.LUT P0, PT, PT, PT, PT, 0x8, 0x80 ;  /* 0x000000000080781c */ /* 0x000fe40003f0e170 */
[----:B0-----:R-:W-:-:S13]  /*22220*/  ISETP.NE.AND P1, PT, R3, RZ, PT ;  /* 0x000000ff0300720c */ /* 0x001fda0003f25270 */
[----:B------:R-:W-:Y:S05]  /*22230*/  @!P1 BRA `(.L_x_559) ;  /* 0x0000000000609947 */ /* 0x000fea0003800000 */
[----:B------:R-:W-:Y:S01]  /*22240*/  SHF.R.S32.HI R21, RZ, 0x1f, R3 ;  /* 0x0000001fff157819 */ /* 0x000fe20000011403 */
[----:B------:R-:W-:Y:S02]  /*22250*/  IMAD.MOV.U32 R3, RZ, RZ, RZ ;  /* 0x000000ffff037224 */ /* 0x000fe400078e00ff */
[----:B------:R-:W-:-:S07]  /*22260*/  IMAD.MOV.U32 R22, RZ, RZ, RZ ;  /* 0x000000ffff167224 */ /* 0x000fce00078e00ff */
.L_x_577:
        /* <DEDUP_REMOVED lines=21> */
.L_x_559:
[----:B------:R-:W-:Y:S05]  /*223c0*/  BSYNC.RECONVERGENT B0 ;  /* 0x0000000000007941 */ /* 0x000fea0003800200 */
.L_x_558:
[----:B------:R-:W3:Y:S01]  /*223d0*/  S2UR UR9, SR_CgaCtaId ;  /* 0x00000000000979c3 */ /* 0x000ee20000008800 */
[----:B------:R-:W-:Y:S01]  /*223e0*/  UMOV UR8, 0x400 ;  /* 0x0000040000087882 */ /* 0x000fe20000000000 */
[----:B------:R-:W-:Y:S01]  /*223f0*/  VIADD R5, R2, 0x1 ;  /* 0x0000000102057836 */ /* 0x000fe20000000000 */
[----:B-12---:R-:W-:Y:S01]  /*22400*/  SEL R20, R10, R8, P0 ;  /* 0x000000080a147207 */ /* 0x006fe20000000000 */
[----:B------:R-:W-:Y:S01]  /*22410*/  @P0 IMAD.MOV R5, RZ, RZ, R2 ;  /* 0x000000ffff050224 */ /* 0x000fe200078e0202 */
[----:B------:R-:W-:Y:S01]  /*22420*/  SEL R21, R11, R9, P0 ;  /* 0x000000090b157207 */ /* 0x000fe20000000000 */
[----:B0-----:R-:W-:Y:S01]  /*22430*/  VIADD R3, R0, 0x1 ;  /* 0x0000000100037836 */ /* 0x001fe20000000000 */
[----:B------:R-:W-:Y:S01]  /*22440*/  BSSY.RECONVERGENT B0, `(.L_x_578) ;  /* 0x0000418000007945 */ /* 0x000fe20003800200 */
[----:B------:R-:W-:Y:S01]  /*22450*/  @!P0 IMAD.MOV R3, RZ, RZ, R0 ;  /* 0x000000ffff038224 */ /* 0x000fe200078e0200 */
[----:B---3--:R-:W-:-:S06]  /*22460*/  ULEA UR8, UR9, UR8, 0x18 ;  /* 0x0000000809087291 */ /* 0x008fcc000f8ec0ff */
[----:B------:R-:W-:Y:S02]  /*22470*/  @!P0 LEA R2, R5, UR8, 0x3 ;  /* 0x0000000805028c11 */ /* 0x000fe4000f8e18ff */
[----:B------:R-:W-:-:S03]  /*22480*/  @P0 LEA R0, R3, UR8, 0x3 ;  /* 0x0000000803000c11 */ /* 0x000fc6000f8e18ff */
[----:B------:R-:W0:Y:S04]  /*22490*/  @!P0 LDS.64 R8, [R2] ;  /* 0x0000000002088984 */ /* 0x000e280000000a00 */
[----:B------:R1:W2:Y:S01]  /*224a0*/  @P0 LDS.64 R10, [R0] ;  /* 0x00000000000a0984 */ /* 0x0002a20000000a00 */
[----:B------:R-:W-:Y:S01]  /*224b0*/  ISETP.GE.AND P0, PT, R3, R34, PT ;  /* 0x000000220300720c */ /* 0x000fe20003f06270 */
[----:B0-----:R-:W-:Y:S02]  /*224c0*/  IMAD.MOV.U32 R22, RZ, RZ, R8 ;  /* 0x000000ffff167224 */ /* 0x001fe400078e0008 */
[----:B------:R-:W-:-:S10]  /*224d0*/  IMAD.MOV.U32 R23, RZ, RZ, R9 ;  /* 0x000000ffff177224 */ /* 0x000fd400078e0009 */
[----:B-1----:R-:W-:Y:S05]  /*224e0*/  @P0 BRA `(.L_x_579) ;  /* 0x0000004000340947 */ /* 0x002fea0003800000 */
[----:B------:R-:W-:Y:S01]  /*224f0*/  ISETP.GE.AND P0, PT, R5, R30, PT ;  /* 0x0000001e0500720c */ /* 0x000fe20003f06270 */
[----:B--2---:R-:W-:Y:S02]  /*22500*/  IMAD.MOV.U32 R22, RZ, RZ, R10 ;  /* 0x000000ffff167224 */ /* 0x004fe400078e000a */
[----:B------:R-:W-:-:S10]  /*22510*/  IMAD.MOV.U32 R23, RZ, RZ, R11 ;  /* 0x000000ffff177224 */ /* 0x000fd400078e000b */
[----:B------:R-:W-:Y:S05]  /*22520*/  @P0 BRA `(.L_x_579) ;  /* 0x0000004000240947 */ /* 0x000fea0003800000 */
[----:B------:R-:W0:Y:S01]  /*22530*/  LDC.64 R22, c[0x0][0x3b0] ;  /* 0x0000ec00ff167b82 */ /* 0x000e220000000a00 */
[----:B------:R-:W-:Y:S02]  /*22540*/  IMAD.MOV.U32 R0, RZ, RZ, -0x7bdddcdb ;  /* 0x84222325ff007424 */ /* 0x000fe400078e00ff */
[----:B------:R-:W-:Y:S01]  /*22550*/  IMAD.MOV.U32 R2, RZ, RZ, -0x340d631c ;  /* 0xcbf29ce4ff027424 */ /* 0x000fe200078e00ff */
[----:B0-----:R-:W-:-:S04]  /*22560*/  ISETP.NE.U32.AND P0, PT, R22, RZ, PT ;  /* 0x000000ff1600720c */ /* 0x001fc80003f05070 */
        /* <DEDUP_REMOVED lines=12> */
[----:B------:R-:W-:Y:S01]  /*22630*/  IADD3 R4, P2, PT, R10, 0x8, RZ ;  /* 0x000000080a047810 */ /* 0x000fe20007f5e0ff */
[----:B------:R-:W-:Y:S02]  /*22640*/  IMAD.MOV.U32 R0, RZ, RZ, -0x7bdddcdb ;  /* 0x84222325ff007424 */ /* 0x000fe400078e00ff */
[----:B------:R-:W-:Y:S02]  /*22650*/  IMAD.MOV.U32 R2, RZ, RZ, -0x340d631c ;  /* 0xcbf29ce4ff027424 */ /* 0x000fe400078e00ff */
[----:B------:R-:W-:Y:S02]  /*22660*/  IMAD.MOV.U32 R3, RZ, RZ, RZ ;  /* 0x000000ffff037224 */ /* 0x000fe400078e00ff */
[----:B------:R-:W-:Y:S02]  /*22670*/  IMAD.MOV.U32 R26, RZ, RZ, RZ ;  /* 0x000000ffff1a7224 */ /* 0x000fe400078e00ff */
[----:B------:R-:W-:-:S07]  /*22680*/  IMAD.X R5, RZ, RZ, R11, P2 ;  /* 0x000000ffff057224 */ /* 0x000fce00010e060b */
.L_x_582:
        /* <DEDUP_REMOVED lines=105> */
.L_x_581:
[----:B------:R-:W-:Y:S05]  /*22d20*/  @P1 BRA `(.L_x_580) ;  /* 0x0000000000c81947 */ /* 0x000fea0003800000 */
[----:B------:R-:W-:-:S04]  /*22d30*/  LEA R4, P1, R3, R10, 0x3 ;  /* 0x0000000a03047211 */ /* 0x000fc800078218ff */
        /* <DEDUP_REMOVED lines=49> */
.L_x_580:
        /* <DEDUP_REMOVED lines=19> */
.L_x_585:
        /* <DEDUP_REMOVED lines=101> */
[----:B------:R-:W-:Y:S02]  /*237d0*/  IMAD.X R19, RZ, RZ, R19, P3 ;  /* 0x000000ffff137224 */ /* 0x000fe400018e0613 */
[----:B------:R-:W-:Y:S02]  /*237e0*/  IMAD.IADD R5, R25, 0x1, R5 ;  /* 0x0000000119057824 */ /* 0x000fe400078e0205 */
[----:B------:R-:W-:Y:S02]  /*237f0*/  IMAD.MOV.U32 R29, RZ, RZ, R24 ;  /* 0x000000ffff1d7224 */ /* 0x000fe400078e0018 */
[----:B------:R-:W-:Y:S05]  /*23800*/  @P2 BRA `(.L_x_585) ;  /* 0xfffffff8005c2947 */ /* 0x000fea000383ffff */
.L_x_584:
[----:B------:R-:W-:Y:S05]  /*23810*/  @P1 BRA `(.L_x_583) ;  /* 0x0000000000c81947 */ /* 0x000fea0003800000 */
[----:B------:R-:W-:-:S04]  /*23820*/  LEA R18, P1, R3, R8, 0x3 ;  /* 0x0000000803127211 */ /* 0x000fc800078218ff */
        /* <DEDUP_REMOVED lines=49> */
.L_x_583:
[----:B------:R-:W-:-:S04]  /*23b40*/  ISETP.NE.U32.AND P1, PT, R0, R29, PT ;  /* 0x0000001d0000720c */ /* 0x000fc80003f25070 */
[----:B------:R-:W-:-:S13]  /*23b50*/  ISETP.NE.AND.EX P1, PT, R2, R5, PT, P1 ;  /* 0x000000050200720c */ /* 0x000fda0003f25310 */
[----:B------:R-:W-:Y:S05]  /*23b60*/  @!P1 BRA `(.L_x_586) ;  /* 0x00000028001c9947 */ /* 0x000fea0003800000 */
[----:B------:R-:W-:Y:S02]  /*23b70*/  LOP3.LUT R0, R22, 0x7, RZ, 0xc0, !PT ;  /* 0x0000000716007812 */ /* 0x000fe400078ec0ff */
[----:B------:R-:W-:Y:S01]  /*23b80*/  CS2R R2, SRZ ;  /* 0x0000000000027805 */ /* 0x000fe2000001ff00 */
[----:B------:R-:W-:Y:S06]  /*23b90*/  @!P0 BRA `(.L_x_587) ;  /* 0x0000001000f08947 */ /* 0x000fec0003800000 */
[----:B------:R-:W-:Y:S01]  /*23ba0*/  UISETP.GE.U32.AND UP0, UPT, UR4, 0x7, UPT ;  /* 0x000000070400788c */ /* 0x000fe2000bf06070 */
[----:B------:R-:W-:Y:S01]  /*23bb0*/  ISETP.NE.U32.AND P1, PT, R0, RZ, PT ;  /* 0x000000ff0000720c */ /* 0x000fe20003f25070 */
[----:B------:R-:W-:Y:S01]  /*23bc0*/  IMAD.MOV.U32 R5, RZ, RZ, RZ ;  /* 0x000000ffff057224 */ /* 0x000fe200078e00ff */
[----:B------:R-:W-:Y:S01]  /*23bd0*/  CS2R R2, SRZ ;  /* 0x0000000000027805 */ /* 0x000fe2000001ff00 */
[----:B------:R-:W-:Y:S01]  /*23be0*/  UISETP.GE.U32.AND.EX UP0, UPT, UR5, URZ, UPT, UP0 ;  /* 0x000000ff0500728c */ /* 0x000fe2000bf06100 */
[----:B------:R-:W-:Y:S01]  /*23bf0*/  ISETP.NE.AND.EX P1, PT, RZ, RZ, PT, P1 ;  /* 0x000000ffff00720c */ /* 0x000fe20003f25310 */
[----:B------:R-:W-:-:S07]  /*23c00*/  IMAD.MOV.U32 R18, RZ, RZ, RZ ;  /* 0x000000ffff127224 */ /* 0x000fce00078e00ff */
[----:B------:R-:W-:Y:S05]  /*23c10*/  BRA.U !UP0, `(.L_x_588) ;  /* 0x0000000908787547 */ /* 0x000fea000b800000 */
[----:B------:R-:W-:Y:S01]  /*23c20*/  IADD3 R24, P2, PT, R10, 0x20, RZ ;  /* 0x000000200a187810 */ /* 0x000fe20007f5e0ff */
[----:B------:R-:W-:Y:S01]  /*23c30*/  IMAD.MOV.U32 R5, RZ, RZ, RZ ;  /* 0x000000ffff057224 */ /* 0x000fe200078e00ff */
[----:B------:R-:W-:Y:S01]  /*23c40*/  LOP3.LUT R4, R22, 0xfffffff8, RZ, 0xc0, !PT ;  /* 0xfffffff816047812 */ /* 0x000fe200078ec0ff */
[----:B------:R-:W-:Y:S02]  /*23c50*/  IMAD.MOV.U32 R18, RZ, RZ, RZ ;  /* 0x000000ffff127224 */ /* 0x000fe400078e00ff */
[----:B------:R-:W-:-:S08]  /*23c60*/  IMAD.X R25, RZ, RZ, R11, P2 ;  /* 0x000000ffff197224 */ /* 0x000fd000010e060b */
.L_x_589:
        /* <DEDUP_REMOVED lines=10> */
[----:B------:R-:W2:Y:S01]  /*23d10*/  LD.E.64 R28, desc[UR6][R24.64+-0x10] ;  /* 0xfffff006181c7980 */ /* 0x000ea2000c101b00 */
[----:B------:R-:W-:Y:S02]  /*23d20*/  LOP3.LUT R2, R2, R3, RZ, 0x3c, !PT ;  /* 0x0000000302027212 */ /* 0x000fe400078e3cff */
[----:B------:R-:W-:-:S04]  /*23d30*/  LEA R30, P2, R31, R31, 0x3 ;  /* 0x0000001f1f1e7211 */ /* 0x000fc800078418ff */
[----:B------:R-:W-:Y:S02]  /*23d40*/  LEA.HI.X R31, R31, R2, R2, 0x3, P2 ;  /* 0x000000021f1f7211 */ /* 0x000fe400010f1c02 */
[----:B------:R-:W4:Y:S02]  /*23d50*/  LD.E.64 R2, desc[UR6][R24.64+-0x8] ;  /* 0xfffff80618027980 */ /* 0x000f24000c101b00 */
[----:B------:R-:W-:-:S04]  /*23d60*/  SHF.R.U64 R19, R30, 0x11, R31 ;  /* 0x000000111e137819 */ /* 0x000fc8000000121f */
[----:B------:R-:W-:Y:S02]  /*23d70*/  LOP3.LUT R19, R19, R30, RZ, 0x3c, !PT ;  /* 0x0000001e13137212 */ /* 0x000fe400078e3cff */
[----:B------:R-:W-:-:S04]  /*23d80*/  SHF.R.U32.HI R30, RZ, 0x11, R31 ;  /* 0x00000011ff1e7819 */ /* 0x000fc8000001161f */
[----:B------:R-:W-:Y:S02]  /*23d90*/  LOP3.LUT R31, R30, R31, RZ, 0x3c, !PT ;  /* 0x0000001f1e1f7212 */ /* 0x000fe400078e3cff */
[----:B------:R-:W-:-:S04]  /*23da0*/  LEA R30, P2, R19, R19, 0x5 ;  /* 0x00000013131e7211 */ /* 0x000fc800078428ff */
[----:B------:R-:W-:Y:S01]  /*23db0*/  LEA.HI.X R31, R19, R31, R31, 0x5, P2 ;  /* 0x0000001f131f7211 */ /* 0x000fe200010f2c1f */
[----:B---3--:R-:W-:Y:S02]  /*23dc0*/  IMAD R27, R27, -0x61c8864f, RZ ;  /* 0x9e3779b11b1b7824 */ /* 0x008fe400078e02ff */
        /* <DEDUP_REMOVED lines=52> */
[----:B---3--:R-:W-:Y:S02]  /*24110*/  IMAD R27, R27, -0x61c8864f, RZ ;  /* 0x9e3779b11b1b7824 */ /* 0x008fe400078e02ff */
[----:B------:R-:W-:-:S04]  /*24120*/  IMAD.WIDE.U32 R28, R26, -0x61c8864f, R28 ;  /* 0x9e3779b11a1c7825 */ /* 0x000fc800078e001c */
[----:B------:R-:W-:Y:S01]  /*24130*/  IMAD.IADD R27, R29, 0x1, R27 ;  /* 0x000000011d1b7824 */ /* 0x000fe200078e021b */
[----:B------:R-:W-:-:S04]  /*24140*/  LEA R19, P2, R28, R28, 0xd ;  /* 0x0000001c1c137211 */ /* 0x000fc800078468ff */
[----:B------:R-:W-:Y:S02]  /*24150*/  LEA.HI.X R30, R28, R27, R27, 0xd, P2 ;  /* 0x0000001b1c1e7211 */ /* 0x000fe400010f6c1b */
[----:B------:R-:W3:Y:S04]  /*24160*/  LD.E.64 R28, desc[UR6][R24.64+0x10] ;  /* 0x00001006181c7980 */ /* 0x000ee8000c101b00 */
[----:B------:R-:W4:Y:S01]  /*24170*/  LD.E.64 R26, desc[UR6][R24.64+0x18] ;  /* 0x00001806181a7980 */ /* 0x000f22000c101b00 */
[--C-:B------:R-:W-:Y:S02]  /*24180*/  SHF.R.U64 R32, R19, 0x7, R30.reuse ;  /* 0x0000000713207819 */ /* 0x100fe4000000121e */
[----:B------:R-:W-:Y:S02]  /*24190*/  SHF.R.U32.HI R31, RZ, 0x7, R30 ;  /* 0x00000007ff1f7819 */ /* 0x000fe4000001161e */
[----:B------:R-:W-:-:S02]  /*241a0*/  LOP3.LUT R19, R32, R19, RZ, 0x3c, !PT ;  /* 0x0000001320137212 */ /* 0x000fc400078e3cff */
        /* <DEDUP_REMOVED lines=63> */
[----:B------:R-:W-:Y:S02]  /*245a0*/  IADD3 R24, P4, PT, R24, 0x40, RZ ;  /* 0x0000004018187810 */ /* 0x000fe40007f9e0ff */
[----:B------:R-:W-:Y:S02]  /*245b0*/  LOP3.LUT R26, R26, R19, RZ, 0x3c, !PT ;  /* 0x000000131a1a7212 */ /* 0x000fe400078e3cff */
[----:B------:R-:W-:Y:S01]  /*245c0*/  LEA R2, P3, R3, R3, 0x5 ;  /* 0x0000000303027211 */ /* 0x000fe200078628ff */
[----:B------:R-:W-:-:S03]  /*245d0*/  IMAD.X R25, RZ, RZ, R25, P4 ;  /* 0x000000ffff197224 */ /* 0x000fc600020e0619 */
[----:B------:R-:W-:Y:S01]  /*245e0*/  LEA.HI.X R3, R3, R26, R26, 0x5, P3 ;  /* 0x0000001a03037211 */ /* 0x000fe200018f2c1a */
[----:B------:R-:W-:Y:S08]  /*245f0*/  @P2 BRA `(.L_x_589) ;  /* 0xfffffff4009c2947 */ /* 0x000ff0000383ffff */
.L_x_588:
[----:B------:R-:W-:Y:S05]  /*24600*/  @!P1 BRA `(.L_x_587) ;  /* 0x0000000800549947 */ /* 0x000fea0003800000 */
[----:B------:R-:W-:Y:S01]  /*24610*/  ISETP.GE.U32.AND P1, PT, R0, 0x4, PT ;  /* 0x000000040000780c */ /* 0x000fe20003f26070 */
[----:B------:R-:W-:-:S03]  /*24620*/  UISETP.NE.U32.AND UP0, UPT, UR14, URZ, UPT ;  /* 0x000000ff0e00728c */ /* 0x000fc6000bf05070 */
[----:B------:R-:W-:Y:S01]  /*24630*/  ISETP.GE.U32.AND.EX P1, PT, RZ, RZ, PT, P1 ;  /* 0x000000ffff00720c */ /* 0x000fe20003f26110 */
[----:B------:R-:W-:-:S12]  /*24640*/  UISETP.NE.AND.EX UP0, UPT, URZ, URZ, UPT, UP0 ;  /* 0x000000ffff00728c */ /* 0x000fd8000bf05300 */
[----:B------:R-:W-:Y:S05]  /*24650*/  @!P1 BRA `(.L_x_590) ;  /* 0x0000000400309947 */ /* 0x000fea0003800000 */
[----:B------:R-:W-:-:S04]  /*24660*/  LEA R30, P1, R5, R10, 0x3 ;  /* 0x0000000a051e7211 */ /* 0x000fc800078218ff */
        /* <DEDUP_REMOVED lines=75> */
.L_x_590:
[----:B------:R-:W-:Y:S05]  /*24b20*/  BRA.U !UP0, `(.L_x_587) ;  /* 0x00000005080c7547 */ /* 0x000fea000b800000 */
[----:B------:R-:W-:Y:S01]  /*24b30*/  UISETP.NE.U32.AND UP0, UPT, UR14, 0x1, UPT ;  /* 0x000000010e00788c */ /* 0x000fe2000bf05070 */
[----:B------:R-:W-:-:S03]  /*24b40*/  LOP3.LUT R4, R22, 0x1, RZ, 0xc0, !PT ;  /* 0x0000000116047812 */ /* 0x000fc600078ec0ff */
[----:B------:R-:W-:Y:S01]  /*24b50*/  UISETP.NE.AND.EX UP0, UPT, URZ, URZ, UPT, UP0 ;  /* 0x000000ffff00728c */ /* 0x000fe2000bf05300 */
[----:B------:R-:W-:-:S04]  /*24b60*/  ISETP.NE.U32.AND P1, PT, R4, 0x1, PT ;  /* 0x000000010400780c */ /* 0x000fc80003f25070 */
[----:B------:R-:W-:-:S04]  /*24b70*/  ISETP.NE.U32.AND.EX P1, PT, RZ, RZ, PT, P1 ;  /* 0x000000ffff00720c */ /* 0x000fc80003f25110 */
[----:B------:R-:W-:Y:S09]  /*24b80*/  BRA.U !UP0, `(.L_x_591) ;  /* 0x0000000108a07547 */ /* 0x000ff2000b800000 */
[----:B------:R-:W-:-:S04]  /*24b90*/  LEA R24, P2, R5, R10, 0x3 ;  /* 0x0000000a05187211 */ /* 0x000fc800078418ff */
        /* <DEDUP_REMOVED lines=39> */
.L_x_591:
[----:B------:R-:W-:Y:S05]  /*24e10*/  @P1 BRA `(.L_x_587) ;  /* 0x0000000000501947 */ /* 0x000fea0003800000 */
[----:B------:R-:W-:-:S04]  /*24e20*/  LEA R4, P1, R5, R10, 0x3 ;  /* 0x0000000a05047211 */ /* 0x000fc800078218ff */
        /* <DEDUP_REMOVED lines=19> */
.L_x_587:
[----:B------:R-:W-:Y:S02]  /*24f60*/  IMAD.MOV.U32 R30, RZ, RZ, RZ ;  /* 0x000000ffff1e7224 */ /* 0x000fe400078e00ff */
[----:B------:R-:W-:Y:S01]  /*24f70*/  IMAD.MOV.U32 R19, RZ, RZ, RZ ;  /* 0x000000ffff137224 */ /* 0x000fe200078e00ff */
[----:B------:R-:W-:Y:S06]  /*24f80*/  @!P0 BRA `(.L_x_592) ;  /* 0x0000001400008947 */ /* 0x000fec0003800000 */
[----:B------:R-:W-:Y:S01]  /*24f90*/  UISETP.GE.U32.AND UP0, UPT, UR4, 0x7, UPT ;  /* 0x000000070400788c */ /* 0x000fe2000bf06070 */
[----:B------:R-:W-:Y:S02]  /*24fa0*/  ISETP.NE.U32.AND P0, PT, R0, RZ, PT ;  /* 0x000000ff0000720c */ /* 0x000fe40003f05070 */
[----:B------:R-:W-:Y:S01]  /*24fb0*/  CS2R R18, SRZ ;  /* 0x0000000000127805 */ /* 0x000fe2000001ff00 */
[----:B------:R-:W-:Y:S01]  /*24fc0*/  IMAD.MOV.U32 R4, RZ, RZ, RZ ;  /* 0x000000ffff047224 */ /* 0x000fe200078e00ff */
        /* <DEDUP_REMOVED lines=9> */
.L_x_594:
[----:B------:R-:W2:Y:S04]  /*25060*/  LD.E.64 R26, desc[UR6][R24.64+-0x20] ;  /* 0xffffe006181a7980 */ /* 0x000ea8000c101b00 */
[----:B------:R-:W3:Y:S01]  /*25070*/  LD.E.64 R28, desc[UR6][R24.64+-0x18] ;  /* 0xffffe806181c7980 */ /* 0x000ee2000c101b00 */
[----:B------:R-:W-:Y:S02]  /*25080*/  IMAD.MOV.U32 R31, RZ, RZ, R19 ;  /* 0x000000ffff1f7224 */ /* 0x000fe400078e0013 */
        /* <DEDUP_REMOVED lines=22> */
[----:B------:R-:W-:Y:S02]  /*251f0*/  LEA.HI.X R30, R26, R27, R27, 0xd, P1 ;  /* 0x0000001b1a1e7211 */ /* 0x000fe400008f6c1b */
[----:B------:R-:W3:Y:S02]  /*25200*/  LD.E.64 R26, desc[UR6][R24.64+-0x8] ;  /* 0xfffff806181a7980 */ /* 0x000ee4000c101b00 */
[--C-:B------:R-:W-:Y:S02]  /*25210*/  SHF.R.U64 R32, R19, 0x7, R30.reuse ;  /* 0x0000000713207819 */ /* 0x100fe4000000121e */
[----:B------:R-:W-:-:S02]  /*25220*/  SHF.R.U32.HI R31, RZ, 0x7, R30 ;  /* 0x00000007ff1f7819 */ /* 0x000fc4000001161e */
        /* <DEDUP_REMOVED lines=32> */
[----:B------:R-:W2:Y:S04]  /*25430*/  LD.E.64 R28, desc[UR6][R24.64] ;  /* 0x00000006181c7980 */ /* 0x000ea8000c101b00 */
[----:B------:R-:W3:Y:S01]  /*25440*/  LD.E.64 R26, desc[UR6][R24.64+0x8] ;  /* 0x00000806181a7980 */ /* 0x000ee2000c101b00 */
        /* <DEDUP_REMOVED lines=72> */
[----:B------:R-:W-:Y:S02]  /*258d0*/  IADD3 R24, P1, PT, R24, 0x40, RZ ;  /* 0x0000004018187810 */ /* 0x000fe40007f3e0ff */
[--C-:B------:R-:W-:Y:S02]  /*258e0*/  SHF.R.U64 R26, R19, 0x7, R29.reuse ;  /* 0x00000007131a7819 */ /* 0x100fe4000000121d */
[----:B------:R-:W-:Y:S02]  /*258f0*/  SHF.R.U32.HI R28, RZ, 0x7, R29 ;  /* 0x00000007ff1c7819 */ /* 0x000fe4000001161d */
[----:B------:R-:W-:Y:S01]  /*25900*/  LOP3.LUT R19, R26, R19, RZ, 0x3c, !PT ;  /* 0x000000131a137212 */ /* 0x000fe200078e3cff */
[----:B------:R-:W-:Y:S01]  /*25910*/  IMAD.X R25, RZ, RZ, R25, P1 ;  /* 0x000000ffff197224 */ /* 0x000fe200008e0619 */
[----:B------:R-:W-:-:S02]  /*25920*/  LOP3.LUT R28, R28, R29, RZ, 0x3c, !PT ;  /* 0x0000001d1c1c7212 */ /* 0x000fc400078e3cff */
[----:B------:R-:W-:-:S04]  /*25930*/  LEA R26, P1, R19, R19, 0x3 ;  /* 0x00000013131a7211 */ /* 0x000fc800078218ff */
[----:B------:R-:W-:Y:S02]  /*25940*/  LEA.HI.X R27, R19, R28, R28, 0x3, P1 ;  /* 0x0000001c131b7211 */ /* 0x000fe400008f1c1c */
[----:B------:R-:W-:-:S04]  /*25950*/  IADD3 R19, P3, PT, R18, -R5, RZ ;  /* 0x8000000512137210 */ /* 0x000fc80007f7e0ff */
[----:B------:R-:W-:Y:S02]  /*25960*/  ISETP.NE.U32.AND P1, PT, R19, RZ, PT ;  /* 0x000000ff1300720c */ /* 0x000fe40003f25070 */
[----:B------:R-:W-:-:S04]  /*25970*/  SHF.R.U64 R19, R26, 0x11, R27 ;  /* 0x000000111a137819 */ /* 0x000fc8000000121b */
[----:B------:R-:W-:Y:S02]  /*25980*/  LOP3.LUT R19, R19, R26, RZ, 0x3c, !PT ;  /* 0x0000001a13137212 */ /* 0x000fe400078e3cff */
[----:B------:R-:W-:Y:S02]  /*25990*/  SHF.R.U32.HI R26, RZ, 0x11, R27 ;  /* 0x00000011ff1a7819 */ /* 0x000fe4000001161b */
[----:B------:R-:W-:Y:S02]  /*259a0*/  LEA R30, P2, R19, R19, 0x5 ;  /* 0x00000013131e7211 */ /* 0x000fe400078428ff */
[----:B------:R-:W-:-:S04]  /*259b0*/  LOP3.LUT R26, R26, R27, RZ, 0x3c, !PT ;  /* 0x0000001b1a1a7212 */ /* 0x000fc800078e3cff */
[----:B------:R-:W-:Y:S01]  /*259c0*/  LEA.HI.X R19, R19, R26, R26, 0x5, P2 ;  /* 0x0000001a13137211 */ /* 0x000fe200010f2c1a */
[----:B------:R-:W-:-:S05]  /*259d0*/  IMAD.X R26, R4, 0x1, ~R23, P3 ;  /* 0x00000001041a7824 */ /* 0x000fca00018e0e17 */
[----:B------:R-:W-:-:S13]  /*259e0*/  ISETP.NE.AND.EX P1, PT, R26, RZ, PT, P1 ;  /* 0x000000ff1a00720c */ /* 0x000fda0003f25310 */
[----:B------:R-:W-:Y:S05]  /*259f0*/  @P1 BRA `(.L_x_594) ;  /* 0xfffffff400981947 */ /* 0x000fea000383ffff */
.L_x_593:
        /* <DEDUP_REMOVED lines=25> */
[----:B------:R-:W-:Y:S01]  /*25b90*/  LEA.HI.X R28, R28, R19, R19, 0x3, P0 ;  /* 0x000000131c1c7211 */ /* 0x000fe200000f1c13 */
[----:B---3--:R-:W-:-:S03]  /*25ba0*/  IMAD R19, R27, -0x61c8864f, RZ ;  /* 0x9e3779b11b137824 */ /* 0x008fc600078e02ff */
[----:B------:R-:W-:-:S04]  /*25bb0*/  SHF.R.U64 R0, R5, 0x11, R28 ;  /* 0x0000001105007819 */ /* 0x000fc8000000121c */
[----:B------:R-:W-:Y:S02]  /*25bc0*/  LOP3.LUT R0, R0, R5, RZ, 0x3c, !PT ;  /* 0x0000000500007212 */ /* 0x000fe400078e3cff */
[----:B------:R-:W-:-:S04]  /*25bd0*/  SHF.R.U32.HI R5, RZ, 0x11, R28 ;  /* 0x00000011ff057819 */ /* 0x000fc8000001161c */
        /* <DEDUP_REMOVED lines=53> */
.L_x_595:
        /* <DEDUP_REMOVED lines=48> */
.L_x_596:
[----:B------:R-:W-:Y:S05]  /*26230*/  @P0 BRA `(.L_x_592) ;  /* 0x0000000000540947 */ /* 0x000fea0003800000 */
[----:B------:R-:W-:-:S04]  /*26240*/  LEA R22, P0, R18, R8, 0x3 ;  /* 0x0000000812167211 */ /* 0x000fc800078018ff */
[----:B------:R-:W-:-:S05]  /*26250*/  LEA.HI.X R23, R18, R9, R4, 0x3, P0 ;  /* 0x0000000912177211 */ /* 0x000fca00000f1c04 */
        /* <DEDUP_REMOVED lines=19> */
.L_x_592:
[----:B------:R-:W-:-:S04]  /*26390*/  ISETP.GE.U32.AND P0, PT, R2, R30, PT ;  /* 0x0000001e0200720c */ /* 0x000fc80003f06070 */
[----:B------:R-:W-:-:S04]  /*263a0*/  ISETP.GE.U32.AND.EX P0, PT, R3, R19, PT, P0 ;  /* 0x000000130300720c */ /* 0x000fc80003f06100 */
[----:B------:R-:W-:Y:S02]  /*263b0*/  SEL R22, R10, R8, !P0 ;  /* 0x000000080a167207 */ /* 0x000fe40004000000 */
[----:B------:R-:W-:Y:S01]  /*263c0*/  SEL R23, R11, R9, !P0 ;  /* 0x000000090b177207 */ /* 0x000fe20004000000 */
[----:B------:R-:W-:Y:S06]  /*263d0*/  BRA `(.L_x_579) ;  /* 0x0000000000787947 */ /* 0x000fec0003800000 */
.L_x_586:
[----:B------:R-:W0:Y:S01]  /*263e0*/  LDC R0, c[0x0][0x3b8] ;  /* 0x0000ee00ff007b82 */ /* 0x000e220000000800 */
[----:B------:R-:W-:Y:S02]  /*263f0*/  IMAD.MOV.U32 R22, RZ, RZ, R8 ;  /* 0x000000ffff167224 */ /* 0x000fe400078e0008 */
[----:B------:R-:W-:Y:S01]  /*26400*/  IMAD.MOV.U32 R23, RZ, RZ, R9 ;  /* 0x000000ffff177224 */ /* 0x000fe200078e0009 */
[----:B0-----:R-:W-:-:S13]  /*26410*/  ISETP.NE.AND P0, PT, R0, RZ, PT ;  /* 0x000000ff0000720c */ /* 0x001fda0003f05270 */
[----:B------:R-:W-:Y:S05]  /*26420*/  @!P0 BRA `(.L_x_579) ;  /* 0x0000000000648947 */ /* 0x000fea0003800000 */
[----:B------:R-:W-:Y:S02]  /*26430*/  SHF.R.S32.HI R24, RZ, 0x1f, R0 ;  /* 0x0000001fff187819 */ /* 0x000fe40000011400 */
[----:B------:R-:W-:-:S07]  /*26440*/  CS2R R18, SRZ ;  /* 0x0000000000127805 */ /* 0x000fce000001ff00 */
.L_x_597:
[C---:B------:R-:W-:Y:S01]  /*26450*/  IMAD.SHL.U32 R5, R18.reuse, 0x8, RZ ;  /* 0x0000000812057824 */ /* 0x040fe200078e00ff */
[----:B------:R-:W-:-:S04]  /*26460*/  SHF.L.U64.HI R0, R18, 0x3, R19 ;  /* 0x0000000312007819 */ /* 0x000fc80000010213 */
[-C--:B------:R-:W-:Y:S02]  /*26470*/  IADD3 R2, P0, PT, R10, R5.reuse, RZ ;  /* 0x000000050a027210 */ /* 0x080fe40007f1e0ff */
[----:B------:R-:W-:-:S03]  /*26480*/  IADD3 R4, P1, PT, R8, R5, RZ ;  /* 0x0000000508047210 */ /* 0x000fc60007f3e0ff */
[--C-:B------:R-:W-:Y:S02]  /*26490*/  IMAD.X R3, R11, 0x1, R0.reuse, P0 ;  /* 0x000000010b037824 */ /* 0x100fe400000e0600 */
[----:B------:R-:W-:-:S04]  /*264a0*/  IMAD.X R5, R9, 0x1, R0, P1 ;  /* 0x0000000109057824 */ /* 0x000fc800008e0600 */
[----:B------:R-:W2:Y:S04]  /*264b0*/  LD.E.64 R2, desc[UR6][R2.64] ;  /* 0x0000000602027980 */ /* 0x000ea8000c101b00 */
[----:B------:R-:W2:Y:S01]  /*264c0*/  LD.E.64 R4, desc[UR6][R4.64] ;  /* 0x0000000604047980 */ /* 0x000ea2000c101b00 */
[----:B------:R-:W-:Y:S02]  /*264d0*/  IMAD.MOV.U32 R22, RZ, RZ, R10 ;  /* 0x000000ffff167224 */ /* 0x000fe400078e000a */
[----:B------:R-:W-:Y:S01]  /*264e0*/  IMAD.MOV.U32 R23, RZ, RZ, R11 ;  /* 0x000000ffff177224 */ /* 0x000fe200078e000b */
[----:B--2---:R-:W-:-:S04]  /*264f0*/  ISETP.GE.U32.AND P0, PT, R2, R4, PT ;  /* 0x000000040200720c */ /* 0x004fc80003f06070 */
[----:B------:R-:W-:-:S13]  /*26500*/  ISETP.GE.U32.AND.EX P0, PT, R3, R5, PT, P0 ;  /* 0x000000050300720c */ /* 0x000fda0003f06100 */
[----:B------:R-:W-:Y:S05]  /*26510*/  @!P0 BRA `(.L_x_579) ;  /* 0x0000000000288947 */ /* 0x000fea0003800000 */
[----:B------:R-:W0:Y:S01]  /*26520*/  LDCU UR8, c[0x0][0x3b8] ;  /* 0x00007700ff0877ac */ /* 0x000e220008000800 */
[----:B------:R-:W-:Y:S01]  /*26530*/  IADD3 R18, P1, PT, R18, 0x1, RZ ;  /* 0x0000000112127810 */ /* 0x000fe20007f3e0ff */
[----:B------:R-:W-:Y:S01]  /*26540*/  IMAD.MOV.U32 R22, RZ, RZ, R8 ;  /* 0x000000ffff167224 */ /* 0x000fe200078e0008 */
[----:B------:R-:W-:Y:S01]  /*26550*/  ISETP.GT.U32.AND P0, PT, R2, R4, PT ;  /* 0x000000040200720c */ /* 0x000fe20003f04070 */
[----:B------:R-:W-:Y:S02]  /*26560*/  IMAD.MOV.U32 R23, RZ, RZ, R9 ;  /* 0x000000ffff177224 */ /* 0x000fe400078e0009 */
[----:B------:R-:W-:Y:S01]  /*26570*/  IMAD.X R19, RZ, RZ, R19, P1 ;  /* 0x000000ffff137224 */ /* 0x000fe200008e0613 */
[----:B------:R-:W-:Y:S02]  /*26580*/  ISETP.GT.U32.AND.EX P2, PT, R3, R5, PT, P0 ;  /* 0x000000050300720c */ /* 0x000fe40003f44100 */
[----:B0-----:R-:W-:-:S04]  /*26590*/  ISETP.GE.U32.AND P1, PT, R18, UR8, PT ;  /* 0x0000000812007c0c */ /* 0x001fc8000bf26070 */
[----:B------:R-:W-:-:S13]  /*265a0*/  ISETP.GE.U32.AND.EX P0, PT, R19, R24, PT, P1 ;  /* 0x000000181300720c */ /* 0x000fda0003f06110 */
[----:B------:R-:W-:Y:S05]  /*265b0*/  @!P0 BRA !P2, `(.L_x_597) ;  /* 0xfffffffc00a48947 */ /* 0x000fea000503ffff */
.L_x_579:
[----:B------:R-:W-:Y:S05]  /*265c0*/  BSYNC.RECONVERGENT B0 ;  /* 0x0000000000007941 */ /* 0x000fea0003800200 */
.L_x_578:
[----:B------:R0:W5:Y:S01]  /*265d0*/  LDL.64 R28, [R1] ;  /* 0x00000000011c7983 */ /* 0x0001620000100a00 */
[----:B------:R-:W1:Y:S01]  /*265e0*/  LDCU.U8 UR4, c[0x0][0x380] ;  /* 0x00007000ff0477ac */ /* 0x000e620008000000 */
[----:B------:R-:W-:Y:S01]  /*265f0*/  IMAD.MOV.U32 R2, RZ, RZ, R22 ;  /* 0x000000ffff027224 */ /* 0x000fe200078e0016 */
[----:B------:R-:W3:Y:S01]  /*26600*/  S2R R27, SR_TID.X ;  /* 0x00000000001b7919 */ /* 0x000ee20000002100 */
[----:B------:R-:W-:Y:S01]  /*26610*/  IMAD.MOV.U32 R3, RZ, RZ, R23 ;  /* 0x000000ffff037224 */ /* 0x000fe200078e0017 */
[----:B------:R-:W4:Y:S01]  /*26620*/  S2R R26, SR_CTAID.X ;  /* 0x00000000001a7919 */ /* 0x000f220000002500 */
[----:B-1----:R-:W-:-:S04]  /*26630*/  UPRMT UR4, UR4, 0x8880, URZ ;  /* 0x0000888004047896 */ /* 0x002fc800080000ff */
[----:B------:R-:W-:Y:S01]  /*26640*/  UISETP.NE.AND UP0, UPT, UR4, URZ, UPT ;  /* 0x000000ff0400728c */ /* 0x000fe2000bf05270 */
[----:B---3--:R-:W-:Y:S01]  /*26650*/  IMAD.SHL.U32 R0, R27, 0x8, RZ ;  /* 0x000000081b007824 */ /* 0x008fe200078e00ff */
[----:B------:R-:W-:Y:S07]  /*26660*/  BAR.SYNC.DEFER_BLOCKING 0x0 ;  /* 0x0000000000007b1d */ /* 0x000fee0000010000 */
[----:B0---4-:R-:W-:Y:S05]  /*26670*/  BRA.U !UP0, `(.L_x_598) ;  /* 0x0000000508007547 */ /* 0x011fea000b800000 */
[----:B------:R-:W0:Y:S01]  /*26680*/  S2R R9, SR_LANEID ;  /* 0x0000000000097919 */ /* 0x000e220000000000 */
[----:B------:R-:W1:Y:S01]  /*26690*/  S2UR UR5, SR_CgaCtaId ;  /* 0x00000000000579c3 */ /* 0x000e620000008800 */
[----:B------:R-:W-:Y:S01]  /*266a0*/  LOP3.LUT R0, R0, 0x1f00, RZ, 0xc0, !PT ;  /* 0x00001f0000007812 */ /* 0x000fe200078ec0ff */
[----:B------:R-:W-:-:S03]  /*266b0*/  UMOV UR4, 0x400 ;  /* 0x0000040000047882 */ /* 0x000fc60000000000 */
[----:B------:R-:W-:Y:S01]  /*266c0*/  LOP3.LUT R18, R0, 0x1f, R27, 0xf8, !PT ;  /* 0x0000001f00127812 */ /* 0x000fe200078ef81b */
[----:B-1----:R-:W-:Y:S01]  /*266d0*/  ULEA UR4, UR5, UR4, 0x18 ;  /* 0x0000000405047291 */ /* 0x002fe2000f8ec0ff */
[----:B0-----:R-:W-:-:S05]  /*266e0*/  IMAD R4, R9, 0x8, R0 ;  /* 0x0000000809047824 */ /* 0x001fca00078e0200 */
[----:B------:R-:W-:Y:S01]  /*266f0*/  LEA.HI.SX32 R5, R4, R4, 0x1b ;  /* 0x0000000404057211 */ /* 0x000fe200078fdaff */
[----:B------:R-:W-:-:S03]  /*26700*/  IMAD R4, R9, -0x7, R4 ;  /* 0xfffffff909047824 */ /* 0x000fc600078e0204 */
[----:B------:R-:W-:Y:S01]  /*26710*/  LEA R5, R5, UR4, 0x3 ;  /* 0x0000000405057c11 */ /* 0x000fe2000f8e18ff */
[C---:B------:R-:W-:Y:S01]  /*26720*/  VIADD R9, R4.reuse, 0x20 ;  /* 0x0000002004097836 */ /* 0x040fe20000000000 */
[CC--:B------:R-:W-:Y:S01]  /*26730*/  LEA.HI.SX32 R8, R4.reuse, R4.reuse, 0x1b ;  /* 0x0000000404087211 */ /* 0x0c0fe200078fdaff */
[C---:B--2---:R-:W-:Y:S02]  /*26740*/  VIADD R11, R4.reuse, 0x40 ;  /* 0x00000040040b7836 */ /* 0x044fe40000000000 */
[----:B------:R0:W-:Y:S01]  /*26750*/  STS.64 [R5+0x10], R12 ;  /* 0x0000100c05007388 */ /* 0x0001e20000000a00 */
[C---:B------:R-:W-:Y:S01]  /*26760*/  VIADD R19, R4.reuse, 0x60 ;  /* 0x0000006004137836 */ /* 0x040fe20000000000 */
[-C--:B------:R-:W-:Y:S01]  /*26770*/  LEA.HI.SX32 R9, R9, R4.reuse, 0x1b ;  /* 0x0000000409097211 */ /* 0x080fe200078fdaff */
[----:B------:R-:W-:Y:S01]  /*26780*/  VIADD R23, R4, 0x80 ;  /* 0x0000008004177836 */ /* 0x000fe20000000000 */
[----:B------:R1:W-:Y:S01]  /*26790*/  STS.64 [R5+0x18], R14 ;  /* 0x0000180e05007388 */ /* 0x0003e20000000a00 */
[----:B------:R-:W-:-:S02]  /*267a0*/  LEA.HI.SX32 R11, R11, R4, 0x1b ;  /* 0x000000040b0b7211 */ /* 0x000fc400078fdaff */
[-C--:B------:R-:W-:Y:S01]  /*267b0*/  LEA.HI.SX32 R19, R19, R4.reuse, 0x1b ;  /* 0x0000000413137211 */ /* 0x080fe200078fdaff */
[----:B------:R2:W-:Y:S01]  /*267c0*/  STS.64 [R5+0x20], R16 ;  /* 0x0000201005007388 */ /* 0x0005e20000000a00 */
[-C--:B------:R-:W-:Y:S01]  /*267d0*/  LEA.HI.SX32 R23, R23, R4.reuse, 0x1b ;  /* 0x0000000417177211 */ /* 0x080fe200078fdaff */
[C---:B0-----:R-:W-:Y:S02]  /*267e0*/  VIADD R13, R4.reuse, 0xa0 ;  /* 0x000000a0040d7836 */ /* 0x041fe40000000000 */
[----:B------:R0:W-:Y:S01]  /*267f0*/  STS.64 [R5+0x38], R2 ;  /* 0x0000380205007388 */ /* 0x0001e20000000a00 */
[----:B------:R-:W-:Y:S01]  /*26800*/  LEA R10, R23, UR4, 0x3 ;  /* 0x00000004170a7c11 */ /* 0x000fe2000f8e18ff */
[C---:B-1----:R-:W-:Y:S01]  /*26810*/  VIADD R15, R4.reuse, 0xc0 ;  /* 0x000000c0040f7836 */ /* 0x042fe20000000000 */
[----:B------:R-:W-:Y:S01]  /*26820*/  LEA.HI.SX32 R13, R13, R4, 0x1b ;  /* 0x000000040d0d7211 */ /* 0x000fe200078fdaff */
[----:B------:R1:W-:Y:S01]  /*26830*/  STS.64 [R5+0x28], R6 ;  /* 0x0000280605007388 */ /* 0x0003e20000000a00 */
[----:B--2---:R-:W-:-:S02]  /*26840*/  VIADD R17, R4, 0xe0 ;  /* 0x000000e004117836 */ /* 0x004fc40000000000 */
[-C--:B------:R-:W-:Y:S01]  /*26850*/  LEA.HI.SX32 R15, R15, R4.reuse, 0x1b ;  /* 0x000000040f0f7211 */ /* 0x080fe200078fdaff */
[----:B-----5:R-:W-:Y:S01]  /*26860*/  STS.64 [R5], R28 ;  /* 0x0000001c05007388 */ /* 0x020fe20000000a00 */
[----:B------:R-:W-:Y:S02]  /*26870*/  LEA R13, R13, UR4, 0x3 ;  /* 0x000000040d0d7c11 */ /* 0x000fe4000f8e18ff */
[----:B------:R-:W-:Y:S01]  /*26880*/  LEA.HI.SX32 R17, R17, R4, 0x1b ;  /* 0x0000000411117211 */ /* 0x000fe200078fdaff */
[----:B------:R-:W-:Y:S01]  /*26890*/  STS.64 [R5+0x8], R36 ;  /* 0x0000082405007388 */ /* 0x000fe20000000a00 */
[----:B0-----:R-:W-:Y:S02]  /*268a0*/  LEA R2, R8, UR4, 0x3 ;  /* 0x0000000408027c11 */ /* 0x001fe4000f8e18ff */
[----:B------:R-:W-:Y:S01]  /*268b0*/  LEA R4, R9, UR4, 0x3 ;  /* 0x0000000409047c11 */ /* 0x000fe2000f8e18ff */
[----:B------:R0:W-:Y:S01]  /*268c0*/  STS.64 [R5+0x30], R20 ;  /* 0x0000301405007388 */ /* 0x0001e20000000a00 */
[----:B-1----:R-:W-:Y:S01]  /*268d0*/  LEA R6, R11, UR4, 0x3 ;  /* 0x000000040b067c11 */ /* 0x002fe2000f8e18ff */
[----:B------:R-:W-:Y:S01]  /*268e0*/  NOP ;  /* 0x0000000000007918 */ /* 0x000fe20000000000 */
[----:B------:R-:W-:Y:S01]  /*268f0*/  LEA R8, R19, UR4, 0x3 ;  /* 0x0000000413087c11 */ /* 0x000fe2000f8e18ff */
[----:B------:R-:W1:Y:S01]  /*26900*/  LDS.64 R2, [R2] ;  /* 0x0000000002027984 */ /* 0x000e620000000a00 */
[----:B------:R-:W-:Y:S01]  /*26910*/  LEA R15, R15, UR4, 0x3 ;  /* 0x000000040f0f7c11 */ /* 0x000fe2000f8e18ff */
[----:B------:R-:W-:Y:S01]  /*26920*/  IMAD.MOV.U32 R19, RZ, RZ, RZ ;  /* 0x000000ffff137224 */ /* 0x000fe200078e00ff */
[----:B------:R-:W-:Y:S01]  /*26930*/  LEA R17, R17, UR4, 0x3 ;  /* 0x0000000411117c11 */ /* 0x000fe2000f8e18ff */
[----:B------:R-:W2:Y:S01]  /*26940*/  LDS.64 R4, [R4+0x100] ;  /* 0x0001000004047984 */ /* 0x000ea20000000a00 */
[----:B------:R-:W0:Y:S01]  /*26950*/  LDCU.64 UR4, c[0x0][0x3a0] ;  /* 0x00007400ff0477ac */ /* 0x000e220008000a00 */
[----:B------:R-:W-:-:S02]  /*26960*/  IMAD.WIDE.U32 R18, R26, 0x800, R18 ;  /* 0x000008001a127825 */ /* 0x000fc400078e0012 */
[----:B------:R-:W3:Y:S04]  /*26970*/  LDS.64 R6, [R6+0x200] ;  /* 0x0002000006067984 */ /* 0x000ee80000000a00 */
[----:B------:R-:W4:Y:S04]  /*26980*/  LDS.64 R8, [R8+0x300] ;  /* 0x0003000008087984 */ /* 0x000f280000000a00 */
[----:B------:R-:W4:Y:S04]  /*26990*/  LDS.64 R10, [R10+0x400] ;  /* 0x000400000a0a7984 */ /* 0x000f280000000a00 */
[----:B------:R-:W4:Y:S01]  /*269a0*/  LDS.64 R12, [R13+0x500] ;  /* 0x000500000d0c7984 */ /* 0x000f220000000a00 */
[----:B0-----:R-:W-:-:S03]  /*269b0*/  LEA R20, P0, R18, UR4, 0x3 ;  /* 0x0000000412147c11 */ /* 0x001fc6000f8018ff */
[----:B------:R-:W0:Y:S01]  /*269c0*/  LDS.64 R14, [R15+0x600] ;  /* 0x000600000f0e7984 */ /* 0x000e220000000a00 */
[----:B------:R-:W-:-:S03]  /*269d0*/  LEA.HI.X R21, R18, UR5, R19, 0x3, P0 ;  /* 0x0000000512157c11 */ /* 0x000fc600080f1c13 */
[----:B------:R-:W0:Y:S04]  /*269e0*/  LDS.64 R16, [R17+0x700] ;  /* 0x0007000011107984 */ /* 0x000e280000000a00 */
[----:B-1----:R-:W-:Y:S04]  /*269f0*/  STG.E.64 desc[UR6][R20.64], R2 ;  /* 0x0000000214007986 */ /* 0x002fe8000c101b06 */
[----:B--2---:R-:W-:Y:S04]  /*26a00*/  STG.E.64 desc[UR6][R20.64+0x100], R4 ;  /* 0x0001000414007986 */ /* 0x004fe8000c101b06 */
[----:B---3--:R-:W-:Y:S04]  /*26a10*/  STG.E.64 desc[UR6][R20.64+0x200], R6 ;  /* 0x0002000614007986 */ /* 0x008fe8000c101b06 */
[----:B----4-:R-:W-:Y:S04]  /*26a20*/  STG.E.64 desc[UR6][R20.64+0x300], R8 ;  /* 0x0003000814007986 */ /* 0x010fe8000c101b06 */
[----:B------:R-:W-:Y:S04]  /*26a30*/  STG.E.64 desc[UR6][R20.64+0x400], R10 ;  /* 0x0004000a14007986 */ /* 0x000fe8000c101b06 */
[----:B------:R-:W-:Y:S04]  /*26a40*/  STG.E.64 desc[UR6][R20.64+0x500], R12 ;  /* 0x0005000c14007986 */ /* 0x000fe8000c101b06 */
[----:B0-----:R-:W-:Y:S04]  /*26a50*/  STG.E.64 desc[UR6][R20.64+0x600], R14 ;  /* 0x0006000e14007986 */ /* 0x001fe8000c101b06 */
[----:B------:R-:W-:Y:S01]  /*26a60*/  STG.E.64 desc[UR6][R20.64+0x700], R16 ;  /* 0x0007001014007986 */ /* 0x000fe2000c101b06 */
[----:B------:R-:W-:Y:S05]  /*26a70*/  EXIT ;  /* 0x000000000000794d */ /* 0x000fea0003800000 */
.L_x_598:
        /* <DEDUP_REMOVED lines=10> */
[C---:B--2---:R-:W-:Y:S01]  /*26b20*/  VIADD R11, R4.reuse, 0x20 ;  /* 0x00000020040b7836 */ /* 0x044fe20000000000 */
[CC--:B------:R-:W-:Y:S01]  /*26b30*/  LEA.HI.SX32 R5, R4.reuse, R4.reuse, 0x1b ;  /* 0x0000000404057211 */ /* 0x0c0fe200078fdaff */
[C---:B------:R-:W-:Y:S02]  /*26b40*/  VIADD R19, R4.reuse, 0x40 ;  /* 0x0000004004137836 */ /* 0x040fe40000000000 */
        /* <DEDUP_REMOVED lines=8> */
[-C--:B------:R-:W-:Y:S02]  /*26bd0*/  LEA.HI.SX32 R25, R25, R4.reuse, 0x1b ;  /* 0x0000000419197211 */ /* 0x080fe400078fdaff */
[----:B------:R-:W-:Y:S01]  /*26be0*/  LEA R8, R23, UR4, 0x3 ;  /* 0x0000000417087c11 */ /* 0x000fe2000f8e18ff */
[C---:B0-----:R-:W-:Y:S01]  /*26bf0*/  VIADD R13, R4.reuse, 0xa0 ;  /* 0x000000a0040d7836 */ /* 0x041fe20000000000 */
[----:B------:R0:W-:Y:S01]  /*26c00*/  STS.64 [R9+0x28], R6 ;  /* 0x0000280609007388 */ /* 0x0001e20000000a00 */
[----:B------:R-:W-:Y:S01]  /*26c10*/  LEA R10, R25, UR4, 0x3 ;  /* 0x00000004190a7c11 */ /* 0x000fe2000f8e18ff */
[C---:B-1----:R-:W-:Y:S02]  /*26c20*/  VIADD R15, R4.reuse, 0xc0 ;  /* 0x000000c0040f7836 */ /* 0x042fe40000000000 */
[-C--:B------:R-:W-:Y:S01]  /*26c30*/  LEA.HI.SX32 R13, R13, R4.reuse, 0x1b ;  /* 0x000000040d0d7211 */ /* 0x080fe200078fdaff */
[----:B------:R1:W-:Y:S01]  /*26c40*/  STS.64 [R9+0x38], R2 ;  /* 0x0000380209007388 */ /* 0x0003e20000000a00 */
[----:B--2---:R-:W-:Y:S01]  /*26c50*/  VIADD R17, R4, 0xe0 ;  /* 0x000000e004117836 */ /* 0x004fe20000000000 */
[----:B------:R-:W-:-:S02]  /*26c60*/  LEA.HI.SX32 R15, R15, R4, 0x1b ;  /* 0x000000040f0f7211 */ /* 0x000fc400078fdaff */
[----:B-----5:R-:W-:Y:S01]  /*26c70*/  STS.64 [R9], R28 ;  /* 0x0000001c09007388 */ /* 0x020fe20000000a00 */
[----:B------:R-:W-:Y:S02]  /*26c80*/  LEA R13, R13, UR4, 0x3 ;  /* 0x000000040d0d7c11 */ /* 0x000fe4000f8e18ff */
[----:B------:R-:W-:Y:S01]  /*26c90*/  LEA.HI.SX32 R17, R17, R4, 0x1b ;  /* 0x0000000411117211 */ /* 0x000fe200078fdaff */
[----:B------:R-:W-:Y:S01]  /*26ca0*/  STS.64 [R9+0x8], R36 ;  /* 0x0000082409007388 */ /* 0x000fe20000000a00 */
[----:B------:R-:W-:Y:S02]  /*26cb0*/  LEA R4, R11, UR4, 0x3 ;  /* 0x000000040b047c11 */ /* 0x000fe4000f8e18ff */
[----:B0-----:R-:W-:Y:S01]  /*26cc0*/  LEA R6, R19, UR4, 0x3 ;  /* 0x0000000413067c11 */ /* 0x001fe2000f8e18ff */
[----:B------:R0:W-:Y:S01]  /*26cd0*/  STS.64 [R9+0x30], R20 ;  /* 0x0000301409007388 */ /* 0x0001e20000000a00 */
[----:B-1----:R-:W-:Y:S01]  /*26ce0*/  LEA R2, R5, UR4, 0x3 ;  /* 0x0000000405027c11 */ /* 0x002fe2000f8e18ff */
[----:B------:R-:W-:Y:S01]  /*26cf0*/  NOP ;  /* 0x0000000000007918 */ /* 0x000fe20000000000 */
[----:B------:R-:W-:-:S04]  /*26d00*/  LEA R15, R15, UR4, 0x3 ;  /* 0x000000040f0f7c11 */ /* 0x000fc8000f8e18ff */
[----:B------:R-:W1:Y:S01]  /*26d10*/  LDS.64 R2, [R2] ;  /* 0x0000000002027984 */ /* 0x000e620000000a00 */
[----:B------:R-:W-:Y:S01]  /*26d20*/  LEA R17, R17, UR4, 0x3 ;  /* 0x0000000411117c11 */ /* 0x000fe2000f8e18ff */
[----:B------:R-:W2:Y:S01]  /*26d30*/  LDCU.64 UR4, c[0x0][0x388] ;  /* 0x00007100ff0477ac */ /* 0x000ea20008000a00 */
[----:B------:R-:W-:Y:S01]  /*26d40*/  IMAD.MOV.U32 R19, RZ, RZ, RZ ;  /* 0x000000ffff137224 */ /* 0x000fe200078e00ff */
[----:B------:R-:W3:Y:S01]  /*26d50*/  LDS.64 R4, [R4+0x100] ;  /* 0x0001000004047984 */ /* 0x000ee20000000a00 */
[----:B0-----:R-:W-:-:S03]  /*26d60*/  IMAD.WIDE.U32 R20, R26, 0x800, R18 ;  /* 0x000008001a147825 */ /* 0x001fc600078e0012 */
[----:B------:R-:W0:Y:S04]  /*26d70*/  LDS.64 R6, [R6+0x200] ;  /* 0x0002000006067984 */ /* 0x000e280000000a00 */
[----:B------:R-:W4:Y:S04]  /*26d80*/  LDS.64 R8, [R8+0x300] ;  /* 0x0003000008087984 */ /* 0x000f280000000a00 */
[----:B------:R-:W4:Y:S04]  /*26d90*/  LDS.64 R10, [R10+0x400] ;  /* 0x000400000a0a7984 */ /* 0x000f280000000a00 */
[----:B------:R-:W4:Y:S01]  /*26da0*/  LDS.64 R12, [R13+0x500] ;  /* 0x000500000d0c7984 */ /* 0x000f220000000a00 */
[----:B--2---:R-:W-:-:S03]  /*26db0*/  LEA R18, P0, R20, UR4, 0x3 ;  /* 0x0000000414127c11 */ /* 0x004fc6000f8018ff */
[----:B------:R-:W2:Y:S01]  /*26dc0*/  LDS.64 R14, [R15+0x600] ;  /* 0x000600000f0e7984 */ /* 0x000ea20000000a00 */
[----:B------:R-:W-:-:S03]  /*26dd0*/  LEA.HI.X R19, R20, UR5, R21, 0x3, P0 ;  /* 0x0000000514137c11 */ /* 0x000fc600080f1c15 */
[----:B------:R-:W2:Y:S04]  /*26de0*/  LDS.64 R16, [R17+0x700] ;  /* 0x0007000011107984 */ /* 0x000ea80000000a00 */
[----:B-1----:R-:W-:Y:S04]  /*26df0*/  STG.E.64 desc[UR6][R18.64], R2 ;  /* 0x0000000212007986 */ /* 0x002fe8000c101b06 */
[----:B---3--:R-:W-:Y:S04]  /*26e00*/  STG.E.64 desc[UR6][R18.64+0x100], R4 ;  /* 0x0001000412007986 */ /* 0x008fe8000c101b06 */
[----:B0-----:R-:W-:Y:S04]  /*26e10*/  STG.E.64 desc[UR6][R18.64+0x200], R6 ;  /* 0x0002000612007986 */ /* 0x001fe8000c101b06 */
[----:B----4-:R-:W-:Y:S04]  /*26e20*/  STG.E.64 desc[UR6][R18.64+0x300], R8 ;  /* 0x0003000812007986 */ /* 0x010fe8000c101b06 */
[----:B------:R-:W-:Y:S04]  /*26e30*/  STG.E.64 desc[UR6][R18.64+0x400], R10 ;  /* 0x0004000a12007986 */ /* 0x000fe8000c101b06 */
[----:B------:R-:W-:Y:S04]  /*26e40*/  STG.E.64 desc[UR6][R18.64+0x500], R12 ;  /* 0x0005000c12007986 */ /* 0x000fe8000c101b06 */
[----:B--2---:R-:W-:Y:S04]  /*26e50*/  STG.E.64 desc[UR6][R18.64+0x600], R14 ;  /* 0x0006000e12007986 */ /* 0x004fe8000c101b06 */
[----:B------:R-:W-:Y:S01]  /*26e60*/  STG.E.64 desc[UR6][R18.64+0x700], R16 ;  /* 0x0007001012007986 */ /* 0x000fe2000c101b06 */
[----:B------:R-:W-:Y:S05]  /*26e70*/  EXIT ;  /* 0x000000000000794d */ /* 0x000fea0003800000 */
.L_x_406:
[----:B------:R-:W1:Y:S01]  /*26e80*/  S2R R11, SR_CTAID.X ;  /* 0x00000000000b7919 */ /* 0x000e620000002500 */
[----:B------:R-:W1:Y:S01]  /*26e90*/  LDC.64 R8, c[0x0][0x3c0] ;  /* 0x0000f000ff087b82 */ /* 0x000e620000000a00 */
[----:B------:R-:W-:Y:S01]  /*26ea0*/  IADD3 R0, P2, PT, RZ, -R4, RZ ;  /* 0x80000004ff007210 */ /* 0x000fe20007f5e0ff */
[----:B------:R-:W2:Y:S06]  /*26eb0*/  LDCU.U8 UR4, c[0x0][0x380] ;  /* 0x00007000ff0477ac */ /* 0x000eac0008000000 */
[----:B------:R-:W3:Y:S01]  /*26ec0*/  LDC.64 R6, c[0x0][0x398] ;  /* 0x0000e600ff067b82 */ /* 0x000ee20000000a00 */
[----:B-1----:R-:W-:-:S04]  /*26ed0*/  LEA R8, P0, R11, R8, 0x3 ;  /* 0x000000080b087211 */ /* 0x002fc800078018ff */
[----:B------:R-:W-:-:S05]  /*26ee0*/  LEA.HI.X R9, R11, R9, RZ, 0x3, P0 ;  /* 0x000000090b097211 */ /* 0x000fca00000f1cff */
[----:B------:R-:W4:Y:S04]  /*26ef0*/  LDG.E.64 R2, desc[UR6][R8.64+0x8] ;  /* 0x0000080608027981 */ /* 0x000f28000c1e1b00 */
[----:B------:R-:W5:Y:S01]  /*26f00*/  LDG.E.64 R16, desc[UR6][R8.64] ;  /* 0x0000000608107981 */ /* 0x000f62000c1e1b00 */
[CC--:B------:R-:W-:Y:S01]  /*26f10*/  LOP3.LUT R10, R0.reuse, R11.reuse, RZ, 0xc0, !PT ;  /* 0x0000000b000a7212 */ /* 0x0c0fe200078ec0ff */
[----:B--2---:R-:W-:Y:S01]  /*26f20*/  UPRMT UR4, UR4, 0x8880, URZ ;  /* 0x0000888004047896 */ /* 0x004fe200080000ff */
[----:B------:R-:W-:Y:S01]  /*26f30*/  LOP3.LUT R0, R0, R11, RZ, 0xfc, !PT ;  /* 0x0000000b00007212 */ /* 0x000fe200078efcff */
[----:B------:R-:W1:Y:S01]  /*26f40*/  S2R R34, SR_TID.X ;  /* 0x0000000000227919 */ /* 0x000e620000002100 */
[C---:B------:R-:W-:Y:S01]  /*26f50*/  SHF.L.U64.HI R29, R10.reuse, 0xb, RZ ;  /* 0x0000000b0a1d7819 */ /* 0x040fe200000102ff */
[----:B------:R-:W-:Y:S01]  /*26f60*/  IMAD.SHL.U32 R25, R10, 0x800, RZ ;  /* 0x000008000a197824 */ /* 0x000fe200078e00ff */
[----:B------:R-:W-:Y:S01]  /*26f70*/  IADD3 R10, P3, PT, R11, -R10, RZ ;  /* 0x8000000a0b0a7210 */ /* 0x000fe20007f7e0ff */
[----:B------:R-:W-:Y:S01]  /*26f80*/  UISETP.NE.AND UP0, UPT, UR4, URZ, UPT ;  /* 0x000000ff0400728c */ /* 0x000fe2000bf05270 */
[----:B------:R-:W-:Y:S01]  /*26f90*/  ISETP.NE.U32.AND P0, PT, R0, -0x1, PT ;  /* 0xffffffff0000780c */ /* 0x000fe20003f05070 */
[----:B------:R-:W-:Y:S01]  /*26fa0*/  BSSY.RECONVERGENT B0, `(.L_x_599) ;  /* 0x0000125000007945 */ /* 0x000fe20003800200 */
[----:B------:R-:W-:Y:S01]  /*26fb0*/  ACQBULK ;  /* 0x000000000000782e */ /* 0x000fe20000000000 */
[----:B----4-:R-:W-:-:S02]  /*26fc0*/  IADD3 R32, P1, PT, R2, -R25, RZ ;  /* 0x8000001902207210 */ /* 0x010fc40007f3e0ff */
[C-C-:B------:R-:W-:Y:S01]  /*26fd0*/  SHF.L.U64.HI R2, R4.reuse, 0xa, R5.reuse ;  /* 0x0000000a04027819 */ /* 0x140fe20000010205 */
[----:B------:R-:W-:Y:S02]  /*26fe0*/  IMAD.SHL.U32 R4, R4, 0x400, RZ ;  /* 0x0000040004047824 */ /* 0x000fe400078e00ff */
[----:B------:R-:W-:Y:S01]  /*26ff0*/  IMAD.X R5, RZ, RZ, ~R5, P2 ;  /* 0x000000ffff057224 */ /* 0x000fe200010e0e05 */
[----:B---3--:R-:W-:Y:S01]  /*27000*/  IADD3 R13, P2, PT, -R25, R6, RZ ;  /* 0x00000006190d7210 */ /* 0x008fe20007f5e1ff */
[--C-:B------:R-:W-:Y:S01]  /*27010*/  IMAD.X R0, R3, 0x1, ~R29.reuse, P1 ;  /* 0x0000000103007824 */ /* 0x100fe200008e0e1d */
[----:B------:R-:W-:Y:S01]  /*27020*/  ISETP.NE.U32.AND P1, PT, R10, -0x1, PT ;  /* 0xffffffff0a00780c */ /* 0x000fe20003f25070 */
[----:B------:R-:W-:Y:S01]  /*27030*/  IMAD.X R3, RZ, RZ, -0x1, P3 ;  /* 0xffffffffff037424 */ /* 0x000fe200018e06ff */
[----:B------:R-:W-:Y:S01]  /*27040*/  LOP3.LUT R4, R4, 0xfffff800, RZ, 0xc0, !PT ;  /* 0xfffff80004047812 */ /* 0x000fe200078ec0ff */
[----:B------:R-:W-:Y:S01]  /*27050*/  IMAD.X R15, R7, 0x1, ~R29, P2 ;  /* 0x00000001070f7824 */ /* 0x000fe200010e0e1d */
[----:B-----5:R-:W-:Y:S01]  /*27060*/  IADD3 R11, P3, PT, R16, -R25, RZ ;  /* 0x80000019100b7210 */ /* 0x020fe20007f7e0ff */
[----:B------:R-:W-:Y:S01]  /*27070*/  IMAD.MOV.U32 R6, RZ, RZ, 0x7ff ;  /* 0x000007ffff067424 */ /* 0x000fe200078e00ff */
[----:B------:R-:W-:-:S02]  /*27080*/  ISETP.NE.AND.EX P2, PT, R3, -0x1, PT, P1 ;  /* 0xffffffff0300780c */ /* 0x000fc40003f45310 */
[C---:B------:R-:W-:Y:S01]  /*27090*/  SHF.L.U64.HI R9, R10.reuse, 0xb, R3 ;  /* 0x0000000b0a097819 */ /* 0x040fe20000010203 */
[----:B------:R-:W-:Y:S01]  /*270a0*/  IMAD.SHL.U32 R3, R10, 0x800, RZ ;  /* 0x000008000a037824 */ /* 0x000fe200078e00ff */
[----:B------:R-:W-:Y:S02]  /*270b0*/  ISETP.GT.U32.AND P1, PT, R13, R4, PT ;  /* 0x000000040d00720c */ /* 0x000fe40003f24070 */
[----:B------:R-:W-:Y:S01]  /*270c0*/  SEL R7, R6, 0x800, !P2 ;  /* 0x0000080006077807 */ /* 0x000fe20005000000 */
[----:B------:R-:W-:Y:S01]  /*270d0*/  IMAD.X R6, R17, 0x1, ~R29, P3 ;  /* 0x0000000111067824 */ /* 0x000fe200018e0e1d */
[----:B------:R-:W-:Y:S02]  /*270e0*/  ISETP.GT.U32.AND.EX P1, PT, R15, R2, PT, P1 ;  /* 0x000000020f00720c */ /* 0x000fe40003f24110 */
[----:B------:R-:W-:Y:S02]  /*270f0*/  IADD3 R27, P2, PT, -R11, R3, RZ ;  /* 0x000000030b1b7210 */ /* 0x000fe40007f5e1ff */
[----:B------:R-:W-:-:S02]  /*27100*/  IADD3 R3, P3, P4, -R32, R7, R3 ;  /* 0x0000000720037210 */ /* 0x000fc40007c7e103 */
[----:B------:R-:W-:Y:S01]  /*27110*/  SEL R7, R13, R4, P1 ;  /* 0x000000040d077207 */ /* 0x000fe20000800000 */
[----:B------:R-:W-:Y:S01]  /*27120*/  IMAD.X R6, R9, 0x1, ~R6, P2 ;  /* 0x0000000109067824 */ /* 0x000fe200010e0e06 */
[----:B------:R-:W-:Y:S02]  /*27130*/  ISETP.NE.AND.EX P0, PT, R5, -0x1, PT, P0 ;  /* 0xffffffff0500780c */ /* 0x000fe40003f05300 */
[----:B------:R-:W-:Y:S02]  /*27140*/  IADD3.X R5, PT, PT, ~R0, RZ, R9, P3, P4 ;  /* 0x000000ff00057210 */ /* 0x000fe40001fe8509 */
[----:B------:R-:W-:Y:S02]  /*27150*/  SEL R9, R15, R2, P1 ;  /* 0x000000020f097207 */ /* 0x000fe40000800000 */
[----:B------:R-:W-:Y:S02]  /*27160*/  IADD3 R7, P1, PT, R7, -R4, RZ ;  /* 0x8000000407077210 */ /* 0x000fe40007f3e0ff */
[----:B------:R-:W-:-:S02]  /*27170*/  SEL R0, R4, R3, !P0 ;  /* 0x0000000304007207 */ /* 0x000fc40004000000 */
[----:B------:R-:W-:Y:S01]  /*27180*/  SEL R3, R2, R5, !P0 ;  /* 0x0000000502037207 */ /* 0x000fe20004000000 */
[----:B------:R-:W-:Y:S01]  /*27190*/  IMAD.X R5, R9, 0x1, ~R2, P1 ;  /* 0x0000000109057824 */ /* 0x000fe200008e0e02 */
[----:B------:R-:W-:Y:S02]  /*271a0*/  ISETP.LT.U32.AND P2, PT, R4, R13, PT ;  /* 0x0000000d0400720c */ /* 0x000fe40003f41070 */
[-C--:B------:R-:W-:Y:S02]  /*271b0*/  ISETP.LT.U32.AND P1, PT, R27, R7.reuse, PT ;  /* 0x000000071b00720c */ /* 0x080fe40003f21070 */
[----:B------:R-:W-:Y:S02]  /*271c0*/  ISETP.LT.U32.AND P3, PT, R0, R7, PT ;  /* 0x000000070000720c */ /* 0x000fe40003f61070 */
[----:B------:R-:W-:Y:S02]  /*271d0*/  ISETP.LT.U32.AND.EX P2, PT, R2, R15, PT, P2 ;  /* 0x0000000f0200720c */ /* 0x000fe40003f41120 */
[----:B------:R-:W-:-:S02]  /*271e0*/  ISETP.LT.U32.AND.EX P1, PT, R6, R5, PT, P1 ;  /* 0x000000050600720c */ /* 0x000fc40003f21110 */
[----:B------:R-:W-:Y:S02]  /*271f0*/  ISETP.LT.U32.AND.EX P3, PT, R3, R5, PT, P3 ;  /* 0x000000050300720c */ /* 0x000fe40003f61130 */
[----:B------:R-:W-:Y:S02]  /*27200*/  @!P0 SEL R32, R4, R13, P2 ;  /* 0x0000000d04208207 */ /* 0x000fe40001000000 */
[-C--:B------:R-:W-:Y:S02]  /*27210*/  SEL R27, R27, R7.reuse, P1 ;  /* 0x000000071b1b7207 */ /* 0x080fe40000800000 */
[----:B------:R-:W-:Y:S01]  /*27220*/  SEL R0, R0, R7, P3 ;  /* 0x0000000700007207 */ /* 0x000fe20001800000 */
[----:B------:R-:W-:Y:S01]  /*27230*/  IMAD.IADD R32, R32, 0x1, -R11 ;  /* 0x0000000120207824 */ /* 0x000fe200078e0a0b */
[----:B------:R-:W-:-:S03]  /*27240*/  SEL R3, R6, R5, P1 ;  /* 0x0000000506037207 */ /* 0x000fc60000800000 */
[----:B------:R-:W-:Y:S01]  /*27250*/  IMAD.IADD R0, R0, 0x1, -R27 ;  /* 0x0000000100007824 */ /* 0x000fe200078e0a1b */
[----:B-1----:R-:W-:Y:S06]  /*27260*/  BRA.U !UP0, `(.L_x_600) ;  /* 0x0000000508f47547 */ /* 0x002fec000b800000 */
[----:B------:R-:W-:Y:S01]  /*27270*/  IMAD.IADD R18, R32, 0x1, R0 ;  /* 0x0000000120127824 */ /* 0x000fe200078e0200 */
[----:B------:R-:W-:Y:S01]  /*27280*/  IADD3 R27, P1, P2, R27, R25, R4 ;  /* 0x000000191b1b7210 */ /* 0x000fe20007a3e004 */
[C---:B------:R-:W-:Y:S02]  /*27290*/  VIADD R21, R34.reuse, 0x100 ;  /* 0x0000010022157836 */ /* 0x040fe40000000000 */
[----:B------:R-:W-:Y:S01]  /*272a0*/  VIADD R33, R34, 0x200 ;  /* 0x0000020022217836 */ /* 0x000fe20000000000 */
[----:B------:R-:W-:Y:S02]  /*272b0*/  R2UR UR12, R18 ;  /* 0x00000000120c72ca */ /* 0x000fe400000e0000 */
[----:B------:R-:W-:-:S11]  /*272c0*/  IADD3.X R29, PT, PT, R3, R29, R2, P1, P2 ;  /* 0x0000001d031d7210 */ /* 0x000fd60000fe4402 */
[----:B------:R-:W-:Y:S02]  /*272d0*/  ISETP.GE.AND P0, PT, R21, UR12, PT ;  /* 0x0000000c15007c0c */ /* 0x000fe4000bf06270 */
[----:B------:R-:W-:-:S11]  /*272e0*/  ISETP.GE.AND P2, PT, R33, UR12, PT ;  /* 0x0000000c21007c0c */ /* 0x000fd6000bf46270 */
[----:B------:R-:W1:Y:S01]  /*272f0*/  @!P0 LDC.64 R18, c[0x0][0x388] ;  /* 0x0000e200ff128b82 */ /* 0x000e620000000a00 */
[C---:B------:R-:W-:Y:S01]  /*27300*/  @!P0 IMAD.IADD R20, R21.reuse, 0x1, -R32 ;  /* 0x0000000115148824 */ /* 0x040fe200078e0a20 */
[----:B------:R-:W-:-:S04]  /*27310*/  @!P0 ISETP.GE.AND P3, PT, R21, R32, PT ;  /* 0x000000201500820c */ /* 0x000fc80003f66270 */
[----:B------:R-:W-:Y:S01]  /*27320*/  @!P0 SEL R22, R21, R20, !P3 ;  /* 0x0000001415168207 */ /* 0x000fe20005800000 */
[----:B------:R-:W-:Y:S01]  /*27330*/  VIADD R21, R34, 0x300 ;  /* 0x0000030022157836 */ /* 0x000fe20000000000 */
[----:B------:R-:W-:Y:S01]  /*27340*/  @!P0 SEL R23, R16, R27, !P3 ;  /* 0x0000001b10178207 */ /* 0x000fe20005800000 */
[----:B------:R-:W2:Y:S01]  /*27350*/  @!P2 LDC.64 R24, c[0x0][0x388] ;  /* 0x0000e200ff18ab82 */ /* 0x000ea20000000a00 */
[----:B------:R-:W-:Y:S02]  /*27360*/  @!P0 SHF.R.S32.HI R20, RZ, 0x1f, R20 ;  /* 0x0000001fff148819 */ /* 0x000fe40000011414 */
[----:B------:R-:W-:Y:S02]  /*27370*/  ISETP.GE.AND P1, PT, R21, UR12, PT ;  /* 0x0000000c15007c0c */ /* 0x000fe4000bf26270 */
[----:B------:R-:W-:Y:S02]  /*27380*/  @!P0 IADD3 R22, P4, PT, R22, R23, RZ ;  /* 0x0000001716168210 */ /* 0x000fe40007f9e0ff */
[----:B------:R-:W-:-:S02]  /*27390*/  @!P0 SEL R23, R17, R29, !P3 ;  /* 0x0000001d11178207 */ /* 0x000fc40005800000 */
[----:B------:R-:W-:-:S05]  /*273a0*/  @!P0 SEL R20, R20, RZ, P3 ;  /* 0x000000ff14148207 */ /* 0x000fca0001800000 */
[----:B------:R-:W-:Y:S01]  /*273b0*/  @!P0 IMAD.X R20, R20, 0x1, R23, P4 ;  /* 0x0000000114148824 */ /* 0x000fe200020e0617 */
[C---:B-1----:R-:W-:Y:S01]  /*273c0*/  @!P0 LEA R30, P3, R22.reuse, R18, 0x3 ;  /* 0x00000012161e8211 */ /* 0x042fe200078618ff */
[----:B------:R-:W-:Y:S01]  /*273d0*/  @!P2 IMAD.IADD R26, R33, 0x1, -R32 ;  /* 0x00000001211aa824 */ /* 0x000fe200078e0a20 */
[-C--:B------:R-:W-:Y:S02]  /*273e0*/  @!P1 ISETP.GE.AND P4, PT, R21, R32.reuse, PT ;  /* 0x000000201500920c */ /* 0x080fe40003f86270 */
[----:B------:R-:W-:Y:S02]  /*273f0*/  @!P0 LEA.HI.X R31, R22, R19, R20, 0x3, P3 ;  /* 0x00000013161f8211 */ /* 0x000fe400018f1c14 */
[----:B------:R-:W1:Y:S01]  /*27400*/  @!P1 LDC.64 R22, c[0x0][0x388] ;  /* 0x0000e200ff169b82 */ /* 0x000e620000000a00 */
[----:B------:R-:W-:Y:S01]  /*27410*/  @!P2 ISETP.GE.AND P3, PT, R33, R32, PT ;  /* 0x000000202100a20c */ /* 0x000fe20003f66270 */
[----:B------:R-:W-:Y:S01]  /*27420*/  @!P1 IMAD.IADD R20, R21, 0x1, -R32 ;  /* 0x0000000115149824 */ /* 0x000fe200078e0a20 */
[----:B------:R3:W5:Y:S02]  /*27430*/  @!P0 LDG.E.64 R2, desc[UR6][R30.64] ;  /* 0x000000061e028981 */ /* 0x000764000c1e1b00 */
[----:B------:R-:W-:-:S02]  /*27440*/  @!P2 SEL R19, R33, R26, !P3 ;  /* 0x0000001a2113a207 */ /* 0x000fc40005800000 */
[CC--:B0-----:R-:W-:Y:S02]  /*27450*/  @!P2 SEL R28, R16.reuse, R27.reuse, !P3 ;  /* 0x0000001b101ca207 */ /* 0x0c1fe40005800000 */
[----:B------:R-:W-:Y:S02]  /*27460*/  @!P1 SEL R18, R21, R20, !P4 ;  /* 0x0000001415129207 */ /* 0x000fe40006000000 */
[----:B------:R-:W-:Y:S02]  /*27470*/  @!P1 SEL R33, R16, R27, !P4 ;  /* 0x0000001b10219207 */ /* 0x000fe40006000000 */
[----:B------:R-:W-:Y:S02]  /*27480*/  @!P2 SHF.R.S32.HI R26, RZ, 0x1f, R26 ;  /* 0x0000001fff1aa819 */ /* 0x000fe4000001141a */
[----:B------:R-:W-:Y:S02]  /*27490*/  LOP3.LUT R21, R34, 0x400, RZ, 0xfc, !PT ;  /* 0x0000040022157812 */ /* 0x000fe400078efcff */
[----:B------:R-:W-:-:S02]  /*274a0*/  @!P1 SHF.R.S32.HI R20, RZ, 0x1f, R20 ;  /* 0x0000001fff149819 */ /* 0x000fc40000011414 */
[----:B------:R-:W-:Y:S02]  /*274b0*/  @!P2 IADD3 R19, P5, PT, R19, R28, RZ ;  /* 0x0000001c1313a210 */ /* 0x000fe40007fbe0ff */
[----:B------:R-:W-:Y:S02]  /*274c0*/  @!P1 IADD3 R18, P6, PT, R18, R33, RZ ;  /* 0x0000002112129210 */ /* 0x000fe40007fde0ff */
[----:B------:R-:W-:Y:S02]  /*274d0*/  @!P2 SEL R28, R26, RZ, P3 ;  /* 0x000000ff1a1ca207 */ /* 0x000fe40001800000 */
[----:B------:R-:W-:Y:S02]  /*274e0*/  ISETP.GE.AND P0, PT, R21, UR12, PT ;  /* 0x0000000c15007c0c */ /* 0x000fe4000bf06270 */
[----:B------:R-:W-:Y:S02]  /*274f0*/  @!P2 SEL R33, R17, R29, !P3 ;  /* 0x0000001d1121a207 */ /* 0x000fe40005800000 */
[----:B------:R-:W-:-:S02]  /*27500*/  @!P1 SEL R26, R20, RZ, P4 ;  /* 0x000000ff141a9207 */ /* 0x000fc40002000000 */
[----:B---3--:R-:W-:Y:S01]  /*27510*/  @!P1 SEL R31, R17, R29, !P4 ;  /* 0x0000001d111f9207 */ /* 0x008fe20006000000 */
[----:B------:R-:W-:Y:S01]  /*27520*/  @!P2 IMAD.X R20, R28, 0x1, R33, P5 ;  /* 0x000000011c14a824 */ /* 0x000fe200028e0621 */
[C---:B--2---:R-:W-:Y:S02]  /*27530*/  @!P2 LEA R24, P3, R19.reuse, R24, 0x3 ;  /* 0x000000181318a211 */ /* 0x044fe400078618ff */
[----:B-1----:R-:W-:Y:S01]  /*27540*/  @!P1 LEA R22, P4, R18, R22, 0x3 ;  /* 0x0000001612169211 */ /* 0x002fe200078818ff */
[----:B------:R-:W-:Y:S01]  /*27550*/  @!P1 IMAD.X R26, R26, 0x1, R31, P6 ;  /* 0x000000011a1a9824 */ /* 0x000fe200030e061f */
[----:B------:R-:W-:Y:S01]  /*27560*/  @!P2 LEA.HI.X R25, R19, R25, R20, 0x3, P3 ;  /* 0x000000191319a211 */ /* 0x000fe200018f1c14 */
[----:B------:R-:W-:Y:S02]  /*27570*/  VIADD R31, R34, 0x500 ;  /* 0x00000500221f7836 */ /* 0x000fe40000000000 */
[----:B------:R-:W-:Y:S01]  /*27580*/  @!P0 IMAD.IADD R28, R21, 0x1, -R32 ;  /* 0x00000001151c8824 */ /* 0x000fe200078e0a20 */
[----:B------:R-:W-:Y:S01]  /*27590*/  @!P1 LEA.HI.X R23, R18, R23, R26, 0x3, P4 ;  /* 0x0000001712179211 */ /* 0x000fe200020f1c1a */
[----:B------:R-:W-:Y:S01]  /*275a0*/  VIADD R33, R34, 0x600 ;  /* 0x0000060022217836 */ /* 0x000fe20000000000 */
[----:B------:R-:W-:Y:S01]  /*275b0*/  ISETP.GE.AND P3, PT, R31, UR12, PT ;  /* 0x0000000c1f007c0c */ /* 0x000fe2000bf66270 */
[----:B------:R-:W0:Y:S01]  /*275c0*/  @!P0 LDC.64 R18, c[0x0][0x388] ;  /* 0x0000e200ff128b82 */ /* 0x000e220000000a00 */
[C---:B------:R-:W-:Y:S01]  /*275d0*/  @!P0 ISETP.GE.AND P4, PT, R21.reuse, R32, PT ;  /* 0x000000201500820c */ /* 0x040fe20003f86270 */
[----:B------:R1:W5:Y:S03]  /*275e0*/  @!P2 LDG.E.64 R4, desc[UR6][R24.64] ;  /* 0x000000061804a981 */ /* 0x000366000c1e1b00 */
[----:B------:R-:W-:Y:S01]  /*275f0*/  @!P0 SEL R26, R21, R28, !P4 ;  /* 0x0000001c151a8207 */ /* 0x000fe20006000000 */
[----:B------:R2:W5:Y:S01]  /*27600*/  @!P1 LDG.E.64 R6, desc[UR6][R22.64] ;  /* 0x0000000616069981 */ /* 0x000562000c1e1b00 */
[----:B------:R-:W-:-:S02]  /*27610*/  @!P0 SEL R35, R16, R27, !P4 ;  /* 0x0000001b10238207 */ /* 0x000fc40006000000 */
[----:B------:R-:W-:-:S03]  /*27620*/  @!P0 SHF.R.S32.HI R28, RZ, 0x1f, R28 ;  /* 0x0000001fff1c8819 */ /* 0x000fc6000001141c */
[----:B------:R-:W3:Y:S01]  /*27630*/  @!P3 LDC.64 R20, c[0x0][0x388] ;  /* 0x0000e200ff14bb82 */ /* 0x000ee20000000a00 */
[----:B------:R-:W-:Y:S01]  /*27640*/  @!P0 IADD3 R26, P5, PT, R26, R35, RZ ;  /* 0x000000231a1a8210 */ /* 0x000fe20007fbe0ff */
[----:B-1----:R-:W-:Y:S01]  /*27650*/  @!P3 IMAD.IADD R24, R31, 0x1, -R32 ;  /* 0x000000011f18b824 */ /* 0x002fe200078e0a20 */
[----:B------:R-:W-:Y:S02]  /*27660*/  ISETP.GE.AND P1, PT, R33, UR12, PT ;  /* 0x0000000c21007c0c */ /* 0x000fe4000bf26270 */
[----:B------:R-:W-:Y:S02]  /*27670*/  @!P0 SEL R30, R17, R29, !P4 ;  /* 0x0000001d111e8207 */ /* 0x000fe40006000000 */
[----:B------:R-:W-:Y:S02]  /*27680*/  @!P0 SEL R25, R28, RZ, P4 ;  /* 0x000000ff1c198207 */ /* 0x000fe40002000000 */
[----:B------:R-:W-:-:S03]  /*27690*/  @!P3 ISETP.GE.AND P2, PT, R31, R32, PT ;  /* 0x000000201f00b20c */ /* 0x000fc60003f46270 */
[----:B------:R-:W-:Y:S01]  /*276a0*/  @!P0 IMAD.X R25, R25, 0x1, R30, P5 ;  /* 0x0000000119198824 */ /* 0x000fe200028e061e */
[----:B--2---:R-:W-:Y:S02]  /*276b0*/  @!P3 SEL R22, R31, R24, !P2 ;  /* 0x000000181f16b207 */ /* 0x004fe40005000000 */
[----:B------:R-:W-:Y:S02]  /*276c0*/  @!P3 SEL R23, R16, R27, !P2 ;  /* 0x0000001b1017b207 */ /* 0x000fe40005000000 */
[----:B0-----:R-:W-:Y:S02]  /*276d0*/  @!P0 LEA R18, P4, R26, R18, 0x3 ;  /* 0x000000121a128211 */ /* 0x001fe400078818ff */
[----:B------:R-:W-:Y:S02]  /*276e0*/  @!P3 SHF.R.S32.HI R24, RZ, 0x1f, R24 ;  /* 0x0000001fff18b819 */ /* 0x000fe40000011418 */
[----:B------:R-:W-:Y:S02]  /*276f0*/  @!P3 IADD3 R22, P5, PT, R22, R23, RZ ;  /* 0x000000171616b210 */ /* 0x000fe40007fbe0ff */
[----:B------:R-:W-:-:S02]  /*27700*/  @!P0 LEA.HI.X R19, R26, R19, R25, 0x3, P4 ;  /* 0x000000131a138211 */ /* 0x000fc400020f1c19 */
[----:B------:R-:W-:Y:S02]  /*27710*/  @!P3 SEL R26, R17, R29, !P2 ;  /* 0x0000001d111ab207 */ /* 0x000fe40005000000 */
[----:B------:R-:W-:Y:S01]  /*27720*/  @!P3 SEL R23, R24, RZ, P2 ;  /* 0x000000ff1817b207 */ /* 0x000fe20001000000 */
[----:B------:R0:W5:Y:S01]  /*27730*/  @!P0 LDG.E.64 R8, desc[UR6][R18.64] ;  /* 0x0000000612088981 */ /* 0x000162000c1e1b00 */
[----:B------:R-:W1:Y:S01]  /*27740*/  @!P1 LDC.64 R24, c[0x0][0x388] ;  /* 0x0000e200ff189b82 */ /* 0x000e620000000a00 */
[----:B---3--:R-:W-:Y:S02]  /*27750*/  @!P3 LEA R20, P2, R22, R20, 0x3 ;  /* 0x000000141614b211 */ /* 0x008fe400078418ff */
[----:B------:R-:W-:Y:S01]  /*27760*/  @!P3 IMAD.X R23, R23, 0x1, R26, P5 ;  /* 0x000000011717b824 */ /* 0x000fe200028e061a */
[C---:B------:R-:W-:Y:S01]  /*27770*/  @!P1 ISETP.GE.AND P4, PT, R33.reuse, R32, PT ;  /* 0x000000202100920c */ /* 0x040fe20003f86270 */
[----:B------:R-:W-:-:S03]  /*27780*/  @!P1 IMAD.IADD R26, R33, 0x1, -R32 ;  /* 0x00000001211a9824 */ /* 0x000fc600078e0a20 */
[----:B------:R-:W-:Y:S02]  /*27790*/  @!P3 LEA.HI.X R21, R22, R21, R23, 0x3, P2 ;  /* 0x000000151615b211 */ /* 0x000fe400010f1c17 */
[----:B------:R-:W-:Y:S02]  /*277a0*/  ISETP.GE.AND P2, PT, R34, UR12, PT ;  /* 0x0000000c22007c0c */ /* 0x000fe4000bf46270 */
[----:B------:R-:W-:Y:S01]  /*277b0*/  @!P1 SEL R28, R33, R26, !P4 ;  /* 0x0000001a211c9207 */ /* 0x000fe20006000000 */
[----:B------:R0:W5:Y:S01]  /*277c0*/  @!P3 LDG.E.64 R10, desc[UR6][R20.64] ;  /* 0x00000006140ab981 */ /* 0x000162000c1e1b00 */
[----:B------:R-:W-:Y:S02]  /*277d0*/  @!P1 SEL R23, R16, R27, !P4 ;  /* 0x0000001b10179207 */ /* 0x000fe40006000000 */
[----:B------:R-:W-:Y:S02]  /*277e0*/  @!P1 SHF.R.S32.HI R26, RZ, 0x1f, R26 ;  /* 0x0000001fff1a9819 */ /* 0x000fe4000001141a */
[----:B------:R-:W-:-:S02]  /*277f0*/  @!P1 IADD3 R28, P5, PT, R28, R23, RZ ;  /* 0x000000171c1c9210 */ /* 0x000fc40007fbe0ff */
[----:B------:R-:W-:Y:S02]  /*27800*/  @!P1 SEL R23, R17, R29, !P4 ;  /* 0x0000001d11179207 */ /* 0x000fe40006000000 */
[----:B------:R-:W-:Y:S02]  /*27810*/  @!P1 SEL R26, R26, RZ, P4 ;  /* 0x000000ff1a1a9207 */ /* 0x000fe40002000000 */
[----:B-1----:R-:W-:-:S03]  /*27820*/  @!P1 LEA R24, P4, R28, R24, 0x3 ;  /* 0x000000181c189211 */ /* 0x002fc600078818ff */
[----:B------:R-:W-:Y:S02]  /*27830*/  @!P1 IMAD.X R26, R26, 0x1, R23, P5 ;  /* 0x000000011a1a9824 */ /* 0x000fe400028e0617 */
[----:B------:R-:W1:Y:S03]  /*27840*/  @!P2 LDC.64 R22, c[0x0][0x388] ;  /* 0x0000e200ff16ab82 */ /* 0x000e660000000a00 */
[----:B------:R-:W-:Y:S01]  /*27850*/  @!P1 LEA.HI.X R25, R28, R25, R26, 0x3, P4 ;  /* 0x000000191c199211 */ /* 0x000fe200020f1c1a */
[C---:B------:R-:W-:Y:S01]  /*27860*/  @!P2 IMAD.IADD R26, R34.reuse, 0x1, -R32 ;  /* 0x00000001221aa824 */ /* 0x040fe200078e0a20 */
[----:B------:R-:W-:-:S03]  /*27870*/  @!P2 ISETP.GE.AND P4, PT, R34, R32, PT ;  /* 0x000000202200a20c */ /* 0x000fc60003f86270 */
[----:B------:R0:W5:Y:S01]  /*27880*/  @!P1 LDG.E.64 R12, desc[UR6][R24.64] ;  /* 0x00000006180c9981 */ /* 0x000162000c1e1b00 */
[----:B------:R-:W-:Y:S02]  /*27890*/  @!P2 SHF.R.S32.HI R28, RZ, 0x1f, R26 ;  /* 0x0000001fff1ca819 */ /* 0x000fe4000001141a */
[----:B------:R-:W-:Y:S02]  /*278a0*/  @!P2 SEL R26, R34, R26, !P4 ;  /* 0x0000001a221aa207 */ /* 0x000fe40006000000 */
[----:B------:R-:W-:Y:S02]  /*278b0*/  @!P2 SEL R31, R16, R27, !P4 ;  /* 0x0000001b101fa207 */ /* 0x000fe40006000000 */
[----:B------:R-:W-:Y:S02]  /*278c0*/  @!P2 SEL R28, R28, RZ, P4 ;  /* 0x000000ff1c1ca207 */ /* 0x000fe40002000000 */
[----:B------:R-:W-:Y:S02]  /*278d0*/  @!P2 IADD3 R26, P5, PT, R26, R31, RZ ;  /* 0x0000001f1a1aa210 */ /* 0x000fe40007fbe0ff */
[----:B------:R-:W-:-:S05]  /*278e0*/  @!P2 SEL R31, R17, R29, !P4 ;  /* 0x0000001d111fa207 */ /* 0x000fca0006000000 */
[----:B------:R-:W-:Y:S01]  /*278f0*/  @!P2 IMAD.X R28, R28, 0x1, R31, P5 ;  /* 0x000000011c1ca824 */ /* 0x000fe200028e061f */
[----:B-1----:R-:W-:-:S04]  /*27900*/  @!P2 LEA R22, P4, R26, R22, 0x3 ;  /* 0x000000161a16a211 */ /* 0x002fc800078818ff */
[----:B------:R-:W-:-:S05]  /*27910*/  @!P2 LEA.HI.X R23, R26, R23, R28, 0x3, P4 ;  /* 0x000000171a17a211 */ /* 0x000fca00020f1c1c */
[----:B------:R0:W5:Y:S01]  /*27920*/  @!P2 LDG.E.64 R14, desc[UR6][R22.64] ;  /* 0x00000006160ea981 */ /* 0x000162000c1e1b00 */
[----:B------:R-:W-:-:S05]  /*27930*/  VIADD R31, R34, 0x700 ;  /* 0x00000700221f7836 */ /* 0x000fca0000000000 */
[----:B------:R-:W-:-:S13]  /*27940*/  ISETP.GE.AND P0, PT, R31, UR12, PT ;  /* 0x0000000c1f007c0c */ /* 0x000fda000bf06270 */
[----:B0-----:R-:W-:Y:S05]  /*27950*/  @P0 BRA `(.L_x_601) ;  /* 0x0000000800240947 */ /* 0x001fea0003800000 */
[----:B------:R-:W0:Y:S01]  /*27960*/  LDCU.64 UR4, c[0x0][0x388] ;  /* 0x00007100ff0477ac */ /* 0x000e220008000a00 */
[C---:B------:R-:W-:Y:S01]  /*27970*/  ISETP.GE.AND P0, PT, R31.reuse, R32, PT ;  /* 0x000000201f00720c */ /* 0x040fe20003f06270 */
[----:B------:R-:W-:-:S03]  /*27980*/  IMAD.IADD R18, R31, 0x1, -R32 ;  /* 0x000000011f127824 */ /* 0x000fc600078e0a20 */
[----:B------:R-:W-:Y:S02]  /*27990*/  SEL R27, R16, R27, !P0 ;  /* 0x0000001b101b7207 */ /* 0x000fe40004000000 */
[----:B------:R-:W-:Y:S02]  /*279a0*/  SEL R16, R31, R18, !P0 ;  /* 0x000000121f107207 */ /* 0x000fe40004000000 */
[----:B------:R-:W-:Y:S02]  /*279b0*/  SHF.R.S32.HI R18, RZ, 0x1f, R18 ;  /* 0x0000001fff127819 */ /* 0x000fe40000011412 */
[----:B------:R-:W-:Y:S02]  /*279c0*/  SEL R29, R17, R29, !P0 ;  /* 0x0000001d111d7207 */ /* 0x000fe40004000000 */
[----:B------:R-:W-:Y:S02]  /*279d0*/  IADD3 R17, P1, PT, R16, R27, RZ ;  /* 0x0000001b10117210 */ /* 0x000fe40007f3e0ff */
[----:B------:R-:W-:-:S02]  /*279e0*/  SEL R18, R18, RZ, P0 ;  /* 0x000000ff12127207 */ /* 0x000fc40000000000 */
[----:B0-----:R-:W-:-:S03]  /*279f0*/  LEA R16, P0, R17, UR4, 0x3 ;  /* 0x0000000411107c11 */ /* 0x001fc6000f8018ff */
[----:B------:R-:W-:-:S05]  /*27a00*/  IMAD.X R18, R18, 0x1, R29, P1 ;  /* 0x0000000112127824 */ /* 0x000fca00008e061d */
[----:B------:R-:W-:-:S06]  /*27a10*/  LEA.HI.X R17, R17, UR5, R18, 0x3, P0 ;  /* 0x0000000511117c11 */ /* 0x000fcc00080f1c12 */
[----:B------:R-:W5:Y:S01]  /*27a20*/  LDG.E.64 R16, desc[UR6][R16.64] ;  /* 0x0000000610107981 */ /* 0x000f62000c1e1b00 */
[----:B------:R-:W-:Y:S05]  /*27a30*/  BRA `(.L_x_601) ;  /* 0x0000000400ec7947 */ /* 0x000fea0003800000 */
.L_x_600:
        /* <DEDUP_REMOVED lines=9> */
[C-C-:B------:R-:W-:Y:S01]  /*27ad0*/  @!P2 IMAD.IADD R20, R21.reuse, 0x1, -R32.reuse ;  /* 0x000000011514a824 */ /* 0x140fe200078e0a20 */
[-C--:B------:R-:W-:Y:S01]  /*27ae0*/  @!P2 ISETP.GE.AND P4, PT, R21, R32.reuse, PT ;  /* 0x000000201500a20c */ /* 0x080fe20003f86270 */
[C---:B------:R-:W-:Y:S01]  /*27af0*/  @!P0 IMAD.IADD R26, R23.reuse, 0x1, -R32 ;  /* 0x00000001171a8824 */ /* 0x040fe200078e0a20 */
[----:B------:R-:W-:Y:S02]  /*27b00*/  @!P0 ISETP.GE.AND P3, PT, R23, R32, PT ;  /* 0x000000201700820c */ /* 0x000fe40003f66270 */
[----:B------:R-:W-:Y:S02]  /*27b10*/  @!P2 SEL R24, R21, R20, !P4 ;  /* 0x000000141518a207 */ /* 0x000fe40006000000 */
[----:B------:R-:W-:Y:S02]  /*27b20*/  @!P2 SEL R21, R16, R25, !P4 ;  /* 0x000000191015a207 */ /* 0x000fe40006000000 */
[----:B------:R-:W-:-:S02]  /*27b30*/  @!P2 SHF.R.S32.HI R22, RZ, 0x1f, R20 ;  /* 0x0000001fff16a819 */ /* 0x000fc40000011414 */
[----:B------:R-:W-:Y:S02]  /*27b40*/  @!P2 IADD3 R24, P1, PT, R24, R21, RZ ;  /* 0x000000151818a210 */ /* 0x000fe40007f3e0ff */
[----:B------:R-:W2:Y:S01]  /*27b50*/  @!P0 LDC.64 R20, c[0x0][0x3a0] ;  /* 0x0000e800ff148b82 */ /* 0x000ea20000000a00 */
[----:B------:R-:W-:Y:S02]  /*27b60*/  @!P2 SEL R29, R22, RZ, P4 ;  /* 0x000000ff161da207 */ /* 0x000fe40002000000 */
[----:B------:R-:W-:Y:S02]  /*27b70*/  @!P2 SEL R22, R17, R27, !P4 ;  /* 0x0000001b1116a207 */ /* 0x000fe40006000000 */
[----:B------:R-:W-:Y:S02]  /*27b80*/  @!P0 SEL R23, R23, R26, !P3 ;  /* 0x0000001a17178207 */ /* 0x000fe40005800000 */
[----:B------:R-:W-:Y:S01]  /*27b90*/  @!P0 SHF.R.S32.HI R26, RZ, 0x1f, R26 ;  /* 0x0000001fff1a8819 */ /* 0x000fe2000001141a */
[----:B------:R-:W-:Y:S01]  /*27ba0*/  @!P2 IMAD.X R22, R29, 0x1, R22, P1 ;  /* 0x000000011d16a824 */ /* 0x000fe200008e0616 */
[----:B-1----:R-:W-:Y:S01]  /*27bb0*/  @!P2 LEA R18, P1, R24, R18, 0x3 ;  /* 0x000000121812a211 */ /* 0x002fe200078218ff */
[----:B------:R-:W-:-:S03]  /*27bc0*/  VIADD R29, R34, 0x300 ;  /* 0x00000300221d7836 */ /* 0x000fc60000000000 */
[----:B------:R-:W-:Y:S02]  /*27bd0*/  @!P2 LEA.HI.X R19, R24, R19, R22, 0x3, P1 ;  /* 0x000000131813a211 */ /* 0x000fe400008f1c16 */
[----:B------:R-:W-:Y:S02]  /*27be0*/  @!P0 SEL R22, R16, R25, !P3 ;  /* 0x0000001910168207 */ /* 0x000fe40005800000 */
[----:B------:R-:W-:Y:S01]  /*27bf0*/  ISETP.GE.AND P1, PT, R29, UR12, PT ;  /* 0x0000000c1d007c0c */ /* 0x000fe2000bf26270 */
[----:B------:R1:W5:Y:S01]  /*27c00*/  @!P2 LDG.E.64 R2, desc[UR6][R18.64] ;  /* 0x000000061202a981 */ /* 0x000362000c1e1b00 */
[----:B------:R-:W-:Y:S02]  /*27c10*/  @!P0 IADD3 R24, P4, PT, R23, R22, RZ ;  /* 0x0000001617188210 */ /* 0x000fe40007f9e0ff */
[----:B------:R-:W-:Y:S02]  /*27c20*/  @!P0 SEL R23, R26, RZ, P3 ;  /* 0x000000ff1a178207 */ /* 0x000fe40001800000 */
[----:B------:R-:W-:-:S02]  /*27c30*/  @!P0 SEL R22, R17, R27, !P3 ;  /* 0x0000001b11168207 */ /* 0x000fc40005800000 */
[----:B--2---:R-:W-:-:S03]  /*27c40*/  @!P0 LEA R20, P3, R24, R20, 0x3 ;  /* 0x0000001418148211 */ /* 0x004fc600078618ff */
[----:B------:R-:W-:-:S05]  /*27c50*/  @!P0 IMAD.X R22, R23, 0x1, R22, P4 ;  /* 0x0000000117168824 */ /* 0x000fca00020e0616 */
[----:B------:R-:W-:Y:S02]  /*27c60*/  @!P0 LEA.HI.X R21, R24, R21, R22, 0x3, P3 ;  /* 0x0000001518158211 */ /* 0x000fe400018f1c16 */
[----:B------:R-:W2:Y:S01]  /*27c70*/  @!P1 LDC.64 R22, c[0x0][0x3a0] ;  /* 0x0000e800ff169b82 */ /* 0x000ea20000000a00 */
[----:B------:R-:W-:Y:S01]  /*27c80*/  LOP3.LUT R31, R34, 0x400, RZ, 0xfc, !PT ;  /* 0x00000400221f7812 */ /* 0x000fe200078efcff */
[C---:B------:R-:W-:Y:S01]  /*27c90*/  @!P1 IMAD.IADD R24, R29.reuse, 0x1, -R32 ;  /* 0x000000011d189824 */ /* 0x040fe200078e0a20 */
[----:B------:R-:W-:Y:S01]  /*27ca0*/  @!P1 ISETP.GE.AND P3, PT, R29, R32, PT ;  /* 0x000000201d00920c */ /* 0x000fe20003f66270 */
[----:B------:R3:W5:Y:S01]  /*27cb0*/  @!P0 LDG.E.64 R4, desc[UR6][R20.64] ;  /* 0x0000000614048981 */ /* 0x000762000c1e1b00 */
[----:B------:R-:W-:Y:S02]  /*27cc0*/  ISETP.GE.AND P2, PT, R31, UR12, PT ;  /* 0x0000000c1f007c0c */ /* 0x000fe4000bf46270 */
[----:B------:R-:W-:Y:S02]  /*27cd0*/  @!P1 SEL R29, R29, R24, !P3 ;  /* 0x000000181d1d9207 */ /* 0x000fe40005800000 */
[----:B0-----:R-:W-:-:S02]  /*27ce0*/  @!P1 SEL R28, R16, R25, !P3 ;  /* 0x00000019101c9207 */ /* 0x001fc40005800000 */
[----:B------:R-:W-:Y:S02]  /*27cf0*/  @!P1 SHF.R.S32.HI R26, RZ, 0x1f, R24 ;  /* 0x0000001fff1a9819 */ /* 0x000fe40000011418 */
[----:B------:R-:W-:Y:S02]  /*27d00*/  @!P1 IADD3 R24, P4, PT, R29, R28, RZ ;  /* 0x0000001c1d189210 */ /* 0x000fe40007f9e0ff */
[----:B------:R-:W-:Y:S02]  /*27d10*/  @!P1 SEL R29, R26, RZ, P3 ;  /* 0x000000ff1a1d9207 */ /* 0x000fe40001800000 */
[----:B------:R-:W-:Y:S01]  /*27d20*/  @!P1 SEL R26, R17, R27, !P3 ;  /* 0x0000001b111a9207 */ /* 0x000fe20005800000 */
[----:B-1----:R-:W0:Y:S04]  /*27d30*/  @!P2 LDC.64 R18, c[0x0][0x3a0] ;  /* 0x0000e800ff12ab82 */ /* 0x002e280000000a00 */
[----:B------:R-:W-:Y:S01]  /*27d40*/  @!P1 IMAD.X R26, R29, 0x1, R26, P4 ;  /* 0x000000011d1a9824 */ /* 0x000fe200020e061a */
[----:B--2---:R-:W-:Y:S01]  /*27d50*/  @!P1 LEA R22, P0, R24, R22, 0x3 ;  /* 0x0000001618169211 */ /* 0x004fe200078018ff */
[----:B------:R-:W-:Y:S01]  /*27d60*/  VIADD R29, R34, 0x500 ;  /* 0x00000500221d7836 */ /* 0x000fe20000000000 */
[----:B------:R-:W-:-:S02]  /*27d70*/  @!P2 ISETP.GE.AND P3, PT, R31, R32, PT ;  /* 0x000000201f00a20c */ /* 0x000fc40003f66270 */
[----:B------:R-:W-:Y:S01]  /*27d80*/  @!P1 LEA.HI.X R23, R24, R23, R26, 0x3, P0 ;  /* 0x0000001718179211 */ /* 0x000fe200000f1c1a */
[----:B------:R-:W-:Y:S01]  /*27d90*/  @!P2 IMAD.IADD R24, R31, 0x1, -R32 ;  /* 0x000000011f18a824 */ /* 0x000fe200078e0a20 */
[----:B------:R-:W-:Y:S02]  /*27da0*/  ISETP.GE.AND P0, PT, R29, UR12, PT ;  /* 0x0000000c1d007c0c */ /* 0x000fe4000bf06270 */
[----:B------:R-:W-:Y:S01]  /*27db0*/  @!P2 SEL R28, R16, R25, !P3 ;  /* 0x00000019101ca207 */ /* 0x000fe20005800000 */
[----:B------:R1:W5:Y:S01]  /*27dc0*/  @!P1 LDG.E.64 R6, desc[UR6][R22.64] ;  /* 0x0000000616069981 */ /* 0x000362000c1e1b00 */
[----:B------:R-:W-:Y:S02]  /*27dd0*/  @!P2 SEL R31, R31, R24, !P3 ;  /* 0x000000181f1fa207 */ /* 0x000fe40005800000 */
[----:B------:R-:W-:Y:S02]  /*27de0*/  @!P2 SHF.R.S32.HI R26, RZ, 0x1f, R24 ;  /* 0x0000001fff1aa819 */ /* 0x000fe40000011418 */
[----:B------:R-:W-:-:S02]  /*27df0*/  @!P2 IADD3 R24, P4, PT, R31, R28, RZ ;  /* 0x0000001c1f18a210 */ /* 0x000fc40007f9e0ff */
[----:B---3--:R-:W-:Y:S02]  /*27e00*/  @!P2 SEL R21, R26, RZ, P3 ;  /* 0x000000ff1a15a207 */ /* 0x008fe40001800000 */
[----:B------:R-:W-:Y:S01]  /*27e10*/  @!P2 SEL R20, R17, R27, !P3 ;  /* 0x0000001b1114a207 */ /* 0x000fe20005800000 */
[----:B------:R-:W-:-:S04]  /*27e20*/  VIADD R31, R34, 0x600 ;  /* 0x00000600221f7836 */ /* 0x000fc80000000000 */
[----:B------:R-:W-:Y:S02]  /*27e30*/  @!P2 IMAD.X R26, R21, 0x1, R20, P4 ;  /* 0x00000001151aa824 */ /* 0x000fe400020e0614 */
[----:B------:R-:W2:Y:S01]  /*27e40*/  @!P0 LDC.64 R20, c[0x0][0x3a0] ;  /* 0x0000e800ff148b82 */ /* 0x000ea20000000a00 */
[----:B------:R-:W-:Y:S02]  /*27e50*/  ISETP.GE.AND P1, PT, R31, UR12, PT ;  /* 0x0000000c1f007c0c */ /* 0x000fe4000bf26270 */
[----:B0-----:R-:W-:-:S04]  /*27e60*/  @!P2 LEA R18, P3, R24, R18, 0x3 ;  /* 0x000000121812a211 */ /* 0x001fc800078618ff */
[----:B------:R-:W-:Y:S01]  /*27e70*/  @!P2 LEA.HI.X R19, R24, R19, R26, 0x3, P3 ;  /* 0x000000131813a211 */ /* 0x000fe200018f1c1a */
[C---:B------:R-:W-:Y:S01]  /*27e80*/  @!P0 IMAD.IADD R26, R29.reuse, 0x1, -R32 ;  /* 0x000000011d1a8824 */ /* 0x040fe200078e0a20 */
[----:B------:R-:W-:-:S03]  /*27e90*/  @!P0 ISETP.GE.AND P3, PT, R29, R32, PT ;  /* 0x000000201d00820c */ /* 0x000fc60003f66270 */
[----:B------:R0:W5:Y:S01]  /*27ea0*/  @!P2 LDG.E.64 R8, desc[UR6][R18.64] ;  /* 0x000000061208a981 */ /* 0x000162000c1e1b00 */
[----:B------:R-:W-:Y:S01]  /*27eb0*/  @!P0 SEL R29, R29, R26, !P3 ;  /* 0x0000001a1d1d8207 */ /* 0x000fe20005800000 */
[----:B-1----:R-:W1:Y:S01]  /*27ec0*/  @!P1 LDC.64 R22, c[0x0][0x3a0] ;  /* 0x0000e800ff169b82 */ /* 0x002e620000000a00 */
[----:B------:R-:W-:Y:S02]  /*27ed0*/  @!P0 SEL R24, R16, R25, !P3 ;  /* 0x0000001910188207 */ /* 0x000fe40005800000 */
[----:B------:R-:W-:Y:S02]  /*27ee0*/  @!P0 SHF.R.S32.HI R26, RZ, 0x1f, R26 ;  /* 0x0000001fff1a8819 */ /* 0x000fe4000001141a */
[----:B------:R-:W-:Y:S02]  /*27ef0*/  @!P0 IADD3 R24, P4, PT, R29, R24, RZ ;  /* 0x000000181d188210 */ /* 0x000fe40007f9e0ff */
[----:B------:R-:W-:Y:S02]  /*27f00*/  @!P0 SEL R28, R17, R27, !P3 ;  /* 0x0000001b111c8207 */ /* 0x000fe40005800000 */
[----:B------:R-:W-:Y:S01]  /*27f10*/  @!P0 SEL R29, R26, RZ, P3 ;  /* 0x000000ff1a1d8207 */ /* 0x000fe20001800000 */
[----:B------:R-:W-:Y:S01]  /*27f20*/  @!P1 IMAD.IADD R26, R31, 0x1, -R32 ;  /* 0x000000011f1a9824 */ /* 0x000fe200078e0a20 */
[----:B--2---:R-:W-:-:S03]  /*27f30*/  @!P0 LEA R20, P2, R24, R20, 0x3 ;  /* 0x0000001418148211 */ /* 0x004fc600078418ff */
[----:B------:R-:W-:Y:S01]  /*27f40*/  @!P0 IMAD.X R28, R29, 0x1, R28, P4 ;  /* 0x000000011d1c8824 */ /* 0x000fe200020e061c */
[----:B------:R-:W-:-:S04]  /*27f50*/  @!P1 ISETP.GE.AND P4, PT, R31, R32, PT ;  /* 0x000000201f00920c */ /* 0x000fc80003f86270 */
[----:B------:R-:W-:Y:S02]  /*27f60*/  @!P0 LEA.HI.X R21, R24, R21, R28, 0x3, P2 ;  /* 0x0000001518158211 */ /* 0x000fe400010f1c1c */
[----:B------:R-:W-:Y:S02]  /*27f70*/  @!P1 SEL R31, R31, R26, !P4 ;  /* 0x0000001a1f1f9207 */ /* 0x000fe40006000000 */
[----:B------:R-:W-:Y:S02]  /*27f80*/  @!P1 SEL R24, R16, R25, !P4 ;  /* 0x0000001910189207 */ /* 0x000fe40006000000 */
[C---:B------:R-:W-:Y:S01]  /*27f90*/  ISETP.GE.AND P3, PT, R34.reuse, UR12, PT ;  /* 0x0000000c22007c0c */ /* 0x040fe2000bf66270 */
[----:B------:R-:W-:Y:S01]  /*27fa0*/  VIADD R29, R34, 0x700 ;  /* 0x00000700221d7836 */ /* 0x000fe20000000000 */
[----:B------:R-:W-:Y:S01]  /*27fb0*/  @!P1 SHF.R.S32.HI R26, RZ, 0x1f, R26 ;  /* 0x0000001fff1a9819 */ /* 0x000fe2000001141a */
[----:B------:R2:W5:Y:S01]  /*27fc0*/  @!P0 LDG.E.64 R10, desc[UR6][R20.64] ;  /* 0x00000006140a8981 */ /* 0x000562000c1e1b00 */
[----:B------:R-:W-:-:S02]  /*27fd0*/  @!P1 IADD3 R24, P5, PT, R31, R24, RZ ;  /* 0x000000181f189210 */ /* 0x000fc40007fbe0ff */
[----:B0-----:R-:W-:Y:S02]  /*27fe0*/  @!P1 SEL R19, R26, RZ, P4 ;  /* 0x000000ff1a139207 */ /* 0x001fe40002000000 */
[----:B------:R-:W-:Y:S02]  /*27ff0*/  @!P1 SEL R18, R17, R27, !P4 ;  /* 0x0000001b11129207 */ /* 0x000fe40006000000 */
[----:B-1----:R-:W-:-:S03]  /*28000*/  @!P1 LEA R22, P4, R24, R22, 0x3 ;  /* 0x0000001618169211 */ /* 0x002fc600078818ff */
[----:B------:R-:W-:Y:S01]  /*28010*/  @!P1 IMAD.X R18, R19, 0x1, R18, P5 ;  /* 0x0000000113129824 */ /* 0x000fe200028e0612 */
[----:B------:R-:W-:-:S04]  /*28020*/  ISETP.GE.AND P2, PT, R29, UR12, PT ;  /* 0x0000000c1d007c0c */ /* 0x000fc8000bf46270 */
[----:B------:R-:W-:Y:S02]  /*28030*/  @!P1 LEA.HI.X R23, R24, R23, R18, 0x3, P4 ;  /* 0x0000001718179211 */ /* 0x000fe400020f1c12 */
[----:B------:R-:W0:Y:S01]  /*28040*/  @!P3 LDC.64 R18, c[0x0][0x3a0] ;  /* 0x0000e800ff12bb82 */ /* 0x000e220000000a00 */
[C---:B------:R-:W-:Y:S01]  /*28050*/  @!P3 IMAD.IADD R24, R34.reuse, 0x1, -R32 ;  /* 0x000000012218b824 */ /* 0x040fe200078e0a20 */
[C---:B------:R-:W-:Y:S01]  /*28060*/  @!P3 ISETP.GE.AND P5, PT, R34.reuse, R32, PT ;  /* 0x000000202200b20c */ /* 0x040fe20003fa6270 */
[----:B------:R2:W5:Y:S03]  /*28070*/  @!P1 LDG.E.64 R12, desc[UR6][R22.64] ;  /* 0x00000006160c9981 */ /* 0x000566000c1e1b00 */
[----:B------:R-:W-:Y:S02]  /*28080*/  @!P3 SEL R31, R34, R24, !P5 ;  /* 0x00000018221fb207 */ /* 0x000fe40006800000 */
[----:B------:R-:W-:-:S02]  /*28090*/  @!P2 ISETP.GE.AND P4, PT, R29, R32, PT ;  /* 0x000000201d00a20c */ /* 0x000fc40003f86270 */
[CC--:B------:R-:W-:Y:S02]  /*280a0*/  @!P3 SEL R26, R16.reuse, R25.reuse, !P5 ;  /* 0x00000019101ab207 */ /* 0x0c0fe40006800000 */
[----:B------:R-:W-:Y:S02]  /*280b0*/  @!P3 SHF.R.S32.HI R24, RZ, 0x1f, R24 ;  /* 0x0000001fff18b819 */ /* 0x000fe40000011418 */
[----:B------:R-:W-:Y:S02]  /*280c0*/  @!P2 SEL R28, R16, R25, !P4 ;  /* 0x00000019101ca207 */ /* 0x000fe40006000000 */
[----:B------:R-:W-:Y:S02]  /*280d0*/  @!P3 IADD3 R26, P6, PT, R31, R26, RZ ;  /* 0x0000001a1f1ab210 */ /* 0x000fe40007fde0ff */
[----:B------:R-:W-:Y:S02]  /*280e0*/  @!P3 SEL R25, R17, R27, !P5 ;  /* 0x0000001b1119b207 */ /* 0x000fe40006800000 */
[----:B------:R-:W-:-:S05]  /*280f0*/  @!P3 SEL R24, R24, RZ, P5 ;  /* 0x000000ff1818b207 */ /* 0x000fca0002800000 */
[----:B------:R-:W-:Y:S02]  /*28100*/  @!P3 IMAD.X R30, R24, 0x1, R25, P6 ;  /* 0x00000001181eb824 */ /* 0x000fe400030e0619 */
[----:B------:R-:W1:Y:S01]  /*28110*/  @!P2 LDC.64 R24, c[0x0][0x3a0] ;  /* 0x0000e800ff18ab82 */ /* 0x000e620000000a00 */
[----:B0-----:R-:W-:-:S04]  /*28120*/  @!P3 LEA R18, P5, R26, R18, 0x3 ;  /* 0x000000121a12b211 */ /* 0x001fc800078a18ff */
[----:B------:R-:W-:Y:S01]  /*28130*/  @!P3 LEA.HI.X R19, R26, R19, R30, 0x3, P5 ;  /* 0x000000131a13b211 */ /* 0x000fe200028f1c1e */
[----:B------:R-:W-:Y:S01]  /*28140*/  @!P2 IMAD.IADD R26, R29, 0x1, -R32 ;  /* 0x000000011d1aa824 */ /* 0x000fe200078e0a20 */
[----:B------:R-:W-:-:S03]  /*28150*/  @!P2 SEL R27, R17, R27, !P4 ;  /* 0x0000001b111ba207 */ /* 0x000fc60006000000 */
[----:B------:R2:W5:Y:S01]  /*28160*/  @!P3 LDG.E.64 R14, desc[UR6][R18.64] ;  /* 0x00000006120eb981 */ /* 0x000562000c1e1b00 */
[----:B------:R-:W-:Y:S02]  /*28170*/  @!P2 SEL R29, R29, R26, !P4 ;  /* 0x0000001a1d1da207 */ /* 0x000fe40006000000 */
[----:B------:R-:W-:Y:S02]  /*28180*/  @!P2 SHF.R.S32.HI R26, RZ, 0x1f, R26 ;  /* 0x0000001fff1aa819 */ /* 0x000fe4000001141a */
[----:B------:R-:W-:Y:S02]  /*28190*/  @!P2 IADD3 R28, P5, PT, R29, R28, RZ ;  /* 0x0000001c1d1ca210 */ /* 0x000fe40007fbe0ff */
[----:B------:R-:W-:-:S05]  /*281a0*/  @!P2 SEL R26, R26, RZ, P4 ;  /* 0x000000ff1a1aa207 */ /* 0x000fca0002000000 */
[----:B------:R-:W-:Y:S01]  /*281b0*/  @!P2 IMAD.X R26, R26, 0x1, R27, P5 ;  /* 0x000000011a1aa824 */ /* 0x000fe200028e061b */
[----:B-1----:R-:W-:-:S04]  /*281c0*/  @!P2 LEA R24, P4, R28, R24, 0x3 ;  /* 0x000000181c18a211 */ /* 0x002fc800078818ff */
[----:B------:R-:W-:-:S05]  /*281d0*/  @!P2 LEA.HI.X R25, R28, R25, R26, 0x3, P4 ;  /* 0x000000191c19a211 */ /* 0x000fca00020f1c1a */
[----:B------:R2:W5:Y:S04]  /*281e0*/  @!P2 LDG.E.64 R16, desc[UR6][R24.64] ;  /* 0x000000061810a981 */ /* 0x000568000c1e1b00 */
.L_x_601:
[----:B------:R-:W-:Y:S05]  /*281f0*/  BSYNC.RECONVERGENT B0 ;  /* 0x0000000000007941 */ /* 0x000fea0003800200 */
.L_x_599:
        /* <DEDUP_REMOVED lines=13> */
[----:B0-----:R-:W-:-:S07]  /*282d0*/  VIMNMX R33, PT, PT, R33, UR12, PT ;  /* 0x0000000c21217c48 */ /* 0x001fce000bfe0100 */
[----:B------:R-:W-:Y:S01]  /*282e0*/  PREEXIT ;  /* 0x000000000000782d */ /* 0x000fe20000000000 */
[----:B------:R-:W-:Y:S01]  /*282f0*/  BSSY.RECONVERGENT B1, `(.L_x_602) ;  /* 0x0000425000017945 */ /* 0x000fe20003800200 */
        /* <DEDUP_REMOVED lines=13> */
.L_x_626:
        /* <DEDUP_REMOVED lines=19> */
[----:B------:R-:W-:Y:S02]  /*28500*/  IMAD.MOV.U32 R6, RZ, RZ, -0x7bdddcdb ;  /* 0x84222325ff067424 */ /* 0x000fe400078e00ff */
[----:B------:R-:W-:Y:S01]  /*28510*/  IMAD.MOV.U32 R7, RZ, RZ, -0x340d631c ;  /* 0xcbf29ce4ff077424 */ /* 0x000fe200078e00ff */
[----:B------:R-:W-:Y:S01]  /*28520*/  ISETP.NE.AND.EX P0, PT, R31, RZ, PT, P0 ;  /* 0x000000ff1f00720c */ /* 0x000fe20003f05300 */
[----:B------:R-:W-:Y:S02]  /*28530*/  IMAD.MOV.U32 R9, RZ, RZ, RZ ;  /* 0x000000ffff097224 */ /* 0x000fe400078e00ff */
[----:B------:R-:W-:-:S10]  /*28540*/  IMAD.MOV.U32 R16, RZ, RZ, RZ ;  /* 0x000000ffff107224 */ /* 0x000fd400078e00ff */
[----:B------:R-:W-:Y:S05]  /*28550*/  @!P0 BRA `(.L_x_605) ;  /* 0x0000000400b48947 */ /* 0x000fea0003800000 */
[----:B------:R-:W3:Y:S01]  /*28560*/  LDC.64 R4, c[0x0][0x3b0] ;  /* 0x0000ec00ff047b82 */ /* 0x000ee20000000a00 */
[----:B------:R-:W-:Y:S01]  /*28570*/  IMAD.MOV.U32 R6, RZ, RZ, -0x7bdddcdb ;  /* 0x84222325ff067424 */ /* 0x000fe200078e00ff */
[----:B------:R-:W-:Y:S01]  /*28580*/  CS2R R8, SRZ ;  /* 0x0000000000087805 */ /* 0x000fe2000001ff00 */
[----:B------:R-:W-:Y:S01]  /*28590*/  IMAD.MOV.U32 R7, RZ, RZ, -0x340d631c ;  /* 0xcbf29ce4ff077424 */ /* 0x000fe200078e00ff */
[----:B------:R-:W-:-:S07]  /*285a0*/  CS2R R16, SRZ ;  /* 0x0000000000107805 */ /* 0x000fce000001ff00 */
.L_x_606:
[----:B0-2---:R-:W-:-:S04]  /*285b0*/  LEA R18, P0, R9, R10, 0x3 ;  /* 0x0000000a09127211 */ /* 0x005fc800078018ff */
[----:B------:R-:W-:-:S05]  /*285c0*/  LEA.HI.X R19, R9, R11, R16, 0x3, P0 ;  /* 0x0000000b09137211 */ /* 0x000fca00000f1c10 */
[----:B------:R-:W2:Y:S04]  /*285d0*/  LD.E.64 R20, desc[UR6][R18.64] ;  /* 0x0000000612147980 */ /* 0x000ea8000c101b00 */
[----:B------:R-:W4:Y:S01]  /*285e0*/  LD.E.64 R18, desc[UR6][R18.64+0x8] ;  /* 0x0000080612127980 */ /* 0x000f22000c101b00 */
[----:B------:R-:W-:Y:S01]  /*285f0*/  IMAD R23, R7, 0x1b3, RZ ;  /* 0x000001b307177824 */ /* 0x000fe200078e02ff */
[----:B------:R-:W-:-:S05]  /*28600*/  IADD3 R17, P1, PT, R17, 0x2, RZ ;  /* 0x0000000211117810 */ /* 0x000fca0007f3e0ff */
[----:B------:R-:W-:Y:S01]  /*28610*/  IMAD.X R8, RZ, RZ, R8, P1 ;  /* 0x000000ffff087224 */ /* 0x000fe200008e0608 */
        /* <DEDUP_REMOVED lines=87> */
[----:B---3--:R-:W-:-:S03]  /*28b90*/  LOP3.LUT R18, R4, 0xfffffffe, RZ, 0xc0, !PT ;  /* 0xfffffffe04127812 */ /* 0x008fc600078ec0ff */
[----:B------:R-:W-:Y:S01]  /*28ba0*/  IMAD.IADD R7, R7, 0x1, R21 ;  /* 0x0000000107077824 */ /* 0x000fe200078e0215 */
[----:B------:R-:W-:Y:S02]  /*28bb0*/  ISETP.NE.U32.AND P0, PT, R17, R18, PT ;  /* 0x000000121100720c */ /* 0x000fe40003f05070 */
[----:B------:R-:W-:Y:S01]  /*28bc0*/  LOP3.LUT R18, R19, R6, RZ, 0x3c, !PT ;  /* 0x0000000613127212 */ /* 0x000fe200078e3cff */
[----:B------:R-:W-:Y:S01]  /*28bd0*/  IMAD R19, R7, 0x1b3, RZ ;  /* 0x000001b307137824 */ /* 0x000fe200078e02ff */
[----:B------:R-:W-:-:S03]  /*28be0*/  ISETP.NE.AND.EX P0, PT, R8, R5, PT, P0 ;  /* 0x000000050800720c */ /* 0x000fc60003f05300 */
[----:B------:R-:W-:-:S04]  /*28bf0*/  IMAD.WIDE.U32 R6, R18, 0x1b3, RZ ;  /* 0x000001b312067825 */ /* 0x000fc800078e00ff */
[----:B------:R-:W-:-:S04]  /*28c00*/  IMAD R19, R18, 0x100, R19 ;  /* 0x0000010012137824 */ /* 0x000fc800078e0213 */
[----:B------:R-:W-:Y:S02]  /*28c10*/  IMAD.IADD R7, R7, 0x1, R19 ;  /* 0x0000000107077824 */ /* 0x000fe400078e0213 */
[----:B------:R-:W-:Y:S05]  /*28c20*/  @P0 BRA `(.L_x_606) ;  /* 0xfffffff800600947 */ /* 0x000fea000383ffff */
.L_x_605:
[----:B------:R-:W-:-:S04]  /*28c30*/  LOP3.LUT R8, R4, 0x1, RZ, 0xc0, !PT ;  /* 0x0000000104087812 */ /* 0x000fc800078ec0ff */
[----:B------:R-:W-:-:S04]  /*28c40*/  ISETP.NE.U32.AND P0, PT, R8, 0x1, PT ;  /* 0x000000010800780c */ /* 0x000fc80003f05070 */
[----:B------:R-:W-:-:S13]  /*28c50*/  ISETP.NE.U32.AND.EX P0, PT, RZ, RZ, PT, P0 ;  /* 0x000000ffff00720c */ /* 0x000fda0003f05100 */
[----:B------:R-:W-:Y:S05]  /*28c60*/  @P0 BRA `(.L_x_604) ;  /* 0x0000000000c40947 */ /* 0x000fea0003800000 */
[----:B0-----:R-:W-:-:S04]  /*28c70*/  LEA R8, P0, R9, R10, 0x3 ;  /* 0x0000000a09087211 */ /* 0x001fc800078018ff */
[----:B------:R-:W-:-:S06]  /*28c80*/  LEA.HI.X R9, R9, R11, R16, 0x3, P0 ;  /* 0x0000000b09097211 */ /* 0x000fcc00000f1c10 */
[----:B------:R-:W3:Y:S01]  /*28c90*/  LD.E.64 R8, desc[UR6][R8.64] ;  /* 0x0000000608087980 */ /* 0x000ee2000c101b00 */
[----:B------:R-:W-:Y:S01]  /*28ca0*/  IMAD R17, R7, 0x1b3, RZ ;  /* 0x000001b307117824 */ /* 0x000fe200078e02ff */
[----:B---3--:R-:W-:-:S05]  /*28cb0*/  LOP3.LUT R16, R6, 0xff, R8, 0x78, !PT ;  /* 0x000000ff06107812 */ /* 0x008fca00078e7808 */
[----:B------:R-:W-:-:S04]  /*28cc0*/  IMAD.WIDE.U32 R6, R16, 0x1b3, RZ ;  /* 0x000001b310067825 */ /* 0x000fc800078e00ff */
[----:B--2---:R-:W-:Y:S01]  /*28cd0*/  IMAD R19, R16, 0x100, R17 ;  /* 0x0000010010137824 */ /* 0x004fe200078e0211 */
        /* <DEDUP_REMOVED lines=42> */
.L_x_604:
[----:B------:R-:W-:Y:S01]  /*28f80*/  ISETP.NE.U32.AND P0, PT, R4, RZ, PT ;  /* 0x000000ff0400720c */ /* 0x000fe20003f05070 */
[----:B--2---:R-:W-:Y:S02]  /*28f90*/  IMAD.MOV.U32 R22, RZ, RZ, -0x7bdddcdb ;  /* 0x84222325ff167424 */ /* 0x004fe400078e00ff */
        /* <DEDUP_REMOVED lines=16> */
.L_x_609:
        /* <DEDUP_REMOVED lines=105> */
.L_x_608:
        /* <DEDUP_REMOVED lines=51> */
.L_x_607:
        /* <DEDUP_REMOVED lines=18> */
.L_x_614:
[----:B0-----:R-:W-:-:S04]  /*29b80*/  LEA R4, P1, R9, R10, 0x3 ;  /* 0x0000000a09047211 */ /* 0x001fc800078218ff */
[----:B------:R-:W-:-:S05]  /*29b90*/  LEA.HI.X R5, R9, R11, R8, 0x3, P1 ;  /* 0x0000000b09057211 */ /* 0x000fca00008f1c08 */
        /* <DEDUP_REMOVED lines=27> */
[----:B------:R-:W-:Y:S02]  /*29d50*/  LEA.HI.X R19, R16, R19, R19, 0xd, P1 ;  /* 0x0000001310137211 */ /* 0x000fe400008f6c13 */
[----:B------:R-:W4:Y:S04]  /*29d60*/  LD.E.64 R16, desc[UR6][R4.64+0x30] ;  /* 0x0000300604107980 */ /* 0x000f28000c101b00 */
[----:B------:R-:W4:Y:S01]  /*29d70*/  LD.E.64 R4, desc[UR6][R4.64+0x38] ;  /* 0x0000380604047980 */ /* 0x000f22000c101b00 */
[--C-:B------:R-:W-:Y:S02]  /*29d80*/  SHF.R.U64 R27, R18, 0x7, R19.reuse ;  /* 0x00000007121b7819 */ /* 0x100fe40000001213 */
[----:B------:R-:W-:Y:S02]  /*29d90*/  SHF.R.U32.HI R26, RZ, 0x7, R19 ;  /* 0x00000007ff1a7819 */ /* 0x000fe40000011613 */
[----:B------:R-:W-:-:S02]  /*29da0*/  LOP3.LUT R27, R27, R18, RZ, 0x3c, !PT ;  /* 0x000000121b1b7212 */ /* 0x000fc400078e3cff */
        /* <DEDUP_REMOVED lines=121> */
.L_x_613:
[----:B------:R-:W-:Y:S04]  /*2a540*/  BSSY.RECONVERGENT B2, `(.L_x_612) ;  /* 0x0000098000027945 */ /* 0x000fe80003800200 */
        /* <DEDUP_REMOVED lines=84> */
.L_x_616:
        /* <DEDUP_REMOVED lines=46> */
.L_x_617:
        /* <DEDUP_REMOVED lines=21> */
.L_x_615:
[----:B------:R-:W-:Y:S05]  /*2aec0*/  BSYNC.RECONVERGENT B2 ;  /* 0x0000000000027941 */ /* 0x000fea0003800200 */
.L_x_612:
[----:B------:R-:W-:Y:S01]  /*2aed0*/  ISETP.NE.U32.AND P0, PT, R4, RZ, PT ;  /* 0x000000ff0400720c */ /* 0x000fe20003f05070 */
[----:B------:R-:W-:Y:S01]  /*2aee0*/  BSSY.RECONVERGENT B2, `(.L_x_618) ;  /* 0x0000141000027945 */ /* 0x000fe20003800200 */
[----:B------:R-:W-:Y:S02]  /*2aef0*/  CS2R R26, SRZ ;  /* 0x00000000001a7805 */ /* 0x000fe4000001ff00 */
[----:B------:R-:W-:-:S13]  /*2af00*/  ISETP.NE.AND.EX P0, PT, R5, RZ, PT, P0 ;  /* 0x000000ff0500720c */ /* 0x000fda0003f05300 */
[----:B------:R-:W-:Y:S05]  /*2af10*/  @!P0 BRA `(.L_x_619) ;  /* 0x0000001000f48947 */ /* 0x000fea0003800000 */
[----:B------:R-:W-:Y:S01]  /*2af20*/  ISETP.GE.U32.AND P0, PT, R12, 0x7, PT ;  /* 0x000000070c00780c */ /* 0x000fe20003f06070 */
[----:B------:R-:W-:Y:S01]  /*2af30*/  IMAD.MOV.U32 R9, RZ, RZ, RZ ;  /* 0x000000ffff097224 */ /* 0x000fe200078e00ff */
[----:B------:R-:W-:Y:S01]  /*2af40*/  ISETP.NE.U32.AND P2, PT, R28, RZ, PT ;  /* 0x000000ff1c00720c */ /* 0x000fe20003f45070 */
[----:B0-----:R-:W-:Y:S01]  /*2af50*/  IMAD.MOV.U32 R10, RZ, RZ, RZ ;  /* 0x000000ffff0a7224 */ /* 0x001fe200078e00ff */
[----:B------:R-:W-:Y:S02]  /*2af60*/  ISETP.GE.U32.AND.EX P1, PT, R31, RZ, PT, P0 ;  /* 0x000000ff1f00720c */ /* 0x000fe40003f26100 */
[----:B------:R-:W-:Y:S02]  /*2af70*/  CS2R R26, SRZ ;  /* 0x00000000001a7805 */ /* 0x000fe4000001ff00 */
[----:B------:R-:W-:-:S09]  /*2af80*/  ISETP.NE.AND.EX P0, PT, RZ, RZ, PT, P2 ;  /* 0x000000ffff00720c */ /* 0x000fd20003f05320 */
[----:B------:R-:W-:Y:S05]  /*2af90*/  @!P1 BRA `(.L_x_620) ;  /* 0x0000000800789947 */ /* 0x000fea0003800000 */
[----:B------:R-:W-:Y:S01]  /*2afa0*/  BSSY.RECONVERGENT B3, `(.L_x_620) ;  /* 0x000009d000037945 */ /* 0x000fe20003800200 */
[----:B------:R-:W-:Y:S02]  /*2afb0*/  CS2R R8, SRZ ;  /* 0x0000000000087805 */ /* 0x000fe4000001ff00 */
[----:B------:R-:W-:-:S07]  /*2afc0*/  CS2R R10, SRZ ;  /* 0x00000000000a7805 */ /* 0x000fce000001ff00 */
.L_x_621:
[----:B-1----:R-:W-:-:S04]  /*2afd0*/  LEA R20, P1, R9, R14, 0x3 ;  /* 0x0000000e09147211 */ /* 0x002fc800078218ff */
[----:B------:R-:W-:-:S05]  /*2afe0*/  LEA.HI.X R21, R9, R15, R10, 0x3, P1 ;  /* 0x0000000f09157211 */ /* 0x000fca00008f1c0a */
        /* <DEDUP_REMOVED lines=29> */
[----:B------:R-:W2:Y:S01]  /*2b1c0*/  LD.E.64 R22, desc[UR6][R20.64+0x20] ;  /* 0x0000200614167980 */ /* 0x000ea2000c101b00 */
        /* <DEDUP_REMOVED lines=16> */
[----:B------:R-:W3:Y:S01]  /*2b2d0*/  LD.E.64 R16, desc[UR6][R20.64+0x28] ;  /* 0x0000280614107980 */ /* 0x000ee2000c101b00 */
        /* <DEDUP_REMOVED lines=15> */
[----:B------:R-:W4:Y:S04]  /*2b3d0*/  LD.E.64 R18, desc[UR6][R20.64+0x30] ;  /* 0x0000300614127980 */ /* 0x000f28000c101b00 */
[----:B------:R-:W5:Y:S01]  /*2b3e0*/  LD.E.64 R20, desc[UR6][R20.64+0x38] ;  /* 0x0000380614147980 */ /* 0x000f62000c101b00 */
        /* <DEDUP_REMOVED lines=75> */
[----:B------:R-:W-:-:S02]  /*2b8a0*/  LOP3.LUT R19, R4, 0xfffffff8, RZ, 0xc0, !PT ;  /* 0xfffffff804137812 */ /* 0x000fc400078ec0ff */
[----:B------:R-:W-:Y:S02]  /*2b8b0*/  LEA.HI.X R17, R17, R18, R18, 0x3, P1 ;  /* 0x0000001211117211 */ /* 0x000fe400008f1c12 */
[----:B------:R-:W-:Y:S02]  /*2b8c0*/  ISETP.NE.U32.AND P1, PT, R8, R19, PT ;  /* 0x000000130800720c */ /* 0x000fe40003f25070 */
[--C-:B------:R-:W-:Y:S02]  /*2b8d0*/  SHF.R.U64 R27, R16, 0x11, R17.reuse ;  /* 0x00000011101b7819 */ /* 0x100fe40000001211 */
[----:B------:R-:W-:Y:S02]  /*2b8e0*/  ISETP.NE.AND.EX P1, PT, R11, R5, PT, P1 ;  /* 0x000000050b00720c */ /* 0x000fe40003f25310 */
[----:B------:R-:W-:Y:S02]  /*2b8f0*/  LOP3.LUT R27, R27, R16, RZ, 0x3c, !PT ;  /* 0x000000101b1b7212 */ /* 0x000fe400078e3cff */
[----:B------:R-:W-:-:S02]  /*2b900*/  SHF.R.U32.HI R16, RZ, 0x11, R17 ;  /* 0x00000011ff107819 */ /* 0x000fc40000011611 */
[----:B------:R-:W-:Y:S02]  /*2b910*/  IADD3 R9, P3, PT, R9, 0x8, RZ ;  /* 0x0000000809097810 */ /* 0x000fe40007f7e0ff */
[----:B------:R-:W-:Y:S02]  /*2b920*/  LEA R26, P2, R27, R27, 0x5 ;  /* 0x0000001b1b1a7211 */ /* 0x000fe400078428ff */
[----:B------:R-:W-:Y:S01]  /*2b930*/  LOP3.LUT R16, R16, R17, RZ, 0x3c, !PT ;  /* 0x0000001110107212 */ /* 0x000fe200078e3cff */
[----:B------:R-:W-:-:S03]  /*2b940*/  IMAD.X R10, RZ, RZ, R10, P3 ;  /* 0x000000ffff0a7224 */ /* 0x000fc600018e060a */
[----:B------:R-:W-:Y:S01]  /*2b950*/  LEA.HI.X R27, R27, R16, R16, 0x5, P2 ;  /* 0x000000101b1b7211 */ /* 0x000fe200010f2c10 */
[----:B------:R-:W-:Y:S06]  /*2b960*/  @P1 BRA `(.L_x_621) ;  /* 0xfffffff400981947 */ /* 0x000fec000383ffff */
[----:B------:R-:W-:Y:S05]  /*2b970*/  BSYNC.RECONVERGENT B3 ;  /* 0x0000000000037941 */ /* 0x000fea0003800200 */
.L_x_620:
        /* <DEDUP_REMOVED lines=84> */
.L_x_622:
[----:B------:R-:W-:Y:S05]  /*2bec0*/  @!P0 BRA `(.L_x_619) ;  /* 0x0000000400088947 */ /* 0x000fea0003800000 */
[----:B------:R-:W-:Y:S02]  /*2bed0*/  ISETP.NE.U32.AND P0, PT, R0, 0x1, PT ;  /* 0x000000010000780c */ /* 0x000fe40003f05070 */
[----:B------:R-:W-:Y:S02]  /*2bee0*/  ISETP.NE.U32.AND P2, PT, R30, RZ, PT ;  /* 0x000000ff1e00720c */ /* 0x000fe40003f45070 */
[----:B------:R-:W-:Y:S02]  /*2bef0*/  ISETP.NE.AND.EX P1, PT, RZ, RZ, PT, P0 ;  /* 0x000000ffff00720c */ /* 0x000fe40003f25300 */
[----:B------:R-:W-:-:S11]  /*2bf00*/  ISETP.NE.AND.EX P0, PT, RZ, RZ, PT, P2 ;  /* 0x000000ffff00720c */ /* 0x000fd60003f05320 */
[----:B------:R-:W-:Y:S05]  /*2bf10*/  @!P1 BRA `(.L_x_623) ;  /* 0x0000000000a09947 */ /* 0x000fea0003800000 */
[----:B-1----:R-:W-:-:S04]  /*2bf20*/  LEA R16, P1, R9, R14, 0x3 ;  /* 0x0000000e09107211 */ /* 0x002fc800078218ff */
        /* <DEDUP_REMOVED lines=39> */
.L_x_623:
[----:B------:R-:W-:Y:S05]  /*2c1a0*/  @!P0 BRA `(.L_x_619) ;  /* 0x0000000000508947 */ /* 0x000fea0003800000 */
[----:B-1----:R-:W-:-:S04]  /*2c1b0*/  LEA R4, P0, R9, R14, 0x3 ;  /* 0x0000000e09047211 */ /* 0x002fc800078018ff */
[----:B------:R-:W-:-:S06]  /*2c1c0*/  LEA.HI.X R5, R9, R15, R10, 0x3, P0 ;  /* 0x0000000f09057211 */ /* 0x000fcc00000f1c0a */
[----:B------:R-:W2:Y:S02]  /*2c1d0*/  LD.E.64 R4, desc[UR6][R4.64] ;  /* 0x0000000604047980 */ /* 0x000ea4000c101b00 */
        /* <DEDUP_REMOVED lines=17> */
.L_x_619:
[----:B------:R-:W-:Y:S05]  /*2c2f0*/  BSYNC.RECONVERGENT B2 ;  /* 0x0000000000027941 */ /* 0x000fea0003800200 */
.L_x_618:
[----:B------:R-:W-:-:S04]  /*2c300*/  ISETP.GE.U32.AND P0, PT, R6, R26, PT ;  /* 0x0000001a0600720c */ /* 0x000fc80003f06070 */
[----:B------:R-:W-:Y:S01]  /*2c310*/  ISETP.GE.U32.AND.EX P0, PT, R7, R27, PT, P0 ;  /* 0x0000001b0700720c */ /* 0x000fe20003f06100 */
[----:B------:R-:W-:-:S12]  /*2c320*/  BRA `(.L_x_624) ;  /* 0x0000000000707947 */ /* 0x000fd80003800000 */
.L_x_611:
[----:B------:R-:W2:Y:S01]  /*2c330*/  LDCU UR4, c[0x0][0x3b8] ;  /* 0x00007700ff0477ac */ /* 0x000ea20008000800 */
[----:B------:R-:W-:Y:S01]  /*2c340*/  PLOP3.LUT P0, PT, PT, PT, PT, 0x80, 0x8 ;  /* 0x000000000008781c */ /* 0x000fe20003f0f070 */
[----:B--2---:R-:W-:-:S09]  /*2c350*/  UISETP.NE.AND UP0, UPT, UR4, URZ, UPT ;  /* 0x000000ff0400728c */ /* 0x004fd2000bf05270 */
[----:B------:R-:W-:Y:S05]  /*2c360*/  BRA.U !UP0, `(.L_x_624) ;  /* 0x0000000108607547 */ /* 0x000fea000b800000 */
[----:B------:R-:W-:Y:S02]  /*2c370*/  IMAD.MOV.U32 R8, RZ, RZ, RZ ;  /* 0x000000ffff087224 */ /* 0x000fe400078e00ff */
[----:B------:R-:W-:-:S07]  /*2c380*/  IMAD.MOV.U32 R17, RZ, RZ, RZ ;  /* 0x000000ffff117224 */ /* 0x000fce00078e00ff */
.L_x_625:
        /* <DEDUP_REMOVED lines=22> */
.L_x_624:
[----:B------:R-:W-:Y:S05]  /*2c4f0*/  BSYNC.RECONVERGENT B0 ;  /* 0x0000000000007941 */ /* 0x000fea0003800200 */
.L_x_610:
[----:B------:R-:W-:Y:S01]  /*2c500*/  @P0 VIADD R2, R3, 0x1 ;  /* 0x0000000103020836 */ /* 0x000fe20000000000 */
[----:B------:R-:W-:-:S04]  /*2c510*/  SEL R29, R29, R3, P0 ;  /* 0x000000031d1d7207 */ /* 0x000fc80000000000 */
[----:B------:R-:W-:-:S13]  /*2c520*/  ISETP.GE.AND P0, PT, R2, R29, PT ;  /* 0x0000001d0200720c */ /* 0x000fda0003f06270 */
[----:B------:R-:W-:Y:S05]  /*2c530*/  @!P0 BRA `(.L_x_626) ;  /* 0xffffffbc00a48947 */ /* 0x000fea000383ffff */
.L_x_603:
[----:B------:R-:W-:Y:S05]  /*2c540*/  BSYNC.RECONVERGENT B1 ;  /* 0x0000000000017941 */ /* 0x000fea0003800200 */
.L_x_602:
[----:B------:R-:W-:Y:S01]  /*2c550*/  IADD3 R29, PT, PT, R32, R33, -R2 ;  /* 0x00000021201d7210 */ /* 0x000fe20007ffe802 */
[----:B------:R-:W3:Y:S01]  /*2c560*/  LDCU.64 UR4, c[0x0][0x3b0] ;  /* 0x00007600ff0477ac */ /* 0x000ee20008000a00 */
[----:B------:R-:W-:Y:S01]  /*2c570*/  LEA R8, R2, UR9, 0x3 ;  /* 0x0000000902087c11 */ /* 0x000fe2000f8e18ff */
[----:B------:R-:W-:Y:S01]  /*2c580*/  BSSY.RECONVERGENT B0, `(.L_x_627) ;  /* 0x000042f000007945 */ /* 0x000fe20003800200 */
[C---:B0-----:R-:W-:Y:S02]  /*2c590*/  LEA R10, R29.reuse, UR9, 0x3 ;  /* 0x000000091d0a7c11 */ /* 0x041fe4000f8e18ff */
[----:B------:R-:W-:Y:S02]  /*2c5a0*/  ISETP.GE.AND P1, PT, R29, UR12, PT ;  /* 0x0000000c1d007c0c */ /* 0x000fe4000bf26270 */
[----:B------:R-:W0:Y:S01]  /*2c5b0*/  LDS.64 R8, [R8] ;  /* 0x0000000008087984 */ /* 0x000e220000000a00 */
[----:B------:R-:W-:-:S03]  /*2c5c0*/  PLOP3.LUT P0, PT, PT, PT, PT, 0x8, 0x80 ;  /* 0x000000000080781c */ /* 0x000fc60003f0e170 */
[----:B------:R-:W4:Y:S01]  /*2c5d0*/  LDS.64 R10, [R10] ;  /* 0x000000000a0a7984 */ /* 0x000f220000000a00 */
[----:B---3--:R-:W-:Y:S02]  /*2c5e0*/  IMAD.U32 R33, RZ, RZ, UR4 ;  /* 0x00000004ff217e24 */ /* 0x008fe4000f8e00ff */
[----:B------:R-:W-:-:S03]  /*2c5f0*/  IMAD.U32 R0, RZ, RZ, UR5 ;  /* 0x00000005ff007e24 */ /* 0x000fc6000f8e00ff */
[C---:B------:R-:W-:Y:S02]  /*2c600*/  R2UR UR10, R33.reuse ;  /* 0x00000000210a72ca */ /* 0x040fe400000e0000 */
[----:B------:R-:W-:Y:S02]  /*2c610*/  R2UR UR8, R33 ;  /* 0x00000000210872ca */ /* 0x000fe400000e0000 */
[----:B------:R-:W-:-:S09]  /*2c620*/  R2UR UR11, R0 ;  /* 0x00000000000b72ca */ /* 0x000fd200000e0000 */
[----:B------:R-:W-:Y:S02]  /*2c630*/  UIADD3 UR10, UP0, UPT, UR10, -0x1, URZ ;  /* 0xffffffff0a0a7890 */ /* 0x000fe4000ff1e0ff */
[----:B------:R-:W-:Y:S02]  /*2c640*/  ULOP3.LUT UR13, UR8, 0x7, URZ, 0xc0, !UPT ;  /* 0x00000007080d7892 */ /* 0x000fe4000f8ec0ff */
[----:B------:R-:W-:Y:S02]  /*2c650*/  ULOP3.LUT UR8, UR8, 0x3, URZ, 0xc0, !UPT ;  /* 0x0000000308087892 */ /* 0x000fe4000f8ec0ff */
[----:B------:R-:W-:Y:S01]  /*2c660*/  UIADD3.X UR11, UPT, UPT, UR11, -0x1, URZ, UP0, !UPT ;  /* 0xffffffff0b0b7890 */ /* 0x000fe200087fe4ff */
[----:B------:R-:W-:Y:S11]  /*2c670*/  @P1 BRA `(.L_x_628) ;  /* 0x00000040007c1947 */ /* 0x000ff60003800000 */
[----:B------:R-:W-:Y:S02]  /*2c680*/  ISETP.GE.AND P1, PT, R2, R32, PT ;  /* 0x000000200200720c */ /* 0x000fe40003f26270 */
[----:B------:R-:W-:-:S11]  /*2c690*/  PLOP3.LUT P0, PT, PT, PT, PT, 0x80, 0x8 ;  /* 0x000000000008781c */ /* 0x000fd60003f0f070 */
[----:B------:R-:W-:Y:S05]  /*2c6a0*/  @P1 BRA `(.L_x_628) ;  /* 0x0000004000701947 */ /* 0x000fea0003800000 */
[----:B------:R-:W-:Y:S01]  /*2c6b0*/  ISETP.NE.U32.AND P0, PT, R33, RZ, PT ;  /* 0x000000ff2100720c */ /* 0x000fe20003f05070 */
[----:B-1----:R-:W-:Y:S02]  /*2c6c0*/  IMAD.MOV.U32 R14, RZ, RZ, -0x7bdddcdb ;  /* 0x84222325ff0e7424 */ /* 0x002fe400078e00ff */
[----:B------:R-:W-:Y:S01]  /*2c6d0*/  IMAD.MOV.U32 R3, RZ, RZ, -0x340d631c ;  /* 0xcbf29ce4ff037424 */ /* 0x000fe200078e00ff */
[----:B------:R-:W-:-:S13]  /*2c6e0*/  ISETP.NE.AND.EX P0, PT, R0, RZ, PT, P0 ;  /* 0x000000ff0000720c */ /* 0x000fda0003f05300 */
[----:B------:R-:W-:Y:S05]  /*2c6f0*/  @!P0 BRA `(.L_x_629) ;  /* 0x0000000800b08947 */ /* 0x000fea0003800000 */
[----:B------:R-:W-:Y:S01]  /*2c700*/  UISETP.NE.U32.AND UP0, UPT, UR10, URZ, UPT ;  /* 0x000000ff0a00728c */ /* 0x000fe2000bf05070 */
[----:B------:R-:W-:Y:S01]  /*2c710*/  IMAD.MOV.U32 R14, RZ, RZ, -0x7bdddcdb ;  /* 0x84222325ff0e7424 */ /* 0x000fe200078e00ff */
[----:B------:R-:W-:Y:S01]  /*2c720*/  CS2R R12, SRZ ;  /* 0x00000000000c7805 */ /* 0x000fe2000001ff00 */
[----:B------:R-:W-:Y:S01]  /*2c730*/  IMAD.MOV.U32 R3, RZ, RZ, -0x340d631c ;  /* 0xcbf29ce4ff037424 */ /* 0x000fe200078e00ff */
[----:B------:R-:W-:Y:S01]  /*2c740*/  UISETP.NE.AND.EX UP0, UPT, UR11, URZ, UPT, UP0 ;  /* 0x000000ff0b00728c */ /* 0x000fe2000bf05300 */
[----:B------:R-:W1:Y:S08]  /*2c750*/  LDCU UR15, c[0x0][0x3b0] ;  /* 0x00007600ff0f77ac */ /* 0x000e700008000800 */
[----:B------:R-:W-:Y:S05]  /*2c760*/  BRA.U !UP0, `(.L_x_630) ;  /* 0x0000000508bc7547 */ /* 0x000fea000b800000 */
[----:B------:R-:W-:Y:S01]  /*2c770*/  LOP3.LUT R33, R33, 0xfffffffe, RZ, 0xc0, !PT ;  /* 0xfffffffe21217812 */ /* 0x000fe200078ec0ff */
[----:B------:R-:W-:Y:S01]  /*2c780*/  IMAD.MOV.U32 R14, RZ, RZ, -0x7bdddcdb ;  /* 0x84222325ff0e7424 */ /* 0x000fe200078e00ff */
[----:B------:R-:W-:Y:S01]  /*2c790*/  CS2R R12, SRZ ;  /* 0x00000000000c7805 */ /* 0x000fe2000001ff00 */
[----:B------:R-:W-:Y:S01]  /*2c7a0*/  IMAD.MOV.U32 R3, RZ, RZ, -0x340d631c ;  /* 0xcbf29ce4ff037424 */ /* 0x000fe200078e00ff */
[----:B------:R-:W3:Y:S01]  /*2c7b0*/  LDCU UR14, c[0x0][0x3b4] ;  /* 0x00007680ff0e77ac */ /* 0x000ee20008000800 */
[----:B------:R-:W-:Y:S01]  /*2c7c0*/  UMOV UR4, URZ ;  /* 0x000000ff00047c82 */ /* 0x000fe20008000000 */
[----:B------:R-:W-:-:S05]  /*2c7d0*/  UMOV UR5, URZ ;  /* 0x000000ff00057c82 */ /* 0x000fca0008000000 */
.L_x_631:
[----:B----4-:R-:W-:-:S04]  /*2c7e0*/  LEA R16, P0, R12, R10, 0x3 ;  /* 0x0000000a0c107211 */ /* 0x010fc800078018ff */
[----:B------:R-:W-:-:S05]  /*2c7f0*/  LEA.HI.X R17, R12, R11, R13, 0x3, P0 ;  /* 0x0000000b0c117211 */ /* 0x000fca00000f1c0d */
[----:B------:R-:W4:Y:S04]  /*2c800*/  LD.E.64 R4, desc[UR6][R16.64] ;  /* 0x0000000610047980 */ /* 0x000f28000c101b00 */
[----:B------:R5:W3:Y:S01]  /*2c810*/  LD.E.64 R6, desc[UR6][R16.64+0x8] ;  /* 0x0000080610067980 */ /* 0x000ae2000c101b00 */
[----:B------:R-:W-:Y:S01]  /*2c820*/  IMAD R3, R3, 0x1b3, RZ ;  /* 0x000001b303037824 */ /* 0x000fe200078e02ff */
[----:B------:R-:W-:Y:S01]  /*2c830*/  UIADD3 UR4, UP0, UPT, UR4, 0x2, URZ ;  /* 0x0000000204047890 */ /* 0x000fe2000ff1e0ff */
[----:B------:R-:W-:-:S03]  /*2c840*/  IADD3 R12, P1, PT, R12, 0x2, RZ ;  /* 0x000000020c0c7810 */ /* 0x000fc60007f3e0ff */
[----:B------:R-:W-:Y:S02]  /*2c850*/  UIADD3.X UR5, UPT, UPT, URZ, UR5, URZ, UP0, !UPT ;  /* 0x00000005ff057290 */ /* 0x000fe400087fe4ff */
[----:B------:R-:W-:Y:S01]  /*2c860*/  ISETP.NE.U32.AND P0, PT, R33, UR4, PT ;  /* 0x0000000421007c0c */ /* 0x000fe2000bf05070 */
[----:B------:R-:W-:Y:S01]  /*2c870*/  IMAD.X R13, RZ, RZ, R13, P1 ;  /* 0x000000ffff0d7224 */ /* 0x000fe200008e060d */
[----:B----4-:R-:W-:-:S05]  /*2c880*/  LOP3.LUT R0, R14, 0xff, R4, 0x78, !PT ;  /* 0x000000ff0e007812 */ /* 0x010fca00078e7804 */
        /* <DEDUP_REMOVED lines=13> */
[----:B-----5:R-:W-:Y:S01]  /*2c960*/  IMAD R17, R0, 0x100, R3 ;  /* 0x0000010000117824 */ /* 0x020fe200078e0203 */
        /* <DEDUP_REMOVED lines=28> */
[----:B---3--:R-:W-:-:S03]  /*2cb30*/  LOP3.LUT R0, R4, 0xff, R6, 0x78, !PT ;  /* 0x000000ff04007812 */ /* 0x008fc600078e7806 */
        /* <DEDUP_REMOVED lines=42> */
[----:B------:R-:W-:Y:S02]  /*2cde0*/  IMAD.U32 R0, RZ, RZ, UR14 ;  /* 0x0000000eff007e24 */ /* 0x000fe4000f8e00ff */
[----:B------:R-:W-:Y:S02]  /*2cdf0*/  IMAD.IADD R3, R5, 0x1, R3 ;  /* 0x0000000105037824 */ /* 0x000fe400078e0203 */
[----:B------:R-:W-:Y:S01]  /*2ce00*/  IMAD.WIDE.U32 R14, R4, 0x1b3, RZ ;  /* 0x000001b3040e7825 */ /* 0x000fe200078e00ff */
[----:B------:R-:W-:-:S03]  /*2ce10*/  ISETP.NE.AND.EX P0, PT, R0, UR5, PT, P0 ;  /* 0x0000000500007c0c */ /* 0x000fc6000bf05300 */
[----:B------:R-:W-:-:S04]  /*2ce20*/  IMAD R3, R3, 0x1b3, RZ ;  /* 0x000001b303037824 */ /* 0x000fc800078e02ff */
[----:B------:R-:W-:-:S04]  /*2ce30*/  IMAD R3, R4, 0x100, R3 ;  /* 0x0000010004037824 */ /* 0x000fc800078e0203 */
[----:B------:R-:W-:Y:S02]  /*2ce40*/  IMAD.IADD R3, R15, 0x1, R3 ;  /* 0x000000010f037824 */ /* 0x000fe400078e0203 */
[----:B------:R-:W-:Y:S05]  /*2ce50*/  @P0 BRA `(.L_x_631) ;  /* 0xfffffff800600947 */ /* 0x000fea000383ffff */
.L_x_630:
[----:B-1----:R-:W-:-:S05]  /*2ce60*/  IMAD.U32 R33, RZ, RZ, UR15 ;  /* 0x0000000fff217e24 */ /* 0x002fca000f8e00ff */
[----:B------:R-:W-:-:S04]  /*2ce70*/  LOP3.LUT R4, R33, 0x1, RZ, 0xc0, !PT ;  /* 0x0000000121047812 */ /* 0x000fc800078ec0ff */
[----:B------:R-:W-:-:S04]  /*2ce80*/  ISETP.NE.U32.AND P0, PT, R4, 0x1, PT ;  /* 0x000000010400780c */ /* 0x000fc80003f05070 */
[----:B------:R-:W-:-:S13]  /*2ce90*/  ISETP.NE.U32.AND.EX P0, PT, RZ, RZ, PT, P0 ;  /* 0x000000ffff00720c */ /* 0x000fda0003f05100 */
[----:B------:R-:W-:Y:S05]  /*2cea0*/  @P0 BRA `(.L_x_629) ;  /* 0x0000000000c40947 */ /* 0x000fea0003800000 */
[----:B----4-:R-:W-:-:S04]  /*2ceb0*/  LEA R4, P0, R12, R10, 0x3 ;  /* 0x0000000a0c047211 */ /* 0x010fc800078018ff */
        /* <DEDUP_REMOVED lines=48> */
.L_x_629:
[----:B------:R-:W-:Y:S01]  /*2d1c0*/  ISETP.NE.U32.AND P0, PT, R33, RZ, PT ;  /* 0x000000ff2100720c */ /* 0x000fe20003f05070 */
[----:B------:R-:W-:Y:S01]  /*2d1d0*/  BSSY.RECONVERGENT B1, `(.L_x_632) ;  /* 0x00000b2000017945 */ /* 0x000fe20003800200 */
[----:B------:R-:W-:Y:S02]  /*2d1e0*/  IMAD.MOV.U32 R13, RZ, RZ, -0x7bdddcdb ;  /* 0x84222325ff0d7424 */ /* 0x000fe400078e00ff */
[----:B------:R-:W-:Y:S01]  /*2d1f0*/  ISETP.NE.AND.EX P0, PT, R0, RZ, PT, P0 ;  /* 0x000000ff0000720c */ /* 0x000fe20003f05300 */
[----:B--2---:R-:W-:-:S12]  /*2d200*/  IMAD.MOV.U32 R24, RZ, RZ, -0x340d631c ;  /* 0xcbf29ce4ff187424 */ /* 0x004fd800078e00ff */
        /* <DEDUP_REMOVED lines=11> */
[----:B------:R-:W-:Y:S01]  /*2d2c0*/  BSSY.RECONVERGENT B2, `(.L_x_634) ;  /* 0x000006f000027945 */ /* 0x000fe20003800200 */
[----:B------:R-:W-:Y:S01]  /*2d2d0*/  LOP3.LUT R19, R33, 0xfffffffe, RZ, 0xc0, !PT ;  /* 0xfffffffe21137812 */ /* 0x000fe200078ec0ff */
[----:B------:R-:W-:Y:S01]  /*2d2e0*/  IMAD.MOV.U32 R13, RZ, RZ, -0x7bdddcdb ;  /* 0x84222325ff0d7424 */ /* 0x000fe200078e00ff */
[----:B------:R-:W-:Y:S01]  /*2d2f0*/  CS2R R16, SRZ ;  /* 0x0000000000107805 */ /* 0x000fe2000001ff00 */
[----:B------:R-:W-:Y:S02]  /*2d300*/  IMAD.MOV.U32 R24, RZ, RZ, -0x340d631c ;  /* 0xcbf29ce4ff187424 */ /* 0x000fe400078e00ff */
[----:B------:R-:W-:Y:S02]  /*2d310*/  IMAD.MOV.U32 R18, RZ, RZ, RZ ;  /* 0x000000ffff127224 */ /* 0x000fe400078e00ff */
[----:B------:R-:W-:-:S07]  /*2d320*/  IMAD.MOV.U32 R15, RZ, RZ, RZ ;  /* 0x000000ffff0f7224 */ /* 0x000fce00078e00ff */
.L_x_635:
[----:B0-----:R-:W-:-:S04]  /*2d330*/  LEA R20, P1, R17, R8, 0x3 ;  /* 0x0000000811147211 */ /* 0x001fc800078218ff */
[----:B------:R-:W-:-:S05]  /*2d340*/  LEA.HI.X R21, R17, R9, R18, 0x3, P1 ;  /* 0x0000000911157211 */ /* 0x000fca00008f1c12 */
[----:B------:R-:W2:Y:S04]  /*2d350*/  LD.E.64 R4, desc[UR6][R20.64] ;  /* 0x0000000614047980 */ /* 0x000ea8000c101b00 */
[----:B------:R0:W3:Y:S01]  /*2d360*/  LD.E.64 R6, desc[UR6][R20.64+0x8] ;  /* 0x0000080614067980 */ /* 0x0000e2000c101b00 */
[----:B------:R-:W-:Y:S01]  /*2d370*/  IMAD R23, R24, 0x1b3, RZ ;  /* 0x000001b318177824 */ /* 0x000fe200078e02ff */
[----:B------:R-:W-:Y:S02]  /*2d380*/  IADD3 R16, P1, PT, R16, 0x2, RZ ;  /* 0x0000000210107810 */ /* 0x000fe40007f3e0ff */
[----:B------:R-:W-:-:S03]  /*2d390*/  IADD3 R17, P3, PT, R17, 0x2, RZ ;  /* 0x0000000211117810 */ /* 0x000fc60007f7e0ff */
[----:B------:R-:W-:Y:S01]  /*2d3a0*/  IMAD.X R15, RZ, RZ, R15, P1 ;  /* 0x000000ffff0f7224 */ /* 0x000fe200008e060f */
[----:B------:R-:W-:Y:S01]  /*2d3b0*/  ISETP.NE.U32.AND P1, PT, R16, R19, PT ;  /* 0x000000131000720c */ /* 0x000fe20003f25070 */
[----:B------:R-:W-:-:S03]  /*2d3c0*/  IMAD.X R18, RZ, RZ, R18, P3 ;  /* 0x000000ffff127224 */ /* 0x000fc600018e0612 */
[----:B------:R-:W-:Y:S02]  /*2d3d0*/  ISETP.NE.AND.EX P1, PT, R15, R0, PT, P1 ;  /* 0x000000000f00720c */ /* 0x000fe40003f25310 */
[----:B--2---:R-:W-:Y:S02]  /*2d3e0*/  LOP3.LUT R22, R13, 0xff, R4, 0x78, !PT ;  /* 0x000000ff0d167812 */ /* 0x004fe400078e7804 */
[----:B0-----:R-:W-:-:S03]  /*2d3f0*/  SHF.R.U64 R21, R4, 0x10, R5 ;  /* 0x0000001004157819 */ /* 0x001fc60000001205 */
        /* <DEDUP_REMOVED lines=91> */
[----:B------:R-:W-:Y:S05]  /*2d9b0*/  BSYNC.RECONVERGENT B2 ;  /* 0x0000000000027941 */ /* 0x000fea0003800200 */
.L_x_634:
[----:B------:R-:W-:Y:S05]  /*2d9c0*/  @P2 BRA `(.L_x_633) ;  /* 0x0000000000c82947 */ /* 0x000fea0003800000 */
[----:B0-----:R-:W-:-:S04]  /*2d9d0*/  LEA R4, P1, R17, R8, 0x3 ;  /* 0x0000000811047211 */ /* 0x001fc800078218ff */
[----:B------:R-:W-:-:S06]  /*2d9e0*/  LEA.HI.X R5, R17, R9, R18, 0x3, P1 ;  /* 0x0000000911057211 */ /* 0x000fcc00008f1c12 */
[----:B------:R-:W2:Y:S02]  /*2d9f0*/  LD.E.64 R4, desc[UR6][R4.64] ;  /* 0x0000000604047980 */ /* 0x000ea4000c101b00 */
[----:B--2---:R-:W-:Y:S01]  /*2da00*/  LOP3.LUT R12, R13, 0xff, R4, 0x78, !PT ;  /* 0x000000ff0d0c7812 */ /* 0x004fe200078e7804 */
[----:B------:R-:W-:-:S04]  /*2da10*/  IMAD R13, R24, 0x1b3, RZ ;  /* 0x000001b3180d7824 */ /* 0x000fc800078e02ff */
        /* <DEDUP_REMOVED lines=45> */
.L_x_633:
[----:B------:R-:W-:Y:S05]  /*2dcf0*/  BSYNC.RECONVERGENT B1 ;  /* 0x0000000000017941 */ /* 0x000fea0003800200 */
.L_x_632:
[----:B------:R-:W-:-:S04]  /*2dd00*/  ISETP.NE.U32.AND P1, PT, R14, R13, PT ;  /* 0x0000000d0e00720c */ /* 0x000fc80003f25070 */
[----:B------:R-:W-:-:S13]  /*2dd10*/  ISETP.NE.AND.EX P1, PT, R3, R24, PT, P1 ;  /* 0x000000180300720c */ /* 0x000fda0003f25310 */
[----:B------:R-:W-:Y:S05]  /*2dd20*/  @!P1 BRA `(.L_x_636) ;  /* 0x0000002800609947 */ /* 0x000fea0003800000 */
[----:B------:R-:W-:Y:S01]  /*2dd30*/  BSSY.RECONVERGENT B1, `(.L_x_637) ;  /* 0x000014e000017945 */ /* 0x000fe20003800200 */
        /* <DEDUP_REMOVED lines=10> */
[----:B------:R-:W1:Y:S01]  /*2dde0*/  LDC R0, c[0x0][0x3b4] ;  /* 0x0000ed00ff007b82 */ /* 0x000e620000000800 */
[----:B------:R-:W-:Y:S01]  /*2ddf0*/  BSSY.RECONVERGENT B2, `(.L_x_639) ;  /* 0x00000a0000027945 */ /* 0x000fe20003800200 */
[----:B------:R-:W-:Y:S02]  /*2de00*/  LOP3.LUT R33, R33, 0xfffffff8, RZ, 0xc0, !PT ;  /* 0xfffffff821217812 */ /* 0x000fe400078ec0ff */
[----:B------:R-:W-:Y:S01]  /*2de10*/  CS2R R6, SRZ ;  /* 0x0000000000067805 */ /* 0x000fe2000001ff00 */
[----:B------:R-:W-:Y:S02]  /*2de20*/  IMAD.MOV.U32 R28, RZ, RZ, RZ ;  /* 0x000000ffff1c7224 */ /* 0x000fe400078e00ff */
[----:B------:R-:W-:-:S07]  /*2de30*/  IMAD.MOV.U32 R5, RZ, RZ, RZ ;  /* 0x000000ffff057224 */ /* 0x000fce00078e00ff */
.L_x_640:
[----:B----4-:R-:W-:-:S04]  /*2de40*/  LEA R12, P0, R7, R10, 0x3 ;  /* 0x0000000a070c7211 */ /* 0x010fc800078018ff */
[----:B------:R-:W-:-:S05]  /*2de50*/  LEA.HI.X R13, R7, R11, R28, 0x3, P0 ;  /* 0x0000000b070d7211 */ /* 0x000fca00000f1c1c */
[----:B------:R-:W2:Y:S04]  /*2de60*/  LD.E.64 R14, desc[UR6][R12.64] ;  /* 0x000000060c0e7980 */ /* 0x000ea8000c101b00 */
[----:B------:R-:W3:Y:S04]  /*2de70*/  LD.E.64 R16, desc[UR6][R12.64+0x8] ;  /* 0x000008060c107980 */ /* 0x000ee8000c101b00 */
[----:B------:R-:W4:Y:S04]  /*2de80*/  LD.E.64 R18, desc[UR6][R12.64+0x10] ;  /* 0x000010060c127980 */ /* 0x000f28000c101b00 */
[----:B------:R-:W5:Y:S04]  /*2de90*/  LD.E.64 R20, desc[UR6][R12.64+0x18] ;  /* 0x000018060c147980 */ /* 0x000f68000c101b00 */
[----:B------:R-:W5:Y:S04]  /*2dea0*/  LD.E.64 R22, desc[UR6][R12.64+0x20] ;  /* 0x000020060c167980 */ /* 0x000f68000c101b00 */
[----:B------:R-:W5:Y:S04]  /*2deb0*/  LD.E.64 R24, desc[UR6][R12.64+0x28] ;  /* 0x000028060c187980 */ /* 0x000f68000c101b00 */
[----:B------:R-:W5:Y:S01]  /*2dec0*/  LD.E.64 R26, desc[UR6][R12.64+0x30] ;  /* 0x000030060c1a7980 */ /* 0x000f62000c101b00 */
[----:B------:R-:W-:-:S02]  /*2ded0*/  IMAD.MOV.U32 R30, RZ, RZ, R3 ;  /* 0x000000ffff1e7224 */ /* 0x000fc400078e0003 */
[----:B------:R-:W-:Y:S01]  /*2dee0*/  IMAD.MOV.U32 R31, RZ, RZ, R4 ;  /* 0x000000ffff1f7224 */ /* 0x000fe200078e0004 */
        /* <DEDUP_REMOVED lines=132> */
[----:B------:R-:W-:Y:S01]  /*2e730*/  IMAD.X R5, RZ, RZ, R5, P0 ;  /* 0x000000ffff057224 */ /* 0x000fe200000e0605 */
[----:B------:R-:W-:-:S04]  /*2e740*/  ISETP.NE.U32.AND P0, PT, R6, R33, PT ;  /* 0x000000210600720c */ /* 0x000fc80003f05070 */
[----:B-1----:R-:W-:Y:S02]  /*2e750*/  ISETP.NE.AND.EX P0, PT, R5, R0, PT, P0 ;  /* 0x000000000500720c */ /* 0x002fe40003f05300 */
[--C-:B------:R-:W-:Y:S02]  /*2e760*/  SHF.R.U64 R4, R3, 0x11, R12.reuse ;  /* 0x0000001103047819 */ /* 0x100fe4000000120c */
[----:B------:R-:W-:Y:S02]  /*2e770*/  SHF.R.U32.HI R13, RZ, 0x11, R12 ;  /* 0x00000011ff0d7819 */ /* 0x000fe4000001160c */
[----:B------:R-:W-:Y:S02]  /*2e780*/  LOP3.LUT R4, R4, R3, RZ, 0x3c, !PT ;  /* 0x0000000304047212 */ /* 0x000fe400078e3cff */
[----:B------:R-:W-:Y:S02]  /*2e790*/  IADD3 R7, P2, PT, R7, 0x8, RZ ;  /* 0x0000000807077810 */ /* 0x000fe40007f5e0ff */
[----:B------:R-:W-:-:S02]  /*2e7a0*/  LEA R3, P1, R4, R4, 0x5 ;  /* 0x0000000404037211 */ /* 0x000fc400078228ff */
[----:B------:R-:W-:Y:S01]  /*2e7b0*/  LOP3.LUT R13, R13, R12, RZ, 0x3c, !PT ;  /* 0x0000000c0d0d7212 */ /* 0x000fe200078e3cff */
[----:B------:R-:W-:-:S03]  /*2e7c0*/  IMAD.X R28, RZ, RZ, R28, P2 ;  /* 0x000000ffff1c7224 */ /* 0x000fc600010e061c */
[----:B------:R-:W-:Y:S01]  /*2e7d0*/  LEA.HI.X R4, R4, R13, R13, 0x5, P1 ;  /* 0x0000000d04047211 */ /* 0x000fe200008f2c0d */
[----:B------:R-:W-:Y:S06]  /*2e7e0*/  @P0 BRA `(.L_x_640) ;  /* 0xfffffff400940947 */ /* 0x000fec000383ffff */
[----:B------:R-:W-:Y:S05]  /*2e7f0*/  BSYNC.RECONVERGENT B2 ;  /* 0x0000000000027941 */ /* 0x000fea0003800200 */
.L_x_639:
        /* <DEDUP_REMOVED lines=8> */
[----:B----4-:R-:W-:-:S04]  /*2e880*/  LEA R20, P0, R7, R10, 0x3 ;  /* 0x0000000a07147211 */ /* 0x010fc800078018ff */
        /* <DEDUP_REMOVED lines=77> */
.L_x_641:
[----:B------:R-:W-:Y:S05]  /*2ed60*/  BRA.U !UP0, `(.L_x_638) ;  /* 0x0000000508287547 */ /* 0x000fea000b800000 */
[----:B------:R-:W1:Y:S01]  /*2ed70*/  LDCU UR4, c[0x0][0x3b0] ;  /* 0x00007600ff0477ac */ /* 0x000e620008000800 */
[----:B------:R-:W-:-:S04]  /*2ed80*/  UIADD3 UR5, UP0, UPT, UR8, -0x1, URZ ;  /* 0xffffffff08057890 */ /* 0x000fc8000ff1e0ff */
[----:B------:R-:W-:Y:S02]  /*2ed90*/  UIADD3.X UR14, UPT, UPT, URZ, -0x1, URZ, UP0, !UPT ;  /* 0xffffffffff0e7890 */ /* 0x000fe400087fe4ff */
[----:B------:R-:W-:-:S04]  /*2eda0*/  UISETP.NE.U32.AND UP1, UPT, UR5, URZ, UPT ;  /* 0x000000ff0500728c */ /* 0x000fc8000bf25070 */
[----:B------:R-:W-:Y:S02]  /*2edb0*/  UISETP.NE.AND.EX UP1, UPT, UR14, URZ, UPT, UP1 ;  /* 0x000000ff0e00728c */ /* 0x000fe4000bf25310 */
[----:B-1----:R-:W-:-:S04]  /*2edc0*/  ULOP3.LUT UR4, UR4, 0x1, URZ, 0xc0, !UPT ;  /* 0x0000000104047892 */ /* 0x002fc8000f8ec0ff */
[----:B------:R-:W-:-:S04]  /*2edd0*/  UISETP.NE.U32.AND UP0, UPT, UR4, 0x1, UPT ;  /* 0x000000010400788c */ /* 0x000fc8000bf05070 */
[----:B------:R-:W-:Y:S01]  /*2ede0*/  UISETP.NE.U32.AND.EX UP0, UPT, URZ, URZ, UPT, UP0 ;  /* 0x000000ffff00728c */ /* 0x000fe2000bf05100 */
[----:B------:R-:W-:Y:S10]  /*2edf0*/  BRA.U !UP1, `(.L_x_642) ;  /* 0x0000000109a87547 */ /* 0x000ff4000b800000 */
[----:B----4-:R-:W-:-:S04]  /*2ee00*/  LEA R14, P0, R7, R10, 0x3 ;  /* 0x0000000a070e7211 */ /* 0x010fc800078018ff */
[----:B------:R-:W-:-:S05]  /*2ee10*/  LEA.HI.X R15, R7, R11, R28, 0x3, P0 ;  /* 0x0000000b070f7211 */ /* 0x000fca00000f1c1c */
[----:B------:R-:W2:Y:S04]  /*2ee20*/  LD.E.64 R16, desc[UR6][R14.64] ;  /* 0x000000060e107980 */ /* 0x000ea8000c101b00 */
[----:B------:R-:W3:Y:S01]  /*2ee30*/  LD.E.64 R12, desc[UR6][R14.64+0x8] ;  /* 0x000008060e0c7980 */ /* 0x000ee2000c101b00 */
[----:B------:R-:W-:Y:S02]  /*2ee40*/  IMAD.MOV.U32 R5, RZ, RZ, R4 ;  /* 0x000000ffff057224 */ /* 0x000fe400078e0004 */
        /* <DEDUP_REMOVED lines=37> */
.L_x_642:
[----:B------:R-:W-:Y:S05]  /*2f0a0*/  BRA.U UP0, `(.L_x_638) ;  /* 0x0000000100587547 */ /* 0x000fea000b800000 */
[----:B----4-:R-:W-:-:S04]  /*2f0b0*/  LEA R6, P0, R7, R10, 0x3 ;  /* 0x0000000a07067211 */ /* 0x010fc800078018ff */
        /* <DEDUP_REMOVED lines=21> */
.L_x_638:
[----:B------:R-:W-:Y:S05]  /*2f210*/  BSYNC.RECONVERGENT B1 ;  /* 0x0000000000017941 */ /* 0x000fea0003800200 */
.L_x_637:
[----:B------:R-:W1:Y:S01]  /*2f220*/  LDC R31, c[0x0][0x3b0] ;  /* 0x0000ec00ff1f7b82 */ /* 0x000e620000000800 */
[----:B------:R-:W-:Y:S01]  /*2f230*/  BSSY.RECONVERGENT B1, `(.L_x_643) ;  /* 0x0000143000017945 */ /* 0x000fe20003800200 */
[----:B------:R-:W-:Y:S02]  /*2f240*/  CS2R R22, SRZ ;  /* 0x0000000000167805 */ /* 0x000fe4000001ff00 */
[----:B-1----:R-:W-:-:S04]  /*2f250*/  ISETP.NE.U32.AND P0, PT, R31, RZ, PT ;  /* 0x000000ff1f00720c */ /* 0x002fc80003f05070 */
[----:B------:R-:W-:-:S13]  /*2f260*/  ISETP.NE.AND.EX P0, PT, R0, RZ, PT, P0 ;  /* 0x000000ff0000720c */ /* 0x000fda0003f05300 */
[----:B------:R-:W-:Y:S05]  /*2f270*/  @!P0 BRA `(.L_x_644) ;  /* 0x0000001000f88947 */ /* 0x000fea0003800000 */
[----:B------:R-:W-:Y:S01]  /*2f280*/  UISETP.GE.U32.AND UP0, UPT, UR10, 0x7, UPT ;  /* 0x000000070a00788c */ /* 0x000fe2000bf06070 */
[----:B------:R-:W-:Y:S02]  /*2f290*/  CS2R R6, SRZ ;  /* 0x0000000000067805 */ /* 0x000fe4000001ff00 */
[----:B------:R-:W-:Y:S01]  /*2f2a0*/  CS2R R22, SRZ ;  /* 0x0000000000167805 */ /* 0x000fe2000001ff00 */
[----:B------:R-:W-:-:S09]  /*2f2b0*/  UISETP.GE.U32.AND.EX UP0, UPT, UR11, URZ, UPT, UP0 ;  /* 0x000000ff0b00728c */ /* 0x000fd2000bf06100 */
[----:B------:R-:W-:Y:S05]  /*2f2c0*/  BRA.U !UP0, `(.L_x_645) ;  /* 0x00000009087c7547 */ /* 0x000fea000b800000 */
[----:B------:R-:W-:Y:S01]  /*2f2d0*/  BSSY.RECONVERGENT B2, `(.L_x_645) ;  /* 0x000009e000027945 */ /* 0x000fe20003800200 */
[----:B------:R-:W-:Y:S02]  /*2f2e0*/  LOP3.LUT R30, R31, 0xfffffff8, RZ, 0xc0, !PT ;  /* 0xfffffff81f1e7812 */ /* 0x000fe400078ec0ff */
[----:B------:R-:W-:Y:S01]  /*2f2f0*/  CS2R R6, SRZ ;  /* 0x0000000000067805 */ /* 0x000fe2000001ff00 */
[----:B------:R-:W-:Y:S02]  /*2f300*/  IMAD.MOV.U32 R5, RZ, RZ, RZ ;  /* 0x000000ffff057224 */ /* 0x000fe400078e00ff */
[----:B------:R-:W-:-:S07]  /*2f310*/  IMAD.MOV.U32 R28, RZ, RZ, RZ ;  /* 0x000000ffff1c7224 */ /* 0x000fce00078e00ff */
.L_x_646:
[----:B0-----:R-:W-:-:S04]  /*2f320*/  LEA R26, P0, R6, R8, 0x3 ;  /* 0x00000008061a7211 */ /* 0x001fc800078018ff */
[----:B------:R-:W-:-:S05]  /*2f330*/  LEA.HI.X R27, R6, R9, R7, 0x3, P0 ;  /* 0x00000009061b7211 */ /* 0x000fca00000f1c07 */
[----:B------:R-:W2:Y:S04]  /*2f340*/  LD.E.64 R20, desc[UR6][R26.64] ;  /* 0x000000061a147980 */ /* 0x000ea8000c101b00 */
[----:B------:R-:W3:Y:S04]  /*2f350*/  LD.E.64 R12, desc[UR6][R26.64+0x8] ;  /* 0x000008061a0c7980 */ /* 0x000ee8000c101b00 */
[----:B------:R-:W5:Y:S04]  /*2f360*/  LD.E.64 R14, desc[UR6][R26.64+0x10] ;  /* 0x000010061a0e7980 */ /* 0x000f68000c101b00 */
[----:B------:R-:W4:Y:S04]  /*2f370*/  LD.E.64 R16, desc[UR6][R26.64+0x18] ;  /* 0x000018061a107980 */ /* 0x000f28000c101b00 */
[----:B------:R-:W4:Y:S01]  /*2f380*/  LD.E.64 R18, desc[UR6][R26.64+0x20] ;  /* 0x000020061a127980 */ /* 0x000f22000c101b00 */
[----:B--2---:R-:W-:-:S04]  /*2f390*/  IMAD.WIDE.U32 R22, R20, -0x61c8864f, R22 ;  /* 0x9e3779b114167825 */ /* 0x004fc800078e0016 */
[----:B------:R-:W-:Y:S02]  /*2f3a0*/  IMAD R25, R21, -0x61c8864f, RZ ;  /* 0x9e3779b115197824 */ /* 0x000fe400078e02ff */
[----:B------:R-:W2:Y:S01]  /*2f3b0*/  LD.E.64 R20, desc[UR6][R26.64+0x28] ;  /* 0x000028061a147980 */ /* 0x000ea2000c101b00 */
[----:B------:R-:W-:Y:S01]  /*2f3c0*/  LEA R24, P0, R22, R22, 0xd ;  /* 0x0000001616187211 */ /* 0x000fe200078068ff */
        /* <DEDUP_REMOVED lines=14> */
[----:B------:R-:W2:Y:S04]  /*2f4b0*/  LD.E.64 R24, desc[UR6][R26.64+0x30] ;  /* 0x000030061a187980 */ /* 0x000ea8000c101b00 */
[----:B------:R-:W2:Y:S01]  /*2f4c0*/  LD.E.64 R26, desc[UR6][R26.64+0x38] ;  /* 0x000038061a1a7980 */ /* 0x000ea2000c101b00 */
[----:B---3--:R-:W-:Y:S01]  /*2f4d0*/  IMAD.WIDE.U32 R22, R12, -0x61c8864f, R22 ;  /* 0x9e3779b10c167825 */ /* 0x008fe200078e0016 */
[----:B------:R-:W-:-:S03]  /*2f4e0*/  IADD3 R6, P2, PT, R6, 0x8, RZ ;  /* 0x0000000806067810 */ /* 0x000fc60007f5e0ff */
[----:B------:R-:W-:Y:S01]  /*2f4f0*/  IMAD R13, R13, -0x61c8864f, RZ ;  /* 0x9e3779b10d0d7824 */ /* 0x000fe200078e02ff */
[----:B------:R-:W-:Y:S01]  /*2f500*/  LEA R12, P0, R22, R22, 0xd ;  /* 0x00000016160c7211 */ /* 0x000fe200078068ff */
[----:B-----5:R-:W-:Y:S02]  /*2f510*/  IMAD R15, R15, -0x61c8864f, RZ ;  /* 0x9e3779b10f0f7824 */ /* 0x020fe400078e02ff */
[----:B------:R-:W-:Y:S02]  /*2f520*/  IMAD.IADD R13, R23, 0x1, R13 ;  /* 0x00000001170d7824 */ /* 0x000fe400078e020d */
[----:B------:R-:W-:-:S03]  /*2f530*/  IMAD.X R7, RZ, RZ, R7, P2 ;  /* 0x000000ffff077224 */ /* 0x000fc600010e0607 */
        /* <DEDUP_REMOVED lines=111> */
[----:B------:R-:W-:Y:S02]  /*2fc30*/  ISETP.NE.U32.AND P0, PT, R5, R30, PT ;  /* 0x0000001e0500720c */ /* 0x000fe40003f05070 */
[----:B------:R-:W-:Y:S02]  /*2fc40*/  LOP3.LUT R23, R23, R12, RZ, 0x3c, !PT ;  /* 0x0000000c17177212 */ /* 0x000fe400078e3cff */
[----:B------:R-:W-:Y:S02]  /*2fc50*/  ISETP.NE.AND.EX P0, PT, R28, R0, PT, P0 ;  /* 0x000000001c00720c */ /* 0x000fe40003f05300 */
[----:B------:R-:W-:Y:S02]  /*2fc60*/  SHF.R.U32.HI R12, RZ, 0x11, R13 ;  /* 0x00000011ff0c7819 */ /* 0x000fe4000001160d */
[----:B------:R-:W-:Y:S02]  /*2fc70*/  LEA R22, P1, R23, R23, 0x5 ;  /* 0x0000001717167211 */ /* 0x000fe400078228ff */
[----:B------:R-:W-:-:S04]  /*2fc80*/  LOP3.LUT R12, R12, R13, RZ, 0x3c, !PT ;  /* 0x0000000d0c0c7212 */ /* 0x000fc800078e3cff */
[----:B------:R-:W-:-:S03]  /*2fc90*/  LEA.HI.X R23, R23, R12, R12, 0x5, P1 ;  /* 0x0000000c17177211 */ /* 0x000fc600008f2c0c */
[----:B------:R-:W-:Y:S05]  /*2fca0*/  @P0 BRA `(.L_x_646) ;  /* 0xfffffff4009c0947 */ /* 0x000fea000383ffff */
[----:B------:R-:W-:Y:S05]  /*2fcb0*/  BSYNC.RECONVERGENT B2 ;  /* 0x0000000000027941 */ /* 0x000fea0003800200 */
.L_x_645:
        /* <DEDUP_REMOVED lines=10> */
[----:B------:R-:W2:Y:S04]  /*2fd60*/  LD.E.64 R18, desc[UR6][R24.64] ;  /* 0x0000000618127980 */ /* 0x000ea8000c101b00 */
[----:B------:R-:W3:Y:S04]  /*2fd70*/  LD.E.64 R16, desc[UR6][R24.64+0x8] ;  /* 0x0000080618107980 */ /* 0x000ee8000c101b00 */
[----:B------:R-:W5:Y:S04]  /*2fd80*/  LD.E.64 R14, desc[UR6][R24.64+0x10] ;  /* 0x00001006180e7980 */ /* 0x000f68000c101b00 */
[----:B------:R-:W4:Y:S01]  /*2fd90*/  LD.E.64 R12, desc[UR6][R24.64+0x18] ;  /* 0x00001806180c7980 */ /* 0x000f22000c101b00 */
        /* <DEDUP_REMOVED lines=70> */
.L_x_647:
[----:B------:R-:W-:Y:S05]  /*30200*/  BRA.U !UP0, `(.L_x_644) ;  /* 0x0000000508147547 */ /* 0x000fea000b800000 */
[----:B------:R-:W-:Y:S01]  /*30210*/  UIADD3 UR4, UP0, UPT, UR8, -0x1, URZ ;  /* 0xffffffff08047890 */ /* 0x000fe2000ff1e0ff */
[----:B------:R-:W-:-:S03]  /*30220*/  LOP3.LUT R31, R31, 0x1, RZ, 0xc0, !PT ;  /* 0x000000011f1f7812 */ /* 0x000fc600078ec0ff */
[----:B------:R-:W-:Y:S01]  /*30230*/  UIADD3.X UR5, UPT, UPT, URZ, -0x1, URZ, UP0, !UPT ;  /* 0xffffffffff057890 */ /* 0x000fe200087fe4ff */
[----:B------:R-:W-:Y:S01]  /*30240*/  ISETP.NE.U32.AND P0, PT, R31, 0x1, PT ;  /* 0x000000011f00780c */ /* 0x000fe20003f05070 */
[----:B------:R-:W-:-:S03]  /*30250*/  UISETP.NE.U32.AND UP0, UPT, UR4, URZ, UPT ;  /* 0x000000ff0400728c */ /* 0x000fc6000bf05070 */
[----:B------:R-:W-:Y:S01]  /*30260*/  ISETP.NE.U32.AND.EX P0, PT, RZ, RZ, PT, P0 ;  /* 0x000000ffff00720c */ /* 0x000fe20003f05100 */
[----:B------:R-:W-:-:S09]  /*30270*/  UISETP.NE.AND.EX UP0, UPT, UR5, URZ, UPT, UP0 ;  /* 0x000000ff0500728c */ /* 0x000fd2000bf05300 */
[----:B------:R-:W-:Y:S05]  /*30280*/  BRA.U !UP0, `(.L_x_648) ;  /* 0x0000000108a07547 */ /* 0x000fea000b800000 */
[----:B0-----:R-:W-:-:S04]  /*30290*/  LEA R14, P1, R6, R8, 0x3 ;  /* 0x00000008060e7211 */ /* 0x001fc800078218ff */
[----:B------:R-:W-:-:S05]  /*302a0*/  LEA.HI.X R15, R6, R9, R7, 0x3, P1 ;  /* 0x00000009060f7211 */ /* 0x000fca00008f1c07 */
[----:B------:R-:W2:Y:S04]  /*302b0*/  LD.E.64 R16, desc[UR6][R14.64] ;  /* 0x000000060e107980 */ /* 0x000ea8000c101b00 */
[----:B------:R0:W3:Y:S01]  /*302c0*/  LD.E.64 R12, desc[UR6][R14.64+0x8] ;  /* 0x000008060e0c7980 */ /* 0x0000e2000c101b00 */
        /* <DEDUP_REMOVED lines=11> */
[--C-:B0-----:R-:W-:Y:S02]  /*30380*/  SHF.R.U64 R15, R0, 0x11, R5.reuse ;  /* 0x00000011000f7819 */ /* 0x101fe40000001205 */
        /* <DEDUP_REMOVED lines=24> */
.L_x_648:
[----:B------:R-:W-:Y:S05]  /*30510*/  @P0 BRA `(.L_x_644) ;  /* 0x0000000000500947 */ /* 0x000fea0003800000 */
[----:B0-----:R-:W-:-:S04]  /*30520*/  LEA R12, P0, R6, R8, 0x3 ;  /* 0x00000008060c7211 */ /* 0x001fc800078018ff */
[----:B------:R-:W-:-:S05]  /*30530*/  LEA.HI.X R13, R6, R9, R7, 0x3, P0 ;  /* 0x00000009060d7211 */ /* 0x000fca00000f1c07 */
        /* <DEDUP_REMOVED lines=18> */
.L_x_644:
[----:B------:R-:W-:Y:S05]  /*30660*/  BSYNC.RECONVERGENT B1 ;  /* 0x0000000000017941 */ /* 0x000fea0003800200 */
.L_x_643:
[----:B------:R-:W-:-:S04]  /*30670*/  ISETP.GE.U32.AND P0, PT, R3, R22, PT ;  /* 0x000000160300720c */ /* 0x000fc80003f06070 */
[----:B------:R-:W-:-:S04]  /*30680*/  ISETP.GE.U32.AND.EX P0, PT, R4, R23, PT, P0 ;  /* 0x000000170400720c */ /* 0x000fc80003f06100 */
[----:B------:R-:W-:Y:S01]  /*30690*/  PLOP3.LUT P0, PT, P0, PT, PT, 0x8, 0x80 ;  /* 0x000000000080781c */ /* 0x000fe2000070e170 */
[----:B------:R-:W-:-:S12]  /*306a0*/  BRA `(.L_x_628) ;  /* 0x0000000000707947 */ /* 0x000fd80003800000 */
.L_x_636:
[----:B------:R-:W1:Y:S01]  /*306b0*/  LDC R0, c[0x0][0x3b8] ;  /* 0x0000ee00ff007b82 */ /* 0x000e620000000800 */
[----:B------:R-:W-:Y:S02]  /*306c0*/  PLOP3.LUT P0, PT, PT, PT, PT, 0x8, 0x80 ;  /* 0x000000000080781c */ /* 0x000fe40003f0e170 */
[----:B-1----:R-:W-:-:S13]  /*306d0*/  ISETP.NE.AND P1, PT, R0, RZ, PT ;  /* 0x000000ff0000720c */ /* 0x002fda0003f25270 */
[----:B------:R-:W-:Y:S05]  /*306e0*/  @!P1 BRA `(.L_x_628) ;  /* 0x0000000000609947 */ /* 0x000fea0003800000 */
[----:B------:R-:W-:Y:S01]  /*306f0*/  SHF.R.S32.HI R13, RZ, 0x1f, R0 ;  /* 0x0000001fff0d7819 */ /* 0x000fe20000011400 */
[----:B------:R-:W-:Y:S02]  /*30700*/  IMAD.MOV.U32 R3, RZ, RZ, RZ ;  /* 0x000000ffff037224 */ /* 0x000fe400078e00ff */
[----:B------:R-:W-:-:S07]  /*30710*/  IMAD.MOV.U32 R12, RZ, RZ, RZ ;  /* 0x000000ffff0c7224 */ /* 0x000fce00078e00ff */
.L_x_649:
[C---:B------:R-:W-:Y:S01]  /*30720*/  IMAD.SHL.U32 R7, R3.reuse, 0x8, RZ ;  /* 0x0000000803077824 */ /* 0x040fe200078e00ff */
[----:B------:R-:W-:-:S04]  /*30730*/  SHF.L.U64.HI R0, R3, 0x3, R12 ;  /* 0x0000000303007819 */ /* 0x000fc8000001020c */
[C---:B----4-:R-:W-:Y:S02]  /*30740*/  IADD3 R4, P0, PT, R7.reuse, R10, RZ ;  /* 0x0000000a07047210 */ /* 0x050fe40007f1e0ff */
        /* <DEDUP_REMOVED lines=18> */
.L_x_628:
[----:B------:R-:W-:Y:S05]  /*30870*/  BSYNC.RECONVERGENT B0 ;  /* 0x0000000000007941 */ /* 0x000fea0003800200 */
.L_x_627:
[----:B------:R-:W-:Y:S01]  /*30880*/  VIADD R3, R29, 0x1 ;  /* 0x000000011d037836 */ /* 0x000fe20000000000 */
[----:B------:R-:W-:Y:S01]  /*30890*/  BSSY.RECONVERGENT B0, `(.L_x_650) ;  /* 0x0000423000007945 */ /* 0x000fe20003800200 */
[----:B------:R-:W-:Y:S01]  /*308a0*/  @!P0 IMAD.MOV R3, RZ, RZ, R29 ;  /* 0x000000ffff038224 */ /* 0x000fe200078e021d */
[----:B0---4-:R-:W-:Y:S01]  /*308b0*/  SEL R36, R10, R8, P0 ;  /* 0x000000080a247207 */ /* 0x011fe20000000000 */
[----:B------:R-:W-:Y:S01]  /*308c0*/  VIADD R0, R2, 0x1 ;  /* 0x0000000102007836 */ /* 0x000fe20000000000 */
[----:B------:R-:W-:Y:S01]  /*308d0*/  SEL R37, R11, R9, P0 ;  /* 0x000000090b257207 */ /* 0x000fe20000000000 */
[----:B------:R-:W-:Y:S01]  /*308e0*/  @P0 IMAD.MOV R0, RZ, RZ, R2 ;  /* 0x000000ffff000224 */ /* 0x000fe200078e0202 */
[C---:B------:R-:W-:Y:S02]  /*308f0*/  ISETP.GE.AND P1, PT, R3.reuse, UR12, PT ;  /* 0x0000000c03007c0c */ /* 0x040fe4000bf26270 */
[----:B------:R-:W-:Y:S02]  /*30900*/  @P0 LEA R2, R3, UR9, 0x3 ;  /* 0x0000000903020c11 */ /* 0x000fe4000f8e18ff */
[----:B------:R-:W-:-:S03]  /*30910*/  @!P0 LEA R4, R0, UR9, 0x3 ;  /* 0x0000000900048c11 */ /* 0x000fc6000f8e18ff */
[----:B------:R0:W3:Y:S04]  /*30920*/  @P0 LDS.64 R10, [R2] ;  /* 0x00000000020a0984 */ /* 0x0000e80000000a00 */
[----:B------:R0:W4:Y:S01]  /*30930*/  @!P0 LDS.64 R8, [R4] ;  /* 0x0000000004088984 */ /* 0x0001220000000a00 */
[----:B------:R-:W-:Y:S01]  /*30940*/  PLOP3.LUT P0, PT, PT, PT, PT, 0x8, 0x80 ;  /* 0x000000000080781c */ /* 0x000fe20003f0e170 */
[----:B------:R-:W-:-:S12]  /*30950*/  @P1 BRA `(.L_x_651) ;  /* 0x0000004000581947 */ /* 0x000fd80003800000 */
[----:B------:R-:W-:Y:S02]  /*30960*/  ISETP.GE.AND P1, PT, R0, R32, PT ;  /* 0x000000200000720c */ /* 0x000fe40003f26270 */
[----:B------:R-:W-:-:S11]  /*30970*/  PLOP3.LUT P0, PT, PT, PT, PT, 0x80, 0x8 ;  /* 0x000000000008781c */ /* 0x000fd60003f0f070 */
[----:B------:R-:W-:Y:S05]  /*30980*/  @P1 BRA `(.L_x_651) ;  /* 0x00000040004c1947 */ /* 0x000fea0003800000 */
[----:B------:R-:W5:Y:S01]  /*30990*/  LDC.64 R12, c[0x0][0x3b0] ;  /* 0x0000ec00ff0c7b82 */ /* 0x000f620000000a00 */
[----:B0-----:R-:W-:Y:S02]  /*309a0*/  IMAD.MOV.U32 R2, RZ, RZ, -0x7bdddcdb ;  /* 0x84222325ff027424 */ /* 0x001fe400078e00ff */
[----:B------:R-:W-:Y:S01]  /*309b0*/  IMAD.MOV.U32 R4, RZ, RZ, -0x340d631c ;  /* 0xcbf29ce4ff047424 */ /* 0x000fe200078e00ff */
[----:B-----5:R-:W-:-:S04]  /*309c0*/  ISETP.NE.U32.AND P0, PT, R12, RZ, PT ;  /* 0x000000ff0c00720c */ /* 0x020fc80003f05070 */
        /* <DEDUP_REMOVED lines=12> */
[----:B------:R-:W-:Y:S01]  /*30a90*/  LOP3.LUT R17, R12, 0xfffffffe, RZ, 0xc0, !PT ;  /* 0xfffffffe0c117812 */ /* 0x000fe200078ec0ff */
[----:B------:R-:W-:Y:S01]  /*30aa0*/  IMAD.MOV.U32 R2, RZ, RZ, -0x7bdddcdb ;  /* 0x84222325ff027424 */ /* 0x000fe200078e00ff */
[----:B------:R-:W-:Y:S01]  /*30ab0*/  UMOV UR4, URZ ;  /* 0x000000ff00047c82 */ /* 0x000fe20008000000 */
[----:B------:R-:W-:Y:S01]  /*30ac0*/  IMAD.MOV.U32 R4, RZ, RZ, -0x340d631c ;  /* 0xcbf29ce4ff047424 */ /* 0x000fe200078e00ff */
[----:B------:R-:W-:Y:S01]  /*30ad0*/  UMOV UR5, URZ ;  /* 0x000000ff00057c82 */ /* 0x000fe20008000000 */
[----:B------:R-:W-:Y:S02]  /*30ae0*/  IMAD.MOV.U32 R5, RZ, RZ, RZ ;  /* 0x000000ffff057224 */ /* 0x000fe400078e00ff */
[----:B------:R-:W-:-:S07]  /*30af0*/  IMAD.MOV.U32 R16, RZ, RZ, RZ ;  /* 0x000000ffff107224 */ /* 0x000fce00078e00ff */
.L_x_654:
[----:B--23--:R-:W-:-:S04]  /*30b00*/  LEA R20, P1, R5, R10, 0x3 ;  /* 0x0000000a05147211 */ /* 0x00cfc800078218ff */
[----:B------:R-:W-:-:S05]  /*30b10*/  LEA.HI.X R21, R5, R11, R16, 0x3, P1 ;  /* 0x0000000b05157211 */ /* 0x000fca00008f1c10 */
[----:B-1----:R-:W2:Y:S04]  /*30b20*/  LD.E.64 R14, desc[UR6][R20.64] ;  /* 0x00000006140e7980 */ /* 0x002ea8000c101b00 */
[----:B------:R0:W3:Y:S01]  /*30b30*/  LD.E.64 R6, desc[UR6][R20.64+0x8] ;  /* 0x0000080614067980 */ /* 0x0000e2000c101b00 */
[----:B------:R-:W-:Y:S01]  /*30b40*/  IMAD R23, R4, 0x1b3, RZ ;  /* 0x000001b304177824 */ /* 0x000fe200078e02ff */
[----:B------:R-:W-:Y:S01]  /*30b50*/  UIADD3 UR4, UP0, UPT, UR4, 0x2, URZ ;  /* 0x0000000204047890 */ /* 0x000fe2000ff1e0ff */
[----:B------:R-:W-:-:S03]  /*30b60*/  IADD3 R5, P3, PT, R5, 0x2, RZ ;  /* 0x0000000205057810 */ /* 0x000fc60007f7e0ff */
[----:B------:R-:W-:Y:S02]  /*30b70*/  UIADD3.X UR5, UPT, UPT, URZ, UR5, URZ, UP0, !UPT ;  /* 0x00000005ff057290 */ /* 0x000fe400087fe4ff */
[----:B------:R-:W-:Y:S01]  /*30b80*/  ISETP.NE.U32.AND P1, PT, R17, UR4, PT ;  /* 0x0000000411007c0c */ /* 0x000fe2000bf25070 */
[----:B------:R-:W-:-:S03]  /*30b90*/  IMAD.X R16, RZ, RZ, R16, P3 ;  /* 0x000000ffff107224 */ /* 0x000fc600018e0610 */
[----:B------:R-:W-:Y:S02]  /*30ba0*/  ISETP.NE.AND.EX P1, PT, R13, UR5, PT, P1 ;  /* 0x000000050d007c0c */ /* 0x000fe4000bf25310 */
        /* <DEDUP_REMOVED lines=91> */
[----:B------:R-:W-:Y:S01]  /*31160*/  IMAD.IADD R4, R7, 0x1, R15 ;  /* 0x0000000107047824 */ /* 0x000fe200078e020f */
[----:B------:R-:W-:Y:S06]  /*31170*/  @P1 BRA `(.L_x_654) ;  /* 0xfffffff800601947 */ /* 0x000fec000383ffff */
.L_x_653:
[----:B------:R-:W-:Y:S05]  /*31180*/  @P2 BRA `(.L_x_652) ;  /* 0x0000000000c82947 */ /* 0x000fea0003800000 */
[----:B---3--:R-:W-:-:S04]  /*31190*/  LEA R6, P1, R5, R10, 0x3 ;  /* 0x0000000a05067211 */ /* 0x008fc800078218ff */
[----:B------:R-:W-:-:S06]  /*311a0*/  LEA.HI.X R7, R5, R11, R16, 0x3, P1 ;  /* 0x0000000b05077211 */ /* 0x000fcc00008f1c10 */
[----:B------:R-:W3:Y:S01]  /*311b0*/  LD.E.64 R6, desc[UR6][R6.64] ;  /* 0x0000000606067980 */ /* 0x000ee2000c101b00 */
[----:B-1----:R-:W-:Y:S01]  /*311c0*/  IMAD R15, R4, 0x1b3, RZ ;  /* 0x000001b3040f7824 */ /* 0x002fe200078e02ff */
        /* <DEDUP_REMOVED lines=46> */
.L_x_652:
[----:B--2---:R-:W-:Y:S02]  /*314b0*/  IMAD.MOV.U32 R19, RZ, RZ, -0x7bdddcdb ;  /* 0x84222325ff137424 */ /* 0x004fe400078e00ff */
        /* <DEDUP_REMOVED lines=10> */
[----:B-1----:R-:W-:-:S03]  /*31560*/  IMAD.MOV.U32 R14, RZ, RZ, RZ ;  /* 0x000000ffff0e7224 */ /* 0x002fc600078e00ff */
        /* <DEDUP_REMOVED lines=8> */
.L_x_657:
[----:B----4-:R-:W-:-:S04]  /*315f0*/  LEA R20, P1, R5, R8, 0x3 ;  /* 0x0000000805147211 */ /* 0x010fc800078218ff */
[----:B------:R-:W-:-:S05]  /*31600*/  LEA.HI.X R21, R5, R9, R14, 0x3, P1 ;  /* 0x0000000905157211 */ /* 0x000fca00008f1c0e */
[----:B------:R-:W2:Y:S04]  /*31610*/  LD.E.64 R16, desc[UR6][R20.64] ;  /* 0x0000000614107980 */ /* 0x000ea8000c101b00 */
[----:B------:R0:W4:Y:S01]  /*31620*/  LD.E.64 R6, desc[UR6][R20.64+0x8] ;  /* 0x0000080614067980 */ /* 0x000122000c101b00 */
        /* <DEDUP_REMOVED lines=100> */
.L_x_656:
[----:B------:R-:W-:Y:S05]  /*31c70*/  @P2 BRA `(.L_x_655) ;  /* 0x0000000000c82947 */ /* 0x000fea0003800000 */
[----:B----4-:R-:W-:-:S04]  /*31c80*/  LEA R6, P1, R5, R8, 0x3 ;  /* 0x0000000805067211 */ /* 0x010fc800078218ff */
        /* <DEDUP_REMOVED lines=49> */
.L_x_655:
[----:B------:R-:W-:-:S04]  /*31fa0*/  ISETP.NE.U32.AND P1, PT, R2, R19, PT ;  /* 0x000000130200720c */ /* 0x000fc80003f25070 */
[----:B------:R-:W-:-:S13]  /*31fb0*/  ISETP.NE.AND.EX P1, PT, R4, R23, PT, P1 ;  /* 0x000000170400720c */ /* 0x000fda0003f25310 */
[----:B------:R-:W-:Y:S05]  /*31fc0*/  @!P1 BRA `(.L_x_658) ;  /* 0x0000002800509947 */ /* 0x000fea0003800000 */
[----:B------:R-:W-:Y:S02]  /*31fd0*/  IMAD.MOV.U32 R2, RZ, RZ, RZ ;  /* 0x000000ffff027224 */ /* 0x000fe400078e00ff */
[----:B------:R-:W-:Y:S01]  /*31fe0*/  IMAD.MOV.U32 R4, RZ, RZ, RZ ;  /* 0x000000ffff047224 */ /* 0x000fe200078e00ff */
[----:B------:R-:W-:Y:S06]  /*31ff0*/  @!P0 BRA `(.L_x_659) ;  /* 0x0000001400148947 */ /* 0x000fec0003800000 */
[----:B------:R-:W-:Y:S01]  /*32000*/  UISETP.GE.U32.AND UP1, UPT, UR10, 0x7, UPT ;  /* 0x000000070a00788c */ /* 0x000fe2000bf26070 */
[----:B------:R-:W-:Y:S01]  /*32010*/  CS2R R28, SRZ ;  /* 0x00000000001c7805 */ /* 0x000fe2000001ff00 */
[----:B------:R-:W-:Y:S01]  /*32020*/  UISETP.NE.U32.AND UP0, UPT, UR13, URZ, UPT ;  /* 0x000000ff0d00728c */ /* 0x000fe2000bf05070 */
[----:B------:R-:W-:Y:S01]  /*32030*/  IMAD.MOV.U32 R2, RZ, RZ, RZ ;  /* 0x000000ffff027224 */ /* 0x000fe200078e00ff */
[----:B------:R-:W-:Y:S01]  /*32040*/  UISETP.GE.U32.AND.EX UP1, UPT, UR11, URZ, UPT, UP1 ;  /* 0x000000ff0b00728c */ /* 0x000fe2000bf26110 */
[----:B------:R-:W-:Y:S01]  /*32050*/  IMAD.MOV.U32 R4, RZ, RZ, RZ ;  /* 0x000000ffff047224 */ /* 0x000fe200078e00ff */
[----:B------:R-:W-:-:S07]  /*32060*/  UISETP.NE.AND.EX UP0, UPT, URZ, URZ, UPT, UP0 ;  /* 0x000000ffff00728c */ /* 0x000fce000bf05300 */
[----:B------:R-:W-:Y:S05]  /*32070*/  BRA.U !UP1, `(.L_x_660) ;  /* 0x00000009097c7547 */ /* 0x000fea000b800000 */
[----:B------:R-:W-:Y:S02]  /*32080*/  LOP3.LUT R5, R12, 0xfffffff8, RZ, 0xc0, !PT ;  /* 0xfffffff80c057812 */ /* 0x000fe400078ec0ff */
[----:B------:R-:W-:Y:S01]  /*32090*/  CS2R R28, SRZ ;  /* 0x00000000001c7805 */ /* 0x000fe2000001ff00 */
[----:B------:R-:W-:Y:S01]  /*320a0*/  UMOV UR4, URZ ;  /* 0x000000ff00047c82 */ /* 0x000fe20008000000 */
[----:B------:R-:W-:-:S05]  /*320b0*/  UMOV UR5, URZ ;  /* 0x000000ff00057c82 */ /* 0x000fca0008000000 */
.L_x_661:
[----:B---3--:R-:W-:-:S04]  /*320c0*/  LEA R6, P1, R28, R10, 0x3 ;  /* 0x0000000a1c067211 */ /* 0x008fc800078218ff */
[----:B------:R-:W-:-:S05]  /*320d0*/  LEA.HI.X R7, R28, R11, R29, 0x3, P1 ;  /* 0x0000000b1c077211 */ /* 0x000fca00008f1c1d */
[----:B-1----:R-:W2:Y:S04]  /*320e0*/  LD.E.64 R14, desc[UR6][R6.64] ;  /* 0x00000006060e7980 */ /* 0x002ea8000c101b00 */
[----:B------:R-:W3:Y:S04]  /*320f0*/  LD.E.64 R16, desc[UR6][R6.64+0x8] ;  /* 0x0000080606107980 */ /* 0x000ee8000c101b00 */
[----:B------:R-:W5:Y:S04]  /*32100*/  LD.E.64 R18, desc[UR6][R6.64+0x10] ;  /* 0x0000100606127980 */ /* 0x000f68000c101b00 */
[----:B------:R-:W4:Y:S04]  /*32110*/  LD.E.64 R20, desc[UR6][R6.64+0x18] ;  /* 0x0000180606147980 */ /* 0x000f28000c101b00 */
[----:B------:R-:W4:Y:S04]  /*32120*/  LD.E.64 R22, desc[UR6][R6.64+0x20] ;  /* 0x0000200606167980 */ /* 0x000f28000c101b00 */
[----:B------:R-:W4:Y:S04]  /*32130*/  LD.E.64 R24, desc[UR6][R6.64+0x28] ;  /* 0x0000280606187980 */ /* 0x000f28000c101b00 */
[----:B------:R-:W4:Y:S01]  /*32140*/  LD.E.64 R26, desc[UR6][R6.64+0x30] ;  /* 0x00003006061a7980 */ /* 0x000f22000c101b00 */
[----:B------:R-:W-:-:S02]  /*32150*/  IMAD.MOV.U32 R30, RZ, RZ, R2 ;  /* 0x000000ffff1e7224 */ /* 0x000fc400078e0002 */
[----:B------:R-:W-:Y:S01]  /*32160*/  IMAD.MOV.U32 R31, RZ, RZ, R4 ;  /* 0x000000ffff1f7224 */ /* 0x000fe200078e0004 */
[----:B------:R-:W4:Y:S01]  /*32170*/  LD.E.64 R6, desc[UR6][R6.64+0x38] ;  /* 0x0000380606067980 */ /* 0x000f22000c101b00 */
        /* <DEDUP_REMOVED lines=126> */
[----:B------:R-:W-:Y:S01]  /*32960*/  LOP3.LUT R6, R6, R7, RZ, 0x3c, !PT ;  /* 0x0000000706067212 */ /* 0x000fe200078e3cff */
[----:B------:R-:W-:Y:S01]  /*32970*/  UIADD3 UR4, UP1, UPT, UR4, 0x8, URZ ;  /* 0x0000000804047890 */ /* 0x000fe2000ff3e0ff */
[----:B------:R-:W-:Y:S02]  /*32980*/  LOP3.LUT R15, R15, R2, RZ, 0x3c, !PT ;  /* 0x000000020f0f7212 */ /* 0x000fe400078e3cff */
[----:B------:R-:W-:Y:S01]  /*32990*/  LEA R7, P1, R6, R6, 0x3 ;  /* 0x0000000606077211 */ /* 0x000fe200078218ff */
[----:B------:R-:W-:-:S03]  /*329a0*/  UIADD3.X UR5, UPT, UPT, URZ, UR5, URZ, UP1, !UPT ;  /* 0x00000005ff057290 */ /* 0x000fc60008ffe4ff */
[----:B------:R-:W-:Y:S02]  /*329b0*/  LEA.HI.X R6, R6, R15, R15, 0x3, P1 ;  /* 0x0000000f06067211 */ /* 0x000fe400008f1c0f */
[----:B------:R-:W-:Y:S02]  /*329c0*/  ISETP.NE.U32.AND P1, PT, R5, UR4, PT ;  /* 0x0000000405007c0c */ /* 0x000fe4000bf25070 */
[--C-:B------:R-:W-:Y:S02]  /*329d0*/  SHF.R.U64 R4, R7, 0x11, R6.reuse ;  /* 0x0000001107047819 */ /* 0x100fe40000001206 */
[----:B------:R-:W-:Y:S02]  /*329e0*/  ISETP.NE.AND.EX P1, PT, R13, UR5, PT, P1 ;  /* 0x000000050d007c0c */ /* 0x000fe4000bf25310 */
        /* <DEDUP_REMOVED lines=8> */
.L_x_660:
        /* <DEDUP_REMOVED lines=8> */
[----:B------:R-:W2:Y:S04]  /*32af0*/  LD.E.64 R6, desc[UR6][R20.64] ;  /* 0x0000000614067980 */ /* 0x000ea8000c101b00 */
[----:B-1----:R-:W3:Y:S04]  /*32b00*/  LD.E.64 R14, desc[UR6][R20.64+0x8] ;  /* 0x00000806140e7980 */ /* 0x002ee8000c101b00 */
[----:B------:R-:W5:Y:S04]  /*32b10*/  LD.E.64 R16, desc[UR6][R20.64+0x10] ;  /* 0x0000100614107980 */ /* 0x000f68000c101b00 */
[----:B------:R-:W4:Y:S01]  /*32b20*/  LD.E.64 R18, desc[UR6][R20.64+0x18] ;  /* 0x0000180614127980 */ /* 0x000f22000c101b00 */
[----:B------:R-:W-:Y:S01]  /*32b30*/  IMAD.MOV.U32 R5, RZ, RZ, R4 ;  /* 0x000000ffff057224 */ /* 0x000fe200078e0004 */
[----:B------:R-:W-:Y:S01]  /*32b40*/  IADD3 R28, P2, PT, R28, 0x4, RZ ;  /* 0x000000041c1c7810 */ /* 0x000fe20007f5e0ff */
[----:B------:R-:W-:-:S04]  /*32b50*/  IMAD.MOV.U32 R4, RZ, RZ, R2 ;  /* 0x000000ffff047224 */ /* 0x000fc800078e0002 */
[----:B------:R-:W-:Y:S02]  /*32b60*/  IMAD.X R29, RZ, RZ, R29, P2 ;  /* 0x000000ffff1d7224 */ /* 0x000fe400010e061d */
        /* <DEDUP_REMOVED lines=68> */
.L_x_662:
        /* <DEDUP_REMOVED lines=9> */
[----:B-1-3--:R-:W-:-:S04]  /*33040*/  LEA R14, P2, R28, R10, 0x3 ;  /* 0x0000000a1c0e7211 */ /* 0x00afc800078418ff */
[----:B------:R-:W-:-:S05]  /*33050*/  LEA.HI.X R15, R28, R11, R29, 0x3, P2 ;  /* 0x0000000b1c0f7211 */ /* 0x000fca00010f1c1d */
[----:B------:R-:W2:Y:S04]  /*33060*/  LD.E.64 R16, desc[UR6][R14.64] ;  /* 0x000000060e107980 */ /* 0x000ea8000c101b00 */
[----:B------:R-:W3:Y:S01]  /*33070*/  LD.E.64 R6, desc[UR6][R14.64+0x8] ;  /* 0x000008060e067980 */ /* 0x000ee2000c101b00 */
[----:B------:R-:W-:Y:S02]  /*33080*/  IMAD.MOV.U32 R5, RZ, RZ, R4 ;  /* 0x000000ffff057224 */ /* 0x000fe400078e0004 */
[----:B------:R-:W-:-:S04]  /*33090*/  IMAD.MOV.U32 R4, RZ, RZ, R2 ;  /* 0x000000ffff047224 */ /* 0x000fc800078e0002 */
        /* <DEDUP_REMOVED lines=36> */
.L_x_663:
[----:B------:R-:W-:Y:S05]  /*332e0*/  @P1 BRA `(.L_x_659) ;  /* 0x0000000000581947 */ /* 0x000fea0003800000 */
[----:B---3--:R-:W-:-:S04]  /*332f0*/  LEA R6, P1, R28, R10, 0x3 ;  /* 0x0000000a1c067211 */ /* 0x008fc800078218ff */
[----:B------:R-:W-:-:S06]  /*33300*/  LEA.HI.X R7, R28, R11, R29, 0x3, P1 ;  /* 0x0000000b1c077211 */ /* 0x000fcc00008f1c1d */
[----:B------:R-:W2:Y:S01]  /*33310*/  LD.E.64 R6, desc[UR6][R6.64] ;  /* 0x0000000606067980 */ /* 0x000ea2000c101b00 */
[----:B------:R-:W-:Y:S02]  /*33320*/  IMAD.MOV.U32 R5, RZ, RZ, R4 ;  /* 0x000000ffff057224 */ /* 0x000fe400078e0004 */
[----:B------:R-:W-:-:S04]  /*33330*/  IMAD.MOV.U32 R4, RZ, RZ, R2 ;  /* 0x000000ffff047224 */ /* 0x000fc800078e0002 */
[----:B--2---:R-:W-:-:S04]  /*33340*/  IMAD.WIDE.U32 R4, R6, -0x61c8864f, R4 ;  /* 0x9e3779b106047825 */ /* 0x004fc800078e0004 */
[----:B-1----:R-:W-:-:S04]  /*33350*/  IMAD R15, R7, -0x61c8864f, RZ ;  /* 0x9e3779b1070f7824 */ /* 0x002fc800078e02ff */
        /* <DEDUP_REMOVED lines=15> */
.L_x_659:
[----:B------:R-:W-:Y:S01]  /*33450*/  CS2R R24, SRZ ;  /* 0x0000000000187805 */ /* 0x000fe2000001ff00 */
[----:B------:R-:W-:Y:S06]  /*33460*/  @!P0 BRA `(.L_x_664) ;  /* 0x0000001400188947 */ /* 0x000fec0003800000 */
[----:B------:R-:W-:Y:S01]  /*33470*/  UISETP.GE.U32.AND UP1, UPT, UR10, 0x7, UPT ;  /* 0x000000070a00788c */ /* 0x000fe2000bf26070 */
[----:B------:R-:W-:Y:S01]  /*33480*/  CS2R R6, SRZ ;  /* 0x0000000000067805 */ /* 0x000fe2000001ff00 */
[----:B------:R-:W-:Y:S01]  /*33490*/  UISETP.NE.U32.AND UP0, UPT, UR13, URZ, UPT ;  /* 0x000000ff0d00728c */ /* 0x000fe2000bf05070 */
[----:B------:R-:W-:Y:S01]  /*334a0*/  CS2R R24, SRZ ;  /* 0x0000000000187805 */ /* 0x000fe2000001ff00 */
[----:B------:R-:W-:Y:S02]  /*334b0*/  UISETP.GE.U32.AND.EX UP1, UPT, UR11, URZ, UPT, UP1 ;  /* 0x000000ff0b00728c */ /* 0x000fe4000bf26110 */
[----:B------:R-:W-:-:S07]  /*334c0*/  UISETP.NE.AND.EX UP0, UPT, URZ, URZ, UPT, UP0 ;  /* 0x000000ffff00728c */ /* 0x000fce000bf05300 */
[----:B------:R-:W-:Y:S05]  /*334d0*/  BRA.U !UP1, `(.L_x_665) ;  /* 0x0000000909807547 */ /* 0x000fea000b800000 */
[----:B------:R-:W-:Y:S02]  /*334e0*/  LOP3.LUT R5, R12, 0xfffffff8, RZ, 0xc0, !PT ;  /* 0xfffffff80c057812 */ /* 0x000fe400078ec0ff */
[----:B------:R-:W-:Y:S01]  /*334f0*/  CS2R R6, SRZ ;  /* 0x0000000000067805 */ /* 0x000fe2000001ff00 */
[----:B------:R-:W-:Y:S01]  /*33500*/  UMOV UR4, URZ ;  /* 0x000000ff00047c82 */ /* 0x000fe20008000000 */
[----:B------:R-:W-:-:S05]  /*33510*/  UMOV UR5, URZ ;  /* 0x000000ff00057c82 */ /* 0x000fca0008000000 */
.L_x_666:
[----:B----4-:R-:W-:-:S04]  /*33520*/  LEA R28, P0, R6, R8, 0x3 ;  /* 0x00000008061c7211 */ /* 0x010fc800078018ff */
[----:B------:R-:W-:-:S05]  /*33530*/  LEA.HI.X R29, R6, R9, R7, 0x3, P0 ;  /* 0x00000009061d7211 */ /* 0x000fca00000f1c07 */
[----:B------:R-:W2:Y:S04]  /*33540*/  LD.E.64 R22, desc[UR6][R28.64] ;  /* 0x000000061c167980 */ /* 0x000ea8000c101b00 */
[----:B-1----:R-:W4:Y:S04]  /*33550*/  LD.E.64 R14, desc[UR6][R28.64+0x8] ;  /* 0x000008061c0e7980 */ /* 0x002f28000c101b00 */
[----:B------:R-:W5:Y:S04]  /*33560*/  LD.E.64 R16, desc[UR6][R28.64+0x10] ;  /* 0x000010061c107980 */ /* 0x000f68000c101b00 */
[----:B------:R-:W3:Y:S04]  /*33570*/  LD.E.64 R18, desc[UR6][R28.64+0x18] ;  /* 0x000018061c127980 */ /* 0x000ee8000c101b00 */
[----:B------:R-:W3:Y:S01]  /*33580*/  LD.E.64 R20, desc[UR6][R28.64+0x20] ;  /* 0x000020061c147980 */ /* 0x000ee2000c101b00 */
[----:B------:R-:W-:-:S04]  /*33590*/  LOP3.LUT R25, R25, R24, RZ, 0x3c, !PT ;  /* 0x0000001819197212 */ /* 0x000fc800078e3cff */
[----:B------:R-:W-:-:S04]  /*335a0*/  LOP3.LUT R24, R25, R24, RZ, 0x3c, !PT ;  /* 0x0000001819187212 */ /* 0x000fc800078e3cff */
[----:B------:R-:W-:-:S03]  /*335b0*/  LOP3.LUT R25, R25, R24, RZ, 0x3c, !PT ;  /* 0x0000001819197212 */ /* 0x000fc600078e3cff */
        /* <DEDUP_REMOVED lines=20> */
[----:B----4-:R-:W-:Y:S01]  /*33700*/  IMAD.WIDE.U32 R24, R14, -0x61c8864f, R24 ;  /* 0x9e3779b10e187825 */ /* 0x010fe200078e0018 */
[----:B------:R-:W-:Y:S01]  /*33710*/  UIADD3 UR4, UP1, UPT, UR4, 0x8, URZ ;  /* 0x0000000804047890 */ /* 0x000fe2000ff3e0ff */
[----:B------:R-:W-:Y:S02]  /*33720*/  IADD3 R6, P2, PT, R6, 0x8, RZ ;  /* 0x0000000806067810 */ /* 0x000fe40007f5e0ff */
[----:B------:R-:W-:Y:S01]  /*33730*/  IMAD R15, R15, -0x61c8864f, RZ ;  /* 0x9e3779b10f0f7824 */ /* 0x000fe200078e02ff */
[----:B------:R-:W-:Y:S01]  /*33740*/  LEA R14, P0, R24, R24, 0xd ;  /* 0x00000018180e7211 */ /* 0x000fe200078068ff */
[----:B-----5:R-:W-:Y:S01]  /*33750*/  IMAD R17, R17, -0x61c8864f, RZ ;  /* 0x9e3779b111117824 */ /* 0x020fe200078e02ff */
[----:B------:R-:W-:Y:S01]  /*33760*/  UIADD3.X UR5, UPT, UPT, URZ, UR5, URZ, UP1, !UPT ;  /* 0x00000005ff057290 */ /* 0x000fe20008ffe4ff */
[----:B------:R-:W-:-:S02]  /*33770*/  IMAD.IADD R15, R25, 0x1, R15 ;  /* 0x00000001190f7824 */ /* 0x000fc400078e020f */
        /* <DEDUP_REMOVED lines=109> */
[----:B------:R-:W-:Y:S02]  /*33e50*/  ISETP.NE.U32.AND P0, PT, R5, UR4, PT ;  /* 0x0000000405007c0c */ /* 0x000fe4000bf05070 */
[--C-:B------:R-:W-:Y:S02]  /*33e60*/  SHF.R.U64 R24, R15, 0x11, R14.reuse ;  /* 0x000000110f187819 */ /* 0x100fe4000000120e */
[----:B------:R-:W-:Y:S02]  /*33e70*/  ISETP.NE.AND.EX P0, PT, R13, UR5, PT, P0 ;  /* 0x000000050d007c0c */ /* 0x000fe4000bf05300 */
[----:B------:R-:W-:Y:S02]  /*33e80*/  LOP3.LUT R24, R24, R15, RZ, 0x3c, !PT ;  /* 0x0000000f18187212 */ /* 0x000fe400078e3cff */
[----:B------:R-:W-:-:S02]  /*33e90*/  SHF.R.U32.HI R15, RZ, 0x11, R14 ;  /* 0x00000011ff0f7819 */ /* 0x000fc4000001160e */
[----:B------:R-:W-:Y:S02]  /*33ea0*/  LEA R25, P1, R24, R24, 0x5 ;  /* 0x0000001818197211 */ /* 0x000fe400078228ff */
[----:B------:R-:W-:-:S04]  /*33eb0*/  LOP3.LUT R15, R15, R14, RZ, 0x3c, !PT ;  /* 0x0000000e0f0f7212 */ /* 0x000fc800078e3cff */
[----:B------:R-:W-:Y:S01]  /*33ec0*/  LEA.HI.X R24, R24, R15, R15, 0x5, P1 ;  /* 0x0000000f18187211 */ /* 0x000fe200008f2c0f */
[----:B------:R-:W-:Y:S06]  /*33ed0*/  @P0 BRA `(.L_x_666) ;  /* 0xfffffff400900947 */ /* 0x000fec000383ffff */
.L_x_665:
[----:B------:R-:W-:Y:S05]  /*33ee0*/  BRA.U !UP0, `(.L_x_664) ;  /* 0x0000000908787547 */ /* 0x000fea000b800000 */
[----:B------:R-:W-:Y:S02]  /*33ef0*/  UISETP.GE.U32.AND UP1, UPT, UR13, 0x4, UPT ;  /* 0x000000040d00788c */ /* 0x000fe4000bf26070 */
[----:B------:R-:W-:Y:S02]  /*33f00*/  UISETP.NE.U32.AND UP0, UPT, UR8, URZ, UPT ;  /* 0x000000ff0800728c */ /* 0x000fe4000bf05070 */
[----:B------:R-:W-:Y:S02]  /*33f10*/  UISETP.GE.U32.AND.EX UP1, UPT, URZ, URZ, UPT, UP1 ;  /* 0x000000ffff00728c */ /* 0x000fe4000bf26110 */
[----:B------:R-:W-:-:S07]  /*33f20*/  UISETP.NE.AND.EX UP0, UPT, URZ, URZ, UPT, UP0 ;  /* 0x000000ffff00728c */ /* 0x000fce000bf05300 */
[----:B------:R-:W-:Y:S05]  /*33f30*/  BRA.U !UP1, `(.L_x_667) ;  /* 0x0000000509387547 */ /* 0x000fea000b800000 */
[----:B-1--4-:R-:W-:-:S04]  /*33f40*/  LEA R14, P0, R6, R8, 0x3 ;  /* 0x00000008060e7211 */ /* 0x012fc800078018ff */
[----:B------:R-:W-:-:S05]  /*33f50*/  LEA.HI.X R15, R6, R9, R7, 0x3, P0 ;  /* 0x00000009060f7211 */ /* 0x000fca00000f1c07 */
[----:B------:R-:W2:Y:S04]  /*33f60*/  LD.E.64 R16, desc[UR6][R14.64] ;  /* 0x000000060e107980 */ /* 0x000ea8000c101b00 */
[----:B------:R-:W4:Y:S04]  /*33f70*/  LD.E.64 R20, desc[UR6][R14.64+0x8] ;  /* 0x000008060e147980 */ /* 0x000f28000c101b00 */
[----:B------:R-:W5:Y:S04]  /*33f80*/  LD.E.64 R18, desc[UR6][R14.64+0x10] ;  /* 0x000010060e127980 */ /* 0x000f68000c101b00 */
[----:B------:R-:W3:Y:S01]  /*33f90*/  LD.E.64 R14, desc[UR6][R14.64+0x18] ;  /* 0x000018060e0e7980 */ /* 0x000ee2000c101b00 */
        /* <DEDUP_REMOVED lines=72> */
.L_x_667:
        /* <DEDUP_REMOVED lines=9> */
[----:B----4-:R-:W-:-:S04]  /*344b0*/  LEA R16, P1, R6, R8, 0x3 ;  /* 0x0000000806107211 */ /* 0x010fc800078218ff */
[----:B------:R-:W-:-:S05]  /*344c0*/  LEA.HI.X R17, R6, R9, R7, 0x3, P1 ;  /* 0x0000000906117211 */ /* 0x000fca00008f1c07 */
[----:B------:R-:W2:Y:S04]  /*344d0*/  LD.E.64 R12, desc[UR6][R16.64] ;  /* 0x00000006100c7980 */ /* 0x000ea8000c101b00 */
[----:B-1----:R0:W4:Y:S01]  /*344e0*/  LD.E.64 R14, desc[UR6][R16.64+0x8] ;  /* 0x00000806100e7980 */ /* 0x002122000c101b00 */
[----:B------:R-:W-:-:S04]  /*344f0*/  LOP3.LUT R25, R25, R24, RZ, 0x3c, !PT ;  /* 0x0000001819197212 */ /* 0x000fc800078e3cff */
[----:B------:R-:W-:-:S04]  /*34500*/  LOP3.LUT R24, R25, R24, RZ, 0x3c, !PT ;  /* 0x0000001819187212 */ /* 0x000fc800078e3cff */
[----:B------:R-:W-:-:S03]  /*34510*/  LOP3.LUT R25, R25, R24, RZ, 0x3c, !PT ;  /* 0x0000001819197212 */ /* 0x000fc600078e3cff */
        /* <DEDUP_REMOVED lines=36> */
.L_x_668:
[----:B------:R-:W-:Y:S05]  /*34760*/  @P0 BRA `(.L_x_664) ;  /* 0x0000000000580947 */ /* 0x000fea0003800000 */
[----:B----4-:R-:W-:-:S04]  /*34770*/  LEA R12, P0, R6, R8, 0x3 ;  /* 0x00000008060c7211 */ /* 0x010fc800078018ff */
[----:B------:R-:W-:-:S05]  /*34780*/  LEA.HI.X R13, R6, R9, R7, 0x3, P0 ;  /* 0x00000009060d7211 */ /* 0x000fca00000f1c07 */
[----:B------:R-:W2:Y:S01]  /*34790*/  LD.E.64 R6, desc[UR6][R12.64] ;  /* 0x000000060c067980 */ /* 0x000ea2000c101b00 */
        /* <DEDUP_REMOVED lines=19> */
.L_x_664:
[----:B------:R-:W-:-:S04]  /*348d0*/  ISETP.GE.U32.AND P0, PT, R2, R25, PT ;  /* 0x000000190200720c */ /* 0x000fc80003f06070 */
[----:B------:R-:W-:-:S04]  /*348e0*/  ISETP.GE.U32.AND.EX P0, PT, R4, R24, PT, P0 ;  /* 0x000000180400720c */ /* 0x000fc80003f06100 */
[----:B------:R-:W-:Y:S01]  /*348f0*/  PLOP3.LUT P0, PT, P0, PT, PT, 0x8, 0x80 ;  /* 0x000000000080781c */ /* 0x000fe2000070e170 */
[----:B------:R-:W-:-:S12]  /*34900*/  BRA `(.L_x_651) ;  /* 0x00000000006c7947 */ /* 0x000fd80003800000 */
.L_x_658:
[----:B------:R-:W0:Y:S01]  /*34910*/  LDC R2, c[0x0][0x3b8] ;  /* 0x0000ee00ff027b82 */ /* 0x000e220000000800 */
[----:B------:R-:W-:Y:S02]  /*34920*/  PLOP3.LUT P0, PT, PT, PT, PT, 0x8, 0x80 ;  /* 0x000000000080781c */ /* 0x000fe40003f0e170 */
[----:B0-----:R-:W-:-:S13]  /*34930*/  ISETP.NE.AND P1, PT, R2, RZ, PT ;  /* 0x000000ff0200720c */ /* 0x001fda0003f25270 */
[----:B------:R-:W-:Y:S05]  /*34940*/  @!P1 BRA `(.L_x_651) ;  /* 0x00000000005c9947 */ /* 0x000fea0003800000 */
[----:B-1----:R-:W-:Y:S02]  /*34950*/  SHF.R.S32.HI R14, RZ, 0x1f, R2 ;  /* 0x0000001fff0e7819 */ /* 0x002fe40000011402 */
[----:B------:R-:W-:-:S07]  /*34960*/  CS2R R12, SRZ ;  /* 0x00000000000c7805 */ /* 0x000fce000001ff00 */
.L_x_669:
[C---:B------:R-:W-:Y:S01]  /*34970*/  IMAD.SHL.U32 R7, R12.reuse, 0x8, RZ ;  /* 0x000000080c077824 */ /* 0x040fe200078e00ff */
[----:B------:R-:W-:-:S04]  /*34980*/  SHF.L.U64.HI R2, R12, 0x3, R13 ;  /* 0x000000030c027819 */ /* 0x000fc8000001020d */
[C---:B---3--:R-:W-:Y:S02]  /*34990*/  IADD3 R4, P0, PT, R7.reuse, R10, RZ ;  /* 0x0000000a07047210 */ /* 0x048fe40007f1e0ff */
[----:B----4-:R-:W-:-:S03]  /*349a0*/  IADD3 R6, P1, PT, R7, R8, RZ ;  /* 0x0000000807067210 */ /* 0x010fc60007f3e0ff */
        /* <DEDUP_REMOVED lines=17> */
.L_x_651:
[----:B------:R-:W-:Y:S05]  /*34ac0*/  BSYNC.RECONVERGENT B0 ;  /* 0x0000000000007941 */ /* 0x000fea0003800200 */
.L_x_650:
[----:B0-----:R-:W-:Y:S01]  /*34ad0*/  VIADD R4, R3, 0x1 ;  /* 0x0000000103047836 */ /* 0x001fe20000000000 */
[----:B------:R-:W-:Y:S01]  /*34ae0*/  BSSY.RECONVERGENT B0, `(.L_x_670) ;  /* 0x0000416000007945 */ /* 0x000fe20003800200 */
[----:B------:R-:W-:Y:S01]  /*34af0*/  @!P0 IMAD.MOV R4, RZ, RZ, R3 ;  /* 0x000000ffff048224 */ /* 0x000fe200078e0203 */
[----:B---34-:R-:W-:Y:S01]  /*34b00*/  SEL R34, R10, R8, P0 ;  /* 0x000000080a227207 */ /* 0x018fe20000000000 */
        /* <DEDUP_REMOVED lines=36> */
.L_x_674:
        /* <DEDUP_REMOVED lines=104> */
.L_x_673:
        /* <DEDUP_REMOVED lines=51> */
.L_x_672:
        /* <DEDUP_REMOVED lines=20> */
.L_x_677:
        /* <DEDUP_REMOVED lines=104> */
.L_x_676:
[----:B------:R-:W-:Y:S05]  /*35ec0*/  @P2 BRA `(.L_x_675) ;  /* 0x0000000000c82947 */ /* 0x000fea0003800000 */
[----:B----4-:R-:W-:-:S04]  /*35ed0*/  LEA R6, P1, R3, R8, 0x3 ;  /* 0x0000000803067211 */ /* 0x010fc800078218ff */
        /* <DEDUP_REMOVED lines=49> */
.L_x_675:
        /* <DEDUP_REMOVED lines=18> */
.L_x_681:
[----:B---3--:R-:W-:-:S04]  /*36310*/  LEA R16, P1, R6, R10, 0x3 ;  /* 0x0000000a06107211 */ /* 0x008fc800078218ff */
[----:B------:R-:W-:-:S05]  /*36320*/  LEA.HI.X R17, R6, R11, R7, 0x3, P1 ;  /* 0x0000000b06117211 */ /* 0x000fca00008f1c07 */
[----:B------:R-:W2:Y:S04]  /*36330*/  LD.E.64 R24, desc[UR6][R16.64] ;  /* 0x0000000610187980 */ /* 0x000ea8000c101b00 */
[----:B------:R-:W3:Y:S04]  /*36340*/  LD.E.64 R22, desc[UR6][R16.64+0x8] ;  /* 0x0000080610167980 */ /* 0x000ee8000c101b00 */
[----:B-1----:R-:W5:Y:S04]  /*36350*/  LD.E.64 R14, desc[UR6][R16.64+0x10] ;  /* 0x00001006100e7980 */ /* 0x002f68000c101b00 */
        /* <DEDUP_REMOVED lines=22> */
[----:B------:R-:W2:Y:S04]  /*364c0*/  LD.E.64 R24, desc[UR6][R16.64+0x30] ;  /* 0x0000300610187980 */ /* 0x000ea8000c101b00 */
[----:B------:R-:W2:Y:S01]  /*364d0*/  LD.E.64 R16, desc[UR6][R16.64+0x38] ;  /* 0x0000380610107980 */ /* 0x000ea2000c101b00 */
        /* <DEDUP_REMOVED lines=126> */
.L_x_680:
        /* <DEDUP_REMOVED lines=9> */
[----:B------:R-:W3:Y:S04]  /*36d50*/  LD.E.64 R18, desc[UR6][R22.64+0x8] ;  /* 0x0000080616127980 */ /* 0x000ee8000c101b00 */
[----:B------:R-:W5:Y:S04]  /*36d60*/  LD.E.64 R16, desc[UR6][R22.64+0x10] ;  /* 0x0000100616107980 */ /* 0x000f68000c101b00 */
[----:B-1----:R-:W4:Y:S01]  /*36d70*/  LD.E.64 R14, desc[UR6][R22.64+0x18] ;  /* 0x00001806160e7980 */ /* 0x002f22000c101b00 */
[----:B------:R-:W-:Y:S01]  /*36d80*/  IMAD.MOV.U32 R3, RZ, RZ, R0 ;  /* 0x000000ffff037224 */ /* 0x000fe200078e0000 */
[----:B------:R-:W-:-:S05]  /*36d90*/  IADD3 R6, P2, PT, R6, 0x4, RZ ;  /* 0x0000000406067810 */ /* 0x000fca0007f5e0ff */
[----:B------:R-:W-:Y:S02]  /*36da0*/  IMAD.X R7, RZ, RZ, R7, P2 ;  /* 0x000000ffff077224 */ /* 0x000fe400010e0607 */
[----:B--2---:R-:W-:-:S04]  /*36db0*/  IMAD.WIDE.U32 R2, R20, -0x61c8864f, R2 ;  /* 0x9e3779b114027825 */ /* 0x004fc800078e0002 */
[----:B------:R-:W-:Y:S02]  /*36dc0*/  IMAD R21, R21, -0x61c8864f, RZ ;  /* 0x9e3779b115157824 */ /* 0x000fe400078e02ff */
[----:B---3--:R-:W-:Y:S02]  /*36dd0*/  IMAD R19, R19, -0x61c8864f, RZ ;  /* 0x9e3779b113137824 */ /* 0x008fe400078e02ff */
        /* <DEDUP_REMOVED lines=65> */
.L_x_682:
        /* <DEDUP_REMOVED lines=9> */
[----:B---3--:R-:W-:-:S04]  /*37280*/  LEA R18, P2, R6, R10, 0x3 ;  /* 0x0000000a06127211 */ /* 0x008fc800078418ff */
[----:B------:R-:W-:-:S05]  /*37290*/  LEA.HI.X R19, R6, R11, R7, 0x3, P2 ;  /* 0x0000000b06137211 */ /* 0x000fca00010f1c07 */
[----:B-1----:R-:W2:Y:S04]  /*372a0*/  LD.E.64 R14, desc[UR6][R18.64] ;  /* 0x00000006120e7980 */ /* 0x002ea8000c101b00 */
        /* <DEDUP_REMOVED lines=38> */
.L_x_683:
[----:B------:R-:W-:Y:S05]  /*37510*/  @P1 BRA `(.L_x_679) ;  /* 0x0000000000541947 */ /* 0x000fea0003800000 */
[----:B-1-3--:R-:W-:-:S04]  /*37520*/  LEA R14, P1, R6, R10, 0x3 ;  /* 0x0000000a060e7211 */ /* 0x00afc800078218ff */
[----:B------:R-:W-:-:S05]  /*37530*/  LEA.HI.X R15, R6, R11, R7, 0x3, P1 ;  /* 0x0000000b060f7211 */ /* 0x000fca00008f1c07 */
[----:B------:R-:W2:Y:S01]  /*37540*/  LD.E.64 R6, desc[UR6][R14.64] ;  /* 0x000000060e067980 */ /* 0x000ea2000c101b00 */
        /* <DEDUP_REMOVED lines=18> */
.L_x_679:
        /* <DEDUP_REMOVED lines=13> */
.L_x_686:
[----:B----4-:R-:W-:-:S04]  /*37740*/  LEA R26, P0, R6, R8, 0x3 ;  /* 0x00000008061a7211 */ /* 0x010fc800078018ff */
[----:B------:R-:W-:-:S05]  /*37750*/  LEA.HI.X R27, R6, R9, R7, 0x3, P0 ;  /* 0x00000009061b7211 */ /* 0x000fca00000f1c07 */
[----:B------:R-:W2:Y:S04]  /*37760*/  LD.E.64 R18, desc[UR6][R26.64] ;  /* 0x000000061a127980 */ /* 0x000ea8000c101b00 */
[----:B------:R-:W4:Y:S04]  /*37770*/  LD.E.64 R20, desc[UR6][R26.64+0x8] ;  /* 0x000008061a147980 */ /* 0x000f28000c101b00 */
[----:B-1----:R-:W5:Y:S04]  /*37780*/  LD.E.64 R14, desc[UR6][R26.64+0x10] ;  /* 0x000010061a0e7980 */ /* 0x002f68000c101b00 */
[----:B------:R-:W3:Y:S01]  /*37790*/  LD.E.64 R16, desc[UR6][R26.64+0x18] ;  /* 0x000018061a107980 */ /* 0x000ee2000c101b00 */
[----:B--2---:R-:W-:-:S02]  /*377a0*/  IMAD R19, R19, -0x61c8864f, RZ ;  /* 0x9e3779b113137824 */ /* 0x004fc400078e02ff */
        /* <DEDUP_REMOVED lines=146> */
.L_x_685:
        /* <DEDUP_REMOVED lines=8> */
[----:B-1----:R-:W2:Y:S04]  /*38150*/  LD.E.64 R14, desc[UR6][R20.64] ;  /* 0x00000006140e7980 */ /* 0x002ea8000c101b00 */
[----:B------:R-:W4:Y:S04]  /*38160*/  LD.E.64 R18, desc[UR6][R20.64+0x8] ;  /* 0x0000080614127980 */ /* 0x000f28000c101b00 */
[----:B------:R-:W5:Y:S04]  /*38170*/  LD.E.64 R16, desc[UR6][R20.64+0x10] ;  /* 0x0000100614107980 */ /* 0x000f68000c101b00 */
[----:B------:R-:W3:Y:S01]  /*38180*/  LD.E.64 R20, desc[UR6][R20.64+0x18] ;  /* 0x0000180614147980 */ /* 0x000ee2000c101b00 */
        /* <DEDUP_REMOVED lines=70> */
.L_x_687:
        /* <DEDUP_REMOVED lines=12> */
[----:B-1----:R-:W4:Y:S01]  /*386b0*/  LD.E.64 R14, desc[UR6][R18.64+0x8] ;  /* 0x00000806120e7980 */ /* 0x002f22000c101b00 */
        /* <DEDUP_REMOVED lines=36> */
.L_x_688:
[----:B------:R-:W-:Y:S05]  /*38900*/  @P0 BRA `(.L_x_684) ;  /* 0x0000000000500947 */ /* 0x000fea0003800000 */
[----:B----4-:R-:W-:-:S04]  /*38910*/  LEA R12, P0, R6, R8, 0x3 ;  /* 0x00000008060c7211 */ /* 0x010fc800078018ff */
[----:B------:R-:W-:-:S05]  /*38920*/  LEA.HI.X R13, R6, R9, R7, 0x3, P0 ;  /* 0x00000009060d7211 */ /* 0x000fca00000f1c07 */
[----:B------:R-:W1:Y:S02]  /*38930*/  LD.E.64 R6, desc[UR6][R12.64] ;  /* 0x000000060c067980 */ /* 0x000e64000c101b00 */
[----:B-1----:R-:W-:-:S04]  /*38940*/  IMAD.WIDE.U32 R14, R6, -0x61c8864f, R22 ;  /* 0x9e3779b1060e7825 */ /* 0x002fc800078e0016 */
        /* <DEDUP_REMOVED lines=16> */
.L_x_684:
[----:B------:R-:W-:-:S04]  /*38a50*/  ISETP.GE.U32.AND P0, PT, R2, R22, PT ;  /* 0x000000160200720c */ /* 0x000fc80003f06070 */
[----:B------:R-:W-:-:S04]  /*38a60*/  ISETP.GE.U32.AND.EX P0, PT, R0, R23, PT, P0 ;  /* 0x000000170000720c */ /* 0x000fc80003f06100 */
[----:B------:R-:W-:Y:S01]  /*38a70*/  PLOP3.LUT P0, PT, P0, PT, PT, 0x8, 0x80 ;  /* 0x000000000080781c */ /* 0x000fe2000070e170 */
[----:B------:R-:W-:-:S12]  /*38a80*/  BRA `(.L_x_671) ;  /* 0x00000000006c7947 */ /* 0x000fd80003800000 */
.L_x_678:
[----:B------:R-:W0:Y:S01]  /*38a90*/  LDC R0, c[0x0][0x3b8] ;  /* 0x0000ee00ff007b82 */ /* 0x000e220000000800 */
[----:B------:R-:W-:Y:S02]  /*38aa0*/  PLOP3.LUT P0, PT, PT, PT, PT, 0x8, 0x80 ;  /* 0x000000000080781c */ /* 0x000fe40003f0e170 */
[----:B0-----:R-:W-:-:S13]  /*38ab0*/  ISETP.NE.AND P1, PT, R0, RZ, PT ;  /* 0x000000ff0000720c */ /* 0x001fda0003f25270 */
[----:B------:R-:W-:Y:S05]  /*38ac0*/  @!P1 BRA `(.L_x_671) ;  /* 0x00000000005c9947 */ /* 0x000fea0003800000 */
[----:B-1----:R-:W-:Y:S02]  /*38ad0*/  SHF.R.S32.HI R14, RZ, 0x1f, R0 ;  /* 0x0000001fff0e7819 */ /* 0x002fe40000011400 */
[----:B------:R-:W-:-:S07]  /*38ae0*/  CS2R R12, SRZ ;  /* 0x00000000000c7805 */ /* 0x000fce000001ff00 */
.L_x_689:
        /* <DEDUP_REMOVED lines=21> */
.L_x_671:
[----:B------:R-:W-:Y:S05]  /*38c40*/  BSYNC.RECONVERGENT B0 ;  /* 0x0000000000007941 */ /* 0x000fea0003800200 */
.L_x_670:
        /* <DEDUP_REMOVED lines=17> */
[----:B-1----:R-:W1:Y:S01]  /*38d60*/  LDC.64 R14, c[0x0][0x3b0] ;  /* 0x0000ec00ff0e7b82 */ /* 0x002e620000000a00 */
[----:B0-----:R-:W-:Y:S02]  /*38d70*/  IMAD.MOV.U32 R3, RZ, RZ, -0x7bdddcdb ;  /* 0x84222325ff037424 */ /* 0x001fe400078e00ff */
[----:B--2---:R-:W-:Y:S01]  /*38d80*/  IMAD.MOV.U32 R18, RZ, RZ, -0x340d631c ;  /* 0xcbf29ce4ff127424 */ /* 0x004fe200078e00ff */
[----:B-1----:R-:W-:-:S04]  /*38d90*/  ISETP.NE.U32.AND P0, PT, R14, RZ, PT ;  /* 0x000000ff0e00720c */ /* 0x002fc80003f05070 */
        /* <DEDUP_REMOVED lines=11> */
[----:B------:R-:W-:Y:S01]  /*38e50*/  LOP3.LUT R19, R14, 0xfffffffe, RZ, 0xc0, !PT ;  /* 0xfffffffe0e137812 */ /* 0x000fe200078ec0ff */
[----:B------:R-:W-:Y:S01]  /*38e60*/  IMAD.MOV.U32 R3, RZ, RZ, -0x7bdddcdb ;  /* 0x84222325ff037424 */ /* 0x000fe200078e00ff */
[----:B------:R-:W-:Y:S01]  /*38e70*/  CS2R R6, SRZ ;  /* 0x0000000000067805 */ /* 0x000fe2000001ff00 */
[----:B------:R-:W-:Y:S01]  /*38e80*/  IMAD.MOV.U32 R18, RZ, RZ, -0x340d631c ;  /* 0xcbf29ce4ff127424 */ /* 0x000fe200078e00ff */
[----:B------:R-:W-:Y:S01]  /*38e90*/  UMOV UR4, URZ ;  /* 0x000000ff00047c82 */ /* 0x000fe20008000000 */
[----:B------:R-:W-:-:S05]  /*38ea0*/  UMOV UR5, URZ ;  /* 0x000000ff00057c82 */ /* 0x000fca0008000000 */
.L_x_694:
[----:B---3--:R-:W-:-:S04]  /*38eb0*/  LEA R22, P1, R6, R10, 0x3 ;  /* 0x0000000a06167211 */ /* 0x008fc800078218ff */
[----:B------:R-:W-:-:S05]  /*38ec0*/  LEA.HI.X R23, R6, R11, R7, 0x3, P1 ;  /* 0x0000000b06177211 */ /* 0x000fca00008f1c07 */
[----:B------:R-:W2:Y:S04]  /*38ed0*/  LD.E.64 R16, desc[UR6][R22.64] ;  /* 0x0000000616107980 */ /* 0x000ea8000c101b00 */
        /* <DEDUP_REMOVED lines=22> */
[----:B0-----:R-:W-:Y:S01]  /*39040*/  IMAD R23, R3, 0x100, R18 ;  /* 0x0000010003177824 */ /* 0x001fe200078e0212 */
        /* <DEDUP_REMOVED lines=76> */
[----:B------:R-:W-:Y:S01]  /*39510*/  IMAD.IADD R18, R5, 0x1, R17 ;  /* 0x0000000105127824 */ /* 0x000fe200078e0211 */
[----:B------:R-:W-:Y:S06]  /*39520*/  @P1 BRA `(.L_x_694) ;  /* 0xfffffff800601947 */ /* 0x000fec000383ffff */
.L_x_693:
[----:B------:R-:W-:Y:S05]  /*39530*/  @P2 BRA `(.L_x_692) ;  /* 0x0000000000c82947 */ /* 0x000fea0003800000 */
[----:B---3--:R-:W-:-:S04]  /*39540*/  LEA R4, P1, R6, R10, 0x3 ;  /* 0x0000000a06047211 */ /* 0x008fc800078218ff */
        /* <DEDUP_REMOVED lines=49> */
.L_x_692:
        /* <DEDUP_REMOVED lines=20> */
.L_x_697:
        /* <DEDUP_REMOVED lines=104> */
.L_x_696:
        /* <DEDUP_REMOVED lines=50> */
.L_x_695:
        /* <DEDUP_REMOVED lines=12> */
[----:B------:R-:W-:Y:S02]  /*3a400*/  LOP3.LUT R5, R14, 0xfffffff8, RZ, 0xc0, !PT ;  /* 0xfffffff80e057812 */ /* 0x000fe400078ec0ff */
[----:B------:R-:W-:Y:S01]  /*3a410*/  CS2R R6, SRZ ;  /* 0x0000000000067805 */ /* 0x000fe2000001ff00 */
[----:B------:R-:W-:Y:S01]  /*3a420*/  UMOV UR4, URZ ;  /* 0x000000ff00047c82 */ /* 0x000fe20008000000 */
[----:B------:R-:W-:-:S05]  /*3a430*/  UMOV UR5, URZ ;  /* 0x000000ff00057c82 */ /* 0x000fca0008000000 */
.L_x_701:
[----:B---3--:R-:W-:-:S04]  /*3a440*/  LEA R18, P1, R6, R10, 0x3 ;  /* 0x0000000a06127211 */ /* 0x008fc800078218ff */
[----:B------:R-:W-:-:S05]  /*3a450*/  LEA.HI.X R19, R6, R11, R7, 0x3, P1 ;  /* 0x0000000b06137211 */ /* 0x000fca00008f1c07 */
[----:B------:R-:W2:Y:S04]  /*3a460*/  LD.E.64 R22, desc[UR6][R18.64] ;  /* 0x0000000612167980 */ /* 0x000ea8000c101b00 */
[----:B------:R-:W3:Y:S04]  /*3a470*/  LD.E.64 R24, desc[UR6][R18.64+0x8] ;  /* 0x0000080612187980 */ /* 0x000ee8000c101b00 */
[----:B------:R-:W5:Y:S04]  /*3a480*/  LD.E.64 R20, desc[UR6][R18.64+0x10] ;  /* 0x0000100612147980 */ /* 0x000f68000c101b00 */
[----:B------:R-:W4:Y:S01]  /*3a490*/  LD.E.64 R16, desc[UR6][R18.64+0x18] ;  /* 0x0000180612107980 */ /* 0x000f22000c101b00 */
        /* <DEDUP_REMOVED lines=17> */
[C---:B------:R-:W-:Y:S02]  /*3a5b0*/  LEA R28, P1, R3.reuse, R3, 0x5 ;  /* 0x00000003031c7211 */ /* 0x040fe400078228ff */
[----:B------:R-:W-:Y:S02]  /*3a5c0*/  LOP3.LUT R4, R4, R27, RZ, 0x3c, !PT ;  /* 0x0000001b04047212 */ /* 0x000fe400078e3cff */
[----:B------:R-:W2:Y:S02]  /*3a5d0*/  LD.E.64 R26, desc[UR6][R18.64+0x28] ;  /* 0x00002806121a7980 */ /* 0x000ea4000c101b00 */
[----:B------:R-:W-:Y:S01]  /*3a5e0*/  LEA.HI.X R29, R3, R4, R4, 0x5, P1 ;  /* 0x00000004031d7211 */ /* 0x000fe200008f2c04 */
[----:B---3--:R-:W-:-:S02]  /*3a5f0*/  IMAD R25, R25, -0x61c8864f, RZ ;  /* 0x9e3779b119197824 */ /* 0x008fc400078e02ff */
        /* <DEDUP_REMOVED lines=14> */
[----:B------:R-:W3:Y:S04]  /*3a6e0*/  LD.E.64 R24, desc[UR6][R18.64+0x30] ;  /* 0x0000300612187980 */ /* 0x000ee8000c101b00 */
[----:B------:R-:W3:Y:S01]  /*3a6f0*/  LD.E.64 R18, desc[UR6][R18.64+0x38] ;  /* 0x0000380612127980 */ /* 0x000ee2000c101b00 */
        /* <DEDUP_REMOVED lines=100> */
[----:B------:R-:W-:-:S04]  /*3ad40*/  ISETP.NE.U32.AND P1, PT, R5, UR4, PT ;  /* 0x0000000405007c0c */ /* 0x000fc8000bf25070 */
[----:B------:R-:W-:Y:S02]  /*3ad50*/  ISETP.NE.AND.EX P1, PT, R15, UR5, PT, P1 ;  /* 0x000000050f007c0c */ /* 0x000fe4000bf25310 */
        /* <DEDUP_REMOVED lines=9> */
.L_x_700:
        /* <DEDUP_REMOVED lines=9> */
[----:B---3--:R-:W-:-:S04]  /*3ae80*/  LEA R16, P1, R6, R10, 0x3 ;  /* 0x0000000a06107211 */ /* 0x008fc800078218ff */
[----:B------:R-:W-:-:S05]  /*3ae90*/  LEA.HI.X R17, R6, R11, R7, 0x3, P1 ;  /* 0x0000000b06117211 */ /* 0x000fca00008f1c07 */
[----:B------:R-:W2:Y:S04]  /*3aea0*/  LD.E.64 R18, desc[UR6][R16.64] ;  /* 0x0000000610127980 */ /* 0x000ea8000c101b00 */
[----:B------:R-:W3:Y:S04]  /*3aeb0*/  LD.E.64 R22, desc[UR6][R16.64+0x8] ;  /* 0x0000080610167980 */ /* 0x000ee8000c101b00 */
[----:B------:R-:W5:Y:S04]  /*3aec0*/  LD.E.64 R20, desc[UR6][R16.64+0x10] ;  /* 0x0000100610147980 */ /* 0x000f68000c101b00 */
[----:B------:R-:W4:Y:S01]  /*3aed0*/  LD.E.64 R16, desc[UR6][R16.64+0x18] ;  /* 0x0000180610107980 */ /* 0x000f22000c101b00 */
        /* <DEDUP_REMOVED lines=72> */
.L_x_702:
[----:B------:R-:W-:Y:S05]  /*3b360*/  BRA.U !UP0, `(.L_x_699) ;  /* 0x00000005081c7547 */ /* 0x000fea000b800000 */
[----:B------:R-:W-:Y:S01]  /*3b370*/  UISETP.NE.U32.AND UP0, UPT, UR8, 0x1, UPT ;  /* 0x000000010800788c */ /* 0x000fe2000bf05070 */
[----:B------:R-:W-:-:S03]  /*3b380*/  LOP3.LUT R5, R14, 0x1, RZ, 0xc0, !PT ;  /* 0x000000010e057812 */ /* 0x000fc600078ec0ff */
[----:B------:R-:W-:Y:S01]  /*3b390*/  UISETP.NE.AND.EX UP0, UPT, URZ, URZ, UPT, UP0 ;  /* 0x000000ffff00728c */ /* 0x000fe2000bf05300 */
[----:B------:R-:W-:-:S04]  /*3b3a0*/  ISETP.NE.U32.AND P1, PT, R5, 0x1, PT ;  /* 0x000000010500780c */ /* 0x000fc80003f25070 */
[----:B------:R-:W-:-:S04]  /*3b3b0*/  ISETP.NE.U32.AND.EX P1, PT, RZ, RZ, PT, P1 ;  /* 0x000000ffff00720c */ /* 0x000fc80003f25110 */
[----:B------:R-:W-:Y:S09]  /*3b3c0*/  BRA.U !UP0, `(.L_x_703) ;  /* 0x0000000108a87547 */ /* 0x000ff2000b800000 */
[----:B---3--:R-:W-:-:S04]  /*3b3d0*/  LEA R20, P2, R6, R10, 0x3 ;  /* 0x0000000a06147211 */ /* 0x008fc800078418ff */
        /* <DEDUP_REMOVED lines=41> */
.L_x_703:
[----:B------:R-:W-:Y:S05]  /*3b670*/  @P1 BRA `(.L_x_699) ;  /* 0x0000000000581947 */ /* 0x000fea0003800000 */
[----:B---3--:R-:W-:-:S04]  /*3b680*/  LEA R16, P1, R6, R10, 0x3 ;  /* 0x0000000a06107211 */ /* 0x008fc800078218ff */
[----:B------:R-:W-:-:S05]  /*3b690*/  LEA.HI.X R17, R6, R11, R7, 0x3, P1 ;  /* 0x0000000b06117211 */ /* 0x000fca00008f1c07 */
[----:B------:R-:W2:Y:S01]  /*3b6a0*/  LD.E.64 R6, desc[UR6][R16.64] ;  /* 0x0000000610067980 */ /* 0x000ea2000c101b00 */
        /* <DEDUP_REMOVED lines=19> */
.L_x_699:
[----:B------:R-:W-:Y:S01]  /*3b7e0*/  CS2R R16, SRZ ;  /* 0x0000000000107805 */ /* 0x000fe2000001ff00 */
[----:B------:R-:W-:Y:S06]  /*3b7f0*/  @!P0 BRA `(.L_x_704) ;  /* 0x0000001000ec8947 */ /* 0x000fec0003800000 */
[----:B------:R-:W-:Y:S01]  /*3b800*/  UISETP.GE.U32.AND UP0, UPT, UR10, 0x7, UPT ;  /* 0x000000070a00788c */ /* 0x000fe2000bf06070 */
[----:B------:R-:W-:Y:S02]  /*3b810*/  CS2R R6, SRZ ;  /* 0x0000000000067805 */ /* 0x000fe4000001ff00 */
[----:B------:R-:W-:Y:S01]  /*3b820*/  CS2R R16, SRZ ;  /* 0x0000000000107805 */ /* 0x000fe2000001ff00 */
[----:B------:R-:W-:-:S09]  /*3b830*/  UISETP.GE.U32.AND.EX UP0, UPT, UR11, URZ, UPT, UP0 ;  /* 0x000000ff0b00728c */ /* 0x000fd2000bf06100 */
[----:B------:R-:W-:Y:S05]  /*3b840*/  BRA.U !UP0, `(.L_x_705) ;  /* 0x0000000908747547 */ /* 0x000fea000b800000 */
[----:B------:R-:W-:Y:S02]  /*3b850*/  LOP3.LUT R5, R14, 0xfffffff8, RZ, 0xc0, !PT ;  /* 0xfffffff80e057812 */ /* 0x000fe400078ec0ff */
[----:B------:R-:W-:Y:S01]  /*3b860*/  CS2R R6, SRZ ;  /* 0x0000000000067805 */ /* 0x000fe2000001ff00 */
[----:B------:R-:W-:Y:S01]  /*3b870*/  UMOV UR4, URZ ;  /* 0x000000ff00047c82 */ /* 0x000fe20008000000 */
[----:B------:R-:W-:-:S05]  /*3b880*/  UMOV UR5, URZ ;  /* 0x000000ff00057c82 */ /* 0x000fca0008000000 */
.L_x_706:
[----:B----4-:R-:W-:-:S04]  /*3b890*/  LEA R26, P0, R6, R8, 0x3 ;  /* 0x00000008061a7211 */ /* 0x010fc800078018ff */
[----:B------:R-:W-:-:S05]  /*3b8a0*/  LEA.HI.X R27, R6, R9, R7, 0x3, P0 ;  /* 0x00000009061b7211 */ /* 0x000fca00000f1c07 */
[----:B------:R-:W2:Y:S04]  /*3b8b0*/  LD.E.64 R22, desc[UR6][R26.64] ;  /* 0x000000061a167980 */ /* 0x000ea8000c101b00 */
[----:B------:R-:W4:Y:S04]  /*3b8c0*/  LD.E.64 R18, desc[UR6][R26.64+0x8] ;  /* 0x000008061a127980 */ /* 0x000f28000c101b00 */
[----:B------:R-:W5:Y:S01]  /*3b8d0*/  LD.E.64 R20, desc[UR6][R26.64+0x10] ;  /* 0x000010061a147980 */ /* 0x000f62000c101b00 */
[----:B--2---:R-:W-:-:S04]  /*3b8e0*/  IMAD.WIDE.U32 R16, R22, -0x61c8864f, R16 ;  /* 0x9e3779b116107825 */ /* 0x004fc800078e0010 */
[----:B------:R-:W-:Y:S01]  /*3b8f0*/  IMAD R23, R23, -0x61c8864f, RZ ;  /* 0x9e3779b117177824 */ /* 0x000fe200078e02ff */
[----:B------:R-:W-:-:S03]  /*3b900*/  LEA R22, P0, R16, R16, 0xd ;  /* 0x0000001010167211 */ /* 0x000fc600078068ff */
[----:B------:R-:W-:-:S05]  /*3b910*/  IMAD.IADD R23, R17, 0x1, R23 ;  /* 0x0000000111177824 */ /* 0x000fca00078e0217 */
[----:B------:R-:W-:Y:S02]  /*3b920*/  LEA.HI.X R23, R16, R23, R23, 0xd, P0 ;  /* 0x0000001710177211 */ /* 0x000fe400000f6c17 */
[----:B------:R-:W2:Y:S01]  /*3b930*/  LD.E.64 R16, desc[UR6][R26.64+0x18] ;  /* 0x000018061a107980 */ /* 0x000ea2000c101b00 */
[----:B----4-:R-:W-:Y:S01]  /*3b940*/  IMAD R19, R19, -0x61c8864f, RZ ;  /* 0x9e3779b113137824 */ /* 0x010fe200078e02ff */
        /* <DEDUP_REMOVED lines=15> */
[----:B------:R-:W4:Y:S03]  /*3ba40*/  LD.E.64 R18, desc[UR6][R26.64+0x20] ;  /* 0x000020061a127980 */ /* 0x000f26000c101b00 */
        /* <DEDUP_REMOVED lines=14> */
[----:B------:R-:W-:Y:S02]  /*3bb30*/  IMAD.WIDE.U32 R22, R20, -0x61c8864f, R22 ;  /* 0x9e3779b114167825 */ /* 0x000fe400078e0016 */
[----:B------:R-:W5:Y:S02]  /*3bb40*/  LD.E.64 R20, desc[UR6][R26.64+0x28] ;  /* 0x000028061a147980 */ /* 0x000f64000c101b00 */
        /* <DEDUP_REMOVED lines=15> */
[----:B------:R-:W3:Y:S04]  /*3bc40*/  LD.E.64 R24, desc[UR6][R26.64+0x30] ;  /* 0x000030061a187980 */ /* 0x000ee8000c101b00 */
        /* <DEDUP_REMOVED lines=93> */
.L_x_705:
        /* <DEDUP_REMOVED lines=9> */
[----:B----4-:R-:W-:-:S04]  /*3c2b0*/  LEA R24, P0, R6, R8, 0x3 ;  /* 0x0000000806187211 */ /* 0x010fc800078018ff */
        /* <DEDUP_REMOVED lines=75> */
.L_x_707:
[----:B------:R-:W-:Y:S05]  /*3c770*/  BRA.U !UP0, `(.L_x_704) ;  /* 0x00000005080c7547 */ /* 0x000fea000b800000 */
[----:B------:R-:W-:Y:S01]  /*3c780*/  UISETP.NE.U32.AND UP0, UPT, UR8, 0x1, UPT ;  /* 0x000000010800788c */ /* 0x000fe2000bf05070 */
[----:B------:R-:W-:-:S03]  /*3c790*/  LOP3.LUT R14, R14, 0x1, RZ, 0xc0, !PT ;  /* 0x000000010e0e7812 */ /* 0x000fc600078ec0ff */
[----:B------:R-:W-:Y:S01]  /*3c7a0*/  UISETP.NE.AND.EX UP0, UPT, URZ, URZ, UPT, UP0 ;  /* 0x000000ffff00728c */ /* 0x000fe2000bf05300 */
[----:B------:R-:W-:-:S04]  /*3c7b0*/  ISETP.NE.U32.AND P0, PT, R14, 0x1, PT ;  /* 0x000000010e00780c */ /* 0x000fc80003f05070 */
[----:B------:R-:W-:-:S04]  /*3c7c0*/  ISETP.NE.U32.AND.EX P0, PT, RZ, RZ, PT, P0 ;  /* 0x000000ffff00720c */ /* 0x000fc80003f05100 */
[----:B------:R-:W-:Y:S09]  /*3c7d0*/  BRA.U !UP0, `(.L_x_708) ;  /* 0x0000000108a07547 */ /* 0x000ff2000b800000 */
[----:B----4-:R-:W-:-:S04]  /*3c7e0*/  LEA R20, P1, R6, R8, 0x3 ;  /* 0x0000000806147211 */ /* 0x010fc800078218ff */
[----:B------:R-:W-:-:S05]  /*3c7f0*/  LEA.HI.X R21, R6, R9, R7, 0x3, P1 ;  /* 0x0000000906157211 */ /* 0x000fca00008f1c07 */
[----:B------:R-:W2:Y:S04]  /*3c800*/  LD.E.64 R18, desc[UR6][R20.64] ;  /* 0x0000000614127980 */ /* 0x000ea8000c101b00 */
        /* <DEDUP_REMOVED lines=37> */
.L_x_708:
[----:B------:R-:W-:Y:S05]  /*3ca60*/  @P0 BRA `(.L_x_704) ;  /* 0x0000000000500947 */ /* 0x000fea0003800000 */
[----:B----4-:R-:W-:-:S04]  /*3ca70*/  LEA R14, P0, R6, R8, 0x3 ;  /* 0x00000008060e7211 */ /* 0x010fc800078018ff */
        /* <DEDUP_REMOVED lines=19> */
.L_x_704:
[----:B------:R-:W-:-:S04]  /*3cbb0*/  ISETP.GE.U32.AND P0, PT, R3, R16, PT ;  /* 0x000000100300720c */ /* 0x000fc80003f06070 */
[----:B------:R-:W-:-:S04]  /*3cbc0*/  ISETP.GE.U32.AND.EX P0, PT, R4, R17, PT, P0 ;  /* 0x000000110400720c */ /* 0x000fc80003f06100 */
[----:B------:R-:W-:Y:S01]  /*3cbd0*/  PLOP3.LUT P0, PT, P0, PT, PT, 0x8, 0x80 ;  /* 0x000000000080781c */ /* 0x000fe2000070e170 */
[----:B------:R-:W-:-:S12]  /*3cbe0*/  BRA `(.L_x_691) ;  /* 0x0000000000707947 */ /* 0x000fd80003800000 */
.L_x_698:
[----:B------:R-:W0:Y:S01]  /*3cbf0*/  LDC R3, c[0x0][0x3b8] ;  /* 0x0000ee00ff037b82 */ /* 0x000e220000000800 */
[----:B------:R-:W-:Y:S02]  /*3cc00*/  PLOP3.LUT P0, PT, PT, PT, PT, 0x8, 0x80 ;  /* 0x000000000080781c */ /* 0x000fe40003f0e170 */
[----:B0-----:R-:W-:-:S13]  /*3cc10*/  ISETP.NE.AND P1, PT, R3, RZ, PT ;  /* 0x000000ff0300720c */ /* 0x001fda0003f25270 */
[----:B------:R-:W-:Y:S05]  /*3cc20*/  @!P1 BRA `(.L_x_691) ;  /* 0x0000000000609947 */ /* 0x000fea0003800000 */
[----:B------:R-:W-:Y:S01]  /*3cc30*/  SHF.R.S32.HI R15, RZ, 0x1f, R3 ;  /* 0x0000001fff0f7819 */ /* 0x000fe20000011403 */
[----:B------:R-:W-:Y:S02]  /*3cc40*/  IMAD.MOV.U32 R3, RZ, RZ, RZ ;  /* 0x000000ffff037224 */ /* 0x000fe400078e00ff */
[----:B------:R-:W-:-:S07]  /*3cc50*/  IMAD.MOV.U32 R16, RZ, RZ, RZ ;  /* 0x000000ffff107224 */ /* 0x000fce00078e00ff */
.L_x_709:
        /* <DEDUP_REMOVED lines=21> */
.L_x_691:
[----:B------:R-:W-:Y:S05]  /*3cdb0*/  BSYNC.RECONVERGENT B0 ;  /* 0x0000000000007941 */ /* 0x000fea0003800200 */
.L_x_690:
[----:B0-----:R-:W-:Y:S01]  /*3cdc0*/  VIADD R4, R2, 0x1 ;  /* 0x0000000102047836 */ /* 0x001fe20000000000 */
[----:B------:R-:W-:Y:S01]  /*3cdd0*/  BSSY.RECONVERGENT B0, `(.L_x_710) ;  /* 0x000041d000007945 */ /* 0x000fe20003800200 */
[----:B------:R-:W-:Y:S01]  /*3cde0*/  @!P0 IMAD.MOV R4, RZ, RZ, R2 ;  /* 0x000000ffff048224 */ /* 0x000fe200078e0202 */
[----:B-1-34-:R-:W-:Y:S01]  /*3cdf0*/  SEL R14, R10, R8, P0 ;  /* 0x000000080a0e7207 */ /* 0x01afe20000000000 */
[----:B------:R-:W-:Y:S01]  /*3ce00*/  VIADD R3, R0, 0x1 ;  /* 0x0000000100037836 */ /* 0x000fe20000000000 */
[----:B------:R-:W-:Y:S01]  /*3ce10*/  SEL R15, R11, R9, P0 ;  /* 0x000000090b0f7207 */ /* 0x000fe20000000000 */
[----:B------:R-:W-:Y:S01]  /*3ce20*/  @P0 IMAD.MOV R3, RZ, RZ, R0 ;  /* 0x000000ffff030224 */ /* 0x000fe200078e0200 */
[C---:B------:R-:W-:Y:S02]  /*3ce30*/  ISETP.GE.AND P1, PT, R4.reuse, UR12, PT ;  /* 0x0000000c04007c0c */ /* 0x040fe4000bf26270 */
[----:B------:R-:W-:Y:S02]  /*3ce40*/  @P0 LEA R2, R4, UR9, 0x3 ;  /* 0x0000000904020c11 */ /* 0x000fe4000f8e18ff */
[----:B------:R-:W-:-:S03]  /*3ce50*/  @!P0 LEA R0, R3, UR9, 0x3 ;  /* 0x0000000903008c11 */ /* 0x000fc6000f8e18ff */
[----:B------:R0:W1:Y:S04]  /*3ce60*/  @P0 LDS.64 R10, [R2] ;  /* 0x00000000020a0984 */ /* 0x0000680000000a00 */
[----:B------:R0:W3:Y:S01]  /*3ce70*/  @!P0 LDS.64 R8, [R0] ;  /* 0x0000000000088984 */ /* 0x0000e20000000a00 */
[----:B------:R-:W-:Y:S01]  /*3ce80*/  PLOP3.LUT P0, PT, PT, PT, PT, 0x8, 0x80 ;  /* 0x000000000080781c */ /* 0x000fe20003f0e170 */
[----:B------:R-:W-:-:S12]  /*3ce90*/  @P1 BRA `(.L_x_711) ;  /* 0x0000004000401947 */ /* 0x000fd80003800000 */
[----:B------:R-:W-:Y:S02]  /*3cea0*/  ISETP.GE.AND P1, PT, R3, R32, PT ;  /* 0x000000200300720c */ /* 0x000fe40003f26270 */
[----:B------:R-:W-:-:S11]  /*3ceb0*/  PLOP3.LUT P0, PT, PT, PT, PT, 0x80, 0x8 ;  /* 0x000000000008781c */ /* 0x000fd60003f0f070 */
[----:B------:R-:W-:Y:S05]  /*3cec0*/  @P1 BRA `(.L_x_711) ;  /* 0x0000004000341947 */ /* 0x000fea0003800000 */
[----:B------:R-:W4:Y:S01]  /*3ced0*/  LDC.64 R16, c[0x0][0x3b0] ;  /* 0x0000ec00ff107b82 */ /* 0x000f220000000a00 */
[----:B0-----:R-:W-:Y:S02]  /*3cee0*/  IMAD.MOV.U32 R0, RZ, RZ, -0x7bdddcdb ;  /* 0x84222325ff007424 */ /* 0x001fe400078e00ff */
[----:B------:R-:W-:Y:S01]  /*3cef0*/  IMAD.MOV.U32 R2, RZ, RZ, -0x340d631c ;  /* 0xcbf29ce4ff027424 */ /* 0x000fe200078e00ff */
[----:B----4-:R-:W-:-:S04]  /*3cf00*/  ISETP.NE.U32.AND P0, PT, R16, RZ, PT ;  /* 0x000000ff1000720c */ /* 0x010fc80003f05070 */
        /* <DEDUP_REMOVED lines=10> */
[----:B--2---:R-:W-:-:S03]  /*3cfb0*/  IMAD.MOV.U32 R22, RZ, RZ, RZ ;  /* 0x000000ffff167224 */ /* 0x004fc600078e00ff */
        /* <DEDUP_REMOVED lines=8> */
.L_x_714:
[----:B-1----:R-:W-:-:S04]  /*3d040*/  LEA R20, P1, R5, R10, 0x3 ;  /* 0x0000000a05147211 */ /* 0x002fc800078218ff */
        /* <DEDUP_REMOVED lines=103> */
.L_x_713:
        /* <DEDUP_REMOVED lines=51> */
.L_x_712:
        /* <DEDUP_REMOVED lines=20> */
.L_x_717:
[----:B---3--:R-:W-:-:S04]  /*3db30*/  LEA R20, P1, R5, R8, 0x3 ;  /* 0x0000000805147211 */ /* 0x008fc800078218ff */
[----:B------:R-:W-:-:S05]  /*3db40*/  LEA.HI.X R21, R5, R9, R6, 0x3, P1 ;  /* 0x0000000905157211 */ /* 0x000fca00008f1c06 */
[----:B------:R-:W2:Y:S04]  /*3db50*/  LD.E.64 R18, desc[UR6][R20.64] ;  /* 0x0000000614127980 */ /* 0x000ea8000c101b00 */
[----:B------:R-:W3:Y:S01]  /*3db60*/  LD.E.64 R20, desc[UR6][R20.64+0x8] ;  /* 0x0000080614147980 */ /* 0x000ee2000c101b00 */
        /* <DEDUP_REMOVED lines=100> */
.L_x_716:
[----:B------:R-:W-:Y:S05]  /*3e1b0*/  @P2 BRA `(.L_x_715) ;  /* 0x0000000000c82947 */ /* 0x000fea0003800000 */
[----:B---3--:R-:W-:-:S04]  /*3e1c0*/  LEA R20, P1, R5, R8, 0x3 ;  /* 0x0000000805147211 */ /* 0x008fc800078218ff */
        /* <DEDUP_REMOVED lines=49> */
.L_x_715:
[----:B------:R-:W-:-:S04]  /*3e4e0*/  ISETP.NE.U32.AND P1, PT, R0, R23, PT ;  /* 0x000000170000720c */ /* 0x000fc80003f25070 */
[----:B------:R-:W-:-:S13]  /*3e4f0*/  ISETP.NE.AND.EX P1, PT, R2, R25, PT, P1 ;  /* 0x000000190200720c */ /* 0x000fda0003f25310 */
[----:B------:R-:W-:Y:S05]  /*3e500*/  @!P1 BRA `(.L_x_718) ;  /* 0x0000002800349947 */ /* 0x000fea0003800000 */
[----:B------:R-:W-:Y:S01]  /*3e510*/  IADD3 R6, P1, PT, R16, -0x1, RZ ;  /* 0xffffffff10067810 */ /* 0x000fe20007f3e0ff */
[----:B------:R-:W-:Y:S02]  /*3e520*/  IMAD.MOV.U32 R0, RZ, RZ, RZ ;  /* 0x000000ffff007224 */ /* 0x000fe400078e00ff */
[----:B------:R-:W-:Y:S01]  /*3e530*/  IMAD.MOV.U32 R2, RZ, RZ, RZ ;  /* 0x000000ffff027224 */ /* 0x000fe200078e00ff */
[----:B------:R-:W-:Y:S01]  /*3e540*/  IADD3.X R5, PT, PT, R17, -0x1, RZ, P1, !PT ;  /* 0xffffffff11057810 */ /* 0x000fe20000ffe4ff */
[----:B------:R-:W-:Y:S08]  /*3e550*/  @!P0 BRA `(.L_x_719) ;  /* 0x0000001400188947 */ /* 0x000ff00003800000 */
[----:B------:R-:W-:Y:S01]  /*3e560*/  ISETP.GE.U32.AND P1, PT, R6, 0x7, PT ;  /* 0x000000070600780c */ /* 0x000fe20003f26070 */
[----:B------:R-:W-:Y:S02]  /*3e570*/  IMAD.MOV.U32 R7, RZ, RZ, RZ ;  /* 0x000000ffff077224 */ /* 0x000fe400078e00ff */
[----:B------:R-:W-:Y:S01]  /*3e580*/  IMAD.MOV.U32 R30, RZ, RZ, RZ ;  /* 0x000000ffff1e7224 */ /* 0x000fe200078e00ff */
[----:B------:R-:W-:Y:S01]  /*3e590*/  ISETP.GE.U32.AND.EX P1, PT, R5, RZ, PT, P1 ;  /* 0x000000ff0500720c */ /* 0x000fe20003f26110 */
[----:B------:R-:W-:Y:S02]  /*3e5a0*/  IMAD.MOV.U32 R0, RZ, RZ, RZ ;  /* 0x000000ffff007224 */ /* 0x000fe400078e00ff */
[----:B------:R-:W-:-:S10]  /*3e5b0*/  IMAD.MOV.U32 R2, RZ, RZ, RZ ;  /* 0x000000ffff027224 */ /* 0x000fd400078e00ff */
[----:B------:R-:W-:Y:S05]  /*3e5c0*/  @!P1 BRA `(.L_x_720) ;  /* 0x0000000800809947 */ /* 0x000fea0003800000 */
[----:B------:R-:W-:Y:S01]  /*3e5d0*/  LOP3.LUT R6, R16, 0xfffffff8, RZ, 0xc0, !PT ;  /* 0xfffffff810067812 */ /* 0x000fe200078ec0ff */
[----:B------:R-:W-:Y:S01]  /*3e5e0*/  IMAD.MOV.U32 R7, RZ, RZ, RZ ;  /* 0x000000ffff077224 */ /* 0x000fe200078e00ff */
[----:B------:R-:W-:Y:S01]  /*3e5f0*/  UMOV UR4, URZ ;  /* 0x000000ff00047c82 */ /* 0x000fe20008000000 */
[----:B------:R-:W-:Y:S01]  /*3e600*/  IMAD.MOV.U32 R30, RZ, RZ, RZ ;  /* 0x000000ffff1e7224 */ /* 0x000fe200078e00ff */
[----:B------:R-:W-:-:S06]  /*3e610*/  UMOV UR5, URZ ;  /* 0x000000ff00057c82 */ /* 0x000fcc0008000000 */
.L_x_721:
[----:B-1----:R-:W-:-:S04]  /*3e620*/  LEA R18, P1, R7, R10, 0x3 ;  /* 0x0000000a07127211 */ /* 0x002fc800078218ff */
[----:B------:R-:W-:-:S05]  /*3e630*/  LEA.HI.X R19, R7, R11, R30, 0x3, P1 ;  /* 0x0000000b07137211 */ /* 0x000fca00008f1c1e */
[----:B------:R-:W2:Y:S04]  /*3e640*/  LD.E.64 R20, desc[UR6][R18.64] ;  /* 0x0000000612147980 */ /* 0x000ea8000c101b00 */
[----:B------:R-:W4:Y:S04]  /*3e650*/  LD.E.64 R22, desc[UR6][R18.64+0x8] ;  /* 0x0000080612167980 */ /* 0x000f28000c101b00 */
[----:B------:R-:W5:Y:S04]  /*3e660*/  LD.E.64 R24, desc[UR6][R18.64+0x10] ;  /* 0x0000100612187980 */ /* 0x000f68000c101b00 */
[----:B------:R-:W3:Y:S01]  /*3e670*/  LD.E.64 R26, desc[UR6][R18.64+0x18] ;  /* 0x00001806121a7980 */ /* 0x000ee2000c101b00 */
[----:B------:R-:W-:-:S02]  /*3e680*/  IMAD.MOV.U32 R28, RZ, RZ, R0 ;  /* 0x000000ffff1c7224 */ /* 0x000fc400078e0000 */
[----:B------:R-:W-:Y:S02]  /*3e690*/  IMAD.MOV.U32 R29, RZ, RZ, R2 ;  /* 0x000000ffff1d7224 */ /* 0x000fe400078e0002 */
        /* <DEDUP_REMOVED lines=26> */
[----:B------:R-:W2:Y:S01]  /*3e840*/  LD.E.64 R20, desc[UR6][R18.64+0x20] ;  /* 0x0000200612147980 */ /* 0x000ea2000c101b00 */
[----:B------:R-:W-:Y:S01]  /*3e850*/  LEA R23, P1, R2, R2, 0x3 ;  /* 0x0000000202177211 */ /* 0x000fe200078218ff */
[----:B-----5:R-:W-:-:S03]  /*3e860*/  IMAD R25, R25, -0x61c8864f, RZ ;  /* 0x9e3779b119197824 */ /* 0x020fc600078e02ff */
        /* <DEDUP_REMOVED lines=15> */
[----:B---3--:R-:W-:Y:S01]  /*3e960*/  IMAD R27, R27, -0x61c8864f, RZ ;  /* 0x9e3779b11b1b7824 */ /* 0x008fe200078e02ff */
        /* <DEDUP_REMOVED lines=13> */
[----:B------:R-:W3:Y:S04]  /*3ea40*/  LD.E.64 R24, desc[UR6][R18.64+0x30] ;  /* 0x0000300612187980 */ /* 0x000ee8000c101b00 */
[----:B------:R-:W5:Y:S01]  /*3ea50*/  LD.E.64 R18, desc[UR6][R18.64+0x38] ;  /* 0x0000380612127980 */ /* 0x000f62000c101b00 */
[--C-:B------:R-:W-:Y:S01]  /*3ea60*/  SHF.R.U64 R29, R0, 0x7, R27.reuse ;  /* 0x00000007001d7819 */ /* 0x100fe2000000121b */
[----:B------:R-:W-:Y:S01]  /*3ea70*/  UIADD3 UR4, UP0, UPT, UR4, 0x8, URZ ;  /* 0x0000000804047890 */ /* 0x000fe2000ff1e0ff */
[----:B------:R-:W-:Y:S02]  /*3ea80*/  SHF.R.U32.HI R2, RZ, 0x7, R27 ;  /* 0x00000007ff027819 */ /* 0x000fe4000001161b */
[----:B------:R-:W-:Y:S01]  /*3ea90*/  LOP3.LUT R0, R29, R0, RZ, 0x3c, !PT ;  /* 0x000000001d007212 */ /* 0x000fe200078e3cff */
[----:B------:R-:W-:Y:S01]  /*3eaa0*/  UIADD3.X UR5, UPT, UPT, URZ, UR5, URZ, UP0, !UPT ;  /* 0x00000005ff057290 */ /* 0x000fe200087fe4ff */
        /* <DEDUP_REMOVED lines=44> */
[----:B---3--:R-:W-:-:S03]  /*3ed70*/  IMAD R23, R25, -0x61c8864f, RZ ;  /* 0x9e3779b119177824 */ /* 0x008fc600078e02ff */
        /* <DEDUP_REMOVED lines=37> */
.L_x_720:
        /* <DEDUP_REMOVED lines=87> */
.L_x_722:
        /* <DEDUP_REMOVED lines=9> */
[----:B------:R-:W2:Y:S04]  /*3f5d0*/  LD.E.64 R20, desc[UR6][R18.64] ;  /* 0x0000000612147980 */ /* 0x000ea8000c101b00 */
[----:B------:R-:W4:Y:S01]  /*3f5e0*/  LD.E.64 R18, desc[UR6][R18.64+0x8] ;  /* 0x0000080612127980 */ /* 0x000f22000c101b00 */
[----:B------:R-:W-:Y:S02]  /*3f5f0*/  IMAD.MOV.U32 R22, RZ, RZ, R0 ;  /* 0x000000ffff167224 */ /* 0x000fe400078e0000 */
[----:B------:R-:W-:Y:S02]  /*3f600*/  IMAD.MOV.U32 R23, RZ, RZ, R2 ;  /* 0x000000ffff177224 */ /* 0x000fe400078e0002 */
[----:B--2---:R-:W-:-:S04]  /*3f610*/  IMAD.WIDE.U32 R22, R20, -0x61c8864f, R22 ;  /* 0x9e3779b114167825 */ /* 0x004fc800078e0016 */
        /* <DEDUP_REMOVED lines=35> */
.L_x_723:
[----:B------:R-:W-:Y:S05]  /*3f850*/  @P1 BRA `(.L_x_719) ;  /* 0x0000000000581947 */ /* 0x000fea0003800000 */
[----:B-1----:R-:W-:-:S04]  /*3f860*/  LEA R6, P1, R7, R10, 0x3 ;  /* 0x0000000a07067211 */ /* 0x002fc800078218ff */
        /* <DEDUP_REMOVED lines=21> */
.L_x_719:
[----:B------:R-:W-:Y:S01]  /*3f9c0*/  CS2R R28, SRZ ;  /* 0x00000000001c7805 */ /* 0x000fe2000001ff00 */
[----:B------:R-:W-:Y:S06]  /*3f9d0*/  @!P0 BRA `(.L_x_724) ;  /* 0x0000001000f08947 */ /* 0x000fec0003800000 */
[----:B------:R-:W-:Y:S01]  /*3f9e0*/  VIADD R6, R16, 0xffffffff ;  /* 0xffffffff10067836 */ /* 0x000fe20000000000 */
[----:B------:R-:W-:-:S04]  /*3f9f0*/  CS2R R28, SRZ ;  /* 0x00000000001c7805 */ /* 0x000fc8000001ff00 */
[----:B------:R-:W-:Y:S02]  /*3fa00*/  ISETP.GE.U32.AND P0, PT, R6, 0x7, PT ;  /* 0x000000070600780c */ /* 0x000fe40003f06070 */
[----:B------:R-:W-:Y:S02]  /*3fa10*/  CS2R R6, SRZ ;  /* 0x0000000000067805 */ /* 0x000fe4000001ff00 */
[----:B------:R-:W-:-:S13]  /*3fa20*/  ISETP.GE.U32.AND.EX P0, PT, R5, RZ, PT, P0 ;  /* 0x000000ff0500720c */ /* 0x000fda0003f06100 */
[----:B------:R-:W-:Y:S05]  /*3fa30*/  @!P0 BRA `(.L_x_725) ;  /* 0x0000000800748947 */ /* 0x000fea0003800000 */
[----:B------:R-:W-:Y:S02]  /*3fa40*/  LOP3.LUT R5, R16, 0xfffffff8, RZ, 0xc0, !PT ;  /* 0xfffffff810057812 */ /* 0x000fe400078ec0ff */
[----:B------:R-:W-:Y:S01]  /*3fa50*/  CS2R R6, SRZ ;  /* 0x0000000000067805 */ /* 0x000fe2000001ff00 */
[----:B------:R-:W-:Y:S01]  /*3fa60*/  UMOV UR4, URZ ;  /* 0x000000ff00047c82 */ /* 0x000fe20008000000 */
[----:B------:R-:W-:-:S05]  /*3fa70*/  UMOV UR5, URZ ;  /* 0x000000ff00057c82 */ /* 0x000fca0008000000 */
.L_x_726:
[----:B---3--:R-:W-:-:S04]  /*3fa80*/  LEA R22, P0, R6, R8, 0x3 ;  /* 0x0000000806167211 */ /* 0x008fc800078018ff */
        /* <DEDUP_REMOVED lines=41> */
[----:B------:R-:W2:Y:S02]  /*3fd20*/  LD.E.64 R18, desc[UR6][R22.64+0x20] ;  /* 0x0000200616127980 */ /* 0x000ea4000c101b00 */
        /* <DEDUP_REMOVED lines=34> */
[----:B------:R-:W5:Y:S01]  /*3ff50*/  LD.E.64 R22, desc[UR6][R22.64+0x38] ;  /* 0x0000380616167980 */ /* 0x000f62000c101b00 */
[----:B------:R-:W-:Y:S01]  /*3ff60*/  UIADD3 UR4, UP0, UPT, UR4, 0x8, URZ ;  /* 0x0000000804047890 */ /* 0x000fe2000ff1e0ff */
[----:B------:R-:W-:-:S03]  /*3ff70*/  IADD3 R6, P2, PT, R6, 0x8, RZ ;  /* 0x0000000806067810 */ /* 0x000fc60007f5e0ff */
[----:B------:R-:W-:Y:S02]  /*3ff80*/  UIADD3.X UR5, UPT, UPT, URZ, UR5, URZ, UP0, !UPT ;  /* 0x00000005ff057290 */ /* 0x000fe400087fe4ff */
        /* <DEDUP_REMOVED lines=72> */
.L_x_725:
        /* <DEDUP_REMOVED lines=85> */
.L_x_727:
        /* <DEDUP_REMOVED lines=47> */
.L_x_728:
[----:B------:R-:W-:Y:S05]  /*40c50*/  @P0 BRA `(.L_x_724) ;  /* 0x0000000000500947 */ /* 0x000fea0003800000 */
[----:B---3--:R-:W-:-:S04]  /*40c60*/  LEA R16, P0, R6, R8, 0x3 ;  /* 0x0000000806107211 */ /* 0x008fc800078018ff */
        /* <DEDUP_REMOVED lines=19> */
.L_x_724:
[----:B------:R-:W-:-:S04]  /*40da0*/  ISETP.GE.U32.AND P0, PT, R0, R28, PT ;  /* 0x0000001c0000720c */ /* 0x000fc80003f06070 */
[----:B------:R-:W-:-:S04]  /*40db0*/  ISETP.GE.U32.AND.EX P0, PT, R2, R29, PT, P0 ;  /* 0x0000001d0200720c */ /* 0x000fc80003f06100 */
[----:B------:R-:W-:Y:S01]  /*40dc0*/  PLOP3.LUT P0, PT, P0, PT, PT, 0x8, 0x80 ;  /* 0x000000000080781c */ /* 0x000fe2000070e170 */
[----:B------:R-:W-:-:S12]  /*40dd0*/  BRA `(.L_x_711) ;  /* 0x0000000000707947 */ /* 0x000fd80003800000 */
.L_x_718:
[----:B------:R-:W0:Y:S01]  /*40de0*/  LDC R0, c[0x0][0x3b8] ;  /* 0x0000ee00ff007b82 */ /* 0x000e220000000800 */
[----:B------:R-:W-:Y:S02]  /*40df0*/  PLOP3.LUT P0, PT, PT, PT, PT, 0x8, 0x80 ;  /* 0x000000000080781c */ /* 0x000fe40003f0e170 */
[----:B0-----:R-:W-:-:S13]  /*40e00*/  ISETP.NE.AND P1, PT, R0, RZ, PT ;  /* 0x000000ff0000720c */ /* 0x001fda0003f25270 */
[----:B------:R-:W-:Y:S05]  /*40e10*/  @!P1 BRA `(.L_x_711) ;  /* 0x0000000000609947 */ /* 0x000fea0003800000 */
[----:B------:R-:W-:Y:S01]  /*40e20*/  SHF.R.S32.HI R18, RZ, 0x1f, R0 ;  /* 0x0000001fff127819 */ /* 0x000fe20000011400 */
[----:B------:R-:W-:Y:S02]  /*40e30*/  IMAD.MOV.U32 R2, RZ, RZ, RZ ;  /* 0x000000ffff027224 */ /* 0x000fe400078e00ff */
[----:B------:R-:W-:-:S07]  /*40e40*/  IMAD.MOV.U32 R5, RZ, RZ, RZ ;  /* 0x000000ffff057224 */ /* 0x000fce00078e00ff */
.L_x_729:
[C---:B------:R-:W-:Y:S01]  /*40e50*/  IMAD.SHL.U32 R17, R2.reuse, 0x8, RZ ;  /* 0x0000000802117824 */ /* 0x040fe200078e00ff */
[----:B------:R-:W-:-:S04]  /*40e60*/  SHF.L.U64.HI R0, R2, 0x3, R5 ;  /* 0x0000000302007819 */ /* 0x000fc80000010205 */
[C---:B-1----:R-:W-:Y:S02]  /*40e70*/  IADD3 R6, P0, PT, R17.reuse, R10, RZ ;  /* 0x0000000a11067210 */ /* 0x042fe40007f1e0ff */
[----:B---3--:R-:W-:-:S03]  /*40e80*/  IADD3 R16, P1, PT, R17, R8, RZ ;  /* 0x0000000811107210 */ /* 0x008fc60007f3e0ff */
        /* <DEDUP_REMOVED lines=17> */
.L_x_711:
[----:B------:R-:W-:Y:S05]  /*40fa0*/  BSYNC.RECONVERGENT B0 ;  /* 0x0000000000007941 */ /* 0x000fea0003800200 */
.L_x_710:
[----:B0-----:R-:W-:Y:S01]  /*40fb0*/  VIADD R2, R4, 0x1 ;  /* 0x0000000104027836 */ /* 0x001fe20000000000 */
[----:B------:R-:W-:Y:S01]  /*40fc0*/  BSSY.RECONVERGENT B0, `(.L_x_730) ;  /* 0x0000421000007945 */ /* 0x000fe20003800200 */
[----:B------:R-:W-:Y:S01]  /*40fd0*/  @!P0 IMAD.MOV R2, RZ, RZ, R4 ;  /* 0x000000ffff028224 */ /* 0x000fe200078e0204 */
[----:B-1-3--:R-:W-:Y:S01]  /*40fe0*/  SEL R16, R10, R8, P0 ;  /* 0x000000080a107207 */ /* 0x00afe20000000000 */
        /* <DEDUP_REMOVED lines=13> */
[----:B--2---:R-:W2:Y:S01]  /*410c0*/  LDC.64 R18, c[0x0][0x3b0] ;  /* 0x0000ec00ff127b82 */ /* 0x004ea20000000a00 */
[----:B0-----:R-:W-:Y:S02]  /*410d0*/  IMAD.MOV.U32 R3, RZ, RZ, -0x7bdddcdb ;  /* 0x84222325ff037424 */ /* 0x001fe400078e00ff */
[----:B------:R-:W-:Y:S01]  /*410e0*/  IMAD.MOV.U32 R4, RZ, RZ, -0x340d631c ;  /* 0xcbf29ce4ff047424 */ /* 0x000fe200078e00ff */
[----:B--2---:R-:W-:-:S04]  /*410f0*/  ISETP.NE.U32.AND P0, PT, R18, RZ, PT ;  /* 0x000000ff1200720c */ /* 0x004fc80003f05070 */
[----:B------:R-:W-:-:S13]  /*41100*/  ISETP.NE.AND.EX P0, PT, R19, RZ, PT, P0 ;  /* 0x000000ff1300720c */ /* 0x000fda0003f05300 */
[----:B------:R-:W-:Y:S05]  /*41110*/  @!P0 BRA `(.L_x_732) ;  /* 0x0000000800a88947 */ /* 0x000fea0003800000 */
[C---:B------:R-:W-:Y:S01]  /*41120*/  ISETP.NE.U32.AND P1, PT, R18.reuse, 0x1, PT ;  /* 0x000000011200780c */ /* 0x040fe20003f25070 */
[----:B------:R-:W-:Y:S01]  /*41130*/  IMAD.MOV.U32 R4, RZ, RZ, -0x340d631c ;  /* 0xcbf29ce4ff047424 */ /* 0x000fe200078e00ff */
[----:B------:R-:W-:Y:S02]  /*41140*/  LOP3.LUT R3, R18, 0x1, RZ, 0xc0, !PT ;  /* 0x0000000112037812 */ /* 0x000fe400078ec0ff */
[----:B------:R-:W-:Y:S02]  /*41150*/  CS2R R22, SRZ ;  /* 0x0000000000167805 */ /* 0x000fe4000001ff00 */
[----:B------:R-:W-:Y:S02]  /*41160*/  ISETP.NE.AND.EX P1, PT, R19, RZ, PT, P1 ;  /* 0x000000ff1300720c */ /* 0x000fe40003f25310 */
[----:B------:R-:W-:Y:S01]  /*41170*/  ISETP.NE.U32.AND P2, PT, R3, 0x1, PT ;  /* 0x000000010300780c */ /* 0x000fe20003f45070 */
[----:B------:R-:W-:-:S03]  /*41180*/  IMAD.MOV.U32 R3, RZ, RZ, -0x7bdddcdb ;  /* 0x84222325ff037424 */ /* 0x000fc600078e00ff */
[----:B------:R-:W-:-:S07]  /*41190*/  ISETP.NE.U32.AND.EX P2, PT, RZ, RZ, PT, P2 ;  /* 0x000000ffff00720c */ /* 0x000fce0003f45120 */
[----:B------:R-:W-:Y:S06]  /*411a0*/  @!P1 BRA `(.L_x_733) ;  /* 0x0000000400b89947 */ /* 0x000fec0003800000 */
[----:B------:R-:W-:Y:S01]  /*411b0*/  LOP3.LUT R24, R18, 0xfffffffe, RZ, 0xc0, !PT ;  /* 0xfffffffe12187812 */ /* 0x000fe200078ec0ff */
[----:B------:R-:W-:Y:S01]  /*411c0*/  IMAD.MOV.U32 R3, RZ, RZ, -0x7bdddcdb ;  /* 0x84222325ff037424 */ /* 0x000fe200078e00ff */
[----:B------:R-:W-:Y:S01]  /*411d0*/  CS2R R22, SRZ ;  /* 0x0000000000167805 */ /* 0x000fe2000001ff00 */
[----:B------:R-:W-:Y:S01]  /*411e0*/  IMAD.MOV.U32 R4, RZ, RZ, -0x340d631c ;  /* 0xcbf29ce4ff047424 */ /* 0x000fe200078e00ff */
[----:B------:R-:W-:Y:S01]  /*411f0*/  UMOV UR4, URZ ;  /* 0x000000ff00047c82 */ /* 0x000fe20008000000 */
[----:B------:R-:W-:-:S05]  /*41200*/  UMOV UR5, URZ ;  /* 0x000000ff00057c82 */ /* 0x000fca0008000000 */
.L_x_734:
[----:B-1----:R-:W-:-:S04]  /*41210*/  LEA R20, P1, R22, R10, 0x3 ;  /* 0x0000000a16147211 */ /* 0x002fc800078218ff */
[----:B------:R-:W-:-:S05]  /*41220*/  LEA.HI.X R21, R22, R11, R23, 0x3, P1 ;  /* 0x0000000b16157211 */ /* 0x000fca00008f1c17 */
[----:B------:R-:W2:Y:S04]  /*41230*/  LD.E.64 R6, desc[UR6][R20.64] ;  /* 0x0000000614067980 */ /* 0x000ea8000c101b00 */
[----:B------:R-:W4:Y:S01]  /*41240*/  LD.E.64 R20, desc[UR6][R20.64+0x8] ;  /* 0x0000080614147980 */ /* 0x000f22000c101b00 */
        /* <DEDUP_REMOVED lines=98> */
[----:B------:R-:W-:Y:S01]  /*41870*/  IMAD.IADD R4, R5, 0x1, R7 ;  /* 0x0000000105047824 */ /* 0x000fe200078e0207 */
[----:B------:R-:W-:Y:S06]  /*41880*/  @P1 BRA `(.L_x_734) ;  /* 0xfffffff800601947 */ /* 0x000fec000383ffff */
.L_x_733:
        /* <DEDUP_REMOVED lines=51> */
.L_x_732:
[----:B------:R-:W-:Y:S02]  /*41bc0*/  IMAD.MOV.U32 R24, RZ, RZ, -0x7bdddcdb ;  /* 0x84222325ff187424 */ /* 0x000fe400078e00ff */
[----:B------:R-:W-:Y:S01]  /*41bd0*/  IMAD.MOV.U32 R25, RZ, RZ, -0x340d631c ;  /* 0xcbf29ce4ff197424 */ /* 0x000fe200078e00ff */
[----:B------:R-:W-:Y:S06]  /*41be0*/  @!P0 BRA `(.L_x_735) ;  /* 0x0000000800ac8947 */ /* 0x000fec0003800000 */
[C---:B------:R-:W-:Y:S01]  /*41bf0*/  ISETP.NE.U32.AND P1, PT, R18.reuse, 0x1, PT ;  /* 0x000000011200780c */ /* 0x040fe20003f25070 */
[----:B------:R-:W-:Y:S01]  /*41c00*/  IMAD.MOV.U32 R24, RZ, RZ, -0x7bdddcdb ;  /* 0x84222325ff187424 */ /* 0x000fe200078e00ff */
[----:B------:R-:W-:Y:S01]  /*41c10*/  LOP3.LUT R5, R18, 0x1, RZ, 0xc0, !PT ;  /* 0x0000000112057812 */ /* 0x000fe200078ec0ff */
[----:B------:R-:W-:Y:S01]  /*41c20*/  IMAD.MOV.U32 R25, RZ, RZ, -0x340d631c ;  /* 0xcbf29ce4ff197424 */ /* 0x000fe200078e00ff */
[----:B------:R-:W-:Y:S01]  /*41c30*/  ISETP.NE.AND.EX P1, PT, R19, RZ, PT, P1 ;  /* 0x000000ff1300720c */ /* 0x000fe20003f25310 */
[----:B------:R-:W-:Y:S01]  /*41c40*/  IMAD.MOV.U32 R6, RZ, RZ, RZ ;  /* 0x000000ffff067224 */ /* 0x000fe200078e00ff */
[----:B------:R-:W-:Y:S01]  /*41c50*/  ISETP.NE.U32.AND P2, PT, R5, 0x1, PT ;  /* 0x000000010500780c */ /* 0x000fe20003f45070 */
[----:B------:R-:W-:-:S03]  /*41c60*/  IMAD.MOV.U32 R5, RZ, RZ, RZ ;  /* 0x000000ffff057224 */ /* 0x000fc600078e00ff */
[----:B------:R-:W-:-:S07]  /*41c70*/  ISETP.NE.U32.AND.EX P2, PT, RZ, RZ, PT, P2 ;  /* 0x000000ffff00720c */ /* 0x000fce0003f45120 */
[----:B------:R-:W-:Y:S06]  /*41c80*/  @!P1 BRA `(.L_x_736) ;  /* 0x0000000400bc9947 */ /* 0x000fec0003800000 */
[----:B------:R-:W-:Y:S01]  /*41c90*/  LOP3.LUT R7, R18, 0xfffffffe, RZ, 0xc0, !PT ;  /* 0xfffffffe12077812 */ /* 0x000fe200078ec0ff */
[----:B------:R-:W-:Y:S01]  /*41ca0*/  IMAD.MOV.U32 R24, RZ, RZ, -0x7bdddcdb ;  /* 0x84222325ff187424 */ /* 0x000fe200078e00ff */
[----:B------:R-:W-:Y:S01]  /*41cb0*/  UMOV UR4, URZ ;  /* 0x000000ff00047c82 */ /* 0x000fe20008000000 */
[----:B------:R-:W-:Y:S01]  /*41cc0*/  IMAD.MOV.U32 R25, RZ, RZ, -0x340d631c ;  /* 0xcbf29ce4ff197424 */ /* 0x000fe200078e00ff */
[----:B------:R-:W-:Y:S01]  /*41cd0*/  UMOV UR5, URZ ;  /* 0x000000ff00057c82 */ /* 0x000fe20008000000 */
[----:B------:R-:W-:Y:S02]  /*41ce0*/  IMAD.MOV.U32 R5, RZ, RZ, RZ ;  /* 0x000000ffff057224 */ /* 0x000fe400078e00ff */
[----:B------:R-:W-:-:S07]  /*41cf0*/  IMAD.MOV.U32 R6, RZ, RZ, RZ ;  /* 0x000000ffff067224 */ /* 0x000fce00078e00ff */
.L_x_737:
        /* <DEDUP_REMOVED lines=104> */
.L_x_736:
[----:B------:R-:W-:Y:S05]  /*42380*/  @P2 BRA `(.L_x_735) ;  /* 0x0000000000c42947 */ /* 0x000fea0003800000 */
[----:B---3--:R-:W-:-:S04]  /*42390*/  LEA R20, P1, R5, R8, 0x3 ;  /* 0x0000000805147211 */ /* 0x008fc800078218ff */
        /* <DEDUP_REMOVED lines=48> */
.L_x_735:
        /* <DEDUP_REMOVED lines=20> */
.L_x_741:
        /* <DEDUP_REMOVED lines=43> */
[----:B------:R-:W-:Y:S02]  /*42a90*/  IMAD.WIDE.U32 R22, R26, -0x61c8864f, R22 ;  /* 0x9e3779b11a167825 */ /* 0x000fe400078e0016 */
[----:B------:R-:W2:Y:S02]  /*42aa0*/  LD.E.64 R26, desc[UR6][R20.64+0x28] ;  /* 0x00002806141a7980 */ /* 0x000ea4000c101b00 */
        /* <DEDUP_REMOVED lines=32> */
[----:B------:R-:W5:Y:S01]  /*42cb0*/  LD.E.64 R20, desc[UR6][R20.64+0x38] ;  /* 0x0000380614147980 */ /* 0x000f62000c101b00 */
[----:B------:R-:W-:-:S04]  /*42cc0*/  LEA R28, P1, R3, R3, 0x5 ;  /* 0x00000003031c7211 */ /* 0x000fc800078228ff */
[----:B------:R-:W-:Y:S01]  /*42cd0*/  LEA.HI.X R29, R3, R4, R4, 0x5, P1 ;  /* 0x00000004031d7211 */ /* 0x000fe200008f2c04 */
[----:B------:R-:W-:-:S04]  /*42ce0*/  UIADD3 UR4, UP0, UPT, UR4, 0x8, URZ ;  /* 0x0000000804047890 */ /* 0x000fc8000ff1e0ff */
[----:B------:R-:W-:Y:S01]  /*42cf0*/  UIADD3.X UR5, UPT, UPT, URZ, UR5, URZ, UP0, !UPT ;  /* 0x00000005ff057290 */ /* 0x000fe200087fe4ff */
[----:B------:R-:W-:-:S05]  /*42d00*/  IADD3 R7, P3, PT, R7, 0x8, RZ ;  /* 0x0000000807077810 */ /* 0x000fca0007f7e0ff */
[----:B------:R-:W-:Y:S02]  /*42d10*/  IMAD.X R33, RZ, RZ, R33, P3 ;  /* 0x000000ffff217224 */ /* 0x000fe400018e0621 */
        /* <DEDUP_REMOVED lines=62> */
[----:B------:R-:W-:-:S04]  /*43100*/  ISETP.NE.U32.AND P1, PT, R6, UR4, PT ;  /* 0x0000000406007c0c */ /* 0x000fc8000bf25070 */
[----:B------:R-:W-:Y:S02]  /*43110*/  ISETP.NE.AND.EX P1, PT, R19, UR5, PT, P1 ;  /* 0x0000000513007c0c */ /* 0x000fe4000bf25310 */
[--C-:B------:R-:W-:Y:S02]  /*43120*/  SHF.R.U64 R4, R3, 0x11, R20.reuse ;  /* 0x0000001103047819 */ /* 0x100fe40000001214 */
[----:B------:R-:W-:Y:S02]  /*43130*/  SHF.R.U32.HI R21, RZ, 0x11, R20 ;  /* 0x00000011ff157819 */ /* 0x000fe40000011614 */
[----:B------:R-:W-:Y:S02]  /*43140*/  LOP3.LUT R4, R4, R3, RZ, 0x3c, !PT ;  /* 0x0000000304047212 */ /* 0x000fe400078e3cff */
[----:B------:R-:W-:Y:S02]  /*43150*/  LOP3.LUT R21, R21, R20, RZ, 0x3c, !PT ;  /* 0x0000001415157212 */ /* 0x000fe400078e3cff */
[----:B------:R-:W-:-:S04]  /*43160*/  LEA R3, P2, R4, R4, 0x5 ;  /* 0x0000000404037211 */ /* 0x000fc800078428ff */
[----:B------:R-:W-:Y:S01]  /*43170*/  LEA.HI.X R4, R4, R21, R21, 0x5, P2 ;  /* 0x0000001504047211 */ /* 0x000fe200010f2c15 */
[----:B------:R-:W-:Y:S08]  /*43180*/  @P1 BRA `(.L_x_741) ;  /* 0xfffffff400941947 */ /* 0x000ff0000383ffff */
.L_x_740:
        /* <DEDUP_REMOVED lines=87> */
.L_x_742:
        /* <DEDUP_REMOVED lines=49> */
.L_x_743:
        /* <DEDUP_REMOVED lines=23> */
.L_x_739:
[----:B------:R-:W-:Y:S02]  /*43b80*/  IMAD.MOV.U32 R28, RZ, RZ, RZ ;  /* 0x000000ffff1c7224 */ /* 0x000fe400078e00ff */
[----:B------:R-:W-:Y:S01]  /*43b90*/  IMAD.MOV.U32 R7, RZ, RZ, RZ ;  /* 0x000000ffff077224 */ /* 0x000fe200078e00ff */
[----:B------:R-:W-:Y:S06]  /*43ba0*/  @!P0 BRA `(.L_x_744) ;  /* 0x0000001400088947 */ /* 0x000fec0003800000 */
[----:B------:R-:W-:Y:S02]  /*43bb0*/  VIADD R6, R18, 0xffffffff ;  /* 0xffffffff12067836 */ /* 0x000fe40000000000 */
[----:B------:R-:W-:-:S03]  /*43bc0*/  IMAD.MOV.U32 R28, RZ, RZ, RZ ;  /* 0x000000ffff1c7224 */ /* 0x000fc600078e00ff */
[----:B------:R-:W-:Y:S02]  /*43bd0*/  ISETP.GE.U32.AND P0, PT, R6, 0x7, PT ;  /* 0x000000070600780c */ /* 0x000fe40003f06070 */
[----:B------:R-:W-:Y:S02]  /*43be0*/  CS2R R6, SRZ ;  /* 0x0000000000067805 */ /* 0x000fe4000001ff00 */
[----:B------:R-:W-:Y:S01]  /*43bf0*/  ISETP.GE.U32.AND.EX P0, PT, R5, RZ, PT, P0 ;  /* 0x000000ff0500720c */ /* 0x000fe20003f06100 */
[----:B------:R-:W-:-:S12]  /*43c00*/  IMAD.MOV.U32 R5, RZ, RZ, RZ ;  /* 0x000000ffff057224 */ /* 0x000fd800078e00ff */
[----:B------:R-:W-:Y:S05]  /*43c10*/  @!P0 BRA `(.L_x_745) ;  /* 0x00000008007c8947 */ /* 0x000fea0003800000 */
[----:B------:R-:W-:Y:S01]  /*43c20*/  LOP3.LUT R30, R18, 0xfffffff8, RZ, 0xc0, !PT ;  /* 0xfffffff8121e7812 */ /* 0x000fe200078ec0ff */
[----:B------:R-:W-:Y:S01]  /*43c30*/  IMAD.MOV.U32 R5, RZ, RZ, RZ ;  /* 0x000000ffff057224 */ /* 0x000fe200078e00ff */
[----:B------:R-:W-:Y:S01]  /*43c40*/  UMOV UR4, URZ ;  /* 0x000000ff00047c82 */ /* 0x000fe20008000000 */
[----:B------:R-:W-:Y:S01]  /*43c50*/  IMAD.MOV.U32 R6, RZ, RZ, RZ ;  /* 0x000000ffff067224 */ /* 0x000fe200078e00ff */
[----:B------:R-:W-:-:S06]  /*43c60*/  UMOV UR5, URZ ;  /* 0x000000ff00057c82 */ /* 0x000fcc0008000000 */
.L_x_746:
[----:B---3--:R-:W-:-:S04]  /*43c70*/  LEA R20, P0, R5, R8, 0x3 ;  /* 0x0000000805147211 */ /* 0x008fc800078018ff */
[----:B------:R-:W-:-:S05]  /*43c80*/  LEA.HI.X R21, R5, R9, R6, 0x3, P0 ;  /* 0x0000000905157211 */ /* 0x000fca00000f1c06 */
[----:B------:R-:W2:Y:S04]  /*43c90*/  LD.E.64 R24, desc[UR6][R20.64] ;  /* 0x0000000614187980 */ /* 0x000ea8000c101b00 */
[----:B------:R-:W3:Y:S01]  /*43ca0*/  LD.E.64 R22, desc[UR6][R20.64+0x8] ;  /* 0x0000080614167980 */ /* 0x000ee2000c101b00 */
[----:B------:R-:W-:-:S03]  /*43cb0*/  IMAD.MOV.U32 R29, RZ, RZ, R7 ;  /* 0x000000ffff1d7224 */ /* 0x000fc600078e0007 */
[----:B------:R-:W4:Y:S01]  /*43cc0*/  LD.E.64 R26, desc[UR6][R20.64+0x10] ;  /* 0x00001006141a7980 */ /* 0x000f22000c101b00 */
[----:B--2---:R-:W-:-:S04]  /*43cd0*/  IMAD.WIDE.U32 R28, R24, -0x61c8864f, R28 ;  /* 0x9e3779b1181c7825 */ /* 0x004fc800078e001c */
[----:B------:R-:W-:Y:S01]  /*43ce0*/  IMAD R25, R25, -0x61c8864f, RZ ;  /* 0x9e3779b119197824 */ /* 0x000fe200078e02ff */
[----:B------:R-:W-:-:S03]  /*43cf0*/  LEA R7, P0, R28, R28, 0xd ;  /* 0x0000001c1c077211 */ /* 0x000fc600078068ff */
[----:B------:R-:W-:-:S05]  /*43d00*/  IMAD.IADD R25, R29, 0x1, R25 ;  /* 0x000000011d197824 */ /* 0x000fca00078e0219 */
[----:B------:R-:W-:Y:S02]  /*43d10*/  LEA.HI.X R28, R28, R25, R25, 0xd, P0 ;  /* 0x000000191c1c7211 */ /* 0x000fe400000f6c19 */
[----:B------:R-:W2:Y:S02]  /*43d20*/  LD.E.64 R24, desc[UR6][R20.64+0x18] ;  /* 0x0000180614187980 */ /* 0x000ea4000c101b00 */
[----:B------:R-:W-:-:S04]  /*43d30*/  SHF.R.U64 R29, R7, 0x7, R28 ;  /* 0x00000007071d7819 */ /* 0x000fc8000000121c */
[----:B------:R-:W-:Y:S02]  /*43d40*/  LOP3.LUT R7, R29, R7, RZ, 0x3c, !PT ;  /* 0x000000071d077212 */ /* 0x000fe400078e3cff */
[----:B------:R-:W-:-:S04]  /*43d50*/  SHF.R.U32.HI R29, RZ, 0x7, R28 ;  /* 0x00000007ff1d7819 */ /* 0x000fc8000001161c */
        /* <DEDUP_REMOVED lines=55> */
[----:B------:R-:W2:Y:S02]  /*440d0*/  LD.E.64 R24, desc[UR6][R20.64+0x28] ;  /* 0x0000280614187980 */ /* 0x000ea4000c101b00 */
[----:B------:R-:W-:-:S04]  /*440e0*/  SHF.R.U64 R7, R22, 0x11, R23 ;  /* 0x0000001116077819 */ /* 0x000fc80000001217 */
[----:B------:R-:W-:Y:S02]  /*440f0*/  LOP3.LUT R7, R7, R22, RZ, 0x3c, !PT ;  /* 0x0000001607077212 */ /* 0x000fe400078e3cff */
[----:B------:R-:W-:Y:S02]  /*44100*/  SHF.R.U32.HI R22, RZ, 0x11, R23 ;  /* 0x00000011ff167819 */ /* 0x000fe40000011617 */
[----:B------:R-:W-:Y:S02]  /*44110*/  LEA R28, P0, R7, R7, 0x5 ;  /* 0x00000007071c7211 */ /* 0x000fe400078028ff */
[----:B------:R-:W-:-:S04]  /*44120*/  LOP3.LUT R22, R22, R23, RZ, 0x3c, !PT ;  /* 0x0000001716167212 */ /* 0x000fc800078e3cff */
[----:B------:R-:W-:Y:S02]  /*44130*/  LEA.HI.X R29, R7, R22, R22, 0x5, P0 ;  /* 0x00000016071d7211 */ /* 0x000fe400000f2c16 */
[----:B------:R-:W4:Y:S04]  /*44140*/  LD.E.64 R22, desc[UR6][R20.64+0x30] ;  /* 0x0000300614167980 */ /* 0x000f28000c101b00 */
        /* <DEDUP_REMOVED lines=18> */
[----:B------:R-:W-:-:S04]  /*44270*/  UIADD3 UR4, UP0, UPT, UR4, 0x8, URZ ;  /* 0x0000000804047890 */ /* 0x000fc8000ff1e0ff */
[----:B------:R-:W-:Y:S01]  /*44280*/  UIADD3.X UR5, UPT, UPT, URZ, UR5, URZ, UP0, !UPT ;  /* 0x00000005ff057290 */ /* 0x000fe200087fe4ff */
        /* <DEDUP_REMOVED lines=56> */
.L_x_745:
        /* <DEDUP_REMOVED lines=86> */
.L_x_747:
        /* <DEDUP_REMOVED lines=48> */
.L_x_748:
[----:B------:R-:W-:Y:S05]  /*44e70*/  @P0 BRA `(.L_x_744) ;  /* 0x0000000000540947 */ /* 0x000fea0003800000 */
[----:B---3--:R-:W-:-:S04]  /*44e80*/  LEA R18, P0, R5, R8, 0x3 ;  /* 0x0000000805127211 */ /* 0x008fc800078018ff */
        /* <DEDUP_REMOVED lines=20> */
.L_x_744:
[----:B------:R-:W-:-:S04]  /*44fd0*/  ISETP.GE.U32.AND P0, PT, R3, R28, PT ;  /* 0x0000001c0300720c */ /* 0x000fc80003f06070 */
[----:B------:R-:W-:-:S04]  /*44fe0*/  ISETP.GE.U32.AND.EX P0, PT, R4, R7, PT, P0 ;  /* 0x000000070400720c */ /* 0x000fc80003f06100 */
[----:B------:R-:W-:Y:S01]  /*44ff0*/  PLOP3.LUT P0, PT, P0, PT, PT, 0x8, 0x80 ;  /* 0x000000000080781c */ /* 0x000fe2000070e170 */
[----:B------:R-:W-:-:S12]  /*45000*/  BRA `(.L_x_731) ;  /* 0x0000000000707947 */ /* 0x000fd80003800000 */
.L_x_738:
[----:B------:R-:W0:Y:S01]  /*45010*/  LDC R3, c[0x0][0x3b8] ;  /* 0x0000ee00ff037b82 */ /* 0x000e220000000800 */
[----:B------:R-:W-:Y:S02]  /*45020*/  PLOP3.LUT P0, PT, PT, PT, PT, 0x8, 0x80 ;  /* 0x000000000080781c */ /* 0x000fe40003f0e170 */
[----:B0-----:R-:W-:-:S13]  /*45030*/  ISETP.NE.AND P1, PT, R3, RZ, PT ;  /* 0x000000ff0300720c */ /* 0x001fda0003f25270 */
[----:B------:R-:W-:Y:S05]  /*45040*/  @!P1 BRA `(.L_x_731) ;  /* 0x0000000000609947 */ /* 0x000fea0003800000 */
[----:B------:R-:W-:Y:S01]  /*45050*/  SHF.R.S32.HI R19, RZ, 0x1f, R3 ;  /* 0x0000001fff137819 */ /* 0x000fe20000011403 */
[----:B------:R-:W-:Y:S02]  /*45060*/  IMAD.MOV.U32 R3, RZ, RZ, RZ ;  /* 0x000000ffff037224 */ /* 0x000fe400078e00ff */
[----:B------:R-:W-:-:S07]  /*45070*/  IMAD.MOV.U32 R20, RZ, RZ, RZ ;  /* 0x000000ffff147224 */ /* 0x000fce00078e00ff */
.L_x_749:
        /* <DEDUP_REMOVED lines=21> */
.L_x_731:
[----:B------:R-:W-:Y:S05]  /*451d0*/  BSYNC.RECONVERGENT B0 ;  /* 0x0000000000007941 */ /* 0x000fea0003800200 */
.L_x_730:
[----:B------:R-:W4:Y:S01]  /*451e0*/  S2UR UR5, SR_CgaCtaId ;  /* 0x00000000000579c3 */ /* 0x000f220000008800 */
[----:B0-----:R-:W-:Y:S01]  /*451f0*/  VIADD R3, R2, 0x1 ;  /* 0x0000000102037836 */ /* 0x001fe20000000000 */
[----:B------:R-:W-:Y:S01]  /*45200*/  UMOV UR4, 0x400 ;  /* 0x0000040000047882 */ /* 0x000fe20000000000 */
[----:B------:R-:W-:Y:S01]  /*45210*/  @!P0 IMAD.MOV R3, RZ, RZ, R2 ;  /* 0x000000ffff038224 */ /* 0x000fe200078e0202 */
[----:B------:R-:W-:Y:S01]  /*45220*/  BSSY.RECONVERGENT B0, `(.L_x_750) ;  /* 0x0000429000007945 */ /* 0x000fe20003800200 */
[----:B------:R-:W-:Y:S01]  /*45230*/  VIADD R4, R0, 0x1 ;  /* 0x0000000100047836 */ /* 0x000fe20000000000 */
[----:B-1-3--:R-:W-:Y:S01]  /*45240*/  SEL R6, R10, R8, P0 ;  /* 0x000000080a067207 */ /* 0x00afe20000000000 */
[----:B------:R-:W-:Y:S01]  /*45250*/  @P0 IMAD.MOV R4, RZ, RZ, R0 ;  /* 0x000000ffff040224 */ /* 0x000fe200078e0200 */
[----:B------:R-:W-:Y:S02]  /*45260*/  ISETP.GE.AND P1, PT, R3, UR12, PT ;  /* 0x0000000c03007c0c */ /* 0x000fe4000bf26270 */
[----:B------:R-:W-:Y:S01]  /*45270*/  SEL R7, R11, R9, P0 ;  /* 0x000000090b077207 */ /* 0x000fe20000000000 */
[----:B----4-:R-:W-:-:S06]  /*45280*/  ULEA UR4, UR5, UR4, 0x18 ;  /* 0x0000000405047291 */ /* 0x010fcc000f8ec0ff */
[----:B------:R-:W-:Y:S02]  /*45290*/  @!P0 LEA R0, R4, UR4, 0x3 ;  /* 0x0000000404008c11 */ /* 0x000fe4000f8e18ff */
[----:B------:R-:W-:-:S03]  /*452a0*/  @P0 LEA R2, R3, UR4, 0x3 ;  /* 0x0000000403020c11 */ /* 0x000fc6000f8e18ff */
[----:B------:R0:W1:Y:S04]  /*452b0*/  @!P0 LDS.64 R8, [R0] ;  /* 0x0000000000088984 */ /* 0x0000680000000a00 */
[----:B------:R0:W3:Y:S01]  /*452c0*/  @P0 LDS.64 R10, [R2] ;  /* 0x00000000020a0984 */ /* 0x0000e20000000a00 */
        /* <DEDUP_REMOVED lines=13> */
[----:B------:R-:W-:Y:S01]  /*453a0*/  LOP3.LUT R0, R18, 0x1, RZ, 0xc0, !PT ;  /* 0x0000000112007812 */ /* 0x000fe200078ec0ff */
[----:B------:R-:W-:Y:S01]  /*453b0*/  IMAD.MOV.U32 R5, RZ, RZ, RZ ;  /* 0x000000ffff057224 */ /* 0x000fe200078e00ff */
[----:B------:R-:W-:Y:S01]  /*453c0*/  ISETP.NE.AND.EX P1, PT, R19, RZ, PT, P1 ;  /* 0x000000ff1300720c */ /* 0x000fe20003f25310 */
[----:B------:R-:W-:Y:S01]  /*453d0*/  IMAD.MOV.U32 R20, RZ, RZ, RZ ;  /* 0x000000ffff147224 */ /* 0x000fe200078e00ff */
[----:B------:R-:W-:Y:S01]  /*453e0*/  ISETP.NE.U32.AND P2, PT, R0, 0x1, PT ;  /* 0x000000010000780c */ /* 0x000fe20003f45070 */
[----:B------:R-:W-:-:S03]  /*453f0*/  IMAD.MOV.U32 R0, RZ, RZ, -0x7bdddcdb ;  /* 0x84222325ff007424 */ /* 0x000fc600078e00ff */
        /* <DEDUP_REMOVED lines=9> */
.L_x_754:
        /* <DEDUP_REMOVED lines=104> */
.L_x_753:
        /* <DEDUP_REMOVED lines=51> */
.L_x_752:
        /* <DEDUP_REMOVED lines=20> */
.L_x_757:
        /* <DEDUP_REMOVED lines=38> */
[--C-:B------:R-:W-:Y:S02]  /*461e0*/  SHF.R.U32.HI R27, RZ, 0x8, R25.reuse ;  /* 0x00000008ff1b7819 */ /* 0x100fe40000011619 */
[----:B------:R-:W-:Y:S01]  /*461f0*/  SHF.R.U32.HI R29, RZ, 0x10, R25 ;  /* 0x00000010ff1d7819 */ /* 0x000fe20000011619 */
[----:B------:R-:W-:Y:S01]  /*46200*/  IMAD R31, R28, 0x1b3, RZ ;  /* 0x000001b31c1f7824 */ /* 0x000fe200078e02ff */
[----:B------:R-:W-:Y:S02]  /*46210*/  LOP3.LUT R24, R26, 0xff, R27, 0x78, !PT ;  /* 0x000000ff1a187812 */ /* 0x000fe400078e781b */
[----:B------:R-:W-:-:S03]  /*46220*/  SHF.R.U32.HI R27, RZ, 0x18, R25 ;  /* 0x00000018ff1b7819 */ /* 0x000fc60000011619 */
        /* <DEDUP_REMOVED lines=58> */
[----:B------:R-:W-:Y:S02]  /*465d0*/  IMAD.IADD R26, R23, 0x1, R25 ;  /* 0x00000001171a7824 */ /* 0x000fe400078e0219 */
[----:B------:R-:W-:Y:S01]  /*465e0*/  IMAD.MOV.U32 R27, RZ, RZ, R22 ;  /* 0x000000ffff1b7224 */ /* 0x000fe200078e0016 */
[----:B------:R-:W-:Y:S06]  /*465f0*/  @P1 BRA `(.L_x_757) ;  /* 0xfffffff800601947 */ /* 0x000fec000383ffff */
.L_x_756:
[----:B------:R-:W-:Y:S05]  /*46600*/  @P2 BRA `(.L_x_755) ;  /* 0x0000000000c82947 */ /* 0x000fea0003800000 */
[----:B-1----:R-:W-:-:S04]  /*46610*/  LEA R22, P1, R5, R8, 0x3 ;  /* 0x0000000805167211 */ /* 0x002fc800078218ff */
        /* <DEDUP_REMOVED lines=49> */
.L_x_755:
[----:B------:R-:W-:-:S04]  /*46930*/  ISETP.NE.U32.AND P1, PT, R0, R27, PT ;  /* 0x0000001b0000720c */ /* 0x000fc80003f25070 */
[----:B------:R-:W-:-:S13]  /*46940*/  ISETP.NE.AND.EX P1, PT, R2, R26, PT, P1 ;  /* 0x0000001a0200720c */ /* 0x000fda0003f25310 */
[----:B------:R-:W-:Y:S05]  /*46950*/  @!P1 BRA `(.L_x_758) ;  /* 0x0000002800649947 */ /* 0x000fea0003800000 */
[----:B------:R-:W-:Y:S02]  /*46960*/  IMAD.MOV.U32 R0, RZ, RZ, RZ ;  /* 0x000000ffff007224 */ /* 0x000fe400078e00ff */
[----:B------:R-:W-:Y:S01]  /*46970*/  IMAD.MOV.U32 R2, RZ, RZ, RZ ;  /* 0x000000ffff027224 */ /* 0x000fe200078e00ff */
[----:B------:R-:W-:Y:S06]  /*46980*/  @!P0 BRA `(.L_x_759) ;  /* 0x0000001400188947 */ /* 0x000fec0003800000 */
[----:B------:R-:W-:Y:S02]  /*46990*/  IADD3 R0, P2, PT, R18, -0x1, RZ ;  /* 0xffffffff12007810 */ /* 0x000fe40007f5e0ff */
[----:B------:R-:W-:Y:S01]  /*469a0*/  CS2R R20, SRZ ;  /* 0x0000000000147805 */ /* 0x000fe2000001ff00 */
[----:B------:R-:W-:Y:S01]  /*469b0*/  IMAD.MOV.U32 R2, RZ, RZ, RZ ;  /* 0x000000ffff027224 */ /* 0x000fe200078e00ff */
[----:B------:R-:W-:Y:S02]  /*469c0*/  ISETP.GE.U32.AND P1, PT, R0, 0x7, PT ;  /* 0x000000070000780c */ /* 0x000fe40003f26070 */
[----:B------:R-:W-:-:S04]  /*469d0*/  IADD3.X R0, PT, PT, R19, -0x1, RZ, P2, !PT ;  /* 0xffffffff13007810 */ /* 0x000fc800017fe4ff */
[----:B------:R-:W-:Y:S01]  /*469e0*/  ISETP.GE.U32.AND.EX P1, PT, R0, RZ, PT, P1 ;  /* 0x000000ff0000720c */ /* 0x000fe20003f26110 */
[----:B------:R-:W-:-:S12]  /*469f0*/  IMAD.MOV.U32 R0, RZ, RZ, RZ ;  /* 0x000000ffff007224 */ /* 0x000fd800078e00ff */
[----:B------:R-:W-:Y:S05]  /*46a00*/  @!P1 BRA `(.L_x_760) ;  /* 0x00000008007c9947 */ /* 0x000fea0003800000 */
[----:B------:R-:W-:Y:S02]  /*46a10*/  LOP3.LUT R5, R18, 0xfffffff8, RZ, 0xc0, !PT ;  /* 0xfffffff812057812 */ /* 0x000fe400078ec0ff */
[----:B------:R-:W-:Y:S01]  /*46a20*/  CS2R R20, SRZ ;  /* 0x0000000000147805 */ /* 0x000fe2000001ff00 */
[----:B------:R-:W-:Y:S01]  /*46a30*/  UMOV UR4, URZ ;  /* 0x000000ff00047c82 */ /* 0x000fe20008000000 */
[----:B------:R-:W-:-:S05]  /*46a40*/  UMOV UR5, URZ ;  /* 0x000000ff00057c82 */ /* 0x000fca0008000000 */
.L_x_761:
[----:B---3--:R-:W-:-:S04]  /*46a50*/  LEA R22, P1, R20, R10, 0x3 ;  /* 0x0000000a14167211 */ /* 0x008fc800078218ff */
[----:B------:R-:W-:-:S05]  /*46a60*/  LEA.HI.X R23, R20, R11, R21, 0x3, P1 ;  /* 0x0000000b14177211 */ /* 0x000fca00008f1c15 */
[----:B------:R-:W2:Y:S04]  /*46a70*/  LD.E.64 R26, desc[UR6][R22.64] ;  /* 0x00000006161a7980 */ /* 0x000ea8000c101b00 */
[----:B------:R-:W3:Y:S01]  /*46a80*/  LD.E.64 R24, desc[UR6][R22.64+0x8] ;  /* 0x0000080616187980 */ /* 0x000ee2000c101b00 */
[----:B------:R-:W-:Y:S02]  /*46a90*/  IMAD.MOV.U32 R28, RZ, RZ, R0 ;  /* 0x000000ffff1c7224 */ /* 0x000fe400078e0000 */
[----:B------:R-:W-:Y:S02]  /*46aa0*/  IMAD.MOV.U32 R29, RZ, RZ, R2 ;  /* 0x000000ffff1d7224 */ /* 0x000fe400078e0002 */
[----:B--2---:R-:W-:-:S04]  /*46ab0*/  IMAD.WIDE.U32 R28, R26, -0x61c8864f, R28 ;  /* 0x9e3779b11a1c7825 */ /* 0x004fc800078e001c */
[----:B------:R-:W-:Y:S01]  /*46ac0*/  IMAD R31, R27, -0x61c8864f, RZ ;  /* 0x9e3779b11b1f7824 */ /* 0x000fe200078e02ff */
[----:B------:R-:W-:Y:S01]  /*46ad0*/  LEA R0, P1, R28, R28, 0xd ;  /* 0x0000001c1c007211 */ /* 0x000fe200078268ff */
[----:B------:R-:W2:Y:S02]  /*46ae0*/  LD.E.64 R26, desc[UR6][R22.64+0x18] ;  /* 0x00001806161a7980 */ /* 0x000ea4000c101b00 */
[----:B------:R-:W-:-:S05]  /*46af0*/  IMAD.IADD R31, R29, 0x1, R31 ;  /* 0x000000011d1f7824 */ /* 0x000fca00078e021f */
        /* <DEDUP_REMOVED lines=31> */
[----:B----4-:R-:W-:-:S04]  /*46cf0*/  IMAD.WIDE.U32 R24, R28, -0x61c8864f, R24 ;  /* 0x9e3779b11c187825 */ /* 0x010fc800078e0018 */
        /* <DEDUP_REMOVED lines=37> */
[----:B------:R-:W-:-:S04]  /*46f50*/  UIADD3 UR4, UP0, UPT, UR4, 0x8, URZ ;  /* 0x0000000804047890 */ /* 0x000fc8000ff1e0ff */
[----:B------:R-:W-:Y:S01]  /*46f60*/  UIADD3.X UR5, UPT, UPT, URZ, UR5, URZ, UP0, !UPT ;  /* 0x00000005ff057290 */ /* 0x000fe200087fe4ff */
        /* <DEDUP_REMOVED lines=73> */
.L_x_760:
        /* <DEDUP_REMOVED lines=87> */
.L_x_762:
        /* <DEDUP_REMOVED lines=49> */
.L_x_763:
[----:B------:R-:W-:Y:S05]  /*47c80*/  @P1 BRA `(.L_x_759) ;  /* 0x0000000000581947 */ /* 0x000fea0003800000 */
[----:B---3--:R-:W-:-:S04]  /*47c90*/  LEA R22, P1, R20, R10, 0x3 ;  /* 0x0000000a14167211 */ /* 0x008fc800078218ff */
        /* <DEDUP_REMOVED lines=21> */
.L_x_759:
[----:B------:R-:W-:Y:S01]  /*47df0*/  CS2R R28, SRZ ;  /* 0x00000000001c7805 */ /* 0x000fe2000001ff00 */
[----:B------:R-:W-:Y:S06]  /*47e00*/  @!P0 BRA `(.L_x_764) ;  /* 0x0000001400288947 */ /* 0x000fec0003800000 */
[----:B------:R-:W-:Y:S01]  /*47e10*/  IADD3 R5, P1, PT, R18, -0x1, RZ ;  /* 0xffffffff12057810 */ /* 0x000fe20007f3e0ff */
[----:B------:R-:W-:Y:S01]  /*47e20*/  IMAD.MOV.U32 R30, RZ, RZ, RZ ;  /* 0x000000ffff1e7224 */ /* 0x000fe200078e00ff */
[----:B------:R-:W-:Y:S02]  /*47e30*/  CS2R R28, SRZ ;  /* 0x00000000001c7805 */ /* 0x000fe4000001ff00 */
[----:B------:R-:W-:Y:S02]  /*47e40*/  ISETP.GE.U32.AND P0, PT, R5, 0x7, PT ;  /* 0x000000070500780c */ /* 0x000fe40003f06070 */
[----:B------:R-:W-:-:S04]  /*47e50*/  IADD3.X R5, PT, PT, R19, -0x1, RZ, P1, !PT ;  /* 0xffffffff13057810 */ /* 0x000fc80000ffe4ff */
        /* <DEDUP_REMOVED lines=8> */
.L_x_766:
[----:B-1----:R-:W-:-:S04]  /*47ee0*/  LEA R20, P0, R5, R8, 0x3 ;  /* 0x0000000805147211 */ /* 0x002fc800078018ff */
[----:B------:R-:W-:-:S05]  /*47ef0*/  LEA.HI.X R21, R5, R9, R30, 0x3, P0 ;  /* 0x0000000905157211 */ /* 0x000fca00000f1c1e */
[----:B------:R-:W2:Y:S01]  /*47f00*/  LD.E.64 R22, desc[UR6][R20.64] ;  /* 0x0000000614167980 */ /* 0x000ea2000c101b00 */
[----:B------:R-:W-:-:S03]  /*47f10*/  LOP3.LUT R29, R29, R28, RZ, 0x3c, !PT ;  /* 0x0000001c1d1d7212 */ /* 0x000fc600078e3cff */
[----:B------:R-:W4:Y:S01]  /*47f20*/  LD.E.64 R24, desc[UR6][R20.64+0x8] ;  /* 0x0000080614187980 */ /* 0x000f22000c101b00 */
[----:B------:R-:W-:-:S04]  /*47f30*/  LOP3.LUT R28, R29, R28, RZ, 0x3c, !PT ;  /* 0x0000001c1d1c7212 */ /* 0x000fc800078e3cff */
[----:B------:R-:W-:Y:S01]  /*47f40*/  LOP3.LUT R29, R29, R28, RZ, 0x3c, !PT ;  /* 0x0000001c1d1d7212 */ /* 0x000fe200078e3cff */
[----:B--2---:R-:W-:Y:S02]  /*47f50*/  IMAD R23, R23, -0x61c8864f, RZ ;  /* 0x9e3779b117177824 */ /* 0x004fe400078e02ff */
[----:B------:R-:W-:-:S04]  /*47f60*/  IMAD.WIDE.U32 R28, R22, -0x61c8864f, R28 ;  /* 0x9e3779b1161c7825 */ /* 0x000fc800078e001c */
[----:B------:R-:W-:Y:S01]  /*47f70*/  IMAD.IADD R29, R29, 0x1, R23 ;  /* 0x000000011d1d7824 */ /* 0x000fe200078e0217 */
[C---:B------:R-:W-:Y:S01]  /*47f80*/  LEA R26, P0, R28.reuse, R28, 0xd ;  /* 0x0000001c1c1a7211 */ /* 0x040fe200078068ff */
[----:B------:R-:W2:Y:S03]  /*47f90*/  LD.E.64 R22, desc[UR6][R20.64+0x10] ;  /* 0x0000100614167980 */ /* 0x000ea6000c101b00 */
        /* <DEDUP_REMOVED lines=67> */
[----:B------:R-:W-:Y:S02]  /*483d0*/  IMAD.WIDE.U32 R24, R22, -0x61c8864f, R24 ;  /* 0x9e3779b116187825 */ /* 0x000fe400078e0018 */
[----:B------:R-:W2:Y:S02]  /*483e0*/  LD.E.64 R22, desc[UR6][R20.64+0x30] ;  /* 0x0000300614167980 */ /* 0x000ea4000c101b00 */
        /* <DEDUP_REMOVED lines=75> */
.L_x_765:
        /* <DEDUP_REMOVED lines=88> */
.L_x_767:
        /* <DEDUP_REMOVED lines=11> */
[----:B------:R-:W-:-:S04]  /*48ed0*/  LOP3.LUT R29, R29, R28, RZ, 0x3c, !PT ;  /* 0x0000001c1d1d7212 */ /* 0x000fc800078e3cff */
[----:B------:R-:W-:-:S04]  /*48ee0*/  LOP3.LUT R28, R29, R28, RZ, 0x3c, !PT ;  /* 0x0000001c1d1c7212 */ /* 0x000fc800078e3cff */
[----:B------:R-:W-:-:S03]  /*48ef0*/  LOP3.LUT R29, R29, R28, RZ, 0x3c, !PT ;  /* 0x0000001c1d1d7212 */ /* 0x000fc600078e3cff */
        /* <DEDUP_REMOVED lines=36> */
.L_x_768:
        /* <DEDUP_REMOVED lines=23> */
.L_x_764:
[----:B------:R-:W-:-:S04]  /*492b0*/  ISETP.GE.U32.AND P0, PT, R0, R29, PT ;  /* 0x0000001d0000720c */ /* 0x000fc80003f06070 */
[----:B------:R-:W-:-:S04]  /*492c0*/  ISETP.GE.U32.AND.EX P0, PT, R2, R28, PT, P0 ;  /* 0x0000001c0200720c */ /* 0x000fc80003f06100 */
[----:B------:R-:W-:Y:S01]  /*492d0*/  PLOP3.LUT P0, PT, P0, PT, PT, 0x8, 0x80 ;  /* 0x000000000080781c */ /* 0x000fe2000070e170 */
[----:B------:R-:W-:-:S12]  /*492e0*/  BRA `(.L_x_751) ;  /* 0x0000000000707947 */ /* 0x000fd80003800000 */
.L_x_758:
[----:B------:R-:W0:Y:S01]  /*492f0*/  LDC R0, c[0x0][0x3b8] ;  /* 0x0000ee00ff007b82 */ /* 0x000e220000000800 */
[----:B------:R-:W-:Y:S02]  /*49300*/  PLOP3.LUT P0, PT, PT, PT, PT, 0x8, 0x80 ;  /* 0x000000000080781c */ /* 0x000fe40003f0e170 */
[----:B0-----:R-:W-:-:S13]  /*49310*/  ISETP.NE.AND P1, PT, R0, RZ, PT ;  /* 0x000000ff0000720c */ /* 0x001fda0003f25270 */
[----:B------:R-:W-:Y:S05]  /*49320*/  @!P1 BRA `(.L_x_751) ;  /* 0x0000000000609947 */ /* 0x000fea0003800000 */
[----:B------:R-:W-:Y:S01]  /*49330*/  SHF.R.S32.HI R22, RZ, 0x1f, R0 ;  /* 0x0000001fff167819 */ /* 0x000fe20000011400 */
[----:B------:R-:W-:Y:S02]  /*49340*/  IMAD.MOV.U32 R2, RZ, RZ, RZ ;  /* 0x000000ffff027224 */ /* 0x000fe400078e00ff */
[----:B------:R-:W-:-:S07]  /*49350*/  IMAD.MOV.U32 R5, RZ, RZ, RZ ;  /* 0x000000ffff057224 */ /* 0x000fce00078e00ff */
.L_x_769:
[C---:B------:R-:W-:Y:S01]  /*49360*/  IMAD.SHL.U32 R21, R2.reuse, 0x8, RZ ;  /* 0x0000000802157824 */ /* 0x040fe200078e00ff */
[----:B------:R-:W-:-:S04]  /*49370*/  SHF.L.U64.HI R0, R2, 0x3, R5 ;  /* 0x0000000302007819 */ /* 0x000fc80000010205 */
[C---:B---3--:R-:W-:Y:S02]  /*49380*/  IADD3 R18, P0, PT, R21.reuse, R10, RZ ;  /* 0x0000000a15127210 */ /* 0x048fe40007f1e0ff */
[----:B-1----:R-:W-:-:S03]  /*49390*/  IADD3 R20, P1, PT, R21, R8, RZ ;  /* 0x0000000815147210 */ /* 0x002fc60007f3e0ff */
        /* <DEDUP_REMOVED lines=17> */
.L_x_751:
[----:B------:R-:W-:Y:S05]  /*494b0*/  BSYNC.RECONVERGENT B0 ;  /* 0x0000000000007941 */ /* 0x000fea0003800200 */
.L_x_750:
[----:B------:R-:W4:Y:S01]  /*494c0*/  S2UR UR5, SR_CgaCtaId ;  /* 0x00000000000579c3 */ /* 0x000f220000008800 */
[----:B------:R-:W-:Y:S01]  /*494d0*/  UMOV UR4, 0x400 ;  /* 0x0000040000047882 */ /* 0x000fe20000000000 */
[----:B------:R-:W-:Y:S01]  /*494e0*/  VIADD R5, R4, 0x1 ;  /* 0x0000000104057836 */ /* 0x000fe20000000000 */
[----:B-123--:R-:W-:Y:S01]  /*494f0*/  SEL R18, R10, R8, P0 ;  /* 0x000000080a127207 */ /* 0x00efe20000000000 */
[----:B------:R-:W-:Y:S01]  /*49500*/  @P0 IMAD.MOV R5, RZ, RZ, R4 ;  /* 0x000000ffff050224 */ /* 0x000fe200078e0204 */
[----:B------:R-:W-:Y:S01]  /*49510*/  SEL R19, R11, R9, P0 ;  /* 0x000000090b137207 */ /* 0x000fe20000000000 */
[----:B------:R-:W-:Y:S01]  /*49520*/  VIADD R4, R3, 0x1 ;  /* 0x0000000103047836 */ /* 0x000fe20000000000 */
[----:B------:R-:W-:Y:S01]  /*49530*/  BSSY.RECONVERGENT B0, `(.L_x_770) ;  /* 0x0000420000007945 */ /* 0x000fe20003800200 */
[----:B------:R-:W-:Y:S01]  /*49540*/  @!P0 IMAD.MOV R4, RZ, RZ, R3 ;  /* 0x000000ffff048224 */ /* 0x000fe200078e0203 */
[----:B----4-:R-:W-:-:S06]  /*49550*/  ULEA UR4, UR5, UR4, 0x18 ;  /* 0x0000000405047291 */ /* 0x010fcc000f8ec0ff */
[----:B0-----:R-:W-:Y:S02]  /*49560*/  @!P0 LEA R0, R5, UR4, 0x3 ;  /* 0x0000000405008c11 */ /* 0x001fe4000f8e18ff */
[----:B------:R-:W-:-:S03]  /*49570*/  @P0 LEA R2, R4, UR4, 0x3 ;  /* 0x0000000404020c11 */ /* 0x000fc6000f8e18ff */
[----:B------:R-:W0:Y:S04]  /*49580*/  @!P0 LDS.64 R8, [R0] ;  /* 0x0000000000088984 */ /* 0x000e280000000a00 */
[----:B------:R1:W2:Y:S01]  /*49590*/  @P0 LDS.64 R10, [R2] ;  /* 0x00000000020a0984 */ /* 0x0002a20000000a00 */
[----:B------:R-:W-:Y:S01]  /*495a0*/  ISETP.GE.AND P0, PT, R4, UR12, PT ;  /* 0x0000000c04007c0c */ /* 0x000fe2000bf06270 */
        /* <DEDUP_REMOVED lines=30> */
.L_x_774:
[----:B------:R-:W-:-:S04]  /*49790*/  LEA R24, P1, R3, R10, 0x3 ;  /* 0x0000000a03187211 */ /* 0x000fc800078218ff */
        /* <DEDUP_REMOVED lines=103> */
.L_x_773:
        /* <DEDUP_REMOVED lines=51> */
.L_x_772:
        /* <DEDUP_REMOVED lines=20> */
.L_x_777:
[----:B------:R-:W-:-:S04]  /*4a280*/  LEA R22, P1, R3, R8, 0x3 ;  /* 0x0000000803167211 */ /* 0x000fc800078218ff */
        /* <DEDUP_REMOVED lines=103> */
.L_x_776:
        /* <DEDUP_REMOVED lines=51> */
.L_x_775:
        /* <DEDUP_REMOVED lines=19> */
.L_x_781:
[----:B------:R-:W-:-:S04]  /*4ad60*/  LEA R22, P1, R3, R10, 0x3 ;  /* 0x0000000a03167211 */ /* 0x000fc800078218ff */
[----:B------:R-:W-:-:S05]  /*4ad70*/  LEA.HI.X R23, R3, R11, R4, 0x3, P1 ;  /* 0x0000000b03177211 */ /* 0x000fca00008f1c04 */
[----:B------:R-:W2:Y:S04]  /*4ad80*/  LD.E.64 R24, desc[UR6][R22.64] ;  /* 0x0000000616187980 */ /* 0x000ea8000c101b00 */
[----:B------:R-:W3:Y:S04]  /*4ad90*/  LD.E.64 R26, desc[UR6][R22.64+0x8] ;  /* 0x00000806161a7980 */ /* 0x000ee8000c101b00 */
[----:B------:R-:W4:Y:S04]  /*4ada0*/  LD.E.64 R28, desc[UR6][R22.64+0x10] ;  /* 0x00001006161c7980 */ /* 0x000f28000c101b00 */
[----:B------:R-:W5:Y:S01]  /*4adb0*/  LD.E.64 R30, desc[UR6][R22.64+0x18] ;  /* 0x00001806161e7980 */ /* 0x000f62000c101b00 */
[----:B------:R-:W-:-:S02]  /*4adc0*/  IMAD.MOV.U32 R32, RZ, RZ, R0 ;  /* 0x000000ffff207224 */ /* 0x000fc400078e0000 */
[----:B------:R-:W-:Y:S02]  /*4add0*/  IMAD.MOV.U32 R33, RZ, RZ, R2 ;  /* 0x000000ffff217224 */ /* 0x000fe400078e0002 */
        /* <DEDUP_REMOVED lines=45> */
[----:B------:R-:W-:Y:S01]  /*4b0b0*/  LEA.HI.X R2, R2, R29, R29, 0x3, P1 ;  /* 0x0000001d02027211 */ /* 0x000fe200008f1c1d */
[----:B-----5:R-:W-:-:S03]  /*4b0c0*/  IMAD R29, R31, -0x61c8864f, RZ ;  /* 0x9e3779b11f1d7824 */ /* 0x020fc600078e02ff */
        /* <DEDUP_REMOVED lines=57> */
[----:B------:R-:W-:Y:S01]  /*4b460*/  SHF.R.U64 R0, R25, 0x11, R2 ;  /* 0x0000001119007819 */ /* 0x000fe20000001202 */
[----:B----4-:R-:W-:-:S03]  /*4b470*/  IMAD R27, R27, -0x61c8864f, RZ ;  /* 0x9e3779b11b1b7824 */ /* 0x010fc600078e02ff */
[----:B------:R-:W-:Y:S02]  /*4b480*/  LOP3.LUT R0, R0, R25, RZ, 0x3c, !PT ;  /* 0x0000001900007212 */ /* 0x000fe400078e3cff */
[----:B------:R-:W-:Y:S02]  /*4b490*/  SHF.R.U32.HI R25, RZ, 0x11, R2 ;  /* 0x00000011ff197819 */ /* 0x000fe40000011602 */
[----:B------:R-:W-:Y:S02]  /*4b4a0*/  LEA R24, P1, R0, R0, 0x5 ;  /* 0x0000000000187211 */ /* 0x000fe400078228ff */
[----:B------:R-:W-:Y:S01]  /*4b4b0*/  LOP3.LUT R25, R25, R2, RZ, 0x3c, !PT ;  /* 0x0000000219197212 */ /* 0x000fe200078e3cff */
        /* <DEDUP_REMOVED lines=37> */
.L_x_780:
        /* <DEDUP_REMOVED lines=87> */
.L_x_782:
        /* <DEDUP_REMOVED lines=49> */
.L_x_783:
[----:B------:R-:W-:Y:S05]  /*4bf90*/  @P1 BRA `(.L_x_779) ;  /* 0x0000000000581947 */ /* 0x000fea0003800000 */
[----:B------:R-:W-:-:S04]  /*4bfa0*/  LEA R22, P1, R3, R10, 0x3 ;  /* 0x0000000a03167211 */ /* 0x000fc800078218ff */
[----:B------:R-:W-:-:S05]  /*4bfb0*/  LEA.HI.X R23, R3, R11, R4, 0x3, P1 ;  /* 0x0000000b03177211 */ /* 0x000fca00008f1c04 */
        /* <DEDUP_REMOVED lines=20> */
.L_x_779:
[----:B------:R-:W-:Y:S01]  /*4c100*/  CS2R R22, SRZ ;  /* 0x0000000000167805 */ /* 0x000fe2000001ff00 */
[----:B------:R-:W-:Y:S06]  /*4c110*/  @!P0 BRA `(.L_x_784) ;  /* 0x0000001000f88947 */ /* 0x000fec0003800000 */
[----:B------:R-:W-:Y:S02]  /*4c120*/  IADD3 R3, P1, PT, R20, -0x1, RZ ;  /* 0xffffffff14037810 */ /* 0x000fe40007f3e0ff */
[----:B------:R-:W-:Y:S02]  /*4c130*/  CS2R R4, SRZ ;  /* 0x0000000000047805 */ /* 0x000fe4000001ff00 */
[----:B------:R-:W-:Y:S02]  /*4c140*/  CS2R R22, SRZ ;  /* 0x0000000000167805 */ /* 0x000fe4000001ff00 */
[----:B------:R-:W-:Y:S02]  /*4c150*/  ISETP.GE.U32.AND P0, PT, R3, 0x7, PT ;  /* 0x000000070300780c */ /* 0x000fe40003f06070 */
[----:B------:R-:W-:-:S04]  /*4c160*/  IADD3.X R3, PT, PT, R21, -0x1, RZ, P1, !PT ;  /* 0xffffffff15037810 */ /* 0x000fc80000ffe4ff */
[----:B------:R-:W-:-:S13]  /*4c170*/  ISETP.GE.U32.AND.EX P0, PT, R3, RZ, PT, P0 ;  /* 0x000000ff0300720c */ /* 0x000fda0003f06100 */
[----:B------:R-:W-:Y:S05]  /*4c180*/  @!P0 BRA `(.L_x_785) ;  /* 0x0000000800748947 */ /* 0x000fea0003800000 */
[----:B------:R-:W-:Y:S02]  /*4c190*/  LOP3.LUT R3, R20, 0xfffffff8, RZ, 0xc0, !PT ;  /* 0xfffffff814037812 */ /* 0x000fe400078ec0ff */
[----:B------:R-:W-:Y:S01]  /*4c1a0*/  CS2R R4, SRZ ;  /* 0x0000000000047805 */ /* 0x000fe2000001ff00 */
[----:B------:R-:W-:Y:S01]  /*4c1b0*/  UMOV UR4, URZ ;  /* 0x000000ff00047c82 */ /* 0x000fe20008000000 */
[----:B------:R-:W-:-:S05]  /*4c1c0*/  UMOV UR5, URZ ;  /* 0x000000ff00057c82 */ /* 0x000fca0008000000 */
.L_x_786:
        /* <DEDUP_REMOVED lines=19> */
[----:B------:R-:W2:Y:S01]  /*4c300*/  LD.E.64 R24, desc[UR6][R30.64+0x10] ;  /* 0x000010061e187980 */ /* 0x000ea2000c101b00 */
[----:B------:R-:W-:-:S04]  /*4c310*/  LEA R28, P0, R22, R22, 0x5 ;  /* 0x00000016161c7211 */ /* 0x000fc800078028ff */
[----:B------:R-:W-:Y:S02]  /*4c320*/  LEA.HI.X R29, R22, R23, R23, 0x5, P0 ;  /* 0x00000017161d7211 */ /* 0x000fe400000f2c17 */
[----:B------:R-:W4:Y:S01]  /*4c330*/  LD.E.64 R22, desc[UR6][R30.64+0x18] ;  /* 0x000018061e167980 */ /* 0x000f22000c101b00 */
        /* <DEDUP_REMOVED lines=50> */
[----:B------:R-:W3:Y:S01]  /*4c660*/  LD.E.64 R24, desc[UR6][R30.64+0x28] ;  /* 0x000028061e187980 */ /* 0x000ee2000c101b00 */
[----:B------:R-:W-:-:S04]  /*4c670*/  LEA R28, P0, R22, R22, 0x5 ;  /* 0x00000016161c7211 */ /* 0x000fc800078028ff */
[----:B------:R-:W-:Y:S02]  /*4c680*/  LEA.HI.X R29, R22, R23, R23, 0x5, P0 ;  /* 0x00000017161d7211 */ /* 0x000fe400000f2c17 */
[----:B------:R-:W4:Y:S04]  /*4c690*/  LD.E.64 R22, desc[UR6][R30.64+0x30] ;  /* 0x000030061e167980 */ /* 0x000f28000c101b00 */
[----:B------:R-:W5:Y:S01]  /*4c6a0*/  LD.E.64 R30, desc[UR6][R30.64+0x38] ;  /* 0x000038061e1e7980 */ /* 0x000f62000c101b00 */
        /* <DEDUP_REMOVED lines=75> */
.L_x_785:
        /* <DEDUP_REMOVED lines=85> */
.L_x_787:
[----:B------:R-:W-:Y:S05]  /*4d0b0*/  BRA.U !UP0, `(.L_x_784) ;  /* 0x0000000508107547 */ /* 0x000fea000b800000 */
[C---:B------:R-:W-:Y:S02]  /*4d0c0*/  LOP3.LUT R3, R20.reuse, 0x3, RZ, 0xc0, !PT ;  /* 0x0000000314037812 */ /* 0x040fe400078ec0ff */
[----:B------:R-:W-:Y:S02]  /*4d0d0*/  LOP3.LUT R20, R20, 0x1, RZ, 0xc0, !PT ;  /* 0x0000000114147812 */ /* 0x000fe400078ec0ff */
[----:B------:R-:W-:Y:S02]  /*4d0e0*/  ISETP.NE.U32.AND P0, PT, R3, 0x1, PT ;  /* 0x000000010300780c */ /* 0x000fe40003f05070 */
[----:B------:R-:W-:Y:S02]  /*4d0f0*/  ISETP.NE.U32.AND P2, PT, R20, 0x1, PT ;  /* 0x000000011400780c */ /* 0x000fe40003f45070 */
[----:B------:R-:W-:Y:S02]  /*4d100*/  ISETP.NE.AND.EX P1, PT, RZ, RZ, PT, P0 ;  /* 0x000000ffff00720c */ /* 0x000fe40003f25300 */
[----:B------:R-:W-:-:S11]  /*4d110*/  ISETP.NE.U32.AND.EX P0, PT, RZ, RZ, PT, P2 ;  /* 0x000000ffff00720c */ /* 0x000fd60003f05120 */
[----:B------:R-:W-:Y:S05]  /*4d120*/  @!P1 BRA `(.L_x_788) ;  /* 0x0000000000a09947 */ /* 0x000fea0003800000 */
[----:B------:R-:W-:-:S04]  /*4d130*/  LEA R20, P1, R4, R8, 0x3 ;  /* 0x0000000804147211 */ /* 0x000fc800078218ff */
        /* <DEDUP_REMOVED lines=39> */
.L_x_788:
[----:B------:R-:W-:Y:S05]  /*4d3b0*/  @P0 BRA `(.L_x_784) ;  /* 0x0000000000500947 */ /* 0x000fea0003800000 */
[----:B------:R-:W-:-:S04]  /*4d3c0*/  LEA R20, P0, R4, R8, 0x3 ;  /* 0x0000000804147211 */ /* 0x000fc800078018ff */
        /* <DEDUP_REMOVED lines=19> */
.L_x_784:
[----:B------:R-:W-:-:S04]  /*4d500*/  ISETP.GE.U32.AND P0, PT, R0, R22, PT ;  /* 0x000000160000720c */ /* 0x000fc80003f06070 */
[----:B------:R-:W-:-:S04]  /*4d510*/  ISETP.GE.U32.AND.EX P0, PT, R2, R23, PT, P0 ;  /* 0x000000170200720c */ /* 0x000fc80003f06100 */
[----:B------:R-:W-:Y:S02]  /*4d520*/  SEL R22, R10, R8, !P0 ;  /* 0x000000080a167207 */ /* 0x000fe40004000000 */
[----:B------:R-:W-:Y:S01]  /*4d530*/  SEL R23, R11, R9, !P0 ;  /* 0x000000090b177207 */ /* 0x000fe20004000000 */
[----:B------:R-:W-:Y:S06]  /*4d540*/  BRA `(.L_x_771) ;  /* 0x0000000000787947 */ /* 0x000fec0003800000 */
.L_x_778:
[----:B------:R-:W0:Y:S01]  /*4d550*/  LDC R0, c[0x0][0x3b8] ;  /* 0x0000ee00ff007b82 */ /* 0x000e220000000800 */
[----:B------:R-:W-:Y:S02]  /*4d560*/  IMAD.MOV.U32 R22, RZ, RZ, R8 ;  /* 0x000000ffff167224 */ /* 0x000fe400078e0008 */
[----:B------:R-:W-:Y:S01]  /*4d570*/  IMAD.MOV.U32 R23, RZ, RZ, R9 ;  /* 0x000000ffff177224 */ /* 0x000fe200078e0009 */
[----:B0-----:R-:W-:-:S13]  /*4d580*/  ISETP.NE.AND P0, PT, R0, RZ, PT ;  /* 0x000000ff0000720c */ /* 0x001fda0003f05270 */
[----:B------:R-:W-:Y:S05]  /*4d590*/  @!P0 BRA `(.L_x_771) ;  /* 0x0000000000648947 */ /* 0x000fea0003800000 */
[----:B------:R-:W-:Y:S02]  /*4d5a0*/  SHF.R.S32.HI R24, RZ, 0x1f, R0 ;  /* 0x0000001fff187819 */ /* 0x000fe40000011400 */
[----:B------:R-:W-:-:S07]  /*4d5b0*/  CS2R R20, SRZ ;  /* 0x0000000000147805 */ /* 0x000fce000001ff00 */
.L_x_789:
        /* <DEDUP_REMOVED lines=23> */
.L_x_771:
[----:B------:R-:W-:Y:S05]  /*4d730*/  BSYNC.RECONVERGENT B0 ;  /* 0x0000000000007941 */ /* 0x000fea0003800200 */
.L_x_770:
[----:B------:R-:W0:Y:S01]  /*4d740*/  LDCU.U8 UR4, c[0x0][0x380] ;  /* 0x00007000ff0477ac */ /* 0x000e220008000000 */
[----:B------:R-:W1:Y:S01]  /*4d750*/  S2R R26, SR_TID.X ;  /* 0x00000000001a7919 */ /* 0x000e620000002100 */
[----:B------:R-:W-:Y:S02]  /*4d760*/  IMAD.MOV.U32 R2, RZ, RZ, R22 ;  /* 0x000000ffff027224 */ /* 0x000fe400078e0016 */
[----:B------:R-:W-:Y:S01]  /*4d770*/  IMAD.MOV.U32 R3, RZ, RZ, R23 ;  /* 0x000000ffff037224 */ /* 0x000fe200078e0017 */
[----:B0-----:R-:W-:-:S04]  /*4d780*/  UPRMT UR4, UR4, 0x8880, URZ ;  /* 0x0000888004047896 */ /* 0x001fc800080000ff */
[----:B------:R-:W-:Y:S01]  /*4d790*/  UISETP.NE.AND UP0, UPT, UR4, URZ, UPT ;  /* 0x000000ff0400728c */ /* 0x000fe2000bf05270 */
[----:B-1----:R-:W-:Y:S01]  /*4d7a0*/  IMAD.SHL.U32 R0, R26, 0x8, RZ ;  /* 0x000000081a007824 */ /* 0x002fe200078e00ff */
[----:B------:R-:W-:Y:S07]  /*4d7b0*/  BAR.SYNC.DEFER_BLOCKING 0x0 ;  /* 0x0000000000007b1d */ /* 0x000fee0000010000 */
[----:B------:R-:W-:Y:S05]  /*4d7c0*/  BRA.U !UP0, `(.L_x_790) ;  /* 0x0000000908047547 */ /* 0x000fea000b800000 */
[----:B------:R-:W0:Y:S01]  /*4d7d0*/  S2R R5, SR_LANEID ;  /* 0x0000000000057919 */ /* 0x000e220000000000 */
[----:B------:R-:W1:Y:S01]  /*4d7e0*/  S2UR UR5, SR_CgaCtaId ;  /* 0x00000000000579c3 */ /* 0x000e620000008800 */
[----:B------:R-:W-:Y:S01]  /*4d7f0*/  LOP3.LUT R0, R0, 0x1f00, RZ, 0xc0, !PT ;  /* 0x00001f0000007812 */ /* 0x000fe200078ec0ff */
[----:B------:R-:W-:Y:S01]  /*4d800*/  UMOV UR4, 0x400 ;  /* 0x0000040000047882 */ /* 0x000fe20000000000 */
[----:B------:R-:W-:Y:S01]  /*4d810*/  ISETP.NE.AND P0, PT, R26, RZ, PT ;  /* 0x000000ff1a00720c */ /* 0x000fe20003f05270 */
[----:B-1----:R-:W-:Y:S02]  /*4d820*/  ULEA UR4, UR5, UR4, 0x18 ;  /* 0x0000000405047291 */ /* 0x002fe4000f8ec0ff */
        /* <DEDUP_REMOVED lines=10> */
[C---:B------:R-:W-:Y:S01]  /*4d8d0*/  VIADD R25, R4.reuse, 0x80 ;  /* 0x0000008004197836 */ /* 0x040fe20000000000 */
[----:B------:R1:W-:Y:S01]  /*4d8e0*/  STS.64 [R9+0x18], R14 ;  /* 0x0000180e09007388 */ /* 0x0003e20000000a00 */
[----:B------:R-:W-:Y:S01]  /*4d8f0*/  VIADD R27, R4, 0xa0 ;  /* 0x000000a0041b7836 */ /* 0x000fe20000000000 */
[----:B------:R-:W-:-:S02]  /*4d900*/  LEA.HI.SX32 R21, R21, R4, 0x1b ;  /* 0x0000000415157211 */ /* 0x000fc400078fdaff */
[-C--:B------:R-:W-:Y:S01]  /*4d910*/  LEA.HI.SX32 R23, R23, R4.reuse, 0x1b ;  /* 0x0000000417177211 */ /* 0x080fe200078fdaff */
[----:B------:R2:W-:Y:S01]  /*4d920*/  STS.64 [R9+0x8], R34 ;  /* 0x0000082209007388 */ /* 0x0005e20000000a00 */
[-C--:B------:R-:W-:Y:S01]  /*4d930*/  LEA.HI.SX32 R25, R25, R4.reuse, 0x1b ;  /* 0x0000000419197211 */ /* 0x080fe200078fdaff */
[C---:B0-----:R-:W-:Y:S01]  /*4d940*/  VIADD R13, R4.reuse, 0xc0 ;  /* 0x000000c0040d7836 */ /* 0x041fe20000000000 */
[-C--:B------:R-:W-:Y:S01]  /*4d950*/  LEA.HI.SX32 R27, R27, R4.reuse, 0x1b ;  /* 0x000000041b1b7211 */ /* 0x080fe200078fdaff */
[----:B------:R0:W-:Y:S01]  /*4d960*/  STS.64 [R9+0x28], R6 ;  /* 0x0000280609007388 */ /* 0x0001e20000000a00 */
[----:B------:R-:W-:Y:S01]  /*4d970*/  LEA R12, R23, UR4, 0x3 ;  /* 0x00000004170c7c11 */ /* 0x000fe2000f8e18ff */
[----:B-1----:R-:W-:Y:S01]  /*4d980*/  VIADD R15, R4, 0xe0 ;  /* 0x000000e0040f7836 */ /* 0x002fe20000000000 */
[----:B------:R-:W-:Y:S01]  /*4d990*/  LEA.HI.SX32 R13, R13, R4, 0x1b ;  /* 0x000000040d0d7211 */ /* 0x000fe200078fdaff */
[----:B------:R1:W-:Y:S01]  /*4d9a0*/  STS.64 [R9+0x38], R2 ;  /* 0x0000380209007388 */ /* 0x0003e20000000a00 */
[----:B------:R-:W-:-:S02]  /*4d9b0*/  LEA R14, R11, UR4, 0x3 ;  /* 0x000000040b0e7c11 */ /* 0x000fc4000f8e18ff */
[----:B------:R-:W-:Y:S01]  /*4d9c0*/  LEA.HI.SX32 R15, R15, R4, 0x1b ;  /* 0x000000040f0f7211 */ /* 0x000fe200078fdaff */
[----:B------:R3:W-:Y:S01]  /*4d9d0*/  STS.64 [R9+0x30], R18 ;  /* 0x0000301209007388 */ /* 0x0007e20000000a00 */
[----:B--2---:R-:W-:Y:S02]  /*4d9e0*/  LEA R34, R5, UR4, 0x3 ;  /* 0x0000000405227c11 */ /* 0x004fe4000f8e18ff */
[----:B------:R-:W-:Y:S01]  /*4d9f0*/  LEA R10, R25, UR4, 0x3 ;  /* 0x00000004190a7c11 */ /* 0x000fe2000f8e18ff */
[----:B------:R-:W-:Y:S01]  /*4da00*/  STS.64 [R9], R36 ;  /* 0x0000002409007388 */ /* 0x000fe20000000a00 */
[----:B0-----:R-:W-:Y:S02]  /*4da10*/  LEA R6, R21, UR4, 0x3 ;  /* 0x0000000415067c11 */ /* 0x001fe4000f8e18ff */
[----:B------:R-:W-:Y:S01]  /*4da20*/  LEA R8, R27, UR4, 0x3 ;  /* 0x000000041b087c11 */ /* 0x000fe2000f8e18ff */
[----:B------:R0:W-:Y:S01]  /*4da30*/  STS.64 [R9+0x20], R16 ;  /* 0x0000201009007388 */ /* 0x0001e20000000a00 */
[----:B------:R-:W-:Y:S01]  /*4da40*/  LEA R4, R13, UR4, 0x3 ;  /* 0x000000040d047c11 */ /* 0x000fe2000f8e18ff */
[----:B------:R-:W-:Y:S01]  /*4da50*/  NOP ;  /* 0x0000000000007918 */ /* 0x000fe20000000000 */
[----:B-1----:R-:W-:Y:S01]  /*4da60*/  LEA R2, R15, UR4, 0x3 ;  /* 0x000000040f027c11 */ /* 0x002fe2000f8e18ff */
[----:B---3--:R-:W-:Y:S01]  /*4da70*/  IMAD.U32 R18, RZ, RZ, UR12 ;  /* 0x0000000cff127e24 */ /* 0x008fe2000f8e00ff */
[----:B------:R-:W-:Y:S01]  /*4da80*/  LDS.64 R34, [R34] ;  /* 0x0000000022227984 */ /* 0x000fe20000000a00 */
[----:B0-----:R-:W-:-:S03]  /*4da90*/  LOP3.LUT R17, R26, 0x1f, RZ, 0xc0, !PT ;  /* 0x0000001f1a117812 */ /* 0x001fc600078ec0ff */
[----:B------:R-:W-:Y:S02]  /*4daa0*/  LDS.64 R14, [R14+0x100] ;  /* 0x000100000e0e7984 */ /* 0x000fe40000000a00 */
[----:B------:R-:W-:Y:S02]  /*4dab0*/  IMAD.IADD R16, R0, 0x1, R17 ;  /* 0x0000000100107824 */ /* 0x000fe400078e0211 */
[----:B------:R-:W-:Y:S02]  /*4dac0*/  LDS.64 R6, [R6+0x200] ;  /* 0x0002000006067984 */ /* 0x000fe40000000a00 */
[C---:B------:R-:W-:Y:S02]  /*4dad0*/  VIADD R0, R16.reuse, 0x20 ;  /* 0x0000002010007836 */ /* 0x040fe40000000000 */
[----:B------:R-:W-:Y:S01]  /*4dae0*/  LDS.64 R12, [R12+0x300] ;  /* 0x000300000c0c7984 */ /* 0x000fe20000000a00 */
[----:B------:R-:W-:-:S03]  /*4daf0*/  VIADD R20, R16, 0xa0 ;  /* 0x000000a010147836 */ /* 0x000fc60000000000 */
[----:B------:R-:W-:Y:S04]  /*4db00*/  LDS.64 R10, [R10+0x400] ;  /* 0x000400000a0a7984 */ /* 0x000fe80000000a00 */
[----:B------:R-:W-:Y:S04]  /*4db10*/  LDS.64 R8, [R8+0x500] ;  /* 0x0005000008087984 */ /* 0x000fe80000000a00 */
[----:B------:R-:W-:Y:S04]  /*4db20*/  LDS.64 R4, [R4+0x600] ;  /* 0x0006000004047984 */ /* 0x000fe80000000a00 */
[----:B------:R-:W-:Y:S04]  /*4db30*/  LDS.64 R2, [R2+0x700] ;  /* 0x0007000002027984 */ /* 0x000fe80000000a00 */
[----:B------:R-:W-:Y:S01]  /*4db40*/  @!P0 STS [UR4+0x4200], R18 ;  /* 0x00420012ff008988 */ /* 0x000fe20008000804 */
[----:B------:R-:W-:Y:S06]  /*4db50*/  BAR.SYNC.DEFER_BLOCKING 0x0 ;  /* 0x0000000000007b1d */ /* 0x000fec0000010000 */
[----:B------:R-:W0:Y:S01]  /*4db60*/  S2R R26, SR_CTAID.X ;  /* 0x00000000001a7919 */ /* 0x000e220000002500 */
[----:B------:R-:W1:Y:S02]  /*4db70*/  LDS R21, [UR4+0x4200] ;  /* 0x00420004ff157984 */ /* 0x000e640008000800 */
[----:B-1----:R-:W-:-:S02]  /*4db80*/  ISETP.GE.AND P0, PT, R16, R21, PT ;  /* 0x000000151000720c */ /* 0x002fc40003f06270 */
[-C--:B------:R-:W-:Y:S01]  /*4db90*/  ISETP.GE.AND P1, PT, R0, R21.reuse, PT ;  /* 0x000000150000720c */ /* 0x080fe20003f26270 */
[----:B------:R-:W-:Y:S01]  /*4dba0*/  VIADD R0, R16, 0x40 ;  /* 0x0000004010007836 */ /* 0x000fe20000000000 */
[-C--:B------:R-:W-:Y:S02]  /*4dbb0*/  ISETP.GE.AND P5, PT, R20, R21.reuse, PT ;  /* 0x000000151400720c */ /* 0x080fe40003fa6270 */
[----:B------:R-:W1:Y:S02]  /*4dbc0*/  S2R R20, SR_CTAID.X ;  /* 0x0000000000147919 */ /* 0x000e640000002500 */
[----:B------:R-:W-:Y:S01]  /*4dbd0*/  ISETP.GE.AND P3, PT, R0, R21, PT ;  /* 0x000000150000720c */ /* 0x000fe20003f66270 */
[----:B------:R-:W-:-:S04]  /*4dbe0*/  VIADD R0, R16, 0x60 ;  /* 0x0000006010007836 */ /* 0x000fc80000000000 */
[----:B------:R-:W2:Y:S01]  /*4dbf0*/  @!P0 LDC.64 R24, c[0x0][0x3a0] ;  /* 0x0000e800ff188b82 */ /* 0x000ea20000000a00 */
[----:B------:R-:W-:Y:S01]  /*4dc00*/  @!P0 IMAD.MOV.U32 R17, RZ, RZ, RZ ;  /* 0x000000ffff118224 */ /* 0x000fe200078e00ff */
[----:B------:R-:W-:Y:S01]  /*4dc10*/  ISETP.GE.AND P2, PT, R0, R21, PT ;  /* 0x000000150000720c */ /* 0x000fe20003f46270 */
[----:B------:R-:W-:Y:S02]  /*4dc20*/  VIADD R0, R16, 0x80 ;  /* 0x0000008010007836 */ /* 0x000fe40000000000 */
[----:B0-----:R-:W-:-:S03]  /*4dc30*/  @!P0 IMAD.WIDE.U32 R26, R26, 0x800, R16 ;  /* 0x000008001a1a8825 */ /* 0x001fc600078e0010 */
[----:B------:R-:W0:Y:S01]  /*4dc40*/  @!P1 LDC.64 R22, c[0x0][0x3a0] ;  /* 0x0000e800ff169b82 */ /* 0x000e220000000a00 */
[----:B------:R-:W-:Y:S01]  /*4dc50*/  @!P1 IMAD.MOV.U32 R28, RZ, RZ, R16 ;  /* 0x000000ffff1c9224 */ /* 0x000fe200078e0010 */
[----:B------:R-:W-:Y:S01]  /*4dc60*/  ISETP.GE.AND P4, PT, R0, R21, PT ;  /* 0x000000150000720c */ /* 0x000fe20003f86270 */
[----:B------:R-:W-:Y:S02]  /*4dc70*/  @!P1 IMAD.MOV.U32 R29, RZ, RZ, RZ ;  /* 0x000000ffff1d9224 */ /* 0x000fe400078e00ff */
[----:B------:R-:W-:-:S03]  /*4dc80*/  VIADD R0, R16, 0xe0 ;  /* 0x000000e010007836 */ /* 0x000fc60000000000 */
[----:B------:R-:W3:Y:S01]  /*4dc90*/  @!P3 LDC.64 R18, c[0x0][0x3a0] ;  /* 0x0000e800ff12bb82 */ /* 0x000ee20000000a00 */
[----:B--2---:R-:W-:Y:S01]  /*4dca0*/  @!P0 LEA R36, P6, R26, R24, 0x3 ;  /* 0x000000181a248211 */ /* 0x004fe200078c18ff */
[----:B------:R-:W-:-:S06]  /*4dcb0*/  VIADD R24, R16, 0xc0 ;  /* 0x000000c010187836 */ /* 0x000fcc0000000000 */
[----:B------:R-:W2:Y:S01]  /*4dcc0*/  @!P4 LDC.64 R32, c[0x0][0x3a0] ;  /* 0x0000e800ff20cb82 */ /* 0x000ea20000000a00 */
[----:B-1----:R-:W-:Y:S01]  /*4dcd0*/  @!P1 IMAD.WIDE.U32 R28, R20, 0x800, R28 ;  /* 0x00000800141c9825 */ /* 0x002fe200078e001c */
[----:B------:R-:W-:Y:S02]  /*4dce0*/  @!P0 LEA.HI.X R37, R26, R25, R27, 0x3, P6 ;  /* 0x000000191a258211 */ /* 0x000fe400030f1c1b */
[----:B------:R-:W-:Y:S01]  /*4dcf0*/  ISETP.GE.AND P6, PT, R24, R21, PT ;  /* 0x000000151800720c */ /* 0x000fe20003fc6270 */
[----:B------:R-:W-:Y:S02]  /*4dd00*/  @!P3 IMAD.MOV.U32 R26, RZ, RZ, R16 ;  /* 0x000000ffff1ab224 */ /* 0x000fe400078e0010 */
[----:B------:R-:W-:Y:S01]  /*4dd10*/  @!P3 IMAD.MOV.U32 R27, RZ, RZ, RZ ;  /* 0x000000ffff1bb224 */ /* 0x000fe200078e00ff */
[----:B------:R1:W-:Y:S01]  /*4dd20*/  @!P0 STG.E.64 desc[UR6][R36.64], R34 ;  /* 0x0000002224008986 */ /* 0x0003e2000c101b06 */
[----:B0-----:R-:W-:Y:S01]  /*4dd30*/  @!P1 LEA R22, P0, R28, R22, 0x3 ;  /* 0x000000161c169211 */ /* 0x001fe200078018ff */
[----:B------:R-:W0:Y:S01]  /*4dd40*/  @!P2 LDC.64 R24, c[0x0][0x3a0] ;  /* 0x0000e800ff18ab82 */ /* 0x000e220000000a00 */
[----:B------:R-:W-:-:S02]  /*4dd50*/  @!P3 IMAD.WIDE.U32 R26, R20, 0x800, R26 ;  /* 0x00000800141ab825 */ /* 0x000fc400078e001a */
[----:B------:R-:W-:Y:S02]  /*4dd60*/  @!P1 LEA.HI.X R23, R28, R23, R29, 0x3, P0 ;  /* 0x000000171c179211 */ /* 0x000fe400000f1c1d */
[----:B---3--:R-:W-:-:S03]  /*4dd70*/  @!P3 LEA R18, P0, R26, R18, 0x3 ;  /* 0x000000121a12b211 */ /* 0x008fc600078018ff */
[----:B------:R-:W3:Y:S01]  /*4dd80*/  @!P5 LDC.64 R30, c[0x0][0x3a0] ;  /* 0x0000e800ff1edb82 */ /* 0x000ee20000000a00 */
[----:B------:R-:W-:Y:S01]  /*4dd90*/  @!P1 STG.E.64 desc[UR6][R22.64+0x100], R14 ;  /* 0x0001000e16009986 */ /* 0x000fe2000c101b06 */
[----:B------:R-:W-:Y:S01]  /*4dda0*/  @!P3 LEA.HI.X R19, R26, R19, R27, 0x3, P0 ;  /* 0x000000131a13b211 */ /* 0x000fe200000f1c1b */
[--C-:B------:R-:W-:Y:S02]  /*4ddb0*/  @!P5 IMAD.MOV.U32 R26, RZ, RZ, R16.reuse ;  /* 0x000000ffff1ad224 */ /* 0x100fe400078e0010 */
[----:B-1----:R-:W-:Y:S02]  /*4ddc0*/  @!P4 IMAD.MOV.U32 R34, RZ, RZ, R16 ;  /* 0x000000ffff22c224 */ /* 0x002fe400078e0010 */
[----:B------:R1:W-:Y:S01]  /*4ddd0*/  @!P3 STG.E.64 desc[UR6][R18.64+0x200], R6 ;  /* 0x000200061200b986 */ /* 0x0003e2000c101b06 */
[----:B------:R-:W4:Y:S01]  /*4dde0*/  @!P6 LDC.64 R28, c[0x0][0x3a0] ;  /* 0x0000e800ff1ceb82 */ /* 0x000f220000000a00 */
[----:B------:R-:W-:Y:S02]  /*4ddf0*/  @!P4 IMAD.MOV.U32 R35, RZ, RZ, RZ ;  /* 0x000000ffff23c224 */ /* 0x000fe400078e00ff */
[----:B------:R-:W-:-:S02]  /*4de00*/  @!P5 IMAD.MOV.U32 R27, RZ, RZ, RZ ;  /* 0x000000ffff1bd224 */ /* 0x000fc400078e00ff */
[----:B------:R-:W-:-:S04]  /*4de10*/  @!P4 IMAD.WIDE.U32 R34, R20, 0x800, R34 ;  /* 0x000008001422c825 */ /* 0x000fc800078e0022 */
[----:B------:R-:W-:-:S04]  /*4de20*/  @!P5 IMAD.WIDE.U32 R26, R20, 0x800, R26 ;  /* 0x00000800141ad825 */ /* 0x000fc800078e001a */
[--C-:B-1----:R-:W-:Y:S02]  /*4de30*/  @!P2 IMAD.MOV.U32 R18, RZ, RZ, R16.reuse ;  /* 0x000000ffff12a224 */ /* 0x102fe400078e0010 */
[----:B------:R-:W-:Y:S01]  /*4de40*/  @!P2 IMAD.MOV.U32 R19, RZ, RZ, RZ ;  /* 0x000000ffff13a224 */ /* 0x000fe200078e00ff */
[----:B---3--:R-:W-:Y:S01]  /*4de50*/  @!P5 LEA R30, P1, R26, R30, 0x3 ;  /* 0x0000001e1a1ed211 */ /* 0x008fe200078218ff */
[----:B------:R-:W-:Y:S02]  /*4de60*/  @!P6 IMAD.MOV.U32 R6, RZ, RZ, R16 ;  /* 0x000000ffff06e224 */ /* 0x000fe400078e0010 */
[----:B------:R-:W-:Y:S01]  /*4de70*/  @!P2 IMAD.WIDE.U32 R18, R20, 0x800, R18 ;  /* 0x000008001412a825 */ /* 0x000fe200078e0012 */
[----:B------:R-:W-:-:S03]  /*4de80*/  @!P5 LEA.HI.X R31, R26, R31, R27, 0x3, P1 ;  /* 0x0000001f1a1fd211 */ /* 0x000fc600008f1c1b */
[----:B------:R-:W-:Y:S01]  /*4de90*/  @!P6 IMAD.MOV.U32 R7, RZ, RZ, RZ ;  /* 0x000000ffff07e224 */ /* 0x000fe200078e00ff */
[----:B0-----:R-:W-:Y:S01]  /*4dea0*/  @!P2 LEA R24, P0, R18, R24, 0x3 ;  /* 0x000000181218a211 */ /* 0x001fe200078018ff */
[----:B------:R-:W-:-:S03]  /*4deb0*/  @!P6 IMAD.WIDE.U32 R36, R20, 0x800, R6 ;  /* 0x000008001424e825 */ /* 0x000fc600078e0006 */
[----:B------:R-:W-:Y:S02]  /*4dec0*/  @!P2 LEA.HI.X R25, R18, R25, R19, 0x3, P0 ;  /* 0x000000191219a211 */ /* 0x000fe400000f1c13 */
[----:B--2---:R-:W-:Y:S02]  /*4ded0*/  @!P4 LEA R32, P0, R34, R32, 0x3 ;  /* 0x000000202220c211 */ /* 0x004fe400078018ff */
[----:B----4-:R-:W-:Y:S01]  /*4dee0*/  @!P6 LEA R28, P3, R36, R28, 0x3 ;  /* 0x0000001c241ce211 */ /* 0x010fe200078618ff */
[----:B------:R0:W-:Y:S01]  /*4def0*/  @!P2 STG.E.64 desc[UR6][R24.64+0x300], R12 ;  /* 0x0003000c1800a986 */ /* 0x0001e2000c101b06 */
[----:B------:R-:W-:Y:S02]  /*4df00*/  @!P4 LEA.HI.X R33, R34, R33, R35, 0x3, P0 ;  /* 0x000000212221c211 */ /* 0x000fe400000f1c23 */
[----:B------:R-:W-:Y:S02]  /*4df10*/  ISETP.GE.AND P0, PT, R0, R21, PT ;  /* 0x000000150000720c */ /* 0x000fe40003f06270 */
[----:B------:R-:W-:Y:S01]  /*4df20*/  @!P6 LEA.HI.X R29, R36, R29, R37, 0x3, P3 ;  /* 0x0000001d241de211 */ /* 0x000fe200018f1c25 */
[----:B------:R0:W-:Y:S04]  /*4df30*/  @!P4 STG.E.64 desc[UR6][R32.64+0x400], R10 ;  /* 0x0004000a2000c986 */ /* 0x0001e8000c101b06 */
[----:B------:R0:W-:Y:S04]  /*4df40*/  @!P5 STG.E.64 desc[UR6][R30.64+0x500], R8 ;  /* 0x000500081e00d986 */ /* 0x0001e8000c101b06 */
[----:B------:R0:W-:Y:S02]  /*4df50*/  @!P6 STG.E.64 desc[UR6][R28.64+0x600], R4 ;  /* 0x000600041c00e986 */ /* 0x0001e4000c101b06 */
[----:B------:R-:W-:Y:S05]  /*4df60*/  @P0 EXIT ;  /* 0x000000000000094d */ /* 0x000fea0003800000 */
[----:B------:R-:W0:Y:S01]  /*4df70*/  LDCU.64 UR4, c[0x0][0x3a0] ;  /* 0x00007400ff0477ac */ /* 0x000e220008000a00 */
[----:B------:R-:W-:Y:S02]  /*4df80*/  IMAD.MOV.U32 R17, RZ, RZ, RZ ;  /* 0x000000ffff117224 */ /* 0x000fe400078e00ff */
[----:B------:R-:W-:-:S03]  /*4df90*/  IMAD.WIDE.U32 R16, R20, 0x800, R16 ;  /* 0x0000080014107825 */ /* 0x000fc600078e0010 */
[----:B0-----:R-:W-:-:S04]  /*4dfa0*/  LEA R4, P0, R16, UR4, 0x3 ;  /* 0x0000000410047c11 */ /* 0x001fc8000f8018ff */
[----:B------:R-:W-:-:S05]  /*4dfb0*/  LEA.HI.X R5, R16, UR5, R17, 0x3, P0 ;  /* 0x0000000510057c11 */ /* 0x000fca00080f1c11 */
[----:B------:R-:W-:Y:S01]  /*4dfc0*/  STG.E.64 desc[UR6][R4.64+0x700], R2 ;  /* 0x0007000204007986 */ /* 0x000fe2000c101b06 */
[----:B------:R-:W-:Y:S05]  /*4dfd0*/  EXIT ;  /* 0x000000000000794d */ /* 0x000fea0003800000 */
.L_x_790:
[----:B------:R-:W0:Y:S01]  /*4dfe0*/  S2R R5, SR_LANEID ;  /* 0x0000000000057919 */ /* 0x000e220000000000 */
[----:B------:R-:W1:Y:S01]  /*4dff0*/  S2UR UR5, SR_CgaCtaId ;  /* 0x00000000000579c3 */ /* 0x000e620000008800 */
[----:B------:R-:W-:Y:S01]  /*4e000*/  LOP3.LUT R0, R0, 0x1f00, RZ, 0xc0, !PT ;  /* 0x00001f0000007812 */ /* 0x000fe200078ec0ff */
[----:B------:R-:W-:Y:S01]  /*4e010*/  UMOV UR4, 0x400 ;  /* 0x0000040000047882 */ /* 0x000fe20000000000 */
[----:B------:R-:W3:Y:S01]  /*4e020*/  S2R R20, SR_TID.X ;  /* 0x0000000000147919 */ /* 0x000ee20000002100 */
[----:B------:R-:W4:Y:S01]  /*4e030*/  S2R R28, SR_CTAID.X ;  /* 0x00000000001c7919 */ /* 0x000f220000002500 */
[----:B-1----:R-:W-:Y:S01]  /*4e040*/  ULEA UR4, UR5, UR4, 0x18 ;  /* 0x0000000405047291 */ /* 0x002fe2000f8ec0ff */
[----:B0-----:R-:W-:Y:S01]  /*4e050*/  IMAD R4, R5, 0x8, R0 ;  /* 0x0000000805047824 */ /* 0x001fe200078e0200 */
[----:B---3--:R-:W-:-:S04]  /*4e060*/  ISETP.NE.AND P0, PT, R20, RZ, PT ;  /* 0x000000ff1400720c */ /* 0x008fc80003f05270 */
        /* <DEDUP_REMOVED lines=29> */
[----:B------:R-:W-:Y:S02]  /*4e240*/  LEA R8, R25, UR4, 0x3 ;  /* 0x0000000419087c11 */ /* 0x000fe4000f8e18ff */
[----:B0-----:R-:W-:Y:S01]  /*4e250*/  LEA R6, R27, UR4, 0x3 ;  /* 0x000000041b067c11 */ /* 0x001fe2000f8e18ff */
        /* <DEDUP_REMOVED lines=19> */
[----:B------:R-:W0:Y:S02]  /*4e390*/  LDS R29, [UR4+0x4200] ;  /* 0x00420004ff1d7984 */ /* 0x000e240008000800 */
[----:B0-----:R-:W-:-:S02]  /*4e3a0*/  ISETP.GE.AND P4, PT, R16, R29, PT ;  /* 0x0000001d1000720c */ /* 0x001fc40003f86270 */
[----:B------:R-:W-:Y:S01]  /*4e3b0*/  ISETP.GE.AND P6, PT, R0, R29, PT ;  /* 0x0000001d0000720c */ /* 0x000fe20003fc6270 */
[----:B------:R-:W-:-:S05]  /*4e3c0*/  VIADD R0, R16, 0x40 ;  /* 0x0000004010007836 */ /* 0x000fca0000000000 */
[----:B------:R-:W-:Y:S01]  /*4e3d0*/  ISETP.GE.AND P5, PT, R0, R29, PT ;  /* 0x0000001d0000720c */ /* 0x000fe20003fa6270 */
[----:B------:R-:W-:-:S04]  /*4e3e0*/  VIADD R0, R16, 0x60 ;  /* 0x0000006010007836 */ /* 0x000fc80000000000 */
[----:B------:R-:W0:Y:S01]  /*4e3f0*/  @!P4 LDC.64 R36, c[0x0][0x388] ;  /* 0x0000e200ff24cb82 */ /* 0x000e220000000a00 */
[----:B------:R-:W-:Y:S01]  /*4e400*/  @!P4 IMAD.MOV.U32 R17, RZ, RZ, RZ ;  /* 0x000000ffff11c224 */ /* 0x000fe200078e00ff */
[----:B------:R-:W-:Y:S01]  /*4e410*/  ISETP.GE.AND P3, PT, R0, R29, PT ;  /* 0x0000001d0000720c */ /* 0x000fe20003f66270 */
[----:B------:R-:W-:Y:S02]  /*4e420*/  VIADD R0, R16, 0x80 ;  /* 0x0000008010007836 */ /* 0x000fe40000000000 */
[----:B----4-:R-:W-:-:S03]  /*4e430*/  @!P4 IMAD.WIDE.U32 R18, R28, 0x800, R16 ;  /* 0x000008001c12c825 */ /* 0x010fc600078e0010 */
[----:B------:R-:W1:Y:S01]  /*4e440*/  @!P6 LDC.64 R30, c[0x0][0x388] ;  /* 0x0000e200ff1eeb82 */ /* 0x000e620000000a00 */
[-C--:B------:R-:W-:Y:S01]  /*4e450*/  ISETP.GE.AND P2, PT, R0, R29.reuse, PT ;  /* 0x0000001d0000720c */ /* 0x080fe20003f46270 */
[----:B------:R-:W-:Y:S02]  /*4e460*/  VIADD R0, R16, 0xa0 ;  /* 0x000000a010007836 */ /* 0x000fe40000000000 */
[----:B------:R-:W-:Y:S02]  /*4e470*/  @!P6 IMAD.MOV.U32 R21, RZ, RZ, RZ ;  /* 0x000000ffff15e224 */ /* 0x000fe400078e00ff */
[----:B------:R-:W-:Y:S01]  /*4e480*/  @!P5 IMAD.MOV.U32 R32, RZ, RZ, R16 ;  /* 0x000000ffff20d224 */ /* 0x000fe200078e0010 */
[----:B------:R-:W-:Y:S01]  /*4e490*/  ISETP.GE.AND P1, PT, R0, R29, PT ;  /* 0x0000001d0000720c */ /* 0x000fe20003f26270 */
[----:B------:R-:W2:Y:S01]  /*4e4a0*/  @!P5 LDC.64 R26, c[0x0][0x388] ;  /* 0x0000e200ff1adb82 */ /* 0x000ea20000000a00 */
[----:B------:R-:W-:Y:S02]  /*4e4b0*/  @!P5 IMAD.MOV.U32 R33, RZ, RZ, RZ ;  /* 0x000000ffff21d224 */ /* 0x000fe400078e00ff */
[----:B------:R-:W-:-:S02]  /*4e4c0*/  VIADD R0, R16, 0xe0 ;  /* 0x000000e010007836 */ /* 0x000fc40000000000 */
[----:B------:R-:W-:Y:S01]  /*4e4d0*/  @!P5 IMAD.WIDE.U32 R32, R28, 0x800, R32 ;  /* 0x000008001c20d825 */ /* 0x000fe200078e0020 */
[C---:B0-----:R-:W-:Y:S02]  /*4e4e0*/  @!P4 LEA R36, P0, R18.reuse, R36, 0x3 ;  /* 0x000000241224c211 */ /* 0x041fe400078018ff */
[----:B------:R-:W0:Y:S02]  /*4e4f0*/  @!P2 LDC.64 R22, c[0x0][0x388] ;  /* 0x0000e200ff16ab82 */ /* 0x000e240000000a00 */
[----:B------:R-:W-:Y:S02]  /*4e500*/  @!P4 LEA.HI.X R37, R18, R37, R19, 0x3, P0 ;  /* 0x000000251225c211 */ /* 0x000fe400000f1c13 */
[----:B------:R-:W-:Y:S01]  /*4e510*/  ISETP.GE.AND P0, PT, R20, R29, PT ;  /* 0x0000001d1400720c */ /* 0x000fe20003f06270 */
[----:B------:R-:W-:Y:S02]  /*4e520*/  @!P6 IMAD.MOV.U32 R20, RZ, RZ, R16 ;  /* 0x000000ffff14e224 */ /* 0x000fe400078e0010 */
[----:B------:R3:W-:Y:S01]  /*4e530*/  @!P4 STG.E.64 desc[UR6][R36.64], R34 ;  /* 0x000000222400c986 */ /* 0x0007e2000c101b06 */
[----:B------:R-:W4:Y:S01]  /*4e540*/  @!P3 LDC.64 R18, c[0x0][0x388] ;  /* 0x0000e200ff12bb82 */ /* 0x000f220000000a00 */
[----:B------:R-:W-:-:S03]  /*4e550*/  @!P6 IMAD.WIDE.U32 R20, R28, 0x800, R20 ;  /* 0x000008001c14e825 */ /* 0x000fc600078e0014 */
[----:B-1----:R-:W-:-:S04]  /*4e560*/  @!P6 LEA R30, P4, R20, R30, 0x3 ;  /* 0x0000001e141ee211 */ /* 0x002fc800078818ff */
[----:B------:R-:W1:Y:S01]  /*4e570*/  @!P1 LDC.64 R24, c[0x0][0x388] ;  /* 0x0000e200ff189b82 */ /* 0x000e620000000a00 */
[----:B------:R-:W-:Y:S02]  /*4e580*/  @!P6 LEA.HI.X R31, R20, R31, R21, 0x3, P4 ;  /* 0x0000001f141fe211 */ /* 0x000fe400020f1c15 */
[C---:B--2---:R-:W-:Y:S01]  /*4e590*/  @!P5 LEA R26, P4, R32.reuse, R26, 0x3 ;  /* 0x0000001a201ad211 */ /* 0x044fe200078818ff */
[--C-:B---3--:R-:W-:Y:S02]  /*4e5a0*/  @!P1 IMAD.MOV.U32 R36, RZ, RZ, R16.reuse ;  /* 0x000000ffff249224 */ /* 0x108fe400078e0010 */
[----:B------:R-:W-:Y:S02]  /*4e5b0*/  @!P6 STG.E.64 desc[UR6][R30.64+0x100], R14 ;  /* 0x0001000e1e00e986 */ /* 0x000fe4000c101b06 */
[----:B------:R-:W2:Y:S01]  /*4e5c0*/  @!P0 LDC.64 R20, c[0x0][0x388] ;  /* 0x0000e200ff148b82 */ /* 0x000ea20000000a00 */
[----:B------:R-:W-:Y:S01]  /*4e5d0*/  @!P5 LEA.HI.X R27, R32, R27, R33, 0x3, P4 ;  /* 0x0000001b201bd211 */ /* 0x000fe200020f1c21 */
[----:B------:R-:W-:-:S02]  /*4e5e0*/  @!P3 IMAD.MOV.U32 R32, RZ, RZ, R16 ;  /* 0x000000ffff20b224 */ /* 0x000fc400078e0010 */
[----:B------:R-:W-:Y:S02]  /*4e5f0*/  @!P3 IMAD.MOV.U32 R33, RZ, RZ, RZ ;  /* 0x000000ffff21b224 */ /* 0x000fe400078e00ff */
[----:B------:R3:W-:Y:S01]  /*4e600*/  @!P5 STG.E.64 desc[UR6][R26.64+0x200], R12 ;  /* 0x0002000c1a00d986 */ /* 0x0007e2000c101b06 */
[----:B------:R-:W-:Y:S02]  /*4e610*/  @!P1 IMAD.MOV.U32 R37, RZ, RZ, RZ ;  /* 0x000000ffff259224 */ /* 0x000fe400078e00ff */
[----:B------:R-:W-:-:S04]  /*4e620*/  @!P3 IMAD.WIDE.U32 R32, R28, 0x800, R32 ;  /* 0x000008001c20b825 */ /* 0x000fc800078e0020 */
[----:B------:R-:W-:Y:S01]  /*4e630*/  @!P0 IMAD.MOV.U32 R34, RZ, RZ, R16 ;  /* 0x000000ffff228224 */ /* 0x000fe200078e0010 */
[----:B----4-:R-:W-:Y:S01]  /*4e640*/  @!P3 LEA R18, P4, R32, R18, 0x3 ;  /* 0x000000122012b211 */ /* 0x010fe200078818ff */
[----:B------:R-:W-:Y:S02]  /*4e650*/  @!P0 IMAD.MOV.U32 R35, RZ, RZ, RZ ;  /* 0x000000ffff238224 */ /* 0x000fe400078e00ff */
[----:B------:R-:W-:Y:S01]  /*4e660*/  @!P1 IMAD.WIDE.U32 R36, R28, 0x800, R36 ;  /* 0x000008001c249825 */ /* 0x000fe200078e0024 */
[----:B------:R-:W-:-:S03]  /*4e670*/  @!P3 LEA.HI.X R19, R32, R19, R33, 0x3, P4 ;  /* 0x000000132013b211 */ /* 0x000fc600020f1c21 */
[----:B---3--:R-:W-:Y:S01]  /*4e680*/  @!P2 IMAD.MOV.U32 R12, RZ, RZ, R16 ;  /* 0x000000ffff0ca224 */ /* 0x008fe200078e0010 */
[----:B-1----:R-:W-:Y:S01]  /*4e690*/  @!P1 LEA R24, P4, R36, R24, 0x3 ;  /* 0x0000001824189211 */ /* 0x002fe200078818ff */
[----:B------:R-:W-:Y:S01]  /*4e6a0*/  @!P2 IMAD.MOV.U32 R13, RZ, RZ, RZ ;  /* 0x000000ffff0da224 */ /* 0x000fe200078e00ff */
[----:B------:R1:W-:Y:S01]  /*4e6b0*/  @!P3 STG.E.64 desc[UR6][R18.64+0x300], R10 ;  /* 0x0003000a1200b986 */ /* 0x0003e2000c101b06 */
[----:B------:R-:W-:Y:S01]  /*4e6c0*/  @!P0 IMAD.WIDE.U32 R34, R28, 0x800, R34 ;  /* 0x000008001c228825 */ /* 0x000fe200078e0022 */
[----:B------:R-:W-:-:S03]  /*4e6d0*/  @!P1 LEA.HI.X R25, R36, R25, R37, 0x3, P4 ;  /* 0x0000001924199211 */ /* 0x000fc600020f1c25 */
[----:B------:R-:W-:Y:S01]  /*4e6e0*/  @!P2 IMAD.WIDE.U32 R12, R28, 0x800, R12 ;  /* 0x000008001c0ca825 */ /* 0x000fe200078e000c */
[----:B--2---:R-:W-:Y:S02]  /*4e6f0*/  @!P0 LEA R20, P5, R34, R20, 0x3 ;  /* 0x0000001422148211 */ /* 0x004fe400078a18ff */
[----:B0-----:R-:W-:Y:S02]  /*4e700*/  @!P2 LEA R22, P6, R12, R22, 0x3 ;  /* 0x000000160c16a211 */ /* 0x001fe400078c18ff */
[----:B------:R-:W-:Y:S02]  /*4e710*/  @!P0 LEA.HI.X R21, R34, R21, R35, 0x3, P5 ;  /* 0x0000001522158211 */ /* 0x000fe400028f1c23 */
[----:B------:R-:W-:Y:S02]  /*4e720*/  @!P2 LEA.HI.X R23, R12, R23, R13, 0x3, P6 ;  /* 0x000000170c17a211 */ /* 0x000fe400030f1c0d */
[----:B------:R-:W-:-:S03]  /*4e730*/  ISETP.GE.AND P6, PT, R0, R29, PT ;  /* 0x0000001d0000720c */ /* 0x000fc60003fc6270 */
[----:B------:R1:W-:Y:S04]  /*4e740*/  @!P2 STG.E.64 desc[UR6][R22.64+0x400], R8 ;  /* 0x000400081600a986 */ /* 0x0003e8000c101b06 */
[----:B------:R1:W-:Y:S04]  /*4e750*/  @!P1 STG.E.64 desc[UR6][R24.64+0x500], R6 ;  /* 0x0005000618009986 */ /* 0x0003e8000c101b06 */
[----:B------:R1:W-:Y:S02]  /*4e760*/  @!P0 STG.E.64 desc[UR6][R20.64+0x600], R4 ;  /* 0x0006000414008986 */ /* 0x0003e4000c101b06 */
[----:B------:R-:W-:Y:S05]  /*4e770*/  @P6 EXIT ;  /* 0x000000000000694d */ /* 0x000fea0003800000 */
[----:B------:R-:W1:Y:S01]  /*4e780*/  LDCU.64 UR4, c[0x0][0x388] ;  /* 0x00007100ff0477ac */ /* 0x000e620008000a00 */
[----:B------:R-:W-:Y:S02]  /*4e790*/  IMAD.MOV.U32 R17, RZ, RZ, RZ ;  /* 0x000000ffff117224 */ /* 0x000fe400078e00ff */
[----:B------:R-:W-:-:S03]  /*4e7a0*/  IMAD.WIDE.U32 R16, R28, 0x800, R16 ;  /* 0x000008001c107825 */ /* 0x000fc600078e0010 */
[----:B-1----:R-:W-:-:S04]  /*4e7b0*/  LEA R4, P0, R16, UR4, 0x3 ;  /* 0x0000000410047c11 */ /* 0x002fc8000f8018ff */
[----:B------:R-:W-:-:S05]  /*4e7c0*/  LEA.HI.X R5, R16, UR5, R17, 0x3, P0 ;  /* 0x0000000510057c11 */ /* 0x000fca00080f1c11 */
[----:B------:R-:W-:Y:S01]  /*4e7d0*/  STG.E.64 desc[UR6][R4.64+0x700], R2 ;  /* 0x0007000204007986 */ /* 0x000fe2000c101b06 */
[----:B------:R-:W-:Y:S05]  /*4e7e0*/  EXIT ;  /* 0x000000000000794d */ /* 0x000fea0003800000 */
.L_x_791:
        /* <DEDUP_REMOVED lines=9> */
.L_x_4999:


//--------------------- .text._ZN3cub18CUB_300001_SM_10006detail10merge_sort30DeviceMergeSortPartitionKernelIPPmm18tuple_indexed_lessS4_EEvbT_PT2_T0_SA_PSA_T1_SA_i --------------------------
	.section	.text._ZN3cub18CUB_300001_SM_10006detail10merge_sort30DeviceMergeSortPartitionKernelIPPmm18tuple_indexed_lessS4_EEvbT_PT2_T0_SA_PSA_T1_SA_i,"ax",@progbits
	.align	128
        .global         _ZN3cub18CUB_300001_SM_10006detail10merge_sort30DeviceMergeSortPartitionKernelIPPmm18tuple_indexed_lessS4_EEvbT_PT2_T0_SA_PSA_T1_SA_i
        .type           _ZN3cub18CUB_300001_SM_10006detail10merge_sort30DeviceMergeSortPartitionKernelIPPmm18tuple_indexed_lessS4_EEvbT_PT2_T0_SA_PSA_T1_SA_i,@function
        .size           _ZN3cub18CUB_300001_SM_10006detail10merge_sort30DeviceMergeSortPartitionKernelIPPmm18tuple_indexed_lessS4_EEvbT_PT2_T0_SA_PSA_T1_SA_i,(.L_x_5000 - _ZN3cub18CUB_300001_SM_10006detail10merge_sort30DeviceMergeSortPartitionKernelIPPmm18tuple_indexed_lessS4_EEvbT_PT2_T0_SA_PSA_T1_SA_i)
        .other          _ZN3cub18CUB_300001_SM_10006detail10merge_sort30DeviceMergeSortPartitionKernelIPPmm18tuple_indexed_lessS4_EEvbT_PT2_T0_SA_PSA_T1_SA_i,@"STO_CUDA_ENTRY STV_DEFAULT"
_ZN3cub18CUB_300001_SM_10006detail10merge_sort30DeviceMergeSortPartitionKernelIPPmm18tuple_indexed_lessS4_EEvbT_PT2_T0_SA_PSA_T1_SA_i:
.text._ZN3cub18CUB_300001_SM_10006detail10merge_sort30DeviceMergeSortPartitionKernelIPPmm18tuple_indexed_lessS4_EEvbT_PT2_T0_SA_PSA_T1_SA_i:
[----:B------:R-:W-:Y:S01]  /*0000*/  LDC R1, c[0x0][0x37c] ;  /* 0x0000df00ff017b82 */ /* 0x000fe20000000800 */
[----:B------:R-:W0:Y:S01]  /*0010*/  S2R R30, SR_CTAID.X ;  /* 0x00000000001e7919 */ /* 0x000e220000002500 */
[----:B------:R-:W0:Y:S01]  /*0020*/  LDCU UR4, c[0x0][0x360] ;  /* 0x00006c00ff0477ac */ /* 0x000e220008000800 */
[----:B------:R-:W0:Y:S01]  /*0030*/  S2R R3, SR_TID.X ;  /* 0x0000000000037919 */ /* 0x000e220000002100 */
[----:B------:R-:W1:Y:S01]  /*0040*/  LDCU.64 UR10, c[0x0][0x3a0] ;  /* 0x00007400ff0a77ac */ /* 0x000e620008000a00 */
[----:B0-----:R-:W-:-:S05]  /*0050*/  IMAD R30, R30, UR4, R3 ;  /* 0x000000041e1e7c24 */ /* 0x001fca000f8e0203 */
[----:B-1----:R-:W-:-:S04]  /*0060*/  ISETP.GE.U32.AND P0, PT, R30, UR10, PT ;  /* 0x0000000a1e007c0c */ /* 0x002fc8000bf06070 */
[----:B------:R-:W-:-:S13]  /*0070*/  ISETP.GE.U32.AND.EX P0, PT, RZ, UR11, PT, P0 ;  /* 0x0000000bff007c0c */ /* 0x000fda000bf06100 */
[----:B------:R-:W-:Y:S05]  /*0080*/  @P0 EXIT ;  /* 0x000000000000094d */ /* 0x000fea0003800000 */
[----:B------:R-:W0:Y:S01]  /*0090*/  LDCU.64 UR6, c[0x0][0x3c0] ;  /* 0x00007800ff0677ac */ /* 0x000e220008000a00 */
[----:B------:R-:W1:Y:S01]  /*00a0*/  LDC R0, c[0x0][0x3c8] ;  /* 0x0000f200ff007b82 */ /* 0x000e620000000800 */
[----:B------:R-:W-:Y:S01]  /*00b0*/  ACQBULK ;  /* 0x000000000000782e */ /* 0x000fe20000000000 */
[----:B------:R-:W2:Y:S01]  /*00c0*/  LDCU.64 UR8, c[0x0][0x358] ;  /* 0x00006b00ff0877ac */ /* 0x000ea20008000a00 */
[----:B0-----:R-:W-:Y:S02]  /*00d0*/  UIADD3 UR4, UPT, UPT, -UR6, URZ, URZ ;  /* 0x000000ff06047290 */ /* 0x001fe4000fffe1ff */
[----:B------:R-:W-:-:S04]  /*00e0*/  USHF.R.U32.HI UR5, URZ, 0x1, UR7 ;  /* 0x00000001ff057899 */ /* 0x000fc80008011607 */
[----:B------:R-:W-:Y:S01]  /*00f0*/  LOP3.LUT R3, R30, UR4, RZ, 0xc0, !PT ;  /* 0x000000041e037c12 */ /* 0x000fe2000f8ec0ff */
[----:B------:R-:W-:Y:S01]  /*0100*/  USHF.R.U64 UR4, UR6, 0x1, UR7 ;  /* 0x0000000106047899 */ /* 0x000fe20008001207 */
[----:B-1----:R-:W-:Y:S01]  /*0110*/  SHF.R.S32.HI R9, RZ, 0x1f, R0 ;  /* 0x0000001fff097819 */ /* 0x002fe20000011400 */
[----:B------:R-:W-:Y:S02]  /*0120*/  IMAD R2, R0, UR5, RZ ;  /* 0x0000000500027c24 */ /* 0x000fe4000f8e02ff */
[----:B------:R-:W-:-:S04]  /*0130*/  IMAD.WIDE.U32 R4, R3, R0, RZ ;  /* 0x0000000003047225 */ /* 0x000fc800078e00ff */
[----:B------:R-:W-:-:S04]  /*0140*/  IMAD.WIDE.U32 R6, R0, UR4, RZ ;  /* 0x0000000400067c25 */ /* 0x000fc8000f8e00ff */
[C---:B------:R-:W-:Y:S01]  /*0150*/  IMAD R11, R9.reuse, UR4, R2 ;  /* 0x00000004090b7c24 */ /* 0x040fe2000f8e0202 */
[----:B------:R-:W0:Y:S01]  /*0160*/  LDCU.64 UR4, c[0x0][0x398] ;  /* 0x00007300ff0477ac */ /* 0x000e220008000a00 */
[----:B------:R-:W-:Y:S01]  /*0170*/  IMAD R10, R9, R3, R5 ;  /* 0x00000003090a7224 */ /* 0x000fe200078e0205 */
[----:B------:R-:W-:Y:S01]  /*0180*/  LOP3.LUT R3, RZ, R4, RZ, 0x33, !PT ;  /* 0x00000004ff037212 */ /* 0x000fe200078e33ff */
[----:B------:R-:W-:Y:S01]  /*0190*/  IMAD.IADD R8, R7, 0x1, R11 ;  /* 0x0000000107087824 */ /* 0x000fe200078e020b */
[----:B------:R-:W-:Y:S02]  /*01a0*/  IADD3 R2, P2, PT, R30, 0x1, RZ ;  /* 0x000000011e027810 */ /* 0x000fe40007f5e0ff */
[----:B------:R-:W-:Y:S02]  /*01b0*/  ISETP.LT.U32.AND P1, PT, R6, R3, PT ;  /* 0x000000030600720c */ /* 0x000fe40003f21070 */
[----:B------:R-:W-:Y:S02]  /*01c0*/  LOP3.LUT R5, RZ, R10, RZ, 0x33, !PT ;  /* 0x0000000aff057212 */ /* 0x000fe400078e33ff */
[----:B------:R-:W-:Y:S01]  /*01d0*/  ISETP.NE.U32.AND P0, PT, R2, UR10, PT ;  /* 0x0000000a02007c0c */ /* 0x000fe2000bf05070 */
[----:B------:R-:W-:Y:S01]  /*01e0*/  IMAD.X R2, RZ, RZ, RZ, P2 ;  /* 0x000000ffff027224 */ /* 0x000fe200010e06ff */
[----:B------:R-:W-:-:S04]  /*01f0*/  ISETP.LT.U32.AND.EX P1, PT, R8, R5, PT, P1 ;  /* 0x000000050800720c */ /* 0x000fc80003f21110 */
[----:B------:R-:W-:Y:S02]  /*0200*/  SEL R3, R6, R3, P1 ;  /* 0x0000000306037207 */ /* 0x000fe40000800000 */
[----:B------:R-:W-:Y:S02]  /*0210*/  ISETP.NE.AND.EX P0, PT, R2, UR11, PT, P0 ;  /* 0x0000000b02007c0c */ /* 0x000fe4000bf05300 */
[----:B------:R-:W-:Y:S02]  /*0220*/  SEL R5, R8, R5, P1 ;  /* 0x0000000508057207 */ /* 0x000fe40000800000 */
[----:B------:R-:W-:-:S05]  /*0230*/  IADD3 R2, P1, PT, R3, R4, RZ ;  /* 0x0000000403027210 */ /* 0x000fca0007f3e0ff */
[----:B------:R-:W-:Y:S01]  /*0240*/  IMAD.X R3, R5, 0x1, R10, P1 ;  /* 0x0000000105037824 */ /* 0x000fe200008e060a */
[----:B0-----:R-:W-:-:S03]  /*0250*/  ISETP.LT.U32.AND P1, PT, R2, UR4, PT ;  /* 0x0000000402007c0c */ /* 0x001fc6000bf21070 */
[----:B------:R-:W0:Y:S01]  /*0260*/  @!P0 LDC.64 R16, c[0x0][0x3a8] ;  /* 0x0000ea00ff108b82 */ /* 0x000e220000000a00 */
[----:B------:R-:W-:-:S04]  /*0270*/  ISETP.LT.U32.AND.EX P1, PT, R3, UR5, PT, P1 ;  /* 0x0000000503007c0c */ /* 0x000fc8000bf21110 */
[----:B------:R-:W-:Y:S02]  /*0280*/  SEL R2, R2, UR4, P1 ;  /* 0x0000000402027c07 */ /* 0x000fe40008800000 */
[----:B------:R-:W-:Y:S02]  /*0290*/  SEL R3, R3, UR5, P1 ;  /* 0x0000000503037c07 */ /* 0x000fe40008800000 */
[----:B------:R-:W-:Y:S02]  /*02a0*/  LOP3.LUT R13, RZ, R2, RZ, 0x33, !PT ;  /* 0x00000002ff0d7212 */ /* 0x000fe400078e33ff */
[----:B------:R-:W-:Y:S02]  /*02b0*/  LOP3.LUT R15, RZ, R3, RZ, 0x33, !PT ;  /* 0x00000003ff0f7212 */ /* 0x000fe400078e33ff */
[----:B------:R-:W-:-:S04]  /*02c0*/  ISETP.LT.U32.AND P1, PT, R6, R13, PT ;  /* 0x0000000d0600720c */ /* 0x000fc80003f21070 */
[----:B------:R-:W-:-:S04]  /*02d0*/  ISETP.LT.U32.AND.EX P1, PT, R8, R15, PT, P1 ;  /* 0x0000000f0800720c */ /* 0x000fc80003f21110 */
[----:B------:R-:W-:Y:S02]  /*02e0*/  SEL R13, R6, R13, P1 ;  /* 0x0000000d060d7207 */ /* 0x000fe40000800000 */
[----:B------:R-:W-:Y:S02]  /*02f0*/  SEL R15, R8, R15, P1 ;  /* 0x0000000f080f7207 */ /* 0x000fe40000800000 */
[----:B------:R-:W-:Y:S02]  /*0300*/  IADD3 R13, P2, PT, R13, R2, RZ ;  /* 0x000000020d0d7210 */ /* 0x000fe40007f5e0ff */
[----:B0-----:R-:W-:Y:S02]  /*0310*/  @!P0 LEA R6, P3, R30, R16, 0x3 ;  /* 0x000000101e068211 */ /* 0x001fe400078618ff */
[----:B------:R-:W-:Y:S01]  /*0320*/  ISETP.LT.U32.AND P1, PT, R4, UR4, PT ;  /* 0x0000000404007c0c */ /* 0x000fe2000bf21070 */
[----:B------:R-:W-:Y:S01]  /*0330*/  IMAD.X R15, R15, 0x1, R3, P2 ;  /* 0x000000010f0f7824 */ /* 0x000fe200010e0603 */
[----:B------:R-:W-:-:S02]  /*0340*/  ISETP.LT.U32.AND P2, PT, R13, UR4, PT ;  /* 0x000000040d007c0c */ /* 0x000fc4000bf41070 */
[----:B------:R-:W-:Y:S02]  /*0350*/  @!P0 LEA.HI.X R7, R30, R17, RZ, 0x3, P3 ;  /* 0x000000111e078211 */ /* 0x000fe400018f1cff */
[----:B------:R-:W-:Y:S02]  /*0360*/  ISETP.LT.U32.AND.EX P1, PT, R10, UR5, PT, P1 ;  /* 0x000000050a007c0c */ /* 0x000fe4000bf21110 */
[----:B------:R-:W-:Y:S01]  /*0370*/  ISETP.LT.U32.AND.EX P2, PT, R15, UR5, PT, P2 ;  /* 0x000000050f007c0c */ /* 0x000fe2000bf41120 */
[----:B--2---:R0:W-:Y:S01]  /*0380*/  @!P0 STG.E.64 desc[UR8][R6.64], R2 ;  /* 0x0000000206008986 */ /* 0x0041e2000c101b08 */
[----:B------:R-:W-:Y:S02]  /*0390*/  SEL R29, R4, UR4, P1 ;  /* 0x00000004041d7c07 */ /* 0x000fe40008800000 */
[----:B------:R-:W-:Y:S02]  /*03a0*/  SEL R27, R10, UR5, P1 ;  /* 0x000000050a1b7c07 */ /* 0x000fe40008800000 */
[----:B------:R-:W-:-:S02]  /*03b0*/  SEL R13, R13, UR4, P2 ;  /* 0x000000040d0d7c07 */ /* 0x000fc40009000000 */
[----:B------:R-:W-:Y:S01]  /*03c0*/  SEL R15, R15, UR5, P2 ;  /* 0x000000050f0f7c07 */ /* 0x000fe20009000000 */
[----:B------:R-:W-:Y:S06]  /*03d0*/  @!P0 EXIT ;  /* 0x000000000000894d */ /* 0x000fec0003800000 */
[----:B------:R-:W1:Y:S01]  /*03e0*/  LDCU.U8 UR5, c[0x0][0x380] ;  /* 0x00007000ff0577ac */ /* 0x000e620008000000 */
[----:B------:R-:W-:Y:S01]  /*03f0*/  IADD3 R11, P0, PT, R13, -R29, RZ ;  /* 0x8000001d0d0b7210 */ /* 0x000fe20007f1e0ff */
[----:B------:R-:W-:Y:S01]  /*0400*/  BSSY.RECONVERGENT B0, `(.L_x_792) ;  /* 0x00008b2000007945 */ /* 0x000fe20003800200 */
[----:B------:R-:W-:-:S06]  /*0410*/  UIADD3 UR4, UPT, UPT, UR6, -0x1, URZ ;  /* 0xffffffff06047890 */ /* 0x000fcc000fffe0ff */
[----:B0-----:R-:W-:-:S05]  /*0420*/  LOP3.LUT R7, R30, UR4, RZ, 0xc0, !PT ;  /* 0x000000041e077c12 */ /* 0x001fca000f8ec0ff */
[----:B------:R-:W-:Y:S01]  /*0430*/  IMAD.WIDE.U32 R4, R7, R0, RZ ;  /* 0x0000000007047225 */ /* 0x000fe200078e00ff */
[----:B-1----:R-:W-:-:S03]  /*0440*/  UPRMT UR4, UR5, 0x8880, URZ ;  /* 0x0000888005047896 */ /* 0x002fc600080000ff */
[----:B------:R-:W-:Y:S01]  /*0450*/  IMAD.X R0, R15, 0x1, ~R27, P0 ;  /* 0x000000010f007824 */ /* 0x000fe200000e0e1b */
[----:B------:R-:W-:Y:S01]  /*0460*/  ISETP.LT.U32.AND P0, PT, R4, R11, PT ;  /* 0x0000000b0400720c */ /* 0x000fe20003f01070 */
[----:B------:R-:W-:Y:S01]  /*0470*/  IMAD R9, R9, R7, R5 ;  /* 0x0000000709097224 */ /* 0x000fe200078e0205 */
[----:B------:R-:W-:-:S04]  /*0480*/  UISETP.NE.AND UP0, UPT, UR4, URZ, UPT ;  /* 0x000000ff0400728c */ /* 0x000fc8000bf05270 */
[----:B------:R-:W-:-:S04]  /*0490*/  ISETP.LT.U32.AND.EX P0, PT, R9, R0, PT, P0 ;  /* 0x000000000900720c */ /* 0x000fc80003f01100 */
[----:B------:R-:W-:Y:S02]  /*04a0*/  SEL R11, R4, R11, P0 ;  /* 0x0000000b040b7207 */ /* 0x000fe40000000000 */
[----:B------:R-:W-:Y:S01]  /*04b0*/  SEL R9, R9, R0, P0 ;  /* 0x0000000009097207 */ /* 0x000fe20000000000 */
[----:B------:R-:W-:Y:S06]  /*04c0*/  BRA.U !UP0, `(.L_x_793) ;  /* 0x0000004508887547 */ /* 0x000fec000b800000 */
[----:B------:R-:W-:Y:S01]  /*04d0*/  IADD3 R5, P0, PT, R13, -R2, RZ ;  /* 0x800000020d057210 */ /* 0x000fe20007f1e0ff */
[----:B------:R-:W0:Y:S01]  /*04e0*/  LDCU UR7, c[0x0][0x3b8] ;  /* 0x00007700ff0777ac */ /* 0x000e220008000800 */
[----:B------:R-:W-:Y:S01]  /*04f0*/  IADD3 R0, P2, PT, R2, -R29, RZ ;  /* 0x8000001d02007210 */ /* 0x000fe20007f5e0ff */
[----:B------:R-:W-:Y:S02]  /*0500*/  BSSY.RECONVERGENT B1, `(.L_x_794) ;  /* 0x000045d000017945 */ /* 0x000fe40003800200 */
[----:B------:R-:W-:Y:S01]  /*0510*/  IMAD.X R7, R15, 0x1, ~R3, P0 ;  /* 0x000000010f077824 */ /* 0x000fe200000e0e03 */
[----:B------:R-:W-:Y:S01]  /*0520*/  ISETP.GT.U32.AND P0, PT, R11, R5, PT ;  /* 0x000000050b00720c */ /* 0x000fe20003f04070 */
[----:B------:R-:W-:Y:S01]  /*0530*/  IMAD.X R4, R3, 0x1, ~R27, P2 ;  /* 0x0000000103047824 */ /* 0x000fe200010e0e1b */
[----:B------:R-:W-:Y:S01]  /*0540*/  ISETP.LT.U32.AND P1, PT, R0, R11, PT ;  /* 0x0000000b0000720c */ /* 0x000fe20003f21070 */
[----:B------:R-:W1:Y:S01]  /*0550*/  LDCU UR10, c[0x0][0x3b4] ;  /* 0x00007680ff0a77ac */ /* 0x000e620008000800 */
[----:B------:R-:W-:-:S02]  /*0560*/  ISETP.GT.U32.AND.EX P0, PT, R9, R7, PT, P0 ;  /* 0x000000070900720c */ /* 0x000fc40003f04100 */
[----:B------:R-:W-:Y:S02]  /*0570*/  ISETP.LT.U32.AND.EX P1, PT, R4, R9, PT, P1 ;  /* 0x000000090400720c */ /* 0x000fe40003f21110 */
[----:B------:R-:W-:Y:S02]  /*0580*/  SEL R28, R11, R5, P0 ;  /* 0x000000050b1c7207 */ /* 0x000fe40000000000 */
[----:B------:R-:W-:Y:S02]  /*0590*/  SEL R26, R9, R7, P0 ;  /* 0x00000007091a7207 */ /* 0x000fe40000000000 */
[----:B------:R-:W-:Y:S02]  /*05a0*/  IADD3 R28, P0, PT, R28, -R5, RZ ;  /* 0x800000051c1c7210 */ /* 0x000fe40007f1e0ff */
[----:B------:R-:W-:-:S03]  /*05b0*/  SEL R5, R0, R11, P1 ;  /* 0x0000000b00057207 */ /* 0x000fc60000800000 */
[----:B------:R-:W-:Y:S01]  /*05c0*/  IMAD.X R26, R26, 0x1, ~R7, P0 ;  /* 0x000000011a1a7824 */ /* 0x000fe200000e0e07 */
[----:B------:R-:W-:Y:S02]  /*05d0*/  SEL R7, R4, R9, P1 ;  /* 0x0000000904077207 */ /* 0x000fe40000800000 */
[----:B------:R-:W-:-:S04]  /*05e0*/  ISETP.GE.U32.AND P0, PT, R28, R5, PT ;  /* 0x000000051c00720c */ /* 0x000fc80003f06070 */
[----:B------:R-:W-:-:S13]  /*05f0*/  ISETP.GE.U32.AND.EX P0, PT, R26, R7, PT, P0 ;  /* 0x000000071a00720c */ /* 0x000fda0003f06100 */
[----:B01----:R-:W-:Y:S05]  /*0600*/  @P0 BRA `(.L_x_795) ;  /* 0x0000004400300947 */ /* 0x003fea0003800000 */
[----:B------:R-:W0:Y:S01]  /*0610*/  LDC.64 R24, c[0x0][0x3b0] ;  /* 0x0000ec00ff187b82 */ /* 0x000e220000000a00 */
[----:B------:R-:W-:-:S05]  /*0620*/  IADD3 R0, P1, PT, R11, R2, RZ ;  /* 0x000000020b007210 */ /* 0x000fca0007f3e0ff */
[----:B------:R-:W-:Y:S02]  /*0630*/  IMAD.X R2, R9, 0x1, R3, P1 ;  /* 0x0000000109027824 */ /* 0x000fe400008e0603 */
[----:B------:R-:W1:Y:S01]  /*0640*/  LDC R4, c[0x0][0x3b8] ;  /* 0x0000ee00ff047b82 */ /* 0x000e620000000800 */
[----:B------:R-:W-:Y:S02]  /*0650*/  IMAD.MOV.U32 R3, RZ, RZ, R5 ;  /* 0x000000ffff037224 */ /* 0x000fe400078e0005 */
[----:B------:R-:W-:Y:S01]  /*0660*/  IMAD.MOV.U32 R5, RZ, RZ, R7 ;  /* 0x000000ffff057224 */ /* 0x000fe200078e0007 */
[----:B0-----:R-:W-:-:S04]  /*0670*/  ISETP.NE.U32.AND P0, PT, R24, RZ, PT ;  /* 0x000000ff1800720c */ /* 0x001fc80003f05070 */
[----:B------:R-:W-:Y:S02]  /*0680*/  ISETP.NE.AND.EX P0, PT, R25, RZ, PT, P0 ;  /* 0x000000ff1900720c */ /* 0x000fe40003f05300 */
[----:B-1----:R-:W-:-:S11]  /*0690*/  SHF.R.S32.HI R4, RZ, 0x1f, R4 ;  /* 0x0000001fff047819 */ /* 0x002fd60000011404 */
[----:B------:R-:W-:Y:S05]  /*06a0*/  @P0 BRA `(.L_x_796) ;  /* 0x0000000000e40947 */ /* 0x000fea0003800000 */
.L_x_800:
[----:B------:R-:W-:Y:S01]  /*06b0*/  IADD3 R7, P0, PT, -R28, R3, RZ ;  /* 0x000000031c077210 */ /* 0x000fe20007f1e1ff */
[----:B------:R-:W0:Y:S04]  /*06c0*/  LDCU UR6, c[0x0][0x3b8] ;  /* 0x00007700ff0677ac */ /* 0x000e280008000800 */
[----:B------:R-:W-:Y:S01]  /*06d0*/  IMAD.X R6, R5, 0x1, ~R26, P0 ;  /* 0x0000000105067824 */ /* 0x000fe200000e0e1a */
[----:B------:R-:W1:Y:S01]  /*06e0*/  LDCU.64 UR4, c[0x0][0x388] ;  /* 0x00007100ff0477ac */ /* 0x000e620008000a00 */
[----:B------:R-:W-:-:S03]  /*06f0*/  PLOP3.LUT P0, PT, PT, PT, PT, 0x80, 0x8 ;  /* 0x000000000008781c */ /* 0x000fc60003f0f070 */
[----:B------:R-:W-:-:S04]  /*0700*/  SHF.R.U64 R7, R7, 0x1, R6 ;  /* 0x0000000107077819 */ /* 0x000fc80000001206 */
[----:B------:R-:W-:Y:S02]  /*0710*/  IADD3 R16, P1, PT, R28, R7, RZ ;  /* 0x000000071c107210 */ /* 0x000fe40007f3e0ff */
[----:B------:R-:W-:Y:S02]  /*0720*/  SHF.R.U32.HI R7, RZ, 0x1, R6 ;  /* 0x00000001ff077819 */ /* 0x000fe40000011606 */
[----:B------:R-:W-:Y:S01]  /*0730*/  LOP3.LUT R9, RZ, R16, RZ, 0x33, !PT ;  /* 0x00000010ff097212 */ /* 0x000fe200078e33ff */
[----:B0-----:R-:W-:Y:S02]  /*0740*/  UISETP.NE.AND UP0, UPT, UR6, URZ, UPT ;  /* 0x000000ff0600728c */ /* 0x001fe4000bf05270 */
[----:B------:R-:W-:Y:S01]  /*0750*/  IMAD.X R14, R26, 0x1, R7, P1 ;  /* 0x000000011a0e7824 */ /* 0x000fe200008e0607 */
[----:B------:R-:W-:Y:S02]  /*0760*/  IADD3 R11, P1, PT, R16, R29, RZ ;  /* 0x0000001d100b7210 */ /* 0x000fe40007f3e0ff */
[----:B------:R-:W-:-:S02]  /*0770*/  IADD3 R9, P3, PT, R9, R0, RZ ;  /* 0x0000000009097210 */ /* 0x000fc40007f7e0ff */
[----:B------:R-:W-:Y:S01]  /*0780*/  LOP3.LUT R7, RZ, R14, RZ, 0x33, !PT ;  /* 0x0000000eff077212 */ /* 0x000fe200078e33ff */
[----:B------:R-:W-:Y:S01]  /*0790*/  IMAD.X R12, R14, 0x1, R27, P1 ;  /* 0x000000010e0c7824 */ /* 0x000fe200008e061b */
[----:B-1----:R-:W-:Y:S02]  /*07a0*/  LEA R6, P2, R11, UR4, 0x3 ;  /* 0x000000040b067c11 */ /* 0x002fe4000f8418ff */
[----:B------:R-:W-:Y:S01]  /*07b0*/  LEA R8, P4, R9, UR4, 0x3 ;  /* 0x0000000409087c11 */ /* 0x000fe2000f8818ff */
[----:B------:R-:W-:Y:S01]  /*07c0*/  IMAD.X R10, R7, 0x1, R2, P3 ;  /* 0x00000001070a7824 */ /* 0x000fe200018e0602 */
[----:B------:R-:W-:-:S04]  /*07d0*/  LEA.HI.X R7, R11, UR5, R12, 0x3, P2 ;  /* 0x000000050b077c11 */ /* 0x000fc800090f1c0c */
[----:B------:R-:W-:Y:S01]  /*07e0*/  LEA.HI.X R9, R9, UR5, R10, 0x3, P4 ;  /* 0x0000000509097c11 */ /* 0x000fe2000a0f1c0a */
[----:B------:R-:W-:Y:S06]  /*07f0*/  BRA.U !UP0, `(.L_x_797) ;  /* 0x0000000108687547 */ /* 0x000fec000b800000 */
[----:B------:R-:W5:Y:S04]  /*0800*/  LDG.E.64 R6, desc[UR8][R6.64] ;  /* 0x0000000806067981 */ /* 0x000f68000c1e1b00 */
[----:B------:R-:W5:Y:S01]  /*0810*/  LDG.E.64 R8, desc[UR8][R8.64] ;  /* 0x0000000808087981 */ /* 0x000f62000c1e1b00 */
[----:B------:R-:W-:Y:S01]  /*0820*/  BSSY.RECONVERGENT B2, `(.L_x_797) ;  /* 0x0000017000027945 */ /* 0x000fe20003800200 */
[----:B------:R-:W-:Y:S02]  /*0830*/  IMAD.MOV.U32 R17, RZ, RZ, RZ ;  /* 0x000000ffff117224 */ /* 0x000fe400078e00ff */
[----:B------:R-:W-:-:S07]  /*0840*/  IMAD.MOV.U32 R18, RZ, RZ, RZ ;  /* 0x000000ffff127224 */ /* 0x000fce00078e00ff */
.L_x_799:
[C---:B------:R-:W-:Y:S01]  /*0850*/  IMAD.SHL.U32 R13, R17.reuse, 0x8, RZ ;  /* 0x00000008110d7824 */ /* 0x040fe200078e00ff */
[----:B------:R-:W-:-:S04]  /*0860*/  SHF.L.U64.HI R15, R17, 0x3, R18 ;  /* 0x00000003110f7819 */ /* 0x000fc80000010212 */
[-C--:B-----5:R-:W-:Y:S02]  /*0870*/  IADD3 R10, P0, PT, R8, R13.reuse, RZ ;  /* 0x0000000d080a7210 */ /* 0x0a0fe40007f1e0ff */
[----:B------:R-:W-:-:S03]  /*0880*/  IADD3 R12, P1, PT, R6, R13, RZ ;  /* 0x0000000d060c7210 */ /* 0x000fc60007f3e0ff */
        /* <DEDUP_REMOVED lines=8> */
[----:B------:R-:W-:Y:S02]  /*0910*/  IADD3 R17, P1, PT, R17, 0x1, RZ ;  /* 0x0000000111117810 */ /* 0x000fe40007f3e0ff */
[----:B------:R-:W-:-:S03]  /*0920*/  ISETP.GT.U32.AND P0, PT, R10, R12, PT ;  /* 0x0000000c0a00720c */ /* 0x000fc60003f04070 */
[----:B------:R-:W-:Y:S01]  /*0930*/  IMAD.X R18, RZ, RZ, R18, P1 ;  /* 0x000000ffff127224 */ /* 0x000fe200008e0612 */
[----:B------:R-:W-:Y:S02]  /*0940*/  ISETP.GE.U32.AND P1, PT, R17, UR7, PT ;  /* 0x0000000711007c0c */ /* 0x000fe4000bf26070 */
[----:B------:R-:W-:Y:S02]  /*0950*/  ISETP.GT.U32.AND.EX P2, PT, R11, R13, PT, P0 ;  /* 0x0000000d0b00720c */ /* 0x000fe40003f44100 */
[----:B------:R-:W-:Y:S02]  /*0960*/  ISETP.GE.U32.AND.EX P1, PT, R18, R4, PT, P1 ;  /* 0x000000041200720c */ /* 0x000fe40003f26110 */
[----:B------:R-:W-:-:S11]  /*0970*/  PLOP3.LUT P0, PT, PT, PT, PT, 0x80, 0x8 ;  /* 0x000000000008781c */ /* 0x000fd60003f0f070 */
[----:B------:R-:W-:Y:S05]  /*0980*/  @!P1 BRA !P2, `(.L_x_799) ;  /* 0xfffffffc00b09947 */ /* 0x000fea000503ffff */
.L_x_798:
[----:B------:R-:W-:Y:S05]  /*0990*/  BSYNC.RECONVERGENT B2 ;  /* 0x0000000000027941 */ /* 0x000fea0003800200 */
.L_x_797:
[----:B------:R-:W-:Y:S02]  /*09a0*/  IADD3 R7, P1, PT, R16, 0x1, RZ ;  /* 0x0000000110077810 */ /* 0x000fe40007f3e0ff */
[----:B------:R-:W-:Y:S02]  /*09b0*/  SEL R3, R3, R16, P0 ;  /* 0x0000001003037207 */ /* 0x000fe40000000000 */
[----:B------:R-:W-:Y:S01]  /*09c0*/  SEL R28, R7, R28, P0 ;  /* 0x0000001c071c7207 */ /* 0x000fe20000000000 */
[----:B------:R-:W-:Y:S01]  /*09d0*/  IMAD.X R9, RZ, RZ, R14, P1 ;  /* 0x000000ffff097224 */ /* 0x000fe200008e060e */
[----:B------:R-:W-:-:S04]  /*09e0*/  SEL R5, R5, R14, P0 ;  /* 0x0000000e05057207 */ /* 0x000fc80000000000 */
[----:B------:R-:W-:Y:S02]  /*09f0*/  SEL R26, R9, R26, P0 ;  /* 0x0000001a091a7207 */ /* 0x000fe40000000000 */
[----:B------:R-:W-:-:S04]  /*0a00*/  ISETP.GE.U32.AND P0, PT, R28, R3, PT ;  /* 0x000000031c00720c */ /* 0x000fc80003f06070 */
[----:B------:R-:W-:-:S13]  /*0a10*/  ISETP.GE.U32.AND.EX P0, PT, R26, R5, PT, P0 ;  /* 0x000000051a00720c */ /* 0x000fda0003f06100 */
[----:B------:R-:W-:Y:S05]  /*0a20*/  @!P0 BRA `(.L_x_800) ;  /* 0xfffffffc00208947 */ /* 0x000fea000383ffff */
[----:B------:R-:W-:Y:S05]  /*0a30*/  BRA `(.L_x_795) ;  /* 0x0000004000247947 */ /* 0x000fea0003800000 */
.L_x_796:
[C---:B------:R-:W-:Y:S02]  /*0a40*/  IADD3 R6, P0, PT, R24.reuse, -0x1, RZ ;  /* 0xffffffff18067810 */ /* 0x040fe40007f1e0ff */
[C---:B------:R-:W-:Y:S02]  /*0a50*/  LOP3.LUT R7, R24.reuse, 0x7, RZ, 0xc0, !PT ;  /* 0x0000000718077812 */ /* 0x040fe400078ec0ff */
[C---:B------:R-:W-:Y:S02]  /*0a60*/  LOP3.LUT R22, R24.reuse, 0x3, RZ, 0xc0, !PT ;  /* 0x0000000318167812 */ /* 0x040fe400078ec0ff */
[C---:B------:R-:W-:Y:S02]  /*0a70*/  LOP3.LUT R23, R24.reuse, 0x1, RZ, 0xc0, !PT ;  /* 0x0000000118177812 */ /* 0x040fe400078ec0ff */
[----:B------:R-:W-:Y:S02]  /*0a80*/  LOP3.LUT R24, R24, 0xfffffffe, RZ, 0xc0, !PT ;  /* 0xfffffffe18187812 */ /* 0x000fe400078ec0ff */
[----:B------:R-:W-:-:S07]  /*0a90*/  IADD3.X R25, PT, PT, R25, -0x1, RZ, P0, !PT ;  /* 0xffffffff19197810 */ /* 0x000fce00007fe4ff */
.L_x_821:
[----:B------:R-:W-:Y:S01]  /*0aa0*/  IADD3 R9, P0, PT, -R28, R3, RZ ;  /* 0x000000031c097210 */ /* 0x000fe20007f1e1ff */
[----:B------:R-:W0:Y:S04]  /*0ab0*/  LDCU.64 UR4, c[0x0][0x388] ;  /* 0x00007100ff0477ac */ /* 0x000e280008000a00 */
[----:B------:R-:W-:-:S05]  /*0ac0*/  IMAD.X R8, R5, 0x1, ~R26, P0 ;  /* 0x0000000105087824 */ /* 0x000fca00000e0e1a */
[--C-:B------:R-:W-:Y:S02]  /*0ad0*/  SHF.R.U64 R9, R9, 0x1, R8.reuse ;  /* 0x0000000109097819 */ /* 0x100fe40000001208 */
[----:B------:R-:W-:Y:S02]  /*0ae0*/  SHF.R.U32.HI R11, RZ, 0x1, R8 ;  /* 0x00000001ff0b7819 */ /* 0x000fe40000011608 */
[----:B------:R-:W-:-:S05]  /*0af0*/  IADD3 R32, P0, PT, R28, R9, RZ ;  /* 0x000000091c207210 */ /* 0x000fca0007f1e0ff */
[----:B------:R-:W-:Y:S01]  /*0b00*/  IMAD.X R34, R26, 0x1, R11, P0 ;  /* 0x000000011a227824 */ /* 0x000fe200000e060b */
[----:B------:R-:W-:Y:S02]  /*0b10*/  IADD3 R9, P0, PT, R32, R29, RZ ;  /* 0x0000001d20097210 */ /* 0x000fe40007f1e0ff */
[----:B------:R-:W-:-:S03]  /*0b20*/  LOP3.LUT R11, RZ, R32, RZ, 0x33, !PT ;  /* 0x00000020ff0b7212 */ /* 0x000fc600078e33ff */
[----:B------:R-:W-:Y:S01]  /*0b30*/  IMAD.X R10, R34, 0x1, R27, P0 ;  /* 0x00000001220a7824 */ /* 0x000fe200000e061b */
[C---:B0-----:R-:W-:Y:S02]  /*0b40*/  LEA R8, P0, R9.reuse, UR4, 0x3 ;  /* 0x0000000409087c11 */ /* 0x041fe4000f8018ff */
[----:B------:R-:W-:Y:S02]  /*0b50*/  LOP3.LUT R13, RZ, R34, RZ, 0x33, !PT ;  /* 0x00000022ff0d7212 */ /* 0x000fe400078e33ff */
[----:B------:R-:W-:Y:S02]  /*0b60*/  LEA.HI.X R9, R9, UR5, R10, 0x3, P0 ;  /* 0x0000000509097c11 */ /* 0x000fe400080f1c0a */
[----:B------:R-:W-:-:S04]  /*0b70*/  IADD3 R11, P0, PT, R11, R0, RZ ;  /* 0x000000000b0b7210 */ /* 0x000fc80007f1e0ff */
[----:B------:R-:W5:Y:S01]  /*0b80*/  LDG.E.64 R8, desc[UR8][R8.64] ;  /* 0x0000000808087981 */ /* 0x000f62000c1e1b00 */
[----:B------:R-:W-:Y:S01]  /*0b90*/  IMAD.X R12, R13, 0x1, R2, P0 ;  /* 0x000000010d0c7824 */ /* 0x000fe200000e0602 */
[----:B------:R-:W-:-:S04]  /*0ba0*/  LEA R10, P0, R11, UR4, 0x3 ;  /* 0x000000040b0a7c11 */ /* 0x000fc8000f8018ff */
[----:B------:R-:W-:-:S06]  /*0bb0*/  LEA.HI.X R11, R11, UR5, R12, 0x3, P0 ;  /* 0x000000050b0b7c11 */ /* 0x000fcc00080f1c0c */
[----:B------:R-:W5:Y:S01]  /*0bc0*/  LDG.E.64 R10, desc[UR8][R10.64] ;  /* 0x000000080a0a7981 */ /* 0x000f62000c1e1b00 */
[----:B------:R-:W-:Y:S01]  /*0bd0*/  ISETP.NE.U32.AND P1, PT, R6, RZ, PT ;  /* 0x000000ff0600720c */ /* 0x000fe20003f25070 */
[----:B------:R-:W-:Y:S01]  /*0be0*/  IMAD.MOV.U32 R18, RZ, RZ, -0x7bdddcdb ;  /* 0x84222325ff127424 */ /* 0x000fe200078e00ff */
[----:B------:R-:W-:Y:S01]  /*0bf0*/  ISETP.NE.U32.AND P0, PT, R23, RZ, PT ;  /* 0x000000ff1700720c */ /* 0x000fe20003f05070 */
[----:B------:R-:W-:Y:S01]  /*0c00*/  IMAD.MOV.U32 R19, RZ, RZ, -0x340d631c ;  /* 0xcbf29ce4ff137424 */ /* 0x000fe200078e00ff */
[----:B------:R-:W-:Y:S02]  /*0c10*/  ISETP.NE.AND.EX P1, PT, R25, RZ, PT, P1 ;  /* 0x000000ff1900720c */ /* 0x000fe40003f25310 */
[----:B------:R-:W-:Y:S02]  /*0c20*/  CS2R R20, SRZ ;  /* 0x0000000000147805 */ /* 0x000fe4000001ff00 */
[----:B------:R-:W-:-:S09]  /*0c30*/  ISETP.NE.AND.EX P0, PT, RZ, RZ, PT, P0 ;  /* 0x000000ffff00720c */ /* 0x000fd20003f05300 */
[----:B------:R-:W-:Y:S05]  /*0c40*/  @!P1 BRA `(.L_x_801) ;  /* 0x0000000400b09947 */ /* 0x000fea0003800000 */
[----:B------:R-:W-:Y:S01]  /*0c50*/  IMAD.MOV.U32 R18, RZ, RZ, -0x7bdddcdb ;  /* 0x84222325ff127424 */ /* 0x000fe200078e00ff */
[----:B------:R-:W-:Y:S01]  /*0c60*/  CS2R R20, SRZ ;  /* 0x0000000000147805 */ /* 0x000fe2000001ff00 */
[----:B------:R-:W-:Y:S02]  /*0c70*/  IMAD.MOV.U32 R19, RZ, RZ, -0x340d631c ;  /* 0xcbf29ce4ff137424 */ /* 0x000fe400078e00ff */
[----:B------:R-:W-:Y:S02]  /*0c80*/  IMAD.MOV.U32 R33, RZ, RZ, RZ ;  /* 0x000000ffff217224 */ /* 0x000fe400078e00ff */
[----:B------:R-:W-:-:S07]  /*0c90*/  IMAD.MOV.U32 R31, RZ, RZ, RZ ;  /* 0x000000ffff1f7224 */ /* 0x000fce00078e00ff */
.L_x_802:
[----:B-----5:R-:W-:-:S04]  /*0ca0*/  LEA R16, P2, R21, R10, 0x3 ;  /* 0x0000000a15107211 */ /* 0x020fc800078418ff */
        /* <DEDUP_REMOVED lines=9> */
[----:B------:R-:W-:Y:S02]  /*0d40*/  ISETP.NE.AND.EX P2, PT, R31, UR10, PT, P2 ;  /* 0x0000000a1f007c0c */ /* 0x000fe4000bf45320 */
[----:B--2---:R-:W-:Y:S02]  /*0d50*/  LOP3.LUT R18, R18, 0xff, R14, 0x78, !PT ;  /* 0x000000ff12127812 */ /* 0x004fe400078e780e */
[----:B0-----:R-:W-:-:S03]  /*0d60*/  SHF.R.U64 R17, R14, 0x10, R15 ;  /* 0x000000100e117819 */ /* 0x001fc6000000120f */
        /* <DEDUP_REMOVED lines=89> */
[----:B------:R-:W-:Y:S06]  /*1300*/  @P2 BRA `(.L_x_802) ;  /* 0xfffffff800642947 */ /* 0x000fec000383ffff */
.L_x_801:
[----:B------:R-:W-:Y:S01]  /*1310*/  IMAD.MOV.U32 R12, RZ, RZ, -0x7bdddcdb ;  /* 0x84222325ff0c7424 */ /* 0x000fe200078e00ff */
[----:B------:R-:W-:Y:S06]  /*1320*/  @!P0 BRA `(.L_x_803) ;  /* 0x0000000000c48947 */ /* 0x000fec0003800000 */
[----:B-----5:R-:W-:-:S04]  /*1330*/  LEA R14, P2, R21, R10, 0x3 ;  /* 0x0000000a150e7211 */ /* 0x020fc800078418ff */
        /* <DEDUP_REMOVED lines=48> */
.L_x_803:
[----:B------:R-:W-:Y:S02]  /*1640*/  IMAD.MOV.U32 R13, RZ, RZ, -0x340d631c ;  /* 0xcbf29ce4ff0d7424 */ /* 0x000fe400078e00ff */
[----:B------:R-:W-:Y:S02]  /*1650*/  IMAD.MOV.U32 R33, RZ, RZ, RZ ;  /* 0x000000ffff217224 */ /* 0x000fe400078e00ff */
[----:B------:R-:W-:Y:S01]  /*1660*/  IMAD.MOV.U32 R21, RZ, RZ, RZ ;  /* 0x000000ffff157224 */ /* 0x000fe200078e00ff */
[----:B------:R-:W-:Y:S06]  /*1670*/  @!P1 BRA `(.L_x_804) ;  /* 0x0000000400b49947 */ /* 0x000fec0003800000 */
[----:B------:R-:W-:Y:S01]  /*1680*/  IMAD.MOV.U32 R12, RZ, RZ, -0x7bdddcdb ;  /* 0x84222325ff0c7424 */ /* 0x000fe200078e00ff */
[----:B------:R-:W-:Y:S01]  /*1690*/  CS2R R20, SRZ ;  /* 0x0000000000147805 */ /* 0x000fe2000001ff00 */
[----:B------:R-:W-:Y:S02]  /*16a0*/  IMAD.MOV.U32 R13, RZ, RZ, -0x340d631c ;  /* 0xcbf29ce4ff0d7424 */ /* 0x000fe400078e00ff */
[----:B------:R-:W-:Y:S02]  /*16b0*/  IMAD.MOV.U32 R33, RZ, RZ, RZ ;  /* 0x000000ffff217224 */ /* 0x000fe400078e00ff */
[----:B------:R-:W-:-:S07]  /*16c0*/  IMAD.MOV.U32 R31, RZ, RZ, RZ ;  /* 0x000000ffff1f7224 */ /* 0x000fce00078e00ff */
.L_x_805:
[----:B-----5:R-:W-:Y:S01]  /*16d0*/  LEA R36, P1, R33, R8, 0x3 ;  /* 0x0000000821247211 */ /* 0x020fe200078218ff */
[----:B------:R-:W-:Y:S01]  /*16e0*/  IMAD R13, R13, 0x1b3, RZ ;  /* 0x000001b30d0d7824 */ /* 0x000fe200078e02ff */
[----:B------:R-:W0:Y:S02]  /*16f0*/  LDCU UR4, c[0x0][0x3b4] ;  /* 0x00007680ff0477ac */ /* 0x000e240008000800 */
[----:B------:R-:W-:-:S05]  /*1700*/  LEA.HI.X R37, R33, R9, R21, 0x3, P1 ;  /* 0x0000000921257211 */ /* 0x000fca00008f1c15 */
[----:B------:R-:W2:Y:S04]  /*1710*/  LD.E.64 R16, desc[UR8][R36.64] ;  /* 0x0000000824107980 */ /* 0x000ea8000c101b00 */
[----:B------:R1:W3:Y:S01]  /*1720*/  LD.E.64 R14, desc[UR8][R36.64+0x8] ;  /* 0x00000808240e7980 */ /* 0x0002e2000c101b00 */
[----:B------:R-:W-:Y:S02]  /*1730*/  IADD3 R31, P1, PT, R31, 0x2, RZ ;  /* 0x000000021f1f7810 */ /* 0x000fe40007f3e0ff */
[----:B------:R-:W-:-:S03]  /*1740*/  IADD3 R33, P2, PT, R33, 0x2, RZ ;  /* 0x0000000221217810 */ /* 0x000fc60007f5e0ff */
[----:B------:R-:W-:Y:S01]  /*1750*/  IMAD.X R20, RZ, RZ, R20, P1 ;  /* 0x000000ffff147224 */ /* 0x000fe200008e0614 */
[----:B------:R-:W-:Y:S01]  /*1760*/  ISETP.NE.U32.AND P1, PT, R31, R24, PT ;  /* 0x000000181f00720c */ /* 0x000fe20003f25070 */
[----:B------:R-:W-:-:S03]  /*1770*/  IMAD.X R21, RZ, RZ, R21, P2 ;  /* 0x000000ffff157224 */ /* 0x000fc600010e0615 */
[----:B0-----:R-:W-:Y:S02]  /*1780*/  ISETP.NE.AND.EX P1, PT, R20, UR4, PT, P1 ;  /* 0x0000000414007c0c */ /* 0x001fe4000bf25310 */
        /* <DEDUP_REMOVED lines=31> */
[----:B------:R-:W-:-:S03]  /*1980*/  SHF.R.U32.HI R17, RZ, 0x18, R17 ;  /* 0x00000018ff117819 */ /* 0x000fc60000011611 */
[C---:B-1----:R-:W-:Y:S02]  /*1990*/  IMAD R37, R12.reuse, 0x100, R13 ;  /* 0x000001000c257824 */ /* 0x042fe400078e020d */
        /* <DEDUP_REMOVED lines=58> */
[----:B------:R-:W-:Y:S06]  /*1d40*/  @P1 BRA `(.L_x_805) ;  /* 0xfffffff800601947 */ /* 0x000fec000383ffff */
.L_x_804:
[----:B------:R-:W-:Y:S05]  /*1d50*/  @!P0 BRA `(.L_x_806) ;  /* 0x0000000000c48947 */ /* 0x000fea0003800000 */
[----:B-----5:R-:W-:-:S04]  /*1d60*/  LEA R14, P0, R33, R8, 0x3 ;  /* 0x00000008210e7211 */ /* 0x020fc800078018ff */
        /* <DEDUP_REMOVED lines=48> */
.L_x_806:
[----:B------:R-:W-:Y:S01]  /*2070*/  ISETP.NE.U32.AND P0, PT, R18, R12, PT ;  /* 0x0000000c1200720c */ /* 0x000fe20003f05070 */
[----:B------:R-:W-:Y:S03]  /*2080*/  BSSY.RECONVERGENT B2, `(.L_x_807) ;  /* 0x000029b000027945 */ /* 0x000fe60003800200 */
[----:B------:R-:W-:-:S13]  /*2090*/  ISETP.NE.AND.EX P0, PT, R19, R13, PT, P0 ;  /* 0x0000000d1300720c */ /* 0x000fda0003f05300 */
[----:B------:R-:W-:Y:S05]  /*20a0*/  @!P0 BRA `(.L_x_808) ;  /* 0x0000002400f48947 */ /* 0x000fea0003800000 */
[----:B------:R-:W-:Y:S01]  /*20b0*/  ISETP.GE.U32.AND P1, PT, R6, 0x7, PT ;  /* 0x000000070600780c */ /* 0x000fe20003f26070 */
[----:B------:R-:W-:Y:S01]  /*20c0*/  IMAD.MOV.U32 R31, RZ, RZ, RZ ;  /* 0x000000ffff1f7224 */ /* 0x000fe200078e00ff */
[----:B------:R-:W-:Y:S01]  /*20d0*/  ISETP.NE.U32.AND P0, PT, R7, RZ, PT ;  /* 0x000000ff0700720c */ /* 0x000fe20003f05070 */
[----:B------:R-:W-:Y:S01]  /*20e0*/  IMAD.MOV.U32 R33, RZ, RZ, RZ ;  /* 0x000000ffff217224 */ /* 0x000fe200078e00ff */
[----:B------:R-:W-:Y:S02]  /*20f0*/  ISETP.GE.U32.AND.EX P1, PT, R25, RZ, PT, P1 ;  /* 0x000000ff1900720c */ /* 0x000fe40003f26110 */
[----:B------:R-:W-:Y:S02]  /*2100*/  CS2R R36, SRZ ;  /* 0x0000000000247805 */ /* 0x000fe4000001ff00 */
[----:B------:R-:W-:-:S09]  /*2110*/  ISETP.NE.AND.EX P0, PT, RZ, RZ, PT, P0 ;  /* 0x000000ffff00720c */ /* 0x000fd20003f05300 */
[----:B------:R-:W-:Y:S05]  /*2120*/  @!P1 BRA `(.L_x_809) ;  /* 0x00000008007c9947 */ /* 0x000fea0003800000 */
[----:B------:R-:W-:Y:S01]  /*2130*/  IMAD.MOV.U32 R31, RZ, RZ, RZ ;  /* 0x000000ffff1f7224 */ /* 0x000fe200078e00ff */
[----:B------:R-:W0:Y:S01]  /*2140*/  LDCU.64 UR12, c[0x0][0x3b0] ;  /* 0x00007600ff0c77ac */ /* 0x000e220008000a00 */
[----:B------:R-:W-:Y:S01]  /*2150*/  IMAD.MOV.U32 R33, RZ, RZ, RZ ;  /* 0x000000ffff217224 */ /* 0x000fe200078e00ff */
[----:B------:R-:W-:Y:S01]  /*2160*/  UMOV UR4, URZ ;  /* 0x000000ff00047c82 */ /* 0x000fe20008000000 */
[----:B------:R-:W-:-:S05]  /*2170*/  UMOV UR5, URZ ;  /* 0x000000ff00057c82 */ /* 0x000fca0008000000 */
.L_x_810:
[----:B-----5:R-:W-:-:S04]  /*2180*/  LEA R20, P1, R31, R10, 0x3 ;  /* 0x0000000a1f147211 */ /* 0x020fc800078218ff */
[----:B------:R-:W-:-:S05]  /*2190*/  LEA.HI.X R21, R31, R11, R33, 0x3, P1 ;  /* 0x0000000b1f157211 */ /* 0x000fca00008f1c21 */
[----:B------:R-:W2:Y:S04]  /*21a0*/  LD.E.64 R18, desc[UR8][R20.64] ;  /* 0x0000000814127980 */ /* 0x000ea8000c101b00 */
[----:B------:R-:W3:Y:S04]  /*21b0*/  LD.E.64 R16, desc[UR8][R20.64+0x8] ;  /* 0x0000080814107980 */ /* 0x000ee8000c101b00 */
[----:B------:R-:W4:Y:S04]  /*21c0*/  LD.E.64 R14, desc[UR8][R20.64+0x10] ;  /* 0x00001008140e7980 */ /* 0x000f28000c101b00 */
[----:B------:R-:W4:Y:S01]  /*21d0*/  LD.E.64 R12, desc[UR8][R20.64+0x18] ;  /* 0x00001808140c7980 */ /* 0x000f22000c101b00 */
        /* <DEDUP_REMOVED lines=18> */
[----:B----4-:R-:W-:Y:S01]  /*2300*/  IMAD R13, R13, -0x61c8864f, RZ ;  /* 0x9e3779b10d0d7824 */ /* 0x010fe200078e02ff */
[----:B------:R-:W2:Y:S01]  /*2310*/  LD.E.64 R36, desc[UR8][R20.64+0x38] ;  /* 0x0000380814247980 */ /* 0x000ea2000c101b00 */
        /* <DEDUP_REMOVED lines=17> */
[----:B------:R-:W-:Y:S02]  /*2430*/  IMAD.WIDE.U32 R16, R14, -0x61c8864f, R16 ;  /* 0x9e3779b10e107825 */ /* 0x000fe400078e0010 */
[----:B------:R-:W3:Y:S02]  /*2440*/  LD.E.64 R14, desc[UR8][R20.64+0x20] ;  /* 0x00002008140e7980 */ /* 0x000ee4000c101b00 */
        /* <DEDUP_REMOVED lines=33> */
[----:B------:R-:W-:Y:S02]  /*2660*/  UIADD3 UR4, UP0, UPT, UR4, 0x8, URZ ;  /* 0x0000000804047890 */ /* 0x000fe4000ff1e0ff */
[----:B0-----:R-:W-:Y:S02]  /*2670*/  ULOP3.LUT UR6, UR12, 0xfffffff8, URZ, 0xc0, !UPT ;  /* 0xfffffff80c067892 */ /* 0x001fe4000f8ec0ff */
[----:B------:R-:W-:Y:S02]  /*2680*/  UIADD3.X UR5, UPT, UPT, URZ, UR5, URZ, UP0, !UPT ;  /* 0x00000005ff057290 */ /* 0x000fe400087fe4ff */
[----:B------:R-:W-:-:S04]  /*2690*/  UISETP.NE.U32.AND UP0, UPT, UR4, UR6, UPT ;  /* 0x000000060400728c */ /* 0x000fc8000bf05070 */
[----:B------:R-:W-:Y:S01]  /*26a0*/  UISETP.NE.AND.EX UP0, UPT, UR5, UR13, UPT, UP0 ;  /* 0x0000000d0500728c */ /* 0x000fe2000bf05300 */
[----:B------:R-:W-:-:S05]  /*26b0*/  IADD3 R31, P2, PT, R31, 0x8, RZ ;  /* 0x000000081f1f7810 */ /* 0x000fca0007f5e0ff */
[----:B------:R-:W-:Y:S02]  /*26c0*/  IMAD.X R33, RZ, RZ, R33, P2 ;  /* 0x000000ffff217224 */ /* 0x000fe400010e0621 */
        /* <DEDUP_REMOVED lines=68> */
[----:B------:R-:W-:Y:S06]  /*2b10*/  BRA.U UP0, `(.L_x_810) ;  /* 0xfffffff500987547 */ /* 0x000fec000b83ffff */
.L_x_809:
        /* <DEDUP_REMOVED lines=8> */
[----:B-----5:R-:W-:-:S04]  /*2ba0*/  LEA R20, P2, R31, R10, 0x3 ;  /* 0x0000000a1f147211 */ /* 0x020fc800078418ff */
[----:B------:R-:W-:-:S05]  /*2bb0*/  LEA.HI.X R21, R31, R11, R33, 0x3, P2 ;  /* 0x0000000b1f157211 */ /* 0x000fca00010f1c21 */
[----:B------:R-:W2:Y:S04]  /*2bc0*/  LD.E.64 R18, desc[UR8][R20.64] ;  /* 0x0000000814127980 */ /* 0x000ea8000c101b00 */
[----:B------:R-:W3:Y:S04]  /*2bd0*/  LD.E.64 R16, desc[UR8][R20.64+0x8] ;  /* 0x0000080814107980 */ /* 0x000ee8000c101b00 */
[----:B------:R-:W4:Y:S04]  /*2be0*/  LD.E.64 R14, desc[UR8][R20.64+0x10] ;  /* 0x00001008140e7980 */ /* 0x000f28000c101b00 */
[----:B------:R-:W4:Y:S01]  /*2bf0*/  LD.E.64 R12, desc[UR8][R20.64+0x18] ;  /* 0x00001808140c7980 */ /* 0x000f22000c101b00 */
[----:B------:R-:W-:-:S05]  /*2c00*/  IADD3 R31, P3, PT, R31, 0x4, RZ ;  /* 0x000000041f1f7810 */ /* 0x000fca0007f7e0ff */
[----:B------:R-:W-:Y:S02]  /*2c10*/  IMAD.X R33, RZ, RZ, R33, P3 ;  /* 0x000000ffff217224 */ /* 0x000fe400018e0621 */
[----:B--2---:R-:W-:-:S04]  /*2c20*/  IMAD.WIDE.U32 R36, R18, -0x61c8864f, R36 ;  /* 0x9e3779b112247825 */ /* 0x004fc800078e0024 */
[----:B------:R-:W-:Y:S01]  /*2c30*/  IMAD R19, R19, -0x61c8864f, RZ ;  /* 0x9e3779b113137824 */ /* 0x000fe200078e02ff */
[C---:B------:R-:W-:Y:S01]  /*2c40*/  LEA R18, P2, R36.reuse, R36, 0xd ;  /* 0x0000002424127211 */ /* 0x040fe200078468ff */
[----:B---3--:R-:W-:Y:S02]  /*2c50*/  IMAD R17, R17, -0x61c8864f, RZ ;  /* 0x9e3779b111117824 */ /* 0x008fe400078e02ff */
[----:B------:R-:W-:Y:S02]  /*2c60*/  IMAD.IADD R37, R37, 0x1, R19 ;  /* 0x0000000125257824 */ /* 0x000fe400078e0213 */
[----:B----4-:R-:W-:Y:S02]  /*2c70*/  IMAD R15, R15, -0x61c8864f, RZ ;  /* 0x9e3779b10f0f7824 */ /* 0x010fe400078e02ff */
[----:B------:R-:W-:Y:S01]  /*2c80*/  IMAD R13, R13, -0x61c8864f, RZ ;  /* 0x9e3779b10d0d7824 */ /* 0x000fe200078e02ff */
        /* <DEDUP_REMOVED lines=61> */
.L_x_812:
[----:B------:R-:W-:Y:S05]  /*3060*/  @!P1 BRA `(.L_x_811) ;  /* 0x0000000400089947 */ /* 0x000fea0003800000 */
[----:B------:R-:W-:Y:S02]  /*3070*/  ISETP.NE.U32.AND P2, PT, R22, 0x1, PT ;  /* 0x000000011600780c */ /* 0x000fe40003f45070 */
[----:B------:R-:W-:Y:S02]  /*3080*/  ISETP.NE.U32.AND P1, PT, R23, RZ, PT ;  /* 0x000000ff1700720c */ /* 0x000fe40003f25070 */
[----:B------:R-:W-:Y:S02]  /*3090*/  ISETP.NE.AND.EX P2, PT, RZ, RZ, PT, P2 ;  /* 0x000000ffff00720c */ /* 0x000fe40003f45320 */
[----:B------:R-:W-:-:S11]  /*30a0*/  ISETP.NE.AND.EX P1, PT, RZ, RZ, PT, P1 ;  /* 0x000000ffff00720c */ /* 0x000fd60003f25310 */
[----:B------:R-:W-:Y:S05]  /*30b0*/  @!P2 BRA `(.L_x_813) ;  /* 0x0000000000a0a947 */ /* 0x000fea0003800000 */
[----:B-----5:R-:W-:-:S04]  /*30c0*/  LEA R16, P2, R31, R10, 0x3 ;  /* 0x0000000a1f107211 */ /* 0x020fc800078418ff */
        /* <DEDUP_REMOVED lines=39> */
.L_x_813:
[----:B------:R-:W-:Y:S05]  /*3340*/  @!P1 BRA `(.L_x_811) ;  /* 0x0000000000509947 */ /* 0x000fea0003800000 */
[----:B-----5:R-:W-:-:S04]  /*3350*/  LEA R10, P1, R31, R10, 0x3 ;  /* 0x0000000a1f0a7211 */ /* 0x020fc800078218ff */
        /* <DEDUP_REMOVED lines=19> */
.L_x_811:
[----:B------:R-:W-:Y:S01]  /*3490*/  ISETP.GE.U32.AND P1, PT, R6, 0x7, PT ;  /* 0x000000070600780c */ /* 0x000fe20003f26070 */
[----:B------:R-:W-:Y:S01]  /*34a0*/  IMAD.MOV.U32 R31, RZ, RZ, RZ ;  /* 0x000000ffff1f7224 */ /* 0x000fe200078e00ff */
[----:B------:R-:W-:Y:S01]  /*34b0*/  CS2R R20, SRZ ;  /* 0x0000000000147805 */ /* 0x000fe2000001ff00 */
[----:B------:R-:W-:Y:S01]  /*34c0*/  IMAD.MOV.U32 R33, RZ, RZ, RZ ;  /* 0x000000ffff217224 */ /* 0x000fe200078e00ff */
[----:B------:R-:W-:-:S13]  /*34d0*/  ISETP.GE.U32.AND.EX P1, PT, R25, RZ, PT, P1 ;  /* 0x000000ff1900720c */ /* 0x000fda0003f26110 */
[----:B------:R-:W-:Y:S05]  /*34e0*/  @!P1 BRA `(.L_x_814) ;  /* 0x00000008007c9947 */ /* 0x000fea0003800000 */
[----:B------:R-:W-:Y:S01]  /*34f0*/  IMAD.MOV.U32 R31, RZ, RZ, RZ ;  /* 0x000000ffff1f7224 */ /* 0x000fe200078e00ff */
[----:B------:R-:W0:Y:S01]  /*3500*/  LDCU.64 UR12, c[0x0][0x3b0] ;  /* 0x00007600ff0c77ac */ /* 0x000e220008000a00 */
[----:B------:R-:W-:Y:S01]  /*3510*/  IMAD.MOV.U32 R33, RZ, RZ, RZ ;  /* 0x000000ffff217224 */ /* 0x000fe200078e00ff */
[----:B------:R-:W-:Y:S01]  /*3520*/  UMOV UR4, URZ ;  /* 0x000000ff00047c82 */ /* 0x000fe20008000000 */
[----:B------:R-:W-:-:S05]  /*3530*/  UMOV UR5, URZ ;  /* 0x000000ff00057c82 */ /* 0x000fca0008000000 */
.L_x_815:
        /* <DEDUP_REMOVED lines=42> */
[----:B------:R-:W3:Y:S01]  /*37e0*/  LD.E.64 R12, desc[UR8][R10.64+0x20] ;  /* 0x000020080a0c7980 */ /* 0x000ee2000c101b00 */
        /* <DEDUP_REMOVED lines=34> */
[----:B------:R1:W2:Y:S01]  /*3a10*/  LD.E.64 R16, desc[UR8][R10.64+0x30] ;  /* 0x000030080a107980 */ /* 0x0002a2000c101b00 */
        /* <DEDUP_REMOVED lines=18> */
[----:B-1----:R-:W-:-:S04]  /*3b40*/  SHF.R.U64 R11, R12, 0x11, R13 ;  /* 0x000000110c0b7819 */ /* 0x002fc8000000120d */
[----:B------:R-:W-:Y:S02]  /*3b50*/  LOP3.LUT R11, R11, R12, RZ, 0x3c, !PT ;  /* 0x0000000c0b0b7212 */ /* 0x000fe400078e3cff */
[----:B------:R-:W-:Y:S02]  /*3b60*/  SHF.R.U32.HI R12, RZ, 0x11, R13 ;  /* 0x00000011ff0c7819 */ /* 0x000fe4000001160d */
[----:B------:R-:W-:Y:S02]  /*3b70*/  LEA R10, P1, R11, R11, 0x5 ;  /* 0x0000000b0b0a7211 */ /* 0x000fe400078228ff */
[----:B------:R-:W-:-:S04]  /*3b80*/  LOP3.LUT R12, R12, R13, RZ, 0x3c, !PT ;  /* 0x0000000d0c0c7212 */ /* 0x000fc800078e3cff */
        /* <DEDUP_REMOVED lines=53> */
.L_x_814:
[----:B------:R-:W-:Y:S05]  /*3ee0*/  @!P0 BRA `(.L_x_816) ;  /* 0x0000000800588947 */ /* 0x000fea0003800000 */
[----:B-----5:R-:W-:Y:S02]  /*3ef0*/  IADD3 R10, P1, PT, R7, -0x1, RZ ;  /* 0xffffffff070a7810 */ /* 0x020fe40007f3e0ff */
[----:B------:R-:W-:Y:S02]  /*3f00*/  ISETP.NE.U32.AND P2, PT, R22, RZ, PT ;  /* 0x000000ff1600720c */ /* 0x000fe40003f45070 */
[----:B------:R-:W-:Y:S01]  /*3f10*/  ISETP.GE.U32.AND P0, PT, R10, 0x3, PT ;  /* 0x000000030a00780c */ /* 0x000fe20003f06070 */
[----:B------:R-:W-:-:S05]  /*3f20*/  IMAD.X R10, RZ, RZ, -0x1, P1 ;  /* 0xffffffffff0a7424 */ /* 0x000fca00008e06ff */
[----:B------:R-:W-:Y:S02]  /*3f30*/  ISETP.GE.U32.AND.EX P1, PT, R10, RZ, PT, P0 ;  /* 0x000000ff0a00720c */ /* 0x000fe40003f26100 */
[----:B------:R-:W-:-:S11]  /*3f40*/  ISETP.NE.AND.EX P0, PT, RZ, RZ, PT, P2 ;  /* 0x000000ffff00720c */ /* 0x000fd60003f05320 */
        /* <DEDUP_REMOVED lines=15> */
[----:B-----5:R-:W-:Y:S01]  /*4040*/  IMAD R11, R11, -0x61c8864f, RZ ;  /* 0x9e3779b10b0b7824 */ /* 0x020fe200078e02ff */
        /* <DEDUP_REMOVED lines=61> */
.L_x_817:
[----:B------:R-:W-:Y:S05]  /*4420*/  @!P0 BRA `(.L_x_816) ;  /* 0x0000000400088947 */ /* 0x000fea0003800000 */
[----:B------:R-:W-:Y:S02]  /*4430*/  ISETP.NE.U32.AND P0, PT, R22, 0x1, PT ;  /* 0x000000011600780c */ /* 0x000fe40003f05070 */
[----:B------:R-:W-:Y:S02]  /*4440*/  ISETP.NE.U32.AND P2, PT, R23, RZ, PT ;  /* 0x000000ff1700720c */ /* 0x000fe40003f45070 */
[----:B------:R-:W-:Y:S02]  /*4450*/  ISETP.NE.AND.EX P1, PT, RZ, RZ, PT, P0 ;  /* 0x000000ffff00720c */ /* 0x000fe40003f25300 */
[----:B------:R-:W-:-:S11]  /*4460*/  ISETP.NE.AND.EX P0, PT, RZ, RZ, PT, P2 ;  /* 0x000000ffff00720c */ /* 0x000fd60003f05320 */
[----:B------:R-:W-:Y:S05]  /*4470*/  @!P1 BRA `(.L_x_818) ;  /* 0x0000000000a09947 */ /* 0x000fea0003800000 */
[----:B------:R-:W-:-:S04]  /*4480*/  LEA R14, P1, R31, R8, 0x3 ;  /* 0x000000081f0e7211 */ /* 0x000fc800078218ff */
        /* <DEDUP_REMOVED lines=39> */
.L_x_818:
[----:B------:R-:W-:Y:S05]  /*4700*/  @!P0 BRA `(.L_x_816) ;  /* 0x0000000000508947 */ /* 0x000fea0003800000 */
        /* <DEDUP_REMOVED lines=20> */
.L_x_816:
[----:B------:R-:W-:-:S04]  /*4850*/  ISETP.GE.U32.AND P0, PT, R36, R20, PT ;  /* 0x000000142400720c */ /* 0x000fc80003f06070 */
[----:B------:R-:W-:Y:S01]  /*4860*/  ISETP.GE.U32.AND.EX P0, PT, R37, R21, PT, P0 ;  /* 0x000000152500720c */ /* 0x000fe20003f06100 */
[----:B------:R-:W-:-:S12]  /*4870*/  BRA `(.L_x_819) ;  /* 0x00000000006c7947 */ /* 0x000fd80003800000 */
.L_x_808:
[----:B------:R-:W0:Y:S01]  /*4880*/  LDCU UR4, c[0x0][0x3b8] ;  /* 0x00007700ff0477ac */ /* 0x000e220008000800 */
[----:B------:R-:W-:Y:S01]  /*4890*/  PLOP3.LUT P0, PT, PT, PT, PT, 0x80, 0x8 ;  /* 0x000000000008781c */ /* 0x000fe20003f0f070 */
[----:B0-----:R-:W-:-:S09]  /*48a0*/  UISETP.NE.AND UP0, UPT, UR4, URZ, UPT ;  /* 0x000000ff0400728c */ /* 0x001fd2000bf05270 */
[----:B------:R-:W-:Y:S05]  /*48b0*/  BRA.U !UP0, `(.L_x_819) ;  /* 0x00000001085c7547 */ /* 0x000fea000b800000 */
[----:B------:R-:W-:Y:S02]  /*48c0*/  IMAD.MOV.U32 R16, RZ, RZ, RZ ;  /* 0x000000ffff107224 */ /* 0x000fe400078e00ff */
[----:B------:R-:W-:-:S07]  /*48d0*/  IMAD.MOV.U32 R19, RZ, RZ, RZ ;  /* 0x000000ffff137224 */ /* 0x000fce00078e00ff */
.L_x_820:
        /* <DEDUP_REMOVED lines=21> */
.L_x_819:
[----:B------:R-:W-:Y:S05]  /*4a30*/  BSYNC.RECONVERGENT B2 ;  /* 0x0000000000027941 */ /* 0x000fea0003800200 */
.L_x_807:
[----:B-----5:R-:W-:Y:S02]  /*4a40*/  IADD3 R9, P1, PT, R32, 0x1, RZ ;  /* 0x0000000120097810 */ /* 0x020fe40007f3e0ff */
        /* <DEDUP_REMOVED lines=8> */
.L_x_795:
[----:B------:R-:W-:Y:S05]  /*4ad0*/  BSYNC.RECONVERGENT B1 ;  /* 0x0000000000017941 */ /* 0x000fea0003800200 */
.L_x_794:
[----:B------:R-:W-:Y:S05]  /*4ae0*/  BRA `(.L_x_822) ;  /* 0x00000044000c7947 */ /* 0x000fea0003800000 */
.L_x_793:
[----:B------:R-:W-:Y:S02]  /*4af0*/  IADD3 R28, P0, PT, R13, -R2, RZ ;  /* 0x800000020d1c7210 */ /* 0x000fe40007f1e0ff */
[----:B------:R-:W-:-:S03]  /*4b00*/  IADD3 R0, P2, PT, R2, -R29, RZ ;  /* 0x8000001d02007210 */ /* 0x000fc60007f5e0ff */
[----:B------:R-:W-:Y:S01]  /*4b10*/  IMAD.X R26, R15, 0x1, ~R3, P0 ;  /* 0x000000010f1a7824 */ /* 0x000fe200000e0e03 */
[----:B------:R-:W-:Y:S01]  /*4b20*/  ISETP.GT.U32.AND P0, PT, R11, R28, PT ;  /* 0x0000001c0b00720c */ /* 0x000fe20003f04070 */
[----:B------:R-:W-:Y:S01]  /*4b30*/  IMAD.X R4, R3, 0x1, ~R27, P2 ;  /* 0x0000000103047824 */ /* 0x000fe200010e0e1b */
[----:B------:R-:W-:Y:S02]  /*4b40*/  ISETP.LT.U32.AND P1, PT, R0, R11, PT ;  /* 0x0000000b0000720c */ /* 0x000fe40003f21070 */
[----:B------:R-:W-:Y:S02]  /*4b50*/  ISETP.GT.U32.AND.EX P0, PT, R9, R26, PT, P0 ;  /* 0x0000001a0900720c */ /* 0x000fe40003f04100 */
[----:B------:R-:W-:Y:S02]  /*4b60*/  ISETP.LT.U32.AND.EX P1, PT, R4, R9, PT, P1 ;  /* 0x000000090400720c */ /* 0x000fe40003f21110 */
[----:B------:R-:W-:Y:S02]  /*4b70*/  SEL R5, R11, R28, P0 ;  /* 0x0000001c0b057207 */ /* 0x000fe40000000000 */
[----:B------:R-:W-:-:S02]  /*4b80*/  SEL R7, R9, R26, P0 ;  /* 0x0000001a09077207 */ /* 0x000fc40000000000 */
[----:B------:R-:W-:Y:S02]  /*4b90*/  IADD3 R28, P0, PT, R5, -R28, RZ ;  /* 0x8000001c051c7210 */ /* 0x000fe40007f1e0ff */
[----:B------:R-:W-:Y:S02]  /*4ba0*/  SEL R5, R0, R11, P1 ;  /* 0x0000000b00057207 */ /* 0x000fe40000800000 */
[----:B------:R-:W-:Y:S01]  /*4bb0*/  SEL R13, R4, R9, P1 ;  /* 0x00000009040d7207 */ /* 0x000fe20000800000 */
[----:B------:R-:W-:Y:S01]  /*4bc0*/  IMAD.X R26, R7, 0x1, ~R26, P0 ;  /* 0x00000001071a7824 */ /* 0x000fe200000e0e1a */
[----:B------:R-:W-:-:S04]  /*4bd0*/  ISETP.GE.U32.AND P0, PT, R28, R5, PT ;  /* 0x000000051c00720c */ /* 0x000fc80003f06070 */
[----:B------:R-:W-:-:S13]  /*4be0*/  ISETP.GE.U32.AND.EX P0, PT, R26, R13, PT, P0 ;  /* 0x0000000d1a00720c */ /* 0x000fda0003f06100 */
[----:B------:R-:W-:Y:S05]  /*4bf0*/  @P0 BRA `(.L_x_822) ;  /* 0x0000004000c80947 */ /* 0x000fea0003800000 */
[----:B------:R-:W0:Y:S01]  /*4c00*/  LDC.64 R14, c[0x0][0x3b0] ;  /* 0x0000ec00ff0e7b82 */ /* 0x000e220000000a00 */
[----:B------:R-:W-:-:S05]  /*4c10*/  IADD3 R11, P0, PT, R11, R2, RZ ;  /* 0x000000020b0b7210 */ /* 0x000fca0007f1e0ff */
[----:B------:R-:W-:Y:S02]  /*4c20*/  IMAD.X R10, R9, 0x1, R3, P0 ;  /* 0x00000001090a7824 */ /* 0x000fe400000e0603 */
[----:B------:R-:W-:Y:S01]  /*4c30*/  IMAD.MOV.U32 R3, RZ, RZ, R13 ;  /* 0x000000ffff037224 */ /* 0x000fe200078e000d */
[C---:B0-----:R-:W-:Y:S02]  /*4c40*/  IADD3 R9, P0, PT, R14.reuse, -0x1, RZ ;  /* 0xffffffff0e097810 */ /* 0x041fe40007f1e0ff */
[C---:B------:R-:W-:Y:S02]  /*4c50*/  LOP3.LUT R8, R14.reuse, 0x7, RZ, 0xc0, !PT ;  /* 0x000000070e087812 */ /* 0x040fe400078ec0ff */
[C---:B------:R-:W-:Y:S02]  /*4c60*/  LOP3.LUT R7, R14.reuse, 0x3, RZ, 0xc0, !PT ;  /* 0x000000030e077812 */ /* 0x040fe400078ec0ff */
[----:B------:R-:W-:Y:S02]  /*4c70*/  LOP3.LUT R6, R14, 0x1, RZ, 0xc0, !PT ;  /* 0x000000010e067812 */ /* 0x000fe400078ec0ff */
[----:B------:R-:W-:-:S07]  /*4c80*/  IADD3.X R4, PT, PT, R15, -0x1, RZ, P0, !PT ;  /* 0xffffffff0f047810 */ /* 0x000fce00007fe4ff */
.L_x_845:
[----:B------:R-:W-:Y:S01]  /*4c90*/  IADD3 R13, P0, PT, -R28, R5, RZ ;  /* 0x000000051c0d7210 */ /* 0x000fe20007f1e1ff */
[----:B------:R-:W0:Y:S04]  /*4ca0*/  LDCU.64 UR4, c[0x0][0x390] ;  /* 0x00007200ff0477ac */ /* 0x000e280008000a00 */
[----:B------:R-:W-:-:S05]  /*4cb0*/  IMAD.X R0, R3, 0x1, ~R26, P0 ;  /* 0x0000000103007824 */ /* 0x000fca00000e0e1a */
[----:B------:R-:W-:-:S04]  /*4cc0*/  SHF.R.U64 R13, R13, 0x1, R0 ;  /* 0x000000010d0d7819 */ /* 0x000fc80000001200 */
[----:B------:R-:W-:Y:S02]  /*4cd0*/  IADD3 R2, P0, PT, R28, R13, RZ ;  /* 0x0000000d1c027210 */ /* 0x000fe40007f1e0ff */
[----:B------:R-:W-:Y:S02]  /*4ce0*/  SHF.R.U32.HI R13, RZ, 0x1, R0 ;  /* 0x00000001ff0d7819 */ /* 0x000fe40000011600 */
[----:B------:R-:W-:-:S03]  /*4cf0*/  LOP3.LUT R14, RZ, R2, RZ, 0x33, !PT ;  /* 0x00000002ff0e7212 */ /* 0x000fc600078e33ff */
[----:B------:R-:W-:Y:S01]  /*4d00*/  IMAD.X R0, R26, 0x1, R13, P0 ;  /* 0x000000011a007824 */ /* 0x000fe200000e060d */
[----:B------:R-:W-:Y:S02]  /*4d10*/  IADD3 R13, P0, PT, R2, R29, RZ ;  /* 0x0000001d020d7210 */ /* 0x000fe40007f1e0ff */
[----:B------:R-:W-:Y:S02]  /*4d20*/  IADD3 R14, P1, PT, R14, R11, RZ ;  /* 0x0000000b0e0e7210 */ /* 0x000fe40007f3e0ff */
[----:B------:R-:W-:Y:S01]  /*4d30*/  LOP3.LUT R15, RZ, R0, RZ, 0x33, !PT ;  /* 0x00000000ff0f7212 */ /* 0x000fe200078e33ff */
[----:B------:R-:W-:Y:S01]  /*4d40*/  IMAD.X R18, R0, 0x1, R27, P0 ;  /* 0x0000000100127824 */ /* 0x000fe200000e061b */
[----:B0-----:R-:W-:-:S03]  /*4d50*/  LEA R12, P0, R13, UR4, 0x3 ;  /* 0x000000040d0c7c11 */ /* 0x001fc6000f8018ff */
[----:B------:R-:W-:Y:S01]  /*4d60*/  IMAD.X R15, R15, 0x1, R10, P1 ;  /* 0x000000010f0f7824 */ /* 0x000fe200008e060a */
[C---:B------:R-:W-:Y:S02]  /*4d70*/  LEA R16, P1, R14.reuse, UR4, 0x3 ;  /* 0x000000040e107c11 */ /* 0x040fe4000f8218ff */
[----:B------:R-:W-:Y:S02]  /*4d80*/  LEA.HI.X R13, R13, UR5, R18, 0x3, P0 ;  /* 0x000000050d0d7c11 */ /* 0x000fe400080f1c12 */
[----:B------:R-:W-:Y:S01]  /*4d90*/  LEA.HI.X R17, R14, UR5, R15, 0x3, P1 ;  /* 0x000000050e117c11 */ /* 0x000fe200088f1c0f */
[----:B------:R-:W0:Y:S03]  /*4da0*/  LDCU.64 UR4, c[0x0][0x3b0] ;  /* 0x00007600ff0477ac */ /* 0x000e260008000a00 */
[----:B------:R-:W5:Y:S04]  /*4db0*/  LDG.E.64 R12, desc[UR8][R12.64] ;  /* 0x000000080c0c7981 */ /* 0x000f68000c1e1b00 */
[----:B------:R-:W5:Y:S01]  /*4dc0*/  LDG.E.64 R16, desc[UR8][R16.64] ;  /* 0x0000000810107981 */ /* 0x000f62000c1e1b00 */
[----:B------:R-:W-:-:S02]  /*4dd0*/  IMAD.MOV.U32 R24, RZ, RZ, -0x7bdddcdb ;  /* 0x84222325ff187424 */ /* 0x000fc400078e00ff */
[----:B------:R-:W-:Y:S02]  /*4de0*/  IMAD.MOV.U32 R22, RZ, RZ, -0x340d631c ;  /* 0xcbf29ce4ff167424 */ /* 0x000fe400078e00ff */
[----:B0-----:R-:W-:Y:S02]  /*4df0*/  IMAD.U32 R31, RZ, RZ, UR4 ;  /* 0x00000004ff1f7e24 */ /* 0x001fe4000f8e00ff */
[----:B------:R-:W-:-:S03]  /*4e00*/  IMAD.U32 R32, RZ, RZ, UR5 ;  /* 0x00000005ff207e24 */ /* 0x000fc6000f8e00ff */
[----:B------:R-:W-:-:S04]  /*4e10*/  ISETP.NE.U32.AND P0, PT, R31, RZ, PT ;  /* 0x000000ff1f00720c */ /* 0x000fc80003f05070 */
[----:B------:R-:W-:-:S13]  /*4e20*/  ISETP.NE.AND.EX P0, PT, R32, RZ, PT, P0 ;  /* 0x000000ff2000720c */ /* 0x000fda0003f05300 */
[----:B------:R-:W-:Y:S05]  /*4e30*/  @!P0 BRA `(.L_x_823) ;  /* 0x0000000800b08947 */ /* 0x000fea0003800000 */
[----:B------:R-:W-:Y:S01]  /*4e40*/  ISETP.NE.U32.AND P0, PT, R9, RZ, PT ;  /* 0x000000ff0900720c */ /* 0x000fe20003f05070 */
[----:B------:R-:W-:Y:S01]  /*4e50*/  IMAD.MOV.U32 R24, RZ, RZ, -0x7bdddcdb ;  /* 0x84222325ff187424 */ /* 0x000fe200078e00ff */
[----:B------:R-:W-:Y:S01]  /*4e60*/  ISETP.NE.U32.AND P2, PT, R6, RZ, PT ;  /* 0x000000ff0600720c */ /* 0x000fe20003f45070 */
[----:B------:R-:W-:Y:S01]  /*4e70*/  IMAD.MOV.U32 R22, RZ, RZ, -0x340d631c ;  /* 0xcbf29ce4ff167424 */ /* 0x000fe200078e00ff */
[----:B------:R-:W-:Y:S01]  /*4e80*/  ISETP.NE.AND.EX P1, PT, R4, RZ, PT, P0 ;  /* 0x000000ff0400720c */ /* 0x000fe20003f25300 */
[----:B------:R-:W-:Y:S01]  /*4e90*/  IMAD.MOV.U32 R23, RZ, RZ, RZ ;  /* 0x000000ffff177224 */ /* 0x000fe200078e00ff */
[----:B------:R-:W-:Y:S01]  /*4ea0*/  ISETP.NE.AND.EX P0, PT, RZ, RZ, PT, P2 ;  /* 0x000000ffff00720c */ /* 0x000fe20003f05320 */
[----:B------:R-:W-:-:S10]  /*4eb0*/  IMAD.MOV.U32 R35, RZ, RZ, RZ ;  /* 0x000000ffff237224 */ /* 0x000fd400078e00ff */
[----:B------:R-:W-:Y:S05]  /*4ec0*/  @!P1 BRA `(.L_x_824) ;  /* 0x0000000400c49947 */ /* 0x000fea0003800000 */
[----:B------:R-:W0:Y:S01]  /*4ed0*/  LDC.64 R14, c[0x0][0x3b0] ;  /* 0x0000ec00ff0e7b82 */ /* 0x000e220000000a00 */
[----:B-----5:R-:W-:Y:S01]  /*4ee0*/  IADD3 R18, P1, PT, R16, 0x8, RZ ;  /* 0x0000000810127810 */ /* 0x020fe20007f3e0ff */
[----:B------:R-:W-:Y:S02]  /*4ef0*/  IMAD.MOV.U32 R24, RZ, RZ, -0x7bdddcdb ;  /* 0x84222325ff187424 */ /* 0x000fe400078e00ff */
[----:B------:R-:W-:Y:S02]  /*4f00*/  IMAD.MOV.U32 R22, RZ, RZ, -0x340d631c ;  /* 0xcbf29ce4ff167424 */ /* 0x000fe400078e00ff */
[----:B------:R-:W-:Y:S02]  /*4f10*/  IMAD.MOV.U32 R23, RZ, RZ, RZ ;  /* 0x000000ffff177224 */ /* 0x000fe400078e00ff */
[----:B------:R-:W-:Y:S02]  /*4f20*/  IMAD.MOV.U32 R35, RZ, RZ, RZ ;  /* 0x000000ffff237224 */ /* 0x000fe400078e00ff */
[----:B------:R-:W-:-:S07]  /*4f30*/  IMAD.X R19, RZ, RZ, R17, P1 ;  /* 0x000000ffff137224 */ /* 0x000fce00008e0611 */
.L_x_825:
        /* <DEDUP_REMOVED lines=21> */
[----:B------:R-:W-:Y:S01]  /*5090*/  SHF.R.U64 R25, R32, 0x18, R33 ;  /* 0x0000001820197819 */ /* 0x000fe20000001221 */
[----:B0-----:R-:W-:-:S03]  /*50a0*/  IMAD.MOV.U32 R32, RZ, RZ, R15 ;  /* 0x000000ffff207224 */ /* 0x001fc600078e000f */
        /* <DEDUP_REMOVED lines=63> */
[----:B------:R-:W-:Y:S01]  /*54a0*/  LOP3.LUT R24, R24, 0xff, R31, 0x78, !PT ;  /* 0x000000ff18187812 */ /* 0x000fe200078e781f */
[----:B------:R-:W-:Y:S01]  /*54b0*/  IMAD.MOV.U32 R31, RZ, RZ, R14 ;  /* 0x000000ffff1f7224 */ /* 0x000fe200078e000e */
[----:B------:R-:W-:Y:S01]  /*54c0*/  SHF.R.U32.HI R25, RZ, 0x18, R21 ;  /* 0x00000018ff197819 */ /* 0x000fe20000011615 */
[----:B------:R-:W-:Y:S02]  /*54d0*/  IMAD R33, R20, 0x1b3, RZ ;  /* 0x000001b314217824 */ /* 0x000fe400078e02ff */
[----:B------:R-:W-:Y:S01]  /*54e0*/  IMAD.WIDE.U32 R20, R24, 0x1b3, RZ ;  /* 0x000001b318147825 */ /* 0x000fe200078e00ff */
[----:B------:R-:W-:-:S03]  /*54f0*/  LOP3.LUT R22, R31, 0xfffffffe, RZ, 0xc0, !PT ;  /* 0xfffffffe1f167812 */ /* 0x000fc600078ec0ff */
[----:B------:R-:W-:Y:S01]  /*5500*/  IMAD R33, R24, 0x100, R33 ;  /* 0x0000010018217824 */ /* 0x000fe200078e0221 */
[----:B------:R-:W-:Y:S02]  /*5510*/  LOP3.LUT R24, R25, R20, RZ, 0x3c, !PT ;  /* 0x0000001419187212 */ /* 0x000fe400078e3cff */
[----:B------:R-:W-:Y:S01]  /*5520*/  IADD3 R20, P2, PT, R23, -R22, RZ ;  /* 0x8000001617147210 */ /* 0x000fe20007f5e0ff */
[----:B------:R-:W-:-:S03]  /*5530*/  IMAD.IADD R21, R21, 0x1, R33 ;  /* 0x0000000115157824 */ /* 0x000fc600078e0221 */
[----:B------:R-:W-:Y:S01]  /*5540*/  ISETP.NE.U32.AND P1, PT, R20, RZ, PT ;  /* 0x000000ff1400720c */ /* 0x000fe20003f25070 */
[----:B------:R-:W-:Y:S01]  /*5550*/  IMAD.X R20, R35, 0x1, ~R32, P2 ;  /* 0x0000000123147824 */ /* 0x000fe200010e0e20 */
[----:B------:R-:W-:Y:S01]  /*5560*/  IADD3 R18, P2, PT, R18, 0x10, RZ ;  /* 0x0000001012127810 */ /* 0x000fe20007f5e0ff */
[----:B------:R-:W-:-:S03]  /*5570*/  IMAD R21, R21, 0x1b3, RZ ;  /* 0x000001b315157824 */ /* 0x000fc600078e02ff */
[----:B------:R-:W-:Y:S01]  /*5580*/  ISETP.NE.AND.EX P1, PT, R20, RZ, PT, P1 ;  /* 0x000000ff1400720c */ /* 0x000fe20003f25310 */
[C---:B------:R-:W-:Y:S02]  /*5590*/  IMAD R21, R24.reuse, 0x100, R21 ;  /* 0x0000010018157824 */ /* 0x040fe400078e0215 */
[----:B------:R-:W-:-:S04]  /*55a0*/  IMAD.WIDE.U32 R24, R24, 0x1b3, RZ ;  /* 0x000001b318187825 */ /* 0x000fc800078e00ff */
[----:B------:R-:W-:Y:S02]  /*55b0*/  IMAD.X R19, RZ, RZ, R19, P2 ;  /* 0x000000ffff137224 */ /* 0x000fe400010e0613 */
[----:B------:R-:W-:-:S04]  /*55c0*/  IMAD.IADD R22, R25, 0x1, R21 ;  /* 0x0000000119167824 */ /* 0x000fc800078e0215 */
[----:B------:R-:W-:Y:S05]  /*55d0*/  @P1 BRA `(.L_x_825) ;  /* 0xfffffff800581947 */ /* 0x000fea000383ffff */
.L_x_824:
        /* <DEDUP_REMOVED lines=50> */
.L_x_823:
[----:B------:R-:W-:Y:S01]  /*5900*/  ISETP.NE.U32.AND P0, PT, R31, RZ, PT ;  /* 0x000000ff1f00720c */ /* 0x000fe20003f05070 */
[----:B------:R-:W-:Y:S02]  /*5910*/  IMAD.MOV.U32 R14, RZ, RZ, -0x7bdddcdb ;  /* 0x84222325ff0e7424 */ /* 0x000fe400078e00ff */
[----:B------:R-:W-:Y:S01]  /*5920*/  IMAD.MOV.U32 R15, RZ, RZ, -0x340d631c ;  /* 0xcbf29ce4ff0f7424 */ /* 0x000fe200078e00ff */
        /* <DEDUP_REMOVED lines=11> */
[----:B------:R-:W-:Y:S02]  /*59e0*/  IMAD.MOV.U32 R14, RZ, RZ, -0x7bdddcdb ;  /* 0x84222325ff0e7424 */ /* 0x000fe400078e00ff */
[----:B------:R-:W-:Y:S02]  /*59f0*/  IMAD.MOV.U32 R15, RZ, RZ, -0x340d631c ;  /* 0xcbf29ce4ff0f7424 */ /* 0x000fe400078e00ff */
[----:B------:R-:W-:Y:S02]  /*5a00*/  IMAD.MOV.U32 R33, RZ, RZ, RZ ;  /* 0x000000ffff217224 */ /* 0x000fe400078e00ff */
[----:B------:R-:W-:Y:S02]  /*5a10*/  IMAD.MOV.U32 R23, RZ, RZ, RZ ;  /* 0x000000ffff177224 */ /* 0x000fe400078e00ff */
[----:B------:R-:W-:Y:S02]  /*5a20*/  IMAD.MOV.U32 R25, RZ, RZ, RZ ;  /* 0x000000ffff197224 */ /* 0x000fe400078e00ff */
[----:B------:R-:W-:-:S07]  /*5a30*/  IMAD.MOV.U32 R35, RZ, RZ, RZ ;  /* 0x000000ffff237224 */ /* 0x000fce00078e00ff */
.L_x_828:
[----:B-----5:R-:W-:-:S04]  /*5a40*/  LEA R36, P2, R33, R12, 0x3 ;  /* 0x0000000c21247211 */ /* 0x020fc800078418ff */
[----:B------:R-:W-:-:S05]  /*5a50*/  LEA.HI.X R37, R33, R13, R23, 0x3, P2 ;  /* 0x0000000d21257211 */ /* 0x000fca00010f1c17 */
[----:B------:R-:W2:Y:S04]  /*5a60*/  LD.E.64 R20, desc[UR8][R36.64] ;  /* 0x0000000824147980 */ /* 0x000ea8000c101b00 */
[----:B------:R0:W3:Y:S01]  /*5a70*/  LD.E.64 R18, desc[UR8][R36.64+0x8] ;  /* 0x0000080824127980 */ /* 0x0000e2000c101b00 */
        /* <DEDUP_REMOVED lines=18> */
[C---:B0-----:R-:W-:Y:S02]  /*5ba0*/  IMAD R37, R14.reuse, 0x100, R15 ;  /* 0x000001000e257824 */ /* 0x041fe400078e020f */
        /* <DEDUP_REMOVED lines=71> */
[----:B------:R-:W-:Y:S01]  /*6020*/  ISETP.NE.U32.AND P2, PT, R25, R18, PT ;  /* 0x000000121900720c */ /* 0x000fe20003f45070 */
[----:B------:R-:W-:-:S03]  /*6030*/  IMAD.WIDE.U32 R14, R14, 0x1b3, RZ ;  /* 0x000001b30e0e7825 */ /* 0x000fc600078e00ff */
[----:B------:R-:W-:Y:S01]  /*6040*/  ISETP.NE.AND.EX P2, PT, R35, R32, PT, P2 ;  /* 0x000000202300720c */ /* 0x000fe20003f45320 */
[----:B------:R-:W-:Y:S01]  /*6050*/  IMAD.IADD R15, R15, 0x1, R21 ;  /* 0x000000010f0f7824 */ /* 0x000fe200078e0215 */
[----:B------:R-:W-:-:S03]  /*6060*/  LOP3.LUT R14, R19, R14, RZ, 0x3c, !PT ;  /* 0x0000000e130e7212 */ /* 0x000fc600078e3cff */
[----:B------:R-:W-:-:S04]  /*6070*/  IMAD R15, R15, 0x1b3, RZ ;  /* 0x000001b30f0f7824 */ /* 0x000fc800078e02ff */
[C---:B------:R-:W-:Y:S02]  /*6080*/  IMAD R19, R14.reuse, 0x100, R15 ;  /* 0x000001000e137824 */ /* 0x040fe400078e020f */
[----:B------:R-:W-:-:S04]  /*6090*/  IMAD.WIDE.U32 R14, R14, 0x1b3, RZ ;  /* 0x000001b30e0e7825 */ /* 0x000fc800078e00ff */
[----:B------:R-:W-:Y:S01]  /*60a0*/  IMAD.IADD R15, R15, 0x1, R19 ;  /* 0x000000010f0f7824 */ /* 0x000fe200078e0213 */
[----:B------:R-:W-:Y:S06]  /*60b0*/  @P2 BRA `(.L_x_828) ;  /* 0xfffffff800602947 */ /* 0x000fec000383ffff */
.L_x_827:
        /* <DEDUP_REMOVED lines=50> */
.L_x_826:
[----:B------:R-:W-:Y:S01]  /*63e0*/  ISETP.NE.U32.AND P1, PT, R24, R14, PT ;  /* 0x0000000e1800720c */ /* 0x000fe20003f25070 */
[----:B------:R-:W-:Y:S03]  /*63f0*/  BSSY.RECONVERGENT B1, `(.L_x_829) ;  /* 0x00002a9000017945 */ /* 0x000fe60003800200 */
[----:B------:R-:W-:-:S13]  /*6400*/  ISETP.NE.AND.EX P1, PT, R22, R15, PT, P1 ;  /* 0x0000000f1600720c */ /* 0x000fda0003f25310 */
[----:B------:R-:W-:Y:S05]  /*6410*/  @!P1 BRA `(.L_x_830) ;  /* 0x0000002800289947 */ /* 0x000fea0003800000 */
[----:B------:R-:W-:Y:S01]  /*6420*/  CS2R R34, SRZ ;  /* 0x0000000000227805 */ /* 0x000fe2000001ff00 */
[----:B------:R-:W-:Y:S06]  /*6430*/  @!P0 BRA `(.L_x_831) ;  /* 0x0000001400008947 */ /* 0x000fec0003800000 */
        /* <DEDUP_REMOVED lines=13> */
.L_x_833:
[----:B-----5:R-:W-:-:S04]  /*6510*/  LEA R14, P1, R37, R16, 0x3 ;  /* 0x00000010250e7211 */ /* 0x020fc800078218ff */
[----:B------:R-:W-:-:S05]  /*6520*/  LEA.HI.X R15, R37, R17, R33, 0x3, P1 ;  /* 0x00000011250f7211 */ /* 0x000fca00008f1c21 */
[----:B------:R-:W2:Y:S04]  /*6530*/  LD.E.64 R22, desc[UR8][R14.64] ;  /* 0x000000080e167980 */ /* 0x000ea8000c101b00 */
[----:B------:R-:W3:Y:S04]  /*6540*/  LD.E.64 R20, desc[UR8][R14.64+0x8] ;  /* 0x000008080e147980 */ /* 0x000ee8000c101b00 */
[----:B------:R-:W4:Y:S01]  /*6550*/  LD.E.64 R18, desc[UR8][R14.64+0x10] ;  /* 0x000010080e127980 */ /* 0x000f22000c101b00 */
[----:B--2---:R-:W-:-:S04]  /*6560*/  IMAD.WIDE.U32 R34, R22, -0x61c8864f, R34 ;  /* 0x9e3779b116227825 */ /* 0x004fc800078e0022 */
[----:B------:R-:W-:Y:S01]  /*6570*/  IMAD R23, R23, -0x61c8864f, RZ ;  /* 0x9e3779b117177824 */ /* 0x000fe200078e02ff */
[----:B------:R-:W-:-:S03]  /*6580*/  LEA R22, P1, R34, R34, 0xd ;  /* 0x0000002222167211 */ /* 0x000fc600078268ff */
[----:B------:R-:W-:-:S05]  /*6590*/  IMAD.IADD R23, R35, 0x1, R23 ;  /* 0x0000000123177824 */ /* 0x000fca00078e0217 */
        /* <DEDUP_REMOVED lines=128> */
[----:B0-----:R-:W-:Y:S01]  /*6da0*/  IMAD.U32 R31, RZ, RZ, UR6 ;  /* 0x00000006ff1f7e24 */ /* 0x001fe2000f8e00ff */
[----:B------:R-:W-:Y:S02]  /*6db0*/  LOP3.LUT R18, R18, R19, RZ, 0x3c, !PT ;  /* 0x0000001312127212 */ /* 0x000fe400078e3cff */
[----:B------:R-:W-:Y:S01]  /*6dc0*/  LEA R14, P1, R15, R15, 0x3 ;  /* 0x0000000f0f0e7211 */ /* 0x000fe200078218ff */
[----:B------:R-:W-:-:S03]  /*6dd0*/  UIADD3 UR4, UP0, UPT, UR4, 0x8, URZ ;  /* 0x0000000804047890 */ /* 0x000fc6000ff1e0ff */
[----:B------:R-:W-:Y:S02]  /*6de0*/  LEA.HI.X R15, R15, R18, R18, 0x3, P1 ;  /* 0x000000120f0f7211 */ /* 0x000fe400008f1c12 */
[----:B------:R-:W-:Y:S01]  /*6df0*/  LOP3.LUT R18, R31, 0xfffffff8, RZ, 0xc0, !PT ;  /* 0xfffffff81f127812 */ /* 0x000fe200078ec0ff */
[----:B------:R-:W-:Y:S01]  /*6e00*/  UIADD3.X UR5, UPT, UPT, URZ, UR5, URZ, UP0, !UPT ;  /* 0x00000005ff057290 */ /* 0x000fe200087fe4ff */
[----:B------:R-:W-:Y:S02]  /*6e10*/  IMAD.U32 R32, RZ, RZ, UR7 ;  /* 0x00000007ff207e24 */ /* 0x000fe4000f8e00ff */
[----:B------:R-:W-:Y:S02]  /*6e20*/  ISETP.NE.U32.AND P1, PT, R18, UR4, PT ;  /* 0x0000000412007c0c */ /* 0x000fe4000bf25070 */
[----:B------:R-:W-:Y:S02]  /*6e30*/  SHF.R.U64 R35, R14, 0x11, R15 ;  /* 0x000000110e237819 */ /* 0x000fe4000000120f */
[----:B------:R-:W-:-:S02]  /*6e40*/  ISETP.NE.AND.EX P1, PT, R32, UR5, PT, P1 ;  /* 0x0000000520007c0c */ /* 0x000fc4000bf25310 */
        /* <DEDUP_REMOVED lines=8> */
.L_x_832:
        /* <DEDUP_REMOVED lines=84> */
.L_x_834:
        /* <DEDUP_REMOVED lines=46> */
.L_x_835:
        /* <DEDUP_REMOVED lines=21> */
.L_x_831:
[----:B------:R-:W-:Y:S01]  /*7840*/  ISETP.NE.U32.AND P0, PT, R31, RZ, PT ;  /* 0x000000ff1f00720c */ /* 0x000fe20003f05070 */
[----:B------:R-:W-:Y:S01]  /*7850*/  BSSY.RECONVERGENT B2, `(.L_x_836) ;  /* 0x0000143000027945 */ /* 0x000fe20003800200 */
[----:B------:R-:W-:Y:S02]  /*7860*/  CS2R R24, SRZ ;  /* 0x0000000000187805 */ /* 0x000fe4000001ff00 */
[----:B------:R-:W-:-:S13]  /*7870*/  ISETP.NE.AND.EX P0, PT, R32, RZ, PT, P0 ;  /* 0x000000ff2000720c */ /* 0x000fda0003f05300 */
[----:B------:R-:W-:Y:S05]  /*7880*/  @!P0 BRA `(.L_x_837) ;  /* 0x0000001000fc8947 */ /* 0x000fea0003800000 */
[----:B------:R-:W-:Y:S01]  /*7890*/  ISETP.GE.U32.AND P0, PT, R9, 0x7, PT ;  /* 0x000000070900780c */ /* 0x000fe20003f06070 */
[----:B------:R-:W-:Y:S01]  /*78a0*/  IMAD.MOV.U32 R37, RZ, RZ, RZ ;  /* 0x000000ffff257224 */ /* 0x000fe200078e00ff */
[----:B------:R-:W-:Y:S01]  /*78b0*/  CS2R R24, SRZ ;  /* 0x0000000000187805 */ /* 0x000fe2000001ff00 */
[----:B------:R-:W-:Y:S01]  /*78c0*/  IMAD.MOV.U32 R33, RZ, RZ, RZ ;  /* 0x000000ffff217224 */ /* 0x000fe200078e00ff */
[----:B------:R-:W-:-:S13]  /*78d0*/  ISETP.GE.U32.AND.EX P0, PT, R4, RZ, PT, P0 ;  /* 0x000000ff0400720c */ /* 0x000fda0003f06100 */
[----:B------:R-:W-:Y:S05]  /*78e0*/  @!P0 BRA `(.L_x_838) ;  /* 0x0000000800808947 */ /* 0x000fea0003800000 */
[----:B------:R-:W-:Y:S01]  /*78f0*/  BSSY.RECONVERGENT B3, `(.L_x_839) ;  /* 0x000009c000037945 */ /* 0x000fe20003800200 */
[----:B------:R-:W-:Y:S01]  /*7900*/  IMAD.MOV.U32 R33, RZ, RZ, RZ ;  /* 0x000000ffff217224 */ /* 0x000fe200078e00ff */
[----:B------:R-:W-:Y:S01]  /*7910*/  CS2R R24, SRZ ;  /* 0x0000000000187805 */ /* 0x000fe2000001ff00 */
[----:B------:R-:W-:-:S07]  /*7920*/  IMAD.MOV.U32 R37, RZ, RZ, RZ ;  /* 0x000000ffff257224 */ /* 0x000fce00078e00ff */
.L_x_840:
        /* <DEDUP_REMOVED lines=89> */
[----:B0-----:R-:W-:-:S04]  /*7ec0*/  SHF.R.U64 R15, R16, 0x11, R17 ;  /* 0x00000011100f7819 */ /* 0x001fc80000001211 */
        /* <DEDUP_REMOVED lines=63> */
.L_x_839:
[----:B------:R-:W0:Y:S01]  /*82c0*/  LDCU UR4, c[0x0][0x3b4] ;  /* 0x00007680ff0477ac */ /* 0x000e220008000800 */
[----:B------:R-:W-:Y:S02]  /*82d0*/  IMAD.MOV.U32 R37, RZ, RZ, R16 ;  /* 0x000000ffff257224 */ /* 0x000fe400078e0010 */
[----:B0-----:R-:W-:-:S07]  /*82e0*/  IMAD.U32 R33, RZ, RZ, UR4 ;  /* 0x00000004ff217e24 */ /* 0x001fce000f8e00ff */
.L_x_838:
        /* <DEDUP_REMOVED lines=86> */
.L_x_841:
        /* <DEDUP_REMOVED lines=46> */
.L_x_842:
        /* <DEDUP_REMOVED lines=21> */
.L_x_837:
[----:B------:R-:W-:Y:S05]  /*8c80*/  BSYNC.RECONVERGENT B2 ;  /* 0x0000000000027941 */ /* 0x000fea0003800200 */
.L_x_836:
[----:B------:R-:W-:-:S04]  /*8c90*/  ISETP.GE.U32.AND P0, PT, R34, R24, PT ;  /* 0x000000182200720c */ /* 0x000fc80003f06070 */
[----:B------:R-:W-:Y:S01]  /*8ca0*/  ISETP.GE.U32.AND.EX P0, PT, R35, R25, PT, P0 ;  /* 0x000000192300720c */ /* 0x000fe20003f06100 */
[----:B------:R-:W-:-:S12]  /*8cb0*/  BRA `(.L_x_843) ;  /* 0x0000000000707947 */ /* 0x000fd80003800000 */
.L_x_830:
[----:B------:R-:W0:Y:S01]  /*8cc0*/  LDCU UR4, c[0x0][0x3b8] ;  /* 0x00007700ff0477ac */ /* 0x000e220008000800 */
[----:B------:R-:W-:Y:S01]  /*8cd0*/  PLOP3.LUT P0, PT, PT, PT, PT, 0x80, 0x8 ;  /* 0x000000000008781c */ /* 0x000fe20003f0f070 */
[----:B0-----:R-:W-:-:S09]  /*8ce0*/  UISETP.NE.AND UP0, UPT, UR4, URZ, UPT ;  /* 0x000000ff0400728c */ /* 0x001fd2000bf05270 */
[----:B------:R-:W-:Y:S05]  /*8cf0*/  BRA.U !UP0, `(.L_x_843) ;  /* 0x0000000108607547 */ /* 0x000fea000b800000 */
[----:B------:R-:W-:Y:S02]  /*8d00*/  IMAD.MOV.U32 R20, RZ, RZ, RZ ;  /* 0x000000ffff147224 */ /* 0x000fe400078e00ff */
[----:B------:R-:W-:-:S07]  /*8d10*/  IMAD.MOV.U32 R23, RZ, RZ, RZ ;  /* 0x000000ffff177224 */ /* 0x000fce00078e00ff */
.L_x_844:
        /* <DEDUP_REMOVED lines=22> */
.L_x_843:
[----:B------:R-:W-:Y:S05]  /*8e80*/  BSYNC.RECONVERGENT B1 ;  /* 0x0000000000017941 */ /* 0x000fea0003800200 */
.L_x_829:
        /* <DEDUP_REMOVED lines=9> */
.L_x_822:
[----:B------:R-:W-:Y:S05]  /*8f20*/  BSYNC.RECONVERGENT B0 ;  /* 0x0000000000007941 */ /* 0x000fea0003800200 */
.L_x_792:
[----:B------:R-:W0:Y:S01]  /*8f30*/  LDCU.64 UR4, c[0x0][0x3a8] ;  /* 0x00007500ff0477ac */ /* 0x000e220008000a00 */
[----:B------:R-:W-:-:S05]  /*8f40*/  IADD3 R28, P0, PT, R29, R28, RZ ;  /* 0x0000001c1d1c7210 */ /* 0x000fca0007f1e0ff */
[----:B------:R-:W-:Y:S01]  /*8f50*/  IMAD.X R29, R27, 0x1, R26, P0 ;  /* 0x000000011b1d7824 */ /* 0x000fe200000e061a */
[----:B0-----:R-:W-:-:S04]  /*8f60*/  LEA R2, P1, R30, UR4, 0x3 ;  /* 0x000000041e027c11 */ /* 0x001fc8000f8218ff */
[----:B------:R-:W-:-:S05]  /*8f70*/  LEA.HI.X R3, R30, UR5, RZ, 0x3, P1 ;  /* 0x000000051e037c11 */ /* 0x000fca00088f1cff */
[----:B------:R-:W-:Y:S01]  /*8f80*/  STG.E.64 desc[UR8][R2.64], R28 ;  /* 0x0000001c02007986 */ /* 0x000fe2000c101b08 */
[----:B------:R-:W-:Y:S05]  /*8f90*/  EXIT ;  /* 0x000000000000794d */ /* 0x000fea0003800000 */
.L_x_846:
        /* <DEDUP_REMOVED lines=14> */
.L_x_5000:


//--------------------- .text._ZN3cub18CUB_300001_SM_10006detail10merge_sort30DeviceMergeSortBlockSortKernelINS2_10policy_hubIPPmE9Policy600ES6_PNS0_8NullTypeES6_SA_m18tuple_indexed_lessS5_S9_EEvbT0_T1_T2_T3_T4_PT6_PT7_T5_NS1_7vsmem_tE --------------------------
	.section	.text._ZN3cub18CUB_300001_SM_10006detail10merge_sort30DeviceMergeSortBlockSortKernelINS2_10policy_hubIPPmE9Policy600ES6_PNS0_8NullTypeES6_SA_m18tuple_indexed_lessS5_S9_EEvbT0_T1_T2_T3_T4_PT6_PT7_T5_NS1_7vsmem_tE,"ax",@progbits
	.align	128
        .global         _ZN3cub18CUB_300001_SM_10006detail10merge_sort30DeviceMergeSortBlockSortKernelINS2_10policy_hubIPPmE9Policy600ES6_PNS0_8NullTypeES6_SA_m18tuple_indexed_lessS5_S9_EEvbT0_T1_T2_T3_T4_PT6_PT7_T5_NS1_7vsmem_tE
        .type           _ZN3cub18CUB_300001_SM_10006detail10merge_sort30DeviceMergeSortBlockSortKernelINS2_10policy_hubIPPmE9Policy600ES6_PNS0_8NullTypeES6_SA_m18tuple_indexed_lessS5_S9_EEvbT0_T1_T2_T3_T4_PT6_PT7_T5_NS1_7vsmem_tE,@function
        .size           _ZN3cub18CUB_300001_SM_10006detail10merge_sort30DeviceMergeSortBlockSortKernelINS2_10policy_hubIPPmE9Policy600ES6_PNS0_8NullTypeES6_SA_m18tuple_indexed_lessS5_S9_EEvbT0_T1_T2_T3_T4_PT6_PT7_T5_NS1_7vsmem_tE,(.L_x_5001 - _ZN3cub18CUB_300001_SM_10006detail10merge_sort30DeviceMergeSortBlockSortKernelINS2_10policy_hubIPPmE9Policy600ES6_PNS0_8NullTypeES6_SA_m18tuple_indexed_lessS5_S9_EEvbT0_T1_T2_T3_T4_PT6_PT7_T5_NS1_7vsmem_tE)
        .other          _ZN3cub18CUB_300001_SM_10006detail10merge_sort30DeviceMergeSortBlockSortKernelINS2_10policy_hubIPPmE9Policy600ES6_PNS0_8NullTypeES6_SA_m18tuple_indexed_lessS5_S9_EEvbT0_T1_T2_T3_T4_PT6_PT7_T5_NS1_7vsmem_tE,@"STO_CUDA_ENTRY STV_DEFAULT"
_ZN3cub18CUB_300001_SM_10006detail10merge_sort30DeviceMergeSortBlockSortKernelINS2_10policy_hubIPPmE9Policy600ES6_PNS0_8NullTypeES6_SA_m18tuple_indexed_lessS5_S9_EEvbT0_T1_T2_T3_T4_PT6_PT7_T5_NS1_7vsmem_tE:
.text._ZN3cub18CUB_300001_SM_10006detail10merge_sort30DeviceMergeSortBlockSortKernelINS2_10policy_hubIPPmE9Policy600ES6_PNS0_8NullTypeES6_SA_m18tuple_indexed_lessS5_S9_EEvbT0_T1_T2_T3_T4_PT6_PT7_T5_NS1_7vsmem_tE:
[----:B------:R-:W0:Y:S01]  /*0000*/  LDC R1, c[0x0][0x37c] ;  /* 0x0000df00ff017b82 */ /* 0x000e220000000800 */
[----:B------:R-:W1:Y:S01]  /*0010*/  S2R R5, SR_CTAID.X ;  /* 0x0000000000057919 */ /* 0x000e620000002500 */
[----:B------:R-:W2:Y:S01]  /*0020*/  LDCU UR4, c[0x0][0x370] ;  /* 0x00006e00ff0477ac */ /* 0x000ea20008000800 */
[----:B0-----:R-:W-:Y:S01]  /*0030*/  VIADD R1, R1, 0xffffffd8 ;  /* 0xffffffd801017836 */ /* 0x001fe20000000000 */
[----:B------:R-:W0:Y:S01]  /*0040*/  LDCU.64 UR6, c[0x0][0x358] ;  /* 0x00006b00ff0677ac */ /* 0x000e220008000a00 */
[----:B--2---:R-:W-:-:S04]  /*0050*/  UIADD3 UR4, UP0, UPT, UR4, -0x1, URZ ;  /* 0xffffffff04047890 */ /* 0x004fc8000ff1e0ff */
[----:B------:R-:W-:-:S06]  /*0060*/  UIADD3.X UR5, UPT, UPT, URZ, -0x1, URZ, UP0, !UPT ;  /* 0xffffffffff057890 */ /* 0x000fcc00087fe4ff */
[----:B------:R-:W-:Y:S01]  /*0070*/  IMAD.U32 R0, RZ, RZ, UR5 ;  /* 0x00000005ff007e24 */ /* 0x000fe2000f8e00ff */
[C---:B-1----:R-:W-:Y:S01]  /*0080*/  ISETP.LT.U32.AND P0, PT, R5.reuse, UR4, PT ;  /* 0x0000000405007c0c */ /* 0x042fe2000bf01070 */
[----:B------:R-:W-:-:S03]  /*0090*/  IMAD.WIDE.U32 R44, R5, 0x800, RZ ;  /* 0x00000800052c7825 */ /* 0x000fc600078e00ff */
[----:B------:R-:W-:-:S13]  /*00a0*/  ISETP.GT.U32.AND.EX P0, PT, R0, RZ, PT, P0 ;  /* 0x000000ff0000720c */ /* 0x000fda0003f04100 */
[----:B0-----:R-:W-:Y:S05]  /*00b0*/  @!P0 BRA `(.L_x_847) ;  /* 0x0000098800e88947 */ /* 0x001fea0003800000 */
[----:B------:R-:W0:Y:S01]  /*00c0*/  S2R R3, SR_TID.X ;  /* 0x0000000000037919 */ /* 0x000e220000002100 */
[----:B------:R-:W1:Y:S01]  /*00d0*/  LDCU.64 UR4, c[0x0][0x388] ;  /* 0x00007100ff0477ac */ /* 0x000e620008000a00 */
[----:B------:R-:W-:Y:S01]  /*00e0*/  ACQBULK ;  /* 0x000000000000782e */ /* 0x000fe20000000000 */
[----:B0-----:R-:W-:-:S05]  /*00f0*/  IMAD.SHL.U32 R0, R3, 0x8, RZ ;  /* 0x0000000803007824 */ /* 0x001fca00078e00ff */
[----:B------:R-:W-:-:S04]  /*0100*/  LOP3.LUT R0, R0, 0x1f00, RZ, 0xc0, !PT ;  /* 0x00001f0000007812 */ /* 0x000fc800078ec0ff */
[----:B------:R-:W-:-:S04]  /*0110*/  LOP3.LUT R3, R0, 0x1f, R3, 0xf8, !PT ;  /* 0x0000001f00037812 */ /* 0x000fc800078ef803 */
[----:B------:R-:W-:-:S05]  /*0120*/  IADD3 R3, P0, PT, R44, R3, RZ ;  /* 0x000000032c037210 */ /* 0x000fca0007f1e0ff */
[----:B------:R-:W-:Y:S02]  /*0130*/  IMAD.X R42, RZ, RZ, R45, P0 ;  /* 0x000000ffff2a7224 */ /* 0x000fe400000e062d */
[----:B------:R-:W-:-:S03]  /*0140*/  IMAD.SHL.U32 R43, R3, 0x8, RZ ;  /* 0x00000008032b7824 */ /* 0x000fc600078e00ff */
[----:B------:R-:W-:Y:S02]  /*0150*/  SHF.L.U64.HI R42, R3, 0x3, R42 ;  /* 0x00000003032a7819 */ /* 0x000fe4000001022a */
[----:B-1----:R-:W-:-:S04]  /*0160*/  IADD3 R18, P0, PT, R43, UR4, RZ ;  /* 0x000000042b127c10 */ /* 0x002fc8000ff1e0ff */
[----:B------:R-:W-:-:S05]  /*0170*/  IADD3.X R19, PT, PT, R42, UR5, RZ, P0, !PT ;  /* 0x000000052a137c10 */ /* 0x000fca00087fe4ff */
[----:B------:R-:W2:Y:S04]  /*0180*/  LDG.E.64 R16, desc[UR6][R18.64] ;  /* 0x0000000612107981 */ /* 0x000ea8000c1e1b00 */
[----:B------:R-:W3:Y:S04]  /*0190*/  LDG.E.64 R14, desc[UR6][R18.64+0x100] ;  /* 0x00010006120e7981 */ /* 0x000ee8000c1e1b00 */
[----:B------:R-:W4:Y:S04]  /*01a0*/  LDG.E.64 R12, desc[UR6][R18.64+0x200] ;  /* 0x00020006120c7981 */ /* 0x000f28000c1e1b00 */
[----:B------:R-:W5:Y:S04]  /*01b0*/  LDG.E.64 R10, desc[UR6][R18.64+0x300] ;  /* 0x00030006120a7981 */ /* 0x000f68000c1e1b00 */
[----:B------:R-:W5:Y:S04]  /*01c0*/  LDG.E.64 R8, desc[UR6][R18.64+0x400] ;  /* 0x0004000612087981 */ /* 0x000f68000c1e1b00 */
[----:B------:R-:W5:Y:S04]  /*01d0*/  LDG.E.64 R4, desc[UR6][R18.64+0x500] ;  /* 0x0005000612047981 */ /* 0x000f68000c1e1b00 */
[----:B------:R-:W5:Y:S04]  /*01e0*/  LDG.E.64 R2, desc[UR6][R18.64+0x600] ;  /* 0x0006000612027981 */ /* 0x000f68000c1e1b00 */
[----:B------:R0:W5:Y:S01]  /*01f0*/  LDG.E.64 R6, desc[UR6][R18.64+0x700] ;  /* 0x0007000612067981 */ /* 0x000162000c1e1b00 */
[----:B------:R-:W1:Y:S01]  /*0200*/  S2UR UR5, SR_CgaCtaId ;  /* 0x00000000000579c3 */ /* 0x000e620000008800 */
[----:B------:R-:W-:Y:S01]  /*0210*/  UMOV UR4, 0x400 ;  /* 0x0000040000047882 */ /* 0x000fe20000000000 */
[----:B------:R-:W0:Y:S01]  /*0220*/  S2R R21, SR_LANEID ;  /* 0x0000000000157919 */ /* 0x000e220000000000 */
[----:B-1----:R-:W-:Y:S01]  /*0230*/  ULEA UR4, UR5, UR4, 0x18 ;  /* 0x0000000405047291 */ /* 0x002fe2000f8ec0ff */
[----:B0-----:R-:W-:-:S04]  /*0240*/  IMAD.IADD R20, R0, 0x1, R21 ;  /* 0x0000000100147824 */ /* 0x001fc800078e0215 */
[----:B------:R-:W-:Y:S01]  /*0250*/  IMAD R0, R21, 0x7, R20 ;  /* 0x0000000715007824 */ /* 0x000fe200078e0214 */
[CC--:B------:R-:W-:Y:S01]  /*0260*/  LEA.HI.SX32 R21, R20.reuse, R20.reuse, 0x1b ;  /* 0x0000001414157211 */ /* 0x0c0fe200078fdaff */
[C---:B------:R-:W-:Y:S02]  /*0270*/  VIADD R23, R20.reuse, 0x20 ;  /* 0x0000002014177836 */ /* 0x040fe40000000000 */
[C---:B------:R-:W-:Y:S01]  /*0280*/  VIADD R19, R20.reuse, 0x80 ;  /* 0x0000008014137836 */ /* 0x040fe20000000000 */
[----:B------:R-:W-:Y:S01]  /*0290*/  LEA R21, R21, UR4, 0x3 ;  /* 0x0000000415157c11 */ /* 0x000fe2000f8e18ff */
[C---:B------:R-:W-:Y:S01]  /*02a0*/  VIADD R25, R20.reuse, 0x40 ;  /* 0x0000004014197836 */ /* 0x040fe20000000000 */
[-C--:B------:R-:W-:Y:S01]  /*02b0*/  LEA.HI.SX32 R23, R23, R20.reuse, 0x1b ;  /* 0x0000001417177211 */ /* 0x080fe200078fdaff */
[C---:B------:R-:W-:Y:S01]  /*02c0*/  VIADD R27, R20.reuse, 0x60 ;  /* 0x00000060141b7836 */ /* 0x040fe20000000000 */
[-C--:B------:R-:W-:Y:S01]  /*02d0*/  LEA.HI.SX32 R19, R19, R20.reuse, 0x1b ;  /* 0x0000001413137211 */ /* 0x080fe200078fdaff */
[C---:B------:R-:W-:Y:S01]  /*02e0*/  VIADD R29, R20.reuse, 0xa0 ;  /* 0x000000a0141d7836 */ /* 0x040fe20000000000 */
[-C--:B------:R-:W-:Y:S01]  /*02f0*/  LEA.HI.SX32 R25, R25, R20.reuse, 0x1b ;  /* 0x0000001419197211 */ /* 0x080fe200078fdaff */
[C---:B------:R-:W-:Y:S01]  /*0300*/  VIADD R31, R20.reuse, 0xc0 ;  /* 0x000000c0141f7836 */ /* 0x040fe20000000000 */
[-C--:B------:R-:W-:Y:S01]  /*0310*/  LEA.HI.SX32 R27, R27, R20.reuse, 0x1b ;  /* 0x000000141b1b7211 */ /* 0x080fe200078fdaff */
[----:B------:R-:W-:Y:S01]  /*0320*/  VIADD R33, R20, 0xe0 ;  /* 0x000000e014217836 */ /* 0x000fe20000000000 */
[----:B------:R-:W-:Y:S01]  /*0330*/  LEA R23, R23, UR4, 0x3 ;  /* 0x0000000417177c11 */ /* 0x000fe2000f8e18ff */
[C---:B------:R-:W-:Y:S01]  /*0340*/  VIADD R35, R0.reuse, 0x2 ;  /* 0x0000000200237836 */ /* 0x040fe20000000000 */
[----:B------:R-:W-:Y:S01]  /*0350*/  LEA R22, R19, UR4, 0x3 ;  /* 0x0000000413167c11 */ /* 0x000fe2000f8e18ff */
[C---:B------:R-:W-:Y:S01]  /*0360*/  VIADD R19, R0.reuse, 0x1 ;  /* 0x0000000100137836 */ /* 0x040fe20000000000 */
[----:B------:R-:W-:Y:S01]  /*0370*/  LEA R25, R25, UR4, 0x3 ;  /* 0x0000000419197c11 */ /* 0x000fe2000f8e18ff */
[C---:B------:R-:W-:Y:S01]  /*0380*/  VIADD R37, R0.reuse, 0x3 ;  /* 0x0000000300257836 */ /* 0x040fe20000000000 */
[-C--:B------:R-:W-:Y:S01]  /*0390*/  LEA.HI.SX32 R29, R29, R20.reuse, 0x1b ;  /* 0x000000141d1d7211 */ /* 0x080fe200078fdaff */
[C---:B------:R-:W-:Y:S01]  /*03a0*/  VIADD R39, R0.reuse, 0x4 ;  /* 0x0000000400277836 */ /* 0x040fe20000000000 */
[----:B------:R-:W-:Y:S01]  /*03b0*/  LEA R27, R27, UR4, 0x3 ;  /* 0x000000041b1b7c11 */ /* 0x000fe2000f8e18ff */
[C---:B------:R-:W-:Y:S01]  /*03c0*/  VIADD R41, R0.reuse, 0x5 ;  /* 0x0000000500297836 */ /* 0x040fe20000000000 */
[-C--:B------:R-:W-:Y:S01]  /*03d0*/  LEA.HI.SX32 R31, R31, R20.reuse, 0x1b ;  /* 0x000000141f1f7211 */ /* 0x080fe200078fdaff */
[----:B------:R-:W-:Y:S01]  /*03e0*/  VIADD R45, R0, 0x6 ;  /* 0x00000006002d7836 */ /* 0x000fe20000000000 */
[----:B------:R-:W-:Y:S01]  /*03f0*/  LEA.HI.SX32 R33, R33, R20, 0x1b ;  /* 0x0000001421217211 */ /* 0x000fe200078fdaff */
[----:B------:R-:W-:Y:S01]  /*0400*/  STL [R1+0x24], R22 ;  /* 0x0000241601007387 */ /* 0x000fe20000100800 */
[----:B------:R-:W-:-:S02]  /*0410*/  LEA.HI.SX32 R19, R19, R0, 0x1b ;  /* 0x0000000013137211 */ /* 0x000fc400078fdaff */
[-C--:B------:R-:W-:Y:S02]  /*0420*/  LEA.HI.SX32 R35, R35, R0.reuse, 0x1b ;  /* 0x0000000023237211 */ /* 0x080fe400078fdaff */
[-C--:B------:R-:W-:Y:S02]  /*0430*/  LEA.HI.SX32 R37, R37, R0.reuse, 0x1b ;  /* 0x0000000025257211 */ /* 0x080fe400078fdaff */
[-C--:B------:R-:W-:Y:S02]  /*0440*/  LEA.HI.SX32 R39, R39, R0.reuse, 0x1b ;  /* 0x0000000027277211 */ /* 0x080fe400078fdaff */
[-C--:B------:R-:W-:Y:S02]  /*0450*/  LEA.HI.SX32 R41, R41, R0.reuse, 0x1b ;  /* 0x0000000029297211 */ /* 0x080fe400078fdaff */
[----:B------:R-:W-:-:S04]  /*0460*/  LEA.HI.SX32 R45, R45, R0, 0x1b ;  /* 0x000000002d2d7211 */ /* 0x000fc800078fdaff */
[----:B------:R-:W-:Y:S01]  /*0470*/  LEA R45, R45, UR4, 0x3 ;  /* 0x000000042d2d7c11 */ /* 0x000fe2000f8e18ff */
[----:B--2---:R0:W-:Y:S04]  /*0480*/  STS.64 [R21], R16 ;  /* 0x0000001015007388 */ /* 0x0041e80000000a00 */
[----:B---3--:R-:W-:Y:S04]  /*0490*/  STS.64 [R23+0x100], R14 ;  /* 0x0001000e17007388 */ /* 0x008fe80000000a00 */
[----:B----4-:R1:W-:Y:S01]  /*04a0*/  STS.64 [R25+0x200], R12 ;  /* 0x0002000c19007388 */ /* 0x0103e20000000a00 */
[----:B0-----:R-:W-:-:S03]  /*04b0*/  VIADD R17, R0, 0x7 ;  /* 0x0000000700117836 */ /* 0x001fc60000000000 */
[----:B-----5:R0:W-:Y:S02]  /*04c0*/  STS.64 [R27+0x300], R10 ;  /* 0x0003000a1b007388 */ /* 0x0201e40000000a00 */
[-C--:B------:R-:W-:Y:S02]  /*04d0*/  LEA.HI.SX32 R17, R17, R0.reuse, 0x1b ;  /* 0x0000000011117211 */ /* 0x080fe400078fdaff */
[----:B------:R2:W-:Y:S01]  /*04e0*/  STS.64 [R22+0x400], R8 ;  /* 0x0004000816007388 */ /* 0x0005e20000000a00 */
[----:B------:R-:W-:Y:S02]  /*04f0*/  LEA.HI.SX32 R0, R0, R0, 0x1b ;  /* 0x0000000000007211 */ /* 0x000fe400078fdaff */
[----:B-1----:R-:W-:Y:S02]  /*0500*/  LEA R12, R29, UR4, 0x3 ;  /* 0x000000041d0c7c11 */ /* 0x002fe4000f8e18ff */
[----:B------:R-:W-:Y:S02]  /*0510*/  LEA R0, R0, UR4, 0x3 ;  /* 0x0000000400007c11 */ /* 0x000fe4000f8e18ff */
[----:B0-----:R-:W-:Y:S01]  /*0520*/  LEA R11, R31, UR4, 0x3 ;  /* 0x000000041f0b7c11 */ /* 0x001fe2000f8e18ff */
[----:B------:R0:W-:Y:S01]  /*0530*/  STS.64 [R12+0x500], R4 ;  /* 0x000500040c007388 */ /* 0x0001e20000000a00 */
[----:B------:R-:W-:-:S02]  /*0540*/  LEA R10, R33, UR4, 0x3 ;  /* 0x00000004210a7c11 */ /* 0x000fc4000f8e18ff */
[----:B------:R-:W-:Y:S01]  /*0550*/  LEA R44, R17, UR4, 0x3 ;  /* 0x00000004112c7c11 */ /* 0x000fe2000f8e18ff */
[----:B------:R-:W-:Y:S01]  /*0560*/  STL [R1+0x20], R12 ;  /* 0x0000200c01007387 */ /* 0x000fe20000100800 */
[----:B--2---:R-:W-:-:S03]  /*0570*/  LEA R8, R19, UR4, 0x3 ;  /* 0x0000000413087c11 */ /* 0x004fc6000f8e18ff */
[----:B------:R-:W-:Y:S01]  /*0580*/  STL [R1+0x1c], R11 ;  /* 0x00001c0b01007387 */ /* 0x000fe20000100800 */
[----:B0-----:R-:W-:-:S03]  /*0590*/  LEA R5, R35, UR4, 0x3 ;  /* 0x0000000423057c11 */ /* 0x001fc6000f8e18ff */
[----:B------:R0:W-:Y:S01]  /*05a0*/  STS.64 [R11+0x600], R2 ;  /* 0x000600020b007388 */ /* 0x0001e20000000a00 */
[----:B------:R-:W-:-:S03]  /*05b0*/  LEA R4, R37, UR4, 0x3 ;  /* 0x0000000425047c11 */ /* 0x000fc6000f8e18ff */
[----:B------:R1:W-:Y:S04]  /*05c0*/  STL [R1+0x18], R10 ;  /* 0x0000180a01007387 */ /* 0x0003e80000100800 */
[----:B------:R1:W-:Y:S01]  /*05d0*/  STL [R1+0x14], R0 ;  /* 0x0000140001007387 */ /* 0x0003e20000100800 */
[----:B0-----:R-:W-:-:S03]  /*05e0*/  LEA R3, R39, UR4, 0x3 ;  /* 0x0000000427037c11 */ /* 0x001fc6000f8e18ff */
[----:B------:R1:W-:Y:S01]  /*05f0*/  STS.64 [R10+0x700], R6 ;  /* 0x000700060a007388 */ /* 0x0003e20000000a00 */
[----:B------:R-:W-:Y:S01]  /*0600*/  LEA R2, R41, UR4, 0x3 ;  /* 0x0000000429027c11 */ /* 0x000fe2000f8e18ff */
[----:B------:R-:W-:Y:S02]  /*0610*/  NOP ;  /* 0x0000000000007918 */ /* 0x000fe40000000000 */
[----:B------:R1:W-:Y:S04]  /*0620*/  STL [R1+0x10], R8 ;  /* 0x0000100801007387 */ /* 0x0003e80000100800 */
[----:B------:R1:W-:Y:S04]  /*0630*/  STL [R1+0xc], R5 ;  /* 0x00000c0501007387 */ /* 0x0003e80000100800 */
[----:B------:R1:W-:Y:S04]  /*0640*/  STL [R1+0x8], R4 ;  /* 0x0000080401007387 */ /* 0x0003e80000100800 */
[----:B------:R1:W0:Y:S04]  /*0650*/  LDS.64 R14, [R5+0x10] ;  /* 0x00001000050e7984 */ /* 0x0002280000000a00 */
[----:B------:R1:W2:Y:S04]  /*0660*/  LDS.64 R16, [R4+0x18] ;  /* 0x0000180004107984 */ /* 0x0002a80000000a00 */
[----:B------:R1:W-:Y:S04]  /*0670*/  STL [R1+0x4], R3 ;  /* 0x0000040301007387 */ /* 0x0003e80000100800 */
[----:B------:R1:W3:Y:S04]  /*0680*/  LDS.64 R10, [R0] ;  /* 0x00000000000a7984 */ /* 0x0002e80000000a00 */
[----:B------:R1:W4:Y:S04]  /*0690*/  LDS.64 R12, [R8+0x8] ;  /* 0x00000800080c7984 */ /* 0x0003280000000a00 */
[----:B------:R1:W0:Y:S04]  /*06a0*/  LDS.64 R18, [R3+0x20] ;  /* 0x0000200003127984 */ /* 0x0002280000000a00 */
[----:B------:R1:W0:Y:S04]  /*06b0*/  LDS.64 R24, [R2+0x28] ;  /* 0x0000280002187984 */ /* 0x0002280000000a00 */
[----:B------:R1:W0:Y:S04]  /*06c0*/  LDS.64 R26, [R45+0x30] ;  /* 0x000030002d1a7984 */ /* 0x0002280000000a00 */
[----:B------:R1:W0:Y:S04]  /*06d0*/  LDS.64 R4, [R44+0x38] ;  /* 0x000038002c047984 */ /* 0x0002280000000a00 */
[----:B------:R1:W-:Y:S01]  /*06e0*/  STL [R1], R2 ;  /* 0x0000000201007387 */ /* 0x0003e20000100800 */
[----:B------:R-:W-:Y:S06]  /*06f0*/  BAR.SYNC.DEFER_BLOCKING 0x0 ;  /* 0x0000000000007b1d */ /* 0x000fec0000010000 */
[----:B------:R-:W5:Y:S02]  /*0700*/  LDCU.64 UR20, c[0x0][0x3c0] ;  /* 0x00007800ff1477ac */ /* 0x000f640008000a00 */
[----:B------:R-:W-:Y:S01]  /*0710*/  PREEXIT ;  /* 0x000000000000782d */ /* 0x000fe20000000000 */
[----:B------:R-:W-:Y:S01]  /*0720*/  BSSY.RECONVERGENT B0, `(.L_x_848) ;  /* 0x000730d000007945 */ /* 0x000fe20003800200 */
[----:B------:R-:W2:Y:S01]  /*0730*/  LDCU UR22, c[0x0][0x3c8] ;  /* 0x00007900ff1677ac */ /* 0x000ea20008000800 */
[----:B-----5:R-:W-:-:S04]  /*0740*/  UISETP.NE.U32.AND UP0, UPT, UR20, URZ, UPT ;  /* 0x000000ff1400728c */ /* 0x020fc8000bf05070 */
[----:B------:R-:W-:Y:S02]  /*0750*/  UISETP.NE.AND.EX UP0, UPT, UR21, URZ, UPT, UP0 ;  /* 0x000000ff1500728c */ /* 0x000fe4000bf05300 */
[----:B--2---:R-:W-:-:S07]  /*0760*/  USHF.R.S32.HI UR17, URZ, 0x1f, UR22 ;  /* 0x0000001fff117899 */ /* 0x004fce0008011416 */
[----:B-1-34-:R-:W-:Y:S05]  /*0770*/  BRA.U !UP0, `(.L_x_849) ;  /* 0x000006f908987547 */ /* 0x01afea000b800000 */
[----:B------:R-:W-:Y:S01]  /*0780*/  UMOV UR8, 0xffffffff ;  /* 0xffffffff00087882 */ /* 0x000fe20000000000 */
[----:B------:R-:W-:Y:S01]  /*0790*/  UMOV UR9, 0xffffffff ;  /* 0xffffffff00097882 */ /* 0x000fe20000000000 */
[----:B------:R-:W-:Y:S01]  /*07a0*/  ULOP3.LUT UR18, UR20, 0x1, URZ, 0xc0, !UPT ;  /* 0x0000000114127892 */ /* 0x000fe2000f8ec0ff */
[----:B------:R-:W-:Y:S01]  /*07b0*/  IMAD.MOV.U32 R0, RZ, RZ, -0x7bdddcdb ;  /* 0x84222325ff007424 */ /* 0x000fe200078e00ff */
[----:B------:R-:W-:Y:S01]  /*07c0*/  UIMAD.WIDE.U32 UR8, UR20, 0x1, UR8 ;  /* 0x00000001140878a5 */ /* 0x000fe2000f8e0008 */
[----:B------:R-:W-:Y:S01]  /*07d0*/  IMAD.MOV.U32 R2, RZ, RZ, -0x340d631c ;  /* 0xcbf29ce4ff027424 */ /* 0x000fe200078e00ff */
[----:B------:R-:W-:Y:S01]  /*07e0*/  UISETP.NE.U32.AND UP0, UPT, UR18, URZ, UPT ;  /* 0x000000ff1200728c */ /* 0x000fe2000bf05070 */
[----:B------:R-:W-:Y:S01]  /*07f0*/  IMAD.MOV.U32 R3, RZ, RZ, RZ ;  /* 0x000000ffff037224 */ /* 0x000fe200078e00ff */
[----:B------:R-:W-:Y:S01]  /*0800*/  UIADD3 UR16, UPT, UPT, UR9, UR21, URZ ;  /* 0x0000001509107290 */ /* 0x000fe2000fffe0ff */
[----:B------:R-:W-:Y:S01]  /*0810*/  IMAD.MOV.U32 R20, RZ, RZ, RZ ;  /* 0x000000ffff147224 */ /* 0x000fe200078e00ff */
[----:B------:R-:W-:-:S02]  /*0820*/  UISETP.NE.U32.AND UP2, UPT, UR8, URZ, UPT ;  /* 0x000000ff0800728c */ /* 0x000fc4000bf45070 */
[----:B------:R-:W-:Y:S02]  /*0830*/  ULOP3.LUT UR19, UR20, 0x7, URZ, 0xc0, !UPT ;  /* 0x0000000714137892 */ /* 0x000fe4000f8ec0ff */
[----:B------:R-:W-:Y:S01]  /*0840*/  UISETP.NE.AND.EX UP2, UPT, UR16, URZ, UPT, UP2 ;  /* 0x000000ff1000728c */ /* 0x000fe2000bf45320 */
[----:B------:R-:W1:Y:S01]  /*0850*/  LDCU UR23, c[0x0][0x3c8] ;  /* 0x00007900ff1777ac */ /* 0x000e620008000800 */
[----:B------:R-:W-:Y:S02]  /*0860*/  ULOP3.LUT UR15, UR20, 0x3, URZ, 0xc0, !UPT ;  /* 0x00000003140f7892 */ /* 0x000fe4000f8ec0ff */
[----:B------:R-:W-:-:S05]  /*0870*/  UISETP.NE.AND.EX UP0, UPT, URZ, URZ, UPT, UP0 ;  /* 0x000000ffff00728c */ /* 0x000fca000bf05300 */
[----:B------:R-:W-:Y:S06]  /*0880*/  BRA.U !UP2, `(.L_x_850) ;  /* 0x000000050abc7547 */ /* 0x000fec000b800000 */
[----:B------:R-:W-:Y:S01]  /*0890*/  IMAD.MOV.U32 R0, RZ, RZ, -0x7bdddcdb ;  /* 0x84222325ff007424 */ /* 0x000fe200078e00ff */
[----:B------:R-:W-:Y:S01]  /*08a0*/  ULOP3.LUT UR10, UR20, 0xfffffffe, URZ, 0xc0, !UPT ;  /* 0xfffffffe140a7892 */ /* 0x000fe2000f8ec0ff */
[----:B------:R-:W-:Y:S01]  /*08b0*/  IMAD.MOV.U32 R2, RZ, RZ, -0x340d631c ;  /* 0xcbf29ce4ff027424 */ /* 0x000fe200078e00ff */
[----:B------:R-:W-:Y:S01]  /*08c0*/  UMOV UR4, URZ ;  /* 0x000000ff00047c82 */ /* 0x000fe20008000000 */
[----:B------:R-:W-:Y:S01]  /*08d0*/  IMAD.MOV.U32 R3, RZ, RZ, RZ ;  /* 0x000000ffff037224 */ /* 0x000fe200078e00ff */
[----:B------:R-:W-:Y:S01]  /*08e0*/  UMOV UR5, URZ ;  /* 0x000000ff00057c82 */ /* 0x000fe20008000000 */
[----:B------:R-:W-:-:S07]  /*08f0*/  IMAD.MOV.U32 R20, RZ, RZ, RZ ;  /* 0x000000ffff147224 */ /* 0x000fce00078e00ff */
.L_x_851:
        /* <DEDUP_REMOVED lines=8> */
[----:B------:R-:W-:Y:S01]  /*0980*/  UISETP.NE.U32.AND UP1, UPT, UR4, UR10, UPT ;  /* 0x0000000a0400728c */ /* 0x000fe2000bf25070 */
[----:B------:R-:W-:-:S03]  /*0990*/  IMAD.X R20, RZ, RZ, R20, P0 ;  /* 0x000000ffff147224 */ /* 0x000fc600000e0614 */
[----:B------:R-:W-:Y:S01]  /*09a0*/  UISETP.NE.AND.EX UP1, UPT, UR5, UR21, UPT, UP1 ;  /* 0x000000150500728c */ /* 0x000fe2000bf25310 */
        /* <DEDUP_REMOVED lines=92> */
[----:B------:R-:W-:Y:S06]  /*0f70*/  BRA.U UP1, `(.L_x_851) ;  /* 0xfffffff901607547 */ /* 0x000fec000b83ffff */
.L_x_850:
[----:B------:R-:W-:Y:S05]  /*0f80*/  BRA.U !UP0, `(.L_x_852) ;  /* 0x0000000108c87547 */ /* 0x000fea000b800000 */
        /* <DEDUP_REMOVED lines=50> */
.L_x_852:
[----:B------:R-:W-:Y:S02]  /*12b0*/  IMAD.MOV.U32 R7, RZ, RZ, -0x7bdddcdb ;  /* 0x84222325ff077424 */ /* 0x000fe400078e00ff */
[----:B------:R-:W-:Y:S02]  /*12c0*/  IMAD.MOV.U32 R22, RZ, RZ, -0x340d631c ;  /* 0xcbf29ce4ff167424 */ /* 0x000fe400078e00ff */
[----:B------:R-:W-:Y:S02]  /*12d0*/  IMAD.MOV.U32 R3, RZ, RZ, RZ ;  /* 0x000000ffff037224 */ /* 0x000fe400078e00ff */
[----:B------:R-:W-:Y:S01]  /*12e0*/  IMAD.MOV.U32 R6, RZ, RZ, RZ ;  /* 0x000000ffff067224 */ /* 0x000fe200078e00ff */
        /* <DEDUP_REMOVED lines=8> */
.L_x_854:
        /* <DEDUP_REMOVED lines=104> */
.L_x_853:
        /* <DEDUP_REMOVED lines=51> */
.L_x_855:
[----:B------:R-:W-:Y:S01]  /*1d20*/  ISETP.NE.U32.AND P0, PT, R0, R7, PT ;  /* 0x000000070000720c */ /* 0x000fe20003f05070 */
[----:B------:R-:W-:Y:S01]  /*1d30*/  UIADD3 UR14, UP1, UPT, UR19, -0x1, URZ ;  /* 0xffffffff130e7890 */ /* 0x000fe2000ff3e0ff */
[----:B------:R-:W-:Y:S01]  /*1d40*/  BSSY.RECONVERGENT B1, `(.L_x_856) ;  /* 0x00002a2000017945 */ /* 0x000fe20003800200 */
[----:B------:R-:W-:Y:S01]  /*1d50*/  UIADD3 UR13, UP2, UPT, UR15, -0x1, URZ ;  /* 0xffffffff0f0d7890 */ /* 0x000fe2000ff5e0ff */
[----:B------:R-:W-:Y:S01]  /*1d60*/  ISETP.NE.AND.EX P0, PT, R2, R22, PT, P0 ;  /* 0x000000160200720c */ /* 0x000fe20003f05300 */
[----:B------:R-:W-:Y:S02]  /*1d70*/  UIADD3.X UR12, UPT, UPT, URZ, -0x1, URZ, UP1, !UPT ;  /* 0xffffffffff0c7890 */ /* 0x000fe40008ffe4ff */
[----:B------:R-:W-:-:S10]  /*1d80*/  UIADD3.X UR11, UPT, UPT, URZ, -0x1, URZ, UP2, !UPT ;  /* 0xffffffffff0b7890 */ /* 0x000fd400097fe4ff */
[----:B------:R-:W-:Y:S05]  /*1d90*/  @P0 BRA `(.L_x_857) ;  /* 0x0000000000740947 */ /* 0x000fea0003800000 */
[----:B------:R-:W-:Y:S01]  /*1da0*/  UISETP.NE.AND UP1, UPT, UR22, URZ, UPT ;  /* 0x000000ff1600728c */ /* 0x000fe2000bf25270 */
[----:B------:R-:W-:Y:S02]  /*1db0*/  IMAD.MOV.U32 R6, RZ, RZ, R12 ;  /* 0x000000ffff067224 */ /* 0x000fe400078e000c */
[----:B------:R-:W-:-:S06]  /*1dc0*/  IMAD.MOV.U32 R7, RZ, RZ, R13 ;  /* 0x000000ffff077224 */ /* 0x000fcc00078e000d */
[----:B------:R-:W-:Y:S05]  /*1dd0*/  BRA.U !UP1, `(.L_x_858) ;  /* 0x0000002909607547 */ /* 0x000fea000b800000 */
[----:B------:R-:W-:-:S07]  /*1de0*/  CS2R R8, SRZ ;  /* 0x0000000000087805 */ /* 0x000fce000001ff00 */
.L_x_860:
[C---:B------:R-:W-:Y:S01]  /*1df0*/  IMAD.SHL.U32 R7, R8.reuse, 0x8, RZ ;  /* 0x0000000808077824 */ /* 0x040fe200078e00ff */
[----:B------:R-:W-:-:S04]  /*1e00*/  SHF.L.U64.HI R0, R8, 0x3, R9 ;  /* 0x0000000308007819 */ /* 0x000fc80000010209 */
[C---:B------:R-:W-:Y:S02]  /*1e10*/  IADD3 R2, P0, PT, R7.reuse, R12, RZ ;  /* 0x0000000c07027210 */ /* 0x040fe40007f1e0ff */
[----:B------:R-:W-:-:S03]  /*1e20*/  IADD3 R6, P1, PT, R7, R10, RZ ;  /* 0x0000000a07067210 */ /* 0x000fc60007f3e0ff */
[C---:B------:R-:W-:Y:S02]  /*1e30*/  IMAD.X R3, R0.reuse, 0x1, R13, P0 ;  /* 0x0000000100037824 */ /* 0x040fe400000e060d */
[----:B------:R-:W-:-:S04]  /*1e40*/  IMAD.X R7, R0, 0x1, R11, P1 ;  /* 0x0000000100077824 */ /* 0x000fc800008e060b */
[----:B------:R-:W2:Y:S04]  /*1e50*/  LD.E.64 R2, desc[UR6][R2.64] ;  /* 0x0000000602027980 */ /* 0x000ea8000c101b00 */
[----:B------:R-:W2:Y:S02]  /*1e60*/  LD.E.64 R6, desc[UR6][R6.64] ;  /* 0x0000000606067980 */ /* 0x000ea4000c101b00 */
[----:B--2---:R-:W-:-:S04]  /*1e70*/  ISETP.GE.U32.AND P0, PT, R2, R6, PT ;  /* 0x000000060200720c */ /* 0x004fc80003f06070 */
[----:B------:R-:W-:-:S13]  /*1e80*/  ISETP.GE.U32.AND.EX P0, PT, R3, R7, PT, P0 ;  /* 0x000000070300720c */ /* 0x000fda0003f06100 */
[----:B------:R-:W-:Y:S05]  /*1e90*/  @!P0 BRA `(.L_x_859) ;  /* 0x0000002800208947 */ /* 0x000fea0003800000 */
[----:B------:R-:W-:Y:S01]  /*1ea0*/  ISETP.GT.U32.AND P0, PT, R2, R6, PT ;  /* 0x000000060200720c */ /* 0x000fe20003f04070 */
[----:B------:R-:W-:Y:S01]  /*1eb0*/  IMAD.MOV.U32 R6, RZ, RZ, R12 ;  /* 0x000000ffff067224 */ /* 0x000fe200078e000c */
[----:B------:R-:W-:Y:S02]  /*1ec0*/  IADD3 R0, P1, PT, R8, 0x1, RZ ;  /* 0x0000000108007810 */ /* 0x000fe40007f3e0ff */
[----:B------:R-:W-:Y:S01]  /*1ed0*/  ISETP.GT.U32.AND.EX P0, PT, R3, R7, PT, P0 ;  /* 0x000000070300720c */ /* 0x000fe20003f04100 */
[----:B------:R-:W-:Y:S02]  /*1ee0*/  IMAD.MOV.U32 R7, RZ, RZ, R13 ;  /* 0x000000ffff077224 */ /* 0x000fe400078e000d */
[----:B------:R-:W-:Y:S01]  /*1ef0*/  IMAD.X R2, RZ, RZ, R9, P1 ;  /* 0x000000ffff027224 */ /* 0x000fe200008e0609 */
[----:B-1----:R-:W-:-:S04]  /*1f00*/  ISETP.GE.U32.AND P1, PT, R0, UR23, PT ;  /* 0x0000001700007c0c */ /* 0x002fc8000bf26070 */
[----:B------:R-:W-:-:S05]  /*1f10*/  ISETP.GE.U32.AND.EX P1, PT, R2, UR17, PT, P1 ;  /* 0x0000001102007c0c */ /* 0x000fca000bf26110 */
[----:B------:R-:W-:Y:S08]  /*1f20*/  @P0 BRA `(.L_x_858) ;  /* 0x00000028000c0947 */ /* 0x000ff00003800000 */
[----:B------:R-:W-:Y:S02]  /*1f30*/  IMAD.MOV.U32 R8, RZ, RZ, R0 ;  /* 0x000000ffff087224 */ /* 0x000fe400078e0000 */
[----:B------:R-:W-:Y:S01]  /*1f40*/  IMAD.MOV.U32 R9, RZ, RZ, R2 ;  /* 0x000000ffff097224 */ /* 0x000fe200078e0002 */
[----:B------:R-:W-:Y:S06]  /*1f50*/  @!P1 BRA `(.L_x_860) ;  /* 0xfffffffc00a49947 */ /* 0x000fec000383ffff */
[----:B------:R-:W-:Y:S05]  /*1f60*/  BRA `(.L_x_858) ;  /* 0x0000002400fc7947 */ /* 0x000fea0003800000 */
.L_x_857:
        /* <DEDUP_REMOVED lines=8> */
[----:B------:R-:W-:Y:S01]  /*1ff0*/  IMAD.MOV.U32 R3, RZ, RZ, RZ ;  /* 0x000000ffff037224 */ /* 0x000fe200078e00ff */
[----:B------:R-:W-:Y:S01]  /*2000*/  ULOP3.LUT UR10, UR20, 0xfffffff8, URZ, 0xc0, !UPT ;  /* 0xfffffff8140a7892 */ /* 0x000fe2000f8ec0ff */
[----:B------:R-:W-:Y:S01]  /*2010*/  IMAD.MOV.U32 R34, RZ, RZ, RZ ;  /* 0x000000ffff227224 */ /* 0x000fe200078e00ff */
[----:B------:R-:W-:Y:S01]  /*2020*/  UMOV UR4, URZ ;  /* 0x000000ff00047c82 */ /* 0x000fe20008000000 */
[----:B------:R-:W-:-:S09]  /*2030*/  UMOV UR5, URZ ;  /* 0x000000ff00057c82 */ /* 0x000fd20008000000 */
.L_x_862:
[----:B------:R-:W-:-:S04]  /*2040*/  LEA R6, P0, R3, R12, 0x3 ;  /* 0x0000000c03067211 */ /* 0x000fc800078018ff */
[----:B------:R-:W-:-:S05]  /*2050*/  LEA.HI.X R7, R3, R13, R34, 0x3, P0 ;  /* 0x0000000d03077211 */ /* 0x000fca00000f1c22 */
        /* <DEDUP_REMOVED lines=9> */
[----:B------:R-:W-:Y:S02]  /*20f0*/  IMAD R0, R9, -0x61c8864f, RZ ;  /* 0x9e3779b109007824 */ /* 0x000fe400078e02ff */
[----:B------:R-:W2:Y:S01]  /*2100*/  LD.E.64 R8, desc[UR6][R6.64+0x30] ;  /* 0x0000300606087980 */ /* 0x000ea2000c101b00 */
[----:B------:R-:W-:Y:S01]  /*2110*/  LEA R2, P0, R36, R36, 0xd ;  /* 0x0000002424027211 */ /* 0x000fe200078068ff */
[----:B------:R-:W-:-:S05]  /*2120*/  IMAD.IADD R0, R37, 0x1, R0 ;  /* 0x0000000125007824 */ /* 0x000fca00078e0200 */
[----:B------:R-:W-:Y:S01]  /*2130*/  LEA.HI.X R0, R36, R0, R0, 0xd, P0 ;  /* 0x0000000024007211 */ /* 0x000fe200000f6c00 */
[----:B------:R-:W2:Y:S03]  /*2140*/  LD.E.64 R6, desc[UR6][R6.64+0x38] ;  /* 0x0000380606067980 */ /* 0x000ea6000c101b00 */
        /* <DEDUP_REMOVED lines=126> */
[----:B------:R-:W-:Y:S01]  /*2930*/  LEA.HI.X R6, R6, R9, R9, 0x3, P0 ;  /* 0x0000000906067211 */ /* 0x000fe200000f1c09 */
[----:B------:R-:W-:-:S03]  /*2940*/  UISETP.NE.U32.AND UP3, UPT, UR4, UR10, UPT ;  /* 0x0000000a0400728c */ /* 0x000fc6000bf65070 */
[----:B------:R-:W-:Y:S01]  /*2950*/  SHF.R.U64 R2, R7, 0x11, R6 ;  /* 0x0000001107027819 */ /* 0x000fe20000001206 */
[----:B------:R-:W-:-:S03]  /*2960*/  UISETP.NE.AND.EX UP3, UPT, UR5, UR21, UPT, UP3 ;  /* 0x000000150500728c */ /* 0x000fc6000bf65330 */
[----:B------:R-:W-:Y:S02]  /*2970*/  LOP3.LUT R2, R2, R7, RZ, 0x3c, !PT ;  /* 0x0000000702027212 */ /* 0x000fe400078e3cff */
[----:B------:R-:W-:Y:S02]  /*2980*/  SHF.R.U32.HI R7, RZ, 0x11, R6 ;  /* 0x00000011ff077819 */ /* 0x000fe40000011606 */
[----:B------:R-:W-:Y:S02]  /*2990*/  IADD3 R3, P1, PT, R3, 0x8, RZ ;  /* 0x0000000803037810 */ /* 0x000fe40007f3e0ff */
[----:B------:R-:W-:Y:S02]  /*29a0*/  LEA R0, P0, R2, R2, 0x5 ;  /* 0x0000000202007211 */ /* 0x000fe400078028ff */
[----:B------:R-:W-:Y:S01]  /*29b0*/  LOP3.LUT R7, R7, R6, RZ, 0x3c, !PT ;  /* 0x0000000607077212 */ /* 0x000fe200078e3cff */
[----:B------:R-:W-:-:S03]  /*29c0*/  IMAD.X R34, RZ, RZ, R34, P1 ;  /* 0x000000ffff227224 */ /* 0x000fc600008e0622 */
[----:B------:R-:W-:Y:S01]  /*29d0*/  LEA.HI.X R2, R2, R7, R7, 0x5, P0 ;  /* 0x0000000702027211 */ /* 0x000fe200000f2c07 */
[----:B------:R-:W-:Y:S06]  /*29e0*/  BRA.U UP3, `(.L_x_862) ;  /* 0xfffffff503947547 */ /* 0x000fec000b83ffff */
.L_x_861:
[----:B------:R-:W-:Y:S05]  /*29f0*/  BRA.U !UP1, `(.L_x_863) ;  /* 0x0000000909607547 */ /* 0x000fea000b800000 */
[----:B------:R-:W-:Y:S02]  /*2a00*/  UISETP.GE.U32.AND UP4, UPT, UR14, 0x3, UPT ;  /* 0x000000030e00788c */ /* 0x000fe4000bf86070 */
[----:B------:R-:W-:Y:S02]  /*2a10*/  UISETP.NE.U32.AND UP3, UPT, UR15, URZ, UPT ;  /* 0x000000ff0f00728c */ /* 0x000fe4000bf65070 */
[----:B------:R-:W-:Y:S02]  /*2a20*/  UISETP.GE.U32.AND.EX UP4, UPT, UR12, URZ, UPT, UP4 ;  /* 0x000000ff0c00728c */ /* 0x000fe4000bf86140 */
[----:B------:R-:W-:-:S07]  /*2a30*/  UISETP.NE.AND.EX UP3, UPT, URZ, URZ, UPT, UP3 ;  /* 0x000000ffff00728c */ /* 0x000fce000bf65330 */
[----:B------:R-:W-:Y:S05]  /*2a40*/  BRA.U !UP4, `(.L_x_864) ;  /* 0x000000050c387547 */ /* 0x000fea000b800000 */
        /* <DEDUP_REMOVED lines=11> */
[----:B------:R-:W-:Y:S02]  /*2b00*/  IMAD R7, R7, -0x61c8864f, RZ ;  /* 0x9e3779b107077824 */ /* 0x000fe400078e02ff */
[----:B---3--:R-:W-:Y:S02]  /*2b10*/  IMAD R21, R21, -0x61c8864f, RZ ;  /* 0x9e3779b115157824 */ /* 0x008fe400078e02ff */
[----:B------:R-:W-:Y:S01]  /*2b20*/  IMAD.IADD R7, R29, 0x1, R7 ;  /* 0x000000011d077824 */ /* 0x000fe200078e0207 */
[----:B------:R-:W-:Y:S01]  /*2b30*/  LEA R29, P0, R28, R28, 0xd ;  /* 0x0000001c1c1d7211 */ /* 0x000fe200078068ff */
        /* <DEDUP_REMOVED lines=63> */
.L_x_864:
[----:B------:R-:W-:Y:S05]  /*2f30*/  BRA.U !UP3, `(.L_x_863) ;  /* 0x000000050b107547 */ /* 0x000fea000b800000 */
[----:B------:R-:W-:-:S04]  /*2f40*/  UISETP.NE.U32.AND UP3, UPT, UR13, URZ, UPT ;  /* 0x000000ff0d00728c */ /* 0x000fc8000bf65070 */
[----:B------:R-:W-:-:S09]  /*2f50*/  UISETP.NE.AND.EX UP3, UPT, UR11, URZ, UPT, UP3 ;  /* 0x000000ff0b00728c */ /* 0x000fd2000bf65330 */
[----:B------:R-:W-:Y:S05]  /*2f60*/  BRA.U !UP3, `(.L_x_865) ;  /* 0x000000010ba87547 */ /* 0x000fea000b800000 */
        /* <DEDUP_REMOVED lines=42> */
.L_x_865:
[----:B------:R-:W-:Y:S05]  /*3210*/  BRA.U !UP0, `(.L_x_863) ;  /* 0x0000000108587547 */ /* 0x000fea000b800000 */
[----:B------:R-:W-:-:S04]  /*3220*/  LEA R6, P0, R3, R12, 0x3 ;  /* 0x0000000c03067211 */ /* 0x000fc800078018ff */
        /* <DEDUP_REMOVED lines=21> */
.L_x_863:
[----:B------:R-:W-:Y:S01]  /*3380*/  IMAD.MOV.U32 R3, RZ, RZ, RZ ;  /* 0x000000ffff037224 */ /* 0x000fe200078e00ff */
[----:B------:R-:W-:Y:S01]  /*3390*/  CS2R R30, SRZ ;  /* 0x00000000001e7805 */ /* 0x000fe2000001ff00 */
[----:B------:R-:W-:Y:S01]  /*33a0*/  IMAD.MOV.U32 R36, RZ, RZ, RZ ;  /* 0x000000ffff247224 */ /* 0x000fe200078e00ff */
[----:B------:R-:W-:Y:S06]  /*33b0*/  BRA.U !UP2, `(.L_x_866) ;  /* 0x000000090a787547 */ /* 0x000fec000b800000 */
[----:B------:R-:W-:Y:S01]  /*33c0*/  IMAD.MOV.U32 R3, RZ, RZ, RZ ;  /* 0x000000ffff037224 */ /* 0x000fe200078e00ff */
[----:B------:R-:W-:Y:S01]  /*33d0*/  ULOP3.LUT UR10, UR20, 0xfffffff8, URZ, 0xc0, !UPT ;  /* 0xfffffff8140a7892 */ /* 0x000fe2000f8ec0ff */
[----:B------:R-:W-:Y:S01]  /*33e0*/  IMAD.MOV.U32 R36, RZ, RZ, RZ ;  /* 0x000000ffff247224 */ /* 0x000fe200078e00ff */
[----:B------:R-:W-:Y:S01]  /*33f0*/  UMOV UR4, URZ ;  /* 0x000000ff00047c82 */ /* 0x000fe20008000000 */
[----:B------:R-:W-:-:S09]  /*3400*/  UMOV UR5, URZ ;  /* 0x000000ff00057c82 */ /* 0x000fd20008000000 */
.L_x_867:
[----:B------:R-:W-:-:S04]  /*3410*/  LEA R34, P0, R3, R10, 0x3 ;  /* 0x0000000a03227211 */ /* 0x000fc800078018ff */
[----:B------:R-:W-:-:S05]  /*3420*/  LEA.HI.X R35, R3, R11, R36, 0x3, P0 ;  /* 0x0000000b03237211 */ /* 0x000fca00000f1c24 */
[----:B------:R-:W2:Y:S04]  /*3430*/  LD.E.64 R28, desc[UR6][R34.64] ;  /* 0x00000006221c7980 */ /* 0x000ea8000c101b00 */
[----:B------:R-:W3:Y:S04]  /*3440*/  LD.E.64 R6, desc[UR6][R34.64+0x8] ;  /* 0x0000080622067980 */ /* 0x000ee8000c101b00 */
[----:B------:R-:W4:Y:S04]  /*3450*/  LD.E.64 R8, desc[UR6][R34.64+0x10] ;  /* 0x0000100622087980 */ /* 0x000f28000c101b00 */
[----:B------:R-:W5:Y:S04]  /*3460*/  LD.E.64 R20, desc[UR6][R34.64+0x18] ;  /* 0x0000180622147980 */ /* 0x000f68000c101b00 */
[----:B------:R-:W4:Y:S01]  /*3470*/  LD.E.64 R22, desc[UR6][R34.64+0x20] ;  /* 0x0000200622167980 */ /* 0x000f22000c101b00 */
[----:B--2---:R-:W-:-:S04]  /*3480*/  IMAD.WIDE.U32 R30, R28, -0x61c8864f, R30 ;  /* 0x9e3779b11c1e7825 */ /* 0x004fc800078e001e */
[----:B------:R-:W-:Y:S02]  /*3490*/  IMAD R32, R29, -0x61c8864f, RZ ;  /* 0x9e3779b11d207824 */ /* 0x000fe400078e02ff */
[----:B------:R-:W2:Y:S02]  /*34a0*/  LD.E.64 R28, desc[UR6][R34.64+0x28] ;  /* 0x00002806221c7980 */ /* 0x000ea4000c101b00 */
        /* <DEDUP_REMOVED lines=15> */
[----:B------:R-:W2:Y:S04]  /*35a0*/  LD.E.64 R32, desc[UR6][R34.64+0x30] ;  /* 0x0000300622207980 */ /* 0x000ea8000c101b00 */
[----:B------:R-:W2:Y:S01]  /*35b0*/  LD.E.64 R34, desc[UR6][R34.64+0x38] ;  /* 0x0000380622227980 */ /* 0x000ea2000c101b00 */
[----:B---3--:R-:W-:Y:S01]  /*35c0*/  IMAD.WIDE.U32 R30, R6, -0x61c8864f, R30 ;  /* 0x9e3779b1061e7825 */ /* 0x008fe200078e001e */
[----:B------:R-:W-:Y:S01]  /*35d0*/  UIADD3 UR4, UP2, UPT, UR4, 0x8, URZ ;  /* 0x0000000804047890 */ /* 0x000fe2000ff5e0ff */
[----:B------:R-:W-:Y:S02]  /*35e0*/  IADD3 R3, P1, PT, R3, 0x8, RZ ;  /* 0x0000000803037810 */ /* 0x000fe40007f3e0ff */
[----:B------:R-:W-:Y:S01]  /*35f0*/  IMAD R6, R7, -0x61c8864f, RZ ;  /* 0x9e3779b107067824 */ /* 0x000fe200078e02ff */
[----:B------:R-:W-:Y:S01]  /*3600*/  LEA R7, P0, R30, R30, 0xd ;  /* 0x0000001e1e077211 */ /* 0x000fe200078068ff */
[----:B-----5:R-:W-:Y:S01]  /*3610*/  IMAD R21, R21, -0x61c8864f, RZ ;  /* 0x9e3779b115157824 */ /* 0x020fe200078e02ff */
[----:B------:R-:W-:Y:S01]  /*3620*/  UIADD3.X UR5, UPT, UPT, URZ, UR5, URZ, UP2, !UPT ;  /* 0x00000005ff057290 */ /* 0x000fe200097fe4ff */
[----:B------:R-:W-:Y:S01]  /*3630*/  IMAD.IADD R6, R31, 0x1, R6 ;  /* 0x000000011f067824 */ /* 0x000fe200078e0206 */
[----:B------:R-:W-:Y:S01]  /*3640*/  UISETP.NE.U32.AND UP2, UPT, UR4, UR10, UPT ;  /* 0x0000000a0400728c */ /* 0x000fe2000bf45070 */
[----:B------:R-:W-:-:S03]  /*3650*/  IMAD.X R36, RZ, RZ, R36, P1 ;  /* 0x000000ffff247224 */ /* 0x000fc600008e0624 */
[----:B------:R-:W-:Y:S01]  /*3660*/  LEA.HI.X R6, R30, R6, R6, 0xd, P0 ;  /* 0x000000061e067211 */ /* 0x000fe200000f6c06 */
[----:B------:R-:W-:-:S03]  /*3670*/  UISETP.NE.AND.EX UP2, UPT, UR5, UR21, UPT, UP2 ;  /* 0x000000150500728c */ /* 0x000fc6000bf45320 */
        /* <DEDUP_REMOVED lines=12> */
[----:B----4-:R-:W-:-:S04]  /*3740*/  IMAD.WIDE.U32 R6, R8, -0x61c8864f, R6 ;  /* 0x9e3779b108067825 */ /* 0x010fc800078e0006 */
[----:B------:R-:W-:-:S04]  /*3750*/  IMAD R8, R9, -0x61c8864f, RZ ;  /* 0x9e3779b109087824 */ /* 0x000fc800078e02ff */
        /* <DEDUP_REMOVED lines=100> */
.L_x_866:
        /* <DEDUP_REMOVED lines=82> */
.L_x_869:
        /* <DEDUP_REMOVED lines=44> */
.L_x_870:
[----:B------:R-:W-:Y:S05]  /*4580*/  BRA.U !UP0, `(.L_x_868) ;  /* 0x0000000108507547 */ /* 0x000fea000b800000 */
        /* <DEDUP_REMOVED lines=20> */
.L_x_868:
[----:B------:R-:W-:Y:S01]  /*46d0*/  ISETP.GE.U32.AND P0, PT, R0, R30, PT ;  /* 0x0000001e0000720c */ /* 0x000fe20003f06070 */
[----:B------:R-:W-:Y:S02]  /*46e0*/  IMAD.MOV.U32 R6, RZ, RZ, R12 ;  /* 0x000000ffff067224 */ /* 0x000fe400078e000c */
[----:B------:R-:W-:Y:S01]  /*46f0*/  IMAD.MOV.U32 R7, RZ, RZ, R13 ;  /* 0x000000ffff077224 */ /* 0x000fe200078e000d */
[----:B------:R-:W-:-:S13]  /*4700*/  ISETP.GE.U32.AND.EX P0, PT, R2, R31, PT, P0 ;  /* 0x0000001f0200720c */ /* 0x000fda0003f06100 */
[----:B------:R-:W-:Y:S05]  /*4710*/  @P0 BRA `(.L_x_858) ;  /* 0x0000000000100947 */ /* 0x000fea0003800000 */
.L_x_859:
[----:B------:R-:W-:Y:S02]  /*4720*/  IMAD.MOV.U32 R6, RZ, RZ, R10 ;  /* 0x000000ffff067224 */ /* 0x000fe400078e000a */
[----:B------:R-:W-:Y:S02]  /*4730*/  IMAD.MOV.U32 R7, RZ, RZ, R11 ;  /* 0x000000ffff077224 */ /* 0x000fe400078e000b */
[----:B------:R-:W-:Y:S02]  /*4740*/  IMAD.MOV.U32 R10, RZ, RZ, R12 ;  /* 0x000000ffff0a7224 */ /* 0x000fe400078e000c */
[----:B------:R-:W-:-:S07]  /*4750*/  IMAD.MOV.U32 R11, RZ, RZ, R13 ;  /* 0x000000ffff0b7224 */ /* 0x000fce00078e000d */
.L_x_858:
[----:B-1----:R-:W-:Y:S05]  /*4760*/  BSYNC.RECONVERGENT B1 ;  /* 0x0000000000017941 */ /* 0x002fea0003800200 */
.L_x_856:
[----:B------:R-:W-:Y:S01]  /*4770*/  UISETP.NE.U32.AND UP1, UPT, UR8, URZ, UPT ;  /* 0x000000ff0800728c */ /* 0x000fe2000bf25070 */
[----:B------:R-:W-:Y:S01]  /*4780*/  IMAD.MOV.U32 R0, RZ, RZ, -0x7bdddcdb ;  /* 0x84222325ff007424 */ /* 0x000fe200078e00ff */
[----:B------:R-:W-:Y:S01]  /*4790*/  UISETP.NE.U32.AND UP0, UPT, UR18, URZ, UPT ;  /* 0x000000ff1200728c */ /* 0x000fe2000bf05070 */
[----:B------:R-:W-:Y:S01]  /*47a0*/  IMAD.MOV.U32 R2, RZ, RZ, -0x340d631c ;  /* 0xcbf29ce4ff027424 */ /* 0x000fe200078e00ff */
[----:B------:R-:W-:Y:S01]  /*47b0*/  UISETP.NE.AND.EX UP2, UPT, UR16, URZ, UPT, UP1 ;  /* 0x000000ff1000728c */ /* 0x000fe2000bf45310 */
[----:B------:R-:W-:Y:S01]  /*47c0*/  IMAD.MOV.U32 R3, RZ, RZ, RZ ;  /* 0x000000ffff037224 */ /* 0x000fe200078e00ff */
[----:B------:R-:W1:Y:S01]  /*47d0*/  LDCU UR19, c[0x0][0x3c0] ;  /* 0x00007800ff1377ac */ /* 0x000e620008000800 */
[----:B------:R-:W-:Y:S01]  /*47e0*/  IMAD.MOV.U32 R20, RZ, RZ, RZ ;  /* 0x000000ffff147224 */ /* 0x000fe200078e00ff */
[----:B------:R-:W2:Y:S01]  /*47f0*/  LDCU UR21, c[0x0][0x3c8] ;  /* 0x00007900ff1577ac */ /* 0x000ea20008000800 */
[----:B------:R-:W-:-:S04]  /*4800*/  UISETP.NE.AND.EX UP0, UPT, URZ, URZ, UPT, UP0 ;  /* 0x000000ffff00728c */ /* 0x000fc8000bf05300 */
[----:B------:R-:W-:Y:S07]  /*4810*/  BRA.U !UP2, `(.L_x_871) ;  /* 0x000000050ac47547 */ /* 0x000fee000b800000 */
[----:B------:R-:W3:Y:S01]  /*4820*/  LDCU UR4, c[0x0][0x3c0] ;  /* 0x00007800ff0477ac */ /* 0x000ee20008000800 */
[----:B------:R-:W-:Y:S02]  /*4830*/  IMAD.MOV.U32 R0, RZ, RZ, -0x7bdddcdb ;  /* 0x84222325ff007424 */ /* 0x000fe400078e00ff */
[----:B------:R-:W-:Y:S01]  /*4840*/  IMAD.MOV.U32 R2, RZ, RZ, -0x340d631c ;  /* 0xcbf29ce4ff027424 */ /* 0x000fe200078e00ff */
[----:B------:R-:W4:Y:S01]  /*4850*/  LDCU UR20, c[0x0][0x3c4] ;  /* 0x00007880ff1477ac */ /* 0x000f220008000800 */
[----:B------:R-:W-:Y:S02]  /*4860*/  IMAD.MOV.U32 R3, RZ, RZ, RZ ;  /* 0x000000ffff037224 */ /* 0x000fe400078e00ff */
[----:B------:R-:W-:Y:S01]  /*4870*/  IMAD.MOV.U32 R20, RZ, RZ, RZ ;  /* 0x000000ffff147224 */ /* 0x000fe200078e00ff */
[----:B------:R-:W-:Y:S01]  /*4880*/  UMOV UR5, URZ ;  /* 0x000000ff00057c82 */ /* 0x000fe20008000000 */
[----:B---3--:R-:W-:-:S03]  /*4890*/  ULOP3.LUT UR10, UR4, 0xfffffffe, URZ, 0xc0, !UPT ;  /* 0xfffffffe040a7892 */ /* 0x008fc6000f8ec0ff */
[----:B------:R-:W-:-:S09]  /*48a0*/  UMOV UR4, URZ ;  /* 0x000000ff00047c82 */ /* 0x000fd20008000000 */
.L_x_872:
[----:B------:R-:W-:-:S04]  /*48b0*/  LEA R12, P0, R3, R16, 0x3 ;  /* 0x00000010030c7211 */ /* 0x000fc800078018ff */
[----:B------:R-:W-:-:S05]  /*48c0*/  LEA.HI.X R13, R3, R17, R20, 0x3, P0 ;  /* 0x00000011030d7211 */ /* 0x000fca00000f1c14 */
[----:B------:R-:W3:Y:S04]  /*48d0*/  LD.E.64 R8, desc[UR6][R12.64] ;  /* 0x000000060c087980 */ /* 0x000ee8000c101b00 */
[----:B------:R-:W5:Y:S01]  /*48e0*/  LD.E.64 R12, desc[UR6][R12.64+0x8] ;  /* 0x000008060c0c7980 */ /* 0x000f62000c101b00 */
[----:B------:R-:W-:Y:S01]  /*48f0*/  IMAD R21, R2, 0x1b3, RZ ;  /* 0x000001b302157824 */ /* 0x000fe200078e02ff */
[----:B------:R-:W-:Y:S01]  /*4900*/  UIADD3 UR4, UP1, UPT, UR4, 0x2, URZ ;  /* 0x0000000204047890 */ /* 0x000fe2000ff3e0ff */
[----:B------:R-:W-:-:S03]  /*4910*/  IADD3 R3, P0, PT, R3, 0x2, RZ ;  /* 0x0000000203037810 */ /* 0x000fc60007f1e0ff */
[----:B------:R-:W-:Y:S02]  /*4920*/  UIADD3.X UR5, UPT, UPT, URZ, UR5, URZ, UP1, !UPT ;  /* 0x00000005ff057290 */ /* 0x000fe40008ffe4ff */
[----:B------:R-:W-:Y:S01]  /*4930*/  UISETP.NE.U32.AND UP1, UPT, UR4, UR10, UPT ;  /* 0x0000000a0400728c */ /* 0x000fe2000bf25070 */
[----:B------:R-:W-:-:S03]  /*4940*/  IMAD.X R20, RZ, RZ, R20, P0 ;  /* 0x000000ffff147224 */ /* 0x000fc600000e0614 */
[----:B----4-:R-:W-:Y:S01]  /*4950*/  UISETP.NE.AND.EX UP1, UPT, UR5, UR20, UPT, UP1 ;  /* 0x000000140500728c */ /* 0x010fe2000bf25310 */
        /* <DEDUP_REMOVED lines=43> */
[----:B-----5:R-:W-:-:S03]  /*4c10*/  LOP3.LUT R0, R8, 0xff, R12, 0x78, !PT ;  /* 0x000000ff08007812 */ /* 0x020fc600078e780c */
        /* <DEDUP_REMOVED lines=49> */
.L_x_871:
[----:B------:R-:W-:Y:S05]  /*4f30*/  BRA.U !UP0, `(.L_x_873) ;  /* 0x0000000108c87547 */ /* 0x000fea000b800000 */
[----:B------:R-:W-:-:S04]  /*4f40*/  LEA R8, P0, R3, R16, 0x3 ;  /* 0x0000001003087211 */ /* 0x000fc800078018ff */
        /* <DEDUP_REMOVED lines=49> */
.L_x_873:
[----:B------:R-:W-:Y:S02]  /*5260*/  IMAD.MOV.U32 R20, RZ, RZ, -0x7bdddcdb ;  /* 0x84222325ff147424 */ /* 0x000fe400078e00ff */
[----:B------:R-:W-:Y:S02]  /*5270*/  IMAD.MOV.U32 R21, RZ, RZ, -0x340d631c ;  /* 0xcbf29ce4ff157424 */ /* 0x000fe400078e00ff */
[----:B------:R-:W-:Y:S02]  /*5280*/  IMAD.MOV.U32 R3, RZ, RZ, RZ ;  /* 0x000000ffff037224 */ /* 0x000fe400078e00ff */
[----:B------:R-:W-:Y:S01]  /*5290*/  IMAD.MOV.U32 R22, RZ, RZ, RZ ;  /* 0x000000ffff167224 */ /* 0x000fe200078e00ff */
[----:B------:R-:W-:Y:S06]  /*52a0*/  BRA.U !UP2, `(.L_x_874) ;  /* 0x000000050ac47547 */ /* 0x000fec000b800000 */
        /* <DEDUP_REMOVED lines=9> */
.L_x_875:
[----:B0-----:R-:W-:-:S04]  /*5340*/  LEA R8, P0, R3, R14, 0x3 ;  /* 0x0000000e03087211 */ /* 0x001fc800078018ff */
        /* <DEDUP_REMOVED lines=54> */
[----:B-----5:R-:W-:-:S03]  /*56b0*/  LOP3.LUT R20, R12, 0xff, R8, 0x78, !PT ;  /* 0x000000ff0c147812 */ /* 0x020fc600078e7808 */
        /* <DEDUP_REMOVED lines=47> */
[----:B------:R-:W-:Y:S06]  /*59b0*/  BRA.U UP1, `(.L_x_875) ;  /* 0xfffffff901607547 */ /* 0x000fec000b83ffff */
.L_x_874:
[----:B------:R-:W-:Y:S05]  /*59c0*/  BRA.U !UP0, `(.L_x_876) ;  /* 0x0000000108c87547 */ /* 0x000fea000b800000 */
        /* <DEDUP_REMOVED lines=50> */
.L_x_876:
[----:B------:R-:W-:Y:S01]  /*5cf0*/  ISETP.NE.U32.AND P0, PT, R0, R20, PT ;  /* 0x000000140000720c */ /* 0x000fe20003f05070 */
[----:B-1----:R-:W-:Y:S01]  /*5d00*/  ULOP3.LUT UR10, UR19, 0x7, URZ, 0xc0, !UPT ;  /* 0x00000007130a7892 */ /* 0x002fe2000f8ec0ff */
[----:B------:R-:W-:Y:S02]  /*5d10*/  BSSY.RECONVERGENT B1, `(.L_x_877) ;  /* 0x00002a5000017945 */ /* 0x000fe40003800200 */
[----:B------:R-:W-:-:S13]  /*5d20*/  ISETP.NE.AND.EX P0, PT, R2, R21, PT, P0 ;  /* 0x000000150200720c */ /* 0x000fda0003f05300 */
[----:B------:R-:W-:Y:S05]  /*5d30*/  @!P0 BRA `(.L_x_878) ;  /* 0x0000002800008947 */ /* 0x000fea0003800000 */
        /* <DEDUP_REMOVED lines=8> */
[----:B------:R-:W1:Y:S01]  /*5dc0*/  LDCU UR4, c[0x0][0x3c0] ;  /* 0x00007800ff0477ac */ /* 0x000e620008000800 */
[----:B------:R-:W-:Y:S02]  /*5dd0*/  IMAD.MOV.U32 R3, RZ, RZ, RZ ;  /* 0x000000ffff037224 */ /* 0x000fe400078e00ff */
[----:B------:R-:W-:Y:S01]  /*5de0*/  IMAD.MOV.U32 R34, RZ, RZ, RZ ;  /* 0x000000ffff227224 */ /* 0x000fe200078e00ff */
[----:B------:R-:W3:Y:S01]  /*5df0*/  LDCU UR20, c[0x0][0x3c4] ;  /* 0x00007880ff1477ac */ /* 0x000ee20008000800 */
[----:B------:R-:W-:Y:S01]  /*5e00*/  UMOV UR5, URZ ;  /* 0x000000ff00057c82 */ /* 0x000fe20008000000 */
[----:B-1----:R-:W-:-:S03]  /*5e10*/  ULOP3.LUT UR19, UR4, 0xfffffff8, URZ, 0xc0, !UPT ;  /* 0xfffffff804137892 */ /* 0x002fc6000f8ec0ff */
[----:B------:R-:W-:-:S09]  /*5e20*/  UMOV UR4, URZ ;  /* 0x000000ff00047c82 */ /* 0x000fd20008000000 */
.L_x_880:
[----:B------:R-:W-:-:S04]  /*5e30*/  LEA R8, P0, R3, R16, 0x3 ;  /* 0x0000001003087211 */ /* 0x000fc800078018ff */
[----:B------:R-:W-:-:S05]  /*5e40*/  LEA.HI.X R9, R3, R17, R34, 0x3, P0 ;  /* 0x0000001103097211 */ /* 0x000fca00000f1c22 */
[----:B------:R-:W4:Y:S04]  /*5e50*/  LD.E.64 R12, desc[UR6][R8.64] ;  /* 0x00000006080c7980 */ /* 0x000f28000c101b00 */
[----:B------:R-:W5:Y:S04]  /*5e60*/  LD.E.64 R20, desc[UR6][R8.64+0x8] ;  /* 0x0000080608147980 */ /* 0x000f68000c101b00 */
[----:B------:R-:W2:Y:S04]  /*5e70*/  LD.E.64 R22, desc[UR6][R8.64+0x10] ;  /* 0x0000100608167980 */ /* 0x000ea8000c101b00 */
[----:B------:R-:W3:Y:S04]  /*5e80*/  LD.E.64 R28, desc[UR6][R8.64+0x18] ;  /* 0x00001806081c7980 */ /* 0x000ee8000c101b00 */
[----:B------:R-:W3:Y:S04]  /*5e90*/  LD.E.64 R30, desc[UR6][R8.64+0x20] ;  /* 0x00002006081e7980 */ /* 0x000ee8000c101b00 */
[----:B------:R-:W3:Y:S01]  /*5ea0*/  LD.E.64 R32, desc[UR6][R8.64+0x28] ;  /* 0x0000280608207980 */ /* 0x000ee2000c101b00 */
[----:B------:R-:W-:-:S02]  /*5eb0*/  IMAD.MOV.U32 R36, RZ, RZ, R0 ;  /* 0x000000ffff247224 */ /* 0x000fc400078e0000 */
[----:B------:R-:W-:Y:S02]  /*5ec0*/  IMAD.MOV.U32 R37, RZ, RZ, R2 ;  /* 0x000000ffff257224 */ /* 0x000fe400078e0002 */
[----:B----4-:R-:W-:-:S04]  /*5ed0*/  IMAD.WIDE.U32 R36, R12, -0x61c8864f, R36 ;  /* 0x9e3779b10c247825 */ /* 0x010fc800078e0024 */
[----:B------:R-:W-:Y:S02]  /*5ee0*/  IMAD R0, R13, -0x61c8864f, RZ ;  /* 0x9e3779b10d007824 */ /* 0x000fe400078e02ff */
[----:B------:R-:W4:Y:S01]  /*5ef0*/  LD.E.64 R12, desc[UR6][R8.64+0x30] ;  /* 0x00003006080c7980 */ /* 0x000f22000c101b00 */
[----:B------:R-:W-:Y:S01]  /*5f00*/  LEA R2, P0, R36, R36, 0xd ;  /* 0x0000002424027211 */ /* 0x000fe200078068ff */
[----:B------:R-:W-:-:S05]  /*5f10*/  IMAD.IADD R0, R37, 0x1, R0 ;  /* 0x0000000125007824 */ /* 0x000fca00078e0200 */
[----:B------:R-:W-:Y:S01]  /*5f20*/  LEA.HI.X R0, R36, R0, R0, 0xd, P0 ;  /* 0x0000000024007211 */ /* 0x000fe200000f6c00 */
[----:B------:R-:W4:Y:S03]  /*5f30*/  LD.E.64 R8, desc[UR6][R8.64+0x38] ;  /* 0x0000380608087980 */ /* 0x000f26000c101b00 */
        /* <DEDUP_REMOVED lines=138> */
.L_x_879:
        /* <DEDUP_REMOVED lines=84> */
.L_x_882:
[----:B------:R-:W-:Y:S05]  /*6d20*/  BRA.U !UP3, `(.L_x_881) ;  /* 0x000000050b107547 */ /* 0x000fea000b800000 */
[----:B------:R-:W-:-:S04]  /*6d30*/  UISETP.NE.U32.AND UP3, UPT, UR13, URZ, UPT ;  /* 0x000000ff0d00728c */ /* 0x000fc8000bf65070 */
[----:B------:R-:W-:-:S09]  /*6d40*/  UISETP.NE.AND.EX UP3, UPT, UR11, URZ, UPT, UP3 ;  /* 0x000000ff0b00728c */ /* 0x000fd2000bf65330 */
[----:B------:R-:W-:Y:S05]  /*6d50*/  BRA.U !UP3, `(.L_x_883) ;  /* 0x000000010ba87547 */ /* 0x000fea000b800000 */
[----:B------:R-:W-:-:S04]  /*6d60*/  LEA R12, P0, R3, R16, 0x3 ;  /* 0x00000010030c7211 */ /* 0x000fc800078018ff */
        /* <DEDUP_REMOVED lines=41> */
.L_x_883:
[----:B------:R-:W-:Y:S05]  /*7000*/  BRA.U !UP0, `(.L_x_881) ;  /* 0x0000000108587547 */ /* 0x000fea000b800000 */
[----:B------:R-:W-:-:S04]  /*7010*/  LEA R8, P0, R3, R16, 0x3 ;  /* 0x0000001003087211 */ /* 0x000fc800078018ff */
        /* <DEDUP_REMOVED lines=21> */
.L_x_881:
[----:B------:R-:W-:Y:S01]  /*7170*/  IMAD.MOV.U32 R3, RZ, RZ, RZ ;  /* 0x000000ffff037224 */ /* 0x000fe200078e00ff */
[----:B------:R-:W-:Y:S01]  /*7180*/  CS2R R30, SRZ ;  /* 0x00000000001e7805 */ /* 0x000fe2000001ff00 */
[----:B------:R-:W-:Y:S01]  /*7190*/  IMAD.MOV.U32 R36, RZ, RZ, RZ ;  /* 0x000000ffff247224 */ /* 0x000fe200078e00ff */
[----:B------:R-:W-:Y:S06]  /*71a0*/  BRA.U !UP2, `(.L_x_884) ;  /* 0x000000090a807547 */ /* 0x000fec000b800000 */
[----:B------:R-:W1:Y:S01]  /*71b0*/  LDCU UR4, c[0x0][0x3c0] ;  /* 0x00007800ff0477ac */ /* 0x000e620008000800 */
[----:B------:R-:W-:Y:S02]  /*71c0*/  IMAD.MOV.U32 R3, RZ, RZ, RZ ;  /* 0x000000ffff037224 */ /* 0x000fe400078e00ff */
[----:B------:R-:W-:Y:S01]  /*71d0*/  IMAD.MOV.U32 R36, RZ, RZ, RZ ;  /* 0x000000ffff247224 */ /* 0x000fe200078e00ff */
[----:B------:R-:W3:Y:S01]  /*71e0*/  LDCU UR20, c[0x0][0x3c4] ;  /* 0x00007880ff1477ac */ /* 0x000ee20008000800 */
[----:B------:R-:W-:Y:S01]  /*71f0*/  UMOV UR5, URZ ;  /* 0x000000ff00057c82 */ /* 0x000fe20008000000 */
[----:B-1----:R-:W-:-:S03]  /*7200*/  ULOP3.LUT UR19, UR4, 0xfffffff8, URZ, 0xc0, !UPT ;  /* 0xfffffff804137892 */ /* 0x002fc6000f8ec0ff */
[----:B------:R-:W-:-:S09]  /*7210*/  UMOV UR4, URZ ;  /* 0x000000ff00047c82 */ /* 0x000fd20008000000 */
.L_x_885:
[----:B0-----:R-:W-:-:S04]  /*7220*/  LEA R34, P0, R3, R14, 0x3 ;  /* 0x0000000e03227211 */ /* 0x001fc800078018ff */
[----:B------:R-:W-:-:S05]  /*7230*/  LEA.HI.X R35, R3, R15, R36, 0x3, P0 ;  /* 0x0000000f03237211 */ /* 0x000fca00000f1c24 */
[----:B------:R-:W4:Y:S04]  /*7240*/  LD.E.64 R28, desc[UR6][R34.64] ;  /* 0x00000006221c7980 */ /* 0x000f28000c101b00 */
[----:B------:R-:W5:Y:S04]  /*7250*/  LD.E.64 R8, desc[UR6][R34.64+0x8] ;  /* 0x0000080622087980 */ /* 0x000f68000c101b00 */
[----:B------:R-:W2:Y:S04]  /*7260*/  LD.E.64 R12, desc[UR6][R34.64+0x10] ;  /* 0x00001006220c7980 */ /* 0x000ea8000c101b00 */
[----:B------:R-:W3:Y:S04]  /*7270*/  LD.E.64 R20, desc[UR6][R34.64+0x18] ;  /* 0x0000180622147980 */ /* 0x000ee8000c101b00 */
[----:B------:R-:W2:Y:S01]  /*7280*/  LD.E.64 R22, desc[UR6][R34.64+0x20] ;  /* 0x0000200622167980 */ /* 0x000ea2000c101b00 */
[----:B----4-:R-:W-:-:S04]  /*7290*/  IMAD.WIDE.U32 R30, R28, -0x61c8864f, R30 ;  /* 0x9e3779b11c1e7825 */ /* 0x010fc800078e001e */
[----:B------:R-:W-:Y:S02]  /*72a0*/  IMAD R32, R29, -0x61c8864f, RZ ;  /* 0x9e3779b11d207824 */ /* 0x000fe400078e02ff */
[----:B------:R-:W4:Y:S02]  /*72b0*/  LD.E.64 R28, desc[UR6][R34.64+0x28] ;  /* 0x00002806221c7980 */ /* 0x000f24000c101b00 */
        /* <DEDUP_REMOVED lines=17> */
[----:B-----5:R-:W-:Y:S01]  /*73d0*/  IMAD.WIDE.U32 R30, R8, -0x61c8864f, R30 ;  /* 0x9e3779b1081e7825 */ /* 0x020fe200078e001e */
[----:B------:R-:W-:Y:S01]  /*73e0*/  UIADD3 UR4, UP2, UPT, UR4, 0x8, URZ ;  /* 0x0000000804047890 */ /* 0x000fe2000ff5e0ff */
[----:B------:R-:W-:Y:S02]  /*73f0*/  IADD3 R3, P1, PT, R3, 0x8, RZ ;  /* 0x0000000803037810 */ /* 0x000fe40007f3e0ff */
[----:B------:R-:W-:Y:S01]  /*7400*/  IMAD R8, R9, -0x61c8864f, RZ ;  /* 0x9e3779b109087824 */ /* 0x000fe200078e02ff */
[----:B------:R-:W-:Y:S01]  /*7410*/  LEA R9, P0, R30, R30, 0xd ;  /* 0x0000001e1e097211 */ /* 0x000fe200078068ff */
[----:B---3--:R-:W-:Y:S01]  /*7420*/  IMAD R21, R21, -0x61c8864f, RZ ;  /* 0x9e3779b115157824 */ /* 0x008fe200078e02ff */
        /* <DEDUP_REMOVED lines=120> */
.L_x_884:
[----:B------:R-:W-:Y:S05]  /*7bb0*/  BRA.U !UP1, `(.L_x_886) ;  /* 0x0000000909487547 */ /* 0x000fea000b800000 */
[----:B------:R-:W-:Y:S02]  /*7bc0*/  UISETP.GE.U32.AND UP1, UPT, UR14, 0x3, UPT ;  /* 0x000000030e00788c */ /* 0x000fe4000bf26070 */
[----:B------:R-:W-:Y:S02]  /*7bd0*/  UISETP.NE.U32.AND UP2, UPT, UR15, URZ, UPT ;  /* 0x000000ff0f00728c */ /* 0x000fe4000bf45070 */
[----:B------:R-:W-:Y:S02]  /*7be0*/  UISETP.GE.U32.AND.EX UP1, UPT, UR12, URZ, UPT, UP1 ;  /* 0x000000ff0c00728c */ /* 0x000fe4000bf26110 */
        /* <DEDUP_REMOVED lines=78> */
.L_x_887:
[----:B------:R-:W-:Y:S05]  /*80d0*/  BRA.U !UP2, `(.L_x_886) ;  /* 0x000000050a007547 */ /* 0x000fea000b800000 */
[----:B------:R-:W-:-:S04]  /*80e0*/  UISETP.NE.U32.AND UP1, UPT, UR13, URZ, UPT ;  /* 0x000000ff0d00728c */ /* 0x000fc8000bf25070 */
[----:B------:R-:W-:-:S09]  /*80f0*/  UISETP.NE.AND.EX UP1, UPT, UR11, URZ, UPT, UP1 ;  /* 0x000000ff0b00728c */ /* 0x000fd2000bf25310 */
[----:B------:R-:W-:Y:S05]  /*8100*/  BRA.U !UP1, `(.L_x_888) ;  /* 0x0000000109a07547 */ /* 0x000fea000b800000 */
[----:B0-----:R-:W-:-:S04]  /*8110*/  LEA R12, P0, R3, R14, 0x3 ;  /* 0x0000000e030c7211 */ /* 0x001fc800078018ff */
[----:B------:R-:W-:-:S05]  /*8120*/  LEA.HI.X R13, R3, R15, R36, 0x3, P0 ;  /* 0x0000000f030d7211 */ /* 0x000fca00000f1c24 */
[----:B------:R-:W3:Y:S04]  /*8130*/  LD.E.64 R8, desc[UR6][R12.64] ;  /* 0x000000060c087980 */ /* 0x000ee8000c101b00 */
[----:B------:R-:W4:Y:S01]  /*8140*/  LD.E.64 R12, desc[UR6][R12.64+0x8] ;  /* 0x000008060c0c7980 */ /* 0x000f22000c101b00 */
        /* <DEDUP_REMOVED lines=36> */
.L_x_888:
[----:B------:R-:W-:Y:S05]  /*8390*/  BRA.U !UP0, `(.L_x_886) ;  /* 0x0000000108507547 */ /* 0x000fea000b800000 */
        /* <DEDUP_REMOVED lines=20> */
.L_x_886:
[----:B------:R-:W-:-:S04]  /*84e0*/  ISETP.GE.U32.AND P0, PT, R0, R30, PT ;  /* 0x0000001e0000720c */ /* 0x000fc80003f06070 */
[----:B------:R-:W-:-:S13]  /*84f0*/  ISETP.GE.U32.AND.EX P0, PT, R2, R31, PT, P0 ;  /* 0x0000001f0200720c */ /* 0x000fda0003f06100 */
[----:B------:R-:W-:Y:S05]  /*8500*/  @!P0 BRA `(.L_x_889) ;  /* 0x0000000000848947 */ /* 0x000fea0003800000 */
[----:B------:R-:W-:Y:S02]  /*8510*/  IMAD.MOV.U32 R8, RZ, RZ, R16 ;  /* 0x000000ffff087224 */ /* 0x000fe400078e0010 */
[----:B------:R-:W-:Y:S01]  /*8520*/  IMAD.MOV.U32 R9, RZ, RZ, R17 ;  /* 0x000000ffff097224 */ /* 0x000fe200078e0011 */
[----:B------:R-:W-:Y:S06]  /*8530*/  BRA `(.L_x_890) ;  /* 0x0000000000887947 */ /* 0x000fec0003800000 */
.L_x_878:
[----:B------:R-:W1:Y:S01]  /*8540*/  LDCU UR4, c[0x0][0x3c8] ;  /* 0x00007900ff0477ac */ /* 0x000e620008000800 */
[----:B------:R-:W-:Y:S02]  /*8550*/  IMAD.MOV.U32 R8, RZ, RZ, R16 ;  /* 0x000000ffff087224 */ /* 0x000fe400078e0010 */
[----:B------:R-:W-:Y:S01]  /*8560*/  IMAD.MOV.U32 R9, RZ, RZ, R17 ;  /* 0x000000ffff097224 */ /* 0x000fe200078e0011 */
[----:B-1----:R-:W-:-:S09]  /*8570*/  UISETP.NE.AND UP1, UPT, UR4, URZ, UPT ;  /* 0x000000ff0400728c */ /* 0x002fd2000bf25270 */
[----:B------:R-:W-:Y:S05]  /*8580*/  BRA.U !UP1, `(.L_x_890) ;  /* 0x0000000109747547 */ /* 0x000fea000b800000 */
[----:B------:R-:W-:-:S07]  /*8590*/  CS2R R12, SRZ ;  /* 0x00000000000c7805 */ /* 0x000fce000001ff00 */
.L_x_891:
[C---:B------:R-:W-:Y:S01]  /*85a0*/  IMAD.SHL.U32 R9, R12.reuse, 0x8, RZ ;  /* 0x000000080c097824 */ /* 0x040fe200078e00ff */
[----:B------:R-:W-:-:S04]  /*85b0*/  SHF.L.U64.HI R0, R12, 0x3, R13 ;  /* 0x000000030c007819 */ /* 0x000fc8000001020d */
[C---:B------:R-:W-:Y:S02]  /*85c0*/  IADD3 R2, P0, PT, R9.reuse, R16, RZ ;  /* 0x0000001009027210 */ /* 0x040fe40007f1e0ff */
[----:B0-----:R-:W-:-:S03]  /*85d0*/  IADD3 R8, P1, PT, R9, R14, RZ ;  /* 0x0000000e09087210 */ /* 0x001fc60007f3e0ff */
[C---:B------:R-:W-:Y:S02]  /*85e0*/  IMAD.X R3, R0.reuse, 0x1, R17, P0 ;  /* 0x0000000100037824 */ /* 0x040fe400000e0611 */
[----:B------:R-:W-:-:S04]  /*85f0*/  IMAD.X R9, R0, 0x1, R15, P1 ;  /* 0x0000000100097824 */ /* 0x000fc800008e060f */
[----:B------:R-:W3:Y:S04]  /*8600*/  LD.E.64 R2, desc[UR6][R2.64] ;  /* 0x0000000602027980 */ /* 0x000ee8000c101b00 */
[----:B------:R-:W3:Y:S02]  /*8610*/  LD.E.64 R8, desc[UR6][R8.64] ;  /* 0x0000000608087980 */ /* 0x000ee4000c101b00 */
[----:B---3--:R-:W-:-:S04]  /*8620*/  ISETP.GE.U32.AND P0, PT, R2, R8, PT ;  /* 0x000000080200720c */ /* 0x008fc80003f06070 */
        /* <DEDUP_REMOVED lines=8> */
[----:B--2---:R-:W-:-:S04]  /*86b0*/  ISETP.GE.U32.AND P1, PT, R0, UR21, PT ;  /* 0x0000001500007c0c */ /* 0x004fc8000bf26070 */
[----:B------:R-:W-:-:S05]  /*86c0*/  ISETP.GE.U32.AND.EX P1, PT, R2, UR17, PT, P1 ;  /* 0x0000001102007c0c */ /* 0x000fca000bf26110 */
[----:B------:R-:W-:Y:S08]  /*86d0*/  @P0 BRA `(.L_x_890) ;  /* 0x0000000000200947 */ /* 0x000ff00003800000 */
[----:B------:R-:W-:Y:S02]  /*86e0*/  IMAD.MOV.U32 R12, RZ, RZ, R0 ;  /* 0x000000ffff0c7224 */ /* 0x000fe400078e0000 */
[----:B------:R-:W-:Y:S01]  /*86f0*/  IMAD.MOV.U32 R13, RZ, RZ, R2 ;  /* 0x000000ffff0d7224 */ /* 0x000fe200078e0002 */
[----:B------:R-:W-:Y:S06]  /*8700*/  @!P1 BRA `(.L_x_891) ;  /* 0xfffffffc00a49947 */ /* 0x000fec000383ffff */
[----:B------:R-:W-:Y:S05]  /*8710*/  BRA `(.L_x_890) ;  /* 0x0000000000107947 */ /* 0x000fea0003800000 */
.L_x_889:
[----:B0-----:R-:W-:Y:S02]  /*8720*/  IMAD.MOV.U32 R8, RZ, RZ, R14 ;  /* 0x000000ffff087224 */ /* 0x001fe400078e000e */
[----:B------:R-:W-:Y:S02]  /*8730*/  IMAD.MOV.U32 R9, RZ, RZ, R15 ;  /* 0x000000ffff097224 */ /* 0x000fe400078e000f */
[----:B------:R-:W-:Y:S02]  /*8740*/  IMAD.MOV.U32 R14, RZ, RZ, R16 ;  /* 0x000000ffff0e7224 */ /* 0x000fe400078e0010 */
[----:B------:R-:W-:-:S07]  /*8750*/  IMAD.MOV.U32 R15, RZ, RZ, R17 ;  /* 0x000000ffff0f7224 */ /* 0x000fce00078e0011 */
.L_x_890:
[----:B--2---:R-:W-:Y:S05]  /*8760*/  BSYNC.RECONVERGENT B1 ;  /* 0x0000000000017941 */ /* 0x004fea0003800200 */
.L_x_877:
[----:B------:R-:W-:Y:S01]  /*8770*/  UISETP.NE.U32.AND UP1, UPT, UR8, URZ, UPT ;  /* 0x000000ff0800728c */ /* 0x000fe2000bf25070 */
[----:B------:R-:W-:Y:S01]  /*8780*/  IMAD.MOV.U32 R0, RZ, RZ, -0x7bdddcdb ;  /* 0x84222325ff007424 */ /* 0x000fe200078e00ff */
[----:B------:R-:W-:Y:S01]  /*8790*/  UISETP.NE.U32.AND UP0, UPT, UR18, URZ, UPT ;  /* 0x000000ff1200728c */ /* 0x000fe2000bf05070 */
[----:B------:R-:W-:Y:S01]  /*87a0*/  IMAD.MOV.U32 R2, RZ, RZ, -0x340d631c ;  /* 0xcbf29ce4ff027424 */ /* 0x000fe200078e00ff */
[----:B------:R-:W-:Y:S01]  /*87b0*/  UISETP.NE.AND.EX UP2, UPT, UR16, URZ, UPT, UP1 ;  /* 0x000000ff1000728c */ /* 0x000fe2000bf45310 */
[----:B------:R-:W-:Y:S01]  /*87c0*/  IMAD.MOV.U32 R3, RZ, RZ, RZ ;  /* 0x000000ffff037224 */ /* 0x000fe200078e00ff */
[----:B------:R-:W1:Y:S01]  /*87d0*/  LDCU UR21, c[0x0][0x3c8] ;  /* 0x00007900ff1577ac */ /* 0x000e620008000800 */
[----:B------:R-:W-:Y:S02]  /*87e0*/  IMAD.MOV.U32 R20, RZ, RZ, -0x7bdddcdb ;  /* 0x84222325ff147424 */ /* 0x000fe400078e00ff */
[----:B------:R-:W-:Y:S01]  /*87f0*/  IMAD.MOV.U32 R21, RZ, RZ, RZ ;  /* 0x000000ffff157224 */ /* 0x000fe200078e00ff */
[----:B------:R-:W-:-:S03]  /*8800*/  UISETP.NE.AND.EX UP0, UPT, URZ, URZ, UPT, UP0 ;  /* 0x000000ffff00728c */ /* 0x000fc6000bf05300 */
[----:B------:R-:W-:Y:S08]  /*8810*/  BRA.U !UP2, `(.L_x_892) ;  /* 0x000000050ac47547 */ /* 0x000ff0000b800000 */
[----:B------:R-:W2:Y:S01]  /*8820*/  LDCU UR4, c[0x0][0x3c0] ;  /* 0x00007800ff0477ac */ /* 0x000ea20008000800 */
[----:B------:R-:W-:Y:S02]  /*8830*/  IMAD.MOV.U32 R0, RZ, RZ, -0x7bdddcdb ;  /* 0x84222325ff007424 */ /* 0x000fe400078e00ff */
[----:B------:R-:W-:Y:S01]  /*8840*/  IMAD.MOV.U32 R2, RZ, RZ, -0x340d631c ;  /* 0xcbf29ce4ff027424 */ /* 0x000fe200078e00ff */
[----:B------:R-:W3:Y:S01]  /*8850*/  LDCU UR20, c[0x0][0x3c4] ;  /* 0x00007880ff1477ac */ /* 0x000ee20008000800 */
[----:B------:R-:W-:Y:S02]  /*8860*/  IMAD.MOV.U32 R3, RZ, RZ, RZ ;  /* 0x000000ffff037224 */ /* 0x000fe400078e00ff */
[----:B------:R-:W-:Y:S01]  /*8870*/  IMAD.MOV.U32 R21, RZ, RZ, RZ ;  /* 0x000000ffff157224 */ /* 0x000fe200078e00ff */
[----:B------:R-:W-:Y:S01]  /*8880*/  UMOV UR5, URZ ;  /* 0x000000ff00057c82 */ /* 0x000fe20008000000 */
[----:B--2---:R-:W-:-:S03]  /*8890*/  ULOP3.LUT UR19, UR4, 0xfffffffe, URZ, 0xc0, !UPT ;  /* 0xfffffffe04137892 */ /* 0x004fc6000f8ec0ff */
[----:B------:R-:W-:-:S09]  /*88a0*/  UMOV UR4, URZ ;  /* 0x000000ff00047c82 */ /* 0x000fd20008000000 */
.L_x_893:
[----:B0-----:R-:W-:-:S04]  /*88b0*/  LEA R16, P0, R3, R24, 0x3 ;  /* 0x0000001803107211 */ /* 0x001fc800078018ff */
[----:B------:R-:W-:-:S05]  /*88c0*/  LEA.HI.X R17, R3, R25, R21, 0x3, P0 ;  /* 0x0000001903117211 */ /* 0x000fca00000f1c15 */
[----:B------:R-:W2:Y:S04]  /*88d0*/  LD.E.64 R12, desc[UR6][R16.64] ;  /* 0x00000006100c7980 */ /* 0x000ea8000c101b00 */
[----:B------:R-:W4:Y:S01]  /*88e0*/  LD.E.64 R16, desc[UR6][R16.64+0x8] ;  /* 0x0000080610107980 */ /* 0x000f22000c101b00 */
[----:B------:R-:W-:Y:S01]  /*88f0*/  IMAD R29, R2, 0x1b3, RZ ;  /* 0x000001b3021d7824 */ /* 0x000fe200078e02ff */
[----:B------:R-:W-:Y:S01]  /*8900*/  UIADD3 UR4, UP1, UPT, UR4, 0x2, URZ ;  /* 0x0000000204047890 */ /* 0x000fe2000ff3e0ff */
[----:B------:R-:W-:-:S03]  /*8910*/  IADD3 R3, P0, PT, R3, 0x2, RZ ;  /* 0x0000000203037810 */ /* 0x000fc60007f1e0ff */
[----:B------:R-:W-:Y:S02]  /*8920*/  UIADD3.X UR5, UPT, UPT, URZ, UR5, URZ, UP1, !UPT ;  /* 0x00000005ff057290 */ /* 0x000fe40008ffe4ff */
[----:B------:R-:W-:Y:S01]  /*8930*/  UISETP.NE.U32.AND UP1, UPT, UR4, UR19, UPT ;  /* 0x000000130400728c */ /* 0x000fe2000bf25070 */
[----:B------:R-:W-:-:S03]  /*8940*/  IMAD.X R21, RZ, RZ, R21, P0 ;  /* 0x000000ffff157224 */ /* 0x000fc600000e0615 */
[----:B---3--:R-:W-:Y:S01]  /*8950*/  UISETP.NE.AND.EX UP1, UPT, UR5, UR20, UPT, UP1 ;  /* 0x000000140500728c */ /* 0x008fe2000bf25310 */
        /* <DEDUP_REMOVED lines=93> */
.L_x_892:
[----:B------:R-:W-:Y:S05]  /*8f30*/  BRA.U !UP0, `(.L_x_894) ;  /* 0x0000000108c87547 */ /* 0x000fea000b800000 */
        /* <DEDUP_REMOVED lines=50> */
.L_x_894:
[----:B------:R-:W-:Y:S02]  /*9260*/  IMAD.MOV.U32 R21, RZ, RZ, -0x340d631c ;  /* 0xcbf29ce4ff157424 */ /* 0x000fe400078e00ff */
[----:B------:R-:W-:Y:S02]  /*9270*/  IMAD.MOV.U32 R3, RZ, RZ, RZ ;  /* 0x000000ffff037224 */ /* 0x000fe400078e00ff */
[----:B------:R-:W-:Y:S01]  /*9280*/  IMAD.MOV.U32 R22, RZ, RZ, RZ ;  /* 0x000000ffff167224 */ /* 0x000fe200078e00ff */
[----:B------:R-:W-:Y:S06]  /*9290*/  BRA.U !UP2, `(.L_x_895) ;  /* 0x000000050ac47547 */ /* 0x000fec000b800000 */
        /* <DEDUP_REMOVED lines=9> */
.L_x_896:
        /* <DEDUP_REMOVED lines=104> */
.L_x_895:
[----:B------:R-:W-:Y:S05]  /*99b0*/  BRA.U !UP0, `(.L_x_897) ;  /* 0x0000000108c87547 */ /* 0x000fea000b800000 */
[----:B0-----:R-:W-:-:S04]  /*99c0*/  LEA R12, P0, R3, R18, 0x3 ;  /* 0x00000012030c7211 */ /* 0x001fc800078018ff */
        /* <DEDUP_REMOVED lines=49> */
.L_x_897:
[----:B------:R-:W-:Y:S01]  /*9ce0*/  ISETP.NE.U32.AND P0, PT, R0, R20, PT ;  /* 0x000000140000720c */ /* 0x000fe20003f05070 */
[----:B------:R-:W-:Y:S03]  /*9cf0*/  BSSY.RECONVERGENT B1, `(.L_x_898) ;  /* 0x00002a5000017945 */ /* 0x000fe60003800200 */
        /* <DEDUP_REMOVED lines=10> */
[----:B------:R-:W2:Y:S01]  /*9da0*/  LDCU UR4, c[0x0][0x3c0] ;  /* 0x00007800ff0477ac */ /* 0x000ea20008000800 */
[----:B------:R-:W-:Y:S02]  /*9db0*/  IMAD.MOV.U32 R3, RZ, RZ, RZ ;  /* 0x000000ffff037224 */ /* 0x000fe400078e00ff */
[----:B------:R-:W-:Y:S01]  /*9dc0*/  IMAD.MOV.U32 R34, RZ, RZ, RZ ;  /* 0x000000ffff227224 */ /* 0x000fe200078e00ff */
[----:B------:R-:W3:Y:S01]  /*9dd0*/  LDCU UR20, c[0x0][0x3c4] ;  /* 0x00007880ff1477ac */ /* 0x000ee20008000800 */
[----:B------:R-:W-:Y:S01]  /*9de0*/  UMOV UR5, URZ ;  /* 0x000000ff00057c82 */ /* 0x000fe20008000000 */
[----:B--2---:R-:W-:-:S03]  /*9df0*/  ULOP3.LUT UR19, UR4, 0xfffffff8, URZ, 0xc0, !UPT ;  /* 0xfffffff804137892 */ /* 0x004fc6000f8ec0ff */
[----:B------:R-:W-:-:S09]  /*9e00*/  UMOV UR4, URZ ;  /* 0x000000ff00047c82 */ /* 0x000fd20008000000 */
.L_x_901:
[----:B0-----:R-:W-:-:S04]  /*9e10*/  LEA R12, P0, R3, R24, 0x3 ;  /* 0x00000018030c7211 */ /* 0x001fc800078018ff */
[----:B------:R-:W-:-:S05]  /*9e20*/  LEA.HI.X R13, R3, R25, R34, 0x3, P0 ;  /* 0x00000019030d7211 */ /* 0x000fca00000f1c22 */
[----:B------:R-:W2:Y:S04]  /*9e30*/  LD.E.64 R16, desc[UR6][R12.64] ;  /* 0x000000060c107980 */ /* 0x000ea8000c101b00 */
[----:B------:R-:W4:Y:S04]  /*9e40*/  LD.E.64 R20, desc[UR6][R12.64+0x8] ;  /* 0x000008060c147980 */ /* 0x000f28000c101b00 */
[----:B------:R-:W5:Y:S04]  /*9e50*/  LD.E.64 R22, desc[UR6][R12.64+0x10] ;  /* 0x000010060c167980 */ /* 0x000f68000c101b00 */
[----:B------:R-:W3:Y:S04]  /*9e60*/  LD.E.64 R28, desc[UR6][R12.64+0x18] ;  /* 0x000018060c1c7980 */ /* 0x000ee8000c101b00 */
[----:B------:R-:W3:Y:S04]  /*9e70*/  LD.E.64 R30, desc[UR6][R12.64+0x20] ;  /* 0x000020060c1e7980 */ /* 0x000ee8000c101b00 */
[----:B------:R-:W3:Y:S01]  /*9e80*/  LD.E.64 R32, desc[UR6][R12.64+0x28] ;  /* 0x000028060c207980 */ /* 0x000ee2000c101b00 */
        /* <DEDUP_REMOVED lines=147> */
.L_x_900:
        /* <DEDUP_REMOVED lines=84> */
.L_x_903:
[----:B------:R-:W-:Y:S05]  /*ad00*/  BRA.U !UP3, `(.L_x_902) ;  /* 0x000000050b107547 */ /* 0x000fea000b800000 */
[----:B------:R-:W-:-:S04]  /*ad10*/  UISETP.NE.U32.AND UP3, UPT, UR13, URZ, UPT ;  /* 0x000000ff0d00728c */ /* 0x000fc8000bf65070 */
[----:B------:R-:W-:-:S09]  /*ad20*/  UISETP.NE.AND.EX UP3, UPT, UR11, URZ, UPT, UP3 ;  /* 0x000000ff0b00728c */ /* 0x000fd2000bf65330 */
[----:B------:R-:W-:Y:S05]  /*ad30*/  BRA.U !UP3, `(.L_x_904) ;  /* 0x000000010ba87547 */ /* 0x000fea000b800000 */
[----:B0-----:R-:W-:-:S04]  /*ad40*/  LEA R16, P0, R3, R24, 0x3 ;  /* 0x0000001803107211 */ /* 0x001fc800078018ff */
        /* <DEDUP_REMOVED lines=41> */
.L_x_904:
[----:B------:R-:W-:Y:S05]  /*afe0*/  BRA.U !UP0, `(.L_x_902) ;  /* 0x0000000108587547 */ /* 0x000fea000b800000 */
[----:B0-----:R-:W-:-:S04]  /*aff0*/  LEA R12, P0, R3, R24, 0x3 ;  /* 0x00000018030c7211 */ /* 0x001fc800078018ff */
        /* <DEDUP_REMOVED lines=21> */
.L_x_902:
[----:B------:R-:W-:Y:S01]  /*b150*/  IMAD.MOV.U32 R3, RZ, RZ, RZ ;  /* 0x000000ffff037224 */ /* 0x000fe200078e00ff */
[----:B------:R-:W-:Y:S01]  /*b160*/  CS2R R30, SRZ ;  /* 0x00000000001e7805 */ /* 0x000fe2000001ff00 */
[----:B------:R-:W-:Y:S01]  /*b170*/  IMAD.MOV.U32 R36, RZ, RZ, RZ ;  /* 0x000000ffff247224 */ /* 0x000fe200078e00ff */
[----:B------:R-:W-:Y:S06]  /*b180*/  BRA.U !UP2, `(.L_x_905) ;  /* 0x000000090a807547 */ /* 0x000fec000b800000 */
[----:B------:R-:W2:Y:S01]  /*b190*/  LDCU UR4, c[0x0][0x3c0] ;  /* 0x00007800ff0477ac */ /* 0x000ea20008000800 */
[----:B------:R-:W-:Y:S02]  /*b1a0*/  IMAD.MOV.U32 R3, RZ, RZ, RZ ;  /* 0x000000ffff037224 */ /* 0x000fe400078e00ff */
[----:B------:R-:W-:Y:S01]  /*b1b0*/  IMAD.MOV.U32 R36, RZ, RZ, RZ ;  /* 0x000000ffff247224 */ /* 0x000fe200078e00ff */
[----:B------:R-:W3:Y:S01]  /*b1c0*/  LDCU UR20, c[0x0][0x3c4] ;  /* 0x00007880ff1477ac */ /* 0x000ee20008000800 */
[----:B------:R-:W-:Y:S01]  /*b1d0*/  UMOV UR5, URZ ;  /* 0x000000ff00057c82 */ /* 0x000fe20008000000 */
[----:B--2---:R-:W-:-:S03]  /*b1e0*/  ULOP3.LUT UR19, UR4, 0xfffffff8, URZ, 0xc0, !UPT ;  /* 0xfffffff804137892 */ /* 0x004fc6000f8ec0ff */
[----:B------:R-:W-:-:S09]  /*b1f0*/  UMOV UR4, URZ ;  /* 0x000000ff00047c82 */ /* 0x000fd20008000000 */
.L_x_906:
[----:B0-----:R-:W-:-:S04]  /*b200*/  LEA R34, P0, R3, R18, 0x3 ;  /* 0x0000001203227211 */ /* 0x001fc800078018ff */
[----:B------:R-:W-:-:S05]  /*b210*/  LEA.HI.X R35, R3, R19, R36, 0x3, P0 ;  /* 0x0000001303237211 */ /* 0x000fca00000f1c24 */
[----:B------:R-:W2:Y:S04]  /*b220*/  LD.E.64 R28, desc[UR6][R34.64] ;  /* 0x00000006221c7980 */ /* 0x000ea8000c101b00 */
[----:B------:R-:W4:Y:S04]  /*b230*/  LD.E.64 R12, desc[UR6][R34.64+0x8] ;  /* 0x00000806220c7980 */ /* 0x000f28000c101b00 */
[----:B------:R-:W5:Y:S04]  /*b240*/  LD.E.64 R16, desc[UR6][R34.64+0x10] ;  /* 0x0000100622107980 */ /* 0x000f68000c101b00 */
[----:B------:R-:W3:Y:S04]  /*b250*/  LD.E.64 R20, desc[UR6][R34.64+0x18] ;  /* 0x0000180622147980 */ /* 0x000ee8000c101b00 */
[----:B------:R-:W5:Y:S01]  /*b260*/  LD.E.64 R22, desc[UR6][R34.64+0x20] ;  /* 0x0000200622167980 */ /* 0x000f62000c101b00 */
        /* <DEDUP_REMOVED lines=44> */
[----:B-----5:R-:W-:-:S04]  /*b530*/  IMAD.WIDE.U32 R12, R16, -0x61c8864f, R12 ;  /* 0x9e3779b1100c7825 */ /* 0x020fc800078e000c */
        /* <DEDUP_REMOVED lines=101> */
.L_x_905:
        /* <DEDUP_REMOVED lines=82> */
.L_x_908:
        /* <DEDUP_REMOVED lines=44> */
.L_x_909:
[----:B------:R-:W-:Y:S05]  /*c370*/  BRA.U !UP0, `(.L_x_907) ;  /* 0x0000000108507547 */ /* 0x000fea000b800000 */
        /* <DEDUP_REMOVED lines=20> */
.L_x_907:
[----:B------:R-:W-:-:S04]  /*c4c0*/  ISETP.GE.U32.AND P0, PT, R0, R30, PT ;  /* 0x0000001e0000720c */ /* 0x000fc80003f06070 */
[----:B------:R-:W-:-:S13]  /*c4d0*/  ISETP.GE.U32.AND.EX P0, PT, R2, R31, PT, P0 ;  /* 0x0000001f0200720c */ /* 0x000fda0003f06100 */
[----:B------:R-:W-:Y:S05]  /*c4e0*/  @!P0 BRA `(.L_x_910) ;  /* 0x0000000000848947 */ /* 0x000fea0003800000 */
[----:B0-----:R-:W-:Y:S02]  /*c4f0*/  IMAD.MOV.U32 R12, RZ, RZ, R24 ;  /* 0x000000ffff0c7224 */ /* 0x001fe400078e0018 */
[----:B------:R-:W-:Y:S01]  /*c500*/  IMAD.MOV.U32 R13, RZ, RZ, R25 ;  /* 0x000000ffff0d7224 */ /* 0x000fe200078e0019 */
[----:B------:R-:W-:Y:S06]  /*c510*/  BRA `(.L_x_911) ;  /* 0x0000000000887947 */ /* 0x000fec0003800000 */
.L_x_899:
[----:B------:R-:W2:Y:S01]  /*c520*/  LDCU UR4, c[0x0][0x3c8] ;  /* 0x00007900ff0477ac */ /* 0x000ea20008000800 */
[----:B0-----:R-:W-:Y:S02]  /*c530*/  IMAD.MOV.U32 R12, RZ, RZ, R24 ;  /* 0x000000ffff0c7224 */ /* 0x001fe400078e0018 */
[----:B------:R-:W-:Y:S01]  /*c540*/  IMAD.MOV.U32 R13, RZ, RZ, R25 ;  /* 0x000000ffff0d7224 */ /* 0x000fe200078e0019 */
[----:B--2---:R-:W-:-:S09]  /*c550*/  UISETP.NE.AND UP1, UPT, UR4, URZ, UPT ;  /* 0x000000ff0400728c */ /* 0x004fd2000bf25270 */
[----:B------:R-:W-:Y:S05]  /*c560*/  BRA.U !UP1, `(.L_x_911) ;  /* 0x0000000109747547 */ /* 0x000fea000b800000 */
[----:B------:R-:W-:-:S07]  /*c570*/  CS2R R16, SRZ ;  /* 0x0000000000107805 */ /* 0x000fce000001ff00 */
.L_x_912:
        /* <DEDUP_REMOVED lines=24> */
.L_x_910:
[----:B0-----:R-:W-:Y:S02]  /*c700*/  IMAD.MOV.U32 R12, RZ, RZ, R18 ;  /* 0x000000ffff0c7224 */ /* 0x001fe400078e0012 */
[----:B------:R-:W-:Y:S02]  /*c710*/  IMAD.MOV.U32 R13, RZ, RZ, R19 ;  /* 0x000000ffff0d7224 */ /* 0x000fe400078e0013 */
[----:B------:R-:W-:Y:S02]  /*c720*/  IMAD.MOV.U32 R18, RZ, RZ, R24 ;  /* 0x000000ffff127224 */ /* 0x000fe400078e0018 */
[----:B------:R-:W-:-:S07]  /*c730*/  IMAD.MOV.U32 R19, RZ, RZ, R25 ;  /* 0x000000ffff137224 */ /* 0x000fce00078e0019 */
.L_x_911:
[----:B-1----:R-:W-:Y:S05]  /*c740*/  BSYNC.RECONVERGENT B1 ;  /* 0x0000000000017941 */ /* 0x002fea0003800200 */
.L_x_898:
[----:B------:R-:W-:Y:S01]  /*c750*/  UISETP.NE.U32.AND UP1, UPT, UR8, URZ, UPT ;  /* 0x000000ff0800728c */ /* 0x000fe2000bf25070 */
[----:B------:R-:W-:Y:S01]  /*c760*/  IMAD.MOV.U32 R2, RZ, RZ, -0x7bdddcdb ;  /* 0x84222325ff027424 */ /* 0x000fe200078e00ff */
[----:B------:R-:W-:Y:S01]  /*c770*/  UISETP.NE.U32.AND UP0, UPT, UR18, URZ, UPT ;  /* 0x000000ff1200728c */ /* 0x000fe2000bf05070 */
[----:B------:R-:W-:Y:S01]  /*c780*/  IMAD.MOV.U32 R0, RZ, RZ, -0x340d631c ;  /* 0xcbf29ce4ff007424 */ /* 0x000fe200078e00ff */
[----:B------:R-:W-:Y:S01]  /*c790*/  UISETP.NE.AND.EX UP2, UPT, UR16, URZ, UPT, UP1 ;  /* 0x000000ff1000728c */ /* 0x000fe2000bf45310 */
[----:B------:R-:W-:Y:S01]  /*c7a0*/  IMAD.MOV.U32 R3, RZ, RZ, RZ ;  /* 0x000000ffff037224 */ /* 0x000fe200078e00ff */
[----:B------:R-:W0:Y:S01]  /*c7b0*/  LDCU UR21, c[0x0][0x3c8] ;  /* 0x00007900ff1577ac */ /* 0x000e220008000800 */
[----:B------:R-:W-:Y:S02]  /*c7c0*/  IMAD.MOV.U32 R22, RZ, RZ, -0x7bdddcdb ;  /* 0x84222325ff167424 */ /* 0x000fe400078e00ff */
[----:B------:R-:W-:Y:S01]  /*c7d0*/  IMAD.MOV.U32 R23, RZ, RZ, RZ ;  /* 0x000000ffff177224 */ /* 0x000fe200078e00ff */
[----:B------:R-:W-:-:S03]  /*c7e0*/  UISETP.NE.AND.EX UP0, UPT, URZ, URZ, UPT, UP0 ;  /* 0x000000ffff00728c */ /* 0x000fc6000bf05300 */
[----:B------:R-:W-:Y:S08]  /*c7f0*/  BRA.U !UP2, `(.L_x_913) ;  /* 0x000000050ac47547 */ /* 0x000ff0000b800000 */
[----:B------:R-:W1:Y:S01]  /*c800*/  LDCU UR4, c[0x0][0x3c0] ;  /* 0x00007800ff0477ac */ /* 0x000e620008000800 */
[----:B------:R-:W-:Y:S02]  /*c810*/  IMAD.MOV.U32 R2, RZ, RZ, -0x7bdddcdb ;  /* 0x84222325ff027424 */ /* 0x000fe400078e00ff */
[----:B------:R-:W-:Y:S01]  /*c820*/  IMAD.MOV.U32 R0, RZ, RZ, -0x340d631c ;  /* 0xcbf29ce4ff007424 */ /* 0x000fe200078e00ff */
[----:B------:R-:W2:Y:S01]  /*c830*/  LDCU UR20, c[0x0][0x3c4] ;  /* 0x00007880ff1477ac */ /* 0x000ea20008000800 */
[----:B------:R-:W-:Y:S02]  /*c840*/  IMAD.MOV.U32 R3, RZ, RZ, RZ ;  /* 0x000000ffff037224 */ /* 0x000fe400078e00ff */
[----:B------:R-:W-:Y:S01]  /*c850*/  IMAD.MOV.U32 R23, RZ, RZ, RZ ;  /* 0x000000ffff177224 */ /* 0x000fe200078e00ff */
[----:B------:R-:W-:Y:S01]  /*c860*/  UMOV UR5, URZ ;  /* 0x000000ff00057c82 */ /* 0x000fe20008000000 */
[----:B-1----:R-:W-:-:S03]  /*c870*/  ULOP3.LUT UR19, UR4, 0xfffffffe, URZ, 0xc0, !UPT ;  /* 0xfffffffe04137892 */ /* 0x002fc6000f8ec0ff */
[----:B------:R-:W-:-:S09]  /*c880*/  UMOV UR4, URZ ;  /* 0x000000ff00047c82 */ /* 0x000fd20008000000 */
.L_x_914:
[----:B------:R-:W-:-:S04]  /*c890*/  LEA R20, P0, R3, R4, 0x3 ;  /* 0x0000000403147211 */ /* 0x000fc800078018ff */
[----:B------:R-:W-:-:S05]  /*c8a0*/  LEA.HI.X R21, R3, R5, R23, 0x3, P0 ;  /* 0x0000000503157211 */ /* 0x000fca00000f1c17 */
[----:B------:R-:W3:Y:S04]  /*c8b0*/  LD.E.64 R16, desc[UR6][R20.64] ;  /* 0x0000000614107980 */ /* 0x000ee8000c101b00 */
[----:B------:R-:W4:Y:S01]  /*c8c0*/  LD.E.64 R20, desc[UR6][R20.64+0x8] ;  /* 0x0000080614147980 */ /* 0x000f22000c101b00 */
[----:B------:R-:W-:Y:S01]  /*c8d0*/  IMAD R29, R0, 0x1b3, RZ ;  /* 0x000001b3001d7824 */ /* 0x000fe200078e02ff */
[----:B------:R-:W-:Y:S01]  /*c8e0*/  UIADD3 UR4, UP1, UPT, UR4, 0x2, URZ ;  /* 0x0000000204047890 */ /* 0x000fe2000ff3e0ff */
[----:B------:R-:W-:-:S03]  /*c8f0*/  IADD3 R3, P0, PT, R3, 0x2, RZ ;  /* 0x0000000203037810 */ /* 0x000fc60007f1e0ff */
[----:B------:R-:W-:Y:S02]  /*c900*/  UIADD3.X UR5, UPT, UPT, URZ, UR5, URZ, UP1, !UPT ;  /* 0x00000005ff057290 */ /* 0x000fe40008ffe4ff */
[----:B------:R-:W-:Y:S01]  /*c910*/  UISETP.NE.U32.AND UP1, UPT, UR4, UR19, UPT ;  /* 0x000000130400728c */ /* 0x000fe2000bf25070 */
[----:B------:R-:W-:-:S03]  /*c920*/  IMAD.X R23, RZ, RZ, R23, P0 ;  /* 0x000000ffff177224 */ /* 0x000fc600000e0617 */
[----:B--2---:R-:W-:Y:S01]  /*c930*/  UISETP.NE.AND.EX UP1, UPT, UR5, UR20, UPT, UP1 ;  /* 0x000000140500728c */ /* 0x004fe2000bf25310 */
        /* <DEDUP_REMOVED lines=92> */
[----:B------:R-:W-:Y:S06]  /*cf00*/  BRA.U UP1, `(.L_x_914) ;  /* 0xfffffff901607547 */ /* 0x000fec000b83ffff */
.L_x_913:
        /* <DEDUP_REMOVED lines=50> */
.L_x_915:
[----:B------:R-:W-:Y:S02]  /*d230*/  IMAD.MOV.U32 R23, RZ, RZ, -0x340d631c ;  /* 0xcbf29ce4ff177424 */ /* 0x000fe400078e00ff */
[----:B------:R-:W-:Y:S02]  /*d240*/  IMAD.MOV.U32 R3, RZ, RZ, RZ ;  /* 0x000000ffff037224 */ /* 0x000fe400078e00ff */
[----:B------:R-:W-:Y:S01]  /*d250*/  IMAD.MOV.U32 R24, RZ, RZ, RZ ;  /* 0x000000ffff187224 */ /* 0x000fe200078e00ff */
[----:B------:R-:W-:Y:S06]  /*d260*/  BRA.U !UP2, `(.L_x_916) ;  /* 0x000000050ac47547 */ /* 0x000fec000b800000 */
        /* <DEDUP_REMOVED lines=9> */
.L_x_917:
        /* <DEDUP_REMOVED lines=104> */
.L_x_916:
[----:B------:R-:W-:Y:S05]  /*d980*/  BRA.U !UP0, `(.L_x_918) ;  /* 0x0000000108c87547 */ /* 0x000fea000b800000 */
        /* <DEDUP_REMOVED lines=50> */
.L_x_918:
        /* <DEDUP_REMOVED lines=15> */
[----:B------:R-:W2:Y:S01]  /*dda0*/  LDCU UR20, c[0x0][0x3c4] ;  /* 0x00007880ff1477ac */ /* 0x000ea20008000800 */
[----:B------:R-:W-:Y:S01]  /*ddb0*/  UMOV UR5, URZ ;  /* 0x000000ff00057c82 */ /* 0x000fe20008000000 */
[----:B-1----:R-:W-:-:S03]  /*ddc0*/  ULOP3.LUT UR19, UR4, 0xfffffff8, URZ, 0xc0, !UPT ;  /* 0xfffffff804137892 */ /* 0x002fc6000f8ec0ff */
[----:B------:R-:W-:-:S09]  /*ddd0*/  UMOV UR4, URZ ;  /* 0x000000ff00047c82 */ /* 0x000fd20008000000 */
.L_x_922:
[----:B------:R-:W-:-:S04]  /*dde0*/  LEA R16, P0, R3, R4, 0x3 ;  /* 0x0000000403107211 */ /* 0x000fc800078018ff */
[----:B------:R-:W-:-:S05]  /*ddf0*/  LEA.HI.X R17, R3, R5, R34, 0x3, P0 ;  /* 0x0000000503117211 */ /* 0x000fca00000f1c22 */
[----:B------:R-:W3:Y:S04]  /*de00*/  LD.E.64 R20, desc[UR6][R16.64] ;  /* 0x0000000610147980 */ /* 0x000ee8000c101b00 */
[----:B------:R-:W4:Y:S04]  /*de10*/  LD.E.64 R22, desc[UR6][R16.64+0x8] ;  /* 0x0000080610167980 */ /* 0x000f28000c101b00 */
[----:B------:R-:W5:Y:S04]  /*de20*/  LD.E.64 R24, desc[UR6][R16.64+0x10] ;  /* 0x0000100610187980 */ /* 0x000f68000c101b00 */
[----:B------:R-:W2:Y:S04]  /*de30*/  LD.E.64 R28, desc[UR6][R16.64+0x18] ;  /* 0x00001806101c7980 */ /* 0x000ea8000c101b00 */
[----:B------:R-:W2:Y:S04]  /*de40*/  LD.E.64 R30, desc[UR6][R16.64+0x20] ;  /* 0x00002006101e7980 */ /* 0x000ea8000c101b00 */
[----:B------:R-:W2:Y:S01]  /*de50*/  LD.E.64 R32, desc[UR6][R16.64+0x28] ;  /* 0x0000280610207980 */ /* 0x000ea2000c101b00 */
[----:B------:R-:W-:-:S02]  /*de60*/  IMAD.MOV.U32 R36, RZ, RZ, R0 ;  /* 0x000000ffff247224 */ /* 0x000fc400078e0000 */
[----:B------:R-:W-:Y:S02]  /*de70*/  IMAD.MOV.U32 R37, RZ, RZ, R2 ;  /* 0x000000ffff257224 */ /* 0x000fe400078e0002 */
[----:B---3--:R-:W-:-:S04]  /*de80*/  IMAD.WIDE.U32 R36, R20, -0x61c8864f, R36 ;  /* 0x9e3779b114247825 */ /* 0x008fc800078e0024 */
[----:B------:R-:W-:Y:S02]  /*de90*/  IMAD R0, R21, -0x61c8864f, RZ ;  /* 0x9e3779b115007824 */ /* 0x000fe400078e02ff */
[----:B------:R-:W3:Y:S01]  /*dea0*/  LD.E.64 R20, desc[UR6][R16.64+0x30] ;  /* 0x0000300610147980 */ /* 0x000ee2000c101b00 */
[----:B------:R-:W-:Y:S01]  /*deb0*/  LEA R2, P0, R36, R36, 0xd ;  /* 0x0000002424027211 */ /* 0x000fe200078068ff */
[----:B------:R-:W-:-:S05]  /*dec0*/  IMAD.IADD R0, R37, 0x1, R0 ;  /* 0x0000000125007824 */ /* 0x000fca00078e0200 */
[----:B------:R-:W-:Y:S01]  /*ded0*/  LEA.HI.X R0, R36, R0, R0, 0xd, P0 ;  /* 0x0000000024007211 */ /* 0x000fe200000f6c00 */
[----:B------:R-:W3:Y:S03]  /*dee0*/  LD.E.64 R16, desc[UR6][R16.64+0x38] ;  /* 0x0000380610107980 */ /* 0x000ee6000c101b00 */
        /* <DEDUP_REMOVED lines=138> */
.L_x_921:
        /* <DEDUP_REMOVED lines=84> */
.L_x_924:
        /* <DEDUP_REMOVED lines=46> */
.L_x_925:
        /* <DEDUP_REMOVED lines=23> */
.L_x_923:
[----:B------:R-:W-:Y:S01]  /*f120*/  IMAD.MOV.U32 R3, RZ, RZ, RZ ;  /* 0x000000ffff037224 */ /* 0x000fe200078e00ff */
[----:B------:R-:W-:Y:S01]  /*f130*/  CS2R R30, SRZ ;  /* 0x00000000001e7805 */ /* 0x000fe2000001ff00 */
[----:B------:R-:W-:Y:S01]  /*f140*/  IMAD.MOV.U32 R36, RZ, RZ, RZ ;  /* 0x000000ffff247224 */ /* 0x000fe200078e00ff */
[----:B------:R-:W-:Y:S06]  /*f150*/  BRA.U !UP2, `(.L_x_926) ;  /* 0x000000090a807547 */ /* 0x000fec000b800000 */
[----:B------:R-:W1:Y:S01]  /*f160*/  LDCU UR4, c[0x0][0x3c0] ;  /* 0x00007800ff0477ac */ /* 0x000e620008000800 */
[----:B------:R-:W-:Y:S02]  /*f170*/  IMAD.MOV.U32 R3, RZ, RZ, RZ ;  /* 0x000000ffff037224 */ /* 0x000fe400078e00ff */
[----:B------:R-:W-:Y:S01]  /*f180*/  IMAD.MOV.U32 R36, RZ, RZ, RZ ;  /* 0x000000ffff247224 */ /* 0x000fe200078e00ff */
[----:B------:R-:W2:Y:S01]  /*f190*/  LDCU UR20, c[0x0][0x3c4] ;  /* 0x00007880ff1477ac */ /* 0x000ea20008000800 */
[----:B------:R-:W-:Y:S01]  /*f1a0*/  UMOV UR5, URZ ;  /* 0x000000ff00057c82 */ /* 0x000fe20008000000 */
[----:B-1----:R-:W-:-:S03]  /*f1b0*/  ULOP3.LUT UR19, UR4, 0xfffffff8, URZ, 0xc0, !UPT ;  /* 0xfffffff804137892 */ /* 0x002fc6000f8ec0ff */
[----:B------:R-:W-:-:S09]  /*f1c0*/  UMOV UR4, URZ ;  /* 0x000000ff00047c82 */ /* 0x000fd20008000000 */
.L_x_927:
[----:B------:R-:W-:-:S04]  /*f1d0*/  LEA R34, P0, R3, R26, 0x3 ;  /* 0x0000001a03227211 */ /* 0x000fc800078018ff */
[----:B------:R-:W-:-:S05]  /*f1e0*/  LEA.HI.X R35, R3, R27, R36, 0x3, P0 ;  /* 0x0000001b03237211 */ /* 0x000fca00000f1c24 */
[----:B------:R-:W3:Y:S04]  /*f1f0*/  LD.E.64 R28, desc[UR6][R34.64] ;  /* 0x00000006221c7980 */ /* 0x000ee8000c101b00 */
[----:B------:R-:W4:Y:S04]  /*f200*/  LD.E.64 R16, desc[UR6][R34.64+0x8] ;  /* 0x0000080622107980 */ /* 0x000f28000c101b00 */
[----:B------:R-:W5:Y:S04]  /*f210*/  LD.E.64 R20, desc[UR6][R34.64+0x10] ;  /* 0x0000100622147980 */ /* 0x000f68000c101b00 */
[----:B------:R-:W2:Y:S04]  /*f220*/  LD.E.64 R22, desc[UR6][R34.64+0x18] ;  /* 0x0000180622167980 */ /* 0x000ea8000c101b00 */
[----:B------:R-:W5:Y:S01]  /*f230*/  LD.E.64 R24, desc[UR6][R34.64+0x20] ;  /* 0x0000200622187980 */ /* 0x000f62000c101b00 */
[----:B---3--:R-:W-:-:S04]  /*f240*/  IMAD.WIDE.U32 R30, R28, -0x61c8864f, R30 ;  /* 0x9e3779b11c1e7825 */ /* 0x008fc800078e001e */
[----:B------:R-:W-:Y:S02]  /*f250*/  IMAD R32, R29, -0x61c8864f, RZ ;  /* 0x9e3779b11d207824 */ /* 0x000fe400078e02ff */
[----:B------:R-:W3:Y:S02]  /*f260*/  LD.E.64 R28, desc[UR6][R34.64+0x28] ;  /* 0x00002806221c7980 */ /* 0x000ee4000c101b00 */
        /* <DEDUP_REMOVED lines=15> */
[----:B------:R-:W3:Y:S04]  /*f360*/  LD.E.64 R32, desc[UR6][R34.64+0x30] ;  /* 0x0000300622207980 */ /* 0x000ee8000c101b00 */
[----:B------:R-:W3:Y:S01]  /*f370*/  LD.E.64 R34, desc[UR6][R34.64+0x38] ;  /* 0x0000380622227980 */ /* 0x000ee2000c101b00 */
[----:B----4-:R-:W-:Y:S01]  /*f380*/  IMAD.WIDE.U32 R30, R16, -0x61c8864f, R30 ;  /* 0x9e3779b1101e7825 */ /* 0x010fe200078e001e */
[----:B------:R-:W-:Y:S01]  /*f390*/  UIADD3 UR4, UP2, UPT, UR4, 0x8, URZ ;  /* 0x0000000804047890 */ /* 0x000fe2000ff5e0ff */
[----:B------:R-:W-:Y:S02]  /*f3a0*/  IADD3 R3, P1, PT, R3, 0x8, RZ ;  /* 0x0000000803037810 */ /* 0x000fe40007f3e0ff */
[----:B------:R-:W-:Y:S01]  /*f3b0*/  IMAD R16, R17, -0x61c8864f, RZ ;  /* 0x9e3779b111107824 */ /* 0x000fe200078e02ff */
[----:B------:R-:W-:Y:S01]  /*f3c0*/  LEA R17, P0, R30, R30, 0xd ;  /* 0x0000001e1e117211 */ /* 0x000fe200078068ff */
[----:B--2---:R-:W-:Y:S01]  /*f3d0*/  IMAD R23, R23, -0x61c8864f, RZ ;  /* 0x9e3779b117177824 */ /* 0x004fe200078e02ff */
        /* <DEDUP_REMOVED lines=120> */
.L_x_926:
        /* <DEDUP_REMOVED lines=82> */
.L_x_929:
        /* <DEDUP_REMOVED lines=44> */
.L_x_930:
        /* <DEDUP_REMOVED lines=21> */
.L_x_928:
[----:B------:R-:W-:-:S04]  /*10490*/  ISETP.GE.U32.AND P0, PT, R0, R30, PT ;  /* 0x0000001e0000720c */ /* 0x000fc80003f06070 */
[----:B------:R-:W-:-:S13]  /*104a0*/  ISETP.GE.U32.AND.EX P0, PT, R2, R31, PT, P0 ;  /* 0x0000001f0200720c */ /* 0x000fda0003f06100 */
[----:B------:R-:W-:Y:S05]  /*104b0*/  @!P0 BRA `(.L_x_931) ;  /* 0x0000000000848947 */ /* 0x000fea0003800000 */
[----:B------:R-:W-:Y:S02]  /*104c0*/  IMAD.MOV.U32 R38, RZ, RZ, R4 ;  /* 0x000000ffff267224 */ /* 0x000fe400078e0004 */
[----:B------:R-:W-:Y:S01]  /*104d0*/  IMAD.MOV.U32 R37, RZ, RZ, R5 ;  /* 0x000000ffff257224 */ /* 0x000fe200078e0005 */
[----:B------:R-:W-:Y:S06]  /*104e0*/  BRA `(.L_x_932) ;  /* 0x0000000000887947 */ /* 0x000fec0003800000 */
.L_x_920:
[----:B------:R-:W1:Y:S01]  /*104f0*/  LDCU UR4, c[0x0][0x3c8] ;  /* 0x00007900ff0477ac */ /* 0x000e620008000800 */
[----:B------:R-:W-:Y:S02]  /*10500*/  IMAD.MOV.U32 R38, RZ, RZ, R4 ;  /* 0x000000ffff267224 */ /* 0x000fe400078e0004 */
[----:B------:R-:W-:Y:S01]  /*10510*/  IMAD.MOV.U32 R37, RZ, RZ, R5 ;  /* 0x000000ffff257224 */ /* 0x000fe200078e0005 */
[----:B-1----:R-:W-:-:S09]  /*10520*/  UISETP.NE.AND UP1, UPT, UR4, URZ, UPT ;  /* 0x000000ff0400728c */ /* 0x002fd2000bf25270 */
[----:B------:R-:W-:Y:S05]  /*10530*/  BRA.U !UP1, `(.L_x_932) ;  /* 0x0000000109747547 */ /* 0x000fea000b800000 */
[----:B------:R-:W-:-:S07]  /*10540*/  CS2R R20, SRZ ;  /* 0x0000000000147805 */ /* 0x000fce000001ff00 */
.L_x_933:
        /* <DEDUP_REMOVED lines=13> */
[----:B------:R-:W-:Y:S01]  /*10620*/  IADD3 R0, P1, PT, R20, 0x1, RZ ;  /* 0x0000000114007810 */ /* 0x000fe20007f3e0ff */
[----:B------:R-:W-:Y:S01]  /*10630*/  IMAD.MOV.U32 R37, RZ, RZ, R5 ;  /* 0x000000ffff257224 */ /* 0x000fe200078e0005 */
[----:B------:R-:W-:-:S03]  /*10640*/  ISETP.GT.U32.AND.EX P0, PT, R3, R17, PT, P0 ;  /* 0x000000110300720c */ /* 0x000fc60003f04100 */
[----:B------:R-:W-:Y:S01]  /*10650*/  IMAD.X R2, RZ, RZ, R21, P1 ;  /* 0x000000ffff027224 */ /* 0x000fe200008e0615 */
[----:B0-----:R-:W-:-:S04]  /*10660*/  ISETP.GE.U32.AND P1, PT, R0, UR21, PT ;  /* 0x0000001500007c0c */ /* 0x001fc8000bf26070 */
[----:B------:R-:W-:-:S05]  /*10670*/  ISETP.GE.U32.AND.EX P1, PT, R2, UR17, PT, P1 ;  /* 0x0000001102007c0c */ /* 0x000fca000bf26110 */
[----:B------:R-:W-:Y:S08]  /*10680*/  @P0 BRA `(.L_x_932) ;  /* 0x0000000000200947 */ /* 0x000ff00003800000 */
[----:B------:R-:W-:Y:S02]  /*10690*/  IMAD.MOV.U32 R20, RZ, RZ, R0 ;  /* 0x000000ffff147224 */ /* 0x000fe400078e0000 */
[----:B------:R-:W-:Y:S01]  /*106a0*/  IMAD.MOV.U32 R21, RZ, RZ, R2 ;  /* 0x000000ffff157224 */ /* 0x000fe200078e0002 */
[----:B------:R-:W-:Y:S06]  /*106b0*/  @!P1 BRA `(.L_x_933) ;  /* 0xfffffffc00a49947 */ /* 0x000fec000383ffff */
[----:B------:R-:W-:Y:S05]  /*106c0*/  BRA `(.L_x_932) ;  /* 0x0000000000107947 */ /* 0x000fea0003800000 */
.L_x_931:
[----:B------:R-:W-:Y:S02]  /*106d0*/  IMAD.MOV.U32 R38, RZ, RZ, R26 ;  /* 0x000000ffff267224 */ /* 0x000fe400078e001a */
[----:B------:R-:W-:Y:S02]  /*106e0*/  IMAD.MOV.U32 R37, RZ, RZ, R27 ;  /* 0x000000ffff257224 */ /* 0x000fe400078e001b */
[----:B------:R-:W-:Y:S02]  /*106f0*/  IMAD.MOV.U32 R26, RZ, RZ, R4 ;  /* 0x000000ffff1a7224 */ /* 0x000fe400078e0004 */
[----:B------:R-:W-:-:S07]  /*10700*/  IMAD.MOV.U32 R27, RZ, RZ, R5 ;  /* 0x000000ffff1b7224 */ /* 0x000fce00078e0005 */
.L_x_932:
[----:B0-----:R-:W-:Y:S05]  /*10710*/  BSYNC.RECONVERGENT B1 ;  /* 0x0000000000017941 */ /* 0x001fea0003800200 */
.L_x_919:
        /* <DEDUP_REMOVED lines=20> */
.L_x_935:
        /* <DEDUP_REMOVED lines=104> */
.L_x_934:
        /* <DEDUP_REMOVED lines=50> */
.L_x_936:
        /* <DEDUP_REMOVED lines=13> */
.L_x_938:
        /* <DEDUP_REMOVED lines=104> */
.L_x_937:
        /* <DEDUP_REMOVED lines=51> */
.L_x_939:
        /* <DEDUP_REMOVED lines=19> */
.L_x_943:
        /* <DEDUP_REMOVED lines=155> */
.L_x_942:
        /* <DEDUP_REMOVED lines=84> */
.L_x_945:
        /* <DEDUP_REMOVED lines=46> */
.L_x_946:
        /* <DEDUP_REMOVED lines=23> */
.L_x_944:
        /* <DEDUP_REMOVED lines=11> */
.L_x_948:
        /* <DEDUP_REMOVED lines=153> */
.L_x_947:
        /* <DEDUP_REMOVED lines=82> */
.L_x_950:
        /* <DEDUP_REMOVED lines=44> */
.L_x_951:
        /* <DEDUP_REMOVED lines=21> */
.L_x_949:
[----:B------:R-:W-:-:S04]  /*14460*/  ISETP.GE.U32.AND P0, PT, R0, R28, PT ;  /* 0x0000001c0000720c */ /* 0x000fc80003f06070 */
[----:B------:R-:W-:-:S13]  /*14470*/  ISETP.GE.U32.AND.EX P0, PT, R2, R29, PT, P0 ;  /* 0x0000001d0200720c */ /* 0x000fda0003f06100 */
[----:B------:R-:W-:Y:S05]  /*14480*/  @!P0 BRA `(.L_x_952) ;  /* 0x0000000000848947 */ /* 0x000fea0003800000 */
[----:B------:R-:W-:Y:S02]  /*14490*/  IMAD.MOV.U32 R16, RZ, RZ, R14 ;  /* 0x000000ffff107224 */ /* 0x000fe400078e000e */
[----:B------:R-:W-:Y:S01]  /*144a0*/  IMAD.MOV.U32 R17, RZ, RZ, R15 ;  /* 0x000000ffff117224 */ /* 0x000fe200078e000f */
[----:B------:R-:W-:Y:S06]  /*144b0*/  BRA `(.L_x_953) ;  /* 0x0000000000887947 */ /* 0x000fec0003800000 */
.L_x_941:
[----:B------:R-:W1:Y:S01]  /*144c0*/  LDCU UR4, c[0x0][0x3c8] ;  /* 0x00007900ff0477ac */ /* 0x000e620008000800 */
[----:B------:R-:W-:Y:S02]  /*144d0*/  IMAD.MOV.U32 R16, RZ, RZ, R14 ;  /* 0x000000ffff107224 */ /* 0x000fe400078e000e */
[----:B------:R-:W-:Y:S01]  /*144e0*/  IMAD.MOV.U32 R17, RZ, RZ, R15 ;  /* 0x000000ffff117224 */ /* 0x000fe200078e000f */
[----:B-1----:R-:W-:-:S09]  /*144f0*/  UISETP.NE.AND UP1, UPT, UR4, URZ, UPT ;  /* 0x000000ff0400728c */ /* 0x002fd2000bf25270 */
[----:B------:R-:W-:Y:S05]  /*14500*/  BRA.U !UP1, `(.L_x_953) ;  /* 0x0000000109747547 */ /* 0x000fea000b800000 */
[----:B------:R-:W-:-:S07]  /*14510*/  CS2R R20, SRZ ;  /* 0x0000000000147805 */ /* 0x000fce000001ff00 */
.L_x_954:
[C---:B------:R-:W-:Y:S01]  /*14520*/  IMAD.SHL.U32 R5, R20.reuse, 0x8, RZ ;  /* 0x0000000814057824 */ /* 0x040fe200078e00ff */
[----:B------:R-:W-:-:S04]  /*14530*/  SHF.L.U64.HI R0, R20, 0x3, R21 ;  /* 0x0000000314007819 */ /* 0x000fc80000010215 */
[----:B------:R-:W-:Y:S02]  /*14540*/  IADD3 R2, P0, PT, R14, R5, RZ ;  /* 0x000000050e027210 */ /* 0x000fe40007f1e0ff */
[----:B------:R-:W-:-:S03]  /*14550*/  IADD3 R4, P1, PT, R5, R6, RZ ;  /* 0x0000000605047210 */ /* 0x000fc60007f3e0ff */
[----:B------:R-:W-:Y:S02]  /*14560*/  IMAD.X R3, R15, 0x1, R0, P0 ;  /* 0x000000010f037824 */ /* 0x000fe400000e0600 */
        /* <DEDUP_REMOVED lines=19> */
.L_x_952:
[----:B------:R-:W-:Y:S02]  /*146a0*/  IMAD.MOV.U32 R16, RZ, RZ, R6 ;  /* 0x000000ffff107224 */ /* 0x000fe400078e0006 */
[----:B------:R-:W-:Y:S02]  /*146b0*/  IMAD.MOV.U32 R17, RZ, RZ, R7 ;  /* 0x000000ffff117224 */ /* 0x000fe400078e0007 */
[----:B------:R-:W-:Y:S02]  /*146c0*/  IMAD.MOV.U32 R6, RZ, RZ, R14 ;  /* 0x000000ffff067224 */ /* 0x000fe400078e000e */
[----:B------:R-:W-:-:S07]  /*146d0*/  IMAD.MOV.U32 R7, RZ, RZ, R15 ;  /* 0x000000ffff077224 */ /* 0x000fce00078e000f */
.L_x_953:
[----:B0-----:R-:W-:Y:S05]  /*146e0*/  BSYNC.RECONVERGENT B1 ;  /* 0x0000000000017941 */ /* 0x001fea0003800200 */
.L_x_940:
        /* <DEDUP_REMOVED lines=20> */
.L_x_956:
        /* <DEDUP_REMOVED lines=104> */
.L_x_955:
        /* <DEDUP_REMOVED lines=50> */
.L_x_957:
        /* <DEDUP_REMOVED lines=13> */
.L_x_959:
        /* <DEDUP_REMOVED lines=104> */
.L_x_958:
        /* <DEDUP_REMOVED lines=51> */
.L_x_960:
        /* <DEDUP_REMOVED lines=19> */
.L_x_964:
        /* <DEDUP_REMOVED lines=155> */
.L_x_963:
        /* <DEDUP_REMOVED lines=84> */
.L_x_966:
        /* <DEDUP_REMOVED lines=46> */
.L_x_967:
        /* <DEDUP_REMOVED lines=23> */
.L_x_965:
        /* <DEDUP_REMOVED lines=11> */
.L_x_969:
[----:B------:R-:W-:-:S04]  /*17170*/  LEA R32, P0, R3, R8, 0x3 ;  /* 0x0000000803207211 */ /* 0x000fc800078018ff */
[----:B------:R-:W-:-:S05]  /*17180*/  LEA.HI.X R33, R3, R9, R34, 0x3, P0 ;  /* 0x0000000903217211 */ /* 0x000fca00000f1c22 */
[----:B------:R-:W3:Y:S04]  /*17190*/  LD.E.64 R24, desc[UR6][R32.64] ;  /* 0x0000000620187980 */ /* 0x000ee8000c101b00 */
[----:B------:R-:W4:Y:S04]  /*171a0*/  LD.E.64 R4, desc[UR6][R32.64+0x8] ;  /* 0x0000080620047980 */ /* 0x000f28000c101b00 */
[----:B------:R-:W5:Y:S04]  /*171b0*/  LD.E.64 R14, desc[UR6][R32.64+0x10] ;  /* 0x00001006200e7980 */ /* 0x000f68000c101b00 */
[----:B------:R-:W2:Y:S04]  /*171c0*/  LD.E.64 R20, desc[UR6][R32.64+0x18] ;  /* 0x0000180620147980 */ /* 0x000ea8000c101b00 */
[----:B------:R-:W5:Y:S01]  /*171d0*/  LD.E.64 R22, desc[UR6][R32.64+0x20] ;  /* 0x0000200620167980 */ /* 0x000f62000c101b00 */
[----:B------:R-:W-:-:S04]  /*171e0*/  LOP3.LUT R29, R29, R28, RZ, 0x3c, !PT ;  /* 0x0000001c1d1d7212 */ /* 0x000fc800078e3cff */
[----:B------:R-:W-:-:S04]  /*171f0*/  LOP3.LUT R28, R29, R28, RZ, 0x3c, !PT ;  /* 0x0000001c1d1c7212 */ /* 0x000fc800078e3cff */
[----:B------:R-:W-:-:S03]  /*17200*/  LOP3.LUT R29, R29, R28, RZ, 0x3c, !PT ;  /* 0x0000001c1d1d7212 */ /* 0x000fc600078e3cff */
        /* <DEDUP_REMOVED lines=146> */
.L_x_968:
        /* <DEDUP_REMOVED lines=84> */
.L_x_971:
        /* <DEDUP_REMOVED lines=47> */
.L_x_972:
[----:B------:R-:W-:Y:S05]  /*18360*/  BRA.U !UP0, `(.L_x_970) ;  /* 0x00000001085c7547 */ /* 0x000fea000b800000 */
[----:B------:R-:W-:-:S04]  /*18370*/  LEA R4, P0, R3, R8, 0x3 ;  /* 0x0000000803047211 */ /* 0x000fc800078018ff */
[----:B------:R-:W-:-:S06]  /*18380*/  LEA.HI.X R5, R3, R9, R34, 0x3, P0 ;  /* 0x0000000903057211 */ /* 0x000fcc00000f1c22 */
        /* <DEDUP_REMOVED lines=21> */
.L_x_970:
[----:B------:R-:W-:-:S04]  /*184e0*/  ISETP.GE.U32.AND P0, PT, R0, R29, PT ;  /* 0x0000001d0000720c */ /* 0x000fc80003f06070 */
[----:B------:R-:W-:-:S13]  /*184f0*/  ISETP.GE.U32.AND.EX P0, PT, R2, R28, PT, P0 ;  /* 0x0000001c0200720c */ /* 0x000fda0003f06100 */
[----:B------:R-:W-:Y:S05]  /*18500*/  @!P0 BRA `(.L_x_973) ;  /* 0x0000000000888947 */ /* 0x000fea0003800000 */
[----:B------:R-:W-:Y:S02]  /*18510*/  IMAD.MOV.U32 R35, RZ, RZ, R18 ;  /* 0x000000ffff237224 */ /* 0x000fe400078e0012 */
[----:B------:R-:W-:Y:S01]  /*18520*/  IMAD.MOV.U32 R14, RZ, RZ, R19 ;  /* 0x000000ffff0e7224 */ /* 0x000fe200078e0013 */
[----:B------:R-:W-:Y:S06]  /*18530*/  BRA `(.L_x_974) ;  /* 0x00000000008c7947 */ /* 0x000fec0003800000 */
.L_x_962:
[----:B------:R-:W1:Y:S01]  /*18540*/  LDCU UR4, c[0x0][0x3c8] ;  /* 0x00007900ff0477ac */ /* 0x000e620008000800 */
[----:B------:R-:W-:Y:S02]  /*18550*/  IMAD.MOV.U32 R35, RZ, RZ, R18 ;  /* 0x000000ffff237224 */ /* 0x000fe400078e0012 */
[----:B------:R-:W-:Y:S01]  /*18560*/  IMAD.MOV.U32 R14, RZ, RZ, R19 ;  /* 0x000000ffff0e7224 */ /* 0x000fe200078e0013 */
[----:B-1----:R-:W-:-:S09]  /*18570*/  UISETP.NE.AND UP1, UPT, UR4, URZ, UPT ;  /* 0x000000ff0400728c */ /* 0x002fd2000bf25270 */
[----:B------:R-:W-:Y:S05]  /*18580*/  BRA.U !UP1, `(.L_x_974) ;  /* 0x0000000109787547 */ /* 0x000fea000b800000 */
[----:B------:R-:W-:Y:S02]  /*18590*/  IMAD.MOV.U32 R15, RZ, RZ, RZ ;  /* 0x000000ffff0f7224 */ /* 0x000fe400078e00ff */
[----:B------:R-:W-:-:S07]  /*185a0*/  IMAD.MOV.U32 R20, RZ, RZ, RZ ;  /* 0x000000ffff147224 */ /* 0x000fce00078e00ff */
.L_x_975:
        /* <DEDUP_REMOVED lines=24> */
.L_x_973:
[----:B------:R-:W-:Y:S02]  /*18730*/  IMAD.MOV.U32 R35, RZ, RZ, R8 ;  /* 0x000000ffff237224 */ /* 0x000fe400078e0008 */
[----:B------:R-:W-:Y:S02]  /*18740*/  IMAD.MOV.U32 R14, RZ, RZ, R9 ;  /* 0x000000ffff0e7224 */ /* 0x000fe400078e0009 */
[----:B------:R-:W-:Y:S02]  /*18750*/  IMAD.MOV.U32 R8, RZ, RZ, R18 ;  /* 0x000000ffff087224 */ /* 0x000fe400078e0012 */
[----:B------:R-:W-:-:S07]  /*18760*/  IMAD.MOV.U32 R9, RZ, RZ, R19 ;  /* 0x000000ffff097224 */ /* 0x000fce00078e0013 */
.L_x_974:
[----:B0-----:R-:W-:Y:S05]  /*18770*/  BSYNC.RECONVERGENT B1 ;  /* 0x0000000000017941 */ /* 0x001fea0003800200 */
.L_x_961:
        /* <DEDUP_REMOVED lines=20> */
.L_x_977:
        /* <DEDUP_REMOVED lines=104> */
.L_x_976:
        /* <DEDUP_REMOVED lines=50> */
.L_x_978:
        /* <DEDUP_REMOVED lines=13> */
.L_x_980:
        /* <DEDUP_REMOVED lines=104> */
.L_x_979:
        /* <DEDUP_REMOVED lines=51> */
.L_x_981:
        /* <DEDUP_REMOVED lines=19> */
.L_x_985:
        /* <DEDUP_REMOVED lines=155> */
.L_x_984:
        /* <DEDUP_REMOVED lines=84> */
.L_x_987:
        /* <DEDUP_REMOVED lines=46> */
.L_x_988:
        /* <DEDUP_REMOVED lines=23> */
.L_x_986:
        /* <DEDUP_REMOVED lines=11> */
.L_x_990:
        /* <DEDUP_REMOVED lines=156> */
.L_x_989:
        /* <DEDUP_REMOVED lines=84> */
.L_x_992:
        /* <DEDUP_REMOVED lines=47> */
.L_x_993:
        /* <DEDUP_REMOVED lines=24> */
.L_x_991:
[----:B------:R-:W-:-:S04]  /*1c570*/  ISETP.GE.U32.AND P0, PT, R0, R29, PT ;  /* 0x0000001d0000720c */ /* 0x000fc80003f06070 */
[----:B------:R-:W-:-:S13]  /*1c580*/  ISETP.GE.U32.AND.EX P0, PT, R2, R28, PT, P0 ;  /* 0x0000001c0200720c */ /* 0x000fda0003f06100 */
[----:B------:R-:W-:Y:S05]  /*1c590*/  @!P0 BRA `(.L_x_994) ;  /* 0x0000000000848947 */ /* 0x000fea0003800000 */
[----:B------:R-:W-:Y:S02]  /*1c5a0*/  IMAD.MOV.U32 R36, RZ, RZ, R26 ;  /* 0x000000ffff247224 */ /* 0x000fe400078e001a */
[----:B------:R-:W-:Y:S01]  /*1c5b0*/  IMAD.MOV.U32 R0, RZ, RZ, R27 ;  /* 0x000000ffff007224 */ /* 0x000fe200078e001b */
[----:B------:R-:W-:Y:S06]  /*1c5c0*/  BRA `(.L_x_995) ;  /* 0x0000000000887947 */ /* 0x000fec0003800000 */
.L_x_983:
[----:B------:R-:W1:Y:S01]  /*1c5d0*/  LDCU UR4, c[0x0][0x3c8] ;  /* 0x00007900ff0477ac */ /* 0x000e620008000800 */
[----:B------:R-:W-:Y:S02]  /*1c5e0*/  IMAD.MOV.U32 R36, RZ, RZ, R26 ;  /* 0x000000ffff247224 */ /* 0x000fe400078e001a */
[----:B------:R-:W-:Y:S01]  /*1c5f0*/  IMAD.MOV.U32 R0, RZ, RZ, R27 ;  /* 0x000000ffff007224 */ /* 0x000fe200078e001b */
[----:B-1----:R-:W-:-:S09]  /*1c600*/  UISETP.NE.AND UP1, UPT, UR4, URZ, UPT ;  /* 0x000000ff0400728c */ /* 0x002fd2000bf25270 */
[----:B------:R-:W-:Y:S05]  /*1c610*/  BRA.U !UP1, `(.L_x_995) ;  /* 0x0000000109747547 */ /* 0x000fea000b800000 */
[----:B------:R-:W-:Y:S02]  /*1c620*/  IMAD.MOV.U32 R15, RZ, RZ, RZ ;  /* 0x000000ffff0f7224 */ /* 0x000fe400078e00ff */
[----:B------:R-:W-:-:S07]  /*1c630*/  IMAD.MOV.U32 R18, RZ, RZ, RZ ;  /* 0x000000ffff127224 */ /* 0x000fce00078e00ff */
.L_x_996:
        /* <DEDUP_REMOVED lines=20> */
[----:B------:R-:W-:Y:S01]  /*1c780*/  IMAD.MOV.U32 R18, RZ, RZ, R2 ;  /* 0x000000ffff127224 */ /* 0x000fe200078e0002 */
[----:B------:R-:W-:Y:S06]  /*1c790*/  @!P1 BRA `(.L_x_996) ;  /* 0xfffffffc00a89947 */ /* 0x000fec000383ffff */
[----:B------:R-:W-:Y:S05]  /*1c7a0*/  BRA `(.L_x_995) ;  /* 0x0000000000107947 */ /* 0x000fea0003800000 */
.L_x_994:
[----:B------:R-:W-:Y:S02]  /*1c7b0*/  IMAD.MOV.U32 R36, RZ, RZ, R12 ;  /* 0x000000ffff247224 */ /* 0x000fe400078e000c */
[----:B------:R-:W-:Y:S02]  /*1c7c0*/  IMAD.MOV.U32 R0, RZ, RZ, R13 ;  /* 0x000000ffff007224 */ /* 0x000fe400078e000d */
[----:B------:R-:W-:Y:S02]  /*1c7d0*/  IMAD.MOV.U32 R12, RZ, RZ, R26 ;  /* 0x000000ffff0c7224 */ /* 0x000fe400078e001a */
[----:B------:R-:W-:-:S07]  /*1c7e0*/  IMAD.MOV.U32 R13, RZ, RZ, R27 ;  /* 0x000000ffff0d7224 */ /* 0x000fce00078e001b */
.L_x_995:
[----:B0-----:R-:W-:Y:S05]  /*1c7f0*/  BSYNC.RECONVERGENT B1 ;  /* 0x0000000000017941 */ /* 0x001fea0003800200 */
.L_x_982:
[----:B------:R-:W-:Y:S01]  /*1c800*/  UISETP.NE.U32.AND UP1, UPT, UR8, URZ, UPT ;  /* 0x000000ff0800728c */ /* 0x000fe2000bf25070 */
[----:B------:R-:W-:Y:S01]  /*1c810*/  IMAD.MOV.U32 R2, RZ, RZ, -0x7bdddcdb ;  /* 0x84222325ff027424 */ /* 0x000fe200078e00ff */
[----:B------:R-:W-:Y:S01]  /*1c820*/  UISETP.NE.U32.AND UP0, UPT, UR18, URZ, UPT ;  /* 0x000000ff1200728c */ /* 0x000fe2000bf05070 */
[----:B------:R-:W-:Y:S01]  /*1c830*/  IMAD.MOV.U32 R3, RZ, RZ, -0x340d631c ;  /* 0xcbf29ce4ff037424 */ /* 0x000fe200078e00ff */
[----:B------:R-:W-:Y:S01]  /*1c840*/  UISETP.NE.AND.EX UP2, UPT, UR16, URZ, UPT, UP1 ;  /* 0x000000ff1000728c */ /* 0x000fe2000bf45310 */
[----:B------:R-:W-:Y:S01]  /*1c850*/  CS2R R20, SRZ ;  /* 0x0000000000147805 */ /* 0x000fe2000001ff00 */
[----:B------:R-:W-:Y:S01]  /*1c860*/  IMAD.MOV.U32 R15, RZ, RZ, -0x7bdddcdb ;  /* 0x84222325ff0f7424 */ /* 0x000fe200078e00ff */
[----:B------:R-:W0:Y:S01]  /*1c870*/  LDCU UR21, c[0x0][0x3c8] ;  /* 0x00007900ff1577ac */ /* 0x000e220008000800 */
[----:B------:R-:W-:-:S05]  /*1c880*/  UISETP.NE.AND.EX UP0, UPT, URZ, URZ, UPT, UP0 ;  /* 0x000000ffff00728c */ /* 0x000fca000bf05300 */
[----:B------:R-:W-:Y:S06]  /*1c890*/  BRA.U !UP2, `(.L_x_997) ;  /* 0x000000050abc7547 */ /* 0x000fec000b800000 */
[----:B------:R-:W1:Y:S01]  /*1c8a0*/  LDCU UR4, c[0x0][0x3c0] ;  /* 0x00007800ff0477ac */ /* 0x000e620008000800 */
[----:B------:R-:W-:Y:S01]  /*1c8b0*/  IMAD.MOV.U32 R2, RZ, RZ, -0x7bdddcdb ;  /* 0x84222325ff027424 */ /* 0x000fe200078e00ff */
[----:B------:R-:W-:Y:S01]  /*1c8c0*/  CS2R R20, SRZ ;  /* 0x0000000000147805 */ /* 0x000fe2000001ff00 */
[----:B------:R-:W-:Y:S01]  /*1c8d0*/  IMAD.MOV.U32 R3, RZ, RZ, -0x340d631c ;  /* 0xcbf29ce4ff037424 */ /* 0x000fe200078e00ff */
[----:B------:R-:W2:Y:S01]  /*1c8e0*/  LDCU UR20, c[0x0][0x3c4] ;  /* 0x00007880ff1477ac */ /* 0x000ea20008000800 */
[----:B------:R-:W-:Y:S01]  /*1c8f0*/  UMOV UR5, URZ ;  /* 0x000000ff00057c82 */ /* 0x000fe20008000000 */
[----:B-1----:R-:W-:-:S03]  /*1c900*/  ULOP3.LUT UR19, UR4, 0xfffffffe, URZ, 0xc0, !UPT ;  /* 0xfffffffe04137892 */ /* 0x002fc6000f8ec0ff */
[----:B------:R-:W-:-:S09]  /*1c910*/  UMOV UR4, URZ ;  /* 0x000000ff00047c82 */ /* 0x000fd20008000000 */
.L_x_998:
        /* <DEDUP_REMOVED lines=101> */
[----:B------:R-:W-:Y:S01]  /*1cf70*/  IMAD.IADD R3, R3, 0x1, R5 ;  /* 0x0000000103037824 */ /* 0x000fe200078e0205 */
[----:B------:R-:W-:Y:S06]  /*1cf80*/  BRA.U UP1, `(.L_x_998) ;  /* 0xfffffff901647547 */ /* 0x000fec000b83ffff */
.L_x_997:
        /* <DEDUP_REMOVED lines=50> */
.L_x_999:
[----:B------:R-:W-:Y:S01]  /*1d2b0*/  IMAD.MOV.U32 R22, RZ, RZ, -0x340d631c ;  /* 0xcbf29ce4ff167424 */ /* 0x000fe200078e00ff */
[----:B------:R-:W-:Y:S01]  /*1d2c0*/  CS2R R4, SRZ ;  /* 0x0000000000047805 */ /* 0x000fe2000001ff00 */
        /* <DEDUP_REMOVED lines=9> */
.L_x_1001:
        /* <DEDUP_REMOVED lines=104> */
.L_x_1000:
        /* <DEDUP_REMOVED lines=51> */
.L_x_1002:
[----:B------:R-:W-:Y:S01]  /*1dd10*/  ISETP.NE.U32.AND P0, PT, R2, R15, PT ;  /* 0x0000000f0200720c */ /* 0x000fe20003f05070 */
[----:B------:R-:W-:Y:S03]  /*1dd20*/  BSSY.RECONVERGENT B1, `(.L_x_1003) ;  /* 0x00002a7000017945 */ /* 0x000fe60003800200 */
[----:B------:R-:W-:-:S13]  /*1dd30*/  ISETP.NE.AND.EX P0, PT, R3, R22, PT, P0 ;  /* 0x000000160300720c */ /* 0x000fda0003f05300 */
[----:B------:R-:W-:Y:S05]  /*1dd40*/  @!P0 BRA `(.L_x_1004) ;  /* 0x0000002800088947 */ /* 0x000fea0003800000 */
        /* <DEDUP_REMOVED lines=15> */
.L_x_1006:
        /* <DEDUP_REMOVED lines=8> */
[----:B---3--:R-:W-:-:S04]  /*1dec0*/  IMAD.WIDE.U32 R2, R18, -0x61c8864f, R2 ;  /* 0x9e3779b112027825 */ /* 0x008fc800078e0002 */
[----:B------:R-:W-:Y:S02]  /*1ded0*/  IMAD R31, R19, -0x61c8864f, RZ ;  /* 0x9e3779b1131f7824 */ /* 0x000fe400078e02ff */
[----:B------:R-:W3:Y:S02]  /*1dee0*/  LD.E.64 R18, desc[UR6][R4.64+0x30] ;  /* 0x0000300604127980 */ /* 0x000ee4000c101b00 */
[----:B------:R-:W-:Y:S01]  /*1def0*/  IMAD.IADD R3, R3, 0x1, R31 ;  /* 0x0000000103037824 */ /* 0x000fe200078e021f */
[----:B------:R-:W-:-:S04]  /*1df00*/  LEA R31, P0, R2, R2, 0xd ;  /* 0x00000002021f7211 */ /* 0x000fc800078068ff */
        /* <DEDUP_REMOVED lines=126> */
[C---:B------:R-:W-:Y:S01]  /*1e6f0*/  LEA R2, P0, R5.reuse, R5, 0x3 ;  /* 0x0000000505027211 */ /* 0x040fe200078018ff */
[----:B------:R-:W-:Y:S02]  /*1e700*/  UIADD3.X UR5, UPT, UPT, URZ, UR5, URZ, UP3, !UPT ;  /* 0x00000005ff057290 */ /* 0x000fe40009ffe4ff */
[----:B------:R-:W-:Y:S01]  /*1e710*/  UISETP.NE.U32.AND UP3, UPT, UR4, UR19, UPT ;  /* 0x000000130400728c */ /* 0x000fe2000bf65070 */
[----:B------:R-:W-:-:S03]  /*1e720*/  LEA.HI.X R5, R5, R4, R4, 0x3, P0 ;  /* 0x0000000405057211 */ /* 0x000fc600000f1c04 */
[----:B------:R-:W-:Y:S01]  /*1e730*/  UISETP.NE.AND.EX UP3, UPT, UR5, UR20, UPT, UP3 ;  /* 0x000000140500728c */ /* 0x000fe2000bf65330 */
[--C-:B------:R-:W-:Y:S02]  /*1e740*/  SHF.R.U64 R3, R2, 0x11, R5.reuse ;  /* 0x0000001102037819 */ /* 0x100fe40000001205 */
[----:B------:R-:W-:Y:S02]  /*1e750*/  SHF.R.U32.HI R4, RZ, 0x11, R5 ;  /* 0x00000011ff047819 */ /* 0x000fe40000011605 */
[----:B------:R-:W-:Y:S02]  /*1e760*/  LOP3.LUT R3, R3, R2, RZ, 0x3c, !PT ;  /* 0x0000000203037212 */ /* 0x000fe400078e3cff */
[----:B------:R-:W-:Y:S02]  /*1e770*/  IADD3 R15, P1, PT, R15, 0x8, RZ ;  /* 0x000000080f0f7810 */ /* 0x000fe40007f3e0ff */
[----:B------:R-:W-:Y:S02]  /*1e780*/  LEA R2, P0, R3, R3, 0x5 ;  /* 0x0000000303027211 */ /* 0x000fe400078028ff */
[----:B------:R-:W-:Y:S01]  /*1e790*/  LOP3.LUT R4, R4, R5, RZ, 0x3c, !PT ;  /* 0x0000000504047212 */ /* 0x000fe200078e3cff */
[----:B------:R-:W-:-:S03]  /*1e7a0*/  IMAD.X R30, RZ, RZ, R30, P1 ;  /* 0x000000ffff1e7224 */ /* 0x000fc600008e061e */
[----:B------:R-:W-:Y:S01]  /*1e7b0*/  LEA.HI.X R3, R3, R4, R4, 0x5, P0 ;  /* 0x0000000403037211 */ /* 0x000fe200000f2c04 */
[----:B------:R-:W-:Y:S06]  /*1e7c0*/  BRA.U UP3, `(.L_x_1006) ;  /* 0xfffffff5039c7547 */ /* 0x000fec000b83ffff */
.L_x_1005:
        /* <DEDUP_REMOVED lines=82> */
.L_x_1008:
        /* <DEDUP_REMOVED lines=44> */
.L_x_1009:
        /* <DEDUP_REMOVED lines=21> */
.L_x_1007:
[----:B------:R-:W-:Y:S02]  /*1f100*/  CS2R R4, SRZ ;  /* 0x0000000000047805 */ /* 0x000fe4000001ff00 */
[----:B------:R-:W-:Y:S01]  /*1f110*/  CS2R R28, SRZ ;  /* 0x00000000001c7805 */ /* 0x000fe2000001ff00 */
[----:B------:R-:W-:Y:S06]  /*1f120*/  BRA.U !UP2, `(.L_x_1010) ;  /* 0x000000090a887547 */ /* 0x000fec000b800000 */
[----:B------:R-:W1:Y:S01]  /*1f130*/  LDCU UR4, c[0x0][0x3c0] ;  /* 0x00007800ff0477ac */ /* 0x000e620008000800 */
[----:B------:R-:W-:Y:S01]  /*1f140*/  CS2R R4, SRZ ;  /* 0x0000000000047805 */ /* 0x000fe2000001ff00 */
[----:B------:R-:W2:Y:S01]  /*1f150*/  LDCU UR20, c[0x0][0x3c4] ;  /* 0x00007880ff1477ac */ /* 0x000ea20008000800 */
[----:B------:R-:W-:Y:S01]  /*1f160*/  UMOV UR5, URZ ;  /* 0x000000ff00057c82 */ /* 0x000fe20008000000 */
[----:B-1----:R-:W-:-:S03]  /*1f170*/  ULOP3.LUT UR19, UR4, 0xfffffff8, URZ, 0xc0, !UPT ;  /* 0xfffffff804137892 */ /* 0x002fc6000f8ec0ff */
[----:B--2---:R-:W-:-:S09]  /*1f180*/  UMOV UR4, URZ ;  /* 0x000000ff00047c82 */ /* 0x004fd20008000000 */
.L_x_1011:
[----:B------:R-:W-:-:S04]  /*1f190*/  LEA R32, P0, R4, R10, 0x3 ;  /* 0x0000000a04207211 */ /* 0x000fc800078018ff */
[----:B------:R-:W-:-:S05]  /*1f1a0*/  LEA.HI.X R33, R4, R11, R5, 0x3, P0 ;  /* 0x0000000b04217211 */ /* 0x000fca00000f1c05 */
[----:B------:R-:W2:Y:S04]  /*1f1b0*/  LD.E.64 R26, desc[UR6][R32.64] ;  /* 0x00000006201a7980 */ /* 0x000ea8000c101b00 */
[----:B------:R-:W3:Y:S04]  /*1f1c0*/  LD.E.64 R18, desc[UR6][R32.64+0x8] ;  /* 0x0000080620127980 */ /* 0x000ee8000c101b00 */
[----:B------:R-:W4:Y:S04]  /*1f1d0*/  LD.E.64 R20, desc[UR6][R32.64+0x10] ;  /* 0x0000100620147980 */ /* 0x000f28000c101b00 */
[----:B------:R-:W5:Y:S04]  /*1f1e0*/  LD.E.64 R22, desc[UR6][R32.64+0x18] ;  /* 0x0000180620167980 */ /* 0x000f68000c101b00 */
[----:B------:R-:W5:Y:S01]  /*1f1f0*/  LD.E.64 R24, desc[UR6][R32.64+0x20] ;  /* 0x0000200620187980 */ /* 0x000f62000c101b00 */
[----:B------:R-:W-:-:S03]  /*1f200*/  LOP3.LUT R29, R29, R28, RZ, 0x3c, !PT ;  /* 0x0000001c1d1d7212 */ /* 0x000fc600078e3cff */
[----:B------:R-:W5:Y:S01]  /*1f210*/  LD.E.64 R30, desc[UR6][R32.64+0x30] ;  /* 0x00003006201e7980 */ /* 0x000f62000c101b00 */
[----:B------:R-:W-:-:S04]  /*1f220*/  LOP3.LUT R28, R29, R28, RZ, 0x3c, !PT ;  /* 0x0000001c1d1c7212 */ /* 0x000fc800078e3cff */
[----:B------:R-:W-:-:S03]  /*1f230*/  LOP3.LUT R29, R29, R28, RZ, 0x3c, !PT ;  /* 0x0000001c1d1d7212 */ /* 0x000fc600078e3cff */
[----:B--2---:R-:W-:-:S04]  /*1f240*/  IMAD.WIDE.U32 R28, R26, -0x61c8864f, R28 ;  /* 0x9e3779b11a1c7825 */ /* 0x004fc800078e001c */
[----:B------:R-:W-:Y:S02]  /*1f250*/  IMAD R15, R27, -0x61c8864f, RZ ;  /* 0x9e3779b11b0f7824 */ /* 0x000fe400078e02ff */
[----:B------:R-:W2:Y:S02]  /*1f260*/  LD.E.64 R26, desc[UR6][R32.64+0x28] ;  /* 0x00002806201a7980 */ /* 0x000ea4000c101b00 */
[----:B------:R-:W-:Y:S01]  /*1f270*/  IMAD.IADD R15, R29, 0x1, R15 ;  /* 0x000000011d0f7824 */ /* 0x000fe200078e020f */
[----:B------:R-:W-:-:S04]  /*1f280*/  LEA R29, P0, R28, R28, 0xd ;  /* 0x0000001c1c1d7211 */ /* 0x000fc800078068ff */
        /* <DEDUP_REMOVED lines=140> */
.L_x_1010:
        /* <DEDUP_REMOVED lines=10> */
[----:B------:R1:W4:Y:S04]  /*1fbf0*/  LD.E.64 R20, desc[UR6][R18.64+0x10] ;  /* 0x0000100612147980 */ /* 0x000328000c101b00 */
[----:B------:R-:W1:Y:S01]  /*1fc00*/  LD.E.64 R18, desc[UR6][R18.64+0x18] ;  /* 0x0000180612127980 */ /* 0x000e62000c101b00 */
[----:B------:R-:W-:-:S02]  /*1fc10*/  LOP3.LUT R29, R29, R28, RZ, 0x3c, !PT ;  /* 0x0000001c1d1d7212 */ /* 0x000fc400078e3cff */
[----:B------:R-:W-:Y:S02]  /*1fc20*/  IADD3 R4, P1, PT, R4, 0x4, RZ ;  /* 0x0000000404047810 */ /* 0x000fe40007f3e0ff */
[----:B------:R-:W-:-:S03]  /*1fc30*/  LOP3.LUT R28, R29, R28, RZ, 0x3c, !PT ;  /* 0x0000001c1d1c7212 */ /* 0x000fc600078e3cff */
[----:B------:R-:W-:Y:S01]  /*1fc40*/  IMAD.X R5, RZ, RZ, R5, P1 ;  /* 0x000000ffff057224 */ /* 0x000fe200008e0605 */
[----:B------:R-:W-:-:S03]  /*1fc50*/  LOP3.LUT R29, R29, R28, RZ, 0x3c, !PT ;  /* 0x0000001c1d1d7212 */ /* 0x000fc600078e3cff */
[----:B--2---:R-:W-:-:S04]  /*1fc60*/  IMAD.WIDE.U32 R28, R22, -0x61c8864f, R28 ;  /* 0x9e3779b1161c7825 */ /* 0x004fc800078e001c */
[----:B------:R-:W-:Y:S01]  /*1fc70*/  IMAD R23, R23, -0x61c8864f, RZ ;  /* 0x9e3779b117177824 */ /* 0x000fe200078e02ff */
[----:B------:R-:W-:-:S03]  /*1fc80*/  LEA R15, P0, R28, R28, 0xd ;  /* 0x0000001c1c0f7211 */ /* 0x000fc600078068ff */
[----:B------:R-:W-:-:S05]  /*1fc90*/  IMAD.IADD R23, R29, 0x1, R23 ;  /* 0x000000011d177824 */ /* 0x000fca00078e0217 */
[----:B------:R-:W-:-:S04]  /*1fca0*/  LEA.HI.X R28, R28, R23, R23, 0xd, P0 ;  /* 0x000000171c1c7211 */ /* 0x000fc800000f6c17 */
[--C-:B------:R-:W-:Y:S01]  /*1fcb0*/  SHF.R.U64 R22, R15, 0x7, R28.reuse ;  /* 0x000000070f167819 */ /* 0x100fe2000000121c */
[----:B-1----:R-:W-:Y:S01]  /*1fcc0*/  IMAD R19, R19, -0x61c8864f, RZ ;  /* 0x9e3779b113137824 */ /* 0x002fe200078e02ff */
        /* <DEDUP_REMOVED lines=61> */
.L_x_1013:
        /* <DEDUP_REMOVED lines=47> */
.L_x_1014:
        /* <DEDUP_REMOVED lines=24> */
.L_x_1012:
[----:B------:R-:W-:-:S04]  /*20510*/  ISETP.GE.U32.AND P0, PT, R2, R29, PT ;  /* 0x0000001d0200720c */ /* 0x000fc80003f06070 */
[----:B------:R-:W-:-:S13]  /*20520*/  ISETP.GE.U32.AND.EX P0, PT, R3, R28, PT, P0 ;  /* 0x0000001c0300720c */ /* 0x000fda0003f06100 */
[----:B------:R-:W-:Y:S05]  /*20530*/  @!P0 BRA `(.L_x_1015) ;  /* 0x0000000000848947 */ /* 0x000fea0003800000 */
[----:B------:R-:W-:Y:S02]  /*20540*/  IMAD.MOV.U32 R2, RZ, RZ, R6 ;  /* 0x000000ffff027224 */ /* 0x000fe400078e0006 */
[----:B------:R-:W-:Y:S01]  /*20550*/  IMAD.MOV.U32 R3, RZ, RZ, R7 ;  /* 0x000000ffff037224 */ /* 0x000fe200078e0007 */
[----:B------:R-:W-:Y:S06]  /*20560*/  BRA `(.L_x_1016) ;  /* 0x0000000000887947 */ /* 0x000fec0003800000 */
.L_x_1004:
[----:B------:R-:W1:Y:S01]  /*20570*/  LDCU UR4, c[0x0][0x3c8] ;  /* 0x00007900ff0477ac */ /* 0x000e620008000800 */
[----:B------:R-:W-:Y:S02]  /*20580*/  IMAD.MOV.U32 R2, RZ, RZ, R6 ;  /* 0x000000ffff027224 */ /* 0x000fe400078e0006 */
[----:B------:R-:W-:Y:S01]  /*20590*/  IMAD.MOV.U32 R3, RZ, RZ, R7 ;  /* 0x000000ffff037224 */ /* 0x000fe200078e0007 */
[----:B-1----:R-:W-:-:S09]  /*205a0*/  UISETP.NE.AND UP1, UPT, UR4, URZ, UPT ;  /* 0x000000ff0400728c */ /* 0x002fd2000bf25270 */
[----:B------:R-:W-:Y:S05]  /*205b0*/  BRA.U !UP1, `(.L_x_1016) ;  /* 0x0000000109747547 */ /* 0x000fea000b800000 */
[----:B------:R-:W-:Y:S02]  /*205c0*/  IMAD.MOV.U32 R15, RZ, RZ, RZ ;  /* 0x000000ffff0f7224 */ /* 0x000fe400078e00ff */
[----:B------:R-:W-:-:S07]  /*205d0*/  IMAD.MOV.U32 R20, RZ, RZ, RZ ;  /* 0x000000ffff147224 */ /* 0x000fce00078e00ff */
.L_x_1017:
        /* <DEDUP_REMOVED lines=17> */
[----:B0-----:R-:W-:-:S04]  /*206f0*/  ISETP.GE.U32.AND P1, PT, R15, UR21, PT ;  /* 0x000000150f007c0c */ /* 0x001fc8000bf26070 */
[----:B------:R-:W-:-:S05]  /*20700*/  ISETP.GE.U32.AND.EX P1, PT, R4, UR17, PT, P1 ;  /* 0x0000001104007c0c */ /* 0x000fca000bf26110 */
[----:B------:R-:W-:Y:S08]  /*20710*/  @P0 BRA `(.L_x_1016) ;  /* 0x00000000001c0947 */ /* 0x000ff00003800000 */
[----:B------:R-:W-:Y:S01]  /*20720*/  IMAD.MOV.U32 R20, RZ, RZ, R4 ;  /* 0x000000ffff147224 */ /* 0x000fe200078e0004 */
[----:B------:R-:W-:Y:S06]  /*20730*/  @!P1 BRA `(.L_x_1017) ;  /* 0xfffffffc00a89947 */ /* 0x000fec000383ffff */
[----:B------:R-:W-:Y:S05]  /*20740*/  BRA `(.L_x_1016) ;  /* 0x0000000000107947 */ /* 0x000fea0003800000 */
.L_x_1015:
[----:B------:R-:W-:Y:S02]  /*20750*/  IMAD.MOV.U32 R2, RZ, RZ, R10 ;  /* 0x000000ffff027224 */ /* 0x000fe400078e000a */
[----:B------:R-:W-:Y:S02]  /*20760*/  IMAD.MOV.U32 R3, RZ, RZ, R11 ;  /* 0x000000ffff037224 */ /* 0x000fe400078e000b */
[----:B------:R-:W-:Y:S02]  /*20770*/  IMAD.MOV.U32 R10, RZ, RZ, R6 ;  /* 0x000000ffff0a7224 */ /* 0x000fe400078e0006 */
[----:B------:R-:W-:-:S07]  /*20780*/  IMAD.MOV.U32 R11, RZ, RZ, R7 ;  /* 0x000000ffff0b7224 */ /* 0x000fce00078e0007 */
.L_x_1016:
[----:B0-----:R-:W-:Y:S05]  /*20790*/  BSYNC.RECONVERGENT B1 ;  /* 0x0000000000017941 */ /* 0x001fea0003800200 */
.L_x_1003:
        /* <DEDUP_REMOVED lines=18> */
.L_x_1019:
        /* <DEDUP_REMOVED lines=103> */
.L_x_1018:
        /* <DEDUP_REMOVED lines=50> */
.L_x_1020:
        /* <DEDUP_REMOVED lines=11> */
.L_x_1022:
        /* <DEDUP_REMOVED lines=104> */
.L_x_1021:
        /* <DEDUP_REMOVED lines=51> */
.L_x_1023:
        /* <DEDUP_REMOVED lines=19> */
.L_x_1027:
        /* <DEDUP_REMOVED lines=153> */
.L_x_1026:
[----:B------:R-:W-:Y:S05]  /*22770*/  BRA.U !UP1, `(.L_x_1028) ;  /* 0x0000000909487547 */ /* 0x000fea000b800000 */
[----:B------:R-:W-:Y:S02]  /*22780*/  UISETP.GE.U32.AND UP4, UPT, UR10, 0x4, UPT ;  /* 0x000000040a00788c */ /* 0x000fe4000bf86070 */
[----:B------:R-:W-:Y:S02]  /*22790*/  UISETP.NE.U32.AND UP3, UPT, UR15, URZ, UPT ;  /* 0x000000ff0f00728c */ /* 0x000fe4000bf65070 */
[----:B------:R-:W-:Y:S02]  /*227a0*/  UISETP.GE.U32.AND.EX UP4, UPT, URZ, URZ, UPT, UP4 ;  /* 0x000000ffff00728c */ /* 0x000fe4000bf86140 */
        /* <DEDUP_REMOVED lines=78> */
.L_x_1029:
        /* <DEDUP_REMOVED lines=44> */
.L_x_1030:
        /* <DEDUP_REMOVED lines=21> */
.L_x_1028:
        /* <DEDUP_REMOVED lines=9> */
.L_x_1032:
        /* <DEDUP_REMOVED lines=156> */
.L_x_1031:
        /* <DEDUP_REMOVED lines=85> */
.L_x_1034:
        /* <DEDUP_REMOVED lines=47> */
.L_x_1035:
        /* <DEDUP_REMOVED lines=24> */
.L_x_1033:
[----:B------:R-:W-:-:S04]  /*244b0*/  ISETP.GE.U32.AND P0, PT, R4, R29, PT ;  /* 0x0000001d0400720c */ /* 0x000fc80003f06070 */
[----:B------:R-:W-:-:S13]  /*244c0*/  ISETP.GE.U32.AND.EX P0, PT, R5, R28, PT, P0 ;  /* 0x0000001c0500720c */ /* 0x000fda0003f06100 */
[----:B------:R-:W-:Y:S05]  /*244d0*/  @!P0 BRA `(.L_x_1036) ;  /* 0x0000000000848947 */ /* 0x000fea0003800000 */
[----:B------:R-:W-:Y:S02]  /*244e0*/  IMAD.MOV.U32 R4, RZ, RZ, R8 ;  /* 0x000000ffff047224 */ /* 0x000fe400078e0008 */
[----:B------:R-:W-:Y:S01]  /*244f0*/  IMAD.MOV.U32 R5, RZ, RZ, R9 ;  /* 0x000000ffff057224 */ /* 0x000fe200078e0009 */
[----:B------:R-:W-:Y:S06]  /*24500*/  BRA `(.L_x_1037) ;  /* 0x0000000000887947 */ /* 0x000fec0003800000 */
.L_x_1025:
[----:B------:R-:W1:Y:S01]  /*24510*/  LDCU UR4, c[0x0][0x3c8] ;  /* 0x00007900ff0477ac */ /* 0x000e620008000800 */
[----:B------:R-:W-:Y:S02]  /*24520*/  IMAD.MOV.U32 R4, RZ, RZ, R8 ;  /* 0x000000ffff047224 */ /* 0x000fe400078e0008 */
[----:B------:R-:W-:Y:S01]  /*24530*/  IMAD.MOV.U32 R5, RZ, RZ, R9 ;  /* 0x000000ffff057224 */ /* 0x000fe200078e0009 */
[----:B-1----:R-:W-:-:S09]  /*24540*/  UISETP.NE.AND UP1, UPT, UR4, URZ, UPT ;  /* 0x000000ff0400728c */ /* 0x002fd2000bf25270 */
[----:B------:R-:W-:Y:S05]  /*24550*/  BRA.U !UP1, `(.L_x_1037) ;  /* 0x0000000109747547 */ /* 0x000fea000b800000 */
[----:B------:R-:W-:Y:S02]  /*24560*/  IMAD.MOV.U32 R15, RZ, RZ, RZ ;  /* 0x000000ffff0f7224 */ /* 0x000fe400078e00ff */
[----:B------:R-:W-:-:S07]  /*24570*/  IMAD.MOV.U32 R20, RZ, RZ, RZ ;  /* 0x000000ffff147224 */ /* 0x000fce00078e00ff */
.L_x_1038:
        /* <DEDUP_REMOVED lines=23> */
.L_x_1036:
[----:B------:R-:W-:Y:S02]  /*246f0*/  IMAD.MOV.U32 R4, RZ, RZ, R16 ;  /* 0x000000ffff047224 */ /* 0x000fe400078e0010 */
[----:B------:R-:W-:Y:S02]  /*24700*/  IMAD.MOV.U32 R5, RZ, RZ, R17 ;  /* 0x000000ffff057224 */ /* 0x000fe400078e0011 */
[----:B------:R-:W-:Y:S02]  /*24710*/  IMAD.MOV.U32 R16, RZ, RZ, R8 ;  /* 0x000000ffff107224 */ /* 0x000fe400078e0008 */
[----:B------:R-:W-:-:S07]  /*24720*/  IMAD.MOV.U32 R17, RZ, RZ, R9 ;  /* 0x000000ffff117224 */ /* 0x000fce00078e0009 */
.L_x_1037:
[----:B0-----:R-:W-:Y:S05]  /*24730*/  BSYNC.RECONVERGENT B1 ;  /* 0x0000000000017941 */ /* 0x001fea0003800200 */
.L_x_1024:
        /* <DEDUP_REMOVED lines=18> */
.L_x_1040:
        /* <DEDUP_REMOVED lines=103> */
.L_x_1039:
        /* <DEDUP_REMOVED lines=50> */
.L_x_1041:
        /* <DEDUP_REMOVED lines=11> */
.L_x_1043:
        /* <DEDUP_REMOVED lines=104> */
.L_x_1042:
        /* <DEDUP_REMOVED lines=51> */
.L_x_1044:
        /* <DEDUP_REMOVED lines=19> */
.L_x_1048:
        /* <DEDUP_REMOVED lines=153> */
.L_x_1047:
        /* <DEDUP_REMOVED lines=82> */
.L_x_1050:
        /* <DEDUP_REMOVED lines=44> */
.L_x_1051:
        /* <DEDUP_REMOVED lines=21> */
.L_x_1049:
        /* <DEDUP_REMOVED lines=9> */
.L_x_1053:
        /* <DEDUP_REMOVED lines=156> */
.L_x_1052:
        /* <DEDUP_REMOVED lines=85> */
.L_x_1055:
        /* <DEDUP_REMOVED lines=47> */
.L_x_1056:
        /* <DEDUP_REMOVED lines=24> */
.L_x_1054:
[----:B------:R-:W-:-:S04]  /*28450*/  ISETP.GE.U32.AND P0, PT, R6, R29, PT ;  /* 0x0000001d0600720c */ /* 0x000fc80003f06070 */
[----:B------:R-:W-:-:S13]  /*28460*/  ISETP.GE.U32.AND.EX P0, PT, R7, R28, PT, P0 ;  /* 0x0000001c0700720c */ /* 0x000fda0003f06100 */
[----:B------:R-:W-:Y:S05]  /*28470*/  @!P0 BRA `(.L_x_1057) ;  /* 0x0000000000848947 */ /* 0x000fea0003800000 */
[----:B------:R-:W-:Y:S02]  /*28480*/  IMAD.MOV.U32 R6, RZ, RZ, R12 ;  /* 0x000000ffff067224 */ /* 0x000fe400078e000c */
[----:B------:R-:W-:Y:S01]  /*28490*/  IMAD.MOV.U32 R7, RZ, RZ, R13 ;  /* 0x000000ffff077224 */ /* 0x000fe200078e000d */
[----:B------:R-:W-:Y:S06]  /*284a0*/  BRA `(.L_x_1058) ;  /* 0x0000000000887947 */ /* 0x000fec0003800000 */
.L_x_1046:
[----:B------:R-:W1:Y:S01]  /*284b0*/  LDCU UR4, c[0x0][0x3c8] ;  /* 0x00007900ff0477ac */ /* 0x000e620008000800 */
[----:B------:R-:W-:Y:S02]  /*284c0*/  IMAD.MOV.U32 R6, RZ, RZ, R12 ;  /* 0x000000ffff067224 */ /* 0x000fe400078e000c */
[----:B------:R-:W-:Y:S01]  /*284d0*/  IMAD.MOV.U32 R7, RZ, RZ, R13 ;  /* 0x000000ffff077224 */ /* 0x000fe200078e000d */
[----:B-1----:R-:W-:-:S09]  /*284e0*/  UISETP.NE.AND UP1, UPT, UR4, URZ, UPT ;  /* 0x000000ff0400728c */ /* 0x002fd2000bf25270 */
[----:B------:R-:W-:Y:S05]  /*284f0*/  BRA.U !UP1, `(.L_x_1058) ;  /* 0x0000000109747547 */ /* 0x000fea000b800000 */
[----:B------:R-:W-:Y:S02]  /*28500*/  IMAD.MOV.U32 R15, RZ, RZ, RZ ;  /* 0x000000ffff0f7224 */ /* 0x000fe400078e00ff */
[----:B------:R-:W-:-:S07]  /*28510*/  IMAD.MOV.U32 R18, RZ, RZ, RZ ;  /* 0x000000ffff127224 */ /* 0x000fce00078e00ff */
.L_x_1059:
        /* <DEDUP_REMOVED lines=23> */
.L_x_1057:
[----:B------:R-:W-:Y:S02]  /*28690*/  IMAD.MOV.U32 R6, RZ, RZ, R35 ;  /* 0x000000ffff067224 */ /* 0x000fe400078e0023 */
[----:B------:R-:W-:Y:S02]  /*286a0*/  IMAD.MOV.U32 R7, RZ, RZ, R14 ;  /* 0x000000ffff077224 */ /* 0x000fe400078e000e */
[----:B------:R-:W-:Y:S02]  /*286b0*/  IMAD.MOV.U32 R35, RZ, RZ, R12 ;  /* 0x000000ffff237224 */ /* 0x000fe400078e000c */
[----:B------:R-:W-:-:S07]  /*286c0*/  IMAD.MOV.U32 R14, RZ, RZ, R13 ;  /* 0x000000ffff0e7224 */ /* 0x000fce00078e000d */
.L_x_1058:
[----:B0-----:R-:W-:Y:S05]  /*286d0*/  BSYNC.RECONVERGENT B1 ;  /* 0x0000000000017941 */ /* 0x001fea0003800200 */
.L_x_1045:
        /* <DEDUP_REMOVED lines=18> */
.L_x_1061:
        /* <DEDUP_REMOVED lines=103> */
.L_x_1060:
        /* <DEDUP_REMOVED lines=50> */
.L_x_1062:
        /* <DEDUP_REMOVED lines=11> */
.L_x_1064:
        /* <DEDUP_REMOVED lines=104> */
.L_x_1063:
        /* <DEDUP_REMOVED lines=51> */
.L_x_1065:
        /* <DEDUP_REMOVED lines=19> */
.L_x_1069:
        /* <DEDUP_REMOVED lines=153> */
.L_x_1068:
        /* <DEDUP_REMOVED lines=82> */
.L_x_1071:
        /* <DEDUP_REMOVED lines=44> */
.L_x_1072:
        /* <DEDUP_REMOVED lines=21> */
.L_x_1070:
        /* <DEDUP_REMOVED lines=9> */
.L_x_1074:
        /* <DEDUP_REMOVED lines=156> */
.L_x_1073:
        /* <DEDUP_REMOVED lines=85> */
.L_x_1076:
        /* <DEDUP_REMOVED lines=47> */
.L_x_1077:
        /* <DEDUP_REMOVED lines=24> */
.L_x_1075:
[----:B------:R-:W-:-:S04]  /*2c3f0*/  ISETP.GE.U32.AND P0, PT, R8, R29, PT ;  /* 0x0000001d0800720c */ /* 0x000fc80003f06070 */
[----:B------:R-:W-:-:S13]  /*2c400*/  ISETP.GE.U32.AND.EX P0, PT, R9, R28, PT, P0 ;  /* 0x0000001c0900720c */ /* 0x000fda0003f06100 */
[----:B------:R-:W-:Y:S05]  /*2c410*/  @!P0 BRA `(.L_x_1078) ;  /* 0x0000000000848947 */ /* 0x000fea0003800000 */
[----:B------:R-:W-:Y:S02]  /*2c420*/  IMAD.MOV.U32 R40, RZ, RZ, R38 ;  /* 0x000000ffff287224 */ /* 0x000fe400078e0026 */
[----:B------:R-:W-:Y:S01]  /*2c430*/  IMAD.MOV.U32 R39, RZ, RZ, R37 ;  /* 0x000000ffff277224 */ /* 0x000fe200078e0025 */
[----:B------:R-:W-:Y:S06]  /*2c440*/  BRA `(.L_x_1079) ;  /* 0x0000000000887947 */ /* 0x000fec0003800000 */
.L_x_1067:
[----:B------:R-:W1:Y:S01]  /*2c450*/  LDCU UR4, c[0x0][0x3c8] ;  /* 0x00007900ff0477ac */ /* 0x000e620008000800 */
[----:B------:R-:W-:Y:S02]  /*2c460*/  IMAD.MOV.U32 R40, RZ, RZ, R38 ;  /* 0x000000ffff287224 */ /* 0x000fe400078e0026 */
[----:B------:R-:W-:Y:S01]  /*2c470*/  IMAD.MOV.U32 R39, RZ, RZ, R37 ;  /* 0x000000ffff277224 */ /* 0x000fe200078e0025 */
[----:B-1----:R-:W-:-:S09]  /*2c480*/  UISETP.NE.AND UP1, UPT, UR4, URZ, UPT ;  /* 0x000000ff0400728c */ /* 0x002fd2000bf25270 */
[----:B------:R-:W-:Y:S05]  /*2c490*/  BRA.U !UP1, `(.L_x_1079) ;  /* 0x0000000109747547 */ /* 0x000fea000b800000 */
[----:B------:R-:W-:-:S07]  /*2c4a0*/  CS2R R18, SRZ ;  /* 0x0000000000127805 */ /* 0x000fce000001ff00 */
.L_x_1080:
        /* <DEDUP_REMOVED lines=24> */
.L_x_1078:
[----:B------:R-:W-:Y:S02]  /*2c630*/  IMAD.MOV.U32 R40, RZ, RZ, R36 ;  /* 0x000000ffff287224 */ /* 0x000fe400078e0024 */
[----:B------:R-:W-:Y:S02]  /*2c640*/  IMAD.MOV.U32 R39, RZ, RZ, R0 ;  /* 0x000000ffff277224 */ /* 0x000fe400078e0000 */
[----:B------:R-:W-:Y:S02]  /*2c650*/  IMAD.MOV.U32 R36, RZ, RZ, R38 ;  /* 0x000000ffff247224 */ /* 0x000fe400078e0026 */
[----:B------:R-:W-:-:S07]  /*2c660*/  IMAD.MOV.U32 R0, RZ, RZ, R37 ;  /* 0x000000ffff007224 */ /* 0x000fce00078e0025 */
.L_x_1079:
[----:B0-----:R-:W-:Y:S05]  /*2c670*/  BSYNC.RECONVERGENT B1 ;  /* 0x0000000000017941 */ /* 0x001fea0003800200 */
.L_x_1066:
        /* <DEDUP_REMOVED lines=18> */
.L_x_1082:
        /* <DEDUP_REMOVED lines=103> */
.L_x_1081:
        /* <DEDUP_REMOVED lines=50> */
.L_x_1083:
        /* <DEDUP_REMOVED lines=11> */
.L_x_1085:
        /* <DEDUP_REMOVED lines=104> */
.L_x_1084:
        /* <DEDUP_REMOVED lines=51> */
.L_x_1086:
        /* <DEDUP_REMOVED lines=19> */
.L_x_1090:
        /* <DEDUP_REMOVED lines=153> */
.L_x_1089:
        /* <DEDUP_REMOVED lines=82> */
.L_x_1092:
        /* <DEDUP_REMOVED lines=44> */
.L_x_1093:
        /* <DEDUP_REMOVED lines=21> */
.L_x_1091:
        /* <DEDUP_REMOVED lines=9> */
.L_x_1095:
        /* <DEDUP_REMOVED lines=153> */
.L_x_1094:
        /* <DEDUP_REMOVED lines=82> */
.L_x_1097:
        /* <DEDUP_REMOVED lines=44> */
.L_x_1098:
        /* <DEDUP_REMOVED lines=21> */
.L_x_1096:
[----:B------:R-:W-:-:S04]  /*302d0*/  ISETP.GE.U32.AND P0, PT, R8, R28, PT ;  /* 0x0000001c0800720c */ /* 0x000fc80003f06070 */
[----:B------:R-:W-:-:S13]  /*302e0*/  ISETP.GE.U32.AND.EX P0, PT, R9, R29, PT, P0 ;  /* 0x0000001d0900720c */ /* 0x000fda0003f06100 */
[----:B------:R-:W-:Y:S05]  /*302f0*/  @!P0 BRA `(.L_x_1099) ;  /* 0x0000000000848947 */ /* 0x000fea0003800000 */
[----:B------:R-:W-:Y:S02]  /*30300*/  IMAD.MOV.U32 R8, RZ, RZ, R16 ;  /* 0x000000ffff087224 */ /* 0x000fe400078e0010 */
[----:B------:R-:W-:Y:S01]  /*30310*/  IMAD.MOV.U32 R9, RZ, RZ, R17 ;  /* 0x000000ffff097224 */ /* 0x000fe200078e0011 */
[----:B------:R-:W-:Y:S06]  /*30320*/  BRA `(.L_x_1100) ;  /* 0x0000000000887947 */ /* 0x000fec0003800000 */
.L_x_1088:
[----:B------:R-:W1:Y:S01]  /*30330*/  LDCU UR4, c[0x0][0x3c8] ;  /* 0x00007900ff0477ac */ /* 0x000e620008000800 */
[----:B------:R-:W-:Y:S02]  /*30340*/  IMAD.MOV.U32 R8, RZ, RZ, R16 ;  /* 0x000000ffff087224 */ /* 0x000fe400078e0010 */
[----:B------:R-:W-:Y:S01]  /*30350*/  IMAD.MOV.U32 R9, RZ, RZ, R17 ;  /* 0x000000ffff097224 */ /* 0x000fe200078e0011 */
[----:B-1----:R-:W-:-:S09]  /*30360*/  UISETP.NE.AND UP1, UPT, UR4, URZ, UPT ;  /* 0x000000ff0400728c */ /* 0x002fd2000bf25270 */
[----:B------:R-:W-:Y:S05]  /*30370*/  BRA.U !UP1, `(.L_x_1100) ;  /* 0x0000000109747547 */ /* 0x000fea000b800000 */
[----:B------:R-:W-:Y:S02]  /*30380*/  IMAD.MOV.U32 R15, RZ, RZ, RZ ;  /* 0x000000ffff0f7224 */ /* 0x000fe400078e00ff */
[----:B------:R-:W-:-:S07]  /*30390*/  IMAD.MOV.U32 R20, RZ, RZ, RZ ;  /* 0x000000ffff147224 */ /* 0x000fce00078e00ff */
.L_x_1101:
        /* <DEDUP_REMOVED lines=23> */
.L_x_1099:
[----:B------:R-:W-:Y:S02]  /*30510*/  IMAD.MOV.U32 R8, RZ, RZ, R2 ;  /* 0x000000ffff087224 */ /* 0x000fe400078e0002 */
[----:B------:R-:W-:Y:S02]  /*30520*/  IMAD.MOV.U32 R9, RZ, RZ, R3 ;  /* 0x000000ffff097224 */ /* 0x000fe400078e0003 */
[----:B------:R-:W-:Y:S02]  /*30530*/  IMAD.MOV.U32 R2, RZ, RZ, R16 ;  /* 0x000000ffff027224 */ /* 0x000fe400078e0010 */
[----:B------:R-:W-:-:S07]  /*30540*/  IMAD.MOV.U32 R3, RZ, RZ, R17 ;  /* 0x000000ffff037224 */ /* 0x000fce00078e0011 */
.L_x_1100:
[----:B0-----:R-:W-:Y:S05]  /*30550*/  BSYNC.RECONVERGENT B1 ;  /* 0x0000000000017941 */ /* 0x001fea0003800200 */
.L_x_1087:
        /* <DEDUP_REMOVED lines=20> */
.L_x_1103:
        /* <DEDUP_REMOVED lines=103> */
.L_x_1102:
        /* <DEDUP_REMOVED lines=50> */
.L_x_1104:
        /* <DEDUP_REMOVED lines=13> */
.L_x_1106:
        /* <DEDUP_REMOVED lines=104> */
.L_x_1105:
        /* <DEDUP_REMOVED lines=51> */
.L_x_1107:
        /* <DEDUP_REMOVED lines=19> */
.L_x_1111:
        /* <DEDUP_REMOVED lines=153> */
.L_x_1110:
        /* <DEDUP_REMOVED lines=82> */
.L_x_1113:
        /* <DEDUP_REMOVED lines=44> */
.L_x_1114:
        /* <DEDUP_REMOVED lines=21> */
.L_x_1112:
        /* <DEDUP_REMOVED lines=11> */
.L_x_1116:
        /* <DEDUP_REMOVED lines=153> */
.L_x_1115:
        /* <DEDUP_REMOVED lines=82> */
.L_x_1118:
        /* <DEDUP_REMOVED lines=44> */
.L_x_1119:
        /* <DEDUP_REMOVED lines=21> */
.L_x_1117:
[----:B------:R-:W-:-:S04]  /*34210*/  ISETP.GE.U32.AND P0, PT, R12, R26, PT ;  /* 0x0000001a0c00720c */ /* 0x000fc80003f06070 */
[----:B------:R-:W-:-:S13]  /*34220*/  ISETP.GE.U32.AND.EX P0, PT, R13, R27, PT, P0 ;  /* 0x0000001b0d00720c */ /* 0x000fda0003f06100 */
[----:B------:R-:W-:Y:S05]  /*34230*/  @!P0 BRA `(.L_x_1120) ;  /* 0x0000000000848947 */ /* 0x000fea0003800000 */
[----:B------:R-:W-:Y:S02]  /*34240*/  IMAD.MOV.U32 R12, RZ, RZ, R35 ;  /* 0x000000ffff0c7224 */ /* 0x000fe400078e0023 */
[----:B------:R-:W-:Y:S01]  /*34250*/  IMAD.MOV.U32 R13, RZ, RZ, R14 ;  /* 0x000000ffff0d7224 */ /* 0x000fe200078e000e */
[----:B------:R-:W-:Y:S06]  /*34260*/  BRA `(.L_x_1121) ;  /* 0x0000000000887947 */ /* 0x000fec0003800000 */
.L_x_1109:
[----:B------:R-:W1:Y:S01]  /*34270*/  LDCU UR4, c[0x0][0x3c8] ;  /* 0x00007900ff0477ac */ /* 0x000e620008000800 */
[----:B------:R-:W-:Y:S02]  /*34280*/  IMAD.MOV.U32 R12, RZ, RZ, R35 ;  /* 0x000000ffff0c7224 */ /* 0x000fe400078e0023 */
[----:B------:R-:W-:Y:S01]  /*34290*/  IMAD.MOV.U32 R13, RZ, RZ, R14 ;  /* 0x000000ffff0d7224 */ /* 0x000fe200078e000e */
[----:B-1----:R-:W-:-:S09]  /*342a0*/  UISETP.NE.AND UP1, UPT, UR4, URZ, UPT ;  /* 0x000000ff0400728c */ /* 0x002fd2000bf25270 */
[----:B------:R-:W-:Y:S05]  /*342b0*/  BRA.U !UP1, `(.L_x_1121) ;  /* 0x0000000109747547 */ /* 0x000fea000b800000 */
[----:B------:R-:W-:-:S07]  /*342c0*/  CS2R R18, SRZ ;  /* 0x0000000000127805 */ /* 0x000fce000001ff00 */
.L_x_1122:
        /* <DEDUP_REMOVED lines=24> */
.L_x_1120:
[----:B------:R-:W-:Y:S02]  /*34450*/  IMAD.MOV.U32 R12, RZ, RZ, R4 ;  /* 0x000000ffff0c7224 */ /* 0x000fe400078e0004 */
[----:B------:R-:W-:Y:S02]  /*34460*/  IMAD.MOV.U32 R13, RZ, RZ, R5 ;  /* 0x000000ffff0d7224 */ /* 0x000fe400078e0005 */
[----:B------:R-:W-:Y:S02]  /*34470*/  IMAD.MOV.U32 R4, RZ, RZ, R35 ;  /* 0x000000ffff047224 */ /* 0x000fe400078e0023 */
[----:B------:R-:W-:-:S07]  /*34480*/  IMAD.MOV.U32 R5, RZ, RZ, R14 ;  /* 0x000000ffff057224 */ /* 0x000fce00078e000e */
.L_x_1121:
[----:B0-----:R-:W-:Y:S05]  /*34490*/  BSYNC.RECONVERGENT B1 ;  /* 0x0000000000017941 */ /* 0x001fea0003800200 */
.L_x_1108:
        /* <DEDUP_REMOVED lines=18> */
.L_x_1124:
        /* <DEDUP_REMOVED lines=103> */
.L_x_1123:
        /* <DEDUP_REMOVED lines=50> */
.L_x_1125:
        /* <DEDUP_REMOVED lines=11> */
.L_x_1127:
        /* <DEDUP_REMOVED lines=104> */
.L_x_1126:
        /* <DEDUP_REMOVED lines=51> */
.L_x_1128:
[----:B------:R-:W-:Y:S01]  /*359b0*/  ISETP.NE.U32.AND P0, PT, R14, R22, PT ;  /* 0x000000160e00720c */ /* 0x000fe20003f05070 */
[----:B------:R-:W-:Y:S03]  /*359c0*/  BSSY.RECONVERGENT B1, `(.L_x_1129) ;  /* 0x00002a5000017945 */ /* 0x000fe60003800200 */
[----:B------:R-:W-:-:S13]  /*359d0*/  ISETP.NE.AND.EX P0, PT, R15, R23, PT, P0 ;  /* 0x000000170f00720c */ /* 0x000fda0003f05300 */
[----:B------:R-:W-:Y:S05]  /*359e0*/  @!P0 BRA `(.L_x_1130) ;  /* 0x0000002400fc8947 */ /* 0x000fea0003800000 */
[----:B------:R-:W-:Y:S01]  /*359f0*/  UISETP.GE.U32.AND UP2, UPT, UR8, 0x7, UPT ;  /* 0x000000070800788c */ /* 0x000fe2000bf46070 */
[----:B------:R-:W-:Y:S01]  /*35a00*/  CS2R R14, SRZ ;  /* 0x00000000000e7805 */ /* 0x000fe2000001ff00 */
[----:B------:R-:W-:Y:S01]  /*35a10*/  UISETP.NE.U32.AND UP1, UPT, UR10, URZ, UPT ;  /* 0x000000ff0a00728c */ /* 0x000fe2000bf25070 */
[----:B------:R-:W-:Y:S01]  /*35a20*/  CS2R R32, SRZ ;  /* 0x0000000000207805 */ /* 0x000fe2000001ff00 */
[----:B------:R-:W-:Y:S02]  /*35a30*/  UISETP.GE.U32.AND.EX UP2, UPT, UR16, URZ, UPT, UP2 ;  /* 0x000000ff1000728c */ /* 0x000fe4000bf46120 */
        /* <DEDUP_REMOVED lines=9> */
.L_x_1132:
        /* <DEDUP_REMOVED lines=155> */
.L_x_1131:
        /* <DEDUP_REMOVED lines=84> */
.L_x_1134:
        /* <DEDUP_REMOVED lines=46> */
.L_x_1135:
        /* <DEDUP_REMOVED lines=23> */
.L_x_1133:
        /* <DEDUP_REMOVED lines=11> */
.L_x_1137:
        /* <DEDUP_REMOVED lines=153> */
.L_x_1136:
        /* <DEDUP_REMOVED lines=82> */
.L_x_1139:
        /* <DEDUP_REMOVED lines=44> */
.L_x_1140:
        /* <DEDUP_REMOVED lines=21> */
.L_x_1138:
[----:B------:R-:W-:-:S04]  /*38180*/  ISETP.GE.U32.AND P0, PT, R33, R26, PT ;  /* 0x0000001a2100720c */ /* 0x000fc80003f06070 */
[----:B------:R-:W-:-:S13]  /*38190*/  ISETP.GE.U32.AND.EX P0, PT, R14, R27, PT, P0 ;  /* 0x0000001b0e00720c */ /* 0x000fda0003f06100 */
[----:B------:R-:W-:Y:S05]  /*381a0*/  @!P0 BRA `(.L_x_1141) ;  /* 0x0000000000888947 */ /* 0x000fea0003800000 */
[----:B------:R-:W-:Y:S02]  /*381b0*/  IMAD.MOV.U32 R34, RZ, RZ, R36 ;  /* 0x000000ffff227224 */ /* 0x000fe400078e0024 */
[----:B------:R-:W-:Y:S01]  /*381c0*/  IMAD.MOV.U32 R14, RZ, RZ, R0 ;  /* 0x000000ffff0e7224 */ /* 0x000fe200078e0000 */
[----:B------:R-:W-:Y:S06]  /*381d0*/  BRA `(.L_x_1142) ;  /* 0x00000000008c7947 */ /* 0x000fec0003800000 */
.L_x_1130:
[----:B------:R-:W1:Y:S01]  /*381e0*/  LDCU UR4, c[0x0][0x3c8] ;  /* 0x00007900ff0477ac */ /* 0x000e620008000800 */
[----:B------:R-:W-:Y:S02]  /*381f0*/  IMAD.MOV.U32 R34, RZ, RZ, R36 ;  /* 0x000000ffff227224 */ /* 0x000fe400078e0024 */
[----:B------:R-:W-:Y:S01]  /*38200*/  IMAD.MOV.U32 R14, RZ, RZ, R0 ;  /* 0x000000ffff0e7224 */ /* 0x000fe200078e0000 */
[----:B-1----:R-:W-:-:S09]  /*38210*/  UISETP.NE.AND UP1, UPT, UR4, URZ, UPT ;  /* 0x000000ff0400728c */ /* 0x002fd2000bf25270 */
[----:B------:R-:W-:Y:S05]  /*38220*/  BRA.U !UP1, `(.L_x_1142) ;  /* 0x0000000109787547 */ /* 0x000fea000b800000 */
[----:B------:R-:W-:Y:S02]  /*38230*/  IMAD.MOV.U32 R19, RZ, RZ, RZ ;  /* 0x000000ffff137224 */ /* 0x000fe400078e00ff */
[----:B------:R-:W-:-:S07]  /*38240*/  IMAD.MOV.U32 R20, RZ, RZ, RZ ;  /* 0x000000ffff147224 */ /* 0x000fce00078e00ff */
.L_x_1143:
        /* <DEDUP_REMOVED lines=24> */
.L_x_1141:
[----:B------:R-:W-:Y:S02]  /*383d0*/  IMAD.MOV.U32 R34, RZ, RZ, R6 ;  /* 0x000000ffff227224 */ /* 0x000fe400078e0006 */
[----:B------:R-:W-:Y:S02]  /*383e0*/  IMAD.MOV.U32 R14, RZ, RZ, R7 ;  /* 0x000000ffff0e7224 */ /* 0x000fe400078e0007 */
[----:B------:R-:W-:Y:S02]  /*383f0*/  IMAD.MOV.U32 R6, RZ, RZ, R36 ;  /* 0x000000ffff067224 */ /* 0x000fe400078e0024 */
[----:B------:R-:W-:-:S07]  /*38400*/  IMAD.MOV.U32 R7, RZ, RZ, R0 ;  /* 0x000000ffff077224 */ /* 0x000fce00078e0000 */
.L_x_1142:
[----:B0-----:R-:W-:Y:S05]  /*38410*/  BSYNC.RECONVERGENT B1 ;  /* 0x0000000000017941 */ /* 0x001fea0003800200 */
.L_x_1129:
        /* <DEDUP_REMOVED lines=18> */
.L_x_1145:
        /* <DEDUP_REMOVED lines=16> */
[----:B------:R-:W-:Y:S02]  /*38640*/  LOP3.LUT R0, R24, 0xff, R15, 0x78, !PT ;  /* 0x000000ff18007812 */ /* 0x000fe400078e780f */
[----:B------:R-:W-:Y:S01]  /*38650*/  SHF.R.U64 R15, R16, 0x10, R17 ;  /* 0x00000010100f7819 */ /* 0x000fe20000001211 */
[----:B------:R-:W-:Y:S02]  /*38660*/  IMAD R23, R23, 0x1b3, RZ ;  /* 0x000001b317177824 */ /* 0x000fe400078e02ff */
[----:B------:R-:W-:-:S04]  /*38670*/  IMAD.WIDE.U32 R24, R0, 0x1b3, RZ ;  /* 0x000001b300187825 */ /* 0x000fc800078e00ff */
[----:B------:R-:W-:Y:S01]  /*38680*/  IMAD R23, R0, 0x100, R23 ;  /* 0x0000010000177824 */ /* 0x000fe200078e0217 */
[----:B------:R-:W-:Y:S02]  /*38690*/  LOP3.LUT R0, R24, 0xff, R15, 0x78, !PT ;  /* 0x000000ff18007812 */ /* 0x000fe400078e780f */
[----:B------:R-:W-:Y:S01]  /*386a0*/  SHF.R.U64 R15, R16, 0x18, R17 ;  /* 0x00000018100f7819 */ /* 0x000fe20000001211 */
[----:B------:R-:W-:Y:S02]  /*386b0*/  IMAD.IADD R23, R25, 0x1, R23 ;  /* 0x0000000119177824 */ /* 0x000fe400078e0217 */
[----:B------:R-:W-:-:S04]  /*386c0*/  IMAD.WIDE.U32 R24, R0, 0x1b3, RZ ;  /* 0x000001b300187825 */ /* 0x000fc800078e00ff */
[----:B------:R-:W-:-:S04]  /*386d0*/  IMAD R23, R23, 0x1b3, RZ ;  /* 0x000001b317177824 */ /* 0x000fc800078e02ff */
[----:B------:R-:W-:Y:S01]  /*386e0*/  IMAD R23, R0, 0x100, R23 ;  /* 0x0000010000177824 */ /* 0x000fe200078e0217 */
[----:B------:R-:W-:-:S03]  /*386f0*/  LOP3.LUT R0, R24, 0xff, R15, 0x78, !PT ;  /* 0x000000ff18007812 */ /* 0x000fc600078e780f */
        /* <DEDUP_REMOVED lines=76> */
.L_x_1144:
        /* <DEDUP_REMOVED lines=51> */
.L_x_1146:
        /* <DEDUP_REMOVED lines=11> */
.L_x_1148:
        /* <DEDUP_REMOVED lines=104> */
.L_x_1147:
        /* <DEDUP_REMOVED lines=51> */
.L_x_1149:
[----:B------:R-:W-:Y:S01]  /*39950*/  ISETP.NE.U32.AND P0, PT, R0, R22, PT ;  /* 0x000000160000720c */ /* 0x000fe20003f05070 */
[----:B------:R-:W-:Y:S03]  /*39960*/  BSSY.RECONVERGENT B1, `(.L_x_1150) ;  /* 0x00002a5000017945 */ /* 0x000fe60003800200 */
[----:B------:R-:W-:-:S13]  /*39970*/  ISETP.NE.AND.EX P0, PT, R15, R23, PT, P0 ;  /* 0x000000170f00720c */ /* 0x000fda0003f05300 */
[----:B------:R-:W-:Y:S05]  /*39980*/  @!P0 BRA `(.L_x_1151) ;  /* 0x0000002800008947 */ /* 0x000fea0003800000 */
        /* <DEDUP_REMOVED lines=15> */
.L_x_1153:
        /* <DEDUP_REMOVED lines=155> */
.L_x_1152:
        /* <DEDUP_REMOVED lines=84> */
.L_x_1155:
        /* <DEDUP_REMOVED lines=46> */
.L_x_1156:
[----:B------:R-:W-:Y:S05]  /*3ac50*/  BRA.U !UP0, `(.L_x_1154) ;  /* 0x0000000108587547 */ /* 0x000fea000b800000 */
[----:B------:R-:W-:-:S04]  /*3ac60*/  LEA R16, P0, R15, R2, 0x3 ;  /* 0x000000020f107211 */ /* 0x000fc800078018ff */
        /* <DEDUP_REMOVED lines=21> */
.L_x_1154:
        /* <DEDUP_REMOVED lines=11> */
.L_x_1158:
        /* <DEDUP_REMOVED lines=153> */
.L_x_1157:
        /* <DEDUP_REMOVED lines=82> */
.L_x_1160:
        /* <DEDUP_REMOVED lines=44> */
.L_x_1161:
        /* <DEDUP_REMOVED lines=21> */
.L_x_1159:
[----:B------:R-:W-:-:S04]  /*3c130*/  ISETP.GE.U32.AND P0, PT, R33, R26, PT ;  /* 0x0000001a2100720c */ /* 0x000fc80003f06070 */
[----:B------:R-:W-:-:S13]  /*3c140*/  ISETP.GE.U32.AND.EX P0, PT, R0, R27, PT, P0 ;  /* 0x0000001b0000720c */ /* 0x000fda0003f06100 */
[----:B------:R-:W-:Y:S05]  /*3c150*/  @!P0 BRA `(.L_x_1162) ;  /* 0x0000000000848947 */ /* 0x000fea0003800000 */
[----:B------:R-:W-:Y:S02]  /*3c160*/  IMAD.MOV.U32 R36, RZ, RZ, R2 ;  /* 0x000000ffff247224 */ /* 0x000fe400078e0002 */
[----:B------:R-:W-:Y:S01]  /*3c170*/  IMAD.MOV.U32 R0, RZ, RZ, R3 ;  /* 0x000000ffff007224 */ /* 0x000fe200078e0003 */
[----:B------:R-:W-:Y:S06]  /*3c180*/  BRA `(.L_x_1163) ;  /* 0x0000000000887947 */ /* 0x000fec0003800000 */
.L_x_1151:
[----:B------:R-:W1:Y:S01]  /*3c190*/  LDCU UR4, c[0x0][0x3c8] ;  /* 0x00007900ff0477ac */ /* 0x000e620008000800 */
[----:B------:R-:W-:Y:S02]  /*3c1a0*/  IMAD.MOV.U32 R36, RZ, RZ, R2 ;  /* 0x000000ffff247224 */ /* 0x000fe400078e0002 */
[----:B------:R-:W-:Y:S01]  /*3c1b0*/  IMAD.MOV.U32 R0, RZ, RZ, R3 ;  /* 0x000000ffff007224 */ /* 0x000fe200078e0003 */
[----:B-1----:R-:W-:-:S09]  /*3c1c0*/  UISETP.NE.AND UP1, UPT, UR4, URZ, UPT ;  /* 0x000000ff0400728c */ /* 0x002fd2000bf25270 */
[----:B------:R-:W-:Y:S05]  /*3c1d0*/  BRA.U !UP1, `(.L_x_1163) ;  /* 0x0000000109747547 */ /* 0x000fea000b800000 */
[----:B------:R-:W-:Y:S02]  /*3c1e0*/  IMAD.MOV.U32 R15, RZ, RZ, RZ ;  /* 0x000000ffff0f7224 */ /* 0x000fe400078e00ff */
[----:B------:R-:W-:-:S07]  /*3c1f0*/  IMAD.MOV.U32 R20, RZ, RZ, RZ ;  /* 0x000000ffff147224 */ /* 0x000fce00078e00ff */
.L_x_1164:
        /* <DEDUP_REMOVED lines=23> */
.L_x_1162:
[----:B------:R-:W-:Y:S02]  /*3c370*/  IMAD.MOV.U32 R36, RZ, RZ, R10 ;  /* 0x000000ffff247224 */ /* 0x000fe400078e000a */
[----:B------:R-:W-:Y:S02]  /*3c380*/  IMAD.MOV.U32 R0, RZ, RZ, R11 ;  /* 0x000000ffff007224 */ /* 0x000fe400078e000b */
[----:B------:R-:W-:Y:S02]  /*3c390*/  IMAD.MOV.U32 R10, RZ, RZ, R2 ;  /* 0x000000ffff0a7224 */ /* 0x000fe400078e0002 */
[----:B------:R-:W-:-:S07]  /*3c3a0*/  IMAD.MOV.U32 R11, RZ, RZ, R3 ;  /* 0x000000ffff0b7224 */ /* 0x000fce00078e0003 */
.L_x_1163:
[----:B0-----:R-:W-:Y:S05]  /*3c3b0*/  BSYNC.RECONVERGENT B1 ;  /* 0x0000000000017941 */ /* 0x001fea0003800200 */
.L_x_1150:
        /* <DEDUP_REMOVED lines=20> */
.L_x_1166:
        /* <DEDUP_REMOVED lines=103> */
.L_x_1165:
        /* <DEDUP_REMOVED lines=50> */
.L_x_1167:
        /* <DEDUP_REMOVED lines=13> */
.L_x_1169:
        /* <DEDUP_REMOVED lines=104> */
.L_x_1168:
        /* <DEDUP_REMOVED lines=51> */
.L_x_1170:
        /* <DEDUP_REMOVED lines=19> */
.L_x_1174:
        /* <DEDUP_REMOVED lines=153> */
.L_x_1173:
        /* <DEDUP_REMOVED lines=82> */
.L_x_1176:
        /* <DEDUP_REMOVED lines=44> */
.L_x_1177:
        /* <DEDUP_REMOVED lines=21> */
.L_x_1175:
        /* <DEDUP_REMOVED lines=11> */
.L_x_1179:
        /* <DEDUP_REMOVED lines=153> */
.L_x_1178:
        /* <DEDUP_REMOVED lines=82> */
.L_x_1181:
        /* <DEDUP_REMOVED lines=44> */
.L_x_1182:
        /* <DEDUP_REMOVED lines=21> */
.L_x_1180:
[----:B------:R-:W-:-:S04]  /*40070*/  ISETP.GE.U32.AND P0, PT, R2, R26, PT ;  /* 0x0000001a0200720c */ /* 0x000fc80003f06070 */
[----:B------:R-:W-:-:S13]  /*40080*/  ISETP.GE.U32.AND.EX P0, PT, R3, R27, PT, P0 ;  /* 0x0000001b0300720c */ /* 0x000fda0003f06100 */
[----:B------:R-:W-:Y:S05]  /*40090*/  @!P0 BRA `(.L_x_1183) ;  /* 0x0000000000848947 */ /* 0x000fea0003800000 */
[----:B------:R-:W-:Y:S02]  /*400a0*/  IMAD.MOV.U32 R2, RZ, RZ, R4 ;  /* 0x000000ffff027224 */ /* 0x000fe400078e0004 */
[----:B------:R-:W-:Y:S01]  /*400b0*/  IMAD.MOV.U32 R3, RZ, RZ, R5 ;  /* 0x000000ffff037224 */ /* 0x000fe200078e0005 */
[----:B------:R-:W-:Y:S06]  /*400c0*/  BRA `(.L_x_1184) ;  /* 0x0000000000887947 */ /* 0x000fec0003800000 */
.L_x_1172:
[----:B------:R-:W1:Y:S01]  /*400d0*/  LDCU UR4, c[0x0][0x3c8] ;  /* 0x00007900ff0477ac */ /* 0x000e620008000800 */
[----:B------:R-:W-:Y:S02]  /*400e0*/  IMAD.MOV.U32 R2, RZ, RZ, R4 ;  /* 0x000000ffff027224 */ /* 0x000fe400078e0004 */
[----:B------:R-:W-:Y:S01]  /*400f0*/  IMAD.MOV.U32 R3, RZ, RZ, R5 ;  /* 0x000000ffff037224 */ /* 0x000fe200078e0005 */
[----:B-1----:R-:W-:-:S09]  /*40100*/  UISETP.NE.AND UP1, UPT, UR4, URZ, UPT ;  /* 0x000000ff0400728c */ /* 0x002fd2000bf25270 */
[----:B------:R-:W-:Y:S05]  /*40110*/  BRA.U !UP1, `(.L_x_1184) ;  /* 0x0000000109747547 */ /* 0x000fea000b800000 */
[----:B------:R-:W-:Y:S02]  /*40120*/  IMAD.MOV.U32 R15, RZ, RZ, RZ ;  /* 0x000000ffff0f7224 */ /* 0x000fe400078e00ff */
[----:B------:R-:W-:-:S07]  /*40130*/  IMAD.MOV.U32 R20, RZ, RZ, RZ ;  /* 0x000000ffff147224 */ /* 0x000fce00078e00ff */
.L_x_1185:
        /* <DEDUP_REMOVED lines=23> */
.L_x_1183:
[----:B------:R-:W-:Y:S02]  /*402b0*/  IMAD.MOV.U32 R2, RZ, RZ, R8 ;  /* 0x000000ffff027224 */ /* 0x000fe400078e0008 */
[----:B------:R-:W-:Y:S02]  /*402c0*/  IMAD.MOV.U32 R3, RZ, RZ, R9 ;  /* 0x000000ffff037224 */ /* 0x000fe400078e0009 */
[----:B------:R-:W-:Y:S02]  /*402d0*/  IMAD.MOV.U32 R8, RZ, RZ, R4 ;  /* 0x000000ffff087224 */ /* 0x000fe400078e0004 */
[----:B------:R-:W-:-:S07]  /*402e0*/  IMAD.MOV.U32 R9, RZ, RZ, R5 ;  /* 0x000000ffff097224 */ /* 0x000fce00078e0005 */
.L_x_1184:
[----:B0-----:R-:W-:Y:S05]  /*402f0*/  BSYNC.RECONVERGENT B1 ;  /* 0x0000000000017941 */ /* 0x001fea0003800200 */
.L_x_1171:
        /* <DEDUP_REMOVED lines=20> */
.L_x_1187:
        /* <DEDUP_REMOVED lines=103> */
.L_x_1186:
        /* <DEDUP_REMOVED lines=50> */
.L_x_1188:
        /* <DEDUP_REMOVED lines=13> */
.L_x_1190:
        /* <DEDUP_REMOVED lines=104> */
.L_x_1189:
        /* <DEDUP_REMOVED lines=51> */
.L_x_1191:
        /* <DEDUP_REMOVED lines=19> */
.L_x_1195:
        /* <DEDUP_REMOVED lines=153> */
.L_x_1194:
        /* <DEDUP_REMOVED lines=82> */
.L_x_1197:
        /* <DEDUP_REMOVED lines=44> */
.L_x_1198:
        /* <DEDUP_REMOVED lines=21> */
.L_x_1196:
        /* <DEDUP_REMOVED lines=11> */
.L_x_1200:
        /* <DEDUP_REMOVED lines=153> */
.L_x_1199:
        /* <DEDUP_REMOVED lines=82> */
.L_x_1202:
        /* <DEDUP_REMOVED lines=44> */
.L_x_1203:
        /* <DEDUP_REMOVED lines=21> */
.L_x_1201:
[----:B------:R-:W-:-:S04]  /*43fb0*/  ISETP.GE.U32.AND P0, PT, R4, R26, PT ;  /* 0x0000001a0400720c */ /* 0x000fc80003f06070 */
[----:B------:R-:W-:-:S13]  /*43fc0*/  ISETP.GE.U32.AND.EX P0, PT, R5, R27, PT, P0 ;  /* 0x0000001b0500720c */ /* 0x000fda0003f06100 */
[----:B------:R-:W-:Y:S05]  /*43fd0*/  @!P0 BRA `(.L_x_1204) ;  /* 0x0000000000848947 */ /* 0x000fea0003800000 */
[----:B------:R-:W-:Y:S02]  /*43fe0*/  IMAD.MOV.U32 R4, RZ, RZ, R6 ;  /* 0x000000ffff047224 */ /* 0x000fe400078e0006 */
[----:B------:R-:W-:Y:S01]  /*43ff0*/  IMAD.MOV.U32 R5, RZ, RZ, R7 ;  /* 0x000000ffff057224 */ /* 0x000fe200078e0007 */
[----:B------:R-:W-:Y:S06]  /*44000*/  BRA `(.L_x_1205) ;  /* 0x0000000000887947 */ /* 0x000fec0003800000 */
.L_x_1193:
[----:B------:R-:W1:Y:S01]  /*44010*/  LDCU UR4, c[0x0][0x3c8] ;  /* 0x00007900ff0477ac */ /* 0x000e620008000800 */
[----:B------:R-:W-:Y:S02]  /*44020*/  IMAD.MOV.U32 R4, RZ, RZ, R6 ;  /* 0x000000ffff047224 */ /* 0x000fe400078e0006 */
[----:B------:R-:W-:Y:S01]  /*44030*/  IMAD.MOV.U32 R5, RZ, RZ, R7 ;  /* 0x000000ffff057224 */ /* 0x000fe200078e0007 */
[----:B-1----:R-:W-:-:S09]  /*44040*/  UISETP.NE.AND UP1, UPT, UR4, URZ, UPT ;  /* 0x000000ff0400728c */ /* 0x002fd2000bf25270 */
[----:B------:R-:W-:Y:S05]  /*44050*/  BRA.U !UP1, `(.L_x_1205) ;  /* 0x0000000109747547 */ /* 0x000fea000b800000 */
[----:B------:R-:W-:Y:S02]  /*44060*/  IMAD.MOV.U32 R15, RZ, RZ, RZ ;  /* 0x000000ffff0f7224 */ /* 0x000fe400078e00ff */
[----:B------:R-:W-:-:S07]  /*44070*/  IMAD.MOV.U32 R20, RZ, RZ, RZ ;  /* 0x000000ffff147224 */ /* 0x000fce00078e00ff */
.L_x_1206:
        /* <DEDUP_REMOVED lines=23> */
.L_x_1204:
[----:B------:R-:W-:Y:S02]  /*441f0*/  IMAD.MOV.U32 R4, RZ, RZ, R12 ;  /* 0x000000ffff047224 */ /* 0x000fe400078e000c */
[----:B------:R-:W-:Y:S02]  /*44200*/  IMAD.MOV.U32 R5, RZ, RZ, R13 ;  /* 0x000000ffff057224 */ /* 0x000fe400078e000d */
[----:B------:R-:W-:Y:S02]  /*44210*/  IMAD.MOV.U32 R12, RZ, RZ, R6 ;  /* 0x000000ffff0c7224 */ /* 0x000fe400078e0006 */
[----:B------:R-:W-:-:S07]  /*44220*/  IMAD.MOV.U32 R13, RZ, RZ, R7 ;  /* 0x000000ffff0d7224 */ /* 0x000fce00078e0007 */
.L_x_1205:
[----:B0-----:R-:W-:Y:S05]  /*44230*/  BSYNC.RECONVERGENT B1 ;  /* 0x0000000000017941 */ /* 0x001fea0003800200 */
.L_x_1192:
        /* <DEDUP_REMOVED lines=20> */
.L_x_1208:
        /* <DEDUP_REMOVED lines=103> */
.L_x_1207:
        /* <DEDUP_REMOVED lines=50> */
.L_x_1209:
        /* <DEDUP_REMOVED lines=13> */
.L_x_1211:
        /* <DEDUP_REMOVED lines=104> */
.L_x_1210:
        /* <DEDUP_REMOVED lines=51> */
.L_x_1212:
        /* <DEDUP_REMOVED lines=19> */
.L_x_1216:
        /* <DEDUP_REMOVED lines=153> */
.L_x_1215:
        /* <DEDUP_REMOVED lines=82> */
.L_x_1218:
        /* <DEDUP_REMOVED lines=44> */
.L_x_1219:
        /* <DEDUP_REMOVED lines=21> */
.L_x_1217:
        /* <DEDUP_REMOVED lines=11> */
.L_x_1221:
        /* <DEDUP_REMOVED lines=153> */
.L_x_1220:
        /* <DEDUP_REMOVED lines=82> */
.L_x_1223:
        /* <DEDUP_REMOVED lines=44> */
.L_x_1224:
        /* <DEDUP_REMOVED lines=21> */
.L_x_1222:
[----:B------:R-:W-:-:S04]  /*47ef0*/  ISETP.GE.U32.AND P0, PT, R6, R26, PT ;  /* 0x0000001a0600720c */ /* 0x000fc80003f06070 */
[----:B------:R-:W-:-:S13]  /*47f00*/  ISETP.GE.U32.AND.EX P0, PT, R7, R27, PT, P0 ;  /* 0x0000001b0700720c */ /* 0x000fda0003f06100 */
[----:B------:R-:W-:Y:S05]  /*47f10*/  @!P0 BRA `(.L_x_1225) ;  /* 0x0000000000848947 */ /* 0x000fea0003800000 */
[----:B------:R-:W-:Y:S02]  /*47f20*/  IMAD.MOV.U32 R38, RZ, RZ, R40 ;  /* 0x000000ffff267224 */ /* 0x000fe400078e0028 */
[----:B------:R-:W-:Y:S01]  /*47f30*/  IMAD.MOV.U32 R35, RZ, RZ, R39 ;  /* 0x000000ffff237224 */ /* 0x000fe200078e0027 */
[----:B------:R-:W-:Y:S06]  /*47f40*/  BRA `(.L_x_1226) ;  /* 0x0000000000887947 */ /* 0x000fec0003800000 */
.L_x_1214:
[----:B------:R-:W1:Y:S01]  /*47f50*/  LDCU UR4, c[0x0][0x3c8] ;  /* 0x00007900ff0477ac */ /* 0x000e620008000800 */
[----:B------:R-:W-:Y:S02]  /*47f60*/  IMAD.MOV.U32 R38, RZ, RZ, R40 ;  /* 0x000000ffff267224 */ /* 0x000fe400078e0028 */
[----:B------:R-:W-:Y:S01]  /*47f70*/  IMAD.MOV.U32 R35, RZ, RZ, R39 ;  /* 0x000000ffff237224 */ /* 0x000fe200078e0027 */
[----:B-1----:R-:W-:-:S09]  /*47f80*/  UISETP.NE.AND UP1, UPT, UR4, URZ, UPT ;  /* 0x000000ff0400728c */ /* 0x002fd2000bf25270 */
[----:B------:R-:W-:Y:S05]  /*47f90*/  BRA.U !UP1, `(.L_x_1226) ;  /* 0x0000000109747547 */ /* 0x000fea000b800000 */
[----:B------:R-:W-:-:S07]  /*47fa0*/  CS2R R18, SRZ ;  /* 0x0000000000127805 */ /* 0x000fce000001ff00 */
.L_x_1227:
        /* <DEDUP_REMOVED lines=24> */
.L_x_1225:
[----:B------:R-:W-:Y:S02]  /*48130*/  IMAD.MOV.U32 R38, RZ, RZ, R34 ;  /* 0x000000ffff267224 */ /* 0x000fe400078e0022 */
[----:B------:R-:W-:Y:S02]  /*48140*/  IMAD.MOV.U32 R35, RZ, RZ, R14 ;  /* 0x000000ffff237224 */ /* 0x000fe400078e000e */
[----:B------:R-:W-:Y:S02]  /*48150*/  IMAD.MOV.U32 R34, RZ, RZ, R40 ;  /* 0x000000ffff227224 */ /* 0x000fe400078e0028 */
[----:B------:R-:W-:-:S07]  /*48160*/  IMAD.MOV.U32 R14, RZ, RZ, R39 ;  /* 0x000000ffff0e7224 */ /* 0x000fce00078e0027 */
.L_x_1226:
[----:B0-----:R-:W-:Y:S05]  /*48170*/  BSYNC.RECONVERGENT B1 ;  /* 0x0000000000017941 */ /* 0x001fea0003800200 */
.L_x_1213:
        /* <DEDUP_REMOVED lines=20> */
.L_x_1229:
        /* <DEDUP_REMOVED lines=103> */
.L_x_1228:
        /* <DEDUP_REMOVED lines=50> */
.L_x_1230:
        /* <DEDUP_REMOVED lines=13> */
.L_x_1232:
        /* <DEDUP_REMOVED lines=104> */
.L_x_1231:
        /* <DEDUP_REMOVED lines=51> */
.L_x_1233:
        /* <DEDUP_REMOVED lines=19> */
.L_x_1237:
        /* <DEDUP_REMOVED lines=153> */
.L_x_1236:
        /* <DEDUP_REMOVED lines=82> */
.L_x_1239:
        /* <DEDUP_REMOVED lines=44> */
.L_x_1240:
        /* <DEDUP_REMOVED lines=21> */
.L_x_1238:
        /* <DEDUP_REMOVED lines=11> */
.L_x_1242:
        /* <DEDUP_REMOVED lines=156> */
.L_x_1241:
        /* <DEDUP_REMOVED lines=85> */
.L_x_1244:
        /* <DEDUP_REMOVED lines=47> */
.L_x_1245:
        /* <DEDUP_REMOVED lines=24> */
.L_x_1243:
[----:B------:R-:W-:-:S04]  /*4bef0*/  ISETP.GE.U32.AND P0, PT, R6, R27, PT ;  /* 0x0000001b0600720c */ /* 0x000fc80003f06070 */
[----:B------:R-:W-:-:S13]  /*4bf00*/  ISETP.GE.U32.AND.EX P0, PT, R7, R26, PT, P0 ;  /* 0x0000001a0700720c */ /* 0x000fda0003f06100 */
[----:B------:R-:W-:Y:S05]  /*4bf10*/  @!P0 BRA `(.L_x_1246) ;  /* 0x0000000000848947 */ /* 0x000fea0003800000 */
[----:B------:R-:W-:Y:S02]  /*4bf20*/  IMAD.MOV.U32 R6, RZ, RZ, R8 ;  /* 0x000000ffff067224 */ /* 0x000fe400078e0008 */
[----:B------:R-:W-:Y:S01]  /*4bf30*/  IMAD.MOV.U32 R7, RZ, RZ, R9 ;  /* 0x000000ffff077224 */ /* 0x000fe200078e0009 */
[----:B------:R-:W-:Y:S06]  /*4bf40*/  BRA `(.L_x_1247) ;  /* 0x0000000000887947 */ /* 0x000fec0003800000 */
.L_x_1235:
[----:B------:R-:W1:Y:S01]  /*4bf50*/  LDCU UR4, c[0x0][0x3c8] ;  /* 0x00007900ff0477ac */ /* 0x000e620008000800 */
[----:B------:R-:W-:Y:S02]  /*4bf60*/  IMAD.MOV.U32 R6, RZ, RZ, R8 ;  /* 0x000000ffff067224 */ /* 0x000fe400078e0008 */
[----:B------:R-:W-:Y:S01]  /*4bf70*/  IMAD.MOV.U32 R7, RZ, RZ, R9 ;  /* 0x000000ffff077224 */ /* 0x000fe200078e0009 */
[----:B-1----:R-:W-:-:S09]  /*4bf80*/  UISETP.NE.AND UP1, UPT, UR4, URZ, UPT ;  /* 0x000000ff0400728c */ /* 0x002fd2000bf25270 */
[----:B------:R-:W-:Y:S05]  /*4bf90*/  BRA.U !UP1, `(.L_x_1247) ;  /* 0x0000000109747547 */ /* 0x000fea000b800000 */
[----:B------:R-:W-:-:S07]  /*4bfa0*/  CS2R R18, SRZ ;  /* 0x0000000000127805 */ /* 0x000fce000001ff00 */
.L_x_1248:
        /* <DEDUP_REMOVED lines=24> */
.L_x_1246:
[----:B------:R-:W-:Y:S02]  /*4c130*/  IMAD.MOV.U32 R6, RZ, RZ, R36 ;  /* 0x000000ffff067224 */ /* 0x000fe400078e0024 */
[----:B------:R-:W-:Y:S02]  /*4c140*/  IMAD.MOV.U32 R7, RZ, RZ, R0 ;  /* 0x000000ffff077224 */ /* 0x000fe400078e0000 */
[----:B------:R-:W-:Y:S02]  /*4c150*/  IMAD.MOV.U32 R36, RZ, RZ, R8 ;  /* 0x000000ffff247224 */ /* 0x000fe400078e0008 */
[----:B------:R-:W-:-:S07]  /*4c160*/  IMAD.MOV.U32 R0, RZ, RZ, R9 ;  /* 0x000000ffff007224 */ /* 0x000fce00078e0009 */
.L_x_1247:
[----:B0-----:R-:W-:Y:S05]  /*4c170*/  BSYNC.RECONVERGENT B1 ;  /* 0x0000000000017941 */ /* 0x001fea0003800200 */
.L_x_1234:
        /* <DEDUP_REMOVED lines=20> */
.L_x_1250:
        /* <DEDUP_REMOVED lines=103> */
.L_x_1249:
        /* <DEDUP_REMOVED lines=50> */
.L_x_1251:
        /* <DEDUP_REMOVED lines=13> */
.L_x_1253:
        /* <DEDUP_REMOVED lines=104> */
.L_x_1252:
        /* <DEDUP_REMOVED lines=51> */
.L_x_1254:
        /* <DEDUP_REMOVED lines=19> */
.L_x_1258:
        /* <DEDUP_REMOVED lines=153> */
.L_x_1257:
        /* <DEDUP_REMOVED lines=82> */
.L_x_1260:
        /* <DEDUP_REMOVED lines=44> */
.L_x_1261:
        /* <DEDUP_REMOVED lines=21> */
.L_x_1259:
        /* <DEDUP_REMOVED lines=11> */
.L_x_1263:
        /* <DEDUP_REMOVED lines=156> */
.L_x_1262:
        /* <DEDUP_REMOVED lines=85> */
.L_x_1265:
        /* <DEDUP_REMOVED lines=47> */
.L_x_1266:
        /* <DEDUP_REMOVED lines=24> */
.L_x_1264:
[----:B------:R-:W-:-:S04]  /*4fef0*/  ISETP.GE.U32.AND P0, PT, R8, R27, PT ;  /* 0x0000001b0800720c */ /* 0x000fc80003f06070 */
[----:B------:R-:W-:-:S13]  /*4ff00*/  ISETP.GE.U32.AND.EX P0, PT, R9, R26, PT, P0 ;  /* 0x0000001a0900720c */ /* 0x000fda0003f06100 */
[----:B------:R-:W-:Y:S05]  /*4ff10*/  @!P0 BRA `(.L_x_1267) ;  /* 0x0000000000848947 */ /* 0x000fea0003800000 */
[----:B------:R-:W-:Y:S02]  /*4ff20*/  IMAD.MOV.U32 R8, RZ, RZ, R12 ;  /* 0x000000ffff087224 */ /* 0x000fe400078e000c */
[----:B------:R-:W-:Y:S01]  /*4ff30*/  IMAD.MOV.U32 R9, RZ, RZ, R13 ;  /* 0x000000ffff097224 */ /* 0x000fe200078e000d */
[----:B------:R-:W-:Y:S06]  /*4ff40*/  BRA `(.L_x_1268) ;  /* 0x0000000000887947 */ /* 0x000fec0003800000 */
.L_x_1256:
[----:B------:R-:W1:Y:S01]  /*4ff50*/  LDCU UR4, c[0x0][0x3c8] ;  /* 0x00007900ff0477ac */ /* 0x000e620008000800 */
[----:B------:R-:W-:Y:S02]  /*4ff60*/  IMAD.MOV.U32 R8, RZ, RZ, R12 ;  /* 0x000000ffff087224 */ /* 0x000fe400078e000c */
[----:B------:R-:W-:Y:S01]  /*4ff70*/  IMAD.MOV.U32 R9, RZ, RZ, R13 ;  /* 0x000000ffff097224 */ /* 0x000fe200078e000d */
[----:B-1----:R-:W-:-:S09]  /*4ff80*/  UISETP.NE.AND UP1, UPT, UR4, URZ, UPT ;  /* 0x000000ff0400728c */ /* 0x002fd2000bf25270 */
[----:B------:R-:W-:Y:S05]  /*4ff90*/  BRA.U !UP1, `(.L_x_1268) ;  /* 0x0000000109747547 */ /* 0x000fea000b800000 */
[----:B------:R-:W-:Y:S02]  /*4ffa0*/  IMAD.MOV.U32 R15, RZ, RZ, RZ ;  /* 0x000000ffff0f7224 */ /* 0x000fe400078e00ff */
[----:B------:R-:W-:-:S07]  /*4ffb0*/  IMAD.MOV.U32 R20, RZ, RZ, RZ ;  /* 0x000000ffff147224 */ /* 0x000fce00078e00ff */
.L_x_1269:
        /* <DEDUP_REMOVED lines=23> */
.L_x_1267:
[----:B------:R-:W-:Y:S02]  /*50130*/  IMAD.MOV.U32 R8, RZ, RZ, R2 ;  /* 0x000000ffff087224 */ /* 0x000fe400078e0002 */
[----:B------:R-:W-:Y:S02]  /*50140*/  IMAD.MOV.U32 R9, RZ, RZ, R3 ;  /* 0x000000ffff097224 */ /* 0x000fe400078e0003 */
[----:B------:R-:W-:Y:S02]  /*50150*/  IMAD.MOV.U32 R2, RZ, RZ, R12 ;  /* 0x000000ffff027224 */ /* 0x000fe400078e000c */
[----:B------:R-:W-:-:S07]  /*50160*/  IMAD.MOV.U32 R3, RZ, RZ, R13 ;  /* 0x000000ffff037224 */ /* 0x000fce00078e000d */
.L_x_1268:
[----:B0-----:R-:W-:Y:S05]  /*50170*/  BSYNC.RECONVERGENT B1 ;  /* 0x0000000000017941 */ /* 0x001fea0003800200 */
.L_x_1255:
        /* <DEDUP_REMOVED lines=20> */
.L_x_1271:
        /* <DEDUP_REMOVED lines=103> */
.L_x_1270:
        /* <DEDUP_REMOVED lines=50> */
.L_x_1272:
        /* <DEDUP_REMOVED lines=13> */
.L_x_1274:
        /* <DEDUP_REMOVED lines=104> */
.L_x_1273:
        /* <DEDUP_REMOVED lines=51> */
.L_x_1275:
        /* <DEDUP_REMOVED lines=19> */
.L_x_1279:
        /* <DEDUP_REMOVED lines=153> */
.L_x_1278:
        /* <DEDUP_REMOVED lines=82> */
.L_x_1281:
        /* <DEDUP_REMOVED lines=44> */
.L_x_1282:
        /* <DEDUP_REMOVED lines=21> */
.L_x_1280:
        /* <DEDUP_REMOVED lines=11> */
.L_x_1284:
        /* <DEDUP_REMOVED lines=156> */
.L_x_1283:
        /* <DEDUP_REMOVED lines=85> */
.L_x_1286:
        /* <DEDUP_REMOVED lines=47> */
.L_x_1287:
        /* <DEDUP_REMOVED lines=24> */
.L_x_1285:
[----:B------:R-:W-:-:S04]  /*53ef0*/  ISETP.GE.U32.AND P0, PT, R12, R27, PT ;  /* 0x0000001b0c00720c */ /* 0x000fc80003f06070 */
[----:B------:R-:W-:-:S13]  /*53f00*/  ISETP.GE.U32.AND.EX P0, PT, R13, R26, PT, P0 ;  /* 0x0000001a0d00720c */ /* 0x000fda0003f06100 */
[----:B------:R-:W-:Y:S05]  /*53f10*/  @!P0 BRA `(.L_x_1288) ;  /* 0x0000000000848947 */ /* 0x000fea0003800000 */
[----:B------:R-:W-:Y:S02]  /*53f20*/  IMAD.MOV.U32 R20, RZ, RZ, R34 ;  /* 0x000000ffff147224 */ /* 0x000fe400078e0022 */
[----:B------:R-:W-:Y:S01]  /*53f30*/  IMAD.MOV.U32 R21, RZ, RZ, R14 ;  /* 0x000000ffff157224 */ /* 0x000fe200078e000e */
[----:B------:R-:W-:Y:S06]  /*53f40*/  BRA `(.L_x_1289) ;  /* 0x0000000000887947 */ /* 0x000fec0003800000 */
.L_x_1277:
[----:B------:R-:W1:Y:S01]  /*53f50*/  LDCU UR4, c[0x0][0x3c8] ;  /* 0x00007900ff0477ac */ /* 0x000e620008000800 */
[----:B------:R-:W-:Y:S02]  /*53f60*/  IMAD.MOV.U32 R20, RZ, RZ, R34 ;  /* 0x000000ffff147224 */ /* 0x000fe400078e0022 */
[----:B------:R-:W-:Y:S01]  /*53f70*/  IMAD.MOV.U32 R21, RZ, RZ, R14 ;  /* 0x000000ffff157224 */ /* 0x000fe200078e000e */
[----:B-1----:R-:W-:-:S09]  /*53f80*/  UISETP.NE.AND UP1, UPT, UR4, URZ, UPT ;  /* 0x000000ff0400728c */ /* 0x002fd2000bf25270 */
[----:B------:R-:W-:Y:S05]  /*53f90*/  BRA.U !UP1, `(.L_x_1289) ;  /* 0x0000000109747547 */ /* 0x000fea000b800000 */
[----:B------:R-:W-:-:S07]  /*53fa0*/  CS2R R18, SRZ ;  /* 0x0000000000127805 */ /* 0x000fce000001ff00 */
.L_x_1290:
        /* <DEDUP_REMOVED lines=24> */
.L_x_1288:
[----:B------:R-:W-:Y:S02]  /*54130*/  IMAD.MOV.U32 R20, RZ, RZ, R4 ;  /* 0x000000ffff147224 */ /* 0x000fe400078e0004 */
[----:B------:R-:W-:Y:S02]  /*54140*/  IMAD.MOV.U32 R21, RZ, RZ, R5 ;  /* 0x000000ffff157224 */ /* 0x000fe400078e0005 */
[----:B------:R-:W-:Y:S02]  /*54150*/  IMAD.MOV.U32 R4, RZ, RZ, R34 ;  /* 0x000000ffff047224 */ /* 0x000fe400078e0022 */
[----:B------:R-:W-:-:S07]  /*54160*/  IMAD.MOV.U32 R5, RZ, RZ, R14 ;  /* 0x000000ffff057224 */ /* 0x000fce00078e000e */
.L_x_1289:
[----:B0-----:R-:W-:Y:S05]  /*54170*/  BSYNC.RECONVERGENT B1 ;  /* 0x0000000000017941 */ /* 0x001fea0003800200 */
.L_x_1276:
        /* <DEDUP_REMOVED lines=18> */
.L_x_1292:
        /* <DEDUP_REMOVED lines=103> */
.L_x_1291:
        /* <DEDUP_REMOVED lines=50> */
.L_x_1293:
        /* <DEDUP_REMOVED lines=11> */
.L_x_1295:
        /* <DEDUP_REMOVED lines=104> */
.L_x_1294:
        /* <DEDUP_REMOVED lines=51> */
.L_x_1296:
        /* <DEDUP_REMOVED lines=18> */
.L_x_1300:
        /* <DEDUP_REMOVED lines=155> */
.L_x_1299:
        /* <DEDUP_REMOVED lines=84> */
.L_x_1302:
        /* <DEDUP_REMOVED lines=46> */
.L_x_1303:
        /* <DEDUP_REMOVED lines=23> */
.L_x_1301:
        /* <DEDUP_REMOVED lines=11> */
.L_x_1305:
        /* <DEDUP_REMOVED lines=156> */
.L_x_1304:
        /* <DEDUP_REMOVED lines=85> */
.L_x_1307:
        /* <DEDUP_REMOVED lines=47> */
.L_x_1308:
        /* <DEDUP_REMOVED lines=24> */
.L_x_1306:
[----:B------:R-:W-:-:S04]  /*57f20*/  ISETP.GE.U32.AND P0, PT, R33, R27, PT ;  /* 0x0000001b2100720c */ /* 0x000fc80003f06070 */
[----:B------:R-:W-:-:S13]  /*57f30*/  ISETP.GE.U32.AND.EX P0, PT, R12, R26, PT, P0 ;  /* 0x0000001a0c00720c */ /* 0x000fda0003f06100 */
[----:B------:R-:W-:Y:S05]  /*57f40*/  @!P0 BRA `(.L_x_1309) ;  /* 0x0000000000888947 */ /* 0x000fea0003800000 */
[----:B------:R-:W-:Y:S02]  /*57f50*/  IMAD.MOV.U32 R12, RZ, RZ, R36 ;  /* 0x000000ffff0c7224 */ /* 0x000fe400078e0024 */
[----:B------:R-:W-:Y:S01]  /*57f60*/  IMAD.MOV.U32 R13, RZ, RZ, R0 ;  /* 0x000000ffff0d7224 */ /* 0x000fe200078e0000 */
[----:B------:R-:W-:Y:S06]  /*57f70*/  BRA `(.L_x_1310) ;  /* 0x00000000008c7947 */ /* 0x000fec0003800000 */
.L_x_1298:
[----:B------:R-:W1:Y:S01]  /*57f80*/  LDCU UR4, c[0x0][0x3c8] ;  /* 0x00007900ff0477ac */ /* 0x000e620008000800 */
[----:B------:R-:W-:Y:S02]  /*57f90*/  IMAD.MOV.U32 R12, RZ, RZ, R36 ;  /* 0x000000ffff0c7224 */ /* 0x000fe400078e0024 */
[----:B------:R-:W-:Y:S01]  /*57fa0*/  IMAD.MOV.U32 R13, RZ, RZ, R0 ;  /* 0x000000ffff0d7224 */ /* 0x000fe200078e0000 */
[----:B-1----:R-:W-:-:S09]  /*57fb0*/  UISETP.NE.AND UP1, UPT, UR4, URZ, UPT ;  /* 0x000000ff0400728c */ /* 0x002fd2000bf25270 */
[----:B------:R-:W-:Y:S05]  /*57fc0*/  BRA.U !UP1, `(.L_x_1310) ;  /* 0x0000000109787547 */ /* 0x000fea000b800000 */
[----:B------:R-:W-:Y:S02]  /*57fd0*/  IMAD.MOV.U32 R17, RZ, RZ, RZ ;  /* 0x000000ffff117224 */ /* 0x000fe400078e00ff */
[----:B------:R-:W-:-:S07]  /*57fe0*/  IMAD.MOV.U32 R18, RZ, RZ, RZ ;  /* 0x000000ffff127224 */ /* 0x000fce00078e00ff */
.L_x_1311:
        /* <DEDUP_REMOVED lines=24> */
.L_x_1309:
[----:B------:R-:W-:Y:S02]  /*58170*/  IMAD.MOV.U32 R12, RZ, RZ, R10 ;  /* 0x000000ffff0c7224 */ /* 0x000fe400078e000a */
[----:B------:R-:W-:Y:S02]  /*58180*/  IMAD.MOV.U32 R13, RZ, RZ, R11 ;  /* 0x000000ffff0d7224 */ /* 0x000fe400078e000b */
[----:B------:R-:W-:Y:S02]  /*58190*/  IMAD.MOV.U32 R10, RZ, RZ, R36 ;  /* 0x000000ffff0a7224 */ /* 0x000fe400078e0024 */
[----:B------:R-:W-:-:S07]  /*581a0*/  IMAD.MOV.U32 R11, RZ, RZ, R0 ;  /* 0x000000ffff0b7224 */ /* 0x000fce00078e0000 */
.L_x_1310:
[----:B0-----:R-:W-:Y:S05]  /*581b0*/  BSYNC.RECONVERGENT B1 ;  /* 0x0000000000017941 */ /* 0x001fea0003800200 */
.L_x_1297:
        /* <DEDUP_REMOVED lines=20> */
.L_x_1313:
        /* <DEDUP_REMOVED lines=104> */
.L_x_1312:
        /* <DEDUP_REMOVED lines=50> */
.L_x_1314:
        /* <DEDUP_REMOVED lines=13> */
.L_x_1316:
        /* <DEDUP_REMOVED lines=104> */
.L_x_1315:
        /* <DEDUP_REMOVED lines=51> */
.L_x_1317:
        /* <DEDUP_REMOVED lines=13> */
[----:B------:R-:W-:Y:S01]  /*597f0*/  CS2R R30, SRZ ;  /* 0x00000000001e7805 */ /* 0x000fe2000001ff00 */
[----:B------:R-:W2:Y:S01]  /*59800*/  LDCU UR20, c[0x0][0x3c4] ;  /* 0x00007880ff1477ac */ /* 0x000ea20008000800 */
[----:B------:R-:W-:Y:S01]  /*59810*/  UMOV UR5, URZ ;  /* 0x000000ff00057c82 */ /* 0x000fe20008000000 */
[----:B-1----:R-:W-:-:S03]  /*59820*/  ULOP3.LUT UR19, UR4, 0xfffffff8, URZ, 0xc0, !UPT ;  /* 0xfffffff804137892 */ /* 0x002fc6000f8ec0ff */
[----:B--2---:R-:W-:-:S09]  /*59830*/  UMOV UR4, URZ ;  /* 0x000000ff00047c82 */ /* 0x004fd20008000000 */
.L_x_1321:
        /* <DEDUP_REMOVED lines=155> */
.L_x_1320:
        /* <DEDUP_REMOVED lines=84> */
.L_x_1323:
        /* <DEDUP_REMOVED lines=46> */
.L_x_1324:
        /* <DEDUP_REMOVED lines=23> */
.L_x_1322:
        /* <DEDUP_REMOVED lines=9> */
.L_x_1326:
[----:B------:R-:W-:-:S04]  /*5ac10*/  LEA R32, P0, R14, R6, 0x3 ;  /* 0x000000060e207211 */ /* 0x000fc800078018ff */
[----:B------:R-:W-:-:S05]  /*5ac20*/  LEA.HI.X R33, R14, R7, R15, 0x3, P0 ;  /* 0x000000070e217211 */ /* 0x000fca00000f1c0f */
[----:B------:R-:W2:Y:S04]  /*5ac30*/  LD.E.64 R26, desc[UR6][R32.64] ;  /* 0x00000006201a7980 */ /* 0x000ea8000c101b00 */
[----:B------:R-:W3:Y:S04]  /*5ac40*/  LD.E.64 R16, desc[UR6][R32.64+0x8] ;  /* 0x0000080620107980 */ /* 0x000ee8000c101b00 */
[----:B------:R-:W4:Y:S04]  /*5ac50*/  LD.E.64 R18, desc[UR6][R32.64+0x10] ;  /* 0x0000100620127980 */ /* 0x000f28000c101b00 */
[----:B------:R-:W5:Y:S04]  /*5ac60*/  LD.E.64 R22, desc[UR6][R32.64+0x18] ;  /* 0x0000180620167980 */ /* 0x000f68000c101b00 */
[----:B------:R-:W4:Y:S01]  /*5ac70*/  LD.E.64 R24, desc[UR6][R32.64+0x20] ;  /* 0x0000200620187980 */ /* 0x000f22000c101b00 */
[----:B------:R-:W-:-:S04]  /*5ac80*/  LOP3.LUT R29, R29, R28, RZ, 0x3c, !PT ;  /* 0x0000001c1d1d7212 */ /* 0x000fc800078e3cff */
[----:B------:R-:W-:-:S04]  /*5ac90*/  LOP3.LUT R28, R29, R28, RZ, 0x3c, !PT ;  /* 0x0000001c1d1c7212 */ /* 0x000fc800078e3cff */
[----:B------:R-:W-:-:S03]  /*5aca0*/  LOP3.LUT R29, R29, R28, RZ, 0x3c, !PT ;  /* 0x0000001c1d1d7212 */ /* 0x000fc600078e3cff */
        /* <DEDUP_REMOVED lines=146> */
.L_x_1325:
        /* <DEDUP_REMOVED lines=84> */
.L_x_1328:
        /* <DEDUP_REMOVED lines=47> */
.L_x_1329:
        /* <DEDUP_REMOVED lines=24> */
.L_x_1327:
[----:B------:R-:W-:-:S04]  /*5bf80*/  ISETP.GE.U32.AND P0, PT, R34, R29, PT ;  /* 0x0000001d2200720c */ /* 0x000fc80003f06070 */
[----:B------:R-:W-:-:S13]  /*5bf90*/  ISETP.GE.U32.AND.EX P0, PT, R0, R28, PT, P0 ;  /* 0x0000001c0000720c */ /* 0x000fda0003f06100 */
[----:B------:R-:W-:Y:S05]  /*5bfa0*/  @!P0 BRA `(.L_x_1330) ;  /* 0x0000000000848947 */ /* 0x000fea0003800000 */
[----:B------:R-:W-:Y:S02]  /*5bfb0*/  IMAD.MOV.U32 R16, RZ, RZ, R2 ;  /* 0x000000ffff107224 */ /* 0x000fe400078e0002 */
[----:B------:R-:W-:Y:S01]  /*5bfc0*/  IMAD.MOV.U32 R17, RZ, RZ, R3 ;  /* 0x000000ffff117224 */ /* 0x000fe200078e0003 */
[----:B------:R-:W-:Y:S06]  /*5bfd0*/  BRA `(.L_x_1331) ;  /* 0x0000000000887947 */ /* 0x000fec0003800000 */
.L_x_1319:
[----:B------:R-:W1:Y:S01]  /*5bfe0*/  LDCU UR4, c[0x0][0x3c8] ;  /* 0x00007900ff0477ac */ /* 0x000e620008000800 */
[----:B------:R-:W-:Y:S02]  /*5bff0*/  IMAD.MOV.U32 R16, RZ, RZ, R2 ;  /* 0x000000ffff107224 */ /* 0x000fe400078e0002 */
[----:B------:R-:W-:Y:S01]  /*5c000*/  IMAD.MOV.U32 R17, RZ, RZ, R3 ;  /* 0x000000ffff117224 */ /* 0x000fe200078e0003 */
[----:B-1----:R-:W-:-:S09]  /*5c010*/  UISETP.NE.AND UP1, UPT, UR4, URZ, UPT ;  /* 0x000000ff0400728c */ /* 0x002fd2000bf25270 */
[----:B------:R-:W-:Y:S05]  /*5c020*/  BRA.U !UP1, `(.L_x_1331) ;  /* 0x0000000109747547 */ /* 0x000fea000b800000 */
[----:B------:R-:W-:-:S07]  /*5c030*/  CS2R R18, SRZ ;  /* 0x0000000000127805 */ /* 0x000fce000001ff00 */
.L_x_1332:
        /* <DEDUP_REMOVED lines=24> */
.L_x_1330:
[----:B------:R-:W-:Y:S02]  /*5c1c0*/  IMAD.MOV.U32 R16, RZ, RZ, R6 ;  /* 0x000000ffff107224 */ /* 0x000fe400078e0006 */
[----:B------:R-:W-:Y:S02]  /*5c1d0*/  IMAD.MOV.U32 R17, RZ, RZ, R7 ;  /* 0x000000ffff117224 */ /* 0x000fe400078e0007 */
[----:B------:R-:W-:Y:S02]  /*5c1e0*/  IMAD.MOV.U32 R6, RZ, RZ, R2 ;  /* 0x000000ffff067224 */ /* 0x000fe400078e0002 */
[----:B------:R-:W-:-:S07]  /*5c1f0*/  IMAD.MOV.U32 R7, RZ, RZ, R3 ;  /* 0x000000ffff077224 */ /* 0x000fce00078e0003 */
.L_x_1331:
[----:B0-----:R-:W-:Y:S05]  /*5c200*/  BSYNC.RECONVERGENT B1 ;  /* 0x0000000000017941 */ /* 0x001fea0003800200 */
.L_x_1318:
        /* <DEDUP_REMOVED lines=20> */
.L_x_1334:
        /* <DEDUP_REMOVED lines=104> */
.L_x_1333:
        /* <DEDUP_REMOVED lines=50> */
.L_x_1335:
        /* <DEDUP_REMOVED lines=13> */
.L_x_1337:
        /* <DEDUP_REMOVED lines=104> */
.L_x_1336:
        /* <DEDUP_REMOVED lines=51> */
.L_x_1338:
        /* <DEDUP_REMOVED lines=19> */
.L_x_1342:
        /* <DEDUP_REMOVED lines=155> */
.L_x_1341:
        /* <DEDUP_REMOVED lines=84> */
.L_x_1344:
        /* <DEDUP_REMOVED lines=46> */
.L_x_1345:
        /* <DEDUP_REMOVED lines=23> */
.L_x_1343:
        /* <DEDUP_REMOVED lines=11> */
.L_x_1347:
        /* <DEDUP_REMOVED lines=156> */
.L_x_1346:
        /* <DEDUP_REMOVED lines=84> */
.L_x_1349:
        /* <DEDUP_REMOVED lines=47> */
.L_x_1350:
        /* <DEDUP_REMOVED lines=24> */
.L_x_1348:
[----:B------:R-:W-:-:S04]  /*60000*/  ISETP.GE.U32.AND P0, PT, R0, R29, PT ;  /* 0x0000001d0000720c */ /* 0x000fc80003f06070 */
[----:B------:R-:W-:-:S13]  /*60010*/  ISETP.GE.U32.AND.EX P0, PT, R2, R28, PT, P0 ;  /* 0x0000001c0200720c */ /* 0x000fda0003f06100 */
[----:B------:R-:W-:Y:S05]  /*60020*/  @!P0 BRA `(.L_x_1351) ;  /* 0x0000000000848947 */ /* 0x000fea0003800000 */
[----:B------:R-:W-:Y:S02]  /*60030*/  IMAD.MOV.U32 R24, RZ, RZ, R4 ;  /* 0x000000ffff187224 */ /* 0x000fe400078e0004 */
[----:B------:R-:W-:Y:S01]  /*60040*/  IMAD.MOV.U32 R25, RZ, RZ, R5 ;  /* 0x000000ffff197224 */ /* 0x000fe200078e0005 */
[----:B------:R-:W-:Y:S06]  /*60050*/  BRA `(.L_x_1352) ;  /* 0x0000000000887947 */ /* 0x000fec0003800000 */
.L_x_1340:
[----:B------:R-:W1:Y:S01]  /*60060*/  LDCU UR4, c[0x0][0x3c8] ;  /* 0x00007900ff0477ac */ /* 0x000e620008000800 */
[----:B------:R-:W-:Y:S02]  /*60070*/  IMAD.MOV.U32 R24, RZ, RZ, R4 ;  /* 0x000000ffff187224 */ /* 0x000fe400078e0004 */
[----:B------:R-:W-:Y:S01]  /*60080*/  IMAD.MOV.U32 R25, RZ, RZ, R5 ;  /* 0x000000ffff197224 */ /* 0x000fe200078e0005 */
[----:B-1----:R-:W-:-:S09]  /*60090*/  UISETP.NE.AND UP1, UPT, UR4, URZ, UPT ;  /* 0x000000ff0400728c */ /* 0x002fd2000bf25270 */
[----:B------:R-:W-:Y:S05]  /*600a0*/  BRA.U !UP1, `(.L_x_1352) ;  /* 0x0000000109747547 */ /* 0x000fea000b800000 */
[----:B------:R-:W-:-:S07]  /*600b0*/  CS2R R18, SRZ ;  /* 0x0000000000127805 */ /* 0x000fce000001ff00 */
.L_x_1353:
        /* <DEDUP_REMOVED lines=24> */
.L_x_1351:
[----:B------:R-:W-:Y:S02]  /*60240*/  IMAD.MOV.U32 R24, RZ, RZ, R8 ;  /* 0x000000ffff187224 */ /* 0x000fe400078e0008 */
[----:B------:R-:W-:Y:S02]  /*60250*/  IMAD.MOV.U32 R25, RZ, RZ, R9 ;  /* 0x000000ffff197224 */ /* 0x000fe400078e0009 */
[----:B------:R-:W-:Y:S02]  /*60260*/  IMAD.MOV.U32 R8, RZ, RZ, R4 ;  /* 0x000000ffff087224 */ /* 0x000fe400078e0004 */
[----:B------:R-:W-:-:S07]  /*60270*/  IMAD.MOV.U32 R9, RZ, RZ, R5 ;  /* 0x000000ffff097224 */ /* 0x000fce00078e0005 */
.L_x_1352:
[----:B0-----:R-:W-:Y:S05]  /*60280*/  BSYNC.RECONVERGENT B1 ;  /* 0x0000000000017941 */ /* 0x001fea0003800200 */
.L_x_1339:
        /* <DEDUP_REMOVED lines=20> */
.L_x_1355:
        /* <DEDUP_REMOVED lines=104> */
.L_x_1354:
        /* <DEDUP_REMOVED lines=50> */
.L_x_1356:
        /* <DEDUP_REMOVED lines=13> */
.L_x_1358:
        /* <DEDUP_REMOVED lines=104> */
.L_x_1357:
        /* <DEDUP_REMOVED lines=51> */
.L_x_1359:
        /* <DEDUP_REMOVED lines=19> */
.L_x_1363:
        /* <DEDUP_REMOVED lines=155> */
.L_x_1362:
        /* <DEDUP_REMOVED lines=84> */
.L_x_1365:
        /* <DEDUP_REMOVED lines=46> */
.L_x_1366:
        /* <DEDUP_REMOVED lines=23> */
.L_x_1364:
        /* <DEDUP_REMOVED lines=11> */
.L_x_1368:
        /* <DEDUP_REMOVED lines=153> */
.L_x_1367:
        /* <DEDUP_REMOVED lines=82> */
.L_x_1370:
        /* <DEDUP_REMOVED lines=44> */
.L_x_1371:
        /* <DEDUP_REMOVED lines=21> */
.L_x_1369:
[----:B------:R-:W-:-:S04]  /*63fd0*/  ISETP.GE.U32.AND P0, PT, R0, R28, PT ;  /* 0x0000001c0000720c */ /* 0x000fc80003f06070 */
[----:B------:R-:W-:-:S13]  /*63fe0*/  ISETP.GE.U32.AND.EX P0, PT, R2, R29, PT, P0 ;  /* 0x0000001d0200720c */ /* 0x000fda0003f06100 */
[----:B------:R-:W-:Y:S05]  /*63ff0*/  @!P0 BRA `(.L_x_1372) ;  /* 0x0000000000848947 */ /* 0x000fea0003800000 */
[----:B------:R-:W-:Y:S02]  /*64000*/  IMAD.MOV.U32 R4, RZ, RZ, R38 ;  /* 0x000000ffff047224 */ /* 0x000fe400078e0026 */
[----:B------:R-:W-:Y:S01]  /*64010*/  IMAD.MOV.U32 R5, RZ, RZ, R35 ;  /* 0x000000ffff057224 */ /* 0x000fe200078e0023 */
[----:B------:R-:W-:Y:S06]  /*64020*/  BRA `(.L_x_1373) ;  /* 0x0000000000887947 */ /* 0x000fec0003800000 */
.L_x_1361:
[----:B------:R-:W1:Y:S01]  /*64030*/  LDCU UR4, c[0x0][0x3c8] ;  /* 0x00007900ff0477ac */ /* 0x000e620008000800 */
[----:B------:R-:W-:Y:S02]  /*64040*/  IMAD.MOV.U32 R4, RZ, RZ, R38 ;  /* 0x000000ffff047224 */ /* 0x000fe400078e0026 */
[----:B------:R-:W-:Y:S01]  /*64050*/  IMAD.MOV.U32 R5, RZ, RZ, R35 ;  /* 0x000000ffff057224 */ /* 0x000fe200078e0023 */
[----:B-1----:R-:W-:-:S09]  /*64060*/  UISETP.NE.AND UP1, UPT, UR4, URZ, UPT ;  /* 0x000000ff0400728c */ /* 0x002fd2000bf25270 */
[----:B------:R-:W-:Y:S05]  /*64070*/  BRA.U !UP1, `(.L_x_1373) ;  /* 0x0000000109747547 */ /* 0x000fea000b800000 */
[----:B------:R-:W-:-:S07]  /*64080*/  CS2R R14, SRZ ;  /* 0x00000000000e7805 */ /* 0x000fce000001ff00 */
.L_x_1374:
        /* <DEDUP_REMOVED lines=24> */
.L_x_1372:
[----:B------:R-:W-:Y:S02]  /*64210*/  IMAD.MOV.U32 R4, RZ, RZ, R20 ;  /* 0x000000ffff047224 */ /* 0x000fe400078e0014 */
[----:B------:R-:W-:Y:S02]  /*64220*/  IMAD.MOV.U32 R5, RZ, RZ, R21 ;  /* 0x000000ffff057224 */ /* 0x000fe400078e0015 */
[----:B------:R-:W-:Y:S02]  /*64230*/  IMAD.MOV.U32 R20, RZ, RZ, R38 ;  /* 0x000000ffff147224 */ /* 0x000fe400078e0026 */
[----:B------:R-:W-:-:S07]  /*64240*/  IMAD.MOV.U32 R21, RZ, RZ, R35 ;  /* 0x000000ffff157224 */ /* 0x000fce00078e0023 */
.L_x_1373:
[----:B0-----:R-:W-:Y:S05]  /*64250*/  BSYNC.RECONVERGENT B1 ;  /* 0x0000000000017941 */ /* 0x001fea0003800200 */
.L_x_1360:
        /* <DEDUP_REMOVED lines=20> */
.L_x_1376:
        /* <DEDUP_REMOVED lines=104> */
.L_x_1375:
        /* <DEDUP_REMOVED lines=50> */
.L_x_1377:
        /* <DEDUP_REMOVED lines=13> */
.L_x_1379:
        /* <DEDUP_REMOVED lines=104> */
.L_x_1378:
        /* <DEDUP_REMOVED lines=51> */
.L_x_1380:
        /* <DEDUP_REMOVED lines=19> */
.L_x_1384:
        /* <DEDUP_REMOVED lines=155> */
.L_x_1383:
        /* <DEDUP_REMOVED lines=84> */
.L_x_1386:
        /* <DEDUP_REMOVED lines=46> */
.L_x_1387:
        /* <DEDUP_REMOVED lines=23> */
.L_x_1385:
        /* <DEDUP_REMOVED lines=11> */
.L_x_1389:
        /* <DEDUP_REMOVED lines=153> */
.L_x_1388:
        /* <DEDUP_REMOVED lines=82> */
.L_x_1391:
        /* <DEDUP_REMOVED lines=44> */
.L_x_1392:
        /* <DEDUP_REMOVED lines=21> */
.L_x_1390:
[----:B------:R-:W-:-:S04]  /*67fa0*/  ISETP.GE.U32.AND P0, PT, R0, R30, PT ;  /* 0x0000001e0000720c */ /* 0x000fc80003f06070 */
[----:B------:R-:W-:-:S13]  /*67fb0*/  ISETP.GE.U32.AND.EX P0, PT, R2, R31, PT, P0 ;  /* 0x0000001f0200720c */ /* 0x000fda0003f06100 */
[----:B------:R-:W-:Y:S05]  /*67fc0*/  @!P0 BRA `(.L_x_1393) ;  /* 0x0000000000848947 */ /* 0x000fea0003800000 */
[----:B------:R-:W-:Y:S02]  /*67fd0*/  IMAD.MOV.U32 R14, RZ, RZ, R6 ;  /* 0x000000ffff0e7224 */ /* 0x000fe400078e0006 */
[----:B------:R-:W-:Y:S01]  /*67fe0*/  IMAD.MOV.U32 R15, RZ, RZ, R7 ;  /* 0x000000ffff0f7224 */ /* 0x000fe200078e0007 */
[----:B------:R-:W-:Y:S06]  /*67ff0*/  BRA `(.L_x_1394) ;  /* 0x0000000000887947 */ /* 0x000fec0003800000 */
.L_x_1382:
[----:B------:R-:W1:Y:S01]  /*68000*/  LDCU UR4, c[0x0][0x3c8] ;  /* 0x00007900ff0477ac */ /* 0x000e620008000800 */
[----:B------:R-:W-:Y:S02]  /*68010*/  IMAD.MOV.U32 R14, RZ, RZ, R6 ;  /* 0x000000ffff0e7224 */ /* 0x000fe400078e0006 */
[----:B------:R-:W-:Y:S01]  /*68020*/  IMAD.MOV.U32 R15, RZ, RZ, R7 ;  /* 0x000000ffff0f7224 */ /* 0x000fe200078e0007 */
[----:B-1----:R-:W-:-:S09]  /*68030*/  UISETP.NE.AND UP1, UPT, UR4, URZ, UPT ;  /* 0x000000ff0400728c */ /* 0x002fd2000bf25270 */
[----:B------:R-:W-:Y:S05]  /*68040*/  BRA.U !UP1, `(.L_x_1394) ;  /* 0x0000000109747547 */ /* 0x000fea000b800000 */
[----:B------:R-:W-:-:S07]  /*68050*/  CS2R R18, SRZ ;  /* 0x0000000000127805 */ /* 0x000fce000001ff00 */
.L_x_1395:
        /* <DEDUP_REMOVED lines=24> */
.L_x_1393:
[----:B------:R-:W-:Y:S02]  /*681e0*/  IMAD.MOV.U32 R14, RZ, RZ, R12 ;  /* 0x000000ffff0e7224 */ /* 0x000fe400078e000c */
[----:B------:R-:W-:Y:S02]  /*681f0*/  IMAD.MOV.U32 R15, RZ, RZ, R13 ;  /* 0x000000ffff0f7224 */ /* 0x000fe400078e000d */
[----:B------:R-:W-:Y:S02]  /*68200*/  IMAD.MOV.U32 R12, RZ, RZ, R6 ;  /* 0x000000ffff0c7224 */ /* 0x000fe400078e0006 */
[----:B------:R-:W-:-:S07]  /*68210*/  IMAD.MOV.U32 R13, RZ, RZ, R7 ;  /* 0x000000ffff0d7224 */ /* 0x000fce00078e0007 */
.L_x_1394:
[----:B0-----:R-:W-:Y:S05]  /*68220*/  BSYNC.RECONVERGENT B1 ;  /* 0x0000000000017941 */ /* 0x001fea0003800200 */
.L_x_1381:
        /* <DEDUP_REMOVED lines=20> */
.L_x_1397:
        /* <DEDUP_REMOVED lines=104> */
.L_x_1396:
        /* <DEDUP_REMOVED lines=51> */
.L_x_1398:
        /* <DEDUP_REMOVED lines=13> */
.L_x_1400:
        /* <DEDUP_REMOVED lines=104> */
.L_x_1399:
        /* <DEDUP_REMOVED lines=51> */
.L_x_1401:
        /* <DEDUP_REMOVED lines=19> */
.L_x_1405:
        /* <DEDUP_REMOVED lines=155> */
.L_x_1404:
        /* <DEDUP_REMOVED lines=84> */
.L_x_1407:
        /* <DEDUP_REMOVED lines=46> */
.L_x_1408:
        /* <DEDUP_REMOVED lines=23> */
.L_x_1406:
        /* <DEDUP_REMOVED lines=11> */
.L_x_1410:
        /* <DEDUP_REMOVED lines=153> */
.L_x_1409:
        /* <DEDUP_REMOVED lines=82> */
.L_x_1412:
        /* <DEDUP_REMOVED lines=44> */
.L_x_1413:
        /* <DEDUP_REMOVED lines=21> */
.L_x_1411:
[----:B------:R-:W-:-:S04]  /*6bf80*/  ISETP.GE.U32.AND P0, PT, R0, R30, PT ;  /* 0x0000001e0000720c */ /* 0x000fc80003f06070 */
[----:B------:R-:W-:-:S13]  /*6bf90*/  ISETP.GE.U32.AND.EX P0, PT, R2, R31, PT, P0 ;  /* 0x0000001f0200720c */ /* 0x000fda0003f06100 */
[----:B------:R-:W-:Y:S05]  /*6bfa0*/  @!P0 BRA `(.L_x_1414) ;  /* 0x0000000000848947 */ /* 0x000fea0003800000 */
[----:B------:R-:W-:Y:S02]  /*6bfb0*/  IMAD.MOV.U32 R18, RZ, RZ, R8 ;  /* 0x000000ffff127224 */ /* 0x000fe400078e0008 */
[----:B------:R-:W-:Y:S01]  /*6bfc0*/  IMAD.MOV.U32 R19, RZ, RZ, R9 ;  /* 0x000000ffff137224 */ /* 0x000fe200078e0009 */
[----:B------:R-:W-:Y:S06]  /*6bfd0*/  BRA `(.L_x_1415) ;  /* 0x0000000000887947 */ /* 0x000fec0003800000 */
.L_x_1403:
[----:B------:R-:W1:Y:S01]  /*6bfe0*/  LDCU UR4, c[0x0][0x3c8] ;  /* 0x00007900ff0477ac */ /* 0x000e620008000800 */
[----:B------:R-:W-:Y:S02]  /*6bff0*/  IMAD.MOV.U32 R18, RZ, RZ, R8 ;  /* 0x000000ffff127224 */ /* 0x000fe400078e0008 */
[----:B------:R-:W-:Y:S01]  /*6c000*/  IMAD.MOV.U32 R19, RZ, RZ, R9 ;  /* 0x000000ffff137224 */ /* 0x000fe200078e0009 */
[----:B-1----:R-:W-:-:S09]  /*6c010*/  UISETP.NE.AND UP1, UPT, UR4, URZ, UPT ;  /* 0x000000ff0400728c */ /* 0x002fd2000bf25270 */
[----:B------:R-:W-:Y:S05]  /*6c020*/  BRA.U !UP1, `(.L_x_1415) ;  /* 0x0000000109747547 */ /* 0x000fea000b800000 */
[----:B------:R-:W-:-:S07]  /*6c030*/  CS2R R22, SRZ ;  /* 0x0000000000167805 */ /* 0x000fce000001ff00 */
.L_x_1416:
        /* <DEDUP_REMOVED lines=24> */
.L_x_1414:
[----:B------:R-:W-:Y:S02]  /*6c1c0*/  IMAD.MOV.U32 R18, RZ, RZ, R16 ;  /* 0x000000ffff127224 */ /* 0x000fe400078e0010 */
[----:B------:R-:W-:Y:S02]  /*6c1d0*/  IMAD.MOV.U32 R19, RZ, RZ, R17 ;  /* 0x000000ffff137224 */ /* 0x000fe400078e0011 */
[----:B------:R-:W-:Y:S02]  /*6c1e0*/  IMAD.MOV.U32 R16, RZ, RZ, R8 ;  /* 0x000000ffff107224 */ /* 0x000fe400078e0008 */
[----:B------:R-:W-:-:S07]  /*6c1f0*/  IMAD.MOV.U32 R17, RZ, RZ, R9 ;  /* 0x000000ffff117224 */ /* 0x000fce00078e0009 */
.L_x_1415:
[----:B0-----:R-:W-:Y:S05]  /*6c200*/  BSYNC.RECONVERGENT B1 ;  /* 0x0000000000017941 */ /* 0x001fea0003800200 */
.L_x_1402:
        /* <DEDUP_REMOVED lines=20> */
.L_x_1418:
        /* <DEDUP_REMOVED lines=104> */
.L_x_1417:
        /* <DEDUP_REMOVED lines=51> */
.L_x_1419:
        /* <DEDUP_REMOVED lines=13> */
.L_x_1421:
        /* <DEDUP_REMOVED lines=104> */
.L_x_1420:
        /* <DEDUP_REMOVED lines=51> */
.L_x_1422:
[----:B------:R-:W-:-:S04]  /*6d780*/  ISETP.NE.U32.AND P0, PT, R0, R22, PT ;  /* 0x000000160000720c */ /* 0x000fc80003f05070 */
        /* <DEDUP_REMOVED lines=17> */
.L_x_1425:
        /* <DEDUP_REMOVED lines=155> */
.L_x_1424:
        /* <DEDUP_REMOVED lines=84> */
.L_x_1427:
        /* <DEDUP_REMOVED lines=46> */
.L_x_1428:
        /* <DEDUP_REMOVED lines=23> */
.L_x_1426:
        /* <DEDUP_REMOVED lines=11> */
.L_x_1430:
        /* <DEDUP_REMOVED lines=153> */
.L_x_1429:
        /* <DEDUP_REMOVED lines=82> */
.L_x_1432:
        /* <DEDUP_REMOVED lines=44> */
.L_x_1433:
        /* <DEDUP_REMOVED lines=21> */
.L_x_1431:
[----:B------:R-:W-:-:S04]  /*6ff50*/  ISETP.GE.U32.AND P0, PT, R0, R30, PT ;  /* 0x0000001e0000720c */ /* 0x000fc80003f06070 */
[----:B------:R-:W-:-:S13]  /*6ff60*/  ISETP.GE.U32.AND.EX P0, PT, R2, R31, PT, P0 ;  /* 0x0000001f0200720c */ /* 0x000fda0003f06100 */
[----:B------:R-:W-:Y:S05]  /*6ff70*/  @!P0 BRA `(.L_x_1434) ;  /* 0x0000000000848947 */ /* 0x000fea0003800000 */
[----:B------:R-:W-:Y:S02]  /*6ff80*/  IMAD.MOV.U32 R26, RZ, RZ, R20 ;  /* 0x000000ffff1a7224 */ /* 0x000fe400078e0014 */
[----:B------:R-:W-:Y:S01]  /*6ff90*/  IMAD.MOV.U32 R27, RZ, RZ, R21 ;  /* 0x000000ffff1b7224 */ /* 0x000fe200078e0015 */
[----:B------:R-:W-:Y:S06]  /*6ffa0*/  BRA `(.L_x_1435) ;  /* 0x0000003800107947 */ /* 0x000fec0003800000 */
.L_x_1423:
[----:B------:R-:W1:Y:S01]  /*6ffb0*/  LDCU UR4, c[0x0][0x3c8] ;  /* 0x00007900ff0477ac */ /* 0x000e620008000800 */
[----:B------:R-:W-:Y:S02]  /*6ffc0*/  IMAD.MOV.U32 R26, RZ, RZ, R20 ;  /* 0x000000ffff1a7224 */ /* 0x000fe400078e0014 */
[----:B------:R-:W-:Y:S01]  /*6ffd0*/  IMAD.MOV.U32 R27, RZ, RZ, R21 ;  /* 0x000000ffff1b7224 */ /* 0x000fe200078e0015 */
[----:B-1----:R-:W-:-:S09]  /*6ffe0*/  UISETP.NE.AND UP1, UPT, UR4, URZ, UPT ;  /* 0x000000ff0400728c */ /* 0x002fd2000bf25270 */
[----:B------:R-:W-:Y:S05]  /*6fff0*/  BRA.U !UP1, `(.L_x_1435) ;  /* 0x0000003509fc7547 */ /* 0x000fea000b800000 */
[----:B------:R-:W-:-:S07]  /*70000*/  CS2R R8, SRZ ;  /* 0x0000000000087805 */ /* 0x000fce000001ff00 */
.L_x_1436:
        /* <DEDUP_REMOVED lines=24> */
.L_x_1434:
[----:B------:R-:W-:Y:S02]  /*70190*/  IMAD.MOV.U32 R26, RZ, RZ, R24 ;  /* 0x000000ffff1a7224 */ /* 0x000fe400078e0018 */
[----:B------:R-:W-:Y:S02]  /*701a0*/  IMAD.MOV.U32 R27, RZ, RZ, R25 ;  /* 0x000000ffff1b7224 */ /* 0x000fe400078e0019 */
[----:B------:R-:W-:Y:S02]  /*701b0*/  IMAD.MOV.U32 R24, RZ, RZ, R20 ;  /* 0x000000ffff187224 */ /* 0x000fe400078e0014 */
[----:B------:R-:W-:Y:S01]  /*701c0*/  IMAD.MOV.U32 R25, RZ, RZ, R21 ;  /* 0x000000ffff197224 */ /* 0x000fe200078e0015 */
[----:B------:R-:W-:Y:S06]  /*701d0*/  BRA `(.L_x_1435) ;  /* 0x0000003400847947 */ /* 0x000fec0003800000 */
.L_x_849:
[----:B------:R-:W-:-:S09]  /*701e0*/  UISETP.NE.AND UP0, UPT, UR22, URZ, UPT ;  /* 0x000000ff1600728c */ /* 0x000fd2000bf05270 */
[----:B------:R-:W-:Y:S05]  /*701f0*/  BRA.U !UP0, `(.L_x_1435) ;  /* 0x00000035087c7547 */ /* 0x000fea000b800000 */
[----:B------:R-:W-:Y:S01]  /*70200*/  BSSY.RECONVERGENT B1, `(.L_x_1437) ;  /* 0x000001e000017945 */ /* 0x000fe20003800200 */
[----:B------:R-:W-:Y:S01]  /*70210*/  IMAD.MOV.U32 R7, RZ, RZ, RZ ;  /* 0x000000ffff077224 */ /* 0x000fe200078e00ff */
[----:B------:R-:W1:Y:S01]  /*70220*/  LDCU UR4, c[0x0][0x3c8] ;  /* 0x00007900ff0477ac */ /* 0x000e620008000800 */
[----:B------:R-:W-:-:S07]  /*70230*/  IMAD.MOV.U32 R22, RZ, RZ, RZ ;  /* 0x000000ffff167224 */ /* 0x000fce00078e00ff */
.L_x_1439:
[C---:B------:R-:W-:Y:S01]  /*70240*/  IMAD.SHL.U32 R21, R7.reuse, 0x8, RZ ;  /* 0x0000000807157824 */ /* 0x040fe200078e00ff */
[----:B------:R-:W-:-:S04]  /*70250*/  SHF.L.U64.HI R0, R7, 0x3, R22 ;  /* 0x0000000307007819 */ /* 0x000fc80000010216 */
[C---:B------:R-:W-:Y:S02]  /*70260*/  IADD3 R8, P0, PT, R21.reuse, R12, RZ ;  /* 0x0000000c15087210 */ /* 0x040fe40007f1e0ff */
[----:B------:R-:W-:-:S03]  /*70270*/  IADD3 R20, P1, PT, R21, R10, RZ ;  /* 0x0000000a15147210 */ /* 0x000fc60007f3e0ff */
[C---:B------:R-:W-:Y:S02]  /*70280*/  IMAD.X R9, R0.reuse, 0x1, R13, P0 ;  /* 0x0000000100097824 */ /* 0x040fe400000e060d */
[----:B------:R-:W-:-:S04]  /*70290*/  IMAD.X R21, R0, 0x1, R11, P1 ;  /* 0x0000000100157824 */ /* 0x000fc800008e060b */
[----:B------:R-:W2:Y:S04]  /*702a0*/  LD.E.64 R8, desc[UR6][R8.64] ;  /* 0x0000000608087980 */ /* 0x000ea8000c101b00 */
[----:B------:R-:W2:Y:S01]  /*702b0*/  LD.E.64 R20, desc[UR6][R20.64] ;  /* 0x0000000614147980 */ /* 0x000ea2000c101b00 */
[----:B------:R-:W-:Y:S02]  /*702c0*/  IMAD.MOV.U32 R6, RZ, RZ, R10 ;  /* 0x000000ffff067224 */ /* 0x000fe400078e000a */
[----:B------:R-:W-:Y:S02]  /*702d0*/  IMAD.MOV.U32 R3, RZ, RZ, R11 ;  /* 0x000000ffff037224 */ /* 0x000fe400078e000b */
[----:B------:R-:W-:Y:S02]  /*702e0*/  IMAD.MOV.U32 R2, RZ, RZ, R12 ;  /* 0x000000ffff027224 */ /* 0x000fe400078e000c */
[----:B------:R-:W-:Y:S01]  /*702f0*/  IMAD.MOV.U32 R0, RZ, RZ, R13 ;  /* 0x000000ffff007224 */ /* 0x000fe200078e000d */
[----:B--2---:R-:W-:-:S04]  /*70300*/  ISETP.GE.U32.AND P0, PT, R8, R20, PT ;  /* 0x000000140800720c */ /* 0x004fc80003f06070 */
[----:B------:R-:W-:-:S13]  /*70310*/  ISETP.GE.U32.AND.EX P0, PT, R9, R21, PT, P0 ;  /* 0x000000150900720c */ /* 0x000fda0003f06100 */
[----:B------:R-:W-:Y:S05]  /*70320*/  @!P0 BRA `(.L_x_1438) ;  /* 0x00000000002c8947 */ /* 0x000fea0003800000 */
[----:B------:R-:W-:Y:S01]  /*70330*/  IADD3 R7, P1, PT, R7, 0x1, RZ ;  /* 0x0000000107077810 */ /* 0x000fe20007f3e0ff */
[----:B------:R-:W-:Y:S01]  /*70340*/  IMAD.MOV.U32 R6, RZ, RZ, R12 ;  /* 0x000000ffff067224 */ /* 0x000fe200078e000c */
[----:B------:R-:W-:Y:S01]  /*70350*/  ISETP.GT.U32.AND P0, PT, R8, R20, PT ;  /* 0x000000140800720c */ /* 0x000fe20003f04070 */
[----:B------:R-:W-:Y:S02]  /*70360*/  IMAD.MOV.U32 R3, RZ, RZ, R13 ;  /* 0x000000ffff037224 */ /* 0x000fe400078e000d */
[----:B------:R-:W-:Y:S01]  /*70370*/  IMAD.X R22, RZ, RZ, R22, P1 ;  /* 0x000000ffff167224 */ /* 0x000fe200008e0616 */
[----:B-1----:R-:W-:Y:S01]  /*70380*/  ISETP.GE.U32.AND P1, PT, R7, UR4, PT ;  /* 0x0000000407007c0c */ /* 0x002fe2000bf26070 */
[----:B------:R-:W-:Y:S01]  /*70390*/  IMAD.MOV.U32 R2, RZ, RZ, R10 ;  /* 0x000000ffff027224 */ /* 0x000fe200078e000a */
[----:B------:R-:W-:Y:S01]  /*703a0*/  ISETP.GT.U32.AND.EX P2, PT, R9, R21, PT, P0 ;  /* 0x000000150900720c */ /* 0x000fe20003f44100 */
[----:B------:R-:W-:Y:S01]  /*703b0*/  IMAD.MOV.U32 R0, RZ, RZ, R11 ;  /* 0x000000ffff007224 */ /* 0x000fe200078e000b */
[----:B------:R-:W-:-:S13]  /*703c0*/  ISETP.GE.U32.AND.EX P0, PT, R22, UR17, PT, P1 ;  /* 0x0000001116007c0c */ /* 0x000fda000bf06110 */
[----:B------:R-:W-:Y:S05]  /*703d0*/  @!P0 BRA !P2, `(.L_x_1439) ;  /* 0xfffffffc00988947 */ /* 0x000fea000503ffff */
.L_x_1438:
[----:B-1----:R-:W-:Y:S05]  /*703e0*/  BSYNC.RECONVERGENT B1 ;  /* 0x0000000000017941 */ /* 0x002fea0003800200 */
.L_x_1437:
[----:B------:R-:W-:Y:S01]  /*703f0*/  BSSY.RECONVERGENT B1, `(.L_x_1440) ;  /* 0x000001e000017945 */ /* 0x000fe20003800200 */
[----:B------:R-:W-:Y:S01]  /*70400*/  IMAD.MOV.U32 R11, RZ, RZ, RZ ;  /* 0x000000ffff0b7224 */ /* 0x000fe200078e00ff */
[----:B------:R-:W1:Y:S01]  /*70410*/  LDCU UR4, c[0x0][0x3c8] ;  /* 0x00007900ff0477ac */ /* 0x000e620008000800 */
[----:B------:R-:W-:-:S07]  /*70420*/  IMAD.MOV.U32 R22, RZ, RZ, RZ ;  /* 0x000000ffff167224 */ /* 0x000fce00078e00ff */
.L_x_1442:
[C---:B------:R-:W-:Y:S01]  /*70430*/  IMAD.SHL.U32 R21, R11.reuse, 0x8, RZ ;  /* 0x000000080b157824 */ /* 0x040fe200078e00ff */
[----:B------:R-:W-:-:S04]  /*70440*/  SHF.L.U64.HI R8, R11, 0x3, R22 ;  /* 0x000000030b087819 */ /* 0x000fc80000010216 */
[C---:B------:R-:W-:Y:S02]  /*70450*/  IADD3 R12, P0, PT, R21.reuse, R16, RZ ;  /* 0x00000010150c7210 */ /* 0x040fe40007f1e0ff */
[----:B0-----:R-:W-:-:S03]  /*70460*/  IADD3 R20, P1, PT, R21, R14, RZ ;  /* 0x0000000e15147210 */ /* 0x001fc60007f3e0ff */
        /* <DEDUP_REMOVED lines=22> */
.L_x_1441:
[----:B-1----:R-:W-:Y:S05]  /*705d0*/  BSYNC.RECONVERGENT B1 ;  /* 0x0000000000017941 */ /* 0x002fea0003800200 */
.L_x_1440:
[----:B------:R-:W-:Y:S01]  /*705e0*/  BSSY.RECONVERGENT B1, `(.L_x_1443) ;  /* 0x000001e000017945 */ /* 0x000fe20003800200 */
[----:B------:R-:W-:Y:S01]  /*705f0*/  IMAD.MOV.U32 R21, RZ, RZ, RZ ;  /* 0x000000ffff157224 */ /* 0x000fe200078e00ff */
[----:B------:R-:W0:Y:S01]  /*70600*/  LDCU UR4, c[0x0][0x3c8] ;  /* 0x00007900ff0477ac */ /* 0x000e220008000800 */
[----:B------:R-:W-:-:S07]  /*70610*/  IMAD.MOV.U32 R22, RZ, RZ, RZ ;  /* 0x000000ffff167224 */ /* 0x000fce00078e00ff */
.L_x_1445:
        /* <DEDUP_REMOVED lines=20> */
[----:B0-----:R-:W-:Y:S01]  /*70760*/  ISETP.GE.U32.AND P1, PT, R21, UR4, PT ;  /* 0x0000000415007c0c */ /* 0x001fe2000bf26070 */
[----:B------:R-:W-:Y:S01]  /*70770*/  IMAD.MOV.U32 R12, RZ, RZ, R18 ;  /* 0x000000ffff0c7224 */ /* 0x000fe200078e0012 */
[----:B------:R-:W-:Y:S01]  /*70780*/  ISETP.GT.U32.AND.EX P2, PT, R17, R15, PT, P0 ;  /* 0x0000000f1100720c */ /* 0x000fe20003f44100 */
[----:B------:R-:W-:Y:S01]  /*70790*/  IMAD.MOV.U32 R11, RZ, RZ, R19 ;  /* 0x000000ffff0b7224 */ /* 0x000fe200078e0013 */
[----:B------:R-:W-:-:S13]  /*707a0*/  ISETP.GE.U32.AND.EX P0, PT, R22, UR17, PT, P1 ;  /* 0x0000001116007c0c */ /* 0x000fda000bf06110 */
[----:B------:R-:W-:Y:S05]  /*707b0*/  @!P0 BRA !P2, `(.L_x_1445) ;  /* 0xfffffffc00988947 */ /* 0x000fea000503ffff */
.L_x_1444:
[----:B0-----:R-:W-:Y:S05]  /*707c0*/  BSYNC.RECONVERGENT B1 ;  /* 0x0000000000017941 */ /* 0x001fea0003800200 */
.L_x_1443:
[----:B------:R-:W-:Y:S01]  /*707d0*/  BSSY.RECONVERGENT B1, `(.L_x_1446) ;  /* 0x000001e000017945 */ /* 0x000fe20003800200 */
[----:B------:R-:W-:Y:S01]  /*707e0*/  IMAD.MOV.U32 R23, RZ, RZ, RZ ;  /* 0x000000ffff177224 */ /* 0x000fe200078e00ff */
[----:B------:R-:W0:Y:S01]  /*707f0*/  LDCU UR4, c[0x0][0x3c8] ;  /* 0x00007900ff0477ac */ /* 0x000e220008000800 */
[----:B------:R-:W-:-:S07]  /*70800*/  IMAD.MOV.U32 R24, RZ, RZ, RZ ;  /* 0x000000ffff187224 */ /* 0x000fce00078e00ff */
.L_x_1448:
        /* <DEDUP_REMOVED lines=26> */
.L_x_1447:
[----:B0-----:R-:W-:Y:S05]  /*709b0*/  BSYNC.RECONVERGENT B1 ;  /* 0x0000000000017941 */ /* 0x001fea0003800200 */
.L_x_1446:
[----:B------:R-:W-:Y:S01]  /*709c0*/  BSSY.RECONVERGENT B1, `(.L_x_1449) ;  /* 0x000001e000017945 */ /* 0x000fe20003800200 */
[----:B------:R-:W-:Y:S01]  /*709d0*/  IMAD.MOV.U32 R25, RZ, RZ, RZ ;  /* 0x000000ffff197224 */ /* 0x000fe200078e00ff */
[----:B------:R-:W0:Y:S01]  /*709e0*/  LDCU UR4, c[0x0][0x3c8] ;  /* 0x00007900ff0477ac */ /* 0x000e220008000800 */
[----:B------:R-:W-:-:S07]  /*709f0*/  IMAD.MOV.U32 R26, RZ, RZ, RZ ;  /* 0x000000ffff1a7224 */ /* 0x000fce00078e00ff */
.L_x_1451:
        /* <DEDUP_REMOVED lines=26> */
.L_x_1450:
[----:B0-----:R-:W-:Y:S05]  /*70ba0*/  BSYNC.RECONVERGENT B1 ;  /* 0x0000000000017941 */ /* 0x001fea0003800200 */
.L_x_1449:
[----:B------:R-:W-:Y:S01]  /*70bb0*/  BSSY.RECONVERGENT B1, `(.L_x_1452) ;  /* 0x000001e000017945 */ /* 0x000fe20003800200 */
[----:B------:R-:W-:Y:S01]  /*70bc0*/  IMAD.MOV.U32 R25, RZ, RZ, RZ ;  /* 0x000000ffff197224 */ /* 0x000fe200078e00ff */
[----:B------:R-:W0:Y:S01]  /*70bd0*/  LDCU UR4, c[0x0][0x3c8] ;  /* 0x00007900ff0477ac */ /* 0x000e220008000800 */
[----:B------:R-:W-:-:S07]  /*70be0*/  IMAD.MOV.U32 R26, RZ, RZ, RZ ;  /* 0x000000ffff1a7224 */ /* 0x000fce00078e00ff */
.L_x_1454:
        /* <DEDUP_REMOVED lines=26> */
.L_x_1453:
[----:B0-----:R-:W-:Y:S05]  /*70d90*/  BSYNC.RECONVERGENT B1 ;  /* 0x0000000000017941 */ /* 0x001fea0003800200 */
.L_x_1452:
[----:B------:R-:W-:Y:S01]  /*70da0*/  BSSY.RECONVERGENT B1, `(.L_x_1455) ;  /* 0x000001e000017945 */ /* 0x000fe20003800200 */
[----:B------:R-:W-:Y:S01]  /*70db0*/  IMAD.MOV.U32 R25, RZ, RZ, RZ ;  /* 0x000000ffff197224 */ /* 0x000fe200078e00ff */
[----:B------:R-:W0:Y:S01]  /*70dc0*/  LDCU UR4, c[0x0][0x3c8] ;  /* 0x00007900ff0477ac */ /* 0x000e220008000800 */
[----:B------:R-:W-:-:S07]  /*70dd0*/  IMAD.MOV.U32 R26, RZ, RZ, RZ ;  /* 0x000000ffff1a7224 */ /* 0x000fce00078e00ff */
.L_x_1457:
        /* <DEDUP_REMOVED lines=26> */
.L_x_1456:
[----:B0-----:R-:W-:Y:S05]  /*70f80*/  BSYNC.RECONVERGENT B1 ;  /* 0x0000000000017941 */ /* 0x001fea0003800200 */
.L_x_1455:
[----:B------:R-:W-:Y:S01]  /*70f90*/  BSSY.RECONVERGENT B1, `(.L_x_1458) ;  /* 0x000001e000017945 */ /* 0x000fe20003800200 */
[----:B------:R-:W-:Y:S01]  /*70fa0*/  IMAD.MOV.U32 R25, RZ, RZ, RZ ;  /* 0x000000ffff197224 */ /* 0x000fe200078e00ff */
[----:B------:R-:W0:Y:S01]  /*70fb0*/  LDCU UR4, c[0x0][0x3c8] ;  /* 0x00007900ff0477ac */ /* 0x000e220008000800 */
[----:B------:R-:W-:-:S07]  /*70fc0*/  IMAD.MOV.U32 R26, RZ, RZ, RZ ;  /* 0x000000ffff1a7224 */ /* 0x000fce00078e00ff */
.L_x_1460:
        /* <DEDUP_REMOVED lines=26> */
.L_x_1459:
[----:B0-----:R-:W-:Y:S05]  /*71170*/  BSYNC.RECONVERGENT B1 ;  /* 0x0000000000017941 */ /* 0x001fea0003800200 */
.L_x_1458:
[----:B------:R-:W-:Y:S01]  /*71180*/  BSSY.RECONVERGENT B1, `(.L_x_1461) ;  /* 0x000001e000017945 */ /* 0x000fe20003800200 */
[----:B------:R-:W-:Y:S01]  /*71190*/  IMAD.MOV.U32 R25, RZ, RZ, RZ ;  /* 0x000000ffff197224 */ /* 0x000fe200078e00ff */
[----:B------:R-:W0:Y:S01]  /*711a0*/  LDCU UR4, c[0x0][0x3c8] ;  /* 0x00007900ff0477ac */ /* 0x000e220008000800 */
[----:B------:R-:W-:-:S07]  /*711b0*/  IMAD.MOV.U32 R26, RZ, RZ, RZ ;  /* 0x000000ffff1a7224 */ /* 0x000fce00078e00ff */
.L_x_1463:
        /* <DEDUP_REMOVED lines=26> */
.L_x_1462:
[----:B0-----:R-:W-:Y:S05]  /*71360*/  BSYNC.RECONVERGENT B1 ;  /* 0x0000000000017941 */ /* 0x001fea0003800200 */
.L_x_1461:
[----:B------:R-:W-:Y:S01]  /*71370*/  BSSY.RECONVERGENT B1, `(.L_x_1464) ;  /* 0x000001e000017945 */ /* 0x000fe20003800200 */
[----:B------:R-:W-:Y:S01]  /*71380*/  IMAD.MOV.U32 R25, RZ, RZ, RZ ;  /* 0x000000ffff197224 */ /* 0x000fe200078e00ff */
[----:B------:R-:W0:Y:S01]  /*71390*/  LDCU UR4, c[0x0][0x3c8] ;  /* 0x00007900ff0477ac */ /* 0x000e220008000800 */
[----:B------:R-:W-:-:S07]  /*713a0*/  IMAD.MOV.U32 R26, RZ, RZ, RZ ;  /* 0x000000ffff1a7224 */ /* 0x000fce00078e00ff */
.L_x_1466:
        /* <DEDUP_REMOVED lines=26> */
.L_x_1465:
[----:B0-----:R-:W-:Y:S05]  /*71550*/  BSYNC.RECONVERGENT B1 ;  /* 0x0000000000017941 */ /* 0x001fea0003800200 */
.L_x_1464:
[----:B------:R-:W-:Y:S01]  /*71560*/  BSSY.RECONVERGENT B1, `(.L_x_1467) ;  /* 0x000001e000017945 */ /* 0x000fe20003800200 */
[----:B------:R-:W-:Y:S01]  /*71570*/  IMAD.MOV.U32 R25, RZ, RZ, RZ ;  /* 0x000000ffff197224 */ /* 0x000fe200078e00ff */
[----:B------:R-:W0:Y:S01]  /*71580*/  LDCU UR4, c[0x0][0x3c8] ;  /* 0x00007900ff0477ac */ /* 0x000e220008000800 */
[----:B------:R-:W-:-:S07]  /*71590*/  IMAD.MOV.U32 R26, RZ, RZ, RZ ;  /* 0x000000ffff1a7224 */ /* 0x000fce00078e00ff */
.L_x_1469:
        /* <DEDUP_REMOVED lines=26> */
.L_x_1468:
[----:B0-----:R-:W-:Y:S05]  /*71740*/  BSYNC.RECONVERGENT B1 ;  /* 0x0000000000017941 */ /* 0x001fea0003800200 */
.L_x_1467:
[----:B------:R-:W-:Y:S01]  /*71750*/  BSSY.RECONVERGENT B1, `(.L_x_1470) ;  /* 0x000001e000017945 */ /* 0x000fe20003800200 */
[----:B------:R-:W-:Y:S01]  /*71760*/  IMAD.MOV.U32 R25, RZ, RZ, RZ ;  /* 0x000000ffff197224 */ /* 0x000fe200078e00ff */
[----:B------:R-:W0:Y:S01]  /*71770*/  LDCU UR4, c[0x0][0x3c8] ;  /* 0x00007900ff0477ac */ /* 0x000e220008000800 */
[----:B------:R-:W-:-:S07]  /*71780*/  IMAD.MOV.U32 R26, RZ, RZ, RZ ;  /* 0x000000ffff1a7224 */ /* 0x000fce00078e00ff */
.L_x_1472:
        /* <DEDUP_REMOVED lines=26> */
.L_x_1471:
[----:B0-----:R-:W-:Y:S05]  /*71930*/  BSYNC.RECONVERGENT B1 ;  /* 0x0000000000017941 */ /* 0x001fea0003800200 */
.L_x_1470:
[----:B------:R-:W-:Y:S01]  /*71940*/  BSSY.RECONVERGENT B1, `(.L_x_1473) ;  /* 0x000001e000017945 */ /* 0x000fe20003800200 */
[----:B------:R-:W-:Y:S01]  /*71950*/  IMAD.MOV.U32 R25, RZ, RZ, RZ ;  /* 0x000000ffff197224 */ /* 0x000fe200078e00ff */
[----:B------:R-:W0:Y:S01]  /*71960*/  LDCU UR4, c[0x0][0x3c8] ;  /* 0x00007900ff0477ac */ /* 0x000e220008000800 */
[----:B------:R-:W-:-:S07]  /*71970*/  IMAD.MOV.U32 R26, RZ, RZ, RZ ;  /* 0x000000ffff1a7224 */ /* 0x000fce00078e00ff */
.L_x_1475:
        /* <DEDUP_REMOVED lines=26> */
.L_x_1474:
[----:B0-----:R-:W-:Y:S05]  /*71b20*/  BSYNC.RECONVERGENT B1 ;  /* 0x0000000000017941 */ /* 0x001fea0003800200 */
.L_x_1473:
[----:B------:R-:W-:Y:S01]  /*71b30*/  BSSY.RECONVERGENT B1, `(.L_x_1476) ;  /* 0x000001e000017945 */ /* 0x000fe20003800200 */
[----:B------:R-:W-:Y:S01]  /*71b40*/  IMAD.MOV.U32 R25, RZ, RZ, RZ ;  /* 0x000000ffff197224 */ /* 0x000fe200078e00ff */
[----:B------:R-:W0:Y:S01]  /*71b50*/  LDCU UR4, c[0x0][0x3c8] ;  /* 0x00007900ff0477ac */ /* 0x000e220008000800 */
[----:B------:R-:W-:-:S07]  /*71b60*/  IMAD.MOV.U32 R26, RZ, RZ, RZ ;  /* 0x000000ffff1a7224 */ /* 0x000fce00078e00ff */
.L_x_1478:
        /* <DEDUP_REMOVED lines=26> */
.L_x_1477:
[----:B0-----:R-:W-:Y:S05]  /*71d10*/  BSYNC.RECONVERGENT B1 ;  /* 0x0000000000017941 */ /* 0x001fea0003800200 */
.L_x_1476:
[----:B------:R-:W-:Y:S01]  /*71d20*/  BSSY.RECONVERGENT B1, `(.L_x_1479) ;  /* 0x000001e000017945 */ /* 0x000fe20003800200 */
[----:B------:R-:W-:Y:S01]  /*71d30*/  IMAD.MOV.U32 R25, RZ, RZ, RZ ;  /* 0x000000ffff197224 */ /* 0x000fe200078e00ff */
[----:B------:R-:W0:Y:S01]  /*71d40*/  LDCU UR4, c[0x0][0x3c8] ;  /* 0x00007900ff0477ac */ /* 0x000e220008000800 */
[----:B------:R-:W-:-:S07]  /*71d50*/  IMAD.MOV.U32 R26, RZ, RZ, RZ ;  /* 0x000000ffff1a7224 */ /* 0x000fce00078e00ff */
.L_x_1481:
        /* <DEDUP_REMOVED lines=26> */
.L_x_1480:
[----:B0-----:R-:W-:Y:S05]  /*71f00*/  BSYNC.RECONVERGENT B1 ;  /* 0x0000000000017941 */ /* 0x001fea0003800200 */
.L_x_1479:
[----:B------:R-:W-:Y:S01]  /*71f10*/  BSSY.RECONVERGENT B1, `(.L_x_1482) ;  /* 0x000001e000017945 */ /* 0x000fe20003800200 */
[----:B------:R-:W-:Y:S01]  /*71f20*/  IMAD.MOV.U32 R25, RZ, RZ, RZ ;  /* 0x000000ffff197224 */ /* 0x000fe200078e00ff */
[----:B------:R-:W0:Y:S01]  /*71f30*/  LDCU UR4, c[0x0][0x3c8] ;  /* 0x00007900ff0477ac */ /* 0x000e220008000800 */
[----:B------:R-:W-:-:S07]  /*71f40*/  IMAD.MOV.U32 R26, RZ, RZ, RZ ;  /* 0x000000ffff1a7224 */ /* 0x000fce00078e00ff */
.L_x_1484:
        /* <DEDUP_REMOVED lines=26> */
.L_x_1483:
[----:B0-----:R-:W-:Y:S05]  /*720f0*/  BSYNC.RECONVERGENT B1 ;  /* 0x0000000000017941 */ /* 0x001fea0003800200 */
.L_x_1482:
[----:B------:R-:W-:Y:S01]  /*72100*/  BSSY.RECONVERGENT B1, `(.L_x_1485) ;  /* 0x000001e000017945 */ /* 0x000fe20003800200 */
[----:B------:R-:W-:Y:S01]  /*72110*/  IMAD.MOV.U32 R25, RZ, RZ, RZ ;  /* 0x000000ffff197224 */ /* 0x000fe200078e00ff */
[----:B------:R-:W0:Y:S01]  /*72120*/  LDCU UR4, c[0x0][0x3c8] ;  /* 0x00007900ff0477ac */ /* 0x000e220008000800 */
[----:B------:R-:W-:-:S07]  /*72130*/  IMAD.MOV.U32 R26, RZ, RZ, RZ ;  /* 0x000000ffff1a7224 */ /* 0x000fce00078e00ff */
.L_x_1487:
        /* <DEDUP_REMOVED lines=26> */
.L_x_1486:
[----:B0-----:R-:W-:Y:S05]  /*722e0*/  BSYNC.RECONVERGENT B1 ;  /* 0x0000000000017941 */ /* 0x001fea0003800200 */
.L_x_1485:
[----:B------:R-:W-:Y:S01]  /*722f0*/  BSSY.RECONVERGENT B1, `(.L_x_1488) ;  /* 0x000001e000017945 */ /* 0x000fe20003800200 */
[----:B------:R-:W-:Y:S01]  /*72300*/  IMAD.MOV.U32 R25, RZ, RZ, RZ ;  /* 0x000000ffff197224 */ /* 0x000fe200078e00ff */
[----:B------:R-:W0:Y:S01]  /*72310*/  LDCU UR4, c[0x0][0x3c8] ;  /* 0x00007900ff0477ac */ /* 0x000e220008000800 */
[----:B------:R-:W-:-:S07]  /*72320*/  IMAD.MOV.U32 R26, RZ, RZ, RZ ;  /* 0x000000ffff1a7224 */ /* 0x000fce00078e00ff */
.L_x_1490:
        /* <DEDUP_REMOVED lines=26> */
.L_x_1489:
[----:B0-----:R-:W-:Y:S05]  /*724d0*/  BSYNC.RECONVERGENT B1 ;  /* 0x0000000000017941 */ /* 0x001fea0003800200 */
.L_x_1488:
[----:B------:R-:W-:Y:S01]  /*724e0*/  BSSY.RECONVERGENT B1, `(.L_x_1491) ;  /* 0x000001e000017945 */ /* 0x000fe20003800200 */
[----:B------:R-:W-:Y:S01]  /*724f0*/  IMAD.MOV.U32 R25, RZ, RZ, RZ ;  /* 0x000000ffff197224 */ /* 0x000fe200078e00ff */
[----:B------:R-:W0:Y:S01]  /*72500*/  LDCU UR4, c[0x0][0x3c8] ;  /* 0x00007900ff0477ac */ /* 0x000e220008000800 */
[----:B------:R-:W-:-:S07]  /*72510*/  IMAD.MOV.U32 R26, RZ, RZ, RZ ;  /* 0x000000ffff1a7224 */ /* 0x000fce00078e00ff */
.L_x_1493:
        /* <DEDUP_REMOVED lines=26> */
.L_x_1492:
[----:B0-----:R-:W-:Y:S05]  /*726c0*/  BSYNC.RECONVERGENT B1 ;  /* 0x0000000000017941 */ /* 0x001fea0003800200 */
.L_x_1491:
[----:B------:R-:W-:Y:S01]  /*726d0*/  BSSY.RECONVERGENT B1, `(.L_x_1494) ;  /* 0x000001d000017945 */ /* 0x000fe20003800200 */
[----:B------:R-:W-:Y:S01]  /*726e0*/  CS2R R10, SRZ ;  /* 0x00000000000a7805 */ /* 0x000fe2000001ff00 */
[----:B------:R-:W0:Y:S06]  /*726f0*/  LDCU UR4, c[0x0][0x3c8] ;  /* 0x00007900ff0477ac */ /* 0x000e2c0008000800 */
.L_x_1496:
        /* <DEDUP_REMOVED lines=26> */
.L_x_1495:
[----:B0-----:R-:W-:Y:S05]  /*728a0*/  BSYNC.RECONVERGENT B1 ;  /* 0x0000000000017941 */ /* 0x001fea0003800200 */
.L_x_1494:
[----:B------:R-:W-:Y:S01]  /*728b0*/  BSSY.RECONVERGENT B1, `(.L_x_1497) ;  /* 0x000001d000017945 */ /* 0x000fe20003800200 */
[----:B------:R-:W-:Y:S01]  /*728c0*/  CS2R R10, SRZ ;  /* 0x00000000000a7805 */ /* 0x000fe2000001ff00 */
[----:B------:R-:W0:Y:S06]  /*728d0*/  LDCU UR4, c[0x0][0x3c8] ;  /* 0x00007900ff0477ac */ /* 0x000e2c0008000800 */
.L_x_1499:
        /* <DEDUP_REMOVED lines=26> */
.L_x_1498:
[----:B0-----:R-:W-:Y:S05]  /*72a80*/  BSYNC.RECONVERGENT B1 ;  /* 0x0000000000017941 */ /* 0x001fea0003800200 */
.L_x_1497:
[----:B------:R-:W-:Y:S01]  /*72a90*/  BSSY.RECONVERGENT B1, `(.L_x_1500) ;  /* 0x000001e000017945 */ /* 0x000fe20003800200 */
[----:B------:R-:W-:Y:S01]  /*72aa0*/  IMAD.MOV.U32 R22, RZ, RZ, RZ ;  /* 0x000000ffff167224 */ /* 0x000fe200078e00ff */
[----:B------:R-:W0:Y:S01]  /*72ab0*/  LDCU UR4, c[0x0][0x3c8] ;  /* 0x00007900ff0477ac */ /* 0x000e220008000800 */
[----:B------:R-:W-:-:S07]  /*72ac0*/  IMAD.MOV.U32 R15, RZ, RZ, RZ ;  /* 0x000000ffff0f7224 */ /* 0x000fce00078e00ff */
.L_x_1502:
        /* <DEDUP_REMOVED lines=26> */
.L_x_1501:
[----:B0-----:R-:W-:Y:S05]  /*72c70*/  BSYNC.RECONVERGENT B1 ;  /* 0x0000000000017941 */ /* 0x001fea0003800200 */
.L_x_1500:
[----:B------:R-:W-:Y:S01]  /*72c80*/  BSSY.RECONVERGENT B1, `(.L_x_1503) ;  /* 0x000001e000017945 */ /* 0x000fe20003800200 */
[----:B------:R-:W-:Y:S01]  /*72c90*/  IMAD.MOV.U32 R15, RZ, RZ, RZ ;  /* 0x000000ffff0f7224 */ /* 0x000fe200078e00ff */
[----:B------:R-:W0:Y:S01]  /*72ca0*/  LDCU UR4, c[0x0][0x3c8] ;  /* 0x00007900ff0477ac */ /* 0x000e220008000800 */
[----:B------:R-:W-:-:S07]  /*72cb0*/  IMAD.MOV.U32 R28, RZ, RZ, RZ ;  /* 0x000000ffff1c7224 */ /* 0x000fce00078e00ff */
.L_x_1505:
        /* <DEDUP_REMOVED lines=26> */
.L_x_1504:
[----:B0-----:R-:W-:Y:S05]  /*72e60*/  BSYNC.RECONVERGENT B1 ;  /* 0x0000000000017941 */ /* 0x001fea0003800200 */
.L_x_1503:
[----:B------:R-:W-:Y:S01]  /*72e70*/  BSSY.RECONVERGENT B1, `(.L_x_1506) ;  /* 0x000001e000017945 */ /* 0x000fe20003800200 */
[----:B------:R-:W-:Y:S01]  /*72e80*/  IMAD.MOV.U32 R12, RZ, RZ, RZ ;  /* 0x000000ffff0c7224 */ /* 0x000fe200078e00ff */
[----:B------:R-:W0:Y:S01]  /*72e90*/  LDCU UR4, c[0x0][0x3c8] ;  /* 0x00007900ff0477ac */ /* 0x000e220008000800 */
[----:B------:R-:W-:-:S07]  /*72ea0*/  IMAD.MOV.U32 R15, RZ, RZ, RZ ;  /* 0x000000ffff0f7224 */ /* 0x000fce00078e00ff */
.L_x_1508:
        /* <DEDUP_REMOVED lines=26> */
.L_x_1507:
[----:B0-----:R-:W-:Y:S05]  /*73050*/  BSYNC.RECONVERGENT B1 ;  /* 0x0000000000017941 */ /* 0x001fea0003800200 */
.L_x_1506:
[----:B------:R-:W-:Y:S01]  /*73060*/  BSSY.RECONVERGENT B1, `(.L_x_1509) ;  /* 0x000001d000017945 */ /* 0x000fe20003800200 */
[----:B------:R-:W-:Y:S01]  /*73070*/  CS2R R16, SRZ ;  /* 0x0000000000107805 */ /* 0x000fe2000001ff00 */
[----:B------:R-:W0:Y:S06]  /*73080*/  LDCU UR4, c[0x0][0x3c8] ;  /* 0x00007900ff0477ac */ /* 0x000e2c0008000800 */
.L_x_1511:
        /* <DEDUP_REMOVED lines=26> */
.L_x_1510:
[----:B0-----:R-:W-:Y:S05]  /*73230*/  BSYNC.RECONVERGENT B1 ;  /* 0x0000000000017941 */ /* 0x001fea0003800200 */
.L_x_1509:
[----:B------:R-:W-:Y:S01]  /*73240*/  BSSY.RECONVERGENT B1, `(.L_x_1512) ;  /* 0x000001e000017945 */ /* 0x000fe20003800200 */
[----:B------:R-:W-:Y:S01]  /*73250*/  IMAD.MOV.U32 R0, RZ, RZ, RZ ;  /* 0x000000ffff007224 */ /* 0x000fe200078e00ff */
[----:B------:R-:W0:Y:S01]  /*73260*/  LDCU UR4, c[0x0][0x3c8] ;  /* 0x00007900ff0477ac */ /* 0x000e220008000800 */
[----:B------:R-:W-:-:S07]  /*73270*/  IMAD.MOV.U32 R25, RZ, RZ, RZ ;  /* 0x000000ffff197224 */ /* 0x000fce00078e00ff */
.L_x_1514:
        /* <DEDUP_REMOVED lines=26> */
.L_x_1513:
[----:B0-----:R-:W-:Y:S05]  /*73420*/  BSYNC.RECONVERGENT B1 ;  /* 0x0000000000017941 */ /* 0x001fea0003800200 */
.L_x_1512:
[----:B------:R-:W-:Y:S01]  /*73430*/  BSSY.RECONVERGENT B1, `(.L_x_1515) ;  /* 0x000001e000017945 */ /* 0x000fe20003800200 */
[----:B------:R-:W-:Y:S01]  /*73440*/  IMAD.MOV.U32 R0, RZ, RZ, RZ ;  /* 0x000000ffff007224 */ /* 0x000fe200078e00ff */
[----:B------:R-:W0:Y:S01]  /*73450*/  LDCU UR4, c[0x0][0x3c8] ;  /* 0x00007900ff0477ac */ /* 0x000e220008000800 */
[----:B------:R-:W-:-:S07]  /*73460*/  IMAD.MOV.U32 R25, RZ, RZ, RZ ;  /* 0x000000ffff197224 */ /* 0x000fce00078e00ff */
.L_x_1517:
        /* <DEDUP_REMOVED lines=26> */
.L_x_1516:
[----:B0-----:R-:W-:Y:S05]  /*73610*/  BSYNC.RECONVERGENT B1 ;  /* 0x0000000000017941 */ /* 0x001fea0003800200 */
.L_x_1515:
[----:B------:R-:W-:Y:S01]  /*73620*/  IMAD.MOV.U32 R0, RZ, RZ, RZ ;  /* 0x000000ffff007224 */ /* 0x000fe200078e00ff */
[----:B------:R-:W0:Y:S01]  /*73630*/  LDCU UR4, c[0x0][0x3c8] ;  /* 0x00007900ff0477ac */ /* 0x000e220008000800 */
[----:B------:R-:W-:-:S07]  /*73640*/  IMAD.MOV.U32 R21, RZ, RZ, RZ ;  /* 0x000000ffff157224 */ /* 0x000fce00078e00ff */
.L_x_1518:
        /* <DEDUP_REMOVED lines=26> */
.L_x_1435:
[----:B0-----:R-:W-:Y:S05]  /*737f0*/  BSYNC.RECONVERGENT B0 ;  /* 0x0000000000007941 */ /* 0x001fea0003800200 */
.L_x_848:
[----:B------:R-:W0:Y:S01]  /*73800*/  S2R R0, SR_TID.X ;  /* 0x0000000000007919 */ /* 0x000e220000002100 */
[----:B------:R-:W1:Y:S01]  /*73810*/  S2UR UR9, SR_CgaCtaId ;  /* 0x00000000000979c3 */ /* 0x000e620000008800 */
[----:B------:R-:W2:Y:S01]  /*73820*/  LDCU.64 UR4, c[0x0][0x3c0] ;  /* 0x00007800ff0477ac */ /* 0x000ea20008000a00 */
[----:B------:R-:W-:Y:S01]  /*73830*/  IMAD.MOV.U32 R40, RZ, RZ, 0x2 ;  /* 0x00000002ff287424 */ /* 0x000fe200078e00ff */
[----:B------:R-:W-:Y:S01]  /*73840*/  UMOV UR8, 0x400 ;  /* 0x0000040000087882 */ /* 0x000fe20000000000 */
[----:B--2---:R-:W-:Y:S02]  /*73850*/  UIADD3 UR10, UP0, UPT, UR4, -0x1, URZ ;  /* 0xffffffff040a7890 */ /* 0x004fe4000ff1e0ff */
[----:B------:R-:W-:Y:S02]  /*73860*/  ULOP3.LUT UR11, UR4, 0x7, URZ, 0xc0, !UPT ;  /* 0x00000007040b7892 */ /* 0x000fe4000f8ec0ff */
[----:B------:R-:W-:Y:S02]  /*73870*/  ULOP3.LUT UR12, UR4, 0x3, URZ, 0xc0, !UPT ;  /* 0x00000003040c7892 */ /* 0x000fe4000f8ec0ff */
[----:B-1----:R-:W-:-:S02]  /*73880*/  ULEA UR8, UR9, UR8, 0x18 ;  /* 0x0000000809087291 */ /* 0x002fc4000f8ec0ff */
[----:B------:R-:W-:Y:S02]  /*73890*/  ULOP3.LUT UR13, UR4, 0x1, URZ, 0xc0, !UPT ;  /* 0x00000001040d7892 */ /* 0x000fe4000f8ec0ff */
[----:B------:R-:W-:Y:S02]  /*738a0*/  ULOP3.LUT UR14, UR4, 0xfffffffe, URZ, 0xc0, !UPT ;  /* 0xfffffffe040e7892 */ /* 0x000fe4000f8ec0ff */
[----:B0-----:R-:W-:Y:S01]  /*738b0*/  LEA R41, R0, UR8, 0x6 ;  /* 0x0000000800297c11 */ /* 0x001fe2000f8e30ff */
[----:B------:R-:W-:Y:S02]  /*738c0*/  ULOP3.LUT UR4, UR4, 0xfffffff8, URZ, 0xc0, !UPT ;  /* 0xfffffff804047892 */ /* 0x000fe4000f8ec0ff */
[----:B------:R-:W-:-:S12]  /*738d0*/  UIADD3.X UR5, UPT, UPT, UR5, -0x1, URZ, UP0, !UPT ;  /* 0xffffffff05057890 */ /* 0x000fd800087fe4ff */
.L_x_1702:
[----:B------:R-:W0:Y:S01]  /*738e0*/  S2R R6, SR_TID.X ;  /* 0x0000000000067919 */ /* 0x000e220000002100 */
[----:B------:R-:W-:Y:S01]  /*738f0*/  IMAD.MOV R0, RZ, RZ, -R40 ;  /* 0x000000ffff007224 */ /* 0x000fe200078e0a28 */
[----:B------:R-:W-:Y:S01]  /*73900*/  UIADD3 UR15, UP0, UPT, UR11, -0x1, URZ ;  /* 0xffffffff0b0f7890 */ /* 0x000fe2000ff1e0ff */
[----:B------:R-:W-:Y:S01]  /*73910*/  VIADD R2, R40, 0xffffffff ;  /* 0xffffffff28027836 */ /* 0x000fe20000000000 */
[----:B------:R-:W-:Y:S01]  /*73920*/  BAR.SYNC.DEFER_BLOCKING 0x0 ;  /* 0x0000000000007b1d */ /* 0x000fe20000010000 */
[----:B------:R-:W-:Y:S01]  /*73930*/  IMAD.MOV.U32 R8, RZ, RZ, R10 ;  /* 0x000000ffff087224 */ /* 0x000fe200078e000a */
[----:B------:R-:W-:Y:S01]  /*73940*/  UIADD3.X UR16, UPT, UPT, URZ, -0x1, URZ, UP0, !UPT ;  /* 0xffffffffff107890 */ /* 0x000fe200087fe4ff */
[----:B------:R-:W-:Y:S02]  /*73950*/  IMAD.MOV.U32 R9, RZ, RZ, R11 ;  /* 0x000000ffff097224 */ /* 0x000fe400078e000b */
[----:B------:R-:W-:Y:S01]  /*73960*/  IMAD.MOV.U32 R10, RZ, RZ, R12 ;  /* 0x000000ffff0a7224 */ /* 0x000fe200078e000c */
[----:B------:R-:W-:Y:S01]  /*73970*/  BSSY.RECONVERGENT B0, `(.L_x_1519) ;  /* 0x0000436000007945 */ /* 0x000fe20003800200 */
[----:B------:R-:W-:-:S02]  /*73980*/  IMAD.MOV.U32 R11, RZ, RZ, R13 ;  /* 0x000000ffff0b7224 */ /* 0x000fc400078e000d */
[----:B------:R-:W-:Y:S02]  /*73990*/  IMAD.MOV.U32 R12, RZ, RZ, R14 ;  /* 0x000000ffff0c7224 */ /* 0x000fe400078e000e */
[----:B------:R-:W-:Y:S02]  /*739a0*/  IMAD.MOV.U32 R13, RZ, RZ, R15 ;  /* 0x000000ffff0d7224 */ /* 0x000fe400078e000f */
[----:B------:R-:W-:Y:S02]  /*739b0*/  IMAD.MOV.U32 R14, RZ, RZ, R16 ;  /* 0x000000ffff0e7224 */ /* 0x000fe400078e0010 */
[----:B------:R-:W-:Y:S01]  /*739c0*/  IMAD.MOV.U32 R15, RZ, RZ, R17 ;  /* 0x000000ffff0f7224 */ /* 0x000fe200078e0011 */
[----:B------:R1:W-:Y:S01]  /*739d0*/  STS.128 [R41], R8 ;  /* 0x0000000829007388 */ /* 0x0003e20000000c00 */
[----:B0-----:R-:W-:-:S03]  /*739e0*/  LOP3.LUT R0, R6, R0, RZ, 0xc0, !PT ;  /* 0x0000000006007212 */ /* 0x001fc600078ec0ff */
[----:B------:R-:W-:Y:S01]  /*739f0*/  STS.128 [R41+0x10], R12 ;  /* 0x0000100c29007388 */ /* 0x000fe20000000c00 */
[----:B------:R-:W-:Y:S01]  /*73a00*/  LOP3.LUT R2, R2, R6, RZ, 0xc0, !PT ;  /* 0x0000000602027212 */ /* 0x000fe200078ec0ff */
[----:B------:R-:W-:-:S04]  /*73a10*/  IMAD.SHL.U32 R0, R0, 0x8, RZ ;  /* 0x0000000800007824 */ /* 0x000fc800078e00ff */
[----:B------:R-:W-:Y:S01]  /*73a20*/  IMAD.SHL.U32 R6, R2, 0x8, RZ ;  /* 0x0000000802067824 */ /* 0x000fe200078e00ff */
[----:B------:R-:W-:Y:S01]  /*73a30*/  VIMNMX.U32 R3, PT, PT, R0, 0x800, PT ;  /* 0x0000080000037848 */ /* 0x000fe20003fe0000 */
[----:B-1----:R-:W-:Y:S02]  /*73a40*/  IMAD.MOV.U32 R8, RZ, RZ, R18 ;  /* 0x000000ffff087224 */ /* 0x002fe400078e0012 */
[----:B------:R-:W-:Y:S02]  /*73a50*/  IMAD.MOV.U32 R9, RZ, RZ, R19 ;  /* 0x000000ffff097224 */ /* 0x000fe400078e0013 */
[----:B------:R-:W-:Y:S02]  /*73a60*/  IMAD R0, R40, 0x4, R3 ;  /* 0x0000000428007824 */ /* 0x000fe400078e0203 */
[----:B------:R-:W-:Y:S02]  /*73a70*/  IMAD.MOV.U32 R10, RZ, RZ, R24 ;  /* 0x000000ffff0a7224 */ /* 0x000fe400078e0018 */
[----:B------:R-:W-:Y:S01]  /*73a80*/  IMAD.MOV.U32 R11, RZ, RZ, R25 ;  /* 0x000000ffff0b7224 */ /* 0x000fe200078e0019 */
[----:B------:R-:W-:-:S04]  /*73a90*/  VIMNMX.U32 R0, PT, PT, R0, 0x800, PT ;  /* 0x0000080000007848 */ /* 0x000fc80003fe0000 */
[----:B------:R0:W-:Y:S01]  /*73aa0*/  STS.128 [R41+0x20], R8 ;  /* 0x0000200829007388 */ /* 0x0001e20000000c00 */
[----:B------:R-:W-:-:S05]  /*73ab0*/  IMAD R7, R40, 0x4, R0 ;  /* 0x0000000428077824 */ /* 0x000fca00078e0200 */
[----:B------:R-:W-:Y:S01]  /*73ac0*/  VIMNMX.U32 R2, PT, PT, R7, 0x800, PT ;  /* 0x0000080007027848 */ /* 0x000fe20003fe0000 */
[----:B0-----:R-:W-:Y:S02]  /*73ad0*/  IMAD.MOV.U32 R11, RZ, RZ, R5 ;  /* 0x000000ffff0b7224 */ /* 0x001fe400078e0005 */
[----:B------:R-:W-:Y:S01]  /*73ae0*/  IMAD.MOV.U32 R10, RZ, RZ, R4 ;  /* 0x000000ffff0a7224 */ /* 0x000fe200078e0004 */
[----:B------:R-:W-:Y:S01]  /*73af0*/  VIMNMX.U32 R4, PT, PT, R6, 0x800, PT ;  /* 0x0000080006047848 */ /* 0x000fe20003fe0000 */
[----:B------:R-:W-:Y:S02]  /*73b00*/  IMAD.IADD R5, R2, 0x1, -R0 ;  /* 0x0000000102057824 */ /* 0x000fe400078e0a00 */
[----:B------:R-:W-:Y:S01]  /*73b10*/  IMAD.MOV.U32 R8, RZ, RZ, R26 ;  /* 0x000000ffff087224 */ /* 0x000fe200078e001a */
[----:B------:R-:W-:Y:S01]  /*73b20*/  VIADDMNMX R6, R0, -R3, R4, PT ;  /* 0x8000000300067246 */ /* 0x000fe20003800104 */
[----:B------:R-:W-:Y:S01]  /*73b30*/  IMAD.MOV.U32 R9, RZ, RZ, R27 ;  /* 0x000000ffff097224 */ /* 0x000fe200078e001b */
[C---:B------:R-:W-:Y:S01]  /*73b40*/  ISETP.GE.AND P0, PT, R4.reuse, R5, PT ;  /* 0x000000050400720c */ /* 0x040fe20003f06270 */
[----:B------:R-:W-:-:S03]  /*73b50*/  IMAD.IADD R5, R4, 0x1, -R5 ;  /* 0x0000000104057824 */ /* 0x000fc600078e0a05 */
[----:B------:R0:W-:Y:S02]  /*73b60*/  STS.128 [R41+0x30], R8 ;  /* 0x0000300829007388 */ /* 0x0001e40000000c00 */
[----:B------:R-:W-:Y:S01]  /*73b70*/  SEL R7, R5, RZ, P0 ;  /* 0x000000ff05077207 */ /* 0x000fe20000000000 */
[----:B------:R-:W-:Y:S03]  /*73b80*/  BAR.SYNC.DEFER_BLOCKING 0x0 ;  /* 0x0000000000007b1d */ /* 0x000fe60000010000 */
[----:B------:R-:W-:-:S13]  /*73b90*/  ISETP.GE.AND P0, PT, R7, R6, PT ;  /* 0x000000060700720c */ /* 0x000fda0003f06270 */
[----:B0-2---:R-:W-:Y:S05]  /*73ba0*/  @P0 BRA `(.L_x_1520) ;  /* 0x0000004000480947 */ /* 0x005fea0003800000 */
[----:B------:R-:W-:Y:S02]  /*73bb0*/  IMAD.MOV.U32 R5, RZ, RZ, R6 ;  /* 0x000000ffff057224 */ /* 0x000fe400078e0006 */
[----:B------:R-:W-:-:S07]  /*73bc0*/  IMAD.IADD R6, R4, 0x1, R0 ;  /* 0x0000000104067824 */ /* 0x000fce00078e0200 */
.L_x_1541:
[----:B0-----:R-:W0:Y:S01]  /*73bd0*/  S2UR UR9, SR_CgaCtaId ;  /* 0x00000000000979c3 */ /* 0x001e220000008800 */
[----:B------:R-:W-:Y:S01]  /*73be0*/  IMAD.IADD R8, R5, 0x1, -R7 ;  /* 0x0000000105087824 */ /* 0x000fe200078e0a07 */
[----:B------:R-:W-:Y:S01]  /*73bf0*/  UMOV UR8, 0x400 ;  /* 0x0000040000087882 */ /* 0x000fe20000000000 */
[----:B------:R-:W-:-:S03]  /*73c00*/  IMAD.MOV.U32 R10, RZ, RZ, -0x340d631c ;  /* 0xcbf29ce4ff0a7424 */ /* 0x000fc600078e00ff */
[----:B------:R-:W-:Y:S02]  /*73c10*/  LEA.HI R8, R8, R8, RZ, 0x1 ;  /* 0x0000000808087211 */ /* 0x000fe400078f08ff */
[----:B-1----:R-:W1:Y:S02]  /*73c20*/  LDC.64 R14, c[0x0][0x3c0] ;  /* 0x0000f000ff0e7b82 */ /* 0x002e640000000a00 */
[----:B------:R-:W-:-:S04]  /*73c30*/  LEA.HI.SX32 R8, R8, R7, 0x1f ;  /* 0x0000000708087211 */ /* 0x000fc800078ffaff */
[----:B------:R-:W-:Y:S01]  /*73c40*/  LOP3.LUT R11, RZ, R8, RZ, 0x33, !PT ;  /* 0x00000008ff0b7212 */ /* 0x000fe200078e33ff */
[----:B------:R-:W-:-:S04]  /*73c50*/  IMAD.IADD R9, R3, 0x1, R8 ;  /* 0x0000000103097824 */ /* 0x000fc800078e0208 */
[----:B------:R-:W-:Y:S01]  /*73c60*/  IMAD.IADD R11, R6, 0x1, R11 ;  /* 0x00000001060b7824 */ /* 0x000fe200078e020b */
[----:B0-----:R-:W-:-:S06]  /*73c70*/  ULEA UR8, UR9, UR8, 0x18 ;  /* 0x0000000809087291 */ /* 0x001fcc000f8ec0ff */
[----:B------:R-:W-:Y:S01]  /*73c80*/  LEA R16, R9, UR8, 0x3 ;  /* 0x0000000809107c11 */ /* 0x000fe2000f8e18ff */
[----:B------:R-:W-:Y:S01]  /*73c90*/  IMAD.MOV.U32 R9, RZ, RZ, -0x7bdddcdb ;  /* 0x84222325ff097424 */ /* 0x000fe200078e00ff */
[----:B------:R-:W-:Y:S02]  /*73ca0*/  LEA R11, R11, UR8, 0x3 ;  /* 0x000000080b0b7c11 */ /* 0x000fe4000f8e18ff */
[----:B-1----:R-:W-:Y:S02]  /*73cb0*/  ISETP.NE.U32.AND P0, PT, R14, RZ, PT ;  /* 0x000000ff0e00720c */ /* 0x002fe40003f05070 */
[----:B------:R-:W0:Y:S02]  /*73cc0*/  LDS.64 R16, [R16] ;  /* 0x0000000010107984 */ /* 0x000e240000000a00 */
[----:B------:R-:W-:Y:S02]  /*73cd0*/  ISETP.NE.AND.EX P0, PT, R15, RZ, PT, P0 ;  /* 0x000000ff0f00720c */ /* 0x000fe40003f05300 */
[----:B--2---:R1:W2:Y:S11]  /*73ce0*/  LDS.64 R12, [R11] ;  /* 0x000000000b0c7984 */ /* 0x0042b60000000a00 */
[----:B-1----:R-:W-:Y:S05]  /*73cf0*/  @!P0 BRA `(.L_x_1521) ;  /* 0x0000000800a88947 */ /* 0x002fea0003800000 */
[----:B------:R-:W-:Y:S01]  /*73d00*/  UISETP.NE.U32.AND UP0, UPT, UR10, URZ, UPT ;  /* 0x000000ff0a00728c */ /* 0x000fe2000bf05070 */
[----:B------:R-:W-:Y:S02]  /*73d10*/  IMAD.MOV.U32 R9, RZ, RZ, -0x7bdddcdb ;  /* 0x84222325ff097424 */ /* 0x000fe400078e00ff */
[----:B------:R-:W-:Y:S01]  /*73d20*/  IMAD.MOV.U32 R10, RZ, RZ, -0x340d631c ;  /* 0xcbf29ce4ff0a7424 */ /* 0x000fe200078e00ff */
[----:B------:R-:W-:Y:S01]  /*73d30*/  UISETP.NE.AND.EX UP0, UPT, UR5, URZ, UPT, UP0 ;  /* 0x000000ff0500728c */ /* 0x000fe2000bf05300 */
[----:B------:R-:W-:Y:S02]  /*73d40*/  IMAD.MOV.U32 R11, RZ, RZ, RZ ;  /* 0x000000ffff0b7224 */ /* 0x000fe400078e00ff */
[----:B------:R-:W-:-:S06]  /*73d50*/  IMAD.MOV.U32 R14, RZ, RZ, RZ ;  /* 0x000000ffff0e7224 */ /* 0x000fcc00078e00ff */
[----:B------:R-:W-:Y:S05]  /*73d60*/  BRA.U !UP0, `(.L_x_1522) ;  /* 0x0000000508b87547 */ /* 0x000fea000b800000 */
[----:B--2---:R-:W-:Y:S01]  /*73d70*/  IADD3 R18, P1, PT, R12, 0x8, RZ ;  /* 0x000000080c127810 */ /* 0x004fe20007f3e0ff */
[----:B------:R-:W-:Y:S02]  /*73d80*/  IMAD.MOV.U32 R9, RZ, RZ, -0x7bdddcdb ;  /* 0x84222325ff097424 */ /* 0x000fe400078e00ff */
[----:B------:R-:W-:Y:S02]  /*73d90*/  IMAD.MOV.U32 R10, RZ, RZ, -0x340d631c ;  /* 0xcbf29ce4ff0a7424 */ /* 0x000fe400078e00ff */
[----:B------:R-:W-:Y:S02]  /*73da0*/  IMAD.MOV.U32 R11, RZ, RZ, RZ ;  /* 0x000000ffff0b7224 */ /* 0x000fe400078e00ff */
[----:B------:R-:W-:Y:S02]  /*73db0*/  IMAD.MOV.U32 R14, RZ, RZ, RZ ;  /* 0x000000ffff0e7224 */ /* 0x000fe400078e00ff */
[----:B------:R-:W-:-:S07]  /*73dc0*/  IMAD.X R19, RZ, RZ, R13, P1 ;  /* 0x000000ffff137224 */ /* 0x000fce00008e060d */
.L_x_1523:
        /* <DEDUP_REMOVED lines=67> */
[----:B------:R-:W-:Y:S01]  /*74200*/  IADD3 R22, P2, PT, R11, -UR14, RZ ;  /* 0x8000000e0b167c10 */ /* 0x000fe2000ff5e0ff */
[----:B------:R-:W-:Y:S01]  /*74210*/  IMAD.IADD R10, R21, 0x1, R25 ;  /* 0x00000001150a7824 */ /* 0x000fe200078e0219 */
[----:B------:R-:W-:Y:S02]  /*74220*/  LOP3.LUT R9, R20, 0xff, R9, 0x78, !PT ;  /* 0x000000ff14097812 */ /* 0x000fe400078e7809 */
[----:B------:R-:W-:Y:S01]  /*74230*/  ISETP.NE.U32.AND P1, PT, R22, RZ, PT ;  /* 0x000000ff1600720c */ /* 0x000fe20003f25070 */
        /* <DEDUP_REMOVED lines=33> */
.L_x_1522:
[----:B------:R-:W-:-:S04]  /*74450*/  UISETP.NE.U32.AND UP0, UPT, UR13, URZ, UPT ;  /* 0x000000ff0d00728c */ /* 0x000fc8000bf05070 */
[----:B------:R-:W-:-:S09]  /*74460*/  UISETP.NE.AND.EX UP0, UPT, URZ, URZ, UPT, UP0 ;  /* 0x000000ffff00728c */ /* 0x000fd2000bf05300 */
[----:B------:R-:W-:Y:S05]  /*74470*/  BRA.U !UP0, `(.L_x_1521) ;  /* 0x0000000108c87547 */ /* 0x000fea000b800000 */
        /* <DEDUP_REMOVED lines=50> */
.L_x_1521:
[----:B------:R-:W-:Y:S02]  /*747a0*/  IMAD.MOV.U32 R22, RZ, RZ, -0x7bdddcdb ;  /* 0x84222325ff167424 */ /* 0x000fe400078e00ff */
[----:B------:R-:W-:Y:S01]  /*747b0*/  IMAD.MOV.U32 R23, RZ, RZ, -0x340d631c ;  /* 0xcbf29ce4ff177424 */ /* 0x000fe200078e00ff */
[----:B------:R-:W-:Y:S06]  /*747c0*/  @!P0 BRA `(.L_x_1524) ;  /* 0x0000000800a08947 */ /* 0x000fec0003800000 */
[----:B------:R-:W-:Y:S01]  /*747d0*/  UISETP.NE.U32.AND UP0, UPT, UR10, URZ, UPT ;  /* 0x000000ff0a00728c */ /* 0x000fe2000bf05070 */
[----:B------:R-:W-:Y:S02]  /*747e0*/  IMAD.MOV.U32 R22, RZ, RZ, -0x7bdddcdb ;  /* 0x84222325ff167424 */ /* 0x000fe400078e00ff */
[----:B------:R-:W-:Y:S01]  /*747f0*/  IMAD.MOV.U32 R23, RZ, RZ, -0x340d631c ;  /* 0xcbf29ce4ff177424 */ /* 0x000fe200078e00ff */
[----:B------:R-:W-:Y:S01]  /*74800*/  UISETP.NE.AND.EX UP0, UPT, UR5, URZ, UPT, UP0 ;  /* 0x000000ff0500728c */ /* 0x000fe2000bf05300 */
[----:B------:R-:W-:Y:S02]  /*74810*/  IMAD.MOV.U32 R11, RZ, RZ, RZ ;  /* 0x000000ffff0b7224 */ /* 0x000fe400078e00ff */
[----:B------:R-:W-:-:S06]  /*74820*/  IMAD.MOV.U32 R14, RZ, RZ, RZ ;  /* 0x000000ffff0e7224 */ /* 0x000fcc00078e00ff */
[----:B------:R-:W-:Y:S05]  /*74830*/  BRA.U !UP0, `(.L_x_1525) ;  /* 0x0000000508b07547 */ /* 0x000fea000b800000 */
[----:B------:R-:W1:Y:S01]  /*74840*/  LDC R14, c[0x0][0x3c4] ;  /* 0x0000f100ff0e7b82 */ /* 0x000e620000000800 */
[----:B------:R-:W-:Y:S02]  /*74850*/  IMAD.MOV.U32 R22, RZ, RZ, -0x7bdddcdb ;  /* 0x84222325ff167424 */ /* 0x000fe400078e00ff */
[----:B------:R-:W-:Y:S02]  /*74860*/  IMAD.MOV.U32 R23, RZ, RZ, -0x340d631c ;  /* 0xcbf29ce4ff177424 */ /* 0x000fe400078e00ff */
[----:B------:R-:W-:Y:S02]  /*74870*/  IMAD.MOV.U32 R24, RZ, RZ, RZ ;  /* 0x000000ffff187224 */ /* 0x000fe400078e00ff */
[----:B------:R-:W-:-:S07]  /*74880*/  IMAD.MOV.U32 R11, RZ, RZ, RZ ;  /* 0x000000ffff0b7224 */ /* 0x000fce00078e00ff */
.L_x_1526:
[----:B0-----:R-:W-:-:S04]  /*74890*/  LEA R18, P1, R24, R16, 0x3 ;  /* 0x0000001018127211 */ /* 0x001fc800078218ff */
[----:B------:R-:W-:-:S05]  /*748a0*/  LEA.HI.X R19, R24, R17, R11, 0x3, P1 ;  /* 0x0000001118137211 */ /* 0x000fca00008f1c0b */
[----:B------:R-:W3:Y:S04]  /*748b0*/  LD.E.64 R20, desc[UR6][R18.64] ;  /* 0x0000000612147980 */ /* 0x000ee8000c101b00 */
[----:B------:R-:W4:Y:S01]  /*748c0*/  LD.E.64 R18, desc[UR6][R18.64+0x8] ;  /* 0x0000080612127980 */ /* 0x000f22000c101b00 */
[----:B------:R-:W-:Y:S01]  /*748d0*/  IMAD R26, R23, 0x1b3, RZ ;  /* 0x000001b3171a7824 */ /* 0x000fe200078e02ff */
[----:B------:R-:W-:-:S05]  /*748e0*/  IADD3 R24, P1, PT, R24, 0x2, RZ ;  /* 0x0000000218187810 */ /* 0x000fca0007f3e0ff */
[----:B------:R-:W-:Y:S01]  /*748f0*/  IMAD.X R11, RZ, RZ, R11, P1 ;  /* 0x000000ffff0b7224 */ /* 0x000fe200008e060b */
[----:B------:R-:W-:-:S04]  /*74900*/  ISETP.NE.U32.AND P1, PT, R24, UR14, PT ;  /* 0x0000000e18007c0c */ /* 0x000fc8000bf25070 */
[----:B------:R-:W-:Y:S02]  /*74910*/  ISETP.NE.AND.EX P1, PT, R11, R15, PT, P1 ;  /* 0x0000000f0b00720c */ /* 0x000fe40003f25310 */
        /* <DEDUP_REMOVED lines=93> */
[----:B------:R-:W-:-:S07]  /*74ef0*/  IMAD.U32 R11, RZ, RZ, UR14 ;  /* 0x0000000eff0b7e24 */ /* 0x000fce000f8e00ff */
.L_x_1525:
[----:B------:R-:W-:-:S04]  /*74f00*/  UISETP.NE.U32.AND UP0, UPT, UR13, URZ, UPT ;  /* 0x000000ff0d00728c */ /* 0x000fc8000bf05070 */
[----:B------:R-:W-:-:S09]  /*74f10*/  UISETP.NE.AND.EX UP0, UPT, URZ, URZ, UPT, UP0 ;  /* 0x000000ffff00728c */ /* 0x000fd2000bf05300 */
[----:B------:R-:W-:Y:S05]  /*74f20*/  BRA.U !UP0, `(.L_x_1524) ;  /* 0x0000000108c87547 */ /* 0x000fea000b800000 */
[----:B0-----:R-:W-:-:S04]  /*74f30*/  LEA R18, P1, R11, R16, 0x3 ;  /* 0x000000100b127211 */ /* 0x001fc800078218ff */
[----:B-1----:R-:W-:-:S06]  /*74f40*/  LEA.HI.X R19, R11, R17, R14, 0x3, P1 ;  /* 0x000000110b137211 */ /* 0x002fcc00008f1c0e */
[----:B------:R-:W3:Y:S01]  /*74f50*/  LD.E.64 R18, desc[UR6][R18.64] ;  /* 0x0000000612127980 */ /* 0x000ee2000c101b00 */
[----:B------:R-:W-:Y:S01]  /*74f60*/  IMAD R23, R23, 0x1b3, RZ ;  /* 0x000001b317177824 */ /* 0x000fe200078e02ff */
[----:B---3--:R-:W-:Y:S02]  /*74f70*/  LOP3.LUT R22, R22, 0xff, R18, 0x78, !PT ;  /* 0x000000ff16167812 */ /* 0x008fe400078e7812 */
        /* <DEDUP_REMOVED lines=45> */
.L_x_1524:
[----:B------:R-:W-:Y:S01]  /*75250*/  ISETP.NE.U32.AND P1, PT, R9, R22, PT ;  /* 0x000000160900720c */ /* 0x000fe20003f25070 */
[----:B------:R-:W-:Y:S03]  /*75260*/  BSSY.RECONVERGENT B1, `(.L_x_1527) ;  /* 0x00002a2000017945 */ /* 0x000fe60003800200 */
[----:B------:R-:W-:-:S13]  /*75270*/  ISETP.NE.AND.EX P1, PT, R10, R23, PT, P1 ;  /* 0x000000170a00720c */ /* 0x000fda0003f25310 */
[----:B------:R-:W-:Y:S05]  /*75280*/  @!P1 BRA `(.L_x_1528) ;  /* 0x0000002800149947 */ /* 0x000fea0003800000 */
[----:B------:R-:W-:Y:S01]  /*75290*/  UIADD3 UR8, UP0, UPT, UR12, -0x1, URZ ;  /* 0xffffffff0c087890 */ /* 0x000fe2000ff1e0ff */
[----:B------:R-:W-:Y:S02]  /*752a0*/  IMAD.MOV.U32 R9, RZ, RZ, RZ ;  /* 0x000000ffff097224 */ /* 0x000fe400078e00ff */
[----:B------:R-:W-:Y:S01]  /*752b0*/  IMAD.MOV.U32 R10, RZ, RZ, RZ ;  /* 0x000000ffff0a7224 */ /* 0x000fe200078e00ff */
[----:B------:R-:W-:Y:S01]  /*752c0*/  UIADD3.X UR9, UPT, UPT, URZ, -0x1, URZ, UP0, !UPT ;  /* 0xffffffffff097890 */ /* 0x000fe200087fe4ff */
[----:B------:R-:W-:Y:S11]  /*752d0*/  @!P0 BRA `(.L_x_1529) ;  /* 0x0000001400088947 */ /* 0x000ff60003800000 */
[----:B------:R-:W-:Y:S01]  /*752e0*/  UISETP.GE.U32.AND UP0, UPT, UR10, 0x7, UPT ;  /* 0x000000070a00788c */ /* 0x000fe2000bf06070 */
[----:B------:R-:W-:Y:S02]  /*752f0*/  IMAD.MOV.U32 R26, RZ, RZ, RZ ;  /* 0x000000ffff1a7224 */ /* 0x000fe400078e00ff */
[----:B-1----:R-:W-:Y:S01]  /*75300*/  IMAD.MOV.U32 R14, RZ, RZ, RZ ;  /* 0x000000ffff0e7224 */ /* 0x002fe200078e00ff */
[----:B------:R-:W-:Y:S01]  /*75310*/  UISETP.GE.U32.AND.EX UP0, UPT, UR5, URZ, UPT, UP0 ;  /* 0x000000ff0500728c */ /* 0x000fe2000bf06100 */
[----:B------:R-:W-:Y:S02]  /*75320*/  IMAD.MOV.U32 R9, RZ, RZ, RZ ;  /* 0x000000ffff097224 */ /* 0x000fe400078e00ff */
[----:B------:R-:W-:-:S06]  /*75330*/  IMAD.MOV.U32 R10, RZ, RZ, RZ ;  /* 0x000000ffff0a7224 */ /* 0x000fcc00078e00ff */
[----:B------:R-:W-:Y:S05]  /*75340*/  BRA.U !UP0, `(.L_x_1530) ;  /* 0x0000000908787547 */ /* 0x000fea000b800000 */
[----:B------:R-:W1:Y:S01]  /*75350*/  LDC R14, c[0x0][0x3c4] ;  /* 0x0000f100ff0e7b82 */ /* 0x000e620000000800 */
[----:B------:R-:W-:Y:S01]  /*75360*/  CS2R R10, SRZ ;  /* 0x00000000000a7805 */ /* 0x000fe2000001ff00 */
[----:B------:R-:W-:Y:S02]  /*75370*/  IMAD.MOV.U32 R34, RZ, RZ, RZ ;  /* 0x000000ffff227224 */ /* 0x000fe400078e00ff */
[----:B------:R-:W-:-:S07]  /*75380*/  IMAD.MOV.U32 R9, RZ, RZ, RZ ;  /* 0x000000ffff097224 */ /* 0x000fce00078e00ff */
.L_x_1531:
[----:B--2---:R-:W-:-:S04]  /*75390*/  LEA R18, P1, R11, R12, 0x3 ;  /* 0x0000000c0b127211 */ /* 0x004fc800078218ff */
        /* <DEDUP_REMOVED lines=17> */
[----:B------:R-:W-:Y:S01]  /*754b0*/  SHF.R.U32.HI R20, RZ, 0x7, R10 ;  /* 0x00000007ff147819 */ /* 0x000fe2000001160a */
[----:B------:R-:W2:Y:S03]  /*754c0*/  LD.E.64 R18, desc[UR6][R18.64+0x38] ;  /* 0x0000380612127980 */ /* 0x000ea6000c101b00 */
        /* <DEDUP_REMOVED lines=124> */
[----:B------:R-:W-:-:S04]  /*75c90*/  ISETP.NE.U32.AND P1, PT, R11, UR4, PT ;  /* 0x000000040b007c0c */ /* 0x000fc8000bf25070 */
[----:B------:R-:W-:Y:S02]  /*75ca0*/  ISETP.NE.AND.EX P1, PT, R34, R15, PT, P1 ;  /* 0x0000000f2200720c */ /* 0x000fe40003f25310 */
[--C-:B------:R-:W-:Y:S02]  /*75cb0*/  SHF.R.U64 R10, R9, 0x11, R18.reuse ;  /* 0x00000011090a7819 */ /* 0x100fe40000001212 */
[----:B------:R-:W-:Y:S02]  /*75cc0*/  SHF.R.U32.HI R19, RZ, 0x11, R18 ;  /* 0x00000011ff137819 */ /* 0x000fe40000011612 */
[----:B------:R-:W-:Y:S02]  /*75cd0*/  LOP3.LUT R10, R10, R9, RZ, 0x3c, !PT ;  /* 0x000000090a0a7212 */ /* 0x000fe400078e3cff */
[----:B------:R-:W-:Y:S02]  /*75ce0*/  LOP3.LUT R19, R19, R18, RZ, 0x3c, !PT ;  /* 0x0000001213137212 */ /* 0x000fe400078e3cff */
[----:B------:R-:W-:-:S04]  /*75cf0*/  LEA R9, P2, R10, R10, 0x5 ;  /* 0x0000000a0a097211 */ /* 0x000fc800078428ff */
[----:B------:R-:W-:Y:S01]  /*75d00*/  LEA.HI.X R10, R10, R19, R19, 0x5, P2 ;  /* 0x000000130a0a7211 */ /* 0x000fe200010f2c13 */
[----:B------:R-:W-:Y:S08]  /*75d10*/  @P1 BRA `(.L_x_1531) ;  /* 0xfffffff4009c1947 */ /* 0x000ff0000383ffff */
[----:B------:R-:W-:-:S07]  /*75d20*/  IMAD.U32 R26, RZ, RZ, UR4 ;  /* 0x00000004ff1a7e24 */ /* 0x000fce000f8e00ff */
.L_x_1530:
[----:B------:R-:W-:-:S04]  /*75d30*/  UISETP.NE.U32.AND UP0, UPT, UR11, URZ, UPT ;  /* 0x000000ff0b00728c */ /* 0x000fc8000bf05070 */
[----:B------:R-:W-:-:S09]  /*75d40*/  UISETP.NE.AND.EX UP0, UPT, URZ, URZ, UPT, UP0 ;  /* 0x000000ffff00728c */ /* 0x000fd2000bf05300 */
[----:B------:R-:W-:Y:S05]  /*75d50*/  BRA.U !UP0, `(.L_x_1529) ;  /* 0x0000000908687547 */ /* 0x000fea000b800000 */
[----:B------:R-:W-:Y:S02]  /*75d60*/  UISETP.GE.U32.AND UP0, UPT, UR15, 0x3, UPT ;  /* 0x000000030f00788c */ /* 0x000fe4000bf06070 */
[----:B------:R-:W-:Y:S02]  /*75d70*/  UISETP.NE.U32.AND UP1, UPT, UR12, URZ, UPT ;  /* 0x000000ff0c00728c */ /* 0x000fe4000bf25070 */
[----:B------:R-:W-:Y:S02]  /*75d80*/  UISETP.GE.U32.AND.EX UP0, UPT, UR16, URZ, UPT, UP0 ;  /* 0x000000ff1000728c */ /* 0x000fe4000bf06100 */
[----:B------:R-:W-:-:S07]  /*75d90*/  UISETP.NE.AND.EX UP1, UPT, URZ, URZ, UPT, UP1 ;  /* 0x000000ffff00728c */ /* 0x000fce000bf25310 */
[----:B------:R-:W-:Y:S05]  /*75da0*/  BRA.U !UP0, `(.L_x_1532) ;  /* 0x0000000508387547 */ /* 0x000fea000b800000 */
[----:B--2---:R-:W-:-:S04]  /*75db0*/  LEA R24, P1, R26, R12, 0x3 ;  /* 0x0000000c1a187211 */ /* 0x004fc800078218ff */
[----:B-1----:R-:W-:-:S05]  /*75dc0*/  LEA.HI.X R25, R26, R13, R14, 0x3, P1 ;  /* 0x0000000d1a197211 */ /* 0x002fca00008f1c0e */
        /* <DEDUP_REMOVED lines=76> */
.L_x_1532:
[----:B------:R-:W-:Y:S05]  /*76290*/  BRA.U !UP1, `(.L_x_1529) ;  /* 0x0000000509187547 */ /* 0x000fea000b800000 */
[----:B------:R-:W-:Y:S02]  /*762a0*/  UISETP.NE.U32.AND UP0, UPT, UR8, URZ, UPT ;  /* 0x000000ff0800728c */ /* 0x000fe4000bf05070 */
[----:B------:R-:W-:Y:S02]  /*762b0*/  UISETP.NE.U32.AND UP1, UPT, UR13, URZ, UPT ;  /* 0x000000ff0d00728c */ /* 0x000fe4000bf25070 */
[----:B------:R-:W-:Y:S02]  /*762c0*/  UISETP.NE.AND.EX UP0, UPT, UR9, URZ, UPT, UP0 ;  /* 0x000000ff0900728c */ /* 0x000fe4000bf05300 */
[----:B------:R-:W-:-:S07]  /*762d0*/  UISETP.NE.AND.EX UP1, UPT, URZ, URZ, UPT, UP1 ;  /* 0x000000ffff00728c */ /* 0x000fce000bf25310 */
[----:B------:R-:W-:Y:S05]  /*762e0*/  BRA.U !UP0, `(.L_x_1533) ;  /* 0x0000000108a87547 */ /* 0x000fea000b800000 */
[----:B--2---:R-:W-:-:S04]  /*762f0*/  LEA R20, P1, R26, R12, 0x3 ;  /* 0x0000000c1a147211 */ /* 0x004fc800078218ff */
[----:B-1----:R-:W-:-:S05]  /*76300*/  LEA.HI.X R21, R26, R13, R14, 0x3, P1 ;  /* 0x0000000d1a157211 */ /* 0x002fca00008f1c0e */
        /* <DEDUP_REMOVED lines=40> */
.L_x_1533:
[----:B------:R-:W-:Y:S05]  /*76590*/  BRA.U !UP1, `(.L_x_1529) ;  /* 0x0000000109587547 */ /* 0x000fea000b800000 */
[----:B--2---:R-:W-:-:S04]  /*765a0*/  LEA R12, P1, R26, R12, 0x3 ;  /* 0x0000000c1a0c7211 */ /* 0x004fc800078218ff */
[----:B-1----:R-:W-:-:S06]  /*765b0*/  LEA.HI.X R13, R26, R13, R14, 0x3, P1 ;  /* 0x0000000d1a0d7211 */ /* 0x002fcc00008f1c0e */
        /* <DEDUP_REMOVED lines=20> */
.L_x_1529:
        /* <DEDUP_REMOVED lines=8> */
[----:B------:R-:W3:Y:S01]  /*76780*/  LDC R32, c[0x0][0x3c4] ;  /* 0x0000f100ff207b82 */ /* 0x000ee20000000800 */
[----:B------:R-:W-:Y:S01]  /*76790*/  IMAD.MOV.U32 R11, RZ, RZ, RZ ;  /* 0x000000ffff0b7224 */ /* 0x000fe200078e00ff */
[----:B------:R-:W-:Y:S01]  /*767a0*/  CS2R R20, SRZ ;  /* 0x0000000000147805 */ /* 0x000fe2000001ff00 */
[----:B-1----:R-:W-:-:S07]  /*767b0*/  IMAD.MOV.U32 R14, RZ, RZ, RZ ;  /* 0x000000ffff0e7224 */ /* 0x002fce00078e00ff */
.L_x_1536:
[----:B0-----:R-:W-:-:S04]  /*767c0*/  LEA R30, P0, R11, R16, 0x3 ;  /* 0x000000100b1e7211 */ /* 0x001fc800078018ff */
[----:B------:R-:W-:-:S05]  /*767d0*/  LEA.HI.X R31, R11, R17, R14, 0x3, P0 ;  /* 0x000000110b1f7211 */ /* 0x000fca00000f1c0e */
[----:B--2---:R-:W2:Y:S04]  /*767e0*/  LD.E.64 R12, desc[UR6][R30.64] ;  /* 0x000000061e0c7980 */ /* 0x004ea8000c101b00 */
[----:B------:R-:W4:Y:S04]  /*767f0*/  LD.E.64 R28, desc[UR6][R30.64+0x8] ;  /* 0x000008061e1c7980 */ /* 0x000f28000c101b00 */
[----:B------:R-:W5:Y:S04]  /*76800*/  LD.E.64 R18, desc[UR6][R30.64+0x10] ;  /* 0x000010061e127980 */ /* 0x000f68000c101b00 */
[----:B------:R-:W3:Y:S04]  /*76810*/  LD.E.64 R26, desc[UR6][R30.64+0x18] ;  /* 0x000018061e1a7980 */ /* 0x000ee8000c101b00 */
[----:B------:R-:W3:Y:S04]  /*76820*/  LD.E.64 R24, desc[UR6][R30.64+0x20] ;  /* 0x000020061e187980 */ /* 0x000ee8000c101b00 */
[----:B------:R-:W3:Y:S01]  /*76830*/  LD.E.64 R22, desc[UR6][R30.64+0x28] ;  /* 0x000028061e167980 */ /* 0x000ee2000c101b00 */
        /* <DEDUP_REMOVED lines=134> */
[----:B------:R-:W-:Y:S02]  /*770a0*/  ISETP.NE.U32.AND P0, PT, R11, UR4, PT ;  /* 0x000000040b007c0c */ /* 0x000fe4000bf05070 */
        /* <DEDUP_REMOVED lines=8> */
[----:B------:R-:W-:-:S07]  /*77130*/  IMAD.U32 R11, RZ, RZ, UR4 ;  /* 0x00000004ff0b7e24 */ /* 0x000fce000f8e00ff */
.L_x_1535:
        /* <DEDUP_REMOVED lines=10> */
[----:B--2---:R-:W2:Y:S04]  /*771e0*/  LD.E.64 R12, desc[UR6][R22.64] ;  /* 0x00000006160c7980 */ /* 0x004ea8000c101b00 */
[----:B------:R-:W3:Y:S04]  /*771f0*/  LD.E.64 R18, desc[UR6][R22.64+0x8] ;  /* 0x0000080616127980 */ /* 0x000ee8000c101b00 */
[----:B-1----:R-:W4:Y:S04]  /*77200*/  LD.E.64 R14, desc[UR6][R22.64+0x10] ;  /* 0x00001006160e7980 */ /* 0x002f28000c101b00 */
        /* <DEDUP_REMOVED lines=71> */
.L_x_1537:
[----:B------:R-:W-:Y:S05]  /*77680*/  BRA.U !UP1, `(.L_x_1534) ;  /* 0x0000000509087547 */ /* 0x000fea000b800000 */
[----:B------:R-:W-:Y:S02]  /*77690*/  UISETP.NE.U32.AND UP0, UPT, UR8, URZ, UPT ;  /* 0x000000ff0800728c */ /* 0x000fe4000bf05070 */
[----:B------:R-:W-:Y:S02]  /*776a0*/  UISETP.NE.U32.AND UP1, UPT, UR13, URZ, UPT ;  /* 0x000000ff0d00728c */ /* 0x000fe4000bf25070 */
[----:B------:R-:W-:Y:S02]  /*776b0*/  UISETP.NE.AND.EX UP0, UPT, UR9, URZ, UPT, UP0 ;  /* 0x000000ff0900728c */ /* 0x000fe4000bf05300 */
[----:B------:R-:W-:-:S07]  /*776c0*/  UISETP.NE.AND.EX UP1, UPT, URZ, URZ, UPT, UP1 ;  /* 0x000000ffff00728c */ /* 0x000fce000bf25310 */
[----:B------:R-:W-:Y:S05]  /*776d0*/  BRA.U !UP0, `(.L_x_1538) ;  /* 0x0000000108a07547 */ /* 0x000fea000b800000 */
[----:B01----:R-:W-:-:S04]  /*776e0*/  LEA R14, P0, R11, R16, 0x3 ;  /* 0x000000100b0e7211 */ /* 0x003fc800078018ff */
[----:B------:R-:W-:-:S05]  /*776f0*/  LEA.HI.X R15, R11, R17, R32, 0x3, P0 ;  /* 0x000000110b0f7211 */ /* 0x000fca00000f1c20 */
[----:B--2---:R-:W2:Y:S04]  /*77700*/  LD.E.64 R12, desc[UR6][R14.64] ;  /* 0x000000060e0c7980 */ /* 0x004ea8000c101b00 */
        /* <DEDUP_REMOVED lines=37> */
.L_x_1538:
[----:B------:R-:W-:Y:S05]  /*77960*/  BRA.U !UP1, `(.L_x_1534) ;  /* 0x0000000109507547 */ /* 0x000fea000b800000 */
[----:B0-2---:R-:W-:-:S04]  /*77970*/  LEA R12, P0, R11, R16, 0x3 ;  /* 0x000000100b0c7211 */ /* 0x005fc800078018ff */
        /* <DEDUP_REMOVED lines=8> */
[----:B-1----:R-:W-:Y:S02]  /*77a00*/  SHF.R.U32.HI R14, RZ, 0x7, R21 ;  /* 0x00000007ff0e7819 */ /* 0x002fe40000011615 */
        /* <DEDUP_REMOVED lines=10> */
.L_x_1534:
[----:B------:R-:W-:-:S04]  /*77ab0*/  ISETP.GE.U32.AND P0, PT, R9, R20, PT ;  /* 0x000000140900720c */ /* 0x000fc80003f06070 */
[----:B------:R-:W-:Y:S01]  /*77ac0*/  ISETP.GE.U32.AND.EX P0, PT, R10, R21, PT, P0 ;  /* 0x000000150a00720c */ /* 0x000fe20003f06100 */
[----:B------:R-:W-:-:S12]  /*77ad0*/  BRA `(.L_x_1539) ;  /* 0x0000000000687947 */ /* 0x000fd80003800000 */
.L_x_1528:
[----:B------:R-:W3:Y:S01]  /*77ae0*/  LDCU UR8, c[0x0][0x3c8] ;  /* 0x00007900ff0877ac */ /* 0x000ee20008000800 */
[----:B------:R-:W-:Y:S01]  /*77af0*/  PLOP3.LUT P0, PT, PT, PT, PT, 0x80, 0x8 ;  /* 0x000000000008781c */ /* 0x000fe20003f0f070 */
[----:B---3--:R-:W-:-:S09]  /*77b00*/  UISETP.NE.AND UP0, UPT, UR8, URZ, UPT ;  /* 0x000000ff0800728c */ /* 0x008fd2000bf05270 */
[----:B------:R-:W-:Y:S05]  /*77b10*/  BRA.U !UP0, `(.L_x_1539) ;  /* 0x0000000108587547 */ /* 0x000fea000b800000 */
[----:B------:R-:W-:-:S07]  /*77b20*/  CS2R R18, SRZ ;  /* 0x0000000000127805 */ /* 0x000fce000001ff00 */
.L_x_1540:
[C---:B------:R-:W-:Y:S01]  /*77b30*/  IMAD.SHL.U32 R15, R18.reuse, 0x8, RZ ;  /* 0x00000008120f7824 */ /* 0x040fe200078e00ff */
[----:B------:R-:W-:-:S04]  /*77b40*/  SHF.L.U64.HI R9, R18, 0x3, R19 ;  /* 0x0000000312097819 */ /* 0x000fc80000010213 */
[-C--:B--2---:R-:W-:Y:S02]  /*77b50*/  IADD3 R10, P0, PT, R12, R15.reuse, RZ ;  /* 0x0000000f0c0a7210 */ /* 0x084fe40007f1e0ff */
[----:B01----:R-:W-:-:S03]  /*77b60*/  IADD3 R14, P1, PT, R16, R15, RZ ;  /* 0x0000000f100e7210 */ /* 0x003fc60007f3e0ff */
        /* <DEDUP_REMOVED lines=17> */
.L_x_1539:
[----:B------:R-:W-:Y:S05]  /*77c80*/  BSYNC.RECONVERGENT B1 ;  /* 0x0000000000017941 */ /* 0x000fea0003800200 */
.L_x_1527:
[----:B------:R-:W-:Y:S01]  /*77c90*/  @P0 VIADD R7, R8, 0x1 ;  /* 0x0000000108070836 */ /* 0x000fe20000000000 */
[----:B------:R-:W-:-:S04]  /*77ca0*/  SEL R5, R5, R8, P0 ;  /* 0x0000000805057207 */ /* 0x000fc80000000000 */
[----:B------:R-:W-:-:S13]  /*77cb0*/  ISETP.GE.AND P0, PT, R7, R5, PT ;  /* 0x000000050700720c */ /* 0x000fda0003f06270 */
[----:B------:R-:W-:Y:S05]  /*77cc0*/  @!P0 BRA `(.L_x_1541) ;  /* 0xffffffbc00c08947 */ /* 0x000fea000383ffff */
.L_x_1520:
[----:B------:R-:W-:Y:S05]  /*77cd0*/  BSYNC.RECONVERGENT B0 ;  /* 0x0000000000007941 */ /* 0x000fea0003800200 */
.L_x_1519:
[----:B------:R-:W3:Y:S01]  /*77ce0*/  S2UR UR9, SR_CgaCtaId ;  /* 0x00000000000979c3 */ /* 0x000ee20000008800 */
[----:B------:R-:W-:Y:S01]  /*77cf0*/  UMOV UR8, 0x400 ;  /* 0x0000040000087882 */ /* 0x000fe20000000000 */
[----:B------:R-:W-:Y:S01]  /*77d00*/  IMAD.IADD R5, R3, 0x1, R7 ;  /* 0x0000000103057824 */ /* 0x000fe200078e0207 */
[----:B------:R-:W-:Y:S01]  /*77d10*/  IADD3 R6, PT, PT, -R7, R0, R4 ;  /* 0x0000000007067210 */ /* 0x000fe20007ffe104 */
[----:B------:R-:W-:Y:S01]  /*77d20*/  BSSY.RECONVERGENT B0, `(.L_x_1542) ;  /* 0x000040a000007945 */ /* 0x000fe20003800200 */
[----:B------:R-:W-:Y:S02]  /*77d30*/  PLOP3.LUT P0, PT, PT, PT, PT, 0x8, 0x80 ;  /* 0x000000000080781c */ /* 0x000fe40003f0e170 */
[----:B------:R-:W-:Y:S01]  /*77d40*/  ISETP.GE.AND P1, PT, R6, R2, PT ;  /* 0x000000020600720c */ /* 0x000fe20003f26270 */
[----:B---3--:R-:W-:-:S06]  /*77d50*/  ULEA UR8, UR9, UR8, 0x18 ;  /* 0x0000000809087291 */ /* 0x008fcc000f8ec0ff */
[----:B------:R-:W-:Y:S02]  /*77d60*/  LEA R20, R5, UR8, 0x3 ;  /* 0x0000000805147c11 */ /* 0x000fe4000f8e18ff */
[----:B------:R-:W-:-:S04]  /*77d70*/  LEA R22, R6, UR8, 0x3 ;  /* 0x0000000806167c11 */ /* 0x000fc8000f8e18ff */
[----:B------:R-:W3:Y:S04]  /*77d80*/  LDS.64 R20, [R20] ;  /* 0x0000000014147984 */ /* 0x000ee80000000a00 */
[----:B------:R-:W4:Y:S01]  /*77d90*/  LDS.64 R22, [R22] ;  /* 0x0000000016167984 */ /* 0x000f220000000a00 */
[----:B------:R-:W-:Y:S05]  /*77da0*/  @P1 BRA `(.L_x_1543) ;  /* 0x0000004000041947 */ /* 0x000fea0003800000 */
[----:B------:R-:W-:Y:S02]  /*77db0*/  ISETP.GE.AND P1, PT, R5, R0, PT ;  /* 0x000000000500720c */ /* 0x000fe40003f26270 */
[----:B------:R-:W-:-:S11]  /*77dc0*/  PLOP3.LUT P0, PT, PT, PT, PT, 0x80, 0x8 ;  /* 0x000000000008781c */ /* 0x000fd60003f0f070 */
[----:B------:R-:W-:Y:S05]  /*77dd0*/  @P1 BRA `(.L_x_1543) ;  /* 0x0000003c00f81947 */ /* 0x000fea0003800000 */
[----:B------:R-:W5:Y:S01]  /*77de0*/  LDC.64 R10, c[0x0][0x3c0] ;  /* 0x0000f000ff0a7b82 */ /* 0x000f620000000a00 */
[----:B------:R-:W-:Y:S02]  /*77df0*/  IMAD.MOV.U32 R3, RZ, RZ, -0x7bdddcdb ;  /* 0x84222325ff037424 */ /* 0x000fe400078e00ff */
[----:B------:R-:W-:Y:S01]  /*77e00*/  IMAD.MOV.U32 R4, RZ, RZ, -0x340d631c ;  /* 0xcbf29ce4ff047424 */ /* 0x000fe200078e00ff */
[----:B-----5:R-:W-:-:S04]  /*77e10*/  ISETP.NE.U32.AND P0, PT, R10, RZ, PT ;  /* 0x000000ff0a00720c */ /* 0x020fc80003f05070 */
[----:B------:R-:W-:-:S13]  /*77e20*/  ISETP.NE.AND.EX P0, PT, R11, RZ, PT, P0 ;  /* 0x000000ff0b00720c */ /* 0x000fda0003f05300 */
[----:B------:R-:W-:Y:S05]  /*77e30*/  @!P0 BRA `(.L_x_1544) ;  /* 0x0000000800a48947 */ /* 0x000fea0003800000 */
[----:B------:R-:W-:Y:S01]  /*77e40*/  UISETP.NE.U32.AND UP0, UPT, UR10, URZ, UPT ;  /* 0x000000ff0a00728c */ /* 0x000fe2000bf05070 */
[----:B------:R-:W-:Y:S01]  /*77e50*/  IMAD.MOV.U32 R3, RZ, RZ, -0x7bdddcdb ;  /* 0x84222325ff037424 */ /* 0x000fe200078e00ff */
[----:B------:R-:W-:Y:S01]  /*77e60*/  UISETP.NE.U32.AND UP1, UPT, UR13, URZ, UPT ;  /* 0x000000ff0d00728c */ /* 0x000fe2000bf25070 */
[----:B------:R-:W-:Y:S01]  /*77e70*/  IMAD.MOV.U32 R4, RZ, RZ, -0x340d631c ;  /* 0xcbf29ce4ff047424 */ /* 0x000fe200078e00ff */
[----:B------:R-:W-:Y:S01]  /*77e80*/  UISETP.NE.AND.EX UP0, UPT, UR5, URZ, UPT, UP0 ;  /* 0x000000ff0500728c */ /* 0x000fe2000bf05300 */
[----:B------:R-:W-:Y:S01]  /*77e90*/  IMAD.MOV.U32 R7, RZ, RZ, RZ ;  /* 0x000000ffff077224 */ /* 0x000fe200078e00ff */
[----:B------:R-:W-:Y:S01]  /*77ea0*/  UISETP.NE.AND.EX UP1, UPT, URZ, URZ, UPT, UP1 ;  /* 0x000000ffff00728c */ /* 0x000fe2000bf25310 */
[----:B------:R-:W-:-:S06]  /*77eb0*/  IMAD.MOV.U32 R8, RZ, RZ, RZ ;  /* 0x000000ffff087224 */ /* 0x000fcc00078e00ff */
[----:B------:R-:W-:Y:S05]  /*77ec0*/  BRA.U !UP0, `(.L_x_1545) ;  /* 0x0000000508b47547 */ /* 0x000fea000b800000 */
[----:B------:R-:W-:Y:S01]  /*77ed0*/  IMAD.MOV.U32 R3, RZ, RZ, -0x7bdddcdb ;  /* 0x84222325ff037424 */ /* 0x000fe200078e00ff */
[----:B------:R-:W-:Y:S01]  /*77ee0*/  CS2R R8, SRZ ;  /* 0x0000000000087805 */ /* 0x000fe2000001ff00 */
[----:B------:R-:W-:Y:S02]  /*77ef0*/  IMAD.MOV.U32 R4, RZ, RZ, -0x340d631c ;  /* 0xcbf29ce4ff047424 */ /* 0x000fe400078e00ff */
[----:B------:R-:W-:Y:S02]  /*77f00*/  IMAD.MOV.U32 R7, RZ, RZ, RZ ;  /* 0x000000ffff077224 */ /* 0x000fe400078e00ff */
[----:B------:R-:W-:-:S07]  /*77f10*/  IMAD.MOV.U32 R10, RZ, RZ, RZ ;  /* 0x000000ffff0a7224 */ /* 0x000fce00078e00ff */
.L_x_1546:
[----:B-1--4-:R-:W-:-:S04]  /*77f20*/  LEA R14, P1, R7, R22, 0x3 ;  /* 0x00000016070e7211 */ /* 0x012fc800078218ff */
[----:B------:R-:W-:-:S05]  /*77f30*/  LEA.HI.X R15, R7, R23, R8, 0x3, P1 ;  /* 0x00000017070f7211 */ /* 0x000fca00008f1c08 */
[----:B--2---:R-:W2:Y:S04]  /*77f40*/  LD.E.64 R12, desc[UR6][R14.64] ;  /* 0x000000060e0c7980 */ /* 0x004ea8000c101b00 */
[----:B------:R-:W4:Y:S01]  /*77f50*/  LD.E.64 R14, desc[UR6][R14.64+0x8] ;  /* 0x000008060e0e7980 */ /* 0x000f22000c101b00 */
[----:B------:R-:W-:Y:S01]  /*77f60*/  IMAD R4, R4, 0x1b3, RZ ;  /* 0x000001b304047824 */ /* 0x000fe200078e02ff */
[----:B------:R-:W-:Y:S02]  /*77f70*/  IADD3 R10, P1, PT, R10, 0x2, RZ ;  /* 0x000000020a0a7810 */ /* 0x000fe40007f3e0ff */
[----:B------:R-:W-:-:S03]  /*77f80*/  IADD3 R7, P2, PT, R7, 0x2, RZ ;  /* 0x0000000207077810 */ /* 0x000fc60007f5e0ff */
[----:B------:R-:W-:Y:S01]  /*77f90*/  IMAD.X R9, RZ, RZ, R9, P1 ;  /* 0x000000ffff097224 */ /* 0x000fe200008e0609 */
[----:B------:R-:W-:Y:S01]  /*77fa0*/  ISETP.NE.U32.AND P1, PT, R10, UR14, PT ;  /* 0x0000000e0a007c0c */ /* 0x000fe2000bf25070 */
[----:B------:R-:W-:-:S03]  /*77fb0*/  IMAD.X R8, RZ, RZ, R8, P2 ;  /* 0x000000ffff087224 */ /* 0x000fc600010e0608 */
[----:B------:R-:W-:Y:S02]  /*77fc0*/  ISETP.NE.AND.EX P1, PT, R9, R11, PT, P1 ;  /* 0x0000000b0900720c */ /* 0x000fe40003f25310 */
[----:B--2---:R-:W-:-:S05]  /*77fd0*/  LOP3.LUT R3, R3, 0xff, R12, 0x78, !PT ;  /* 0x000000ff03037812 */ /* 0x004fca00078e780c */
[----:B0-----:R-:W-:-:S04]  /*77fe0*/  IMAD.WIDE.U32 R16, R3, 0x1b3, RZ ;  /* 0x000001b303107825 */ /* 0x001fc800078e00ff */
        /* <DEDUP_REMOVED lines=91> */
.L_x_1545:
[----:B------:R-:W-:Y:S05]  /*785a0*/  BRA.U !UP1, `(.L_x_1544) ;  /* 0x0000000109c87547 */ /* 0x000fea000b800000 */
[----:B--2-4-:R-:W-:-:S04]  /*785b0*/  LEA R12, P1, R7, R22, 0x3 ;  /* 0x00000016070c7211 */ /* 0x014fc800078218ff */
        /* <DEDUP_REMOVED lines=49> */
.L_x_1544:
[----:B0-----:R-:W-:Y:S02]  /*788d0*/  IMAD.MOV.U32 R16, RZ, RZ, -0x7bdddcdb ;  /* 0x84222325ff107424 */ /* 0x001fe400078e00ff */
[----:B------:R-:W-:Y:S01]  /*788e0*/  IMAD.MOV.U32 R17, RZ, RZ, -0x340d631c ;  /* 0xcbf29ce4ff117424 */ /* 0x000fe200078e00ff */
[----:B------:R-:W-:Y:S06]  /*788f0*/  @!P0 BRA `(.L_x_1547) ;  /* 0x0000000800a48947 */ /* 0x000fec0003800000 */
        /* <DEDUP_REMOVED lines=14> */
.L_x_1549:
[----:B--23--:R-:W-:-:S04]  /*789e0*/  LEA R12, P1, R7, R20, 0x3 ;  /* 0x00000014070c7211 */ /* 0x00cfc800078218ff */
[----:B------:R-:W-:-:S05]  /*789f0*/  LEA.HI.X R13, R7, R21, R8, 0x3, P1 ;  /* 0x00000015070d7211 */ /* 0x000fca00008f1c08 */
[----:B-1----:R-:W2:Y:S04]  /*78a00*/  LD.E.64 R14, desc[UR6][R12.64] ;  /* 0x000000060c0e7980 */ /* 0x002ea8000c101b00 */
[----:B------:R-:W3:Y:S01]  /*78a10*/  LD.E.64 R12, desc[UR6][R12.64+0x8] ;  /* 0x000008060c0c7980 */ /* 0x000ee2000c101b00 */
        /* <DEDUP_REMOVED lines=100> */
.L_x_1548:
[----:B------:R-:W-:Y:S05]  /*79060*/  BRA.U !UP1, `(.L_x_1547) ;  /* 0x0000000109c87547 */ /* 0x000fea000b800000 */
[----:B--23--:R-:W-:-:S04]  /*79070*/  LEA R12, P1, R7, R20, 0x3 ;  /* 0x00000014070c7211 */ /* 0x00cfc800078218ff */
        /* <DEDUP_REMOVED lines=49> */
.L_x_1547:
[----:B------:R-:W-:-:S04]  /*79390*/  ISETP.NE.U32.AND P1, PT, R3, R16, PT ;  /* 0x000000100300720c */ /* 0x000fc80003f25070 */
        /* <DEDUP_REMOVED lines=16> */
[----:B------:R-:W-:Y:S01]  /*794a0*/  IMAD.MOV.U32 R10, RZ, RZ, RZ ;  /* 0x000000ffff0a7224 */ /* 0x000fe200078e00ff */
[----:B------:R-:W-:Y:S01]  /*794b0*/  CS2R R32, SRZ ;  /* 0x0000000000207805 */ /* 0x000fe2000001ff00 */
[----:B------:R-:W-:-:S07]  /*794c0*/  IMAD.MOV.U32 R7, RZ, RZ, RZ ;  /* 0x000000ffff077224 */ /* 0x000fce00078e00ff */
.L_x_1553:
[----:B----4-:R-:W-:-:S04]  /*794d0*/  LEA R8, P1, R10, R22, 0x3 ;  /* 0x000000160a087211 */ /* 0x010fc800078218ff */
[----:B------:R-:W-:-:S05]  /*794e0*/  LEA.HI.X R9, R10, R23, R32, 0x3, P1 ;  /* 0x000000170a097211 */ /* 0x000fca00008f1c20 */
[----:B--2---:R-:W2:Y:S04]  /*794f0*/  LD.E.64 R12, desc[UR6][R8.64] ;  /* 0x00000006080c7980 */ /* 0x004ea8000c101b00 */
[----:B-1----:R-:W4:Y:S04]  /*79500*/  LD.E.64 R14, desc[UR6][R8.64+0x8] ;  /* 0x00000806080e7980 */ /* 0x002f28000c101b00 */
[----:B------:R-:W5:Y:S04]  /*79510*/  LD.E.64 R16, desc[UR6][R8.64+0x10] ;  /* 0x0000100608107980 */ /* 0x000f68000c101b00 */
[----:B------:R-:W3:Y:S04]  /*79520*/  LD.E.64 R18, desc[UR6][R8.64+0x18] ;  /* 0x0000180608127980 */ /* 0x000ee8000c101b00 */
[----:B------:R-:W3:Y:S04]  /*79530*/  LD.E.64 R24, desc[UR6][R8.64+0x20] ;  /* 0x0000200608187980 */ /* 0x000ee8000c101b00 */
[----:B------:R-:W3:Y:S04]  /*79540*/  LD.E.64 R26, desc[UR6][R8.64+0x28] ;  /* 0x00002806081a7980 */ /* 0x000ee8000c101b00 */
[----:B------:R-:W3:Y:S01]  /*79550*/  LD.E.64 R28, desc[UR6][R8.64+0x30] ;  /* 0x00003006081c7980 */ /* 0x000ee2000c101b00 */
[----:B------:R-:W-:-:S02]  /*79560*/  IMAD.MOV.U32 R30, RZ, RZ, R3 ;  /* 0x000000ffff1e7224 */ /* 0x000fc400078e0003 */
[----:B------:R-:W-:Y:S01]  /*79570*/  IMAD.MOV.U32 R31, RZ, RZ, R4 ;  /* 0x000000ffff1f7224 */ /* 0x000fe200078e0004 */
        /* <DEDUP_REMOVED lines=144> */
.L_x_1552:
[----:B------:R-:W-:Y:S05]  /*79e80*/  BRA.U !UP1, `(.L_x_1551) ;  /* 0x0000000909687547 */ /* 0x000fea000b800000 */
[----:B------:R-:W-:Y:S02]  /*79e90*/  UISETP.GE.U32.AND UP0, UPT, UR15, 0x3, UPT ;  /* 0x000000030f00788c */ /* 0x000fe4000bf06070 */
[----:B------:R-:W-:Y:S02]  /*79ea0*/  UISETP.NE.U32.AND UP1, UPT, UR12, URZ, UPT ;  /* 0x000000ff0c00728c */ /* 0x000fe4000bf25070 */
[----:B------:R-:W-:Y:S02]  /*79eb0*/  UISETP.GE.U32.AND.EX UP0, UPT, UR16, URZ, UPT, UP0 ;  /* 0x000000ff1000728c */ /* 0x000fe4000bf06100 */
[----:B------:R-:W-:-:S07]  /*79ec0*/  UISETP.NE.AND.EX UP1, UPT, URZ, URZ, UPT, UP1 ;  /* 0x000000ffff00728c */ /* 0x000fce000bf25310 */
[----:B------:R-:W-:Y:S05]  /*79ed0*/  BRA.U !UP0, `(.L_x_1554) ;  /* 0x0000000508387547 */ /* 0x000fea000b800000 */
[----:B----4-:R-:W-:-:S04]  /*79ee0*/  LEA R16, P1, R10, R22, 0x3 ;  /* 0x000000160a107211 */ /* 0x010fc800078218ff */
[----:B------:R-:W-:-:S05]  /*79ef0*/  LEA.HI.X R17, R10, R23, R32, 0x3, P1 ;  /* 0x000000170a117211 */ /* 0x000fca00008f1c20 */
[----:B------:R-:W4:Y:S04]  /*79f00*/  LD.E.64 R8, desc[UR6][R16.64] ;  /* 0x0000000610087980 */ /* 0x000f28000c101b00 */
[----:B-1----:R-:W5:Y:S04]  /*79f10*/  LD.E.64 R14, desc[UR6][R16.64+0x8] ;  /* 0x00000806100e7980 */ /* 0x002f68000c101b00 */
[----:B--2---:R-:W2:Y:S04]  /*79f20*/  LD.E.64 R12, desc[UR6][R16.64+0x10] ;  /* 0x00001006100c7980 */ /* 0x004ea8000c101b00 */
[----:B------:R-:W3:Y:S01]  /*79f30*/  LD.E.64 R16, desc[UR6][R16.64+0x18] ;  /* 0x0000180610107980 */ /* 0x000ee2000c101b00 */
[----:B------:R-:W-:Y:S01]  /*79f40*/  IMAD.MOV.U32 R18, RZ, RZ, R3 ;  /* 0x000000ffff127224 */ /* 0x000fe200078e0003 */
[----:B------:R-:W-:Y:S01]  /*79f50*/  IADD3 R10, P2, PT, R10, 0x4, RZ ;  /* 0x000000040a0a7810 */ /* 0x000fe20007f5e0ff */
[----:B------:R-:W-:-:S04]  /*79f60*/  IMAD.MOV.U32 R19, RZ, RZ, R4 ;  /* 0x000000ffff137224 */ /* 0x000fc800078e0004 */
        /* <DEDUP_REMOVED lines=69> */
.L_x_1554:
[----:B------:R-:W-:Y:S05]  /*7a3c0*/  BRA.U !UP1, `(.L_x_1551) ;  /* 0x0000000509187547 */ /* 0x000fea000b800000 */
[----:B------:R-:W-:Y:S02]  /*7a3d0*/  UISETP.NE.U32.AND UP0, UPT, UR8, URZ, UPT ;  /* 0x000000ff0800728c */ /* 0x000fe4000bf05070 */
[----:B------:R-:W-:Y:S02]  /*7a3e0*/  UISETP.NE.U32.AND UP1, UPT, UR13, URZ, UPT ;  /* 0x000000ff0d00728c */ /* 0x000fe4000bf25070 */
[----:B------:R-:W-:Y:S02]  /*7a3f0*/  UISETP.NE.AND.EX UP0, UPT, UR9, URZ, UPT, UP0 ;  /* 0x000000ff0900728c */ /* 0x000fe4000bf05300 */
[----:B------:R-:W-:-:S07]  /*7a400*/  UISETP.NE.AND.EX UP1, UPT, URZ, URZ, UPT, UP1 ;  /* 0x000000ffff00728c */ /* 0x000fce000bf25310 */
[----:B------:R-:W-:Y:S05]  /*7a410*/  BRA.U !UP0, `(.L_x_1555) ;  /* 0x0000000108a87547 */ /* 0x000fea000b800000 */
[----:B--2-4-:R-:W-:-:S04]  /*7a420*/  LEA R12, P1, R10, R22, 0x3 ;  /* 0x000000160a0c7211 */ /* 0x014fc800078218ff */
[----:B------:R-:W-:-:S05]  /*7a430*/  LEA.HI.X R13, R10, R23, R32, 0x3, P1 ;  /* 0x000000170a0d7211 */ /* 0x000fca00008f1c20 */
[----:B------:R-:W2:Y:S04]  /*7a440*/  LD.E.64 R8, desc[UR6][R12.64] ;  /* 0x000000060c087980 */ /* 0x000ea8000c101b00 */
[----:B------:R-:W4:Y:S01]  /*7a450*/  LD.E.64 R12, desc[UR6][R12.64+0x8] ;  /* 0x000008060c0c7980 */ /* 0x000f22000c101b00 */
        /* <DEDUP_REMOVED lines=38> */
.L_x_1555:
[----:B------:R-:W-:Y:S05]  /*7a6c0*/  BRA.U !UP1, `(.L_x_1551) ;  /* 0x0000000109587547 */ /* 0x000fea000b800000 */
[----:B----4-:R-:W-:-:S04]  /*7a6d0*/  LEA R8, P1, R10, R22, 0x3 ;  /* 0x000000160a087211 */ /* 0x010fc800078218ff */
[----:B------:R-:W-:-:S06]  /*7a6e0*/  LEA.HI.X R9, R10, R23, R32, 0x3, P1 ;  /* 0x000000170a097211 */ /* 0x000fcc00008f1c20 */
[----:B------:R-:W4:Y:S01]  /*7a6f0*/  LD.E.64 R8, desc[UR6][R8.64] ;  /* 0x0000000608087980 */ /* 0x000f22000c101b00 */
[----:B--2---:R-:W-:Y:S02]  /*7a700*/  IMAD.MOV.U32 R12, RZ, RZ, R3 ;  /* 0x000000ffff0c7224 */ /* 0x004fe400078e0003 */
[----:B------:R-:W-:Y:S02]  /*7a710*/  IMAD.MOV.U32 R13, RZ, RZ, R4 ;  /* 0x000000ffff0d7224 */ /* 0x000fe400078e0004 */
        /* <DEDUP_REMOVED lines=17> */
.L_x_1551:
        /* <DEDUP_REMOVED lines=9> */
[----:B------:R-:W-:Y:S01]  /*7a8c0*/  CS2R R8, SRZ ;  /* 0x0000000000087805 */ /* 0x000fe2000001ff00 */
[----:B------:R-:W-:Y:S02]  /*7a8d0*/  IMAD.MOV.U32 R7, RZ, RZ, RZ ;  /* 0x000000ffff077224 */ /* 0x000fe400078e00ff */
[----:B------:R-:W-:-:S07]  /*7a8e0*/  IMAD.MOV.U32 R10, RZ, RZ, RZ ;  /* 0x000000ffff0a7224 */ /* 0x000fce00078e00ff */
.L_x_1558:
[----:B---3--:R-:W-:-:S04]  /*7a8f0*/  LEA R28, P0, R8, R20, 0x3 ;  /* 0x00000014081c7211 */ /* 0x008fc800078018ff */
[----:B------:R-:W-:-:S05]  /*7a900*/  LEA.HI.X R29, R8, R21, R9, 0x3, P0 ;  /* 0x00000015081d7211 */ /* 0x000fca00000f1c09 */
[----:B-1----:R-:W3:Y:S04]  /*7a910*/  LD.E.64 R14, desc[UR6][R28.64] ;  /* 0x000000061c0e7980 */ /* 0x002ee8000c101b00 */
[----:B------:R-:W5:Y:S04]  /*7a920*/  LD.E.64 R26, desc[UR6][R28.64+0x8] ;  /* 0x000008061c1a7980 */ /* 0x000f68000c101b00 */
[----:B--2---:R-:W2:Y:S04]  /*7a930*/  LD.E.64 R12, desc[UR6][R28.64+0x10] ;  /* 0x000010061c0c7980 */ /* 0x004ea8000c101b00 */
[----:B------:R-:W4:Y:S04]  /*7a940*/  LD.E.64 R24, desc[UR6][R28.64+0x18] ;  /* 0x000018061c187980 */ /* 0x000f28000c101b00 */
[----:B------:R-:W4:Y:S04]  /*7a950*/  LD.E.64 R18, desc[UR6][R28.64+0x20] ;  /* 0x000020061c127980 */ /* 0x000f28000c101b00 */
[----:B------:R-:W4:Y:S01]  /*7a960*/  LD.E.64 R16, desc[UR6][R28.64+0x28] ;  /* 0x000028061c107980 */ /* 0x000f22000c101b00 */
        /* <DEDUP_REMOVED lines=139> */
[----:B------:R-:W-:-:S02]  /*7b220*/  IADD3 R8, P2, PT, R8, 0x8, RZ ;  /* 0x0000000808087810 */ /* 0x000fc40007f5e0ff */
[----:B------:R-:W-:Y:S02]  /*7b230*/  LEA R30, P1, R31, R31, 0x5 ;  /* 0x0000001f1f1e7211 */ /* 0x000fe400078228ff */
[----:B------:R-:W-:Y:S01]  /*7b240*/  LOP3.LUT R12, R12, R13, RZ, 0x3c, !PT ;  /* 0x0000000d0c0c7212 */ /* 0x000fe200078e3cff */
[----:B------:R-:W-:-:S03]  /*7b250*/  IMAD.X R9, RZ, RZ, R9, P2 ;  /* 0x000000ffff097224 */ /* 0x000fc600010e0609 */
[----:B------:R-:W-:Y:S01]  /*7b260*/  LEA.HI.X R31, R31, R12, R12, 0x5, P1 ;  /* 0x0000000c1f1f7211 */ /* 0x000fe200008f2c0c */
[----:B------:R-:W-:Y:S06]  /*7b270*/  @P0 BRA `(.L_x_1558) ;  /* 0xfffffff4009c0947 */ /* 0x000fec000383ffff */
.L_x_1557:
[----:B------:R-:W-:Y:S05]  /*7b280*/  BRA.U !UP1, `(.L_x_1556) ;  /* 0x0000000909507547 */ /* 0x000fea000b800000 */
[----:B------:R-:W-:Y:S02]  /*7b290*/  UISETP.GE.U32.AND UP0, UPT, UR15, 0x3, UPT ;  /* 0x000000030f00788c */ /* 0x000fe4000bf06070 */
[----:B------:R-:W-:Y:S02]  /*7b2a0*/  UISETP.NE.U32.AND UP1, UPT, UR12, URZ, UPT ;  /* 0x000000ff0c00728c */ /* 0x000fe4000bf25070 */
[----:B------:R-:W-:Y:S02]  /*7b2b0*/  UISETP.GE.U32.AND.EX UP0, UPT, UR16, URZ, UPT, UP0 ;  /* 0x000000ff1000728c */ /* 0x000fe4000bf06100 */
[----:B------:R-:W-:-:S07]  /*7b2c0*/  UISETP.NE.AND.EX UP1, UPT, URZ, URZ, UPT, UP1 ;  /* 0x000000ffff00728c */ /* 0x000fce000bf25310 */
[----:B------:R-:W-:Y:S05]  /*7b2d0*/  BRA.U !UP0, `(.L_x_1559) ;  /* 0x0000000508307547 */ /* 0x000fea000b800000 */
[----:B---3--:R-:W-:-:S04]  /*7b2e0*/  LEA R16, P0, R8, R20, 0x3 ;  /* 0x0000001408107211 */ /* 0x008fc800078018ff */
[----:B------:R-:W-:-:S05]  /*7b2f0*/  LEA.HI.X R17, R8, R21, R9, 0x3, P0 ;  /* 0x0000001508117211 */ /* 0x000fca00000f1c09 */
[----:B------:R-:W3:Y:S04]  /*7b300*/  LD.E.64 R10, desc[UR6][R16.64] ;  /* 0x00000006100a7980 */ /* 0x000ee8000c101b00 */
[----:B-1----:R-:W5:Y:S04]  /*7b310*/  LD.E.64 R14, desc[UR6][R16.64+0x8] ;  /* 0x00000806100e7980 */ /* 0x002f68000c101b00 */
[----:B--2---:R-:W2:Y:S04]  /*7b320*/  LD.E.64 R12, desc[UR6][R16.64+0x10] ;  /* 0x00001006100c7980 */ /* 0x004ea8000c101b00 */
[----:B------:R-:W4:Y:S01]  /*7b330*/  LD.E.64 R16, desc[UR6][R16.64+0x18] ;  /* 0x0000180610107980 */ /* 0x000f22000c101b00 */
        /* <DEDUP_REMOVED lines=70> */
.L_x_1559:
[----:B------:R-:W-:Y:S05]  /*7b7a0*/  BRA.U !UP1, `(.L_x_1556) ;  /* 0x0000000509087547 */ /* 0x000fea000b800000 */
[----:B------:R-:W-:Y:S02]  /*7b7b0*/  UISETP.NE.U32.AND UP0, UPT, UR8, URZ, UPT ;  /* 0x000000ff0800728c */ /* 0x000fe4000bf05070 */
[----:B------:R-:W-:Y:S02]  /*7b7c0*/  UISETP.NE.U32.AND UP1, UPT, UR13, URZ, UPT ;  /* 0x000000ff0d00728c */ /* 0x000fe4000bf25070 */
[----:B------:R-:W-:Y:S02]  /*7b7d0*/  UISETP.NE.AND.EX UP0, UPT, UR9, URZ, UPT, UP0 ;  /* 0x000000ff0900728c */ /* 0x000fe4000bf05300 */
[----:B------:R-:W-:-:S07]  /*7b7e0*/  UISETP.NE.AND.EX UP1, UPT, URZ, URZ, UPT, UP1 ;  /* 0x000000ffff00728c */ /* 0x000fce000bf25310 */
[----:B------:R-:W-:Y:S05]  /*7b7f0*/  BRA.U !UP0, `(.L_x_1560) ;  /* 0x0000000108a07547 */ /* 0x000fea000b800000 */
[----:B--23--:R-:W-:-:S04]  /*7b800*/  LEA R12, P0, R8, R20, 0x3 ;  /* 0x00000014080c7211 */ /* 0x00cfc800078018ff */
        /* <DEDUP_REMOVED lines=14> */
[--C-:B-1----:R-:W-:Y:S02]  /*7b8f0*/  SHF.R.U64 R14, R7, 0x11, R10.reuse ;  /* 0x00000011070e7819 */ /* 0x102fe4000000120a */
        /* <DEDUP_REMOVED lines=24> */
.L_x_1560:
[----:B------:R-:W-:Y:S05]  /*7ba80*/  BRA.U !UP1, `(.L_x_1556) ;  /* 0x0000000109507547 */ /* 0x000fea000b800000 */
[----:B---3--:R-:W-:-:S04]  /*7ba90*/  LEA R10, P0, R8, R20, 0x3 ;  /* 0x00000014080a7211 */ /* 0x008fc800078018ff */
        /* <DEDUP_REMOVED lines=8> */
[----:B--2---:R-:W-:Y:S02]  /*7bb20*/  SHF.R.U32.HI R12, RZ, 0x7, R31 ;  /* 0x00000007ff0c7819 */ /* 0x004fe4000001161f */
        /* <DEDUP_REMOVED lines=10> */
.L_x_1556:
[----:B------:R-:W-:-:S04]  /*7bbd0*/  ISETP.GE.U32.AND P0, PT, R3, R30, PT ;  /* 0x0000001e0300720c */ /* 0x000fc80003f06070 */
[----:B------:R-:W-:-:S04]  /*7bbe0*/  ISETP.GE.U32.AND.EX P0, PT, R4, R31, PT, P0 ;  /* 0x0000001f0400720c */ /* 0x000fc80003f06100 */
[----:B------:R-:W-:Y:S01]  /*7bbf0*/  PLOP3.LUT P0, PT, P0, PT, PT, 0x8, 0x80 ;  /* 0x000000000080781c */ /* 0x000fe2000070e170 */
[----:B------:R-:W-:-:S12]  /*7bc00*/  BRA `(.L_x_1543) ;  /* 0x00000000006c7947 */ /* 0x000fd80003800000 */
.L_x_1550:
[----:B------:R-:W0:Y:S01]  /*7bc10*/  LDCU UR8, c[0x0][0x3c8] ;  /* 0x00007900ff0877ac */ /* 0x000e220008000800 */
[----:B------:R-:W-:Y:S01]  /*7bc20*/  PLOP3.LUT P0, PT, PT, PT, PT, 0x8, 0x80 ;  /* 0x000000000080781c */ /* 0x000fe20003f0e170 */
[----:B0-----:R-:W-:-:S09]  /*7bc30*/  UISETP.NE.AND UP0, UPT, UR8, URZ, UPT ;  /* 0x000000ff0800728c */ /* 0x001fd2000bf05270 */
[----:B------:R-:W-:Y:S05]  /*7bc40*/  BRA.U !UP0, `(.L_x_1543) ;  /* 0x00000001085c7547 */ /* 0x000fea000b800000 */
[----:B------:R-:W-:Y:S02]  /*7bc50*/  IMAD.MOV.U32 R3, RZ, RZ, RZ ;  /* 0x000000ffff037224 */ /* 0x000fe400078e00ff */
[----:B--2---:R-:W-:-:S07]  /*7bc60*/  IMAD.MOV.U32 R12, RZ, RZ, RZ ;  /* 0x000000ffff0c7224 */ /* 0x004fce00078e00ff */
.L_x_1561:
[C---:B------:R-:W-:Y:S01]  /*7bc70*/  IMAD.SHL.U32 R11, R3.reuse, 0x8, RZ ;  /* 0x00000008030b7824 */ /* 0x040fe200078e00ff */
[----:B------:R-:W-:-:S04]  /*7bc80*/  SHF.L.U64.HI R4, R3, 0x3, R12 ;  /* 0x0000000303047819 */ /* 0x000fc8000001020c */
[C---:B----4-:R-:W-:Y:S02]  /*7bc90*/  IADD3 R8, P0, PT, R11.reuse, R22, RZ ;  /* 0x000000160b087210 */ /* 0x050fe40007f1e0ff */
        /* <DEDUP_REMOVED lines=18> */
.L_x_1543:
[----:B------:R-:W-:Y:S05]  /*7bdc0*/  BSYNC.RECONVERGENT B0 ;  /* 0x0000000000007941 */ /* 0x000fea0003800200 */
.L_x_1542:
[----:B------:R-:W5:Y:S01]  /*7bdd0*/  S2UR UR9, SR_CgaCtaId ;  /* 0x00000000000979c3 */ /* 0x000f620000008800 */
[----:B------:R-:W-:Y:S01]  /*7bde0*/  VIADD R3, R6, 0x1 ;  /* 0x0000000106037836 */ /* 0x000fe20000000000 */
[----:B------:R-:W-:Y:S01]  /*7bdf0*/  UMOV UR8, 0x400 ;  /* 0x0000040000087882 */ /* 0x000fe20000000000 */
[----:B------:R-:W-:Y:S01]  /*7be00*/  @!P0 IMAD.MOV R3, RZ, RZ, R6 ;  /* 0x000000ffff038224 */ /* 0x000fe200078e0206 */
[----:B------:R-:W-:Y:S01]  /*7be10*/  BSSY.RECONVERGENT B0, `(.L_x_1562) ;  /* 0x000040d000007945 */ /* 0x000fe20003800200 */
[----:B------:R-:W-:Y:S01]  /*7be20*/  VIADD R4, R5, 0x1 ;  /* 0x0000000105047836 */ /* 0x000fe20000000000 */
[----:B---34-:R-:W-:Y:S01]  /*7be30*/  SEL R10, R22, R20, P0 ;  /* 0x00000014160a7207 */ /* 0x018fe20000000000 */
[----:B------:R-:W-:Y:S01]  /*7be40*/  @P0 IMAD.MOV R4, RZ, RZ, R5 ;  /* 0x000000ffff040224 */ /* 0x000fe200078e0205 */
[----:B------:R-:W-:Y:S02]  /*7be50*/  ISETP.GE.AND P1, PT, R3, R2, PT ;  /* 0x000000020300720c */ /* 0x000fe40003f26270 */
[----:B------:R-:W-:Y:S01]  /*7be60*/  SEL R11, R23, R21, P0 ;  /* 0x00000015170b7207 */ /* 0x000fe20000000000 */
[----:B-----5:R-:W-:-:S06]  /*7be70*/  ULEA UR8, UR9, UR8, 0x18 ;  /* 0x0000000809087291 */ /* 0x020fcc000f8ec0ff */
[----:B------:R-:W-:Y:S02]  /*7be80*/  @P0 LEA R5, R3, UR8, 0x3 ;  /* 0x0000000803050c11 */ /* 0x000fe4000f8e18ff */
[----:B------:R-:W-:-:S03]  /*7be90*/  @!P0 LEA R6, R4, UR8, 0x3 ;  /* 0x0000000804068c11 */ /* 0x000fc6000f8e18ff */
[----:B------:R3:W4:Y:S04]  /*7bea0*/  @P0 LDS.64 R22, [R5] ;  /* 0x0000000005160984 */ /* 0x0007280000000a00 */
[----:B------:R3:W0:Y:S01]  /*7beb0*/  @!P0 LDS.64 R20, [R6] ;  /* 0x0000000006148984 */ /* 0x0006220000000a00 */
[----:B------:R-:W-:Y:S01]  /*7bec0*/  PLOP3.LUT P0, PT, PT, PT, PT, 0x8, 0x80 ;  /* 0x000000000080781c */ /* 0x000fe20003f0e170 */
[----:B------:R-:W-:-:S12]  /*7bed0*/  @P1 BRA `(.L_x_1563) ;  /* 0x0000004000001947 */ /* 0x000fd80003800000 */
[----:B------:R-:W-:Y:S02]  /*7bee0*/  ISETP.GE.AND P1, PT, R4, R0, PT ;  /* 0x000000000400720c */ /* 0x000fe40003f26270 */
[----:B------:R-:W-:-:S11]  /*7bef0*/  PLOP3.LUT P0, PT, PT, PT, PT, 0x80, 0x8 ;  /* 0x000000000008781c */ /* 0x000fd60003f0f070 */
[----:B------:R-:W-:Y:S05]  /*7bf00*/  @P1 BRA `(.L_x_1563) ;  /* 0x0000003c00f41947 */ /* 0x000fea0003800000 */
[----:B--2---:R-:W2:Y:S01]  /*7bf10*/  LDC.64 R12, c[0x0][0x3c0] ;  /* 0x0000f000ff0c7b82 */ /* 0x004ea20000000a00 */
[----:B---3--:R-:W-:Y:S02]  /*7bf20*/  IMAD.MOV.U32 R5, RZ, RZ, -0x7bdddcdb ;  /* 0x84222325ff057424 */ /* 0x008fe400078e00ff */
[----:B------:R-:W-:Y:S01]  /*7bf30*/  IMAD.MOV.U32 R6, RZ, RZ, -0x340d631c ;  /* 0xcbf29ce4ff067424 */ /* 0x000fe200078e00ff */
[----:B--2---:R-:W-:-:S04]  /*7bf40*/  ISETP.NE.U32.AND P0, PT, R12, RZ, PT ;  /* 0x000000ff0c00720c */ /* 0x004fc80003f05070 */
        /* <DEDUP_REMOVED lines=16> */
.L_x_1566:
[----:B0---4-:R-:W-:-:S04]  /*7c050*/  LEA R16, P1, R7, R22, 0x3 ;  /* 0x0000001607107211 */ /* 0x011fc800078218ff */
        /* <DEDUP_REMOVED lines=103> */
.L_x_1565:
[----:B------:R-:W-:Y:S05]  /*7c6d0*/  BRA.U !UP1, `(.L_x_1564) ;  /* 0x0000000109c87547 */ /* 0x000fea000b800000 */
[----:B-1--4-:R-:W-:-:S04]  /*7c6e0*/  LEA R14, P1, R7, R22, 0x3 ;  /* 0x00000016070e7211 */ /* 0x012fc800078218ff */
        /* <DEDUP_REMOVED lines=49> */
.L_x_1564:
[----:B------:R-:W-:Y:S02]  /*7ca00*/  IMAD.MOV.U32 R18, RZ, RZ, -0x7bdddcdb ;  /* 0x84222325ff127424 */ /* 0x000fe400078e00ff */
        /* <DEDUP_REMOVED lines=16> */
.L_x_1569:
[----:B01----:R-:W-:-:S04]  /*7cb10*/  LEA R14, P1, R7, R20, 0x3 ;  /* 0x00000014070e7211 */ /* 0x003fc800078218ff */
[----:B------:R-:W-:-:S05]  /*7cb20*/  LEA.HI.X R15, R7, R21, R8, 0x3, P1 ;  /* 0x00000015070f7211 */ /* 0x000fca00008f1c08 */
[----:B------:R-:W2:Y:S04]  /*7cb30*/  LD.E.64 R16, desc[UR6][R14.64] ;  /* 0x000000060e107980 */ /* 0x000ea8000c101b00 */
        /* <DEDUP_REMOVED lines=101> */
.L_x_1568:
[----:B------:R-:W-:Y:S05]  /*7d190*/  BRA.U !UP1, `(.L_x_1567) ;  /* 0x0000000109c87547 */ /* 0x000fea000b800000 */
[----:B01----:R-:W-:-:S04]  /*7d1a0*/  LEA R14, P1, R7, R20, 0x3 ;  /* 0x00000014070e7211 */ /* 0x003fc800078218ff */
        /* <DEDUP_REMOVED lines=49> */
.L_x_1567:
        /* <DEDUP_REMOVED lines=17> */
[----:B------:R-:W-:Y:S01]  /*7d5d0*/  CS2R R8, SRZ ;  /* 0x0000000000087805 */ /* 0x000fe2000001ff00 */
[----:B------:R-:W-:-:S07]  /*7d5e0*/  IMAD.MOV.U32 R12, RZ, RZ, RZ ;  /* 0x000000ffff0c7224 */ /* 0x000fce00078e00ff */
.L_x_1573:
[----:B-1--4-:R-:W-:-:S04]  /*7d5f0*/  LEA R14, P1, R7, R22, 0x3 ;  /* 0x00000016070e7211 */ /* 0x012fc800078218ff */
[----:B------:R-:W-:-:S05]  /*7d600*/  LEA.HI.X R15, R7, R23, R8, 0x3, P1 ;  /* 0x00000017070f7211 */ /* 0x000fca00008f1c08 */
[----:B0-----:R-:W2:Y:S04]  /*7d610*/  LD.E.64 R16, desc[UR6][R14.64] ;  /* 0x000000060e107980 */ /* 0x001ea8000c101b00 */
        /* <DEDUP_REMOVED lines=152> */
.L_x_1572:
        /* <DEDUP_REMOVED lines=8> */
[----:B-1----:R-:W2:Y:S04]  /*7e020*/  LD.E.64 R14, desc[UR6][R24.64] ;  /* 0x00000006180e7980 */ /* 0x002ea8000c101b00 */
[----:B------:R-:W3:Y:S04]  /*7e030*/  LD.E.64 R18, desc[UR6][R24.64+0x8] ;  /* 0x0000080618127980 */ /* 0x000ee8000c101b00 */
[----:B0-----:R-:W4:Y:S04]  /*7e040*/  LD.E.64 R16, desc[UR6][R24.64+0x10] ;  /* 0x0000100618107980 */ /* 0x001f28000c101b00 */
        /* <DEDUP_REMOVED lines=73> */
.L_x_1574:
[----:B------:R-:W-:Y:S05]  /*7e4e0*/  BRA.U !UP1, `(.L_x_1571) ;  /* 0x0000000509187547 */ /* 0x000fea000b800000 */
[----:B------:R-:W-:Y:S02]  /*7e4f0*/  UISETP.NE.U32.AND UP0, UPT, UR8, URZ, UPT ;  /* 0x000000ff0800728c */ /* 0x000fe4000bf05070 */
[----:B------:R-:W-:Y:S02]  /*7e500*/  UISETP.NE.U32.AND UP1, UPT, UR13, URZ, UPT ;  /* 0x000000ff0d00728c */ /* 0x000fe4000bf25070 */
[----:B------:R-:W-:Y:S02]  /*7e510*/  UISETP.NE.AND.EX UP0, UPT, UR9, URZ, UPT, UP0 ;  /* 0x000000ff0900728c */ /* 0x000fe4000bf05300 */
[----:B------:R-:W-:-:S07]  /*7e520*/  UISETP.NE.AND.EX UP1, UPT, URZ, URZ, UPT, UP1 ;  /* 0x000000ffff00728c */ /* 0x000fce000bf25310 */
[----:B------:R-:W-:Y:S05]  /*7e530*/  BRA.U !UP0, `(.L_x_1575) ;  /* 0x0000000108a87547 */ /* 0x000fea000b800000 */
[----:B0---4-:R-:W-:-:S04]  /*7e540*/  LEA R16, P1, R7, R22, 0x3 ;  /* 0x0000001607107211 */ /* 0x011fc800078218ff */
[----:B------:R-:W-:-:S05]  /*7e550*/  LEA.HI.X R17, R7, R23, R8, 0x3, P1 ;  /* 0x0000001707117211 */ /* 0x000fca00008f1c08 */
[----:B-1----:R-:W2:Y:S04]  /*7e560*/  LD.E.64 R14, desc[UR6][R16.64] ;  /* 0x00000006100e7980 */ /* 0x002ea8000c101b00 */
        /* <DEDUP_REMOVED lines=39> */
.L_x_1575:
[----:B------:R-:W-:Y:S05]  /*7e7e0*/  BRA.U !UP1, `(.L_x_1571) ;  /* 0x0000000109587547 */ /* 0x000fea000b800000 */
[----:B-1--4-:R-:W-:-:S04]  /*7e7f0*/  LEA R14, P1, R7, R22, 0x3 ;  /* 0x00000016070e7211 */ /* 0x012fc800078218ff */
        /* <DEDUP_REMOVED lines=21> */
.L_x_1571:
        /* <DEDUP_REMOVED lines=12> */
.L_x_1578:
[----:B0-----:R-:W-:-:S04]  /*7ea10*/  LEA R32, P0, R8, R20, 0x3 ;  /* 0x0000001408207211 */ /* 0x001fc800078018ff */
[----:B------:R-:W-:-:S05]  /*7ea20*/  LEA.HI.X R33, R8, R21, R9, 0x3, P0 ;  /* 0x0000001508217211 */ /* 0x000fca00000f1c09 */
[----:B------:R-:W2:Y:S04]  /*7ea30*/  LD.E.64 R26, desc[UR6][R32.64] ;  /* 0x00000006201a7980 */ /* 0x000ea8000c101b00 */
[----:B-1----:R-:W3:Y:S04]  /*7ea40*/  LD.E.64 R14, desc[UR6][R32.64+0x8] ;  /* 0x00000806200e7980 */ /* 0x002ee8000c101b00 */
[----:B------:R-:W5:Y:S04]  /*7ea50*/  LD.E.64 R16, desc[UR6][R32.64+0x10] ;  /* 0x0000100620107980 */ /* 0x000f68000c101b00 */
[----:B------:R-:W4:Y:S04]  /*7ea60*/  LD.E.64 R18, desc[UR6][R32.64+0x18] ;  /* 0x0000180620127980 */ /* 0x000f28000c101b00 */
        /* <DEDUP_REMOVED lines=25> */
[----:B----4-:R-:W-:Y:S02]  /*7ec00*/  IMAD R19, R19, -0x61c8864f, RZ ;  /* 0x9e3779b113137824 */ /* 0x010fe400078e02ff */
[----:B------:R-:W-:Y:S02]  /*7ec10*/  IMAD.IADD R14, R29, 0x1, R14 ;  /* 0x000000011d0e7824 */ /* 0x000fe400078e020e */
[----:B------:R-:W-:-:S03]  /*7ec20*/  IMAD.X R9, RZ, RZ, R9, P2 ;  /* 0x000000ffff097224 */ /* 0x000fc600010e0609 */
        /* <DEDUP_REMOVED lines=111> */
[----:B------:R-:W-:Y:S02]  /*7f320*/  ISETP.NE.U32.AND P0, PT, R7, UR4, PT ;  /* 0x0000000407007c0c */ /* 0x000fe4000bf05070 */
[----:B------:R-:W-:Y:S02]  /*7f330*/  LOP3.LUT R29, R29, R14, RZ, 0x3c, !PT ;  /* 0x0000000e1d1d7212 */ /* 0x000fe400078e3cff */
[----:B------:R-:W-:Y:S02]  /*7f340*/  ISETP.NE.AND.EX P0, PT, R12, R13, PT, P0 ;  /* 0x0000000d0c00720c */ /* 0x000fe40003f05300 */
[----:B------:R-:W-:Y:S02]  /*7f350*/  SHF.R.U32.HI R14, RZ, 0x11, R15 ;  /* 0x00000011ff0e7819 */ /* 0x000fe4000001160f */
[----:B------:R-:W-:Y:S02]  /*7f360*/  LEA R28, P1, R29, R29, 0x5 ;  /* 0x0000001d1d1c7211 */ /* 0x000fe400078228ff */
[----:B------:R-:W-:-:S04]  /*7f370*/  LOP3.LUT R14, R14, R15, RZ, 0x3c, !PT ;  /* 0x0000000f0e0e7212 */ /* 0x000fc800078e3cff */
[----:B------:R-:W-:-:S03]  /*7f380*/  LEA.HI.X R29, R29, R14, R14, 0x5, P1 ;  /* 0x0000000e1d1d7211 */ /* 0x000fc600008f2c0e */
[----:B------:R-:W-:Y:S05]  /*7f390*/  @P0 BRA `(.L_x_1578) ;  /* 0xfffffff4009c0947 */ /* 0x000fea000383ffff */
.L_x_1577:
        /* <DEDUP_REMOVED lines=10> */
[----:B-1----:R-:W5:Y:S04]  /*7f440*/  LD.E.64 R14, desc[UR6][R18.64+0x10] ;  /* 0x00001006120e7980 */ /* 0x002f68000c101b00 */
        /* <DEDUP_REMOVED lines=71> */
.L_x_1579:
        /* <DEDUP_REMOVED lines=46> */
.L_x_1580:
        /* <DEDUP_REMOVED lines=21> */
.L_x_1576:
[----:B------:R-:W-:-:S04]  /*7fcf0*/  ISETP.GE.U32.AND P0, PT, R5, R28, PT ;  /* 0x0000001c0500720c */ /* 0x000fc80003f06070 */
[----:B------:R-:W-:-:S04]  /*7fd00*/  ISETP.GE.U32.AND.EX P0, PT, R6, R29, PT, P0 ;  /* 0x0000001d0600720c */ /* 0x000fc80003f06100 */
[----:B------:R-:W-:Y:S01]  /*7fd10*/  PLOP3.LUT P0, PT, P0, PT, PT, 0x8, 0x80 ;  /* 0x000000000080781c */ /* 0x000fe2000070e170 */
[----:B------:R-:W-:-:S12]  /*7fd20*/  BRA `(.L_x_1563) ;  /* 0x00000000006c7947 */ /* 0x000fd80003800000 */
.L_x_1570:
[----:B------:R-:W2:Y:S01]  /*7fd30*/  LDCU UR8, c[0x0][0x3c8] ;  /* 0x00007900ff0877ac */ /* 0x000ea20008000800 */
[----:B------:R-:W-:Y:S01]  /*7fd40*/  PLOP3.LUT P0, PT, PT, PT, PT, 0x8, 0x80 ;  /* 0x000000000080781c */ /* 0x000fe20003f0e170 */
[----:B--2---:R-:W-:-:S09]  /*7fd50*/  UISETP.NE.AND UP0, UPT, UR8, URZ, UPT ;  /* 0x000000ff0800728c */ /* 0x004fd2000bf05270 */
[----:B------:R-:W-:Y:S05]  /*7fd60*/  BRA.U !UP0, `(.L_x_1563) ;  /* 0x00000001085c7547 */ /* 0x000fea000b800000 */
[----:B------:R-:W-:Y:S02]  /*7fd70*/  IMAD.MOV.U32 R5, RZ, RZ, RZ ;  /* 0x000000ffff057224 */ /* 0x000fe400078e00ff */
[----:B-1----:R-:W-:-:S07]  /*7fd80*/  IMAD.MOV.U32 R14, RZ, RZ, RZ ;  /* 0x000000ffff0e7224 */ /* 0x002fce00078e00ff */
.L_x_1581:
        /* <DEDUP_REMOVED lines=21> */
.L_x_1563:
[----:B------:R-:W-:Y:S05]  /*7fee0*/  BSYNC.RECONVERGENT B0 ;  /* 0x0000000000007941 */ /* 0x000fea0003800200 */
.L_x_1562:
[----:B------:R-:W5:Y:S01]  /*7fef0*/  S2UR UR9, SR_CgaCtaId ;  /* 0x00000000000979c3 */ /* 0x000f620000008800 */
[----:B------:R-:W-:Y:S01]  /*7ff00*/  VIADD R7, R3, 0x1 ;  /* 0x0000000103077836 */ /* 0x000fe20000000000 */
[----:B------:R-:W-:Y:S01]  /*7ff10*/  UMOV UR8, 0x400 ;  /* 0x0000040000087882 */ /* 0x000fe20000000000 */
[----:B------:R-:W-:Y:S01]  /*7ff20*/  @!P0 IMAD.MOV R7, RZ, RZ, R3 ;  /* 0x000000ffff078224 */ /* 0x000fe200078e0203 */
[----:B------:R-:W-:Y:S01]  /*7ff30*/  BSSY.RECONVERGENT B0, `(.L_x_1582) ;  /* 0x000040d000007945 */ /* 0x000fe20003800200 */
[----:B---3--:R-:W-:Y:S01]  /*7ff40*/  VIADD R5, R4, 0x1 ;  /* 0x0000000104057836 */ /* 0x008fe20000000000 */
[----:B0-2-4-:R-:W-:Y:S01]  /*7ff50*/  SEL R12, R22, R20, P0 ;  /* 0x00000014160c7207 */ /* 0x015fe20000000000 */
[----:B------:R-:W-:Y:S01]  /*7ff60*/  @P0 IMAD.MOV R5, RZ, RZ, R4 ;  /* 0x000000ffff050224 */ /* 0x000fe200078e0204 */
[----:B------:R-:W-:Y:S02]  /*7ff70*/  ISETP.GE.AND P1, PT, R7, R2, PT ;  /* 0x000000020700720c */ /* 0x000fe40003f26270 */
[----:B------:R-:W-:Y:S01]  /*7ff80*/  SEL R13, R23, R21, P0 ;  /* 0x00000015170d7207 */ /* 0x000fe20000000000 */
[----:B-----5:R-:W-:-:S06]  /*7ff90*/  ULEA UR8, UR9, UR8, 0x18 ;  /* 0x0000000809087291 */ /* 0x020fcc000f8ec0ff */
[----:B------:R-:W-:Y:S02]  /*7ffa0*/  @!P0 LEA R3, R5, UR8, 0x3 ;  /* 0x0000000805038c11 */ /* 0x000fe4000f8e18ff */
[----:B------:R-:W-:-:S03]  /*7ffb0*/  @P0 LEA R4, R7, UR8, 0x3 ;  /* 0x0000000807040c11 */ /* 0x000fc6000f8e18ff */
[----:B------:R0:W2:Y:S04]  /*7ffc0*/  @!P0 LDS.64 R20, [R3] ;  /* 0x0000000003148984 */ /* 0x0000a80000000a00 */
[----:B------:R0:W3:Y:S01]  /*7ffd0*/  @P0 LDS.64 R22, [R4] ;  /* 0x0000000004160984 */ /* 0x0000e20000000a00 */
[----:B------:R-:W-:Y:S01]  /*7ffe0*/  PLOP3.LUT P0, PT, PT, PT, PT, 0x8, 0x80 ;  /* 0x000000000080781c */ /* 0x000fe20003f0e170 */
[----:B------:R-:W-:-:S12]  /*7fff0*/  @P1 BRA `(.L_x_1583) ;  /* 0x0000004000001947 */ /* 0x000fd80003800000 */
[----:B------:R-:W-:Y:S02]  /*80000*/  ISETP.GE.AND P1, PT, R5, R0, PT ;  /* 0x000000000500720c */ /* 0x000fe40003f26270 */
[----:B------:R-:W-:-:S11]  /*80010*/  PLOP3.LUT P0, PT, PT, PT, PT, 0x80, 0x8 ;  /* 0x000000000008781c */ /* 0x000fd60003f0f070 */
[----:B------:R-:W-:Y:S05]  /*80020*/  @P1 BRA `(.L_x_1583) ;  /* 0x0000003c00f41947 */ /* 0x000fea0003800000 */
[----:B-1----:R-:W1:Y:S01]  /*80030*/  LDC.64 R14, c[0x0][0x3c0] ;  /* 0x0000f000ff0e7b82 */ /* 0x002e620000000a00 */
[----:B0-----:R-:W-:Y:S02]  /*80040*/  IMAD.MOV.U32 R3, RZ, RZ, -0x7bdddcdb ;  /* 0x84222325ff037424 */ /* 0x001fe400078e00ff */
[----:B------:R-:W-:Y:S01]  /*80050*/  IMAD.MOV.U32 R4, RZ, RZ, -0x340d631c ;  /* 0xcbf29ce4ff047424 */ /* 0x000fe200078e00ff */
[----:B-1----:R-:W-:-:S04]  /*80060*/  ISETP.NE.U32.AND P0, PT, R14, RZ, PT ;  /* 0x000000ff0e00720c */ /* 0x002fc80003f05070 */
        /* <DEDUP_REMOVED lines=16> */
.L_x_1586:
[----:B---3--:R-:W-:-:S04]  /*80170*/  LEA R18, P1, R6, R22, 0x3 ;  /* 0x0000001606127211 */ /* 0x008fc800078218ff */
[----:B------:R-:W-:-:S05]  /*80180*/  LEA.HI.X R19, R6, R23, R8, 0x3, P1 ;  /* 0x0000001706137211 */ /* 0x000fca00008f1c08 */
[----:B------:R-:W3:Y:S04]  /*80190*/  LD.E.64 R16, desc[UR6][R18.64] ;  /* 0x0000000612107980 */ /* 0x000ee8000c101b00 */
        /* <DEDUP_REMOVED lines=101> */
.L_x_1585:
[----:B------:R-:W-:Y:S05]  /*807f0*/  BRA.U !UP1, `(.L_x_1584) ;  /* 0x0000000109c87547 */ /* 0x000fea000b800000 */
        /* <DEDUP_REMOVED lines=50> */
.L_x_1584:
        /* <DEDUP_REMOVED lines=17> */
.L_x_1589:
[----:B--2---:R-:W-:-:S04]  /*80c30*/  LEA R16, P1, R6, R20, 0x3 ;  /* 0x0000001406107211 */ /* 0x004fc800078218ff */
[----:B------:R-:W-:-:S05]  /*80c40*/  LEA.HI.X R17, R6, R21, R8, 0x3, P1 ;  /* 0x0000001506117211 */ /* 0x000fca00008f1c08 */
[----:B------:R-:W2:Y:S04]  /*80c50*/  LD.E.64 R18, desc[UR6][R16.64] ;  /* 0x0000000610127980 */ /* 0x000ea8000c101b00 */
        /* <DEDUP_REMOVED lines=101> */
.L_x_1588:
[----:B------:R-:W-:Y:S05]  /*812b0*/  BRA.U !UP1, `(.L_x_1587) ;  /* 0x0000000109c87547 */ /* 0x000fea000b800000 */
        /* <DEDUP_REMOVED lines=50> */
.L_x_1587:
        /* <DEDUP_REMOVED lines=16> */
[----:B------:R-:W-:Y:S01]  /*816e0*/  CS2R R8, SRZ ;  /* 0x0000000000087805 */ /* 0x000fe2000001ff00 */
[----:B------:R-:W-:Y:S02]  /*816f0*/  IMAD.MOV.U32 R6, RZ, RZ, RZ ;  /* 0x000000ffff067224 */ /* 0x000fe400078e00ff */
[----:B------:R-:W-:-:S07]  /*81700*/  IMAD.MOV.U32 R14, RZ, RZ, RZ ;  /* 0x000000ffff0e7224 */ /* 0x000fce00078e00ff */
.L_x_1593:
[----:B---3--:R-:W-:-:S04]  /*81710*/  LEA R18, P1, R8, R22, 0x3 ;  /* 0x0000001608127211 */ /* 0x008fc800078218ff */
[----:B------:R-:W-:-:S05]  /*81720*/  LEA.HI.X R19, R8, R23, R9, 0x3, P1 ;  /* 0x0000001708137211 */ /* 0x000fca00008f1c09 */
[----:B------:R-:W3:Y:S04]  /*81730*/  LD.E.64 R30, desc[UR6][R18.64] ;  /* 0x00000006121e7980 */ /* 0x000ee8000c101b00 */
[----:B------:R-:W4:Y:S04]  /*81740*/  LD.E.64 R28, desc[UR6][R18.64+0x8] ;  /* 0x00000806121c7980 */ /* 0x000f28000c101b00 */
[----:B------:R-:W5:Y:S04]  /*81750*/  LD.E.64 R26, desc[UR6][R18.64+0x10] ;  /* 0x00001006121a7980 */ /* 0x000f68000c101b00 */
[----:B------:R-:W2:Y:S04]  /*81760*/  LD.E.64 R16, desc[UR6][R18.64+0x18] ;  /* 0x0000180612107980 */ /* 0x000ea8000c101b00 */
[----:B------:R-:W2:Y:S01]  /*81770*/  LD.E.64 R24, desc[UR6][R18.64+0x20] ;  /* 0x0000200612187980 */ /* 0x000ea2000c101b00 */
[----:B------:R-:W-:-:S02]  /*81780*/  IMAD.MOV.U32 R34, RZ, RZ, R3 ;  /* 0x000000ffff227224 */ /* 0x000fc400078e0003 */
[----:B------:R-:W-:Y:S01]  /*81790*/  IMAD.MOV.U32 R35, RZ, RZ, R4 ;  /* 0x000000ffff237224 */ /* 0x000fe200078e0004 */
        /* <DEDUP_REMOVED lines=17> */
[----:B------:R-:W-:-:S03]  /*818b0*/  LEA R34, P1, R3, R3, 0x5 ;  /* 0x0000000303227211 */ /* 0x000fc600078228ff */
[----:B------:R-:W3:Y:S01]  /*818c0*/  LD.E.64 R18, desc[UR6][R18.64+0x38] ;  /* 0x0000380612127980 */ /* 0x000ee2000c101b00 */
        /* <DEDUP_REMOVED lines=127> */
.L_x_1592:
        /* <DEDUP_REMOVED lines=84> */
.L_x_1594:
[----:B------:R-:W-:Y:S05]  /*82600*/  BRA.U !UP1, `(.L_x_1591) ;  /* 0x0000000509187547 */ /* 0x000fea000b800000 */
[----:B------:R-:W-:Y:S02]  /*82610*/  UISETP.NE.U32.AND UP0, UPT, UR12, 0x1, UPT ;  /* 0x000000010c00788c */ /* 0x000fe4000bf05070 */
[----:B------:R-:W-:Y:S02]  /*82620*/  UISETP.NE.U32.AND UP1, UPT, UR13, URZ, UPT ;  /* 0x000000ff0d00728c */ /* 0x000fe4000bf25070 */
[----:B------:R-:W-:Y:S02]  /*82630*/  UISETP.NE.AND.EX UP0, UPT, URZ, URZ, UPT, UP0 ;  /* 0x000000ffff00728c */ /* 0x000fe4000bf05300 */
[----:B------:R-:W-:-:S07]  /*82640*/  UISETP.NE.AND.EX UP1, UPT, URZ, URZ, UPT, UP1 ;  /* 0x000000ffff00728c */ /* 0x000fce000bf25310 */
[----:B------:R-:W-:Y:S05]  /*82650*/  BRA.U !UP0, `(.L_x_1595) ;  /* 0x0000000108a87547 */ /* 0x000fea000b800000 */
[----:B---3--:R-:W-:-:S04]  /*82660*/  LEA R18, P1, R8, R22, 0x3 ;  /* 0x0000001608127211 */ /* 0x008fc800078218ff */
        /* <DEDUP_REMOVED lines=41> */
.L_x_1595:
[----:B------:R-:W-:Y:S05]  /*82900*/  BRA.U !UP1, `(.L_x_1591) ;  /* 0x0000000109587547 */ /* 0x000fea000b800000 */
[----:B---3--:R-:W-:-:S04]  /*82910*/  LEA R16, P1, R8, R22, 0x3 ;  /* 0x0000001608107211 */ /* 0x008fc800078218ff */
        /* <DEDUP_REMOVED lines=21> */
.L_x_1591:
        /* <DEDUP_REMOVED lines=12> */
.L_x_1598:
[----:B--2---:R-:W-:-:S04]  /*82b30*/  LEA R32, P0, R8, R20, 0x3 ;  /* 0x0000001408207211 */ /* 0x004fc800078018ff */
[----:B------:R-:W-:-:S05]  /*82b40*/  LEA.HI.X R33, R8, R21, R9, 0x3, P0 ;  /* 0x0000001508217211 */ /* 0x000fca00000f1c09 */
[----:B------:R-:W2:Y:S04]  /*82b50*/  LD.E.64 R24, desc[UR6][R32.64] ;  /* 0x0000000620187980 */ /* 0x000ea8000c101b00 */
[----:B------:R-:W4:Y:S04]  /*82b60*/  LD.E.64 R26, desc[UR6][R32.64+0x8] ;  /* 0x00000806201a7980 */ /* 0x000f28000c101b00 */
[----:B------:R-:W5:Y:S04]  /*82b70*/  LD.E.64 R16, desc[UR6][R32.64+0x10] ;  /* 0x0000100620107980 */ /* 0x000f68000c101b00 */
[----:B------:R-:W3:Y:S01]  /*82b80*/  LD.E.64 R18, desc[UR6][R32.64+0x18] ;  /* 0x0000180620127980 */ /* 0x000ee2000c101b00 */
[----:B--2---:R-:W-:-:S04]  /*82b90*/  IMAD.WIDE.U32 R28, R24, -0x61c8864f, R28 ;  /* 0x9e3779b1181c7825 */ /* 0x004fc800078e001c */
[----:B------:R-:W-:-:S04]  /*82ba0*/  IMAD R24, R25, -0x61c8864f, RZ ;  /* 0x9e3779b119187824 */ /* 0x000fc800078e02ff */
[----:B------:R-:W-:Y:S01]  /*82bb0*/  IMAD.IADD R24, R29, 0x1, R24 ;  /* 0x000000011d187824 */ /* 0x000fe200078e0218 */
[----:B------:R-:W-:-:S04]  /*82bc0*/  LEA R29, P0, R28, R28, 0xd ;  /* 0x0000001c1c1d7211 */ /* 0x000fc800078068ff */
        /* <DEDUP_REMOVED lines=35> */
[----:B------:R-:W-:-:S03]  /*82e00*/  IADD3 R8, P2, PT, R8, 0x8, RZ ;  /* 0x0000000808087810 */ /* 0x000fc60007f5e0ff */
[----:B------:R-:W-:Y:S01]  /*82e10*/  IMAD R16, R17, -0x61c8864f, RZ ;  /* 0x9e3779b111107824 */ /* 0x000fe200078e02ff */
[----:B------:R-:W-:Y:S01]  /*82e20*/  LEA R17, P0, R28, R28, 0xd ;  /* 0x0000001c1c117211 */ /* 0x000fe200078068ff */
[----:B------:R-:W-:Y:S02]  /*82e30*/  IMAD.X R9, RZ, RZ, R9, P2 ;  /* 0x000000ffff097224 */ /* 0x000fe400010e0609 */
        /* <DEDUP_REMOVED lines=14> */
[----:B---3--:R-:W-:-:S04]  /*82f20*/  IMAD.WIDE.U32 R16, R18, -0x61c8864f, R16 ;  /* 0x9e3779b112107825 */ /* 0x008fc800078e0010 */
        /* <DEDUP_REMOVED lines=89> */
.L_x_1597:
[----:B------:R-:W-:Y:S05]  /*834c0*/  BRA.U !UP1, `(.L_x_1596) ;  /* 0x0000000909507547 */ /* 0x000fea000b800000 */
[----:B------:R-:W-:Y:S02]  /*834d0*/  UISETP.GE.U32.AND UP0, UPT, UR8, 0x3, UPT ;  /* 0x000000030800788c */ /* 0x000fe4000bf06070 */
[----:B------:R-:W-:Y:S02]  /*834e0*/  UISETP.NE.U32.AND UP1, UPT, UR12, URZ, UPT ;  /* 0x000000ff0c00728c */ /* 0x000fe4000bf25070 */
[----:B------:R-:W-:Y:S02]  /*834f0*/  UISETP.GE.U32.AND.EX UP0, UPT, UR9, URZ, UPT, UP0 ;  /* 0x000000ff0900728c */ /* 0x000fe4000bf06100 */
        /* <DEDUP_REMOVED lines=78> */
.L_x_1599:
[----:B------:R-:W-:Y:S05]  /*839e0*/  BRA.U !UP1, `(.L_x_1596) ;  /* 0x0000000509087547 */ /* 0x000fea000b800000 */
[----:B------:R-:W-:Y:S02]  /*839f0*/  UISETP.NE.U32.AND UP0, UPT, UR12, 0x1, UPT ;  /* 0x000000010c00788c */ /* 0x000fe4000bf05070 */
[----:B------:R-:W-:Y:S02]  /*83a00*/  UISETP.NE.U32.AND UP1, UPT, UR13, URZ, UPT ;  /* 0x000000ff0d00728c */ /* 0x000fe4000bf25070 */
[----:B------:R-:W-:Y:S02]  /*83a10*/  UISETP.NE.AND.EX UP0, UPT, URZ, URZ, UPT, UP0 ;  /* 0x000000ffff00728c */ /* 0x000fe4000bf05300 */
[----:B------:R-:W-:-:S07]  /*83a20*/  UISETP.NE.AND.EX UP1, UPT, URZ, URZ, UPT, UP1 ;  /* 0x000000ffff00728c */ /* 0x000fce000bf25310 */
[----:B------:R-:W-:Y:S05]  /*83a30*/  BRA.U !UP0, `(.L_x_1600) ;  /* 0x0000000108a07547 */ /* 0x000fea000b800000 */
[----:B--2---:R-:W-:-:S04]  /*83a40*/  LEA R16, P0, R8, R20, 0x3 ;  /* 0x0000001408107211 */ /* 0x004fc800078018ff */
[----:B------:R-:W-:-:S05]  /*83a50*/  LEA.HI.X R17, R8, R21, R9, 0x3, P0 ;  /* 0x0000001508117211 */ /* 0x000fca00000f1c09 */
[----:B------:R-:W2:Y:S04]  /*83a60*/  LD.E.64 R14, desc[UR6][R16.64] ;  /* 0x00000006100e7980 */ /* 0x000ea8000c101b00 */
[----:B------:R-:W4:Y:S01]  /*83a70*/  LD.E.64 R16, desc[UR6][R16.64+0x8] ;  /* 0x0000080610107980 */ /* 0x000f22000c101b00 */
        /* <DEDUP_REMOVED lines=36> */
.L_x_1600:
[----:B------:R-:W-:Y:S05]  /*83cc0*/  BRA.U !UP1, `(.L_x_1596) ;  /* 0x0000000109507547 */ /* 0x000fea000b800000 */
        /* <DEDUP_REMOVED lines=20> */
.L_x_1596:
[----:B------:R-:W-:-:S04]  /*83e10*/  ISETP.GE.U32.AND P0, PT, R3, R28, PT ;  /* 0x0000001c0300720c */ /* 0x000fc80003f06070 */
[----:B------:R-:W-:-:S04]  /*83e20*/  ISETP.GE.U32.AND.EX P0, PT, R4, R29, PT, P0 ;  /* 0x0000001d0400720c */ /* 0x000fc80003f06100 */
[----:B------:R-:W-:Y:S01]  /*83e30*/  PLOP3.LUT P0, PT, P0, PT, PT, 0x8, 0x80 ;  /* 0x000000000080781c */ /* 0x000fe2000070e170 */
[----:B------:R-:W-:-:S12]  /*83e40*/  BRA `(.L_x_1583) ;  /* 0x00000000006c7947 */ /* 0x000fd80003800000 */
.L_x_1590:
[----:B------:R-:W0:Y:S01]  /*83e50*/  LDCU UR8, c[0x0][0x3c8] ;  /* 0x00007900ff0877ac */ /* 0x000e220008000800 */
[----:B------:R-:W-:Y:S01]  /*83e60*/  PLOP3.LUT P0, PT, PT, PT, PT, 0x8, 0x80 ;  /* 0x000000000080781c */ /* 0x000fe20003f0e170 */
[----:B0-----:R-:W-:-:S09]  /*83e70*/  UISETP.NE.AND UP0, UPT, UR8, URZ, UPT ;  /* 0x000000ff0800728c */ /* 0x001fd2000bf05270 */
[----:B------:R-:W-:Y:S05]  /*83e80*/  BRA.U !UP0, `(.L_x_1583) ;  /* 0x00000001085c7547 */ /* 0x000fea000b800000 */
[----:B------:R-:W-:Y:S02]  /*83e90*/  IMAD.MOV.U32 R3, RZ, RZ, RZ ;  /* 0x000000ffff037224 */ /* 0x000fe400078e00ff */
[----:B------:R-:W-:-:S07]  /*83ea0*/  IMAD.MOV.U32 R6, RZ, RZ, RZ ;  /* 0x000000ffff067224 */ /* 0x000fce00078e00ff */
.L_x_1601:
        /* <DEDUP_REMOVED lines=21> */
.L_x_1583:
[----:B------:R-:W-:Y:S05]  /*84000*/  BSYNC.RECONVERGENT B0 ;  /* 0x0000000000007941 */ /* 0x000fea0003800200 */
.L_x_1582:
[----:B------:R-:W4:Y:S01]  /*84010*/  S2UR UR9, SR_CgaCtaId ;  /* 0x00000000000979c3 */ /* 0x000f220000008800 */
[----:B------:R-:W-:Y:S01]  /*84020*/  VIADD R6, R7, 0x1 ;  /* 0x0000000107067836 */ /* 0x000fe20000000000 */
[----:B------:R-:W-:Y:S01]  /*84030*/  UMOV UR8, 0x400 ;  /* 0x0000040000087882 */ /* 0x000fe20000000000 */
[----:B------:R-:W-:Y:S01]  /*84040*/  @!P0 IMAD.MOV R6, RZ, RZ, R7 ;  /* 0x000000ffff068224 */ /* 0x000fe200078e0207 */
[----:B------:R-:W-:Y:S01]  /*84050*/  BSSY.RECONVERGENT B0, `(.L_x_1602) ;  /* 0x0000403000007945 */ /* 0x000fe20003800200 */
[----:B0-----:R-:W-:Y:S01]  /*84060*/  VIADD R3, R5, 0x1 ;  /* 0x0000000105037836 */ /* 0x001fe20000000000 */
[----:B-123--:R-:W-:Y:S01]  /*84070*/  SEL R14, R22, R20, P0 ;  /* 0x00000014160e7207 */ /* 0x00efe20000000000 */
[----:B------:R-:W-:Y:S01]  /*84080*/  @P0 IMAD.MOV R3, RZ, RZ, R5 ;  /* 0x000000ffff030224 */ /* 0x000fe200078e0205 */
[----:B------:R-:W-:Y:S02]  /*84090*/  ISETP.GE.AND P1, PT, R6, R2, PT ;  /* 0x000000020600720c */ /* 0x000fe40003f26270 */
[----:B------:R-:W-:Y:S01]  /*840a0*/  SEL R15, R23, R21, P0 ;  /* 0x00000015170f7207 */ /* 0x000fe20000000000 */
[----:B----4-:R-:W-:-:S06]  /*840b0*/  ULEA UR8, UR9, UR8, 0x18 ;  /* 0x0000000809087291 */ /* 0x010fcc000f8ec0ff */
[----:B------:R-:W-:Y:S02]  /*840c0*/  @!P0 LEA R4, R3, UR8, 0x3 ;  /* 0x0000000803048c11 */ /* 0x000fe4000f8e18ff */
[----:B------:R-:W-:-:S03]  /*840d0*/  @P0 LEA R5, R6, UR8, 0x3 ;  /* 0x0000000806050c11 */ /* 0x000fc6000f8e18ff */
[----:B------:R0:W1:Y:S04]  /*840e0*/  @!P0 LDS.64 R20, [R4] ;  /* 0x0000000004148984 */ /* 0x0000680000000a00 */
[----:B------:R0:W2:Y:S01]  /*840f0*/  @P0 LDS.64 R22, [R5] ;  /* 0x0000000005160984 */ /* 0x0000a20000000a00 */
        /* <DEDUP_REMOVED lines=25> */
.L_x_1606:
[----:B--2---:R-:W-:-:S04]  /*84290*/  LEA R24, P1, R7, R22, 0x3 ;  /* 0x0000001607187211 */ /* 0x004fc800078218ff */
        /* <DEDUP_REMOVED lines=101> */
[----:B------:R-:W-:Y:S06]  /*848f0*/  @P1 BRA `(.L_x_1606) ;  /* 0xfffffff800641947 */ /* 0x000fec000383ffff */
.L_x_1605:
        /* <DEDUP_REMOVED lines=50> */
.L_x_1604:
        /* <DEDUP_REMOVED lines=17> */
.L_x_1609:
[----:B-1----:R-:W-:-:S04]  /*84d30*/  LEA R18, P1, R7, R20, 0x3 ;  /* 0x0000001407127211 */ /* 0x002fc800078218ff */
        /* <DEDUP_REMOVED lines=103> */
.L_x_1608:
[----:B------:R-:W-:Y:S05]  /*853b0*/  BRA.U !UP1, `(.L_x_1607) ;  /* 0x0000000109c87547 */ /* 0x000fea000b800000 */
[----:B-1----:R-:W-:-:S04]  /*853c0*/  LEA R18, P1, R7, R20, 0x3 ;  /* 0x0000001407127211 */ /* 0x002fc800078218ff */
        /* <DEDUP_REMOVED lines=49> */
.L_x_1607:
[----:B------:R-:W-:-:S04]  /*856e0*/  ISETP.NE.U32.AND P1, PT, R4, R26, PT ;  /* 0x0000001a0400720c */ /* 0x000fc80003f25070 */
[----:B------:R-:W-:-:S13]  /*856f0*/  ISETP.NE.AND.EX P1, PT, R5, R27, PT, P1 ;  /* 0x0000001b0500720c */ /* 0x000fda0003f25310 */
[----:B------:R-:W-:Y:S05]  /*85700*/  @!P1 BRA `(.L_x_1610) ;  /* 0x0000002400f09947 */ /* 0x000fea0003800000 */
        /* <DEDUP_REMOVED lines=12> */
.L_x_1613:
[----:B--2---:R-:W-:-:S04]  /*857d0*/  LEA R18, P1, R8, R22, 0x3 ;  /* 0x0000001608127211 */ /* 0x004fc800078218ff */
[----:B------:R-:W-:-:S05]  /*857e0*/  LEA.HI.X R19, R8, R23, R9, 0x3, P1 ;  /* 0x0000001708137211 */ /* 0x000fca00008f1c09 */
        /* <DEDUP_REMOVED lines=42> */
[----:B----4-:R-:W-:-:S04]  /*85a90*/  IMAD.WIDE.U32 R32, R26, -0x61c8864f, R32 ;  /* 0x9e3779b11a207825 */ /* 0x010fc800078e0020 */
        /* <DEDUP_REMOVED lines=108> */
.L_x_1612:
[----:B------:R-:W-:Y:S05]  /*86160*/  BRA.U !UP1, `(.L_x_1611) ;  /* 0x0000000909587547 */ /* 0x000fea000b800000 */
[----:B------:R-:W-:Y:S02]  /*86170*/  UIADD3 UR8, UP0, UPT, UR11, -0x1, URZ ;  /* 0xffffffff0b087890 */ /* 0x000fe4000ff1e0ff */
[----:B------:R-:W-:Y:S02]  /*86180*/  UISETP.NE.U32.AND UP1, UPT, UR12, URZ, UPT ;  /* 0x000000ff0c00728c */ /* 0x000fe4000bf25070 */
[----:B------:R-:W-:Y:S02]  /*86190*/  UIADD3.X UR9, UPT, UPT, URZ, -0x1, URZ, UP0, !UPT ;  /* 0xffffffffff097890 */ /* 0x000fe400087fe4ff */
[----:B------:R-:W-:Y:S02]  /*861a0*/  UISETP.GE.U32.AND UP0, UPT, UR8, 0x3, UPT ;  /* 0x000000030800788c */ /* 0x000fe4000bf06070 */
[----:B------:R-:W-:Y:S02]  /*861b0*/  UISETP.NE.AND.EX UP1, UPT, URZ, URZ, UPT, UP1 ;  /* 0x000000ffff00728c */ /* 0x000fe4000bf25310 */
[----:B------:R-:W-:-:S09]  /*861c0*/  UISETP.GE.U32.AND.EX UP0, UPT, UR9, URZ, UPT, UP0 ;  /* 0x000000ff0900728c */ /* 0x000fd2000bf06100 */
        /* <DEDUP_REMOVED lines=77> */
.L_x_1614:
        /* <DEDUP_REMOVED lines=46> */
.L_x_1615:
        /* <DEDUP_REMOVED lines=21> */
.L_x_1611:
        /* <DEDUP_REMOVED lines=12> */
.L_x_1618:
[----:B-1----:R-:W-:-:S04]  /*86b90*/  LEA R32, P0, R8, R20, 0x3 ;  /* 0x0000001408207211 */ /* 0x002fc800078018ff */
[----:B------:R-:W-:-:S05]  /*86ba0*/  LEA.HI.X R33, R8, R21, R9, 0x3, P0 ;  /* 0x0000001508217211 */ /* 0x000fca00000f1c09 */
[----:B------:R-:W3:Y:S04]  /*86bb0*/  LD.E.64 R18, desc[UR6][R32.64] ;  /* 0x0000000620127980 */ /* 0x000ee8000c101b00 */
[----:B------:R-:W4:Y:S04]  /*86bc0*/  LD.E.64 R24, desc[UR6][R32.64+0x8] ;  /* 0x0000080620187980 */ /* 0x000f28000c101b00 */
        /* <DEDUP_REMOVED lines=149> */
.L_x_1617:
        /* <DEDUP_REMOVED lines=84> */
.L_x_1619:
[----:B------:R-:W-:Y:S05]  /*87a60*/  BRA.U !UP1, `(.L_x_1616) ;  /* 0x0000000509087547 */ /* 0x000fea000b800000 */
[----:B------:R-:W-:Y:S02]  /*87a70*/  UISETP.NE.U32.AND UP0, UPT, UR12, 0x1, UPT ;  /* 0x000000010c00788c */ /* 0x000fe4000bf05070 */
[----:B------:R-:W-:Y:S02]  /*87a80*/  UISETP.NE.U32.AND UP1, UPT, UR13, URZ, UPT ;  /* 0x000000ff0d00728c */ /* 0x000fe4000bf25070 */
[----:B------:R-:W-:Y:S02]  /*87a90*/  UISETP.NE.AND.EX UP0, UPT, URZ, URZ, UPT, UP0 ;  /* 0x000000ffff00728c */ /* 0x000fe4000bf05300 */
[----:B------:R-:W-:-:S07]  /*87aa0*/  UISETP.NE.AND.EX UP1, UPT, URZ, URZ, UPT, UP1 ;  /* 0x000000ffff00728c */ /* 0x000fce000bf25310 */
[----:B------:R-:W-:Y:S05]  /*87ab0*/  BRA.U !UP0, `(.L_x_1620) ;  /* 0x0000000108a07547 */ /* 0x000fea000b800000 */
[----:B-1----:R-:W-:-:S04]  /*87ac0*/  LEA R18, P0, R8, R20, 0x3 ;  /* 0x0000001408127211 */ /* 0x002fc800078018ff */
[----:B------:R-:W-:-:S05]  /*87ad0*/  LEA.HI.X R19, R8, R21, R9, 0x3, P0 ;  /* 0x0000001508137211 */ /* 0x000fca00000f1c09 */
[----:B------:R-:W3:Y:S04]  /*87ae0*/  LD.E.64 R16, desc[UR6][R18.64] ;  /* 0x0000000612107980 */ /* 0x000ee8000c101b00 */
[----:B------:R-:W4:Y:S01]  /*87af0*/  LD.E.64 R18, desc[UR6][R18.64+0x8] ;  /* 0x0000080612127980 */ /* 0x000f22000c101b00 */
        /* <DEDUP_REMOVED lines=36> */
.L_x_1620:
[----:B------:R-:W-:Y:S05]  /*87d40*/  BRA.U !UP1, `(.L_x_1616) ;  /* 0x0000000109507547 */ /* 0x000fea000b800000 */
        /* <DEDUP_REMOVED lines=20> */
.L_x_1616:
[----:B------:R-:W-:-:S04]  /*87e90*/  ISETP.GE.U32.AND P0, PT, R4, R28, PT ;  /* 0x0000001c0400720c */ /* 0x000fc80003f06070 */
[----:B------:R-:W-:-:S04]  /*87ea0*/  ISETP.GE.U32.AND.EX P0, PT, R5, R29, PT, P0 ;  /* 0x0000001d0500720c */ /* 0x000fc80003f06100 */
[----:B------:R-:W-:Y:S01]  /*87eb0*/  PLOP3.LUT P0, PT, P0, PT, PT, 0x8, 0x80 ;  /* 0x000000000080781c */ /* 0x000fe2000070e170 */
[----:B------:R-:W-:-:S12]  /*87ec0*/  BRA `(.L_x_1603) ;  /* 0x00000000006c7947 */ /* 0x000fd80003800000 */
.L_x_1610:
[----:B------:R-:W0:Y:S01]  /*87ed0*/  LDCU UR8, c[0x0][0x3c8] ;  /* 0x00007900ff0877ac */ /* 0x000e220008000800 */
[----:B------:R-:W-:Y:S01]  /*87ee0*/  PLOP3.LUT P0, PT, PT, PT, PT, 0x8, 0x80 ;  /* 0x000000000080781c */ /* 0x000fe20003f0e170 */
[----:B0-----:R-:W-:-:S09]  /*87ef0*/  UISETP.NE.AND UP0, UPT, UR8, URZ, UPT ;  /* 0x000000ff0800728c */ /* 0x001fd2000bf05270 */
[----:B------:R-:W-:Y:S05]  /*87f00*/  BRA.U !UP0, `(.L_x_1603) ;  /* 0x00000001085c7547 */ /* 0x000fea000b800000 */
[----:B------:R-:W-:Y:S02]  /*87f10*/  IMAD.MOV.U32 R7, RZ, RZ, RZ ;  /* 0x000000ffff077224 */ /* 0x000fe400078e00ff */
[----:B------:R-:W-:-:S07]  /*87f20*/  IMAD.MOV.U32 R18, RZ, RZ, RZ ;  /* 0x000000ffff127224 */ /* 0x000fce00078e00ff */
.L_x_1621:
[C---:B------:R-:W-:Y:S01]  /*87f30*/  IMAD.SHL.U32 R9, R7.reuse, 0x8, RZ ;  /* 0x0000000807097824 */ /* 0x040fe200078e00ff */
[----:B------:R-:W-:-:S04]  /*87f40*/  SHF.L.U64.HI R16, R7, 0x3, R18 ;  /* 0x0000000307107819 */ /* 0x000fc80000010212 */
[C---:B--2---:R-:W-:Y:S02]  /*87f50*/  IADD3 R4, P0, PT, R9.reuse, R22, RZ ;  /* 0x0000001609047210 */ /* 0x044fe40007f1e0ff */
        /* <DEDUP_REMOVED lines=18> */
.L_x_1603:
[----:B------:R-:W-:Y:S05]  /*88080*/  BSYNC.RECONVERGENT B0 ;  /* 0x0000000000007941 */ /* 0x000fea0003800200 */
.L_x_1602:
[----:B------:R-:W3:Y:S01]  /*88090*/  S2UR UR9, SR_CgaCtaId ;  /* 0x00000000000979c3 */ /* 0x000ee20000008800 */
[----:B0-----:R-:W-:Y:S01]  /*880a0*/  VIADD R5, R6, 0x1 ;  /* 0x0000000106057836 */ /* 0x001fe20000000000 */
[----:B------:R-:W-:Y:S01]  /*880b0*/  UMOV UR8, 0x400 ;  /* 0x0000040000087882 */ /* 0x000fe20000000000 */
[----:B------:R-:W-:Y:S01]  /*880c0*/  @!P0 IMAD.MOV R5, RZ, RZ, R6 ;  /* 0x000000ffff058224 */ /* 0x000fe200078e0206 */
[----:B------:R-:W-:Y:S01]  /*880d0*/  BSSY.RECONVERGENT B0, `(.L_x_1622) ;  /* 0x000040f000007945 */ /* 0x000fe20003800200 */
[----:B------:R-:W-:Y:S01]  /*880e0*/  VIADD R4, R3, 0x1 ;  /* 0x0000000103047836 */ /* 0x000fe20000000000 */
[----:B-12---:R-:W-:Y:S01]  /*880f0*/  SEL R16, R22, R20, P0 ;  /* 0x0000001416107207 */ /* 0x006fe20000000000 */
[----:B------:R-:W-:Y:S01]  /*88100*/  @P0 IMAD.MOV R4, RZ, RZ, R3 ;  /* 0x000000ffff040224 */ /* 0x000fe200078e0203 */
[----:B------:R-:W-:Y:S02]  /*88110*/  ISETP.GE.AND P1, PT, R5, R2, PT ;  /* 0x000000020500720c */ /* 0x000fe40003f26270 */
[----:B------:R-:W-:Y:S01]  /*88120*/  SEL R17, R23, R21, P0 ;  /* 0x0000001517117207 */ /* 0x000fe20000000000 */
[----:B---3--:R-:W-:-:S06]  /*88130*/  ULEA UR8, UR9, UR8, 0x18 ;  /* 0x0000000809087291 */ /* 0x008fcc000f8ec0ff */
        /* <DEDUP_REMOVED lines=29> */
.L_x_1626:
        /* <DEDUP_REMOVED lines=104> */
.L_x_1625:
        /* <DEDUP_REMOVED lines=51> */
.L_x_1624:
        /* <DEDUP_REMOVED lines=17> */
.L_x_1629:
        /* <DEDUP_REMOVED lines=21> */
[C-C-:B------:R-:W-:Y:S02]  /*88f20*/  SHF.R.U64 R30, R24.reuse, 0x10, R25.reuse ;  /* 0x00000010181e7819 */ /* 0x140fe40000001219 */
[----:B------:R-:W-:Y:S01]  /*88f30*/  SHF.R.U64 R24, R24, 0x18, R25 ;  /* 0x0000001818187819 */ /* 0x000fe20000001219 */
        /* <DEDUP_REMOVED lines=21> */
[--C-:B------:R-:W-:Y:S02]  /*89090*/  SHF.R.U32.HI R29, RZ, 0x10, R25.reuse ;  /* 0x00000010ff1d7819 */ /* 0x100fe40000011619 */
[----:B------:R-:W-:Y:S01]  /*890a0*/  SHF.R.U32.HI R25, RZ, 0x18, R25 ;  /* 0x00000018ff197819 */ /* 0x000fe20000011619 */
[----:B------:R-:W-:Y:S01]  /*890b0*/  IMAD R24, R24, 0x1b3, RZ ;  /* 0x000001b318187824 */ /* 0x000fe200078e02ff */
[----:B------:R-:W-:-:S05]  /*890c0*/  LOP3.LUT R29, R28, 0xff, R29, 0x78, !PT ;  /* 0x000000ff1c1d7812 */ /* 0x000fca00078e781d */
[C---:B------:R-:W-:Y:S02]  /*890d0*/  IMAD R24, R29.reuse, 0x100, R24 ;  /* 0x000001001d187824 */ /* 0x040fe400078e0218 */
[----:B------:R-:W-:-:S04]  /*890e0*/  IMAD.WIDE.U32 R28, R29, 0x1b3, RZ ;  /* 0x000001b31d1c7825 */ /* 0x000fc800078e00ff */
[----:B------:R-:W-:Y:S01]  /*890f0*/  IMAD.IADD R24, R29, 0x1, R24 ;  /* 0x000000011d187824 */ /* 0x000fe200078e0218 */
[----:B------:R-:W-:-:S03]  /*89100*/  LOP3.LUT R28, R25, R28, RZ, 0x3c, !PT ;  /* 0x0000001c191c7212 */ /* 0x000fc600078e3cff */
        /* <DEDUP_REMOVED lines=14> */
[C-C-:B------:R-:W-:Y:S02]  /*891f0*/  SHF.R.U64 R28, R26.reuse, 0x10, R27.reuse ;  /* 0x000000101a1c7819 */ /* 0x140fe4000000121b */
[----:B------:R-:W-:Y:S01]  /*89200*/  SHF.R.U64 R26, R26, 0x18, R27 ;  /* 0x000000181a1a7819 */ /* 0x000fe2000000121b */
        /* <DEDUP_REMOVED lines=36> */
.L_x_1628:
        /* <DEDUP_REMOVED lines=51> */
.L_x_1627:
        /* <DEDUP_REMOVED lines=17> */
.L_x_1633:
[----:B--2---:R-:W-:-:S04]  /*89890*/  LEA R26, P1, R8, R22, 0x3 ;  /* 0x00000016081a7211 */ /* 0x004fc800078218ff */
[----:B------:R-:W-:-:S05]  /*898a0*/  LEA.HI.X R27, R8, R23, R9, 0x3, P1 ;  /* 0x00000017081b7211 */ /* 0x000fca00008f1c09 */
[----:B------:R-:W2:Y:S04]  /*898b0*/  LD.E.64 R30, desc[UR6][R26.64] ;  /* 0x000000061a1e7980 */ /* 0x000ea8000c101b00 */
[----:B------:R-:W3:Y:S04]  /*898c0*/  LD.E.64 R28, desc[UR6][R26.64+0x8] ;  /* 0x000008061a1c7980 */ /* 0x000ee8000c101b00 */
[----:B------:R-:W4:Y:S01]  /*898d0*/  LD.E.64 R24, desc[UR6][R26.64+0x10] ;  /* 0x000010061a187980 */ /* 0x000f22000c101b00 */
[----:B------:R-:W-:Y:S02]  /*898e0*/  IMAD.MOV.U32 R32, RZ, RZ, R3 ;  /* 0x000000ffff207224 */ /* 0x000fe400078e0003 */
[----:B------:R-:W-:-:S02]  /*898f0*/  IMAD.MOV.U32 R33, RZ, RZ, R6 ;  /* 0x000000ffff217224 */ /* 0x000fc400078e0006 */
        /* <DEDUP_REMOVED lines=19> */
[----:B------:R-:W-:Y:S02]  /*89a30*/  IMAD.WIDE.U32 R32, R28, -0x61c8864f, R32 ;  /* 0x9e3779b11c207825 */ /* 0x000fe400078e0020 */
        /* <DEDUP_REMOVED lines=128> */
.L_x_1632:
        /* <DEDUP_REMOVED lines=86> */
.L_x_1634:
        /* <DEDUP_REMOVED lines=48> */
.L_x_1635:
[----:B------:R-:W-:Y:S05]  /*8aaa0*/  BRA.U !UP1, `(.L_x_1631) ;  /* 0x0000000109587547 */ /* 0x000fea000b800000 */
        /* <DEDUP_REMOVED lines=22> */
.L_x_1631:
        /* <DEDUP_REMOVED lines=12> */
.L_x_1638:
[----:B-1----:R-:W-:-:S04]  /*8acd0*/  LEA R24, P0, R8, R20, 0x3 ;  /* 0x0000001408187211 */ /* 0x002fc800078018ff */
[----:B------:R-:W-:-:S05]  /*8ace0*/  LEA.HI.X R25, R8, R21, R9, 0x3, P0 ;  /* 0x0000001508197211 */ /* 0x000fca00000f1c09 */
[----:B------:R-:W3:Y:S04]  /*8acf0*/  LD.E.64 R32, desc[UR6][R24.64] ;  /* 0x0000000618207980 */ /* 0x000ee8000c101b00 */
[----:B------:R-:W4:Y:S04]  /*8ad00*/  LD.E.64 R30, desc[UR6][R24.64+0x8] ;  /* 0x00000806181e7980 */ /* 0x000f28000c101b00 */
[----:B------:R-:W5:Y:S04]  /*8ad10*/  LD.E.64 R28, desc[UR6][R24.64+0x10] ;  /* 0x00001006181c7980 */ /* 0x000f68000c101b00 */
        /* <DEDUP_REMOVED lines=72> */
[----:B------:R-:W5:Y:S01]  /*8b1a0*/  LD.E.64 R24, desc[UR6][R24.64+0x38] ;  /* 0x0000380618187980 */ /* 0x000f62000c101b00 */
        /* <DEDUP_REMOVED lines=75> */
.L_x_1637:
        /* <DEDUP_REMOVED lines=84> */
.L_x_1639:
        /* <DEDUP_REMOVED lines=46> */
.L_x_1640:
        /* <DEDUP_REMOVED lines=21> */
.L_x_1636:
[----:B------:R-:W-:-:S04]  /*8bfd0*/  ISETP.GE.U32.AND P0, PT, R3, R34, PT ;  /* 0x000000220300720c */ /* 0x000fc80003f06070 */
[----:B------:R-:W-:-:S04]  /*8bfe0*/  ISETP.GE.U32.AND.EX P0, PT, R6, R35, PT, P0 ;  /* 0x000000230600720c */ /* 0x000fc80003f06100 */
[----:B------:R-:W-:Y:S01]  /*8bff0*/  PLOP3.LUT P0, PT, P0, PT, PT, 0x8, 0x80 ;  /* 0x000000000080781c */ /* 0x000fe2000070e170 */
[----:B------:R-:W-:-:S12]  /*8c000*/  BRA `(.L_x_1623) ;  /* 0x00000000006c7947 */ /* 0x000fd80003800000 */
.L_x_1630:
[----:B------:R-:W0:Y:S01]  /*8c010*/  LDCU UR8, c[0x0][0x3c8] ;  /* 0x00007900ff0877ac */ /* 0x000e220008000800 */
[----:B------:R-:W-:Y:S01]  /*8c020*/  PLOP3.LUT P0, PT, PT, PT, PT, 0x8, 0x80 ;  /* 0x000000000080781c */ /* 0x000fe20003f0e170 */
[----:B0-----:R-:W-:-:S09]  /*8c030*/  UISETP.NE.AND UP0, UPT, UR8, URZ, UPT ;  /* 0x000000ff0800728c */ /* 0x001fd2000bf05270 */
[----:B------:R-:W-:Y:S05]  /*8c040*/  BRA.U !UP0, `(.L_x_1623) ;  /* 0x00000001085c7547 */ /* 0x000fea000b800000 */
[----:B------:R-:W-:Y:S02]  /*8c050*/  IMAD.MOV.U32 R3, RZ, RZ, RZ ;  /* 0x000000ffff037224 */ /* 0x000fe400078e00ff */
[----:B------:R-:W-:-:S07]  /*8c060*/  IMAD.MOV.U32 R24, RZ, RZ, RZ ;  /* 0x000000ffff187224 */ /* 0x000fce00078e00ff */
.L_x_1641:
        /* <DEDUP_REMOVED lines=21> */
.L_x_1623:
[----:B------:R-:W-:Y:S05]  /*8c1c0*/  BSYNC.RECONVERGENT B0 ;  /* 0x0000000000007941 */ /* 0x000fea0003800200 */
.L_x_1622:
[----:B------:R-:W3:Y:S01]  /*8c1d0*/  S2UR UR9, SR_CgaCtaId ;  /* 0x00000000000979c3 */ /* 0x000ee20000008800 */
[----:B------:R-:W-:Y:S01]  /*8c1e0*/  VIADD R36, R5, 0x1 ;  /* 0x0000000105247836 */ /* 0x000fe20000000000 */
[----:B------:R-:W-:Y:S01]  /*8c1f0*/  UMOV UR8, 0x400 ;  /* 0x0000040000087882 */ /* 0x000fe20000000000 */
[----:B------:R-:W-:Y:S01]  /*8c200*/  @!P0 IMAD.MOV R36, RZ, RZ, R5 ;  /* 0x000000ffff248224 */ /* 0x000fe200078e0205 */
[----:B------:R-:W-:Y:S01]  /*8c210*/  BSSY.RECONVERGENT B0, `(.L_x_1642) ;  /* 0x00003ff000007945 */ /* 0x000fe20003800200 */
[----:B0-----:R-:W-:Y:S01]  /*8c220*/  VIADD R3, R4, 0x1 ;  /* 0x0000000104037836 */ /* 0x001fe20000000000 */
        /* <DEDUP_REMOVED lines=25> */
[----:B------:R-:W-:Y:S01]  /*8c3c0*/  CS2R R6, SRZ ;  /* 0x0000000000067805 */ /* 0x000fe2000001ff00 */
[----:B------:R-:W-:-:S07]  /*8c3d0*/  UISETP.NE.AND.EX UP1, UPT, URZ, URZ, UPT, UP1 ;  /* 0x000000ffff00728c */ /* 0x000fce000bf25310 */
[----:B------:R-:W-:Y:S05]  /*8c3e0*/  BRA.U !UP0, `(.L_x_1645) ;  /* 0x0000000508ac7547 */ /* 0x000fea000b800000 */
[----:B------:R-:W-:Y:S01]  /*8c3f0*/  IMAD.MOV.U32 R4, RZ, RZ, -0x7bdddcdb ;  /* 0x84222325ff047424 */ /* 0x000fe200078e00ff */
[----:B------:R-:W-:Y:S01]  /*8c400*/  CS2R R6, SRZ ;  /* 0x0000000000067805 */ /* 0x000fe2000001ff00 */
[----:B------:R-:W-:Y:S01]  /*8c410*/  IMAD.MOV.U32 R5, RZ, RZ, -0x340d631c ;  /* 0xcbf29ce4ff057424 */ /* 0x000fe200078e00ff */
[----:B------:R-:W-:-:S07]  /*8c420*/  CS2R R8, SRZ ;  /* 0x0000000000087805 */ /* 0x000fce000001ff00 */
.L_x_1646:
        /* <DEDUP_REMOVED lines=27> */
[--C-:B------:R-:W-:Y:S02]  /*8c5e0*/  SHF.R.U64 R24, R26, 0x18, R27.reuse ;  /* 0x000000181a187819 */ /* 0x100fe4000000121b */
[----:B------:R-:W-:Y:S01]  /*8c5f0*/  SHF.R.U32.HI R26, RZ, 0x18, R27 ;  /* 0x00000018ff1a7819 */ /* 0x000fe2000001161b */
        /* <DEDUP_REMOVED lines=73> */
[----:B------:R-:W-:Y:S06]  /*8ca90*/  @P1 BRA `(.L_x_1646) ;  /* 0xfffffff800641947 */ /* 0x000fec000383ffff */
.L_x_1645:
        /* <DEDUP_REMOVED lines=50> */
.L_x_1644:
        /* <DEDUP_REMOVED lines=15> */
.L_x_1649:
        /* <DEDUP_REMOVED lines=29> */
[----:B------:R-:W-:Y:S02]  /*8d080*/  IMAD R24, R24, 0x1b3, RZ ;  /* 0x000001b318187824 */ /* 0x000fe400078e02ff */
[----:B------:R-:W-:-:S04]  /*8d090*/  IMAD.WIDE.U32 R30, R28, 0x1b3, RZ ;  /* 0x000001b31c1e7825 */ /* 0x000fc800078e00ff */
[----:B------:R-:W-:Y:S01]  /*8d0a0*/  IMAD R24, R28, 0x100, R24 ;  /* 0x000001001c187824 */ /* 0x000fe200078e0218 */
[--C-:B------:R-:W-:Y:S02]  /*8d0b0*/  LOP3.LUT R30, R30, 0xff, R29.reuse, 0x78, !PT ;  /* 0x000000ff1e1e7812 */ /* 0x100fe400078e781d */
[----:B------:R-:W-:Y:S01]  /*8d0c0*/  SHF.R.U32.HI R28, RZ, 0x8, R29 ;  /* 0x00000008ff1c7819 */ /* 0x000fe2000001161d */
[----:B------:R-:W-:-:S04]  /*8d0d0*/  IMAD.IADD R24, R31, 0x1, R24 ;  /* 0x000000011f187824 */ /* 0x000fc800078e0218 */
[----:B------:R-:W-:-:S04]  /*8d0e0*/  IMAD R24, R24, 0x1b3, RZ ;  /* 0x000001b318187824 */ /* 0x000fc800078e02ff */
[C---:B------:R-:W-:Y:S02]  /*8d0f0*/  IMAD R24, R30.reuse, 0x100, R24 ;  /* 0x000001001e187824 */ /* 0x040fe400078e0218 */
[----:B------:R-:W-:-:S04]  /*8d100*/  IMAD.WIDE.U32 R30, R30, 0x1b3, RZ ;  /* 0x000001b31e1e7825 */ /* 0x000fc800078e00ff */
        /* <DEDUP_REMOVED lines=8> */
[----:B------:R-:W-:Y:S01]  /*8d190*/  IMAD R30, R24, 0x1b3, RZ ;  /* 0x000001b3181e7824 */ /* 0x000fe200078e02ff */
        /* <DEDUP_REMOVED lines=57> */
.L_x_1648:
[----:B------:R-:W-:Y:S05]  /*8d530*/  BRA.U !UP1, `(.L_x_1647) ;  /* 0x0000000109c87547 */ /* 0x000fea000b800000 */
        /* <DEDUP_REMOVED lines=50> */
.L_x_1647:
[----:B------:R-:W-:-:S04]  /*8d860*/  ISETP.NE.U32.AND P1, PT, R4, R24, PT ;  /* 0x000000180400720c */ /* 0x000fc80003f25070 */
[----:B------:R-:W-:-:S13]  /*8d870*/  ISETP.NE.AND.EX P1, PT, R5, R30, PT, P1 ;  /* 0x0000001e0500720c */ /* 0x000fda0003f25310 */
[----:B------:R-:W-:Y:S05]  /*8d880*/  @!P1 BRA `(.L_x_1650) ;  /* 0x0000002400f49947 */ /* 0x000fea0003800000 */
        /* <DEDUP_REMOVED lines=10> */
[----:B------:R-:W-:Y:S01]  /*8d930*/  CS2R R6, SRZ ;  /* 0x0000000000067805 */ /* 0x000fe2000001ff00 */
[----:B------:R-:W-:Y:S02]  /*8d940*/  IMAD.MOV.U32 R24, RZ, RZ, RZ ;  /* 0x000000ffff187224 */ /* 0x000fe400078e00ff */
[----:B------:R-:W-:-:S07]  /*8d950*/  IMAD.MOV.U32 R34, RZ, RZ, RZ ;  /* 0x000000ffff227224 */ /* 0x000fce00078e00ff */
.L_x_1653:
[----:B--2---:R-:W-:-:S04]  /*8d960*/  LEA R8, P1, R7, R22, 0x3 ;  /* 0x0000001607087211 */ /* 0x004fc800078218ff */
[----:B------:R-:W-:-:S05]  /*8d970*/  LEA.HI.X R9, R7, R23, R24, 0x3, P1 ;  /* 0x0000001707097211 */ /* 0x000fca00008f1c18 */
[----:B------:R-:W2:Y:S04]  /*8d980*/  LD.E.64 R26, desc[UR6][R8.64] ;  /* 0x00000006081a7980 */ /* 0x000ea8000c101b00 */
[----:B------:R-:W3:Y:S04]  /*8d990*/  LD.E.64 R28, desc[UR6][R8.64+0x8] ;  /* 0x00000806081c7980 */ /* 0x000ee8000c101b00 */
[----:B------:R-:W4:Y:S04]  /*8d9a0*/  LD.E.64 R30, desc[UR6][R8.64+0x10] ;  /* 0x00001006081e7980 */ /* 0x000f28000c101b00 */
[----:B------:R-:W5:Y:S01]  /*8d9b0*/  LD.E.64 R32, desc[UR6][R8.64+0x18] ;  /* 0x0000180608207980 */ /* 0x000f62000c101b00 */
        /* <DEDUP_REMOVED lines=147> */
.L_x_1652:
        /* <DEDUP_REMOVED lines=61> */
[----:B-----5:R-:W-:-:S03]  /*8e6c0*/  IMAD R9, R31, -0x61c8864f, RZ ;  /* 0x9e3779b11f097824 */ /* 0x020fc600078e02ff */
        /* <DEDUP_REMOVED lines=22> */
.L_x_1654:
        /* <DEDUP_REMOVED lines=46> */
.L_x_1655:
        /* <DEDUP_REMOVED lines=21> */
.L_x_1651:
        /* <DEDUP_REMOVED lines=10> */
[----:B------:R-:W-:Y:S02]  /*8ed00*/  CS2R R6, SRZ ;  /* 0x0000000000067805 */ /* 0x000fe4000001ff00 */
[----:B------:R-:W-:-:S07]  /*8ed10*/  CS2R R8, SRZ ;  /* 0x0000000000087805 */ /* 0x000fce000001ff00 */
.L_x_1658:
[----:B-1----:R-:W-:-:S04]  /*8ed20*/  LEA R34, P0, R7, R20, 0x3 ;  /* 0x0000001407227211 */ /* 0x002fc800078018ff */
[----:B------:R-:W-:-:S05]  /*8ed30*/  LEA.HI.X R35, R7, R21, R8, 0x3, P0 ;  /* 0x0000001507237211 */ /* 0x000fca00000f1c08 */
[----:B------:R-:W3:Y:S04]  /*8ed40*/  LD.E.64 R26, desc[UR6][R34.64] ;  /* 0x00000006221a7980 */ /* 0x000ee8000c101b00 */
[----:B------:R-:W4:Y:S01]  /*8ed50*/  LD.E.64 R30, desc[UR6][R34.64+0x8] ;  /* 0x00000806221e7980 */ /* 0x000f22000c101b00 */
[----:B---3--:R-:W-:-:S04]  /*8ed60*/  IMAD.WIDE.U32 R28, R26, -0x61c8864f, R28 ;  /* 0x9e3779b11a1c7825 */ /* 0x008fc800078e001c */
[----:B------:R-:W-:Y:S01]  /*8ed70*/  IMAD R32, R27, -0x61c8864f, RZ ;  /* 0x9e3779b11b207824 */ /* 0x000fe200078e02ff */
[----:B------:R-:W-:Y:S01]  /*8ed80*/  LEA R24, P0, R28, R28, 0xd ;  /* 0x0000001c1c187211 */ /* 0x000fe200078068ff */
[----:B------:R-:W3:Y:S02]  /*8ed90*/  LD.E.64 R26, desc[UR6][R34.64+0x18] ;  /* 0x00001806221a7980 */ /* 0x000ee4000c101b00 */
[----:B------:R-:W-:-:S05]  /*8eda0*/  IMAD.IADD R32, R29, 0x1, R32 ;  /* 0x000000011d207824 */ /* 0x000fca00078e0220 */
[----:B------:R-:W-:Y:S02]  /*8edb0*/  LEA.HI.X R32, R28, R32, R32, 0xd, P0 ;  /* 0x000000201c207211 */ /* 0x000fe400000f6c20 */
[----:B------:R-:W5:Y:S02]  /*8edc0*/  LD.E.64 R28, desc[UR6][R34.64+0x10] ;  /* 0x00001006221c7980 */ /* 0x000f64000c101b00 */
        /* <DEDUP_REMOVED lines=33> */
[----:B------:R-:W-:Y:S02]  /*8efe0*/  LEA.HI.X R24, R30, R24, R24, 0xd, P0 ;  /* 0x000000181e187211 */ /* 0x000fe400000f6c18 */
[----:B------:R-:W4:Y:S02]  /*8eff0*/  LD.E.64 R30, desc[UR6][R34.64+0x20] ;  /* 0x00002006221e7980 */ /* 0x000f24000c101b00 */
        /* <DEDUP_REMOVED lines=30> */
[----:B------:R-:W5:Y:S04]  /*8f1e0*/  LD.E.64 R26, desc[UR6][R34.64+0x30] ;  /* 0x00003006221a7980 */ /* 0x000f68000c101b00 */
[----:B------:R-:W2:Y:S01]  /*8f1f0*/  LD.E.64 R34, desc[UR6][R34.64+0x38] ;  /* 0x0000380622227980 */ /* 0x000ea2000c101b00 */
[----:B------:R-:W-:Y:S01]  /*8f200*/  IADD3 R7, P2, PT, R7, 0x8, RZ ;  /* 0x0000000807077810 */ /* 0x000fe20007f5e0ff */
        /* <DEDUP_REMOVED lines=70> */
[----:B------:R-:W-:Y:S01]  /*8f670*/  LOP3.LUT R26, R26, R24, RZ, 0x3c, !PT ;  /* 0x000000181a1a7212 */ /* 0x000fe200078e3cff */
[----:B------:R-:W-:-:S03]  /*8f680*/  IMAD.X R8, RZ, RZ, R8, P2 ;  /* 0x000000ffff087224 */ /* 0x000fc600010e0608 */
[----:B------:R-:W-:Y:S01]  /*8f690*/  LEA.HI.X R29, R29, R26, R26, 0x5, P1 ;  /* 0x0000001a1d1d7211 */ /* 0x000fe200008f2c1a */
[----:B------:R-:W-:Y:S06]  /*8f6a0*/  @P0 BRA `(.L_x_1658) ;  /* 0xfffffff4009c0947 */ /* 0x000fec000383ffff */
.L_x_1657:
        /* <DEDUP_REMOVED lines=84> */
.L_x_1659:
        /* <DEDUP_REMOVED lines=46> */
.L_x_1660:
        /* <DEDUP_REMOVED lines=21> */
.L_x_1656:
[----:B------:R-:W-:-:S04]  /*90020*/  ISETP.GE.U32.AND P0, PT, R4, R28, PT ;  /* 0x0000001c0400720c */ /* 0x000fc80003f06070 */
[----:B------:R-:W-:-:S04]  /*90030*/  ISETP.GE.U32.AND.EX P0, PT, R5, R29, PT, P0 ;  /* 0x0000001d0500720c */ /* 0x000fc80003f06100 */
[----:B------:R-:W-:Y:S01]  /*90040*/  PLOP3.LUT P0, PT, P0, PT, PT, 0x8, 0x80 ;  /* 0x000000000080781c */ /* 0x000fe2000070e170 */
[----:B------:R-:W-:-:S12]  /*90050*/  BRA `(.L_x_1643) ;  /* 0x0000000000687947 */ /* 0x000fd80003800000 */
.L_x_1650:
[----:B------:R-:W0:Y:S01]  /*90060*/  LDCU UR8, c[0x0][0x3c8] ;  /* 0x00007900ff0877ac */ /* 0x000e220008000800 */
[----:B------:R-:W-:Y:S01]  /*90070*/  PLOP3.LUT P0, PT, PT, PT, PT, 0x8, 0x80 ;  /* 0x000000000080781c */ /* 0x000fe20003f0e170 */
[----:B0-----:R-:W-:-:S09]  /*90080*/  UISETP.NE.AND UP0, UPT, UR8, URZ, UPT ;  /* 0x000000ff0800728c */ /* 0x001fd2000bf05270 */
[----:B------:R-:W-:Y:S05]  /*90090*/  BRA.U !UP0, `(.L_x_1643) ;  /* 0x0000000108587547 */ /* 0x000fea000b800000 */
[----:B------:R-:W-:-:S07]  /*900a0*/  CS2R R8, SRZ ;  /* 0x0000000000087805 */ /* 0x000fce000001ff00 */
.L_x_1661:
        /* <DEDUP_REMOVED lines=21> */
.L_x_1643:
[----:B------:R-:W-:Y:S05]  /*90200*/  BSYNC.RECONVERGENT B0 ;  /* 0x0000000000007941 */ /* 0x000fea0003800200 */
.L_x_1642:
        /* <DEDUP_REMOVED lines=38> */
.L_x_1666:
        /* <DEDUP_REMOVED lines=12> */
[----:B------:R-:W-:Y:S01]  /*90530*/  IMAD R3, R32, 0x100, R5 ;  /* 0x0000010020037824 */ /* 0x000fe200078e0205 */
[----:B------:R-:W-:Y:S01]  /*90540*/  SHF.R.U64 R5, R28, 0x8, R29 ;  /* 0x000000081c057819 */ /* 0x000fe2000000121d */
[----:B------:R-:W-:-:S04]  /*90550*/  IMAD.WIDE.U32 R32, R32, 0x1b3, RZ ;  /* 0x000001b320207825 */ /* 0x000fc800078e00ff */
        /* <DEDUP_REMOVED lines=32> */
[----:B------:R-:W-:Y:S01]  /*90760*/  SHF.R.U32.HI R3, RZ, 0x18, R29 ;  /* 0x00000018ff037819 */ /* 0x000fe2000001161d */
[----:B------:R-:W-:-:S04]  /*90770*/  IMAD.WIDE.U32 R28, R5, 0x1b3, RZ ;  /* 0x000001b3051c7825 */ /* 0x000fc800078e00ff */
[----:B------:R-:W-:Y:S01]  /*90780*/  IMAD R26, R5, 0x100, R26 ;  /* 0x00000100051a7824 */ /* 0x000fe200078e021a */
[----:B------:R-:W-:Y:S02]  /*90790*/  LOP3.LUT R28, R3, R28, RZ, 0x3c, !PT ;  /* 0x0000001c031c7212 */ /* 0x000fe400078e3cff */
[----:B---3--:R-:W-:Y:S01]  /*907a0*/  SHF.R.U64 R5, R30, 0x8, R31 ;  /* 0x000000081e057819 */ /* 0x008fe2000000121f */
[----:B------:R-:W-:-:S04]  /*907b0*/  IMAD.IADD R26, R29, 0x1, R26 ;  /* 0x000000011d1a7824 */ /* 0x000fc800078e021a */
        /* <DEDUP_REMOVED lines=19> */
[--C-:B------:R-:W-:Y:S02]  /*908f0*/  SHF.R.U64 R5, R30, 0x18, R31.reuse ;  /* 0x000000181e057819 */ /* 0x100fe4000000121f */
[----:B------:R-:W-:Y:S01]  /*90900*/  SHF.R.U32.HI R30, RZ, 0x18, R31 ;  /* 0x00000018ff1e7819 */ /* 0x000fe2000001161f */
        /* <DEDUP_REMOVED lines=30> */
.L_x_1665:
        /* <DEDUP_REMOVED lines=51> */
.L_x_1664:
        /* <DEDUP_REMOVED lines=14> */
[----:B------:R-:W-:Y:S01]  /*90f00*/  IMAD.MOV.U32 R26, RZ, RZ, -0x340d631c ;  /* 0xcbf29ce4ff1a7424 */ /* 0x000fe200078e00ff */
[----:B------:R-:W-:-:S07]  /*90f10*/  CS2R R6, SRZ ;  /* 0x0000000000067805 */ /* 0x000fce000001ff00 */
.L_x_1669:
        /* <DEDUP_REMOVED lines=39> */
[----:B------:R-:W-:Y:S02]  /*91190*/  LOP3.LUT R28, R32, 0xff, R28, 0x78, !PT ;  /* 0x000000ff201c7812 */ /* 0x000fe400078e781c */
[--C-:B------:R-:W-:Y:S01]  /*911a0*/  SHF.R.U32.HI R32, RZ, 0x18, R29.reuse ;  /* 0x00000018ff207819 */ /* 0x100fe2000001161d */
        /* <DEDUP_REMOVED lines=63> */
.L_x_1668:
        /* <DEDUP_REMOVED lines=51> */
.L_x_1667:
        /* <DEDUP_REMOVED lines=15> */
[----:B------:R-:W-:Y:S02]  /*919c0*/  CS2R R6, SRZ ;  /* 0x0000000000067805 */ /* 0x000fe4000001ff00 */
[----:B------:R-:W-:-:S07]  /*919d0*/  CS2R R8, SRZ ;  /* 0x0000000000087805 */ /* 0x000fce000001ff00 */
.L_x_1673:
[----:B--2---:R-:W-:-:S04]  /*919e0*/  LEA R28, P1, R7, R22, 0x3 ;  /* 0x00000016071c7211 */ /* 0x004fc800078218ff */
        /* <DEDUP_REMOVED lines=42> */
[----:B------:R-:W-:Y:S02]  /*91c90*/  IMAD R3, R35, -0x61c8864f, RZ ;  /* 0x9e3779b123037824 */ /* 0x000fe400078e02ff */
[----:B------:R-:W3:Y:S01]  /*91ca0*/  LD.E.64 R34, desc[UR6][R28.64+0x20] ;  /* 0x000020061c227980 */ /* 0x000ee2000c101b00 */
        /* <DEDUP_REMOVED lines=110> */
.L_x_1672:
        /* <DEDUP_REMOVED lines=86> */
.L_x_1674:
        /* <DEDUP_REMOVED lines=48> */
.L_x_1675:
[----:B------:R-:W-:Y:S05]  /*92bf0*/  BRA.U !UP1, `(.L_x_1671) ;  /* 0x0000000109587547 */ /* 0x000fea000b800000 */
[----:B--2---:R-:W-:-:S04]  /*92c00*/  LEA R6, P1, R7, R22, 0x3 ;  /* 0x0000001607067211 */ /* 0x004fc800078218ff */
[----:B------:R-:W-:-:S06]  /*92c10*/  LEA.HI.X R7, R7, R23, R8, 0x3, P1 ;  /* 0x0000001707077211 */ /* 0x000fcc00008f1c08 */
[----:B------:R-:W2:Y:S01]  /*92c20*/  LD.E.64 R6, desc[UR6][R6.64] ;  /* 0x0000000606067980 */ /* 0x000ea2000c101b00 */
        /* <DEDUP_REMOVED lines=19> */
.L_x_1671:
        /* <DEDUP_REMOVED lines=9> */
[----:B------:R-:W-:Y:S02]  /*92df0*/  CS2R R6, SRZ ;  /* 0x0000000000067805 */ /* 0x000fe4000001ff00 */
[----:B------:R-:W-:-:S07]  /*92e00*/  CS2R R8, SRZ ;  /* 0x0000000000087805 */ /* 0x000fce000001ff00 */
.L_x_1678:
[----:B-1----:R-:W-:-:S04]  /*92e10*/  LEA R30, P0, R6, R20, 0x3 ;  /* 0x00000014061e7211 */ /* 0x002fc800078018ff */
[----:B------:R-:W-:-:S05]  /*92e20*/  LEA.HI.X R31, R6, R21, R7, 0x3, P0 ;  /* 0x00000015061f7211 */ /* 0x000fca00000f1c07 */
[----:B------:R-:W3:Y:S01]  /*92e30*/  LD.E.64 R28, desc[UR6][R30.64] ;  /* 0x000000061e1c7980 */ /* 0x000ee2000c101b00 */
[----:B------:R-:W-:-:S04]  /*92e40*/  LOP3.LUT R33, R33, R32, RZ, 0x3c, !PT ;  /* 0x0000002021217212 */ /* 0x000fc800078e3cff */
[----:B------:R-:W-:-:S04]  /*92e50*/  LOP3.LUT R32, R33, R32, RZ, 0x3c, !PT ;  /* 0x0000002021207212 */ /* 0x000fc800078e3cff */
[----:B------:R-:W-:-:S03]  /*92e60*/  LOP3.LUT R33, R33, R32, RZ, 0x3c, !PT ;  /* 0x0000002021217212 */ /* 0x000fc600078e3cff */
[----:B---3--:R-:W-:-:S04]  /*92e70*/  IMAD.WIDE.U32 R32, R28, -0x61c8864f, R32 ;  /* 0x9e3779b11c207825 */ /* 0x008fc800078e0020 */
[----:B------:R-:W-:Y:S01]  /*92e80*/  IMAD R34, R29, -0x61c8864f, RZ ;  /* 0x9e3779b11d227824 */ /* 0x000fe200078e02ff */
[----:B------:R-:W-:Y:S01]  /*92e90*/  LEA R26, P0, R32, R32, 0xd ;  /* 0x00000020201a7211 */ /* 0x000fe200078068ff */
[----:B------:R-:W3:Y:S02]  /*92ea0*/  LD.E.64 R28, desc[UR6][R30.64+0x10] ;  /* 0x000010061e1c7980 */ /* 0x000ee4000c101b00 */
        /* <DEDUP_REMOVED lines=146> */
.L_x_1677:
        /* <DEDUP_REMOVED lines=11> */
[----:B------:R0:W4:Y:S04]  /*93880*/  LD.E.64 R28, desc[UR6][R26.64+0x8] ;  /* 0x000008061a1c7980 */ /* 0x000128000c101b00 */
[----:B------:R-:W5:Y:S04]  /*93890*/  LD.E.64 R8, desc[UR6][R26.64+0x10] ;  /* 0x000010061a087980 */ /* 0x000f68000c101b00 */
[----:B------:R-:W0:Y:S01]  /*938a0*/  LD.E.64 R26, desc[UR6][R26.64+0x18] ;  /* 0x000018061a1a7980 */ /* 0x000e22000c101b00 */
[----:B------:R-:W-:-:S02]  /*938b0*/  LOP3.LUT R33, R33, R32, RZ, 0x3c, !PT ;  /* 0x0000002021217212 */ /* 0x000fc400078e3cff */
[----:B------:R-:W-:Y:S02]  /*938c0*/  IADD3 R6, P1, PT, R6, 0x4, RZ ;  /* 0x0000000406067810 */ /* 0x000fe40007f3e0ff */
[----:B------:R-:W-:-:S03]  /*938d0*/  LOP3.LUT R32, R33, R32, RZ, 0x3c, !PT ;  /* 0x0000002021207212 */ /* 0x000fc600078e3cff */
[----:B------:R-:W-:Y:S01]  /*938e0*/  IMAD.X R7, RZ, RZ, R7, P1 ;  /* 0x000000ffff077224 */ /* 0x000fe200008e0607 */
[----:B------:R-:W-:-:S03]  /*938f0*/  LOP3.LUT R33, R33, R32, RZ, 0x3c, !PT ;  /* 0x0000002021217212 */ /* 0x000fc600078e3cff */
[----:B---3--:R-:W-:-:S04]  /*93900*/  IMAD.WIDE.U32 R32, R30, -0x61c8864f, R32 ;  /* 0x9e3779b11e207825 */ /* 0x008fc800078e0020 */
[----:B------:R-:W-:Y:S01]  /*93910*/  IMAD R30, R31, -0x61c8864f, RZ ;  /* 0x9e3779b11f1e7824 */ /* 0x000fe200078e02ff */
[----:B------:R-:W-:-:S03]  /*93920*/  LEA R31, P0, R32, R32, 0xd ;  /* 0x00000020201f7211 */ /* 0x000fc600078068ff */
[----:B------:R-:W-:Y:S02]  /*93930*/  IMAD.IADD R30, R33, 0x1, R30 ;  /* 0x00000001211e7824 */ /* 0x000fe400078e021e */
[----:B-----5:R-:W-:-:S03]  /*93940*/  IMAD R9, R9, -0x61c8864f, RZ ;  /* 0x9e3779b109097824 */ /* 0x020fc600078e02ff */
[----:B------:R-:W-:-:S04]  /*93950*/  LEA.HI.X R30, R32, R30, R30, 0xd, P0 ;  /* 0x0000001e201e7211 */ /* 0x000fc800000f6c1e */
[----:B------:R-:W-:Y:S01]  /*93960*/  SHF.R.U64 R32, R31, 0x7, R30 ;  /* 0x000000071f207819 */ /* 0x000fe2000000121e */
[----:B0-----:R-:W-:-:S03]  /*93970*/  IMAD R27, R27, -0x61c8864f, RZ ;  /* 0x9e3779b11b1b7824 */ /* 0x001fc600078e02ff */
        /* <DEDUP_REMOVED lines=60> */
.L_x_1679:
        /* <DEDUP_REMOVED lines=10> */
[----:B------:R-:W-:-:S04]  /*93de0*/  LOP3.LUT R33, R33, R32, RZ, 0x3c, !PT ;  /* 0x0000002021217212 */ /* 0x000fc800078e3cff */
[----:B------:R-:W-:-:S04]  /*93df0*/  LOP3.LUT R32, R33, R32, RZ, 0x3c, !PT ;  /* 0x0000002021207212 */ /* 0x000fc800078e3cff */
[----:B------:R-:W-:-:S03]  /*93e00*/  LOP3.LUT R33, R33, R32, RZ, 0x3c, !PT ;  /* 0x0000002021217212 */ /* 0x000fc600078e3cff */
        /* <DEDUP_REMOVED lines=36> */
.L_x_1680:
[----:B------:R-:W-:Y:S05]  /*94050*/  BRA.U !UP1, `(.L_x_1676) ;  /* 0x00000001095c7547 */ /* 0x000fea000b800000 */
[----:B-1----:R-:W-:-:S04]  /*94060*/  LEA R8, P0, R6, R20, 0x3 ;  /* 0x0000001406087211 */ /* 0x002fc800078018ff */
[----:B------:R-:W-:-:S06]  /*94070*/  LEA.HI.X R9, R6, R21, R7, 0x3, P0 ;  /* 0x0000001506097211 */ /* 0x000fcc00000f1c07 */
[----:B------:R-:W3:Y:S01]  /*94080*/  LD.E.64 R8, desc[UR6][R8.64] ;  /* 0x0000000608087980 */ /* 0x000ee2000c101b00 */
[----:B------:R-:W-:-:S04]  /*94090*/  LOP3.LUT R33, R33, R32, RZ, 0x3c, !PT ;  /* 0x0000002021217212 */ /* 0x000fc800078e3cff */
[----:B------:R-:W-:-:S04]  /*940a0*/  LOP3.LUT R32, R33, R32, RZ, 0x3c, !PT ;  /* 0x0000002021207212 */ /* 0x000fc800078e3cff */
[----:B------:R-:W-:-:S03]  /*940b0*/  LOP3.LUT R33, R33, R32, RZ, 0x3c, !PT ;  /* 0x0000002021217212 */ /* 0x000fc600078e3cff */
        /* <DEDUP_REMOVED lines=17> */
.L_x_1676:
[----:B------:R-:W-:-:S04]  /*941d0*/  ISETP.GE.U32.AND P0, PT, R3, R33, PT ;  /* 0x000000210300720c */ /* 0x000fc80003f06070 */
[----:B------:R-:W-:-:S04]  /*941e0*/  ISETP.GE.U32.AND.EX P0, PT, R5, R32, PT, P0 ;  /* 0x000000200500720c */ /* 0x000fc80003f06100 */
[----:B------:R-:W-:Y:S01]  /*941f0*/  PLOP3.LUT P0, PT, P0, PT, PT, 0x8, 0x80 ;  /* 0x000000000080781c */ /* 0x000fe2000070e170 */
[----:B------:R-:W-:-:S12]  /*94200*/  BRA `(.L_x_1663) ;  /* 0x00000000006c7947 */ /* 0x000fd80003800000 */
.L_x_1670:
[----:B------:R-:W0:Y:S01]  /*94210*/  LDCU UR8, c[0x0][0x3c8] ;  /* 0x00007900ff0877ac */ /* 0x000e220008000800 */
[----:B------:R-:W-:Y:S01]  /*94220*/  PLOP3.LUT P0, PT, PT, PT, PT, 0x8, 0x80 ;  /* 0x000000000080781c */ /* 0x000fe20003f0e170 */
[----:B0-----:R-:W-:-:S09]  /*94230*/  UISETP.NE.AND UP0, UPT, UR8, URZ, UPT ;  /* 0x000000ff0800728c */ /* 0x001fd2000bf05270 */
[----:B------:R-:W-:Y:S05]  /*94240*/  BRA.U !UP0, `(.L_x_1663) ;  /* 0x00000001085c7547 */ /* 0x000fea000b800000 */
[----:B------:R-:W-:Y:S02]  /*94250*/  IMAD.MOV.U32 R3, RZ, RZ, RZ ;  /* 0x000000ffff037224 */ /* 0x000fe400078e00ff */
[----:B------:R-:W-:-:S07]  /*94260*/  IMAD.MOV.U32 R5, RZ, RZ, RZ ;  /* 0x000000ffff057224 */ /* 0x000fce00078e00ff */
.L_x_1681:
        /* <DEDUP_REMOVED lines=21> */
.L_x_1663:
[----:B------:R-:W-:Y:S05]  /*943c0*/  BSYNC.RECONVERGENT B0 ;  /* 0x0000000000007941 */ /* 0x000fea0003800200 */
.L_x_1662:
        /* <DEDUP_REMOVED lines=42> */
.L_x_1686:
[----:B------:R-:W-:-:S04]  /*94670*/  LEA R28, P1, R3, R22, 0x3 ;  /* 0x00000016031c7211 */ /* 0x000fc800078218ff */
        /* <DEDUP_REMOVED lines=103> */
.L_x_1685:
        /* <DEDUP_REMOVED lines=51> */
.L_x_1684:
        /* <DEDUP_REMOVED lines=17> */
.L_x_1689:
        /* <DEDUP_REMOVED lines=104> */
.L_x_1688:
        /* <DEDUP_REMOVED lines=51> */
.L_x_1687:
        /* <DEDUP_REMOVED lines=17> */
.L_x_1693:
        /* <DEDUP_REMOVED lines=40> */
[----:B------:R-:W-:Y:S02]  /*95e70*/  LOP3.LUT R2, R28, R2, RZ, 0x3c, !PT ;  /* 0x000000021c027212 */ /* 0x000fe400078e3cff */
[----:B------:R-:W2:Y:S02]  /*95e80*/  LD.E.64 R28, desc[UR6][R8.64+0x20] ;  /* 0x00002006081c7980 */ /* 0x000ea4000c101b00 */
[----:B------:R-:W-:Y:S01]  /*95e90*/  LEA.HI.X R31, R0, R2, R2, 0x5, P1 ;  /* 0x00000002001f7211 */ /* 0x000fe200008f2c02 */
[----:B----4-:R-:W-:-:S02]  /*95ea0*/  IMAD R0, R33, -0x61c8864f, RZ ;  /* 0x9e3779b121007824 */ /* 0x010fc400078e02ff */
        /* <DEDUP_REMOVED lines=32> */
[----:B------:R-:W4:Y:S04]  /*960b0*/  LD.E.64 R30, desc[UR6][R8.64+0x30] ;  /* 0x00003006081e7980 */ /* 0x000f28000c101b00 */
[----:B------:R-:W5:Y:S01]  /*960c0*/  LD.E.64 R8, desc[UR6][R8.64+0x38] ;  /* 0x0000380608087980 */ /* 0x000f62000c101b00 */
[----:B------:R-:W-:-:S04]  /*960d0*/  LEA R34, P1, R0, R0, 0x5 ;  /* 0x0000000000227211 */ /* 0x000fc800078228ff */
[----:B------:R-:W-:-:S03]  /*960e0*/  LEA.HI.X R35, R0, R2, R2, 0x5, P1 ;  /* 0x0000000200237211 */ /* 0x000fc600008f2c02 */
        /* <DEDUP_REMOVED lines=75> */
.L_x_1692:
        /* <DEDUP_REMOVED lines=86> */
.L_x_1694:
[----:B------:R-:W-:Y:S05]  /*96b00*/  BRA.U !UP1, `(.L_x_1691) ;  /* 0x0000000509187547 */ /* 0x000fea000b800000 */
[----:B------:R-:W-:Y:S02]  /*96b10*/  UISETP.NE.U32.AND UP0, UPT, UR12, 0x1, UPT ;  /* 0x000000010c00788c */ /* 0x000fe4000bf05070 */
[----:B------:R-:W-:Y:S02]  /*96b20*/  UISETP.NE.U32.AND UP1, UPT, UR13, URZ, UPT ;  /* 0x000000ff0d00728c */ /* 0x000fe4000bf25070 */
[----:B------:R-:W-:Y:S02]  /*96b30*/  UISETP.NE.AND.EX UP0, UPT, URZ, URZ, UPT, UP0 ;  /* 0x000000ffff00728c */ /* 0x000fe4000bf05300 */
[----:B------:R-:W-:-:S07]  /*96b40*/  UISETP.NE.AND.EX UP1, UPT, URZ, URZ, UPT, UP1 ;  /* 0x000000ffff00728c */ /* 0x000fce000bf25310 */
[----:B------:R-:W-:Y:S05]  /*96b50*/  BRA.U !UP0, `(.L_x_1695) ;  /* 0x0000000108a87547 */ /* 0x000fea000b800000 */
[----:B------:R-:W-:-:S04]  /*96b60*/  LEA R28, P1, R4, R22, 0x3 ;  /* 0x00000016041c7211 */ /* 0x000fc800078218ff */
        /* <DEDUP_REMOVED lines=41> */
.L_x_1695:
        /* <DEDUP_REMOVED lines=23> */
.L_x_1691:
        /* <DEDUP_REMOVED lines=12> */
.L_x_1698:
[----:B------:R-:W-:-:S04]  /*97030*/  LEA R34, P0, R4, R20, 0x3 ;  /* 0x0000001404227211 */ /* 0x000fc800078018ff */
[----:B------:R-:W-:-:S05]  /*97040*/  LEA.HI.X R35, R4, R21, R5, 0x3, P0 ;  /* 0x0000001504237211 */ /* 0x000fca00000f1c05 */
[----:B------:R-:W2:Y:S04]  /*97050*/  LD.E.64 R8, desc[UR6][R34.64] ;  /* 0x0000000622087980 */ /* 0x000ea8000c101b00 */
[----:B------:R-:W3:Y:S01]  /*97060*/  LD.E.64 R30, desc[UR6][R34.64+0x8] ;  /* 0x00000806221e7980 */ /* 0x000ee2000c101b00 */
        /* <DEDUP_REMOVED lines=72> */
[----:B------:R-:W4:Y:S04]  /*974f0*/  LD.E.64 R8, desc[UR6][R34.64+0x30] ;  /* 0x0000300622087980 */ /* 0x000f28000c101b00 */
        /* <DEDUP_REMOVED lines=76> */
.L_x_1697:
        /* <DEDUP_REMOVED lines=84> */
.L_x_1699:
        /* <DEDUP_REMOVED lines=46> */
.L_x_1700:
        /* <DEDUP_REMOVED lines=21> */
.L_x_1696:
[----:B------:R-:W-:-:S04]  /*98330*/  ISETP.GE.U32.AND P0, PT, R0, R28, PT ;  /* 0x0000001c0000720c */ /* 0x000fc80003f06070 */
[----:B------:R-:W-:-:S04]  /*98340*/  ISETP.GE.U32.AND.EX P0, PT, R2, R29, PT, P0 ;  /* 0x0000001d0200720c */ /* 0x000fc80003f06100 */
[----:B------:R-:W-:Y:S02]  /*98350*/  SEL R4, R22, R20, !P0 ;  /* 0x0000001416047207 */ /* 0x000fe40004000000 */
[----:B------:R-:W-:Y:S01]  /*98360*/  SEL R5, R23, R21, !P0 ;  /* 0x0000001517057207 */ /* 0x000fe20004000000 */
[----:B------:R-:W-:Y:S06]  /*98370*/  BRA `(.L_x_1683) ;  /* 0x0000000000787947 */ /* 0x000fec0003800000 */
.L_x_1690:
[----:B------:R-:W0:Y:S01]  /*98380*/  LDCU UR8, c[0x0][0x3c8] ;  /* 0x00007900ff0877ac */ /* 0x000e220008000800 */
[----:B------:R-:W-:Y:S02]  /*98390*/  IMAD.MOV.U32 R4, RZ, RZ, R20 ;  /* 0x000000ffff047224 */ /* 0x000fe400078e0014 */
[----:B------:R-:W-:Y:S01]  /*983a0*/  IMAD.MOV.U32 R5, RZ, RZ, R21 ;  /* 0x000000ffff057224 */ /* 0x000fe200078e0015 */
[----:B0-----:R-:W-:-:S09]  /*983b0*/  UISETP.NE.AND UP0, UPT, UR8, URZ, UPT ;  /* 0x000000ff0800728c */ /* 0x001fd2000bf05270 */
[----:B------:R-:W-:Y:S05]  /*983c0*/  BRA.U !UP0, `(.L_x_1683) ;  /* 0x0000000108647547 */ /* 0x000fea000b800000 */
[----:B------:R-:W-:Y:S02]  /*983d0*/  IMAD.MOV.U32 R0, RZ, RZ, RZ ;  /* 0x000000ffff007224 */ /* 0x000fe400078e00ff */
[----:B------:R-:W-:-:S07]  /*983e0*/  IMAD.MOV.U32 R8, RZ, RZ, RZ ;  /* 0x000000ffff087224 */ /* 0x000fce00078e00ff */
.L_x_1701:
        /* <DEDUP_REMOVED lines=21> */
[----:B------:R-:W-:-:S13]  /*98540*/  ISETP.GE.U32.AND.EX P0, PT, R8, UR17, PT, P1 ;  /* 0x0000001108007c0c */ /* 0x000fda000bf06110 */
[----:B------:R-:W-:Y:S05]  /*98550*/  @!P0 BRA !P2, `(.L_x_1701) ;  /* 0xfffffffc00a48947 */ /* 0x000fea000503ffff */
.L_x_1683:
[----:B------:R-:W-:Y:S05]  /*98560*/  BSYNC.RECONVERGENT B0 ;  /* 0x0000000000007941 */ /* 0x000fea0003800200 */
.L_x_1682:
[C---:B------:R-:W-:Y:S01]  /*98570*/  ISETP.GE.U32.AND P0, PT, R40.reuse, 0x81, PT ;  /* 0x000000812800780c */ /* 0x040fe20003f06070 */
[----:B------:R-:W-:-:S12]  /*98580*/  IMAD.SHL.U32 R40, R40, 0x2, RZ ;  /* 0x0000000228287824 */ /* 0x000fd800078e00ff */
[----:B------:R-:W-:Y:S05]  /*98590*/  @!P0 BRA `(.L_x_1702) ;  /* 0xfffffdb000d08947 */ /* 0x000fea000383ffff */
[----:B------:R0:W5:Y:S01]  /*985a0*/  LDL R37, [R1+0x14] ;  /* 0x0000140001257983 */ /* 0x0001620000100800 */
[----:B------:R-:W1:Y:S03]  /*985b0*/  LDCU.U8 UR4, c[0x0][0x380] ;  /* 0x00007000ff0477ac */ /* 0x000e660008000000 */
[----:B------:R0:W5:Y:S04]  /*985c0*/  LDL R36, [R1+0x10] ;  /* 0x0000100001247983 */ /* 0x0001680000100800 */
[----:B------:R0:W5:Y:S04]  /*985d0*/  LDL R35, [R1+0xc] ;  /* 0x00000c0001237983 */ /* 0x0001680000100800 */
[----:B------:R0:W5:Y:S04]  /*985e0*/  LDL R34, [R1+0x8] ;  /* 0x0000080001227983 */ /* 0x0001680000100800 */
[----:B------:R0:W5:Y:S04]  /*985f0*/  LDL R33, [R1+0x4] ;  /* 0x0000040001217983 */ /* 0x0001680000100800 */
[----:B------:R0:W5:Y:S04]  /*98600*/  LDL R32, [R1] ;  /* 0x0000000001207983 */ /* 0x0001680000100800 */
[----:B------:R0:W5:Y:S04]  /*98610*/  LDL R31, [R1+0x24] ;  /* 0x00002400011f7983 */ /* 0x0001680000100800 */
[----:B------:R0:W5:Y:S04]  /*98620*/  LDL R30, [R1+0x20] ;  /* 0x00002000011e7983 */ /* 0x0001680000100800 */
[----:B------:R0:W5:Y:S04]  /*98630*/  LDL R29, [R1+0x1c] ;  /* 0x00001c00011d7983 */ /* 0x0001680000100800 */
[----:B------:R0:W5:Y:S01]  /*98640*/  LDL R28, [R1+0x18] ;  /* 0x00001800011c7983 */ /* 0x0001620000100800 */
[----:B------:R-:W3:Y:S01]  /*98650*/  S2UR UR8, SR_CgaCtaId ;  /* 0x00000000000879c3 */ /* 0x000ee20000008800 */
[----:B-1----:R-:W-:Y:S01]  /*98660*/  UPRMT UR4, UR4, 0x8880, URZ ;  /* 0x0000888004047896 */ /* 0x002fe200080000ff */
[----:B------:R-:W1:Y:S01]  /*98670*/  S2R R0, SR_TID.X ;  /* 0x0000000000007919 */ /* 0x000e620000002100 */
[----:B------:R-:W-:-:S02]  /*98680*/  UMOV UR5, 0x400 ;  /* 0x0000040000057882 */ /* 0x000fc40000000000 */
[----:B------:R-:W-:Y:S01]  /*98690*/  UISETP.NE.AND UP0, UPT, UR4, URZ, UPT ;  /* 0x000000ff0400728c */ /* 0x000fe2000bf05270 */
[----:B------:R-:W4:Y:S01]  /*986a0*/  S2R R3, SR_LANEID ;  /* 0x0000000000037919 */ /* 0x000f220000000000 */
[----:B---3--:R-:W-:Y:S01]  /*986b0*/  ULEA UR5, UR8, UR5, 0x18 ;  /* 0x0000000508057291 */ /* 0x008fe2000f8ec0ff */
[----:B-1----:R-:W-:-:S05]  /*986c0*/  IMAD.SHL.U32 R0, R0, 0x8, RZ ;  /* 0x0000000800007824 */ /* 0x002fca00078e00ff */
[----:B------:R-:W-:-:S05]  /*986d0*/  LOP3.LUT R0, R0, 0x1f00, RZ, 0xc0, !PT ;  /* 0x00001f0000007812 */ /* 0x000fca00078ec0ff */
[----:B----4-:R-:W-:-:S04]  /*986e0*/  IMAD.IADD R0, R0, 0x1, R3 ;  /* 0x0000000100007824 */ /* 0x010fc800078e0203 */
[C---:B------:R-:W-:Y:S01]  /*986f0*/  VIADD R3, R0.reuse, 0x60 ;  /* 0x0000006000037836 */ /* 0x040fe20000000000 */
[CC--:B------:R-:W-:Y:S01]  /*98700*/  LEA.HI.SX32 R20, R0.reuse, R0.reuse, 0x1b ;  /* 0x0000000000147211 */ /* 0x0c0fe200078fdaff */
[C---:B------:R-:W-:Y:S02]  /*98710*/  VIADD R7, R0.reuse, 0x20 ;  /* 0x0000002000077836 */ /* 0x040fe40000000000 */
[----:B------:R-:W-:Y:S01]  /*98720*/  VIADD R9, R0, 0x40 ;  /* 0x0000004000097836 */ /* 0x000fe20000000000 */
[-C--:B------:R-:W-:Y:S02]  /*98730*/  LEA.HI.SX32 R3, R3, R0.reuse, 0x1b ;  /* 0x0000000003037211 */ /* 0x080fe400078fdaff */
[-C--:B------:R-:W-:Y:S02]  /*98740*/  LEA.HI.SX32 R7, R7, R0.reuse, 0x1b ;  /* 0x0000000007077211 */ /* 0x080fe400078fdaff */
[----:B------:R-:W-:Y:S02]  /*98750*/  LEA.HI.SX32 R2, R9, R0, 0x1b ;  /* 0x0000000009027211 */ /* 0x000fe400078fdaff */
[----:B------:R-:W-:-:S02]  /*98760*/  LEA R0, R3, UR5, 0x3 ;  /* 0x0000000503007c11 */ /* 0x000fc4000f8e18ff */
[----:B------:R-:W-:Y:S02]  /*98770*/  LEA R20, R20, UR5, 0x3 ;  /* 0x0000000514147c11 */ /* 0x000fe4000f8e18ff */
[----:B------:R-:W-:Y:S02]  /*98780*/  LEA R3, R7, UR5, 0x3 ;  /* 0x0000000507037c11 */ /* 0x000fe4000f8e18ff */
[----:B------:R-:W-:Y:S01]  /*98790*/  LEA R2, R2, UR5, 0x3 ;  /* 0x0000000502027c11 */ /* 0x000fe2000f8e18ff */
[----:B------:R-:W-:Y:S06]  /*987a0*/  BAR.SYNC.DEFER_BLOCKING 0x0 ;  /* 0x0000000000007b1d */ /* 0x000fec0000010000 */
[----:B0-----:R-:W-:Y:S05]  /*987b0*/  BRA.U !UP0, `(.L_x_1703) ;  /* 0x0000000108947547 */ /* 0x001fea000b800000 */
[----:B------:R-:W-:Y:S01]  /*987c0*/  IMAD.MOV.U32 R6, RZ, RZ, R10 ;  /* 0x000000ffff067224 */ /* 0x000fe200078e000a */
[----:B------:R-:W0:Y:S01]  /*987d0*/  LDCU.64 UR4, c[0x0][0x398] ;  /* 0x00007300ff0477ac */ /* 0x000e220008000a00 */
[----:B------:R-:W-:Y:S02]  /*987e0*/  IMAD.MOV.U32 R7, RZ, RZ, R11 ;  /* 0x000000ffff077224 */ /* 0x000fe400078e000b */
[----:B------:R-:W-:Y:S02]  /*987f0*/  IMAD.MOV.U32 R8, RZ, RZ, R12 ;  /* 0x000000ffff087224 */ /* 0x000fe400078e000c */
[----:B------:R-:W-:Y:S01]  /*98800*/  IMAD.MOV.U32 R9, RZ, RZ, R13 ;  /* 0x000000ffff097224 */ /* 0x000fe200078e000d */
[----:B-----5:R1:W-:Y:S01]  /*98810*/  STS.64 [R37], R6 ;  /* 0x0000000625007388 */ /* 0x0203e20000000a00 */
[----:B------:R-:W-:Y:S02]  /*98820*/  IMAD.MOV.U32 R10, RZ, RZ, R14 ;  /* 0x000000ffff0a7224 */ /* 0x000fe400078e000e */
[----:B------:R-:W-:Y:S01]  /*98830*/  IMAD.MOV.U32 R11, RZ, RZ, R15 ;  /* 0x000000ffff0b7224 */ /* 0x000fe200078e000f */
[----:B------:R-:W-:Y:S04]  /*98840*/  STS.64 [R36+0x8], R8 ;  /* 0x0000080824007388 */ /* 0x000fe80000000a00 */
[----:B------:R-:W-:Y:S01]  /*98850*/  STS.64 [R35+0x10], R10 ;  /* 0x0000100a23007388 */ /* 0x000fe20000000a00 */
[----:B-1----:R-:W-:-:S02]  /*98860*/  IMAD.MOV.U32 R6, RZ, RZ, R16 ;  /* 0x000000ffff067224 */ /* 0x002fc400078e0010 */
[----:B------:R-:W-:-:S05]  /*98870*/  IMAD.MOV.U32 R7, RZ, RZ, R17 ;  /* 0x000000ffff077224 */ /* 0x000fca00078e0011 */
[----:B------:R-:W-:Y:S04]  /*98880*/  STS.64 [R34+0x18], R6 ;  /* 0x0000180622007388 */ /* 0x000fe80000000a00 */
[----:B------:R0:W-:Y:S04]  /*98890*/  STS.64 [R33+0x20], R18 ;  /* 0x0000201221007388 */ /* 0x0001e80000000a00 */
[----:B------:R-:W-:Y:S04]  /*988a0*/  STS.64 [R32+0x28], R24 ;  /* 0x0000281820007388 */ /* 0x000fe80000000a00 */
[----:B------:R-:W-:Y:S04]  /*988b0*/  STS.64 [R45+0x30], R26 ;  /* 0x0000301a2d007388 */ /* 0x000fe80000000a00 */
[----:B------:R-:W-:Y:S01]  /*988c0*/  STS.64 [R44+0x38], R4 ;  /* 0x000038042c007388 */ /* 0x000fe20000000a00 */
[----:B------:R-:W-:-:S03]  /*988d0*/  NOP ;  /* 0x0000000000007918 */ /* 0x000fc60000000000 */
[----:B------:R-:W1:Y:S01]  /*988e0*/  LDS.64 R20, [R20] ;  /* 0x0000000014147984 */ /* 0x000e620000000a00 */
[----:B0-----:R-:W-:-:S03]  /*988f0*/  IADD3 R18, P0, PT, R43, UR4, RZ ;  /* 0x000000042b127c10 */ /* 0x001fc6000ff1e0ff */
[----:B------:R-:W0:Y:S01]  /*98900*/  LDS.64 R4, [R3+0x100] ;  /* 0x0001000003047984 */ /* 0x000e220000000a00 */
[----:B------:R-:W-:-:S03]  /*98910*/  IADD3.X R19, PT, PT, R42, UR5, RZ, P0, !PT ;  /* 0x000000052a137c10 */ /* 0x000fc600087fe4ff */
[----:B------:R-:W3:Y:S04]  /*98920*/  LDS.64 R8, [R2+0x200] ;  /* 0x0002000002087984 */ /* 0x000ee80000000a00 */
[----:B------:R-:W4:Y:S04]  /*98930*/  LDS.64 R6, [R0+0x300] ;  /* 0x0003000000067984 */ /* 0x000f280000000a00 */
[----:B------:R-:W2:Y:S04]  /*98940*/  LDS.64 R10, [R31+0x400] ;  /* 0x000400001f0a7984 */ /* 0x000ea80000000a00 */
[----:B------:R-:W2:Y:S04]  /*98950*/  LDS.64 R12, [R30+0x500] ;  /* 0x000500001e0c7984 */ /* 0x000ea80000000a00 */
[----:B------:R-:W2:Y:S04]  /*98960*/  LDS.64 R14, [R29+0x600] ;  /* 0x000600001d0e7984 */ /* 0x000ea80000000a00 */
[----:B------:R-:W2:Y:S04]  /*98970*/  LDS.64 R16, [R28+0x700] ;  /* 0x000700001c107984 */ /* 0x000ea80000000a00 */
[----:B-1----:R-:W-:Y:S04]  /*98980*/  STG.E.64 desc[UR6][R18.64], R20 ;  /* 0x0000001412007986 */ /* 0x002fe8000c101b06 */
[----:B0-----:R-:W-:Y:S04]  /*98990*/  STG.E.64 desc[UR6][R18.64+0x100], R4 ;  /* 0x0001000412007986 */ /* 0x001fe8000c101b06 */
[----:B---3--:R-:W-:Y:S04]  /*989a0*/  STG.E.64 desc[UR6][R18.64+0x200], R8 ;  /* 0x0002000812007986 */ /* 0x008fe8000c101b06 */
[----:B----4-:R-:W-:Y:S04]  /*989b0*/  STG.E.64 desc[UR6][R18.64+0x300], R6 ;  /* 0x0003000612007986 */ /* 0x010fe8000c101b06 */
[----:B--2---:R-:W-:Y:S04]  /*989c0*/  STG.E.64 desc[UR6][R18.64+0x400], R10 ;  /* 0x0004000a12007986 */ /* 0x004fe8000c101b06 */
[----:B------:R-:W-:Y:S04]  /*989d0*/  STG.E.64 desc[UR6][R18.64+0x500], R12 ;  /* 0x0005000c12007986 */ /* 0x000fe8000c101b06 */
[----:B------:R-:W-:Y:S04]  /*989e0*/  STG.E.64 desc[UR6][R18.64+0x600], R14 ;  /* 0x0006000e12007986 */ /* 0x000fe8000c101b06 */
[----:B------:R-:W-:Y:S01]  /*989f0*/  STG.E.64 desc[UR6][R18.64+0x700], R16 ;  /* 0x0007001012007986 */ /* 0x000fe2000c101b06 */
[----:B------:R-:W-:Y:S05]  /*98a00*/  EXIT ;  /* 0x000000000000794d */ /* 0x000fea0003800000 */
.L_x_1703:
        /* <DEDUP_REMOVED lines=37> */
.L_x_847:
[----:B------:R-:W0:Y:S01]  /*98c60*/  LDC.64 R2, c[0x0][0x388] ;  /* 0x0000e200ff027b82 */ /* 0x000e220000000a00 */
[----:B------:R-:W-:Y:S01]  /*98c70*/  ACQBULK ;  /* 0x000000000000782e */ /* 0x000fe20000000000 */
[----:B0-----:R-:W-:Y:S01]  /*98c80*/  IMAD.WIDE.U32 R2, R5, 0x4000, R2 ;  /* 0x0000400005027825 */ /* 0x001fe200078e0002 */
[----:B------:R-:W0:Y:S05]  /*98c90*/  S2R R4, SR_TID.X ;  /* 0x0000000000047919 */ /* 0x000e2a0000002100 */
[----:B------:R-:W1:Y:S01]  /*98ca0*/  LDC R5, c[0x0][0x3a8] ;  /* 0x0000ea00ff057b82 */ /* 0x000e620000000800 */
[----:B------:R-:W2:Y:S01]  /*98cb0*/  LDG.E.64 R2, desc[UR6][R2.64] ;  /* 0x0000000602027981 */ /* 0x000ea2000c1e1b00 */
[----:B------:R-:W-:-:S05]  /*98cc0*/  IMAD.MOV R42, RZ, RZ, -R44 ;  /* 0x000000ffff2a7224 */ /* 0x000fca00078e0a2c */
[----:B-1----:R-:W-:Y:S01]  /*98cd0*/  VIADDMNMX R42, R42, R5, 0x800, PT ;  /* 0x000008002a2a7446 */ /* 0x002fe20003800105 */
[----:B0-----:R-:W-:-:S05]  /*98ce0*/  IMAD.SHL.U32 R0, R4, 0x8, RZ ;  /* 0x0000000804007824 */ /* 0x001fca00078e00ff */
[----:B------:R-:W-:-:S04]  /*98cf0*/  LOP3.LUT R43, R0, 0x1f00, RZ, 0xc0, !PT ;  /* 0x00001f00002b7812 */ /* 0x000fc800078ec0ff */
[----:B------:R-:W-:-:S04]  /*98d00*/  LOP3.LUT R19, R43, 0x1f, R4, 0xf8, !PT ;  /* 0x0000001f2b137812 */ /* 0x000fc800078ef804 */
[C---:B------:R-:W-:Y:S01]  /*98d10*/  ISETP.GE.AND P4, PT, R19.reuse, R42, PT ;  /* 0x0000002a1300720c */ /* 0x040fe20003f86270 */
[C---:B------:R-:W-:Y:S02]  /*98d20*/  VIADD R5, R19.reuse, 0x20 ;  /* 0x0000002013057836 */ /* 0x040fe40000000000 */
[----:B------:R-:W-:-:S03]  /*98d30*/  VIADD R7, R19, 0xa0 ;  /* 0x000000a013077836 */ /* 0x000fc60000000000 */
[----:B------:R-:W-:Y:S01]  /*98d40*/  ISETP.GE.AND P5, PT, R5, R42, PT ;  /* 0x0000002a0500720c */ /* 0x000fe20003fa6270 */
[----:B------:R-:W-:-:S05]  /*98d50*/  VIADD R5, R19, 0x40 ;  /* 0x0000004013057836 */ /* 0x000fca0000000000 */
[----:B------:R-:W-:Y:S01]  /*98d60*/  ISETP.GE.AND P0, PT, R5, R42, PT ;  /* 0x0000002a0500720c */ /* 0x000fe20003f06270 */
[----:B------:R-:W0:Y:S01]  /*98d70*/  @!P4 LDC.64 R14, c[0x0][0x388] ;  /* 0x0000e200ff0ecb82 */ /* 0x000e220000000a00 */
[----:B------:R-:W-:Y:S01]  /*98d80*/  VIADD R5, R19, 0x60 ;  /* 0x0000006013057836 */ /* 0x000fe20000000000 */
[----:B------:R-:W-:-:S04]  /*98d90*/  @!P4 IADD3 R4, P2, PT, R44, R19, RZ ;  /* 0x000000132c04c210 */ /* 0x000fc80007f5e0ff */
[-C--:B------:R-:W-:Y:S01]  /*98da0*/  ISETP.GE.AND P1, PT, R5, R42.reuse, PT ;  /* 0x0000002a0500720c */ /* 0x080fe20003f26270 */
[----:B------:R-:W-:Y:S01]  /*98db0*/  VIADD R5, R19, 0x80 ;  /* 0x0000008013057836 */ /* 0x000fe20000000000 */
[----:B------:R-:W1:Y:S01]  /*98dc0*/  @!P5 LDC.64 R16, c[0x0][0x388] ;  /* 0x0000e200ff10db82 */ /* 0x000e620000000a00 */
[----:B------:R-:W-:Y:S01]  /*98dd0*/  @!P4 IMAD.X R6, RZ, RZ, R45, P2 ;  /* 0x000000ffff06c224 */ /* 0x000fe200010e062d */
[----:B------:R-:W-:Y:S02]  /*98de0*/  @!P5 IADD3 R10, P6, PT, R44, R19, RZ ;  /* 0x000000132c0ad210 */ /* 0x000fe40007fde0ff */
[----:B------:R-:W-:-:S04]  /*98df0*/  ISETP.GE.AND P2, PT, R5, R42, PT ;  /* 0x0000002a0500720c */ /* 0x000fc80003f46270 */
[----:B------:R-:W3:Y:S01]  /*98e00*/  @!P0 LDC.64 R8, c[0x0][0x388] ;  /* 0x0000e200ff088b82 */ /* 0x000ee20000000a00 */
[----:B0-----:R-:W-:Y:S01]  /*98e10*/  @!P4 LEA R14, P3, R4, R14, 0x3 ;  /* 0x0000000e040ec211 */ /* 0x001fe200078618ff */
[----:B------:R-:W-:-:S07]  /*98e20*/  VIADD R21, R19, 0xc0 ;  /* 0x000000c013157836 */ /* 0x000fce0000000000 */
[----:B------:R-:W0:Y:S01]  /*98e30*/  @!P2 LDC.64 R12, c[0x0][0x388] ;  /* 0x0000e200ff0cab82 */ /* 0x000e220000000a00 */
[----:B------:R-:W-:Y:S01]  /*98e40*/  @!P4 LEA.HI.X R15, R4, R15, R6, 0x3, P3 ;  /* 0x0000000f040fc211 */ /* 0x000fe200018f1c06 */
[----:B------:R-:W-:Y:S01]  /*98e50*/  @!P5 IMAD.X R6, RZ, RZ, R45, P6 ;  /* 0x000000ffff06d224 */ /* 0x000fe200030e062d */
[----:B------:R-:W-:Y:S02]  /*98e60*/  ISETP.GE.AND P3, PT, R7, R42, PT ;  /* 0x0000002a0700720c */ /* 0x000fe40003f66270 */
[----:B-1----:R-:W-:-:S04]  /*98e70*/  @!P5 LEA R16, P6, R10, R16, 0x3 ;  /* 0x000000100a10d211 */ /* 0x002fc800078c18ff */
[----:B------:R-:W-:Y:S02]  /*98e80*/  @!P5 LEA.HI.X R17, R10, R17, R6, 0x3, P6 ;  /* 0x000000110a11d211 */ /* 0x000fe400030f1c06 */
[----:B------:R-:W1:Y:S01]  /*98e90*/  @!P1 LDC.64 R10, c[0x0][0x388] ;  /* 0x0000e200ff0a9b82 */ /* 0x000e620000000a00 */
[----:B------:R-:W-:Y:S02]  /*98ea0*/  VIADD R23, R19, 0xe0 ;  /* 0x000000e013177836 */ /* 0x000fe40000000000 */
[----:B--2---:R-:W-:Y:S02]  /*98eb0*/  IMAD.MOV.U32 R4, RZ, RZ, R2 ;  /* 0x000000ffff047224 */ /* 0x004fe400078e0002 */
[----:B------:R-:W-:Y:S02]  /*98ec0*/  IMAD.MOV.U32 R5, RZ, RZ, R3 ;  /* 0x000000ffff057224 */ /* 0x000fe400078e0003 */
[----:B------:R-:W-:Y:S01]  /*98ed0*/  IMAD.MOV.U32 R6, RZ, RZ, R4 ;  /* 0x000000ffff067224 */ /* 0x000fe200078e0004 */
[----:B------:R-:W2:Y:S01]  /*98ee0*/  @!P4 LDG.E.64 R2, desc[UR6][R14.64] ;  /* 0x000000060e02c981 */ /* 0x000ea2000c1e1b00 */
[----:B------:R-:W-:Y:S01]  /*98ef0*/  IMAD.MOV.U32 R7, RZ, RZ, R5 ;  /* 0x000000ffff077224 */ /* 0x000fe200078e0005 */
[----:B------:R-:W-:-:S05]  /*98f00*/  @!P0 IADD3 R18, P4, PT, R44, R19, RZ ;  /* 0x000000132c128210 */ /* 0x000fca0007f9e0ff */
[----:B------:R4:W5:Y:S01]  /*98f10*/  @!P5 LDG.E.64 R6, desc[UR6][R16.64+0x100] ;  /* 0x000100061006d981 */ /* 0x000962000c1e1b00 */
[----:B------:R-:W-:Y:S01]  /*98f20*/  ISETP.GE.AND P5, PT, R21, R42, PT ;  /* 0x0000002a1500720c */ /* 0x000fe20003fa6270 */
[----:B------:R-:W-:Y:S01]  /*98f30*/  @!P0 IMAD.X R20, RZ, RZ, R45, P4 ;  /* 0x000000ffff148224 */ /* 0x000fe200020e062d */
[C---:B---3--:R-:W-:Y:S02]  /*98f40*/  @!P0 LEA R24, P6, R18.reuse, R8, 0x3 ;  /* 0x0000000812188211 */ /* 0x048fe400078c18ff */
[----:B------:R-:W-:Y:S01]  /*98f50*/  ISETP.GE.AND P4, PT, R23, R42, PT ;  /* 0x0000002a1700720c */ /* 0x000fe20003f86270 */
[----:B------:R-:W-:Y:S01]  /*98f60*/  IMAD.MOV.U32 R8, RZ, RZ, R4 ;  /* 0x000000ffff087224 */ /* 0x000fe200078e0004 */
[----:B------:R-:W-:Y:S01]  /*98f70*/  @!P0 LEA.HI.X R25, R18, R9, R20, 0x3, P6 ;  /* 0x0000000912198211 */ /* 0x000fe200030f1c14 */
[----:B------:R-:W-:Y:S01]  /*98f80*/  IMAD.MOV.U32 R9, RZ, RZ, R5 ;  /* 0x000000ffff097224 */ /* 0x000fe200078e0005 */
[----:B------:R-:W3:Y:S01]  /*98f90*/  @!P3 LDC.64 R20, c[0x0][0x388] ;  /* 0x0000e200ff14bb82 */ /* 0x000ee20000000a00 */
[----:B------:R-:W-:-:S04]  /*98fa0*/  @!P1 IADD3 R18, P6, PT, R44, R19, RZ ;  /* 0x000000132c129210 */ /* 0x000fc80007fde0ff */
[----:B------:R0:W5:Y:S01]  /*98fb0*/  @!P0 LDG.E.64 R8, desc[UR6][R24.64+0x200] ;  /* 0x0002000618088981 */ /* 0x000162000c1e1b00 */
[----:B------:R-:W-:Y:S02]  /*98fc0*/  @!P1 IMAD.X R23, RZ, RZ, R45, P6 ;  /* 0x000000ffff179224 */ /* 0x000fe400030e062d */
[----:B----4-:R-:W4:Y:S01]  /*98fd0*/  @!P5 LDC.64 R16, c[0x0][0x388] ;  /* 0x0000e200ff10db82 */ /* 0x010f220000000a00 */
[----:B------:R-:W-:Y:S02]  /*98fe0*/  @!P2 IADD3 R27, P0, PT, R44, R19, RZ ;  /* 0x000000132c1ba210 */ /* 0x000fe40007f1e0ff */
[----:B-1----:R-:W-:-:S05]  /*98ff0*/  @!P1 LEA R22, P6, R18, R10, 0x3 ;  /* 0x0000000a12169211 */ /* 0x002fca00078c18ff */
[----:B------:R-:W1:Y:S01]  /*99000*/  @!P4 LDC.64 R14, c[0x0][0x388] ;  /* 0x0000e200ff0ecb82 */ /* 0x000e620000000a00 */
[----:B------:R-:W-:Y:S01]  /*99010*/  @!P1 LEA.HI.X R23, R18, R11, R23, 0x3, P6 ;  /* 0x0000000b12179211 */ /* 0x000fe200030f1c17 */
[----:B------:R-:W-:Y:S01]  /*99020*/  @!P2 IMAD.X R18, RZ, RZ, R45, P0 ;  /* 0x000000ffff12a224 */ /* 0x000fe200000e062d */
[C---:B0-----:R-:W-:Y:S01]  /*99030*/  @!P2 LEA R26, P0, R27.reuse, R12, 0x3 ;  /* 0x0000000c1b1aa211 */ /* 0x041fe200078018ff */
[----:B------:R-:W-:Y:S02]  /*99040*/  IMAD.MOV.U32 R10, RZ, RZ, R4 ;  /* 0x000000ffff0a7224 */ /* 0x000fe400078e0004 */
[--C-:B------:R-:W-:Y:S01]  /*99050*/  IMAD.MOV.U32 R11, RZ, RZ, R5.reuse ;  /* 0x000000ffff0b7224 */ /* 0x100fe200078e0005 */
[----:B------:R-:W-:Y:S01]  /*99060*/  @!P2 LEA.HI.X R27, R27, R13, R18, 0x3, P0 ;  /* 0x0000000d1b1ba211 */ /* 0x000fe200000f1c12 */
[----:B------:R-:W-:Y:S01]  /*99070*/  IMAD.MOV.U32 R12, RZ, RZ, R4 ;  /* 0x000000ffff0c7224 */ /* 0x000fe200078e0004 */
[----:B------:R-:W-:Y:S01]  /*99080*/  @!P3 IADD3 R18, P0, PT, R44, R19, RZ ;  /* 0x000000132c12b210 */ /* 0x000fe20007f1e0ff */
[----:B------:R-:W-:-:S02]  /*99090*/  IMAD.MOV.U32 R13, RZ, RZ, R5 ;  /* 0x000000ffff0d7224 */ /* 0x000fc400078e0005 */
[----:B------:R1:W5:Y:S01]  /*990a0*/  @!P1 LDG.E.64 R10, desc[UR6][R22.64+0x300] ;  /* 0x00030006160a9981 */ /* 0x000362000c1e1b00 */
[-C--:B------:R-:W-:Y:S01]  /*990b0*/  @!P5 IADD3 R25, P1, PT, R44, R19.reuse, RZ ;  /* 0x000000132c19d210 */ /* 0x080fe20007f3e0ff */
[--C-:B------:R-:W-:Y:S01]  /*990c0*/  @!P3 IMAD.X R24, RZ, RZ, R45.reuse, P0 ;  /* 0x000000ffff18b224 */ /* 0x100fe200000e062d */
[----:B---3--:R-:W-:Y:S01]  /*990d0*/  @!P3 LEA R20, P0, R18, R20, 0x3 ;  /* 0x000000141214b211 */ /* 0x008fe200078018ff */
[----:B------:R0:W3:Y:S01]  /*990e0*/  @!P2 LDG.E.64 R12, desc[UR6][R26.64+0x400] ;  /* 0x000400061a0ca981 */ /* 0x0000e2000c1e1b00 */
[----:B------:R-:W-:Y:S01]  /*990f0*/  @!P4 IADD3 R29, P2, PT, R44, R19, RZ ;  /* 0x000000132c1dc210 */ /* 0x000fe20007f5e0ff */
[--C-:B------:R-:W-:Y:S01]  /*99100*/  @!P5 IMAD.X R28, RZ, RZ, R45.reuse, P1 ;  /* 0x000000ffff1cd224 */ /* 0x100fe200008e062d */
[----:B------:R-:W-:Y:S02]  /*99110*/  @!P3 LEA.HI.X R21, R18, R21, R24, 0x3, P0 ;  /* 0x000000151215b211 */ /* 0x000fe400000f1c18 */
[----:B----4-:R-:W-:Y:S01]  /*99120*/  @!P5 LEA R24, P0, R25, R16, 0x3 ;  /* 0x000000101918d211 */ /* 0x010fe200078018ff */
[----:B------:R-:W-:Y:S01]  /*99130*/  @!P4 IMAD.X R30, RZ, RZ, R45, P2 ;  /* 0x000000ffff1ec224 */ /* 0x000fe200010e062d */
[----:B-1----:R-:W-:Y:S01]  /*99140*/  @!P4 LEA R22, P1, R29, R14, 0x3 ;  /* 0x0000000e1d16c211 */ /* 0x002fe200078218ff */
[----:B------:R-:W-:Y:S01]  /*99150*/  IMAD.MOV.U32 R18, RZ, RZ, R4 ;  /* 0x000000ffff127224 */ /* 0x000fe200078e0004 */
[----:B------:R-:W-:Y:S01]  /*99160*/  @!P5 LEA.HI.X R25, R25, R17, R28, 0x3, P0 ;  /* 0x000000111919d211 */ /* 0x000fe200000f1c1c */
[----:B------:R-:W-:-:S02]  /*99170*/  IMAD.MOV.U32 R19, RZ, RZ, R5 ;  /* 0x000000ffff137224 */ /* 0x000fc400078e0005 */
[----:B------:R-:W-:Y:S02]  /*99180*/  IMAD.MOV.U32 R16, RZ, RZ, R4 ;  /* 0x000000ffff107224 */ /* 0x000fe400078e0004 */
[----:B------:R-:W-:Y:S01]  /*99190*/  IMAD.MOV.U32 R17, RZ, RZ, R5 ;  /* 0x000000ffff117224 */ /* 0x000fe200078e0005 */
[----:B------:R-:W-:Y:S01]  /*991a0*/  @!P4 LEA.HI.X R23, R29, R15, R30, 0x3, P1 ;  /* 0x0000000f1d17c211 */ /* 0x000fe200008f1c1e */
[----:B------:R1:W4:Y:S04]  /*991b0*/  @!P3 LDG.E.64 R18, desc[UR6][R20.64+0x500] ;  /* 0x000500061412b981 */ /* 0x000328000c1e1b00 */
[----:B------:R1:W4:Y:S04]  /*991c0*/  @!P5 LDG.E.64 R16, desc[UR6][R24.64+0x600] ;  /* 0x000600061810d981 */ /* 0x000328000c1e1b00 */
[----:B------:R1:W4:Y:S01]  /*991d0*/  @!P4 LDG.E.64 R4, desc[UR6][R22.64+0x700] ;  /* 0x000700061604c981 */ /* 0x000322000c1e1b00 */
[----:B------:R-:W0:Y:S01]  /*991e0*/  S2R R14, SR_LANEID ;  /* 0x00000000000e7919 */ /* 0x000e220000000000 */
[----:B------:R-:W1:Y:S01]  /*991f0*/  S2UR UR5, SR_CgaCtaId ;  /* 0x00000000000579c3 */ /* 0x000e620000008800 */
[----:B------:R-:W-:-:S02]  /*99200*/  UMOV UR4, 0x400 ;  /* 0x0000040000047882 */ /* 0x000fc40000000000 */
[----:B-1----:R-:W-:Y:S01]  /*99210*/  ULEA UR4, UR5, UR4, 0x18 ;  /* 0x0000000405047291 */ /* 0x002fe2000f8ec0ff */
[----:B0-----:R-:W-:-:S05]  /*99220*/  IMAD.IADD R27, R43, 0x1, R14 ;  /* 0x000000012b1b7824 */ /* 0x001fca00078e020e */
[CC--:B------:R-:W-:Y:S01]  /*99230*/  LEA.HI.SX32 R26, R27.reuse, R27.reuse, 0x1b ;  /* 0x0000001b1b1a7211 */ /* 0x0c0fe200078fdaff */
[----:B------:R-:W-:Y:S02]  /*99240*/  IMAD R14, R14, 0x7, R27 ;  /* 0x000000070e0e7824 */ /* 0x000fe400078e021b */
[C---:B------:R-:W-:Y:S01]  /*99250*/  VIADD R28, R27.reuse, 0x20 ;  /* 0x000000201b1c7836 */ /* 0x040fe20000000000 */
[----:B------:R-:W-:Y:S01]  /*99260*/  LEA R21, R26, UR4, 0x3 ;  /* 0x000000041a157c11 */ /* 0x000fe2000f8e18ff */
[C---:B------:R-:W-:Y:S02]  /*99270*/  VIADD R20, R27.reuse, 0x40 ;  /* 0x000000401b147836 */ /* 0x040fe40000000000 */
[C---:B------:R-:W-:Y:S02]  /*99280*/  VIADD R24, R27.reuse, 0x60 ;  /* 0x000000601b187836 */ /* 0x040fe40000000000 */
[C---:B------:R-:W-:Y:S01]  /*99290*/  VIADD R30, R27.reuse, 0x80 ;  /* 0x000000801b1e7836 */ /* 0x040fe20000000000 */
[----:B------:R-:W-:Y:S01]  /*992a0*/  LEA.HI.SX32 R28, R28, R27, 0x1b ;  /* 0x0000001b1c1c7211 */ /* 0x000fe200078fdaff */
[----:B------:R-:W-:-:S02]  /*992b0*/  VIADD R32, R27, 0xa0 ;  /* 0x000000a01b207836 */ /* 0x000fc40000000000 */
[----:B------:R-:W-:Y:S01]  /*992c0*/  VIADD R31, R14, 0x1 ;  /* 0x000000010e1f7836 */ /* 0x000fe20000000000 */
[-C--:B------:R-:W-:Y:S01]  /*992d0*/  LEA.HI.SX32 R22, R20, R27.reuse, 0x1b ;  /* 0x0000001b14167211 */ /* 0x080fe200078fdaff */
[C---:B------:R-:W-:Y:S02]  /*992e0*/  VIADD R34, R27.reuse, 0xc0 ;  /* 0x000000c01b227836 */ /* 0x040fe40000000000 */
[----:B------:R-:W-:Y:S02]  /*992f0*/  VIADD R36, R27, 0xe0 ;  /* 0x000000e01b247836 */ /* 0x000fe40000000000 */
[----:B------:R-:W-:Y:S01]  /*99300*/  VIADD R33, R14, 0x2 ;  /* 0x000000020e217836 */ /* 0x000fe20000000000 */
[-C--:B------:R-:W-:Y:S01]  /*99310*/  LEA.HI.SX32 R24, R24, R27.reuse, 0x1b ;  /* 0x0000001b18187211 */ /* 0x080fe200078fdaff */
[----:B------:R-:W-:Y:S01]  /*99320*/  VIADD R35, R14, 0x3 ;  /* 0x000000030e237836 */ /* 0x000fe20000000000 */
[----:B------:R-:W-:Y:S01]  /*99330*/  LEA.HI.SX32 R30, R30, R27, 0x1b ;  /* 0x0000001b1e1e7211 */ /* 0x000fe200078fdaff */
[----:B------:R-:W-:-:S02]  /*99340*/  VIADD R37, R14, 0x4 ;  /* 0x000000040e257836 */ /* 0x000fc40000000000 */
[C---:B------:R-:W-:Y:S02]  /*99350*/  VIADD R39, R14.reuse, 0x5 ;  /* 0x000000050e277836 */ /* 0x040fe40000000000 */
[----:B------:R-:W-:Y:S01]  /*99360*/  VIADD R41, R14, 0x6 ;  /* 0x000000060e297836 */ /* 0x000fe20000000000 */
[-C--:B------:R-:W-:Y:S02]  /*99370*/  LEA.HI.SX32 R20, R32, R27.reuse, 0x1b ;  /* 0x0000001b20147211 */ /* 0x080fe400078fdaff */
[----:B------:R-:W-:Y:S02]  /*99380*/  LEA R23, R28, UR4, 0x3 ;  /* 0x000000041c177c11 */ /* 0x000fe4000f8e18ff */
[----:B------:R-:W-:Y:S02]  /*99390*/  LEA.HI.SX32 R31, R31, R14, 0x1b ;  /* 0x0000000e1f1f7211 */ /* 0x000fe400078fdaff */
[-C--:B------:R-:W-:Y:S02]  /*993a0*/  LEA.HI.SX32 R15, R34, R27.reuse, 0x1b ;  /* 0x0000001b220f7211 */ /* 0x080fe400078fdaff */
[----:B------:R-:W-:-:S02]  /*993b0*/  LEA.HI.SX32 R36, R36, R27, 0x1b ;  /* 0x0000001b24247211 */ /* 0x000fc400078fdaff */
[----:B------:R-:W-:Y:S02]  /*993c0*/  LEA R25, R22, UR4, 0x3 ;  /* 0x0000000416197c11 */ /* 0x000fe4000f8e18ff */
[-C--:B------:R-:W-:Y:S02]  /*993d0*/  LEA.HI.SX32 R33, R33, R14.reuse, 0x1b ;  /* 0x0000000e21217211 */ /* 0x080fe400078fdaff */
[----:B------:R-:W-:Y:S02]  /*993e0*/  LEA R27, R24, UR4, 0x3 ;  /* 0x00000004181b7c11 */ /* 0x000fe4000f8e18ff */
[-C--:B------:R-:W-:Y:S02]  /*993f0*/  LEA.HI.SX32 R35, R35, R14.reuse, 0x1b ;  /* 0x0000000e23237211 */ /* 0x080fe400078fdaff */
[----:B------:R-:W-:Y:S02]  /*99400*/  LEA R29, R30, UR4, 0x3 ;  /* 0x000000041e1d7c11 */ /* 0x000fe4000f8e18ff */
[----:B------:R-:W-:-:S02]  /*99410*/  LEA.HI.SX32 R37, R37, R14, 0x1b ;  /* 0x0000000e25257211 */ /* 0x000fc400078fdaff */
[-C--:B------:R-:W-:Y:S02]  /*99420*/  LEA.HI.SX32 R39, R39, R14.reuse, 0x1b ;  /* 0x0000000e27277211 */ /* 0x080fe400078fdaff */
[----:B------:R-:W-:Y:S02]  /*99430*/  LEA.HI.SX32 R41, R41, R14, 0x1b ;  /* 0x0000000e29297211 */ /* 0x000fe400078fdaff */
[----:B------:R-:W-:Y:S02]  /*99440*/  LEA R22, R31, UR4, 0x3 ;  /* 0x000000041f167c11 */ /* 0x000fe4000f8e18ff */
[----:B------:R-:W-:Y:S02]  /*99450*/  LEA R15, R15, UR4, 0x3 ;  /* 0x000000040f0f7c11 */ /* 0x000fe4000f8e18ff */
[----:B------:R-:W-:Y:S02]  /*99460*/  LEA R28, R33, UR4, 0x3 ;  /* 0x00000004211c7c11 */ /* 0x000fe4000f8e18ff */
[----:B------:R-:W-:-:S02]  /*99470*/  LEA R26, R35, UR4, 0x3 ;  /* 0x00000004231a7c11 */ /* 0x000fc4000f8e18ff */
[----:B------:R-:W-:Y:S01]  /*99480*/  LEA R34, R37, UR4, 0x3 ;  /* 0x0000000425227c11 */ /* 0x000fe2000f8e18ff */
[----:B------:R-:W-:Y:S01]  /*99490*/  STL [R1+0x8], R22 ;  /* 0x0000081601007387 */ /* 0x000fe20000100800 */
[----:B------:R-:W-:Y:S02]  /*994a0*/  LEA R32, R39, UR4, 0x3 ;  /* 0x0000000427207c11 */ /* 0x000fe4000f8e18ff */
[----:B------:R-:W-:Y:S01]  /*994b0*/  LEA R40, R41, UR4, 0x3 ;  /* 0x0000000429287c11 */ /* 0x000fe2000f8e18ff */
[----:B------:R-:W-:Y:S04]  /*994c0*/  STL [R1+0x4], R28 ;  /* 0x0000041c01007387 */ /* 0x000fe80000100800 */
[----:B------:R-:W-:Y:S04]  /*994d0*/  STL [R1+0x14], R26 ;  /* 0x0000141a01007387 */ /* 0x000fe80000100800 */
[----:B------:R-:W-:Y:S04]  /*994e0*/  STL [R1+0x18], R34 ;  /* 0x0000182201007387 */ /* 0x000fe80000100800 */
[----:B------:R-:W-:Y:S04]  /*994f0*/  STL [R1+0x10], R32 ;  /* 0x0000102001007387 */ /* 0x000fe80000100800 */
[----:B------:R-:W-:Y:S04]  /*99500*/  STL [R1+0xc], R40 ;  /* 0x00000c2801007387 */ /* 0x000fe80000100800 */
[----:B--2---:R0:W-:Y:S02]  /*99510*/  STS.64 [R21], R2 ;  /* 0x0000000215007388 */ /* 0x0041e40000000a00 */
[----:B0-----:R-:W-:Y:S01]  /*99520*/  VIADD R21, R14, 0x7 ;  /* 0x000000070e157836 */ /* 0x001fe20000000000 */
[----:B------:R-:W-:Y:S01]  /*99530*/  LEA R3, R20, UR4, 0x3 ;  /* 0x0000000414037c11 */ /* 0x000fe2000f8e18ff */
[----:B-----5:R0:W-:Y:S03]  /*99540*/  STS.64 [R23+0x100], R6 ;  /* 0x0001000617007388 */ /* 0x0201e60000000a00 */
[----:B------:R-:W-:-:S02]  /*99550*/  LEA.HI.SX32 R21, R21, R14, 0x1b ;  /* 0x0000000e15157211 */ /* 0x000fc400078fdaff */
[----:B------:R-:W-:Y:S01]  /*99560*/  LEA.HI.SX32 R14, R14, R14, 0x1b ;  /* 0x0000000e0e0e7211 */ /* 0x000fe200078fdaff */
[----:B------:R-:W-:Y:S01]  /*99570*/  STS.64 [R25+0x200], R8 ;  /* 0x0002000819007388 */ /* 0x000fe20000000a00 */
[----:B------:R-:W-:Y:S02]  /*99580*/  LEA R38, R21, UR4, 0x3 ;  /* 0x0000000415267c11 */ /* 0x000fe4000f8e18ff */
[----:B------:R-:W-:Y:S02]  /*99590*/  LEA R14, R14, UR4, 0x3 ;  /* 0x000000040e0e7c11 */ /* 0x000fe4000f8e18ff */
[----:B0-----:R-:W-:Y:S01]  /*995a0*/  LEA R7, R36, UR4, 0x3 ;  /* 0x0000000424077c11 */ /* 0x001fe2000f8e18ff */
[----:B------:R-:W-:Y:S04]  /*995b0*/  STL [R1], R38 ;  /* 0x0000002601007387 */ /* 0x000fe80000100800 */
[----:B------:R-:W-:Y:S04]  /*995c0*/  STS.64 [R27+0x300], R10 ;  /* 0x0003000a1b007388 */ /* 0x000fe80000000a00 */
[----:B---3--:R-:W-:Y:S04]  /*995d0*/  STS.64 [R29+0x400], R12 ;  /* 0x0004000c1d007388 */ /* 0x008fe80000000a00 */
[----:B----4-:R0:W-:Y:S04]  /*995e0*/  STS.64 [R3+0x500], R18 ;  /* 0x0005001203007388 */ /* 0x0101e80000000a00 */
[----:B------:R-:W-:Y:S04]  /*995f0*/  STS.64 [R15+0x600], R16 ;  /* 0x000600100f007388 */ /* 0x000fe80000000a00 */
[----:B------:R-:W-:Y:S01]  /*99600*/  STS.64 [R7+0x700], R4 ;  /* 0x0007000407007388 */ /* 0x000fe20000000a00 */
[----:B------:R-:W-:-:S03]  /*99610*/  NOP ;  /* 0x0000000000007918 */ /* 0x000fc60000000000 */
[----:B------:R-:W-:Y:S04]  /*99620*/  LDS.64 R16, [R32+0x28] ;  /* 0x0000280020107984 */ /* 0x000fe80000000a00 */
[----:B------:R-:W1:Y:S04]  /*99630*/  LDS.64 R14, [R14] ;  /* 0x000000000e0e7984 */ /* 0x000e680000000a00 */
[----:B------:R2:W3:Y:S04]  /*99640*/  LDS.64 R18, [R22+0x8] ;  /* 0x0000080016127984 */ /* 0x0004e80000000a00 */
[----:B------:R2:W4:Y:S04]  /*99650*/  LDS.64 R20, [R28+0x10] ;  /* 0x000010001c147984 */ /* 0x0005280000000a00 */
[----:B------:R2:W2:Y:S04]  /*99660*/  LDS.64 R6, [R26+0x18] ;  /* 0x000018001a067984 */ /* 0x0004a80000000a00 */
[----:B------:R0:W2:Y:S04]  /*99670*/  LDS.64 R12, [R34+0x20] ;  /* 0x00002000220c7984 */ /* 0x0000a80000000a00 */
[----:B------:R1:W2:Y:S04]  /*99680*/  LDS.64 R10, [R40+0x30] ;  /* 0x00003000280a7984 */ /* 0x0002a80000000a00 */
[----:B------:R1:W2:Y:S01]  /*99690*/  LDS.64 R32, [R38+0x38] ;  /* 0x0000380026207984 */ /* 0x0002a20000000a00 */
[----:B------:R-:W-:Y:S06]  /*996a0*/  BAR.SYNC.DEFER_BLOCKING 0x0 ;  /* 0x0000000000007b1d */ /* 0x000fec0000010000 */
[----:B------:R-:W5:Y:S01]  /*996b0*/  LDCU.64 UR20, c[0x0][0x3c0] ;  /* 0x00007800ff1477ac */ /* 0x000f620008000a00 */
[----:B0-----:R-:W-:Y:S01]  /*996c0*/  VIADD R3, R0, 0x1 ;  /* 0x0000000100037836 */ /* 0x001fe20000000000 */
[----:B------:R-:W-:Y:S01]  /*996d0*/  PREEXIT ;  /* 0x000000000000782d */ /* 0x000fe20000000000 */
[----:B------:R-:W-:Y:S01]  /*996e0*/  BSSY.RECONVERGENT B0, `(.L_x_1704) ;  /* 0x0000432000007945 */ /* 0x000fe20003800200 */
[----:B------:R-:W0:Y:S01]  /*996f0*/  LDCU UR8, c[0x0][0x3c8] ;  /* 0x00007900ff0877ac */ /* 0x000e220008000800 */
[----:B-1----:R-:W-:Y:S01]  /*99700*/  IMAD.MOV.U32 R0, RZ, RZ, R14 ;  /* 0x000000ffff007224 */ /* 0x002fe200078e000e */
[----:B------:R-:W-:Y:S01]  /*99710*/  ISETP.GE.U32.AND P0, PT, R3, R42, PT ;  /* 0x0000002a0300720c */ /* 0x000fe20003f06070 */
[----:B------:R-:W-:-:S02]  /*99720*/  IMAD.MOV.U32 R2, RZ, RZ, R15 ;  /* 0x000000ffff027224 */ /* 0x000fc400078e000f */
[----:B------:R-:W-:Y:S02]  /*99730*/  IMAD.MOV.U32 R9, RZ, RZ, R14 ;  /* 0x000000ffff097224 */ /* 0x000fe400078e000e */
[----:B------:R-:W-:Y:S01]  /*99740*/  IMAD.MOV.U32 R8, RZ, RZ, R15 ;  /* 0x000000ffff087224 */ /* 0x000fe200078e000f */
[----:B-----5:R-:W-:Y:S02]  /*99750*/  UIADD3 UR18, UP0, UPT, UR20, -0x1, URZ ;  /* 0xffffffff14127890 */ /* 0x020fe4000ff1e0ff */
[----:B------:R-:W-:Y:S02]  /*99760*/  ULOP3.LUT UR17, UR20, 0x7, URZ, 0xc0, !UPT ;  /* 0x0000000714117892 */ /* 0x000fe4000f8ec0ff */
[----:B------:R-:W-:Y:S02]  /*99770*/  ULOP3.LUT UR16, UR20, 0x3, URZ, 0xc0, !UPT ;  /* 0x0000000314107892 */ /* 0x000fe4000f8ec0ff */
[----:B------:R-:W-:Y:S02]  /*99780*/  UIADD3.X UR15, UPT, UPT, UR21, -0x1, URZ, UP0, !UPT ;  /* 0xffffffff150f7890 */ /* 0x000fe400087fe4ff */
[----:B------:R-:W-:-:S02]  /*99790*/  UIADD3 UR14, UP0, UPT, UR17, -0x1, URZ ;  /* 0xffffffff110e7890 */ /* 0x000fc4000ff1e0ff */
[----:B------:R-:W-:Y:S02]  /*997a0*/  UIADD3 UR13, UP1, UPT, UR16, -0x1, URZ ;  /* 0xffffffff100d7890 */ /* 0x000fe4000ff3e0ff */
[----:B0-----:R-:W-:Y:S02]  /*997b0*/  USHF.R.S32.HI UR19, URZ, 0x1f, UR8 ;  /* 0x0000001fff137899 */ /* 0x001fe40008011408 */
[----:B------:R-:W-:Y:S02]  /*997c0*/  UIADD3.X UR12, UPT, UPT, URZ, -0x1, URZ, UP0, !UPT ;  /* 0xffffffffff0c7890 */ /* 0x000fe400087fe4ff */
[----:B------:R-:W-:Y:S01]  /*997d0*/  UIADD3.X UR11, UPT, UPT, URZ, -0x1, URZ, UP1, !UPT ;  /* 0xffffffffff0b7890 */ /* 0x000fe20008ffe4ff */
[----:B--234-:R-:W-:Y:S11]  /*997e0*/  @P0 BRA `(.L_x_1705) ;  /* 0x0000004000840947 */ /* 0x01cff60003800000 */
[----:B------:R-:W-:Y:S01]  /*997f0*/  ISETP.NE.U32.AND P0, PT, RZ, UR20, PT ;  /* 0x00000014ff007c0c */ /* 0x000fe2000bf05070 */
[----:B------:R-:W-:Y:S02]  /*99800*/  IMAD.MOV.U32 R0, RZ, RZ, -0x7bdddcdb ;  /* 0x84222325ff007424 */ /* 0x000fe400078e00ff */
[----:B------:R-:W-:Y:S01]  /*99810*/  IMAD.MOV.U32 R2, RZ, RZ, -0x340d631c ;  /* 0xcbf29ce4ff027424 */ /* 0x000fe200078e00ff */
[----:B------:R-:W-:-:S13]  /*99820*/  ISETP.NE.AND.EX P0, PT, RZ, UR21, PT, P0 ;  /* 0x00000015ff007c0c */ /* 0x000fda000bf05300 */
[----:B------:R-:W-:Y:S05]  /*99830*/  @!P0 BRA `(.L_x_1706) ;  /* 0x0000000800b08947 */ /* 0x000fea0003800000 */
[----:B------:R-:W-:Y:S01]  /*99840*/  UISETP.NE.U32.AND UP1, UPT, UR18, URZ, UPT ;  /* 0x000000ff1200728c */ /* 0x000fe2000bf25070 */
[----:B------:R-:W-:Y:S01]  /*99850*/  IMAD.MOV.U32 R0, RZ, RZ, -0x7bdddcdb ;  /* 0x84222325ff007424 */ /* 0x000fe200078e00ff */
[----:B------:R-:W-:Y:S01]  /*99860*/  ULOP3.LUT UR4, UR20, 0x1, URZ, 0xc0, !UPT ;  /* 0x0000000114047892 */ /* 0x000fe2000f8ec0ff */
[----:B------:R-:W-:Y:S01]  /*99870*/  IMAD.MOV.U32 R2, RZ, RZ, -0x340d631c ;  /* 0xcbf29ce4ff027424 */ /* 0x000fe200078e00ff */
[----:B------:R-:W-:Y:S01]  /*99880*/  UISETP.NE.AND.EX UP1, UPT, UR15, URZ, UPT, UP1 ;  /* 0x000000ff0f00728c */ /* 0x000fe2000bf25310 */
[----:B------:R-:W-:Y:S01]  /*99890*/  IMAD.MOV.U32 R3, RZ, RZ, RZ ;  /* 0x000000ffff037224 */ /* 0x000fe200078e00ff */
[----:B------:R-:W-:Y:S01]  /*998a0*/  UISETP.NE.U32.AND UP0, UPT, UR4, 0x1, UPT ;  /* 0x000000010400788c */ /* 0x000fe2000bf05070 */
[----:B------:R-:W-:-:S03]  /*998b0*/  IMAD.MOV.U32 R22, RZ, RZ, RZ ;  /* 0x000000ffff167224 */ /* 0x000fc600078e00ff */
[----:B------:R-:W-:-:S03]  /*998c0*/  UISETP.NE.U32.AND.EX UP0, UPT, URZ, URZ, UPT, UP0 ;  /* 0x000000ffff00728c */ /* 0x000fc6000bf05100 */
[----:B------:R-:W-:Y:S08]  /*998d0*/  BRA.U !UP1, `(.L_x_1707) ;  /* 0x0000000509bc7547 */ /* 0x000ff0000b800000 */
[----:B------:R-:W-:Y:S01]  /*998e0*/  IMAD.MOV.U32 R0, RZ, RZ, -0x7bdddcdb ;  /* 0x84222325ff007424 */ /* 0x000fe200078e00ff */
[----:B------:R-:W-:Y:S01]  /*998f0*/  UMOV UR4, URZ ;  /* 0x000000ff00047c82 */ /* 0x000fe20008000000 */
[----:B------:R-:W-:Y:S01]  /*99900*/  IMAD.MOV.U32 R2, RZ, RZ, -0x340d631c ;  /* 0xcbf29ce4ff027424 */ /* 0x000fe200078e00ff */
[----:B------:R-:W-:Y:S01]  /*99910*/  UMOV UR5, URZ ;  /* 0x000000ff00057c82 */ /* 0x000fe20008000000 */
[----:B------:R-:W-:Y:S02]  /*99920*/  IMAD.MOV.U32 R3, RZ, RZ, RZ ;  /* 0x000000ffff037224 */ /* 0x000fe400078e00ff */
[----:B------:R-:W-:-:S07]  /*99930*/  IMAD.MOV.U32 R22, RZ, RZ, RZ ;  /* 0x000000ffff167224 */ /* 0x000fce00078e00ff */
.L_x_1708:
[----:B------:R-:W-:-:S04]  /*99940*/  LEA R8, P1, R3, R14, 0x3 ;  /* 0x0000000e03087211 */ /* 0x000fc800078218ff */
[----:B------:R-:W-:-:S05]  /*99950*/  LEA.HI.X R9, R3, R15, R22, 0x3, P1 ;  /* 0x0000000f03097211 */ /* 0x000fca00008f1c16 */
[----:B------:R-:W2:Y:S04]  /*99960*/  LD.E.64 R4, desc[UR6][R8.64] ;  /* 0x0000000608047980 */ /* 0x000ea8000c101b00 */
[----:B------:R-:W3:Y:S01]  /*99970*/  LD.E.64 R8, desc[UR6][R8.64+0x8] ;  /* 0x0000080608087980 */ /* 0x000ee2000c101b00 */
[----:B------:R-:W-:Y:S01]  /*99980*/  IMAD R23, R2, 0x1b3, RZ ;  /* 0x000001b302177824 */ /* 0x000fe200078e02ff */
[----:B------:R-:W-:Y:S01]  /*99990*/  UIADD3 UR4, UP1, UPT, UR4, 0x2, URZ ;  /* 0x0000000204047890 */ /* 0x000fe2000ff3e0ff */
[----:B------:R-:W-:Y:S01]  /*999a0*/  IADD3 R3, P1, PT, R3, 0x2, RZ ;  /* 0x0000000203037810 */ /* 0x000fe20007f3e0ff */
[----:B------:R-:W-:Y:S02]  /*999b0*/  ULOP3.LUT UR9, UR20, 0xfffffffe, URZ, 0xc0, !UPT ;  /* 0xfffffffe14097892 */ /* 0x000fe4000f8ec0ff */
[----:B------:R-:W-:-:S02]  /*999c0*/  UIADD3.X UR5, UPT, UPT, URZ, UR5, URZ, UP1, !UPT ;  /* 0x00000005ff057290 */ /* 0x000fc40008ffe4ff */
        /* <DEDUP_REMOVED lines=96> */
.L_x_1707:
[----:B------:R-:W-:Y:S05]  /*99fd0*/  BRA.U UP0, `(.L_x_1706) ;  /* 0x0000000100c87547 */ /* 0x000fea000b800000 */
        /* <DEDUP_REMOVED lines=50> */
.L_x_1706:
[----:B------:R-:W-:Y:S02]  /*9a300*/  IMAD.MOV.U32 R5, RZ, RZ, -0x7bdddcdb ;  /* 0x84222325ff057424 */ /* 0x000fe400078e00ff */
[----:B------:R-:W-:Y:S01]  /*9a310*/  IMAD.MOV.U32 R25, RZ, RZ, -0x340d631c ;  /* 0xcbf29ce4ff197424 */ /* 0x000fe200078e00ff */
[----:B------:R-:W-:Y:S06]  /*9a320*/  @!P0 BRA `(.L_x_1709) ;  /* 0x0000000800b08947 */ /* 0x000fec0003800000 */
        /* <DEDUP_REMOVED lines=11> */
[----:B------:R-:W-:Y:S01]  /*9a3e0*/  ULOP3.LUT UR9, UR20, 0xfffffffe, URZ, 0xc0, !UPT ;  /* 0xfffffffe14097892 */ /* 0x000fe2000f8ec0ff */
[----:B------:R-:W-:Y:S01]  /*9a3f0*/  IMAD.MOV.U32 R25, RZ, RZ, -0x340d631c ;  /* 0xcbf29ce4ff197424 */ /* 0x000fe200078e00ff */
[----:B------:R-:W-:Y:S01]  /*9a400*/  UMOV UR4, URZ ;  /* 0x000000ff00047c82 */ /* 0x000fe20008000000 */
[----:B------:R-:W-:Y:S01]  /*9a410*/  IMAD.MOV.U32 R3, RZ, RZ, RZ ;  /* 0x000000ffff037224 */ /* 0x000fe200078e00ff */
[----:B------:R-:W-:Y:S01]  /*9a420*/  UMOV UR5, URZ ;  /* 0x000000ff00057c82 */ /* 0x000fe20008000000 */
[----:B------:R-:W-:-:S07]  /*9a430*/  IMAD.MOV.U32 R4, RZ, RZ, RZ ;  /* 0x000000ffff047224 */ /* 0x000fce00078e00ff */
.L_x_1711:
        /* <DEDUP_REMOVED lines=104> */
.L_x_1710:
        /* <DEDUP_REMOVED lines=51> */
.L_x_1709:
        /* <DEDUP_REMOVED lines=19> */
.L_x_1715:
[----:B------:R-:W-:-:S04]  /*9af20*/  LEA R4, P1, R38, R14, 0x3 ;  /* 0x0000000e26047211 */ /* 0x000fc800078218ff */
        /* <DEDUP_REMOVED lines=154> */
.L_x_1714:
        /* <DEDUP_REMOVED lines=84> */
.L_x_1716:
[----:B------:R-:W-:Y:S05]  /*9be10*/  BRA.U !UP1, `(.L_x_1713) ;  /* 0x00000005091c7547 */ /* 0x000fea000b800000 */
[----:B------:R-:W-:Y:S02]  /*9be20*/  UISETP.NE.U32.AND UP0, UPT, UR13, URZ, UPT ;  /* 0x000000ff0d00728c */ /* 0x000fe4000bf05070 */
[----:B------:R-:W-:Y:S02]  /*9be30*/  ULOP3.LUT UR4, UR20, 0x1, URZ, 0xc0, !UPT ;  /* 0x0000000114047892 */ /* 0x000fe4000f8ec0ff */
[----:B------:R-:W-:Y:S02]  /*9be40*/  UISETP.NE.AND.EX UP0, UPT, UR11, URZ, UPT, UP0 ;  /* 0x000000ff0b00728c */ /* 0x000fe4000bf05300 */
[----:B------:R-:W-:-:S04]  /*9be50*/  UISETP.NE.U32.AND UP1, UPT, UR4, 0x1, UPT ;  /* 0x000000010400788c */ /* 0x000fc8000bf25070 */
[----:B------:R-:W-:-:S03]  /*9be60*/  UISETP.NE.U32.AND.EX UP1, UPT, URZ, URZ, UPT, UP1 ;  /* 0x000000ffff00728c */ /* 0x000fc6000bf25110 */
[----:B------:R-:W-:Y:S08]  /*9be70*/  BRA.U !UP0, `(.L_x_1717) ;  /* 0x0000000108a87547 */ /* 0x000ff0000b800000 */
        /* <DEDUP_REMOVED lines=42> */
.L_x_1717:
[----:B------:R-:W-:Y:S05]  /*9c120*/  BRA.U UP1, `(.L_x_1713) ;  /* 0x0000000101587547 */ /* 0x000fea000b800000 */
        /* <DEDUP_REMOVED lines=22> */
.L_x_1713:
        /* <DEDUP_REMOVED lines=10> */
[----:B------:R-:W-:Y:S01]  /*9c330*/  IMAD.MOV.U32 R4, RZ, RZ, RZ ;  /* 0x000000ffff047224 */ /* 0x000fe200078e00ff */
[----:B------:R-:W-:Y:S01]  /*9c340*/  UMOV UR4, URZ ;  /* 0x000000ff00047c82 */ /* 0x000fe20008000000 */
[----:B------:R-:W-:Y:S01]  /*9c350*/  IMAD.MOV.U32 R3, RZ, RZ, RZ ;  /* 0x000000ffff037224 */ /* 0x000fe200078e00ff */
[----:B------:R-:W-:-:S06]  /*9c360*/  UMOV UR5, URZ ;  /* 0x000000ff00057c82 */ /* 0x000fcc0008000000 */
.L_x_1720:
        /* <DEDUP_REMOVED lines=143> */
[----:B------:R-:W-:Y:S02]  /*9cc60*/  ULOP3.LUT UR9, UR20, 0xfffffff8, URZ, 0xc0, !UPT ;  /* 0xfffffff814097892 */ /* 0x000fe4000f8ec0ff */
[----:B------:R-:W-:Y:S01]  /*9cc70*/  UIADD3.X UR5, UPT, UPT, URZ, UR5, URZ, UP1, !UPT ;  /* 0x00000005ff057290 */ /* 0x000fe20008ffe4ff */
        /* <DEDUP_REMOVED lines=12> */
.L_x_1719:
        /* <DEDUP_REMOVED lines=85> */
.L_x_1721:
        /* <DEDUP_REMOVED lines=50> */
.L_x_1722:
[----:B------:R-:W-:Y:S05]  /*9d5b0*/  BRA.U UP1, `(.L_x_1718) ;  /* 0x00000001015c7547 */ /* 0x000fea000b800000 */
        /* <DEDUP_REMOVED lines=23> */
.L_x_1718:
[----:B------:R-:W-:Y:S01]  /*9d730*/  ISETP.GE.U32.AND P0, PT, R0, R37, PT ;  /* 0x000000250000720c */ /* 0x000fe20003f06070 */
[----:B------:R-:W-:Y:S02]  /*9d740*/  IMAD.MOV.U32 R0, RZ, RZ, R18 ;  /* 0x000000ffff007224 */ /* 0x000fe400078e0012 */
[----:B------:R-:W-:Y:S01]  /*9d750*/  IMAD.MOV.U32 R9, RZ, RZ, R14 ;  /* 0x000000ffff097224 */ /* 0x000fe200078e000e */
[----:B------:R-:W-:Y:S01]  /*9d760*/  ISETP.GE.U32.AND.EX P0, PT, R2, R36, PT, P0 ;  /* 0x000000240200720c */ /* 0x000fe20003f06100 */
[----:B------:R-:W-:Y:S02]  /*9d770*/  IMAD.MOV.U32 R2, RZ, RZ, R19 ;  /* 0x000000ffff027224 */ /* 0x000fe400078e0013 */
[----:B------:R-:W-:-:S10]  /*9d780*/  IMAD.MOV.U32 R8, RZ, RZ, R15 ;  /* 0x000000ffff087224 */ /* 0x000fd400078e000f */
[----:B------:R-:W-:Y:S05]  /*9d790*/  @P0 BRA `(.L_x_1705) ;  /* 0x0000000000980947 */ /* 0x000fea0003800000 */
[----:B------:R-:W-:Y:S05]  /*9d7a0*/  BRA `(.L_x_1723) ;  /* 0x0000000000847947 */ /* 0x000fea0003800000 */
.L_x_1712:
[----:B------:R-:W-:Y:S01]  /*9d7b0*/  UISETP.NE.AND UP0, UPT, UR8, URZ, UPT ;  /* 0x000000ff0800728c */ /* 0x000fe2000bf05270 */
[----:B------:R-:W-:Y:S02]  /*9d7c0*/  IMAD.MOV.U32 R0, RZ, RZ, R18 ;  /* 0x000000ffff007224 */ /* 0x000fe400078e0012 */
[----:B------:R-:W-:Y:S02]  /*9d7d0*/  IMAD.MOV.U32 R2, RZ, RZ, R19 ;  /* 0x000000ffff027224 */ /* 0x000fe400078e0013 */
[----:B------:R-:W-:Y:S02]  /*9d7e0*/  IMAD.MOV.U32 R9, RZ, RZ, R14 ;  /* 0x000000ffff097224 */ /* 0x000fe400078e000e */
[----:B------:R-:W-:Y:S02]  /*9d7f0*/  IMAD.MOV.U32 R8, RZ, RZ, R15 ;  /* 0x000000ffff087224 */ /* 0x000fe400078e000f */
[----:B------:R-:W-:Y:S05]  /*9d800*/  BRA.U !UP0, `(.L_x_1705) ;  /* 0x00000001087c7547 */ /* 0x000fea000b800000 */
[----:B------:R-:W-:-:S07]  /*9d810*/  CS2R R22, SRZ ;  /* 0x0000000000167805 */ /* 0x000fce000001ff00 */
.L_x_1724:
        /* <DEDUP_REMOVED lines=11> */
[----:B------:R-:W0:Y:S01]  /*9d8d0*/  LDCU UR4, c[0x0][0x3c8] ;  /* 0x00007900ff0477ac */ /* 0x000e220008000800 */
[----:B------:R-:W-:Y:S01]  /*9d8e0*/  ISETP.GT.U32.AND P0, PT, R2, R4, PT ;  /* 0x000000040200720c */ /* 0x000fe20003f04070 */
[----:B------:R-:W-:Y:S01]  /*9d8f0*/  IMAD.MOV.U32 R0, RZ, RZ, R18 ;  /* 0x000000ffff007224 */ /* 0x000fe200078e0012 */
[----:B------:R-:W-:Y:S01]  /*9d900*/  IADD3 R22, P1, PT, R22, 0x1, RZ ;  /* 0x0000000116167810 */ /* 0x000fe20007f3e0ff */
[----:B------:R-:W-:Y:S01]  /*9d910*/  IMAD.MOV.U32 R2, RZ, RZ, R19 ;  /* 0x000000ffff027224 */ /* 0x000fe200078e0013 */
[----:B------:R-:W-:Y:S01]  /*9d920*/  ISETP.GT.U32.AND.EX P0, PT, R3, R5, PT, P0 ;  /* 0x000000050300720c */ /* 0x000fe20003f04100 */
[----:B------:R-:W-:Y:S02]  /*9d930*/  IMAD.MOV.U32 R9, RZ, RZ, R14 ;  /* 0x000000ffff097224 */ /* 0x000fe400078e000e */
[----:B------:R-:W-:Y:S02]  /*9d940*/  IMAD.X R4, RZ, RZ, R23, P1 ;  /* 0x000000ffff047224 */ /* 0x000fe400008e0617 */
[----:B------:R-:W-:Y:S01]  /*9d950*/  IMAD.MOV.U32 R8, RZ, RZ, R15 ;  /* 0x000000ffff087224 */ /* 0x000fe200078e000f */
[----:B0-----:R-:W-:-:S04]  /*9d960*/  ISETP.GE.U32.AND P1, PT, R22, UR4, PT ;  /* 0x0000000416007c0c */ /* 0x001fc8000bf26070 */
[----:B------:R-:W-:-:S03]  /*9d970*/  ISETP.GE.U32.AND.EX P1, PT, R4, UR19, PT, P1 ;  /* 0x0000001304007c0c */ /* 0x000fc6000bf26110 */
[----:B------:R-:W-:Y:S10]  /*9d980*/  @P0 BRA `(.L_x_1705) ;  /* 0x00000000001c0947 */ /* 0x000ff40003800000 */
[----:B------:R-:W-:Y:S01]  /*9d990*/  IMAD.MOV.U32 R23, RZ, RZ, R4 ;  /* 0x000000ffff177224 */ /* 0x000fe200078e0004 */
[----:B------:R-:W-:Y:S06]  /*9d9a0*/  @!P1 BRA `(.L_x_1724) ;  /* 0xfffffffc009c9947 */ /* 0x000fec000383ffff */
[----:B------:R-:W-:Y:S05]  /*9d9b0*/  BRA `(.L_x_1705) ;  /* 0x0000000000107947 */ /* 0x000fea0003800000 */
.L_x_1723:
[--C-:B------:R-:W-:Y:S02]  /*9d9c0*/  IMAD.MOV.U32 R0, RZ, RZ, R18.reuse ;  /* 0x000000ffff007224 */ /* 0x100fe400078e0012 */
[----:B------:R-:W-:Y:S02]  /*9d9d0*/  IMAD.MOV.U32 R9, RZ, RZ, R18 ;  /* 0x000000ffff097224 */ /* 0x000fe400078e0012 */
[--C-:B------:R-:W-:Y:S02]  /*9d9e0*/  IMAD.MOV.U32 R2, RZ, RZ, R19.reuse ;  /* 0x000000ffff027224 */ /* 0x100fe400078e0013 */
[----:B------:R-:W-:-:S07]  /*9d9f0*/  IMAD.MOV.U32 R8, RZ, RZ, R19 ;  /* 0x000000ffff087224 */ /* 0x000fce00078e0013 */
.L_x_1705:
[----:B------:R-:W-:Y:S05]  /*9da00*/  BSYNC.RECONVERGENT B0 ;  /* 0x0000000000007941 */ /* 0x000fea0003800200 */
.L_x_1704:
[----:B------:R-:W0:Y:S01]  /*9da10*/  S2R R3, SR_TID.X ;  /* 0x0000000000037919 */ /* 0x000e220000002100 */
[----:B------:R-:W-:Y:S01]  /*9da20*/  BSSY.RECONVERGENT B0, `(.L_x_1725) ;  /* 0x0000416000007945 */ /* 0x000fe20003800200 */
[----:B------:R-:W-:Y:S02]  /*9da30*/  IMAD.MOV.U32 R40, RZ, RZ, R9 ;  /* 0x000000ffff287224 */ /* 0x000fe400078e0009 */
[----:B------:R-:W-:Y:S02]  /*9da40*/  IMAD.MOV.U32 R36, RZ, RZ, R8 ;  /* 0x000000ffff247224 */ /* 0x000fe400078e0008 */
[----:B0-----:R-:W-:-:S04]  /*9da50*/  IMAD.SHL.U32 R41, R3, 0x8, RZ ;  /* 0x0000000803297824 */ /* 0x001fc800078e00ff */
[----:B------:R-:W-:-:S05]  /*9da60*/  VIADD R3, R41, 0x2 ;  /* 0x0000000229037836 */ /* 0x000fca0000000000 */
[----:B------:R-:W-:-:S13]  /*9da70*/  ISETP.GE.U32.AND P0, PT, R3, R42, PT ;  /* 0x0000002a0300720c */ /* 0x000fda0003f06070 */
        /* <DEDUP_REMOVED lines=24> */
.L_x_1729:
        /* <DEDUP_REMOVED lines=104> */
.L_x_1728:
        /* <DEDUP_REMOVED lines=51> */
.L_x_1727:
        /* <DEDUP_REMOVED lines=20> */
.L_x_1732:
        /* <DEDUP_REMOVED lines=30> */
[----:B------:R-:W-:Y:S01]  /*9e8d0*/  IMAD R31, R31, 0x1b3, RZ ;  /* 0x000001b31f1f7824 */ /* 0x000fe200078e02ff */
[----:B------:R-:W-:-:S03]  /*9e8e0*/  LOP3.LUT R30, R28, 0xff, R27, 0x78, !PT ;  /* 0x000000ff1c1e7812 */ /* 0x000fc600078e781b */
[----:B------:R-:W-:-:S04]  /*9e8f0*/  IMAD R31, R26, 0x100, R31 ;  /* 0x000001001a1f7824 */ /* 0x000fc800078e021f */
        /* <DEDUP_REMOVED lines=71> */
.L_x_1731:
        /* <DEDUP_REMOVED lines=51> */
.L_x_1730:
        /* <DEDUP_REMOVED lines=15> */
[----:B------:R-:W-:Y:S01]  /*9f190*/  UMOV UR4, URZ ;  /* 0x000000ff00047c82 */ /* 0x000fe20008000000 */
[----:B------:R-:W-:Y:S01]  /*9f1a0*/  IMAD.MOV.U32 R5, RZ, RZ, RZ ;  /* 0x000000ffff057224 */ /* 0x000fe200078e00ff */
[----:B------:R-:W-:-:S06]  /*9f1b0*/  UMOV UR5, URZ ;  /* 0x000000ff00057c82 */ /* 0x000fcc0008000000 */
.L_x_1736:
[----:B------:R-:W-:-:S04]  /*9f1c0*/  LEA R18, P1, R36, R9, 0x3 ;  /* 0x0000000924127211 */ /* 0x000fc800078218ff */
[----:B------:R-:W-:-:S05]  /*9f1d0*/  LEA.HI.X R19, R36, R8, R5, 0x3, P1 ;  /* 0x0000000824137211 */ /* 0x000fca00008f1c05 */
[----:B------:R-:W2:Y:S04]  /*9f1e0*/  LD.E.64 R24, desc[UR6][R18.64] ;  /* 0x0000000612187980 */ /* 0x000ea8000c101b00 */
[----:B------:R-:W3:Y:S04]  /*9f1f0*/  LD.E.64 R26, desc[UR6][R18.64+0x8] ;  /* 0x00000806121a7980 */ /* 0x000ee8000c101b00 */
[----:B------:R-:W4:Y:S04]  /*9f200*/  LD.E.64 R28, desc[UR6][R18.64+0x10] ;  /* 0x00001006121c7980 */ /* 0x000f28000c101b00 */
        /* <DEDUP_REMOVED lines=24> */
[----:B------:R-:W3:Y:S04]  /*9f390*/  LD.E.64 R26, desc[UR6][R18.64+0x30] ;  /* 0x00003006121a7980 */ /* 0x000ee8000c101b00 */
[----:B------:R-:W3:Y:S01]  /*9f3a0*/  LD.E.64 R18, desc[UR6][R18.64+0x38] ;  /* 0x0000380612127980 */ /* 0x000ee2000c101b00 */
        /* <DEDUP_REMOVED lines=109> */
[----:B------:R-:W-:Y:S01]  /*9fa80*/  LEA R3, P1, R18, R18, 0x3 ;  /* 0x0000001212037211 */ /* 0x000fe200078218ff */
[----:B------:R-:W-:-:S03]  /*9fa90*/  UIADD3 UR4, UP0, UPT, UR4, 0x8, URZ ;  /* 0x0000000804047890 */ /* 0x000fc6000ff1e0ff */
[----:B------:R-:W-:Y:S02]  /*9faa0*/  LEA.HI.X R18, R18, R19, R19, 0x3, P1 ;  /* 0x0000001312127211 */ /* 0x000fe400008f1c13 */
[----:B------:R-:W-:Y:S01]  /*9fab0*/  LOP3.LUT R19, R22, 0xfffffff8, RZ, 0xc0, !PT ;  /* 0xfffffff816137812 */ /* 0x000fe200078ec0ff */
[----:B------:R-:W-:-:S03]  /*9fac0*/  UIADD3.X UR5, UPT, UPT, URZ, UR5, URZ, UP0, !UPT ;  /* 0x00000005ff057290 */ /* 0x000fc600087fe4ff */
        /* <DEDUP_REMOVED lines=11> */
.L_x_1735:
        /* <DEDUP_REMOVED lines=84> */
.L_x_1737:
[----:B------:R-:W-:Y:S05]  /*a00c0*/  BRA.U !UP1, `(.L_x_1734) ;  /* 0x00000005091c7547 */ /* 0x000fea000b800000 */
[----:B------:R-:W-:Y:S01]  /*a00d0*/  UISETP.NE.U32.AND UP0, UPT, UR13, URZ, UPT ;  /* 0x000000ff0d00728c */ /* 0x000fe2000bf05070 */
[----:B------:R-:W-:-:S03]  /*a00e0*/  LOP3.LUT R18, R22, 0x1, RZ, 0xc0, !PT ;  /* 0x0000000116127812 */ /* 0x000fc600078ec0ff */
[----:B------:R-:W-:Y:S01]  /*a00f0*/  UISETP.NE.AND.EX UP0, UPT, UR11, URZ, UPT, UP0 ;  /* 0x000000ff0b00728c */ /* 0x000fe2000bf05300 */
        /* <DEDUP_REMOVED lines=45> */
.L_x_1738:
[----:B------:R-:W-:Y:S05]  /*a03d0*/  @P1 BRA `(.L_x_1734) ;  /* 0x0000000000581947 */ /* 0x000fea0003800000 */
        /* <DEDUP_REMOVED lines=22> */
.L_x_1734:
        /* <DEDUP_REMOVED lines=13> */
.L_x_1741:
[----:B------:R-:W-:-:S04]  /*a0610*/  LEA R36, P0, R18, R20, 0x3 ;  /* 0x0000001412247211 */ /* 0x000fc800078018ff */
[----:B------:R-:W-:-:S05]  /*a0620*/  LEA.HI.X R37, R18, R21, R19, 0x3, P0 ;  /* 0x0000001512257211 */ /* 0x000fca00000f1c13 */
[----:B------:R-:W2:Y:S04]  /*a0630*/  LD.E.64 R24, desc[UR6][R36.64] ;  /* 0x0000000624187980 */ /* 0x000ea8000c101b00 */
[----:B------:R-:W3:Y:S04]  /*a0640*/  LD.E.64 R26, desc[UR6][R36.64+0x8] ;  /* 0x00000806241a7980 */ /* 0x000ee8000c101b00 */
        /* <DEDUP_REMOVED lines=55> */
[----:B------:R-:W5:Y:S04]  /*a09c0*/  LD.E.64 R34, desc[UR6][R36.64+0x30] ;  /* 0x0000300624227980 */ /* 0x000f68000c101b00 */
        /* <DEDUP_REMOVED lines=93> */
.L_x_1740:
        /* <DEDUP_REMOVED lines=82> */
.L_x_1742:
        /* <DEDUP_REMOVED lines=47> */
.L_x_1743:
        /* <DEDUP_REMOVED lines=21> */
.L_x_1739:
[----:B------:R-:W-:-:S04]  /*a1900*/  ISETP.GE.U32.AND P0, PT, R3, R30, PT ;  /* 0x0000001e0300720c */ /* 0x000fc80003f06070 */
[----:B------:R-:W-:-:S13]  /*a1910*/  ISETP.GE.U32.AND.EX P0, PT, R4, R31, PT, P0 ;  /* 0x0000001f0400720c */ /* 0x000fda0003f06100 */
[----:B------:R-:W-:Y:S05]  /*a1920*/  @!P0 BRA `(.L_x_1744) ;  /* 0x0000000000848947 */ /* 0x000fea0003800000 */
[----:B------:R-:W-:Y:S02]  /*a1930*/  IMAD.MOV.U32 R40, RZ, RZ, R20 ;  /* 0x000000ffff287224 */ /* 0x000fe400078e0014 */
[----:B------:R-:W-:Y:S01]  /*a1940*/  IMAD.MOV.U32 R36, RZ, RZ, R21 ;  /* 0x000000ffff247224 */ /* 0x000fe200078e0015 */
[----:B------:R-:W-:Y:S06]  /*a1950*/  BRA `(.L_x_1726) ;  /* 0x0000000000887947 */ /* 0x000fec0003800000 */
.L_x_1733:
[----:B------:R-:W0:Y:S01]  /*a1960*/  LDCU UR4, c[0x0][0x3c8] ;  /* 0x00007900ff0477ac */ /* 0x000e220008000800 */
[----:B------:R-:W-:Y:S02]  /*a1970*/  IMAD.MOV.U32 R40, RZ, RZ, R20 ;  /* 0x000000ffff287224 */ /* 0x000fe400078e0014 */
[----:B------:R-:W-:Y:S01]  /*a1980*/  IMAD.MOV.U32 R36, RZ, RZ, R21 ;  /* 0x000000ffff247224 */ /* 0x000fe200078e0015 */
[----:B0-----:R-:W-:-:S09]  /*a1990*/  UISETP.NE.AND UP0, UPT, UR4, URZ, UPT ;  /* 0x000000ff0400728c */ /* 0x001fd2000bf05270 */
[----:B------:R-:W-:Y:S05]  /*a19a0*/  BRA.U !UP0, `(.L_x_1726) ;  /* 0x0000000108747547 */ /* 0x000fea000b800000 */
[----:B------:R-:W-:Y:S02]  /*a19b0*/  IMAD.MOV.U32 R3, RZ, RZ, RZ ;  /* 0x000000ffff037224 */ /* 0x000fe400078e00ff */
[----:B------:R-:W-:-:S07]  /*a19c0*/  IMAD.MOV.U32 R22, RZ, RZ, RZ ;  /* 0x000000ffff167224 */ /* 0x000fce00078e00ff */
.L_x_1745:
        /* <DEDUP_REMOVED lines=21> */
[----:B------:R-:W-:Y:S05]  /*a1b20*/  @!P1 BRA `(.L_x_1745) ;  /* 0xfffffffc00a89947 */ /* 0x000fea000383ffff */
[----:B------:R-:W-:Y:S05]  /*a1b30*/  BRA `(.L_x_1726) ;  /* 0x0000000000107947 */ /* 0x000fea0003800000 */
.L_x_1744:
[--C-:B------:R-:W-:Y:S02]  /*a1b40*/  IMAD.MOV.U32 R40, RZ, RZ, R20.reuse ;  /* 0x000000ffff287224 */ /* 0x100fe400078e0014 */
[----:B------:R-:W-:Y:S02]  /*a1b50*/  IMAD.MOV.U32 R9, RZ, RZ, R20 ;  /* 0x000000ffff097224 */ /* 0x000fe400078e0014 */
[--C-:B------:R-:W-:Y:S02]  /*a1b60*/  IMAD.MOV.U32 R36, RZ, RZ, R21.reuse ;  /* 0x000000ffff247224 */ /* 0x100fe400078e0015 */
[----:B------:R-:W-:-:S07]  /*a1b70*/  IMAD.MOV.U32 R8, RZ, RZ, R21 ;  /* 0x000000ffff087224 */ /* 0x000fce00078e0015 */
.L_x_1726:
[----:B------:R-:W-:Y:S05]  /*a1b80*/  BSYNC.RECONVERGENT B0 ;  /* 0x0000000000007941 */ /* 0x000fea0003800200 */
.L_x_1725:
[----:B------:R-:W-:Y:S01]  /*a1b90*/  VIADD R3, R41, 0x3 ;  /* 0x0000000329037836 */ /* 0x000fe20000000000 */
[----:B------:R-:W-:Y:S01]  /*a1ba0*/  BSSY.RECONVERGENT B0, `(.L_x_1746) ;  /* 0x0000415000007945 */ /* 0x000fe20003800200 */
[----:B------:R-:W-:-:S03]  /*a1bb0*/  IMAD.MOV.U32 R38, RZ, RZ, R9 ;  /* 0x000000ffff267224 */ /* 0x000fc600078e0009 */
[----:B------:R-:W-:Y:S01]  /*a1bc0*/  ISETP.GE.U32.AND P0, PT, R3, R42, PT ;  /* 0x0000002a0300720c */ /* 0x000fe20003f06070 */
[----:B------:R-:W-:-:S12]  /*a1bd0*/  IMAD.MOV.U32 R3, RZ, RZ, R8 ;  /* 0x000000ffff037224 */ /* 0x000fd800078e0008 */
        /* <DEDUP_REMOVED lines=24> */
.L_x_1750:
        /* <DEDUP_REMOVED lines=104> */
.L_x_1749:
        /* <DEDUP_REMOVED lines=51> */
.L_x_1748:
        /* <DEDUP_REMOVED lines=20> */
.L_x_1753:
        /* <DEDUP_REMOVED lines=104> */
.L_x_1752:
        /* <DEDUP_REMOVED lines=51> */
.L_x_1751:
        /* <DEDUP_REMOVED lines=18> */
.L_x_1757:
        /* <DEDUP_REMOVED lines=156> */
.L_x_1756:
        /* <DEDUP_REMOVED lines=84> */
.L_x_1758:
        /* <DEDUP_REMOVED lines=49> */
.L_x_1759:
        /* <DEDUP_REMOVED lines=23> */
.L_x_1755:
        /* <DEDUP_REMOVED lines=10> */
[----:B------:R-:W-:Y:S01]  /*a4740*/  LOP3.LUT R35, R18, 0xfffffff8, RZ, 0xc0, !PT ;  /* 0xfffffff812237812 */ /* 0x000fe200078ec0ff */
[----:B------:R-:W-:Y:S01]  /*a4750*/  IMAD.MOV.U32 R5, RZ, RZ, RZ ;  /* 0x000000ffff057224 */ /* 0x000fe200078e00ff */
[----:B------:R-:W-:Y:S01]  /*a4760*/  UMOV UR4, URZ ;  /* 0x000000ff00047c82 */ /* 0x000fe20008000000 */
[----:B------:R-:W-:Y:S01]  /*a4770*/  IMAD.MOV.U32 R34, RZ, RZ, RZ ;  /* 0x000000ffff227224 */ /* 0x000fe200078e00ff */
[----:B------:R-:W-:-:S06]  /*a4780*/  UMOV UR5, URZ ;  /* 0x000000ff00057c82 */ /* 0x000fcc0008000000 */
.L_x_1762:
        /* <DEDUP_REMOVED lines=153> */
.L_x_1761:
        /* <DEDUP_REMOVED lines=82> */
.L_x_1763:
        /* <DEDUP_REMOVED lines=47> */
.L_x_1764:
        /* <DEDUP_REMOVED lines=21> */
.L_x_1760:
[----:B------:R-:W-:-:S04]  /*a5a80*/  ISETP.GE.U32.AND P0, PT, R3, R26, PT ;  /* 0x0000001a0300720c */ /* 0x000fc80003f06070 */
[----:B------:R-:W-:-:S13]  /*a5a90*/  ISETP.GE.U32.AND.EX P0, PT, R4, R27, PT, P0 ;  /* 0x0000001b0400720c */ /* 0x000fda0003f06100 */
[----:B------:R-:W-:Y:S05]  /*a5aa0*/  @!P0 BRA `(.L_x_1765) ;  /* 0x0000000000808947 */ /* 0x000fea0003800000 */
[----:B------:R-:W-:Y:S02]  /*a5ab0*/  IMAD.MOV.U32 R38, RZ, RZ, R6 ;  /* 0x000000ffff267224 */ /* 0x000fe400078e0006 */
[----:B------:R-:W-:Y:S01]  /*a5ac0*/  IMAD.MOV.U32 R3, RZ, RZ, R7 ;  /* 0x000000ffff037224 */ /* 0x000fe200078e0007 */
[----:B------:R-:W-:Y:S06]  /*a5ad0*/  BRA `(.L_x_1747) ;  /* 0x0000000000847947 */ /* 0x000fec0003800000 */
.L_x_1754:
[----:B------:R-:W0:Y:S01]  /*a5ae0*/  LDCU UR4, c[0x0][0x3c8] ;  /* 0x00007900ff0477ac */ /* 0x000e220008000800 */
[----:B------:R-:W-:Y:S02]  /*a5af0*/  IMAD.MOV.U32 R38, RZ, RZ, R6 ;  /* 0x000000ffff267224 */ /* 0x000fe400078e0006 */
[----:B------:R-:W-:Y:S01]  /*a5b00*/  IMAD.MOV.U32 R3, RZ, RZ, R7 ;  /* 0x000000ffff037224 */ /* 0x000fe200078e0007 */
[----:B0-----:R-:W-:-:S09]  /*a5b10*/  UISETP.NE.AND UP0, UPT, UR4, URZ, UPT ;  /* 0x000000ff0400728c */ /* 0x001fd2000bf05270 */
[----:B------:R-:W-:Y:S05]  /*a5b20*/  BRA.U !UP0, `(.L_x_1747) ;  /* 0x0000000108707547 */ /* 0x000fea000b800000 */
[----:B------:R-:W-:-:S07]  /*a5b30*/  CS2R R20, SRZ ;  /* 0x0000000000147805 */ /* 0x000fce000001ff00 */
.L_x_1766:
        /* <DEDUP_REMOVED lines=23> */
.L_x_1765:
[--C-:B------:R-:W-:Y:S02]  /*a5cb0*/  IMAD.MOV.U32 R38, RZ, RZ, R6.reuse ;  /* 0x000000ffff267224 */ /* 0x100fe400078e0006 */
[----:B------:R-:W-:Y:S02]  /*a5cc0*/  IMAD.MOV.U32 R9, RZ, RZ, R6 ;  /* 0x000000ffff097224 */ /* 0x000fe400078e0006 */
[--C-:B------:R-:W-:Y:S02]  /*a5cd0*/  IMAD.MOV.U32 R3, RZ, RZ, R7.reuse ;  /* 0x000000ffff037224 */ /* 0x100fe400078e0007 */
[----:B------:R-:W-:-:S07]  /*a5ce0*/  IMAD.MOV.U32 R8, RZ, RZ, R7 ;  /* 0x000000ffff087224 */ /* 0x000fce00078e0007 */
.L_x_1747:
[----:B------:R-:W-:Y:S05]  /*a5cf0*/  BSYNC.RECONVERGENT B0 ;  /* 0x0000000000007941 */ /* 0x000fea0003800200 */
.L_x_1746:
        /* <DEDUP_REMOVED lines=27> */
.L_x_1771:
        /* <DEDUP_REMOVED lines=103> */
.L_x_1770:
        /* <DEDUP_REMOVED lines=50> */
.L_x_1769:
        /* <DEDUP_REMOVED lines=8> */
[----:B------:R-:W-:Y:S01]  /*a68c0*/  IMAD.MOV.U32 R25, RZ, RZ, -0x340d631c ;  /* 0xcbf29ce4ff197424 */ /* 0x000fe200078e00ff */
[----:B------:R-:W-:Y:S02]  /*a68d0*/  CS2R R6, SRZ ;  /* 0x0000000000067805 */ /* 0x000fe4000001ff00 */
        /* <DEDUP_REMOVED lines=8> */
.L_x_1774:
        /* <DEDUP_REMOVED lines=104> */
.L_x_1773:
        /* <DEDUP_REMOVED lines=51> */
.L_x_1772:
        /* <DEDUP_REMOVED lines=13> */
[----:B------:R-:W-:Y:S01]  /*a73e0*/  UMOV UR4, URZ ;  /* 0x000000ff00047c82 */ /* 0x000fe20008000000 */
[----:B------:R-:W-:-:S05]  /*a73f0*/  UMOV UR5, URZ ;  /* 0x000000ff00057c82 */ /* 0x000fca0008000000 */
.L_x_1778:
[----:B------:R-:W-:-:S04]  /*a7400*/  LEA R20, P1, R7, R9, 0x3 ;  /* 0x0000000907147211 */ /* 0x000fc800078218ff */
[----:B------:R-:W-:-:S05]  /*a7410*/  LEA.HI.X R21, R7, R8, R6, 0x3, P1 ;  /* 0x0000000807157211 */ /* 0x000fca00008f1c06 */
[----:B------:R-:W2:Y:S04]  /*a7420*/  LD.E.64 R22, desc[UR6][R20.64] ;  /* 0x0000000614167980 */ /* 0x000ea8000c101b00 */
[----:B------:R-:W3:Y:S04]  /*a7430*/  LD.E.64 R24, desc[UR6][R20.64+0x8] ;  /* 0x0000080614187980 */ /* 0x000ee8000c101b00 */
[----:B------:R-:W4:Y:S04]  /*a7440*/  LD.E.64 R26, desc[UR6][R20.64+0x10] ;  /* 0x00001006141a7980 */ /* 0x000f28000c101b00 */
[----:B------:R-:W5:Y:S04]  /*a7450*/  LD.E.64 R28, desc[UR6][R20.64+0x18] ;  /* 0x00001806141c7980 */ /* 0x000f68000c101b00 */
        /* <DEDUP_REMOVED lines=8> */
[----:B------:R-:W2:Y:S01]  /*a74e0*/  LD.E.64 R4, desc[UR6][R20.64+0x28] ;  /* 0x0000280614047980 */ /* 0x000ea2000c101b00 */
[----:B------:R-:W-:Y:S01]  /*a74f0*/  SHF.R.U32.HI R23, RZ, 0x7, R22 ;  /* 0x00000007ff177819 */ /* 0x000fe20000011616 */
[----:B---3--:R-:W-:-:S03]  /*a7500*/  IMAD R25, R25, -0x61c8864f, RZ ;  /* 0x9e3779b119197824 */ /* 0x008fc600078e02ff */
        /* <DEDUP_REMOVED lines=12> */
[----:B------:R-:W-:Y:S02]  /*a75d0*/  LEA.HI.X R25, R22, R25, R25, 0xd, P1 ;  /* 0x0000001916197211 */ /* 0x000fe400008f6c19 */
[----:B------:R-:W3:Y:S04]  /*a75e0*/  LD.E.64 R22, desc[UR6][R20.64+0x30] ;  /* 0x0000300614167980 */ /* 0x000ee8000c101b00 */
[----:B------:R-:W3:Y:S01]  /*a75f0*/  LD.E.64 R20, desc[UR6][R20.64+0x38] ;  /* 0x0000380614147980 */ /* 0x000ee2000c101b00 */
[--C-:B------:R-:W-:Y:S01]  /*a7600*/  SHF.R.U64 R34, R24, 0x7, R25.reuse ;  /* 0x0000000718227819 */ /* 0x100fe20000001219 */
[----:B------:R-:W-:Y:S01]  /*a7610*/  UIADD3 UR4, UP0, UPT, UR4, 0x8, URZ ;  /* 0x0000000804047890 */ /* 0x000fe2000ff1e0ff */
[----:B------:R-:W-:Y:S02]  /*a7620*/  IADD3 R7, P3, PT, R7, 0x8, RZ ;  /* 0x0000000807077810 */ /* 0x000fe40007f7e0ff */
[----:B------:R-:W-:Y:S01]  /*a7630*/  LOP3.LUT R24, R34, R24, RZ, 0x3c, !PT ;  /* 0x0000001822187212 */ /* 0x000fe200078e3cff */
[----:B------:R-:W-:Y:S01]  /*a7640*/  UIADD3.X UR5, UPT, UPT, URZ, UR5, URZ, UP0, !UPT ;  /* 0x00000005ff057290 */ /* 0x000fe200087fe4ff */
[----:B------:R-:W-:Y:S01]  /*a7650*/  SHF.R.U32.HI R34, RZ, 0x7, R25 ;  /* 0x00000007ff227819 */ /* 0x000fe20000011619 */
[----:B------:R-:W-:-:S03]  /*a7660*/  IMAD.X R6, RZ, RZ, R6, P3 ;  /* 0x000000ffff067224 */ /* 0x000fc600018e0606 */
        /* <DEDUP_REMOVED lines=80> */
[----:B------:R-:W-:Y:S01]  /*a7b70*/  LEA R24, P1, R4, R4, 0xd ;  /* 0x0000000404187211 */ /* 0x000fe200078268ff */
[----:B------:R-:W-:-:S03]  /*a7b80*/  IMAD R21, R21, -0x61c8864f, RZ ;  /* 0x9e3779b115157824 */ /* 0x000fc600078e02ff */
        /* <DEDUP_REMOVED lines=23> */
[----:B------:R-:W-:Y:S02]  /*a7d00*/  LOP3.LUT R20, R18, 0xfffffff8, RZ, 0xc0, !PT ;  /* 0xfffffff812147812 */ /* 0x000fe400078ec0ff */
[----:B------:R-:W-:Y:S02]  /*a7d10*/  SHF.R.U64 R5, R4, 0x11, R21 ;  /* 0x0000001104057819 */ /* 0x000fe40000001215 */
[----:B------:R-:W-:Y:S02]  /*a7d20*/  ISETP.NE.U32.AND P1, PT, R20, UR4, PT ;  /* 0x0000000414007c0c */ /* 0x000fe4000bf25070 */
[----:B------:R-:W-:Y:S02]  /*a7d30*/  LOP3.LUT R5, R5, R4, RZ, 0x3c, !PT ;  /* 0x0000000405057212 */ /* 0x000fe400078e3cff */
[----:B------:R-:W-:-:S02]  /*a7d40*/  ISETP.NE.AND.EX P1, PT, R19, UR5, PT, P1 ;  /* 0x0000000513007c0c */ /* 0x000fc4000bf25310 */
[----:B------:R-:W-:Y:S02]  /*a7d50*/  SHF.R.U32.HI R20, RZ, 0x11, R21 ;  /* 0x00000011ff147819 */ /* 0x000fe40000011615 */
[----:B------:R-:W-:Y:S02]  /*a7d60*/  LEA R4, P2, R5, R5, 0x5 ;  /* 0x0000000505047211 */ /* 0x000fe400078428ff */
[----:B------:R-:W-:-:S04]  /*a7d70*/  LOP3.LUT R20, R20, R21, RZ, 0x3c, !PT ;  /* 0x0000001514147212 */ /* 0x000fc800078e3cff */
[----:B------:R-:W-:-:S03]  /*a7d80*/  LEA.HI.X R5, R5, R20, R20, 0x5, P2 ;  /* 0x0000001405057211 */ /* 0x000fc600010f2c14 */
[----:B------:R-:W-:Y:S05]  /*a7d90*/  @P1 BRA `(.L_x_1778) ;  /* 0xfffffff400981947 */ /* 0x000fea000383ffff */
.L_x_1777:
        /* <DEDUP_REMOVED lines=82> */
.L_x_1779:
        /* <DEDUP_REMOVED lines=47> */
.L_x_1780:
        /* <DEDUP_REMOVED lines=21> */
.L_x_1776:
        /* <DEDUP_REMOVED lines=13> */
.L_x_1783:
[----:B------:R-:W-:-:S04]  /*a87d0*/  LEA R30, P0, R6, R12, 0x3 ;  /* 0x0000000c061e7211 */ /* 0x000fc800078018ff */
        /* <DEDUP_REMOVED lines=154> */
.L_x_1782:
        /* <DEDUP_REMOVED lines=82> */
.L_x_1784:
        /* <DEDUP_REMOVED lines=47> */
.L_x_1785:
        /* <DEDUP_REMOVED lines=21> */
.L_x_1781:
[----:B------:R-:W-:-:S04]  /*a9ae0*/  ISETP.GE.U32.AND P0, PT, R4, R28, PT ;  /* 0x0000001c0400720c */ /* 0x000fc80003f06070 */
[----:B------:R-:W-:-:S13]  /*a9af0*/  ISETP.GE.U32.AND.EX P0, PT, R5, R29, PT, P0 ;  /* 0x0000001d0500720c */ /* 0x000fda0003f06100 */
[----:B------:R-:W-:Y:S05]  /*a9b00*/  @!P0 BRA `(.L_x_1786) ;  /* 0x0000000000808947 */ /* 0x000fea0003800000 */
[----:B------:R-:W-:Y:S02]  /*a9b10*/  IMAD.MOV.U32 R4, RZ, RZ, R12 ;  /* 0x000000ffff047224 */ /* 0x000fe400078e000c */
[----:B------:R-:W-:Y:S01]  /*a9b20*/  IMAD.MOV.U32 R5, RZ, RZ, R13 ;  /* 0x000000ffff057224 */ /* 0x000fe200078e000d */
[----:B------:R-:W-:Y:S06]  /*a9b30*/  BRA `(.L_x_1768) ;  /* 0x0000000000847947 */ /* 0x000fec0003800000 */
.L_x_1775:
[----:B------:R-:W0:Y:S01]  /*a9b40*/  LDCU UR4, c[0x0][0x3c8] ;  /* 0x00007900ff0477ac */ /* 0x000e220008000800 */
[----:B------:R-:W-:Y:S02]  /*a9b50*/  IMAD.MOV.U32 R4, RZ, RZ, R12 ;  /* 0x000000ffff047224 */ /* 0x000fe400078e000c */
[----:B------:R-:W-:Y:S01]  /*a9b60*/  IMAD.MOV.U32 R5, RZ, RZ, R13 ;  /* 0x000000ffff057224 */ /* 0x000fe200078e000d */
[----:B0-----:R-:W-:-:S09]  /*a9b70*/  UISETP.NE.AND UP0, UPT, UR4, URZ, UPT ;  /* 0x000000ff0400728c */ /* 0x001fd2000bf05270 */
[----:B------:R-:W-:Y:S05]  /*a9b80*/  BRA.U !UP0, `(.L_x_1768) ;  /* 0x0000000108707547 */ /* 0x000fea000b800000 */
[----:B------:R-:W-:-:S07]  /*a9b90*/  CS2R R18, SRZ ;  /* 0x0000000000127805 */ /* 0x000fce000001ff00 */
.L_x_1787:
        /* <DEDUP_REMOVED lines=21> */
[----:B------:R-:W-:Y:S05]  /*a9cf0*/  @!P1 BRA `(.L_x_1787) ;  /* 0xfffffffc00a89947 */ /* 0x000fea000383ffff */
[----:B------:R-:W-:Y:S05]  /*a9d00*/  BRA `(.L_x_1768) ;  /* 0x0000000000107947 */ /* 0x000fea0003800000 */
.L_x_1786:
[--C-:B------:R-:W-:Y:S02]  /*a9d10*/  IMAD.MOV.U32 R4, RZ, RZ, R12.reuse ;  /* 0x000000ffff047224 */ /* 0x100fe400078e000c */
[----:B------:R-:W-:Y:S02]  /*a9d20*/  IMAD.MOV.U32 R9, RZ, RZ, R12 ;  /* 0x000000ffff097224 */ /* 0x000fe400078e000c */
[--C-:B------:R-:W-:Y:S02]  /*a9d30*/  IMAD.MOV.U32 R5, RZ, RZ, R13.reuse ;  /* 0x000000ffff057224 */ /* 0x100fe400078e000d */
[----:B------:R-:W-:-:S07]  /*a9d40*/  IMAD.MOV.U32 R8, RZ, RZ, R13 ;  /* 0x000000ffff087224 */ /* 0x000fce00078e000d */
.L_x_1768:
[----:B------:R-:W-:Y:S05]  /*a9d50*/  BSYNC.RECONVERGENT B0 ;  /* 0x0000000000007941 */ /* 0x000fea0003800200 */
.L_x_1767:
        /* <DEDUP_REMOVED lines=27> */
.L_x_1792:
        /* <DEDUP_REMOVED lines=103> */
.L_x_1791:
        /* <DEDUP_REMOVED lines=50> */
.L_x_1790:
        /* <DEDUP_REMOVED lines=18> */
.L_x_1795:
        /* <DEDUP_REMOVED lines=104> */
.L_x_1794:
        /* <DEDUP_REMOVED lines=51> */
.L_x_1793:
        /* <DEDUP_REMOVED lines=15> */
.L_x_1799:
        /* <DEDUP_REMOVED lines=154> */
.L_x_1798:
        /* <DEDUP_REMOVED lines=82> */
.L_x_1800:
        /* <DEDUP_REMOVED lines=47> */
.L_x_1801:
        /* <DEDUP_REMOVED lines=21> */
.L_x_1797:
        /* <DEDUP_REMOVED lines=13> */
.L_x_1804:
        /* <DEDUP_REMOVED lines=155> */
.L_x_1803:
        /* <DEDUP_REMOVED lines=85> */
.L_x_1805:
        /* <DEDUP_REMOVED lines=50> */
.L_x_1806:
[----:B------:R-:W-:Y:S05]  /*ada50*/  @P0 BRA `(.L_x_1802) ;  /* 0x00000000005c0947 */ /* 0x000fea0003800000 */
        /* <DEDUP_REMOVED lines=23> */
.L_x_1802:
[----:B------:R-:W-:-:S04]  /*adbd0*/  ISETP.GE.U32.AND P0, PT, R6, R29, PT ;  /* 0x0000001d0600720c */ /* 0x000fc80003f06070 */
[----:B------:R-:W-:-:S13]  /*adbe0*/  ISETP.GE.U32.AND.EX P0, PT, R7, R28, PT, P0 ;  /* 0x0000001c0700720c */ /* 0x000fda0003f06100 */
[----:B------:R-:W-:Y:S05]  /*adbf0*/  @!P0 BRA `(.L_x_1807) ;  /* 0x0000000000808947 */ /* 0x000fea0003800000 */
[----:B------:R-:W-:Y:S02]  /*adc00*/  IMAD.MOV.U32 R6, RZ, RZ, R16 ;  /* 0x000000ffff067224 */ /* 0x000fe400078e0010 */
[----:B------:R-:W-:Y:S01]  /*adc10*/  IMAD.MOV.U32 R7, RZ, RZ, R17 ;  /* 0x000000ffff077224 */ /* 0x000fe200078e0011 */
[----:B------:R-:W-:Y:S06]  /*adc20*/  BRA `(.L_x_1789) ;  /* 0x0000000000847947 */ /* 0x000fec0003800000 */
.L_x_1796:
[----:B------:R-:W0:Y:S01]  /*adc30*/  LDCU UR4, c[0x0][0x3c8] ;  /* 0x00007900ff0477ac */ /* 0x000e220008000800 */
[----:B------:R-:W-:Y:S02]  /*adc40*/  IMAD.MOV.U32 R6, RZ, RZ, R16 ;  /* 0x000000ffff067224 */ /* 0x000fe400078e0010 */
[----:B------:R-:W-:Y:S01]  /*adc50*/  IMAD.MOV.U32 R7, RZ, RZ, R17 ;  /* 0x000000ffff077224 */ /* 0x000fe200078e0011 */
[----:B0-----:R-:W-:-:S09]  /*adc60*/  UISETP.NE.AND UP0, UPT, UR4, URZ, UPT ;  /* 0x000000ff0400728c */ /* 0x001fd2000bf05270 */
[----:B------:R-:W-:Y:S05]  /*adc70*/  BRA.U !UP0, `(.L_x_1789) ;  /* 0x0000000108707547 */ /* 0x000fea000b800000 */
[----:B------:R-:W-:-:S07]  /*adc80*/  CS2R R18, SRZ ;  /* 0x0000000000127805 */ /* 0x000fce000001ff00 */
.L_x_1808:
        /* <DEDUP_REMOVED lines=23> */
.L_x_1807:
[--C-:B------:R-:W-:Y:S02]  /*ade00*/  IMAD.MOV.U32 R6, RZ, RZ, R16.reuse ;  /* 0x000000ffff067224 */ /* 0x100fe400078e0010 */
[----:B------:R-:W-:Y:S02]  /*ade10*/  IMAD.MOV.U32 R9, RZ, RZ, R16 ;  /* 0x000000ffff097224 */ /* 0x000fe400078e0010 */
[--C-:B------:R-:W-:Y:S02]  /*ade20*/  IMAD.MOV.U32 R7, RZ, RZ, R17.reuse ;  /* 0x000000ffff077224 */ /* 0x100fe400078e0011 */
[----:B------:R-:W-:-:S07]  /*ade30*/  IMAD.MOV.U32 R8, RZ, RZ, R17 ;  /* 0x000000ffff087224 */ /* 0x000fce00078e0011 */
.L_x_1789:
[----:B------:R-:W-:Y:S05]  /*ade40*/  BSYNC.RECONVERGENT B0 ;  /* 0x0000000000007941 */ /* 0x000fea0003800200 */
.L_x_1788:
[----:B------:R-:W-:Y:S01]  /*ade50*/  VIADD R13, R41, 0x6 ;  /* 0x00000006290d7836 */ /* 0x000fe20000000000 */
[----:B------:R-:W-:Y:S01]  /*ade60*/  BSSY.RECONVERGENT B0, `(.L_x_1809) ;  /* 0x0000419000007945 */ /* 0x000fe20003800200 */
[----:B------:R-:W-:Y:S02]  /*ade70*/  IMAD.MOV.U32 R20, RZ, RZ, R9 ;  /* 0x000000ffff147224 */ /* 0x000fe400078e0009 */
[----:B------:R-:W-:Y:S01]  /*ade80*/  IMAD.MOV.U32 R21, RZ, RZ, R8 ;  /* 0x000000ffff157224 */ /* 0x000fe200078e0008 */
        /* <DEDUP_REMOVED lines=23> */
.L_x_1813:
        /* <DEDUP_REMOVED lines=103> */
.L_x_1812:
        /* <DEDUP_REMOVED lines=50> */
.L_x_1811:
        /* <DEDUP_REMOVED lines=18> */
.L_x_1816:
        /* <DEDUP_REMOVED lines=104> */
.L_x_1815:
        /* <DEDUP_REMOVED lines=51> */
.L_x_1814:
        /* <DEDUP_REMOVED lines=15> */
.L_x_1820:
[----:B------:R-:W-:-:S04]  /*af550*/  LEA R20, P1, R17, R9, 0x3 ;  /* 0x0000000911147211 */ /* 0x000fc800078218ff */
[----:B------:R-:W-:-:S05]  /*af560*/  LEA.HI.X R21, R17, R8, R16, 0x3, P1 ;  /* 0x0000000811157211 */ /* 0x000fca00008f1c10 */
[----:B------:R-:W2:Y:S04]  /*af570*/  LD.E.64 R22, desc[UR6][R20.64] ;  /* 0x0000000614167980 */ /* 0x000ea8000c101b00 */
[----:B------:R-:W3:Y:S04]  /*af580*/  LD.E.64 R24, desc[UR6][R20.64+0x8] ;  /* 0x0000080614187980 */ /* 0x000ee8000c101b00 */
[----:B------:R-:W4:Y:S04]  /*af590*/  LD.E.64 R26, desc[UR6][R20.64+0x10] ;  /* 0x00001006141a7980 */ /* 0x000f28000c101b00 */
[----:B------:R-:W5:Y:S04]  /*af5a0*/  LD.E.64 R28, desc[UR6][R20.64+0x18] ;  /* 0x00001806141c7980 */ /* 0x000f68000c101b00 */
[----:B------:R-:W5:Y:S01]  /*af5b0*/  LD.E.64 R30, desc[UR6][R20.64+0x20] ;  /* 0x00002006141e7980 */ /* 0x000f62000c101b00 */
        /* <DEDUP_REMOVED lines=150> */
.L_x_1819:
        /* <DEDUP_REMOVED lines=85> */
.L_x_1821:
        /* <DEDUP_REMOVED lines=50> */
.L_x_1822:
        /* <DEDUP_REMOVED lines=24> */
.L_x_1818:
        /* <DEDUP_REMOVED lines=13> */
.L_x_1825:
        /* <DEDUP_REMOVED lines=155> */
.L_x_1824:
        /* <DEDUP_REMOVED lines=85> */
.L_x_1826:
        /* <DEDUP_REMOVED lines=50> */
.L_x_1827:
        /* <DEDUP_REMOVED lines=24> */
.L_x_1823:
[----:B------:R-:W-:-:S04]  /*b1d80*/  ISETP.GE.U32.AND P0, PT, R13, R29, PT ;  /* 0x0000001d0d00720c */ /* 0x000fc80003f06070 */
[----:B------:R-:W-:-:S13]  /*b1d90*/  ISETP.GE.U32.AND.EX P0, PT, R12, R28, PT, P0 ;  /* 0x0000001c0c00720c */ /* 0x000fda0003f06100 */
[----:B------:R-:W-:Y:S05]  /*b1da0*/  @!P0 BRA `(.L_x_1828) ;  /* 0x0000000000808947 */ /* 0x000fea0003800000 */
[----:B------:R-:W-:Y:S02]  /*b1db0*/  IMAD.MOV.U32 R20, RZ, RZ, R10 ;  /* 0x000000ffff147224 */ /* 0x000fe400078e000a */
[----:B------:R-:W-:Y:S01]  /*b1dc0*/  IMAD.MOV.U32 R21, RZ, RZ, R11 ;  /* 0x000000ffff157224 */ /* 0x000fe200078e000b */
[----:B------:R-:W-:Y:S06]  /*b1dd0*/  BRA `(.L_x_1810) ;  /* 0x0000000000847947 */ /* 0x000fec0003800000 */
.L_x_1817:
[----:B------:R-:W0:Y:S01]  /*b1de0*/  LDCU UR4, c[0x0][0x3c8] ;  /* 0x00007900ff0477ac */ /* 0x000e220008000800 */
[----:B------:R-:W-:Y:S02]  /*b1df0*/  IMAD.MOV.U32 R20, RZ, RZ, R10 ;  /* 0x000000ffff147224 */ /* 0x000fe400078e000a */
[----:B------:R-:W-:Y:S01]  /*b1e00*/  IMAD.MOV.U32 R21, RZ, RZ, R11 ;  /* 0x000000ffff157224 */ /* 0x000fe200078e000b */
[----:B0-----:R-:W-:-:S09]  /*b1e10*/  UISETP.NE.AND UP0, UPT, UR4, URZ, UPT ;  /* 0x000000ff0400728c */ /* 0x001fd2000bf05270 */
[----:B------:R-:W-:Y:S05]  /*b1e20*/  BRA.U !UP0, `(.L_x_1810) ;  /* 0x0000000108707547 */ /* 0x000fea000b800000 */
[----:B------:R-:W-:-:S07]  /*b1e30*/  CS2R R18, SRZ ;  /* 0x0000000000127805 */ /* 0x000fce000001ff00 */
.L_x_1829:
        /* <DEDUP_REMOVED lines=23> */
.L_x_1828:
[--C-:B------:R-:W-:Y:S02]  /*b1fb0*/  IMAD.MOV.U32 R20, RZ, RZ, R10.reuse ;  /* 0x000000ffff147224 */ /* 0x100fe400078e000a */
[----:B------:R-:W-:Y:S02]  /*b1fc0*/  IMAD.MOV.U32 R9, RZ, RZ, R10 ;  /* 0x000000ffff097224 */ /* 0x000fe400078e000a */
[--C-:B------:R-:W-:Y:S02]  /*b1fd0*/  IMAD.MOV.U32 R21, RZ, RZ, R11.reuse ;  /* 0x000000ffff157224 */ /* 0x100fe400078e000b */
[----:B------:R-:W-:-:S07]  /*b1fe0*/  IMAD.MOV.U32 R8, RZ, RZ, R11 ;  /* 0x000000ffff087224 */ /* 0x000fce00078e000b */
.L_x_1810:
[----:B------:R-:W-:Y:S05]  /*b1ff0*/  BSYNC.RECONVERGENT B0 ;  /* 0x0000000000007941 */ /* 0x000fea0003800200 */
.L_x_1809:
[----:B------:R-:W0:Y:S01]  /*b2000*/  LDC.64 R12, c[0x0][0x3c0] ;  /* 0x0000f000ff0c7b82 */ /* 0x000e220000000a00 */
[----:B------:R-:W-:Y:S01]  /*b2010*/  VIADD R11, R41, 0x7 ;  /* 0x00000007290b7836 */ /* 0x000fe20000000000 */
[----:B------:R-:W-:Y:S04]  /*b2020*/  BSSY.RECONVERGENT B0, `(.L_x_1830) ;  /* 0x0000031000007945 */ /* 0x000fe80003800200 */
[----:B------:R-:W-:-:S04]  /*b2030*/  ISETP.GE.U32.AND P2, PT, R11, R42, PT ;  /* 0x0000002a0b00720c */ /* 0x000fc80003f46070 */
[----:B------:R-:W-:Y:S02]  /*b2040*/  SEL R10, R9, R32, P2 ;  /* 0x00000020090a7207 */ /* 0x000fe40001000000 */
[----:B------:R-:W-:Y:S02]  /*b2050*/  SEL R11, R8, R33, P2 ;  /* 0x00000021080b7207 */ /* 0x000fe40001000000 */
[C---:B0-----:R-:W-:Y:S02]  /*b2060*/  ISETP.EQ.U32.AND P0, PT, R12.reuse, RZ, PT ;  /* 0x000000ff0c00720c */ /* 0x041fe40003f02070 */
[----:B------:R-:W-:Y:S02]  /*b2070*/  ISETP.NE.U32.AND P1, PT, R12, RZ, PT ;  /* 0x000000ff0c00720c */ /* 0x000fe40003f25070 */
[C---:B------:R-:W-:Y:S02]  /*b2080*/  ISETP.EQ.OR.EX P0, PT, R13.reuse, RZ, P2, P0 ;  /* 0x000000ff0d00720c */ /* 0x040fe40001702700 */
[----:B------:R-:W-:-:S11]  /*b2090*/  ISETP.NE.AND.EX P1, PT, R13, RZ, PT, P1 ;  /* 0x000000ff0d00720c */ /* 0x000fd60003f25310 */
[----:B------:R-:W-:Y:S05]  /*b20a0*/  @P0 BRA `(.L_x_1831) ;  /* 0x0000000000a00947 */ /* 0x000fea0003800000 */
[----:B------:R-:W-:Y:S01]  /*b20b0*/  ISETP.GE.U32.AND P0, PT, R12, 0x2, PT ;  /* 0x000000020c00780c */ /* 0x000fe20003f06070 */
[----:B------:R-:W-:Y:S02]  /*b20c0*/  IMAD.MOV.U32 R10, RZ, RZ, R32 ;  /* 0x000000ffff0a7224 */ /* 0x000fe400078e0020 */
[----:B------:R-:W-:Y:S01]  /*b20d0*/  IMAD.MOV.U32 R11, RZ, RZ, R33 ;  /* 0x000000ffff0b7224 */ /* 0x000fe200078e0021 */
[----:B------:R-:W-:-:S13]  /*b20e0*/  ISETP.GE.U32.AND.EX P0, PT, R13, RZ, PT, P0 ;  /* 0x000000ff0d00720c */ /* 0x000fda0003f06100 */
[----:B------:R-:W-:Y:S05]  /*b20f0*/  @!P0 BRA `(.L_x_1831) ;  /* 0x00000000008c8947 */ /* 0x000fea0003800000 */
[----:B------:R-:W-:Y:S02]  /*b2100*/  LOP3.LUT R18, R12, 0xfffffffe, RZ, 0xc0, !PT ;  /* 0xfffffffe0c127812 */ /* 0x000fe400078ec0ff */
[----:B------:R-:W-:Y:S02]  /*b2110*/  CS2R R16, SRZ ;  /* 0x0000000000107805 */ /* 0x000fe4000001ff00 */
[----:B------:R-:W-:-:S04]  /*b2120*/  ISETP.GT.U32.AND P0, PT, R18, RZ, PT ;  /* 0x000000ff1200720c */ /* 0x000fc80003f04070 */
[----:B------:R-:W-:-:S13]  /*b2130*/  ISETP.GT.AND.EX P0, PT, R13, RZ, PT, P0 ;  /* 0x000000ff0d00720c */ /* 0x000fda0003f04300 */
[----:B------:R-:W-:Y:S05]  /*b2140*/  @!P0 BRA `(.L_x_1832) ;  /* 0x0000000000708947 */ /* 0x000fea0003800000 */
[----:B------:R-:W-:-:S04]  /*b2150*/  IADD3 R8, P0, PT, -R17, R18, RZ ;  /* 0x0000001211087210 */ /* 0x000fc80007f1e1ff */
[----:B------:R-:W-:Y:S01]  /*b2160*/  ISETP.GT.U32.AND P2, PT, R8, 0x6, PT ;  /* 0x000000060800780c */ /* 0x000fe20003f44070 */
[----:B------:R-:W-:Y:S01]  /*b2170*/  IMAD.X R8, R13, 0x1, ~R16, P0 ;  /* 0x000000010d087824 */ /* 0x000fe200000e0e10 */
[----:B------:R-:W-:-:S04]  /*b2180*/  PLOP3.LUT P0, PT, PT, PT, PT, 0x80, 0x8 ;  /* 0x000000000008781c */ /* 0x000fc80003f0f070 */
[----:B------:R-:W-:-:S13]  /*b2190*/  ISETP.GT.AND.EX P2, PT, R8, RZ, PT, P2 ;  /* 0x000000ff0800720c */ /* 0x000fda0003f44320 */
[----:B------:R-:W-:Y:S05]  /*b21a0*/  @!P2 BRA `(.L_x_1833) ;  /* 0x000000000028a947 */ /* 0x000fea0003800000 */
[----:B------:R-:W-:Y:S02]  /*b21b0*/  IADD3 R8, P2, PT, R18, -0x6, RZ ;  /* 0xfffffffa12087810 */ /* 0x000fe40007f5e0ff */
[----:B------:R-:W-:Y:S02]  /*b21c0*/  PLOP3.LUT P0, PT, PT, PT, PT, 0x8, 0x80 ;  /* 0x000000000080781c */ /* 0x000fe40003f0e170 */
[----:B------:R-:W-:-:S11]  /*b21d0*/  IADD3.X R9, PT, PT, R13, -0x1, RZ, P2, !PT ;  /* 0xffffffff0d097810 */ /* 0x000fd600017fe4ff */
.L_x_1834:
[----:B------:R-:W-:-:S05]  /*b21e0*/  IADD3 R17, P2, PT, R17, 0x8, RZ ;  /* 0x0000000811117810 */ /* 0x000fca0007f5e0ff */
[----:B------:R-:W-:Y:S01]  /*b21f0*/  IMAD.X R16, RZ, RZ, R16, P2 ;  /* 0x000000ffff107224 */ /* 0x000fe200010e0610 */
[----:B------:R-:W-:-:S04]  /*b2200*/  ISETP.GE.U32.AND P2, PT, R17, R8, PT ;  /* 0x000000081100720c */ /* 0x000fc80003f46070 */
[----:B------:R-:W-:-:S13]  /*b2210*/  ISETP.GE.AND.EX P2, PT, R16, R9, PT, P2 ;  /* 0x000000091000720c */ /* 0x000fda0003f46320 */
[----:B------:R-:W-:Y:S05]  /*b2220*/  @!P2 BRA `(.L_x_1834) ;  /* 0xfffffffc00eca947 */ /* 0x000fea000383ffff */
[----:B------:R-:W-:Y:S02]  /*b2230*/  IMAD.MOV.U32 R10, RZ, RZ, R32 ;  /* 0x000000ffff0a7224 */ /* 0x000fe400078e0020 */
[----:B------:R-:W-:-:S07]  /*b2240*/  IMAD.MOV.U32 R11, RZ, RZ, R33 ;  /* 0x000000ffff0b7224 */ /* 0x000fce00078e0021 */
.L_x_1833:
[----:B------:R-:W-:-:S04]  /*b2250*/  IADD3 R8, P3, PT, -R17, R18, RZ ;  /* 0x0000001211087210 */ /* 0x000fc80007f7e1ff */
[----:B------:R-:W-:Y:S01]  /*b2260*/  ISETP.GT.U32.AND P2, PT, R8, 0x2, PT ;  /* 0x000000020800780c */ /* 0x000fe20003f44070 */
[----:B------:R-:W-:-:S05]  /*b2270*/  IMAD.X R8, R13, 0x1, ~R16, P3 ;  /* 0x000000010d087824 */ /* 0x000fca00018e0e10 */
[----:B------:R-:W-:-:S13]  /*b2280*/  ISETP.GT.AND.EX P2, PT, R8, RZ, PT, P2 ;  /* 0x000000ff0800720c */ /* 0x000fda0003f44320 */
[----:B------:R-:W-:Y:S01]  /*b2290*/  @P2 IADD3 R17, P4, PT, R17, 0x4, RZ ;  /* 0x0000000411112810 */ /* 0x000fe20007f9e0ff */
[----:B------:R-:W-:Y:S01]  /*b22a0*/  @P2 IMAD.MOV.U32 R10, RZ, RZ, R32 ;  /* 0x000000ffff0a2224 */ /* 0x000fe200078e0020 */
[----:B------:R-:W-:Y:S01]  /*b22b0*/  @P2 PLOP3.LUT P0, PT, PT, PT, PT, 0x8, 0x80 ;  /* 0x000000000080281c */ /* 0x000fe20003f0e170 */
[----:B------:R-:W-:Y:S01]  /*b22c0*/  @P2 IMAD.MOV.U32 R11, RZ, RZ, R33 ;  /* 0x000000ffff0b2224 */ /* 0x000fe200078e0021 */
[----:B------:R-:W-:Y:S01]  /*b22d0*/  ISETP.NE.U32.AND P3, PT, R17, R18, PT ;  /* 0x000000121100720c */ /* 0x000fe20003f65070 */
[----:B------:R-:W-:-:S05]  /*b22e0*/  @P2 IMAD.X R16, RZ, RZ, R16, P4 ;  /* 0x000000ffff102224 */ /* 0x000fca00020e0610 */
[----:B------:R-:W-:-:S13]  /*b22f0*/  ISETP.NE.OR.EX P0, PT, R16, R13, P0, P3 ;  /* 0x0000000d1000720c */ /* 0x000fda0000705730 */
[----:B------:R-:W-:Y:S05]  /*b2300*/  @!P0 BRA `(.L_x_1831) ;  /* 0x0000000000088947 */ /* 0x000fea0003800000 */
.L_x_1832:
[----:B------:R-:W-:Y:S02]  /*b2310*/  IMAD.MOV.U32 R10, RZ, RZ, R32 ;  /* 0x000000ffff0a7224 */ /* 0x000fe400078e0020 */
[----:B------:R-:W-:-:S07]  /*b2320*/  IMAD.MOV.U32 R11, RZ, RZ, R33 ;  /* 0x000000ffff0b7224 */ /* 0x000fce00078e0021 */
.L_x_1831:
[----:B------:R-:W-:Y:S05]  /*b2330*/  BSYNC.RECONVERGENT B0 ;  /* 0x0000000000007941 */ /* 0x000fea0003800200 */
.L_x_1830:
[----:B------:R-:W-:Y:S01]  /*b2340*/  ISETP.GE.U32.AND P0, PT, R41, R42, PT ;  /* 0x0000002a2900720c */ /* 0x000fe20003f06070 */
[----:B------:R-:W0:Y:S01]  /*b2350*/  LDCU UR8, c[0x0][0x3c8] ;  /* 0x00007900ff0877ac */ /* 0x000e220008000800 */
[----:B------:R-:W-:Y:S11]  /*b2360*/  BSSY.RECONVERGENT B0, `(.L_x_1835) ;  /* 0x0007334000007945 */ /* 0x000ff60003800200 */
[----:B------:R-:W-:Y:S05]  /*b2370*/  @P0 BRA `(.L_x_1836) ;  /* 0x0000073000c80947 */ /* 0x000fea0003800000 */
[----:B------:R-:W-:-:S04]  /*b2380*/  ISETP.NE.U32.AND P0, PT, R12, RZ, PT ;  /* 0x000000ff0c00720c */ /* 0x000fc80003f05070 */
[----:B------:R-:W-:-:S13]  /*b2390*/  ISETP.NE.AND.EX P0, PT, R13, RZ, PT, P0 ;  /* 0x000000ff0d00720c */ /* 0x000fda0003f05300 */
[----:B------:R-:W-:Y:S05]  /*b23a0*/  @P0 BRA `(.L_x_1837) ;  /* 0x0000003400900947 */ /* 0x000fea0003800000 */
[----:B------:R-:W1:Y:S02]  /*b23b0*/  LDCU UR4, c[0x0][0x3c8] ;  /* 0x00007900ff0477ac */ /* 0x000e640008000800 */
[----:B-1----:R-:W-:-:S09]  /*b23c0*/  UISETP.NE.AND UP0, UPT, UR4, URZ, UPT ;  /* 0x000000ff0400728c */ /* 0x002fd2000bf05270 */
[----:B------:R-:W-:Y:S05]  /*b23d0*/  BRA.U !UP0, `(.L_x_1836) ;  /* 0x0000073108b07547 */ /* 0x000fea000b800000 */
[----:B------:R-:W-:Y:S01]  /*b23e0*/  BSSY.RECONVERGENT B1, `(.L_x_1838) ;  /* 0x000001c000017945 */ /* 0x000fe20003800200 */
[----:B------:R-:W-:-:S07]  /*b23f0*/  CS2R R22, SRZ ;  /* 0x0000000000167805 */ /* 0x000fce000001ff00 */
.L_x_1840:
        /* <DEDUP_REMOVED lines=26> */
.L_x_1839:
[----:B0-----:R-:W-:Y:S05]  /*b25a0*/  BSYNC.RECONVERGENT B1 ;  /* 0x0000000000017941 */ /* 0x001fea0003800200 */
.L_x_1838:
[----:B------:R-:W-:Y:S01]  /*b25b0*/  BSSY.RECONVERGENT B1, `(.L_x_1841) ;  /* 0x000001d000017945 */ /* 0x000fe20003800200 */
[----:B------:R-:W-:-:S07]  /*b25c0*/  CS2R R22, SRZ ;  /* 0x0000000000167805 */ /* 0x000fce000001ff00 */
.L_x_1843:
        /* <DEDUP_REMOVED lines=21> */
[----:B------:R-:W-:Y:S01]  /*b2720*/  ISETP.GT.U32.AND.EX P3, PT, R19, R17, PT, P0 ;  /* 0x000000111300720c */ /* 0x000fe20003f64100 */
[----:B------:R-:W-:Y:S02]  /*b2730*/  IMAD.MOV.U32 R2, RZ, RZ, R40 ;  /* 0x000000ffff027224 */ /* 0x000fe400078e0028 */
[----:B------:R-:W-:Y:S01]  /*b2740*/  IMAD.MOV.U32 R0, RZ, RZ, R36 ;  /* 0x000000ffff007224 */ /* 0x000fe200078e0024 */
[----:B0-----:R-:W-:-:S04]  /*b2750*/  ISETP.GE.U32.AND P2, PT, R22, UR4, PT ;  /* 0x0000000416007c0c */ /* 0x001fc8000bf46070 */
[----:B------:R-:W-:-:S13]  /*b2760*/  ISETP.GE.U32.AND.EX P0, PT, R23, UR19, PT, P2 ;  /* 0x0000001317007c0c */ /* 0x000fda000bf06120 */
[----:B------:R-:W-:Y:S05]  /*b2770*/  @!P0 BRA !P3, `(.L_x_1843) ;  /* 0xfffffffc00948947 */ /* 0x000fea000583ffff */
.L_x_1842:
[----:B------:R-:W-:Y:S05]  /*b2780*/  BSYNC.RECONVERGENT B1 ;  /* 0x0000000000017941 */ /* 0x000fea0003800200 */
.L_x_1841:
[----:B------:R-:W-:Y:S01]  /*b2790*/  BSSY.RECONVERGENT B1, `(.L_x_1844) ;  /* 0x000001e000017945 */ /* 0x000fe20003800200 */
[----:B------:R-:W-:Y:S02]  /*b27a0*/  IMAD.MOV.U32 R25, RZ, RZ, RZ ;  /* 0x000000ffff197224 */ /* 0x000fe400078e00ff */
[----:B------:R-:W-:-:S07]  /*b27b0*/  IMAD.MOV.U32 R26, RZ, RZ, RZ ;  /* 0x000000ffff1a7224 */ /* 0x000fce00078e00ff */
.L_x_1846:
        /* <DEDUP_REMOVED lines=27> */
.L_x_1845:
[----:B------:R-:W-:Y:S05]  /*b2970*/  BSYNC.RECONVERGENT B1 ;  /* 0x0000000000017941 */ /* 0x000fea0003800200 */
.L_x_1844:
[----:B------:R-:W-:Y:S01]  /*b2980*/  BSSY.RECONVERGENT B1, `(.L_x_1847) ;  /* 0x000001e000017945 */ /* 0x000fe20003800200 */
[----:B------:R-:W-:Y:S02]  /*b2990*/  IMAD.MOV.U32 R25, RZ, RZ, RZ ;  /* 0x000000ffff197224 */ /* 0x000fe400078e00ff */
[----:B------:R-:W-:-:S07]  /*b29a0*/  IMAD.MOV.U32 R26, RZ, RZ, RZ ;  /* 0x000000ffff1a7224 */ /* 0x000fce00078e00ff */
.L_x_1849:
        /* <DEDUP_REMOVED lines=27> */
.L_x_1848:
[----:B------:R-:W-:Y:S05]  /*b2b60*/  BSYNC.RECONVERGENT B1 ;  /* 0x0000000000017941 */ /* 0x000fea0003800200 */
.L_x_1847:
[----:B------:R-:W-:Y:S01]  /*b2b70*/  BSSY.RECONVERGENT B1, `(.L_x_1850) ;  /* 0x000001e000017945 */ /* 0x000fe20003800200 */
[----:B------:R-:W-:Y:S02]  /*b2b80*/  IMAD.MOV.U32 R25, RZ, RZ, RZ ;  /* 0x000000ffff197224 */ /* 0x000fe400078e00ff */
[----:B------:R-:W-:-:S07]  /*b2b90*/  IMAD.MOV.U32 R26, RZ, RZ, RZ ;  /* 0x000000ffff1a7224 */ /* 0x000fce00078e00ff */
.L_x_1852:
        /* <DEDUP_REMOVED lines=27> */
.L_x_1851:
[----:B------:R-:W-:Y:S05]  /*b2d50*/  BSYNC.RECONVERGENT B1 ;  /* 0x0000000000017941 */ /* 0x000fea0003800200 */
.L_x_1850:
[----:B------:R-:W-:Y:S01]  /*b2d60*/  BSSY.RECONVERGENT B1, `(.L_x_1853) ;  /* 0x000001e000017945 */ /* 0x000fe20003800200 */
[----:B------:R-:W-:Y:S02]  /*b2d70*/  IMAD.MOV.U32 R25, RZ, RZ, RZ ;  /* 0x000000ffff197224 */ /* 0x000fe400078e00ff */
[----:B------:R-:W-:-:S07]  /*b2d80*/  IMAD.MOV.U32 R26, RZ, RZ, RZ ;  /* 0x000000ffff1a7224 */ /* 0x000fce00078e00ff */
.L_x_1855:
        /* <DEDUP_REMOVED lines=27> */
.L_x_1854:
[----:B------:R-:W-:Y:S05]  /*b2f40*/  BSYNC.RECONVERGENT B1 ;  /* 0x0000000000017941 */ /* 0x000fea0003800200 */
.L_x_1853:
[----:B------:R-:W-:Y:S01]  /*b2f50*/  BSSY.RECONVERGENT B1, `(.L_x_1856) ;  /* 0x000001e000017945 */ /* 0x000fe20003800200 */
[----:B------:R-:W-:Y:S02]  /*b2f60*/  IMAD.MOV.U32 R25, RZ, RZ, RZ ;  /* 0x000000ffff197224 */ /* 0x000fe400078e00ff */
[----:B------:R-:W-:-:S07]  /*b2f70*/  IMAD.MOV.U32 R26, RZ, RZ, RZ ;  /* 0x000000ffff1a7224 */ /* 0x000fce00078e00ff */
.L_x_1858:
        /* <DEDUP_REMOVED lines=27> */
.L_x_1857:
[----:B------:R-:W-:Y:S05]  /*b3130*/  BSYNC.RECONVERGENT B1 ;  /* 0x0000000000017941 */ /* 0x000fea0003800200 */
.L_x_1856:
[----:B------:R-:W-:Y:S01]  /*b3140*/  BSSY.RECONVERGENT B1, `(.L_x_1859) ;  /* 0x000001e000017945 */ /* 0x000fe20003800200 */
[----:B------:R-:W-:Y:S02]  /*b3150*/  IMAD.MOV.U32 R25, RZ, RZ, RZ ;  /* 0x000000ffff197224 */ /* 0x000fe400078e00ff */
[----:B------:R-:W-:-:S07]  /*b3160*/  IMAD.MOV.U32 R26, RZ, RZ, RZ ;  /* 0x000000ffff1a7224 */ /* 0x000fce00078e00ff */
.L_x_1861:
        /* <DEDUP_REMOVED lines=27> */
.L_x_1860:
[----:B------:R-:W-:Y:S05]  /*b3320*/  BSYNC.RECONVERGENT B1 ;  /* 0x0000000000017941 */ /* 0x000fea0003800200 */
.L_x_1859:
[----:B------:R-:W-:Y:S01]  /*b3330*/  BSSY.RECONVERGENT B1, `(.L_x_1862) ;  /* 0x000001e000017945 */ /* 0x000fe20003800200 */
[----:B------:R-:W-:Y:S02]  /*b3340*/  IMAD.MOV.U32 R25, RZ, RZ, RZ ;  /* 0x000000ffff197224 */ /* 0x000fe400078e00ff */
[----:B------:R-:W-:-:S07]  /*b3350*/  IMAD.MOV.U32 R26, RZ, RZ, RZ ;  /* 0x000000ffff1a7224 */ /* 0x000fce00078e00ff */
.L_x_1864:
        /* <DEDUP_REMOVED lines=27> */
.L_x_1863:
[----:B------:R-:W-:Y:S05]  /*b3510*/  BSYNC.RECONVERGENT B1 ;  /* 0x0000000000017941 */ /* 0x000fea0003800200 */
.L_x_1862:
[----:B------:R-:W-:Y:S01]  /*b3520*/  BSSY.RECONVERGENT B1, `(.L_x_1865) ;  /* 0x000001e000017945 */ /* 0x000fe20003800200 */
[----:B------:R-:W-:Y:S02]  /*b3530*/  IMAD.MOV.U32 R25, RZ, RZ, RZ ;  /* 0x000000ffff197224 */ /* 0x000fe400078e00ff */
[----:B------:R-:W-:-:S07]  /*b3540*/  IMAD.MOV.U32 R26, RZ, RZ, RZ ;  /* 0x000000ffff1a7224 */ /* 0x000fce00078e00ff */
.L_x_1867:
        /* <DEDUP_REMOVED lines=27> */
.L_x_1866:
[----:B------:R-:W-:Y:S05]  /*b3700*/  BSYNC.RECONVERGENT B1 ;  /* 0x0000000000017941 */ /* 0x000fea0003800200 */
.L_x_1865:
[----:B------:R-:W-:Y:S01]  /*b3710*/  BSSY.RECONVERGENT B1, `(.L_x_1868) ;  /* 0x000001e000017945 */ /* 0x000fe20003800200 */
[----:B------:R-:W-:Y:S02]  /*b3720*/  IMAD.MOV.U32 R25, RZ, RZ, RZ ;  /* 0x000000ffff197224 */ /* 0x000fe400078e00ff */
[----:B------:R-:W-:-:S07]  /*b3730*/  IMAD.MOV.U32 R26, RZ, RZ, RZ ;  /* 0x000000ffff1a7224 */ /* 0x000fce00078e00ff */
.L_x_1870:
        /* <DEDUP_REMOVED lines=27> */
.L_x_1869:
[----:B------:R-:W-:Y:S05]  /*b38f0*/  BSYNC.RECONVERGENT B1 ;  /* 0x0000000000017941 */ /* 0x000fea0003800200 */
.L_x_1868:
[----:B------:R-:W-:Y:S01]  /*b3900*/  BSSY.RECONVERGENT B1, `(.L_x_1871) ;  /* 0x000001e000017945 */ /* 0x000fe20003800200 */
[----:B------:R-:W-:Y:S02]  /*b3910*/  IMAD.MOV.U32 R25, RZ, RZ, RZ ;  /* 0x000000ffff197224 */ /* 0x000fe400078e00ff */
[----:B------:R-:W-:-:S07]  /*b3920*/  IMAD.MOV.U32 R26, RZ, RZ, RZ ;  /* 0x000000ffff1a7224 */ /* 0x000fce00078e00ff */
.L_x_1873:
        /* <DEDUP_REMOVED lines=27> */
.L_x_1872:
[----:B------:R-:W-:Y:S05]  /*b3ae0*/  BSYNC.RECONVERGENT B1 ;  /* 0x0000000000017941 */ /* 0x000fea0003800200 */
.L_x_1871:
[----:B------:R-:W-:Y:S01]  /*b3af0*/  BSSY.RECONVERGENT B1, `(.L_x_1874) ;  /* 0x000001e000017945 */ /* 0x000fe20003800200 */
[----:B------:R-:W-:Y:S02]  /*b3b00*/  IMAD.MOV.U32 R25, RZ, RZ, RZ ;  /* 0x000000ffff197224 */ /* 0x000fe400078e00ff */
[----:B------:R-:W-:-:S07]  /*b3b10*/  IMAD.MOV.U32 R26, RZ, RZ, RZ ;  /* 0x000000ffff1a7224 */ /* 0x000fce00078e00ff */
.L_x_1876:
        /* <DEDUP_REMOVED lines=27> */
.L_x_1875:
[----:B------:R-:W-:Y:S05]  /*b3cd0*/  BSYNC.RECONVERGENT B1 ;  /* 0x0000000000017941 */ /* 0x000fea0003800200 */
.L_x_1874:
[----:B------:R-:W-:Y:S01]  /*b3ce0*/  BSSY.RECONVERGENT B1, `(.L_x_1877) ;  /* 0x000001e000017945 */ /* 0x000fe20003800200 */
[----:B------:R-:W-:Y:S02]  /*b3cf0*/  IMAD.MOV.U32 R25, RZ, RZ, RZ ;  /* 0x000000ffff197224 */ /* 0x000fe400078e00ff */
[----:B------:R-:W-:-:S07]  /*b3d00*/  IMAD.MOV.U32 R26, RZ, RZ, RZ ;  /* 0x000000ffff1a7224 */ /* 0x000fce00078e00ff */
.L_x_1879:
        /* <DEDUP_REMOVED lines=27> */
.L_x_1878:
[----:B------:R-:W-:Y:S05]  /*b3ec0*/  BSYNC.RECONVERGENT B1 ;  /* 0x0000000000017941 */ /* 0x000fea0003800200 */
.L_x_1877:
[----:B------:R-:W-:Y:S01]  /*b3ed0*/  BSSY.RECONVERGENT B1, `(.L_x_1880) ;  /* 0x000001e000017945 */ /* 0x000fe20003800200 */
[----:B------:R-:W-:Y:S02]  /*b3ee0*/  IMAD.MOV.U32 R25, RZ, RZ, RZ ;  /* 0x000000ffff197224 */ /* 0x000fe400078e00ff */
[----:B------:R-:W-:-:S07]  /*b3ef0*/  IMAD.MOV.U32 R26, RZ, RZ, RZ ;  /* 0x000000ffff1a7224 */ /* 0x000fce00078e00ff */
.L_x_1882:
        /* <DEDUP_REMOVED lines=27> */
.L_x_1881:
[----:B------:R-:W-:Y:S05]  /*b40b0*/  BSYNC.RECONVERGENT B1 ;  /* 0x0000000000017941 */ /* 0x000fea0003800200 */
.L_x_1880:
[----:B------:R-:W-:Y:S01]  /*b40c0*/  BSSY.RECONVERGENT B1, `(.L_x_1883) ;  /* 0x000001e000017945 */ /* 0x000fe20003800200 */
[----:B------:R-:W-:Y:S02]  /*b40d0*/  IMAD.MOV.U32 R25, RZ, RZ, RZ ;  /* 0x000000ffff197224 */ /* 0x000fe400078e00ff */
[----:B------:R-:W-:-:S07]  /*b40e0*/  IMAD.MOV.U32 R26, RZ, RZ, RZ ;  /* 0x000000ffff1a7224 */ /* 0x000fce00078e00ff */
.L_x_1885:
        /* <DEDUP_REMOVED lines=27> */
.L_x_1884:
[----:B------:R-:W-:Y:S05]  /*b42a0*/  BSYNC.RECONVERGENT B1 ;  /* 0x0000000000017941 */ /* 0x000fea0003800200 */
.L_x_1883:
[----:B------:R-:W-:Y:S01]  /*b42b0*/  BSSY.RECONVERGENT B1, `(.L_x_1886) ;  /* 0x000001e000017945 */ /* 0x000fe20003800200 */
[----:B------:R-:W-:Y:S02]  /*b42c0*/  IMAD.MOV.U32 R25, RZ, RZ, RZ ;  /* 0x000000ffff197224 */ /* 0x000fe400078e00ff */
[----:B------:R-:W-:-:S07]  /*b42d0*/  IMAD.MOV.U32 R26, RZ, RZ, RZ ;  /* 0x000000ffff1a7224 */ /* 0x000fce00078e00ff */
.L_x_1888:
        /* <DEDUP_REMOVED lines=27> */
.L_x_1887:
[----:B------:R-:W-:Y:S05]  /*b4490*/  BSYNC.RECONVERGENT B1 ;  /* 0x0000000000017941 */ /* 0x000fea0003800200 */
.L_x_1886:
[----:B------:R-:W-:Y:S01]  /*b44a0*/  BSSY.RECONVERGENT B1, `(.L_x_1889) ;  /* 0x000001e000017945 */ /* 0x000fe20003800200 */
[----:B------:R-:W-:Y:S02]  /*b44b0*/  IMAD.MOV.U32 R25, RZ, RZ, RZ ;  /* 0x000000ffff197224 */ /* 0x000fe400078e00ff */
[----:B------:R-:W-:-:S07]  /*b44c0*/  IMAD.MOV.U32 R26, RZ, RZ, RZ ;  /* 0x000000ffff1a7224 */ /* 0x000fce00078e00ff */
.L_x_1891:
        /* <DEDUP_REMOVED lines=27> */
.L_x_1890:
[----:B------:R-:W-:Y:S05]  /*b4680*/  BSYNC.RECONVERGENT B1 ;  /* 0x0000000000017941 */ /* 0x000fea0003800200 */
.L_x_1889:
[----:B------:R-:W-:Y:S01]  /*b4690*/  BSSY.RECONVERGENT B1, `(.L_x_1892) ;  /* 0x000001e000017945 */ /* 0x000fe20003800200 */
[----:B------:R-:W-:Y:S02]  /*b46a0*/  IMAD.MOV.U32 R14, RZ, RZ, RZ ;  /* 0x000000ffff0e7224 */ /* 0x000fe400078e00ff */
[----:B------:R-:W-:-:S07]  /*b46b0*/  IMAD.MOV.U32 R27, RZ, RZ, RZ ;  /* 0x000000ffff1b7224 */ /* 0x000fce00078e00ff */
.L_x_1894:
        /* <DEDUP_REMOVED lines=27> */
.L_x_1893:
[----:B------:R-:W-:Y:S05]  /*b4870*/  BSYNC.RECONVERGENT B1 ;  /* 0x0000000000017941 */ /* 0x000fea0003800200 */
.L_x_1892:
[----:B------:R-:W-:Y:S01]  /*b4880*/  BSSY.RECONVERGENT B1, `(.L_x_1895) ;  /* 0x000001e000017945 */ /* 0x000fe20003800200 */
[----:B------:R-:W-:Y:S02]  /*b4890*/  IMAD.MOV.U32 R14, RZ, RZ, RZ ;  /* 0x000000ffff0e7224 */ /* 0x000fe400078e00ff */
[----:B------:R-:W-:-:S07]  /*b48a0*/  IMAD.MOV.U32 R27, RZ, RZ, RZ ;  /* 0x000000ffff1b7224 */ /* 0x000fce00078e00ff */
.L_x_1897:
        /* <DEDUP_REMOVED lines=27> */
.L_x_1896:
[----:B------:R-:W-:Y:S05]  /*b4a60*/  BSYNC.RECONVERGENT B1 ;  /* 0x0000000000017941 */ /* 0x000fea0003800200 */
.L_x_1895:
[----:B------:R-:W-:Y:S01]  /*b4a70*/  BSSY.RECONVERGENT B1, `(.L_x_1898) ;  /* 0x000001e000017945 */ /* 0x000fe20003800200 */
[----:B------:R-:W-:Y:S02]  /*b4a80*/  IMAD.MOV.U32 R14, RZ, RZ, RZ ;  /* 0x000000ffff0e7224 */ /* 0x000fe400078e00ff */
[----:B------:R-:W-:-:S07]  /*b4a90*/  IMAD.MOV.U32 R27, RZ, RZ, RZ ;  /* 0x000000ffff1b7224 */ /* 0x000fce00078e00ff */
.L_x_1900:
        /* <DEDUP_REMOVED lines=27> */
.L_x_1899:
[----:B------:R-:W-:Y:S05]  /*b4c50*/  BSYNC.RECONVERGENT B1 ;  /* 0x0000000000017941 */ /* 0x000fea0003800200 */
.L_x_1898:
[----:B------:R-:W-:Y:S01]  /*b4c60*/  BSSY.RECONVERGENT B1, `(.L_x_1901) ;  /* 0x000001e000017945 */ /* 0x000fe20003800200 */
[----:B------:R-:W-:Y:S02]  /*b4c70*/  IMAD.MOV.U32 R24, RZ, RZ, RZ ;  /* 0x000000ffff187224 */ /* 0x000fe400078e00ff */
[----:B------:R-:W-:-:S07]  /*b4c80*/  IMAD.MOV.U32 R27, RZ, RZ, RZ ;  /* 0x000000ffff1b7224 */ /* 0x000fce00078e00ff */
.L_x_1903:
        /* <DEDUP_REMOVED lines=27> */
.L_x_1902:
[----:B------:R-:W-:Y:S05]  /*b4e40*/  BSYNC.RECONVERGENT B1 ;  /* 0x0000000000017941 */ /* 0x000fea0003800200 */
.L_x_1901:
[----:B------:R-:W-:Y:S01]  /*b4e50*/  BSSY.RECONVERGENT B1, `(.L_x_1904) ;  /* 0x000001e000017945 */ /* 0x000fe20003800200 */
[----:B------:R-:W-:Y:S02]  /*b4e60*/  IMAD.MOV.U32 R21, RZ, RZ, RZ ;  /* 0x000000ffff157224 */ /* 0x000fe400078e00ff */
[----:B------:R-:W-:-:S07]  /*b4e70*/  IMAD.MOV.U32 R26, RZ, RZ, RZ ;  /* 0x000000ffff1a7224 */ /* 0x000fce00078e00ff */
.L_x_1906:
        /* <DEDUP_REMOVED lines=27> */
.L_x_1905:
[----:B------:R-:W-:Y:S05]  /*b5030*/  BSYNC.RECONVERGENT B1 ;  /* 0x0000000000017941 */ /* 0x000fea0003800200 */
.L_x_1904:
[----:B------:R-:W-:Y:S01]  /*b5040*/  BSSY.RECONVERGENT B1, `(.L_x_1907) ;  /* 0x000001e000017945 */ /* 0x000fe20003800200 */
[----:B------:R-:W-:Y:S02]  /*b5050*/  IMAD.MOV.U32 R23, RZ, RZ, RZ ;  /* 0x000000ffff177224 */ /* 0x000fe400078e00ff */
[----:B------:R-:W-:-:S07]  /*b5060*/  IMAD.MOV.U32 R26, RZ, RZ, RZ ;  /* 0x000000ffff1a7224 */ /* 0x000fce00078e00ff */
.L_x_1909:
        /* <DEDUP_REMOVED lines=27> */
.L_x_1908:
[----:B------:R-:W-:Y:S05]  /*b5220*/  BSYNC.RECONVERGENT B1 ;  /* 0x0000000000017941 */ /* 0x000fea0003800200 */
.L_x_1907:
[----:B------:R-:W-:Y:S01]  /*b5230*/  BSSY.RECONVERGENT B1, `(.L_x_1910) ;  /* 0x000001e000017945 */ /* 0x000fe20003800200 */
[----:B------:R-:W-:Y:S02]  /*b5240*/  IMAD.MOV.U32 R23, RZ, RZ, RZ ;  /* 0x000000ffff177224 */ /* 0x000fe400078e00ff */
[----:B------:R-:W-:-:S07]  /*b5250*/  IMAD.MOV.U32 R26, RZ, RZ, RZ ;  /* 0x000000ffff1a7224 */ /* 0x000fce00078e00ff */
.L_x_1912:
        /* <DEDUP_REMOVED lines=27> */
.L_x_1911:
[----:B------:R-:W-:Y:S05]  /*b5410*/  BSYNC.RECONVERGENT B1 ;  /* 0x0000000000017941 */ /* 0x000fea0003800200 */
.L_x_1910:
[----:B------:R-:W-:Y:S01]  /*b5420*/  BSSY.RECONVERGENT B1, `(.L_x_1913) ;  /* 0x000001e000017945 */ /* 0x000fe20003800200 */
[----:B------:R-:W-:Y:S02]  /*b5430*/  IMAD.MOV.U32 R23, RZ, RZ, RZ ;  /* 0x000000ffff177224 */ /* 0x000fe400078e00ff */
[----:B------:R-:W-:-:S07]  /*b5440*/  IMAD.MOV.U32 R24, RZ, RZ, RZ ;  /* 0x000000ffff187224 */ /* 0x000fce00078e00ff */
.L_x_1915:
        /* <DEDUP_REMOVED lines=27> */
.L_x_1914:
[----:B------:R-:W-:Y:S05]  /*b5600*/  BSYNC.RECONVERGENT B1 ;  /* 0x0000000000017941 */ /* 0x000fea0003800200 */
.L_x_1913:
[----:B------:R-:W-:Y:S01]  /*b5610*/  BSSY.RECONVERGENT B1, `(.L_x_1916) ;  /* 0x000001e000017945 */ /* 0x000fe20003800200 */
[----:B------:R-:W-:Y:S02]  /*b5620*/  IMAD.MOV.U32 R20, RZ, RZ, RZ ;  /* 0x000000ffff147224 */ /* 0x000fe400078e00ff */
[----:B------:R-:W-:-:S07]  /*b5630*/  IMAD.MOV.U32 R23, RZ, RZ, RZ ;  /* 0x000000ffff177224 */ /* 0x000fce00078e00ff */
.L_x_1918:
        /* <DEDUP_REMOVED lines=27> */
.L_x_1917:
[----:B------:R-:W-:Y:S05]  /*b57f0*/  BSYNC.RECONVERGENT B1 ;  /* 0x0000000000017941 */ /* 0x000fea0003800200 */
.L_x_1916:
[----:B------:R-:W-:-:S07]  /*b5800*/  CS2R R22, SRZ ;  /* 0x0000000000167805 */ /* 0x000fce000001ff00 */
.L_x_1919:
        /* <DEDUP_REMOVED lines=30> */
.L_x_1837:
[----:B------:R-:W-:Y:S01]  /*b59f0*/  ISETP.NE.U32.AND P0, PT, RZ, UR18, PT ;  /* 0x00000012ff007c0c */ /* 0x000fe2000bf05070 */
[----:B------:R-:W-:Y:S01]  /*b5a00*/  IMAD.MOV.U32 R9, RZ, RZ, -0x7bdddcdb ;  /* 0x84222325ff097424 */ /* 0x000fe200078e00ff */
[----:B------:R-:W-:Y:S01]  /*b5a10*/  LOP3.LUT P3, RZ, R12, 0x1, RZ, 0xc0, !PT ;  /* 0x000000010cff7812 */ /* 0x000fe2000786c0ff */
[----:B------:R-:W-:Y:S01]  /*b5a20*/  IMAD.MOV.U32 R8, RZ, RZ, -0x340d631c ;  /* 0xcbf29ce4ff087424 */ /* 0x000fe200078e00ff */
[----:B------:R-:W-:Y:S02]  /*b5a30*/  ISETP.NE.AND.EX P0, PT, RZ, UR15, PT, P0 ;  /* 0x0000000fff007c0c */ /* 0x000fe4000bf05300 */
[----:B------:R-:W-:Y:S01]  /*b5a40*/  CS2R R22, SRZ ;  /* 0x0000000000167805 */ /* 0x000fe2000001ff00 */
[----:B------:R-:W-:Y:S02]  /*b5a50*/  IMAD.MOV.U32 R24, RZ, RZ, -0x7bdddcdb ;  /* 0x84222325ff187424 */ /* 0x000fe400078e00ff */
[----:B------:R-:W-:-:S08]  /*b5a60*/  IMAD.MOV.U32 R25, RZ, RZ, -0x340d631c ;  /* 0xcbf29ce4ff197424 */ /* 0x000fd000078e00ff */
[----:B------:R-:W-:Y:S05]  /*b5a70*/  @!P0 BRA `(.L_x_1920) ;  /* 0x0000000400b88947 */ /* 0x000fea0003800000 */
[----:B------:R-:W-:Y:S01]  /*b5a80*/  IMAD.MOV.U32 R9, RZ, RZ, -0x7bdddcdb ;  /* 0x84222325ff097424 */ /* 0x000fe200078e00ff */
[----:B------:R-:W-:Y:S01]  /*b5a90*/  CS2R R22, SRZ ;  /* 0x0000000000167805 */ /* 0x000fe2000001ff00 */
[----:B------:R-:W-:Y:S01]  /*b5aa0*/  IMAD.MOV.U32 R8, RZ, RZ, -0x340d631c ;  /* 0xcbf29ce4ff087424 */ /* 0x000fe200078e00ff */
[----:B------:R-:W-:Y:S01]  /*b5ab0*/  UMOV UR4, URZ ;  /* 0x000000ff00047c82 */ /* 0x000fe20008000000 */
[----:B------:R-:W-:-:S05]  /*b5ac0*/  UMOV UR5, URZ ;  /* 0x000000ff00057c82 */ /* 0x000fca0008000000 */
.L_x_1921:
        /* <DEDUP_REMOVED lines=94> */
[----:B------:R-:W-:Y:S02]  /*b60b0*/  LOP3.LUT R16, R12, 0xfffffffe, RZ, 0xc0, !PT ;  /* 0xfffffffe0c107812 */ /* 0x000fe400078ec0ff */
[----:B------:R-:W-:Y:S01]  /*b60c0*/  LOP3.LUT R8, R19, R8, RZ, 0x3c, !PT ;  /* 0x0000000813087212 */ /* 0x000fe200078e3cff */
[----:B------:R-:W-:Y:S01]  /*b60d0*/  IMAD.IADD R9, R9, 0x1, R17 ;  /* 0x0000000109097824 */ /* 0x000fe200078e0211 */
[----:B------:R-:W-:-:S03]  /*b60e0*/  ISETP.NE.U32.AND P2, PT, R16, UR4, PT ;  /* 0x0000000410007c0c */ /* 0x000fc6000bf45070 */
[----:B------:R-:W-:Y:S01]  /*b60f0*/  IMAD R9, R9, 0x1b3, RZ ;  /* 0x000001b309097824 */ /* 0x000fe200078e02ff */
[----:B------:R-:W-:Y:S01]  /*b6100*/  ISETP.NE.AND.EX P2, PT, R13, UR5, PT, P2 ;  /* 0x000000050d007c0c */ /* 0x000fe2000bf45320 */
[----:B------:R-:W-:-:S04]  /*b6110*/  IMAD.WIDE.U32 R16, R8, 0x1b3, RZ ;  /* 0x000001b308107825 */ /* 0x000fc800078e00ff */
[----:B------:R-:W-:Y:S02]  /*b6120*/  IMAD R19, R8, 0x100, R9 ;  /* 0x0000010008137824 */ /* 0x000fe400078e0209 */
[----:B------:R-:W-:Y:S02]  /*b6130*/  IMAD.MOV.U32 R9, RZ, RZ, R16 ;  /* 0x000000ffff097224 */ /* 0x000fe400078e0010 */
[----:B------:R-:W-:-:S04]  /*b6140*/  IMAD.IADD R8, R17, 0x1, R19 ;  /* 0x0000000111087824 */ /* 0x000fc800078e0213 */
[----:B------:R-:W-:Y:S05]  /*b6150*/  @P2 BRA `(.L_x_1921) ;  /* 0xfffffff8005c2947 */ /* 0x000fea000383ffff */
.L_x_1920:
[----:B------:R-:W-:Y:S05]  /*b6160*/  @!P3 BRA `(.L_x_1922) ;  /* 0x0000000000c8b947 */ /* 0x000fea0003800000 */
        /* <DEDUP_REMOVED lines=50> */
.L_x_1922:
[----:B------:R-:W-:Y:S01]  /*b6490*/  CS2R R16, SRZ ;  /* 0x0000000000107805 */ /* 0x000fe2000001ff00 */
[----:B------:R-:W-:Y:S06]  /*b64a0*/  @!P0 BRA `(.L_x_1923) ;  /* 0x0000000400b88947 */ /* 0x000fec0003800000 */
[----:B------:R-:W-:Y:S01]  /*b64b0*/  LOP3.LUT R26, R12, 0xfffffffe, RZ, 0xc0, !PT ;  /* 0xfffffffe0c1a7812 */ /* 0x000fe200078ec0ff */
[----:B------:R-:W-:Y:S01]  /*b64c0*/  IMAD.MOV.U32 R24, RZ, RZ, -0x7bdddcdb ;  /* 0x84222325ff187424 */ /* 0x000fe200078e00ff */
[----:B------:R-:W-:Y:S01]  /*b64d0*/  CS2R R16, SRZ ;  /* 0x0000000000107805 */ /* 0x000fe2000001ff00 */
[----:B------:R-:W-:Y:S01]  /*b64e0*/  IMAD.MOV.U32 R25, RZ, RZ, -0x340d631c ;  /* 0xcbf29ce4ff197424 */ /* 0x000fe200078e00ff */
[----:B------:R-:W-:Y:S01]  /*b64f0*/  UMOV UR4, URZ ;  /* 0x000000ff00047c82 */ /* 0x000fe20008000000 */
[----:B------:R-:W-:-:S05]  /*b6500*/  UMOV UR5, URZ ;  /* 0x000000ff00057c82 */ /* 0x000fca0008000000 */
.L_x_1924:
        /* <DEDUP_REMOVED lines=104> */
.L_x_1923:
[----:B------:R-:W-:Y:S05]  /*b6b90*/  @!P3 BRA `(.L_x_1925) ;  /* 0x0000000000c8b947 */ /* 0x000fea0003800000 */
        /* <DEDUP_REMOVED lines=50> */
.L_x_1925:
[----:B------:R-:W-:Y:S01]  /*b6ec0*/  ISETP.NE.U32.AND P2, PT, R9, R24, PT ;  /* 0x000000180900720c */ /* 0x000fe20003f45070 */
[----:B------:R-:W-:Y:S03]  /*b6ed0*/  BSSY.RECONVERGENT B1, `(.L_x_1926) ;  /* 0x00002a1000017945 */ /* 0x000fe60003800200 */
[----:B------:R-:W-:-:S13]  /*b6ee0*/  ISETP.NE.AND.EX P2, PT, R8, R25, PT, P2 ;  /* 0x000000190800720c */ /* 0x000fda0003f45320 */
[----:B------:R-:W-:Y:S05]  /*b6ef0*/  @P2 BRA `(.L_x_1927) ;  /* 0x0000000000802947 */ /* 0x000fea0003800000 */
[----:B------:R-:W1:Y:S01]  /*b6f00*/  LDCU UR4, c[0x0][0x3c8] ;  /* 0x00007900ff0477ac */ /* 0x000e620008000800 */
[----:B------:R-:W-:Y:S02]  /*b6f10*/  IMAD.MOV.U32 R33, RZ, RZ, R0 ;  /* 0x000000ffff217224 */ /* 0x000fe400078e0000 */
[----:B------:R-:W-:Y:S01]  /*b6f20*/  IMAD.MOV.U32 R8, RZ, RZ, R2 ;  /* 0x000000ffff087224 */ /* 0x000fe200078e0002 */
[----:B-1----:R-:W-:-:S09]  /*b6f30*/  UISETP.NE.AND UP0, UPT, UR4, URZ, UPT ;  /* 0x000000ff0400728c */ /* 0x002fd2000bf05270 */
[----:B------:R-:W-:Y:S05]  /*b6f40*/  BRA.U !UP0, `(.L_x_1928) ;  /* 0x0000002908647547 */ /* 0x000fea000b800000 */
[----:B------:R-:W-:Y:S02]  /*b6f50*/  IMAD.MOV.U32 R17, RZ, RZ, RZ ;  /* 0x000000ffff117224 */ /* 0x000fe400078e00ff */
[----:B------:R-:W-:-:S07]  /*b6f60*/  IMAD.MOV.U32 R18, RZ, RZ, RZ ;  /* 0x000000ffff127224 */ /* 0x000fce00078e00ff */
.L_x_1930:
        /* <DEDUP_REMOVED lines=11> */
[----:B------:R-:W1:Y:S01]  /*b7020*/  LDCU UR4, c[0x0][0x3c8] ;  /* 0x00007900ff0477ac */ /* 0x000e620008000800 */
[----:B------:R-:W-:Y:S01]  /*b7030*/  ISETP.GT.U32.AND P2, PT, R8, R12, PT ;  /* 0x0000000c0800720c */ /* 0x000fe20003f44070 */
[----:B------:R-:W-:Y:S01]  /*b7040*/  IMAD.MOV.U32 R33, RZ, RZ, R0 ;  /* 0x000000ffff217224 */ /* 0x000fe200078e0000 */
[----:B------:R-:W-:Y:S01]  /*b7050*/  IADD3 R16, P4, PT, R17, 0x1, RZ ;  /* 0x0000000111107810 */ /* 0x000fe20007f9e0ff */
[----:B------:R-:W-:Y:S01]  /*b7060*/  IMAD.MOV.U32 R8, RZ, RZ, R2 ;  /* 0x000000ffff087224 */ /* 0x000fe200078e0002 */
[----:B------:R-:W-:-:S03]  /*b7070*/  ISETP.GT.U32.AND.EX P2, PT, R9, R13, PT, P2 ;  /* 0x0000000d0900720c */ /* 0x000fc60003f44120 */
        /* <DEDUP_REMOVED lines=8> */
.L_x_1927:
        /* <DEDUP_REMOVED lines=10> */
.L_x_1932:
        /* <DEDUP_REMOVED lines=141> */
[----:B------:R-:W-:Y:S02]  /*b7a70*/  LEA R17, P2, R16, R16, 0x3 ;  /* 0x0000001010117211 */ /* 0x000fe400078418ff */
[----:B------:R-:W-:Y:S01]  /*b7a80*/  LOP3.LUT R18, R12, 0xfffffff8, RZ, 0xc0, !PT ;  /* 0xfffffff80c127812 */ /* 0x000fe200078ec0ff */
[----:B------:R-:W-:Y:S01]  /*b7a90*/  UIADD3.X UR5, UPT, UPT, URZ, UR5, URZ, UP2, !UPT ;  /* 0x00000005ff057290 */ /* 0x000fe200097fe4ff */
[----:B------:R-:W-:-:S02]  /*b7aa0*/  LEA.HI.X R16, R16, R19, R19, 0x3, P2 ;  /* 0x0000001310107211 */ /* 0x000fc400010f1c13 */
[----:B------:R-:W-:Y:S02]  /*b7ab0*/  ISETP.NE.U32.AND P2, PT, R18, UR4, PT ;  /* 0x0000000412007c0c */ /* 0x000fe4000bf45070 */
[--C-:B------:R-:W-:Y:S02]  /*b7ac0*/  SHF.R.U64 R34, R17, 0x11, R16.reuse ;  /* 0x0000001111227819 */ /* 0x100fe40000001210 */
[----:B------:R-:W-:Y:S02]  /*b7ad0*/  ISETP.NE.AND.EX P2, PT, R13, UR5, PT, P2 ;  /* 0x000000050d007c0c */ /* 0x000fe4000bf45320 */
        /* <DEDUP_REMOVED lines=8> */
.L_x_1931:
        /* <DEDUP_REMOVED lines=85> */
.L_x_1934:
        /* <DEDUP_REMOVED lines=47> */
.L_x_1935:
[----:B------:R-:W-:Y:S05]  /*b83a0*/  @!P3 BRA `(.L_x_1933) ;  /* 0x00000000005cb947 */ /* 0x000fea0003800000 */
        /* <DEDUP_REMOVED lines=23> */
.L_x_1933:
[----:B------:R-:W-:Y:S02]  /*b8520*/  CS2R R8, SRZ ;  /* 0x0000000000087805 */ /* 0x000fe4000001ff00 */
[----:B------:R-:W-:Y:S01]  /*b8530*/  CS2R R28, SRZ ;  /* 0x00000000001c7805 */ /* 0x000fe2000001ff00 */
[----:B------:R-:W-:Y:S06]  /*b8540*/  BRA.U !UP1, `(.L_x_1936) ;  /* 0x0000000909747547 */ /* 0x000fec000b800000 */
[----:B------:R-:W-:Y:S02]  /*b8550*/  LOP3.LUT R12, R12, 0xfffffff8, RZ, 0xc0, !PT ;  /* 0xfffffff80c0c7812 */ /* 0x000fe400078ec0ff */
[----:B------:R-:W-:Y:S01]  /*b8560*/  CS2R R8, SRZ ;  /* 0x0000000000087805 */ /* 0x000fe2000001ff00 */
[----:B------:R-:W-:Y:S01]  /*b8570*/  UMOV UR4, URZ ;  /* 0x000000ff00047c82 */ /* 0x000fe20008000000 */
[----:B------:R-:W-:-:S05]  /*b8580*/  UMOV UR5, URZ ;  /* 0x000000ff00057c82 */ /* 0x000fca0008000000 */
.L_x_1937:
        /* <DEDUP_REMOVED lines=153> */
.L_x_1936:
        /* <DEDUP_REMOVED lines=82> */
.L_x_1939:
        /* <DEDUP_REMOVED lines=44> */
.L_x_1940:
        /* <DEDUP_REMOVED lines=21> */
.L_x_1938:
[----:B------:R-:W-:Y:S01]  /*b9850*/  ISETP.GE.U32.AND P2, PT, R35, R28, PT ;  /* 0x0000001c2300720c */ /* 0x000fe20003f46070 */
[----:B------:R-:W-:Y:S02]  /*b9860*/  IMAD.MOV.U32 R33, RZ, RZ, R0 ;  /* 0x000000ffff217224 */ /* 0x000fe400078e0000 */
[----:B------:R-:W-:Y:S01]  /*b9870*/  IMAD.MOV.U32 R8, RZ, RZ, R2 ;  /* 0x000000ffff087224 */ /* 0x000fe200078e0002 */
[----:B------:R-:W-:-:S13]  /*b9880*/  ISETP.GE.U32.AND.EX P2, PT, R34, R29, PT, P2 ;  /* 0x0000001d2200720c */ /* 0x000fda0003f46120 */
[----:B------:R-:W-:Y:S05]  /*b9890*/  @P2 BRA `(.L_x_1928) ;  /* 0x0000000000102947 */ /* 0x000fea0003800000 */
.L_x_1929:
[----:B------:R-:W-:Y:S02]  /*b98a0*/  IMAD.MOV.U32 R33, RZ, RZ, R14 ;  /* 0x000000ffff217224 */ /* 0x000fe400078e000e */
[----:B------:R-:W-:Y:S02]  /*b98b0*/  IMAD.MOV.U32 R8, RZ, RZ, R15 ;  /* 0x000000ffff087224 */ /* 0x000fe400078e000f */
[----:B------:R-:W-:Y:S02]  /*b98c0*/  IMAD.MOV.U32 R14, RZ, RZ, R0 ;  /* 0x000000ffff0e7224 */ /* 0x000fe400078e0000 */
[----:B------:R-:W-:-:S07]  /*b98d0*/  IMAD.MOV.U32 R15, RZ, RZ, R2 ;  /* 0x000000ffff0f7224 */ /* 0x000fce00078e0002 */
.L_x_1928:
[----:B0-----:R-:W-:Y:S05]  /*b98e0*/  BSYNC.RECONVERGENT B1 ;  /* 0x0000000000017941 */ /* 0x001fea0003800200 */
.L_x_1926:
[----:B------:R-:W-:Y:S02]  /*b98f0*/  IMAD.MOV.U32 R18, RZ, RZ, -0x7bdddcdb ;  /* 0x84222325ff127424 */ /* 0x000fe400078e00ff */
[----:B------:R-:W-:Y:S02]  /*b9900*/  IMAD.MOV.U32 R19, RZ, RZ, -0x340d631c ;  /* 0xcbf29ce4ff137424 */ /* 0x000fe400078e00ff */
[----:B------:R-:W-:Y:S02]  /*b9910*/  IMAD.MOV.U32 R9, RZ, RZ, RZ ;  /* 0x000000ffff097224 */ /* 0x000fe400078e00ff */
[----:B------:R-:W-:Y:S02]  /*b9920*/  IMAD.MOV.U32 R2, RZ, RZ, -0x7bdddcdb ;  /* 0x84222325ff027424 */ /* 0x000fe400078e00ff */
[----:B------:R-:W-:Y:S02]  /*b9930*/  IMAD.MOV.U32 R0, RZ, RZ, -0x340d631c ;  /* 0xcbf29ce4ff007424 */ /* 0x000fe400078e00ff */
[----:B------:R-:W-:Y:S01]  /*b9940*/  IMAD.MOV.U32 R22, RZ, RZ, RZ ;  /* 0x000000ffff167224 */ /* 0x000fe200078e00ff */
[----:B------:R-:W-:Y:S06]  /*b9950*/  @!P0 BRA `(.L_x_1941) ;  /* 0x0000000400c48947 */ /* 0x000fec0003800000 */
[----:B------:R-:W0:Y:S01]  /*b9960*/  LDCU UR4, c[0x0][0x3c0] ;  /* 0x00007800ff0477ac */ /* 0x000e220008000800 */
[----:B------:R-:W-:Y:S02]  /*b9970*/  IMAD.MOV.U32 R18, RZ, RZ, -0x7bdddcdb ;  /* 0x84222325ff127424 */ /* 0x000fe400078e00ff */
[----:B------:R-:W-:Y:S01]  /*b9980*/  IMAD.MOV.U32 R19, RZ, RZ, -0x340d631c ;  /* 0xcbf29ce4ff137424 */ /* 0x000fe200078e00ff */
[----:B------:R-:W1:Y:S01]  /*b9990*/  LDCU UR10, c[0x0][0x3c4] ;  /* 0x00007880ff0a77ac */ /* 0x000e620008000800 */
[----:B------:R-:W-:Y:S02]  /*b99a0*/  IMAD.MOV.U32 R9, RZ, RZ, RZ ;  /* 0x000000ffff097224 */ /* 0x000fe400078e00ff */
[----:B------:R-:W-:Y:S01]  /*b99b0*/  IMAD.MOV.U32 R22, RZ, RZ, RZ ;  /* 0x000000ffff167224 */ /* 0x000fe200078e00ff */
[----:B------:R-:W-:Y:S01]  /*b99c0*/  UMOV UR5, URZ ;  /* 0x000000ff00057c82 */ /* 0x000fe20008000000 */
[----:B0-----:R-:W-:-:S03]  /*b99d0*/  ULOP3.LUT UR9, UR4, 0xfffffffe, URZ, 0xc0, !UPT ;  /* 0xfffffffe04097892 */ /* 0x001fc6000f8ec0ff */
[----:B------:R-:W-:-:S09]  /*b99e0*/  UMOV UR4, URZ ;  /* 0x000000ff00047c82 */ /* 0x000fd20008000000 */
.L_x_1942:
        /* <DEDUP_REMOVED lines=10> */
[----:B-1----:R-:W-:Y:S01]  /*b9a90*/  UISETP.NE.AND.EX UP0, UPT, UR5, UR10, UPT, UP0 ;  /* 0x0000000a0500728c */ /* 0x002fe2000bf05300 */
        /* <DEDUP_REMOVED lines=93> */
.L_x_1941:
        /* <DEDUP_REMOVED lines=51> */
.L_x_1943:
[----:B------:R-:W-:Y:S02]  /*ba3a0*/  IMAD.MOV.U32 R9, RZ, RZ, RZ ;  /* 0x000000ffff097224 */ /* 0x000fe400078e00ff */
        /* <DEDUP_REMOVED lines=11> */
.L_x_1945:
        /* <DEDUP_REMOVED lines=104> */
.L_x_1944:
        /* <DEDUP_REMOVED lines=51> */
.L_x_1946:
        /* <DEDUP_REMOVED lines=13> */
[----:B------:R-:W0:Y:S01]  /*baee0*/  LDCU UR4, c[0x0][0x3c0] ;  /* 0x00007800ff0477ac */ /* 0x000e220008000800 */
[----:B------:R-:W-:Y:S02]  /*baef0*/  IMAD.MOV.U32 R9, RZ, RZ, RZ ;  /* 0x000000ffff097224 */ /* 0x000fe400078e00ff */
[----:B------:R-:W-:Y:S01]  /*baf00*/  IMAD.MOV.U32 R32, RZ, RZ, RZ ;  /* 0x000000ffff207224 */ /* 0x000fe200078e00ff */
[----:B------:R-:W1:Y:S01]  /*baf10*/  LDCU UR10, c[0x0][0x3c4] ;  /* 0x00007880ff0a77ac */ /* 0x000e620008000800 */
[----:B------:R-:W-:Y:S01]  /*baf20*/  UMOV UR5, URZ ;  /* 0x000000ff00057c82 */ /* 0x000fe20008000000 */
[----:B0-----:R-:W-:-:S03]  /*baf30*/  ULOP3.LUT UR9, UR4, 0xfffffff8, URZ, 0xc0, !UPT ;  /* 0xfffffff804097892 */ /* 0x001fc6000f8ec0ff */
[----:B------:R-:W-:-:S09]  /*baf40*/  UMOV UR4, URZ ;  /* 0x000000ff00047c82 */ /* 0x000fd20008000000 */
.L_x_1950:
        /* <DEDUP_REMOVED lines=146> */
[----:B-1----:R-:W-:-:S03]  /*bb870*/  UISETP.NE.AND.EX UP2, UPT, UR5, UR10, UPT, UP2 ;  /* 0x0000000a0500728c */ /* 0x002fc6000bf45320 */
        /* <DEDUP_REMOVED lines=8> */
.L_x_1949:
        /* <DEDUP_REMOVED lines=84> */
.L_x_1952:
        /* <DEDUP_REMOVED lines=46> */
.L_x_1953:
[----:B------:R-:W-:Y:S05]  /*bc120*/  @!P3 BRA `(.L_x_1951) ;  /* 0x000000000058b947 */ /* 0x000fea0003800000 */
        /* <DEDUP_REMOVED lines=22> */
.L_x_1951:
[----:B------:R-:W-:Y:S01]  /*bc290*/  IMAD.MOV.U32 R9, RZ, RZ, RZ ;  /* 0x000000ffff097224 */ /* 0x000fe200078e00ff */
[----:B------:R-:W-:Y:S01]  /*bc2a0*/  CS2R R30, SRZ ;  /* 0x00000000001e7805 */ /* 0x000fe2000001ff00 */
[----:B------:R-:W-:Y:S01]  /*bc2b0*/  IMAD.MOV.U32 R32, RZ, RZ, RZ ;  /* 0x000000ffff207224 */ /* 0x000fe200078e00ff */
[----:B------:R-:W-:Y:S06]  /*bc2c0*/  BRA.U !UP1, `(.L_x_1954) ;  /* 0x0000000909807547 */ /* 0x000fec000b800000 */
[----:B------:R-:W0:Y:S01]  /*bc2d0*/  LDCU UR4, c[0x0][0x3c0] ;  /* 0x00007800ff0477ac */ /* 0x000e220008000800 */
[----:B------:R-:W-:Y:S02]  /*bc2e0*/  IMAD.MOV.U32 R9, RZ, RZ, RZ ;  /* 0x000000ffff097224 */ /* 0x000fe400078e00ff */
[----:B------:R-:W-:Y:S01]  /*bc2f0*/  IMAD.MOV.U32 R32, RZ, RZ, RZ ;  /* 0x000000ffff207224 */ /* 0x000fe200078e00ff */
[----:B------:R-:W1:Y:S01]  /*bc300*/  LDCU UR10, c[0x0][0x3c4] ;  /* 0x00007880ff0a77ac */ /* 0x000e620008000800 */
[----:B------:R-:W-:Y:S01]  /*bc310*/  UMOV UR5, URZ ;  /* 0x000000ff00057c82 */ /* 0x000fe20008000000 */
[----:B0-----:R-:W-:-:S03]  /*bc320*/  ULOP3.LUT UR9, UR4, 0xfffffff8, URZ, 0xc0, !UPT ;  /* 0xfffffff804097892 */ /* 0x001fc6000f8ec0ff */
[----:B------:R-:W-:-:S09]  /*bc330*/  UMOV UR4, URZ ;  /* 0x000000ff00047c82 */ /* 0x000fd20008000000 */
.L_x_1955:
        /* <DEDUP_REMOVED lines=153> */
.L_x_1954:
        /* <DEDUP_REMOVED lines=82> */
.L_x_1957:
        /* <DEDUP_REMOVED lines=44> */
.L_x_1958:
        /* <DEDUP_REMOVED lines=21> */
.L_x_1956:
[----:B------:R-:W-:-:S04]  /*bd600*/  ISETP.GE.U32.AND P2, PT, R0, R30, PT ;  /* 0x0000001e0000720c */ /* 0x000fc80003f46070 */
[----:B------:R-:W-:-:S13]  /*bd610*/  ISETP.GE.U32.AND.EX P2, PT, R2, R31, PT, P2 ;  /* 0x0000001f0200720c */ /* 0x000fda0003f46120 */
[----:B------:R-:W-:Y:S05]  /*bd620*/  @!P2 BRA `(.L_x_1959) ;  /* 0x000000000084a947 */ /* 0x000fea0003800000 */
[----:B------:R-:W-:Y:S02]  /*bd630*/  IMAD.MOV.U32 R37, RZ, RZ, R38 ;  /* 0x000000ffff257224 */ /* 0x000fe400078e0026 */
[----:B------:R-:W-:Y:S01]  /*bd640*/  IMAD.MOV.U32 R0, RZ, RZ, R3 ;  /* 0x000000ffff007224 */ /* 0x000fe200078e0003 */
[----:B------:R-:W-:Y:S06]  /*bd650*/  BRA `(.L_x_1960) ;  /* 0x0000000000887947 */ /* 0x000fec0003800000 */
.L_x_1948:
[----:B------:R-:W0:Y:S01]  /*bd660*/  LDCU UR4, c[0x0][0x3c8] ;  /* 0x00007900ff0477ac */ /* 0x000e220008000800 */
[----:B------:R-:W-:Y:S02]  /*bd670*/  IMAD.MOV.U32 R37, RZ, RZ, R38 ;  /* 0x000000ffff257224 */ /* 0x000fe400078e0026 */
[----:B------:R-:W-:Y:S01]  /*bd680*/  IMAD.MOV.U32 R0, RZ, RZ, R3 ;  /* 0x000000ffff007224 */ /* 0x000fe200078e0003 */
[----:B0-----:R-:W-:-:S09]  /*bd690*/  UISETP.NE.AND UP0, UPT, UR4, URZ, UPT ;  /* 0x000000ff0400728c */ /* 0x001fd2000bf05270 */
[----:B------:R-:W-:Y:S05]  /*bd6a0*/  BRA.U !UP0, `(.L_x_1960) ;  /* 0x0000000108747547 */ /* 0x000fea000b800000 */
[----:B------:R-:W-:Y:S02]  /*bd6b0*/  IMAD.MOV.U32 R2, RZ, RZ, RZ ;  /* 0x000000ffff027224 */ /* 0x000fe400078e00ff */
[----:B------:R-:W-:-:S07]  /*bd6c0*/  IMAD.MOV.U32 R9, RZ, RZ, RZ ;  /* 0x000000ffff097224 */ /* 0x000fce00078e00ff */
.L_x_1961:
        /* <DEDUP_REMOVED lines=23> */
.L_x_1959:
[----:B------:R-:W-:Y:S02]  /*bd840*/  IMAD.MOV.U32 R37, RZ, RZ, R40 ;  /* 0x000000ffff257224 */ /* 0x000fe400078e0028 */
[----:B------:R-:W-:Y:S02]  /*bd850*/  IMAD.MOV.U32 R0, RZ, RZ, R36 ;  /* 0x000000ffff007224 */ /* 0x000fe400078e0024 */
[----:B------:R-:W-:Y:S02]  /*bd860*/  IMAD.MOV.U32 R40, RZ, RZ, R38 ;  /* 0x000000ffff287224 */ /* 0x000fe400078e0026 */
[----:B------:R-:W-:-:S07]  /*bd870*/  IMAD.MOV.U32 R36, RZ, RZ, R3 ;  /* 0x000000ffff247224 */ /* 0x000fce00078e0003 */
.L_x_1960:
[----:B------:R-:W-:Y:S05]  /*bd880*/  BSYNC.RECONVERGENT B1 ;  /* 0x0000000000017941 */ /* 0x000fea0003800200 */
.L_x_1947:
        /* <DEDUP_REMOVED lines=16> */
.L_x_1963:
        /* <DEDUP_REMOVED lines=104> */
.L_x_1962:
        /* <DEDUP_REMOVED lines=51> */
.L_x_1964:
        /* <DEDUP_REMOVED lines=12> */
.L_x_1966:
        /* <DEDUP_REMOVED lines=104> */
.L_x_1965:
        /* <DEDUP_REMOVED lines=51> */
.L_x_1967:
        /* <DEDUP_REMOVED lines=19> */
.L_x_1971:
        /* <DEDUP_REMOVED lines=8> */
[----:B------:R-:W5:Y:S04]  /*bef60*/  LD.E.64 R30, desc[UR6][R12.64+0x30] ;  /* 0x000030060c1e7980 */ /* 0x000f68000c101b00 */
        /* <DEDUP_REMOVED lines=134> */
[----:B-1----:R-:W-:Y:S01]  /*bf7d0*/  UISETP.NE.AND.EX UP2, UPT, UR5, UR10, UPT, UP2 ;  /* 0x0000000a0500728c */ /* 0x002fe2000bf45320 */
        /* <DEDUP_REMOVED lines=9> */
.L_x_1970:
        /* <DEDUP_REMOVED lines=82> */
.L_x_1973:
        /* <DEDUP_REMOVED lines=44> */
.L_x_1974:
        /* <DEDUP_REMOVED lines=21> */
.L_x_1972:
        /* <DEDUP_REMOVED lines=11> */
.L_x_1976:
        /* <DEDUP_REMOVED lines=153> */
.L_x_1975:
        /* <DEDUP_REMOVED lines=82> */
.L_x_1978:
        /* <DEDUP_REMOVED lines=44> */
.L_x_1979:
        /* <DEDUP_REMOVED lines=21> */
.L_x_1977:
[----:B------:R-:W-:-:S04]  /*c1510*/  ISETP.GE.U32.AND P2, PT, R2, R30, PT ;  /* 0x0000001e0200720c */ /* 0x000fc80003f46070 */
[----:B------:R-:W-:-:S13]  /*c1520*/  ISETP.GE.U32.AND.EX P2, PT, R3, R31, PT, P2 ;  /* 0x0000001f0300720c */ /* 0x000fda0003f46120 */
[----:B------:R-:W-:Y:S05]  /*c1530*/  @!P2 BRA `(.L_x_1980) ;  /* 0x000000000088a947 */ /* 0x000fea0003800000 */
[----:B------:R-:W-:Y:S02]  /*c1540*/  IMAD.MOV.U32 R3, RZ, RZ, R6 ;  /* 0x000000ffff037224 */ /* 0x000fe400078e0006 */
[----:B------:R-:W-:Y:S01]  /*c1550*/  IMAD.MOV.U32 R2, RZ, RZ, R7 ;  /* 0x000000ffff027224 */ /* 0x000fe200078e0007 */
[----:B------:R-:W-:Y:S06]  /*c1560*/  BRA `(.L_x_1981) ;  /* 0x00000000008c7947 */ /* 0x000fec0003800000 */
.L_x_1969:
[----:B------:R-:W0:Y:S01]  /*c1570*/  LDCU UR4, c[0x0][0x3c8] ;  /* 0x00007900ff0477ac */ /* 0x000e220008000800 */
[----:B------:R-:W-:Y:S02]  /*c1580*/  IMAD.MOV.U32 R3, RZ, RZ, R6 ;  /* 0x000000ffff037224 */ /* 0x000fe400078e0006 */
[----:B------:R-:W-:Y:S01]  /*c1590*/  IMAD.MOV.U32 R2, RZ, RZ, R7 ;  /* 0x000000ffff027224 */ /* 0x000fe200078e0007 */
[----:B0-----:R-:W-:-:S09]  /*c15a0*/  UISETP.NE.AND UP0, UPT, UR4, URZ, UPT ;  /* 0x000000ff0400728c */ /* 0x001fd2000bf05270 */
[----:B------:R-:W-:Y:S05]  /*c15b0*/  BRA.U !UP0, `(.L_x_1981) ;  /* 0x0000000108787547 */ /* 0x000fea000b800000 */
[----:B------:R-:W-:Y:S02]  /*c15c0*/  IMAD.MOV.U32 R9, RZ, RZ, RZ ;  /* 0x000000ffff097224 */ /* 0x000fe400078e00ff */
[----:B------:R-:W-:-:S07]  /*c15d0*/  IMAD.MOV.U32 R18, RZ, RZ, RZ ;  /* 0x000000ffff127224 */ /* 0x000fce00078e00ff */
.L_x_1982:
        /* <DEDUP_REMOVED lines=24> */
.L_x_1980:
[----:B------:R-:W-:Y:S02]  /*c1760*/  IMAD.MOV.U32 R3, RZ, RZ, R4 ;  /* 0x000000ffff037224 */ /* 0x000fe400078e0004 */
[----:B------:R-:W-:Y:S02]  /*c1770*/  IMAD.MOV.U32 R2, RZ, RZ, R5 ;  /* 0x000000ffff027224 */ /* 0x000fe400078e0005 */
[----:B------:R-:W-:Y:S02]  /*c1780*/  IMAD.MOV.U32 R4, RZ, RZ, R6 ;  /* 0x000000ffff047224 */ /* 0x000fe400078e0006 */
[----:B------:R-:W-:-:S07]  /*c1790*/  IMAD.MOV.U32 R5, RZ, RZ, R7 ;  /* 0x000000ffff057224 */ /* 0x000fce00078e0007 */
.L_x_1981:
[----:B------:R-:W-:Y:S05]  /*c17a0*/  BSYNC.RECONVERGENT B1 ;  /* 0x0000000000017941 */ /* 0x000fea0003800200 */
.L_x_1968:
        /* <DEDUP_REMOVED lines=16> */
.L_x_1984:
        /* <DEDUP_REMOVED lines=104> */
.L_x_1983:
        /* <DEDUP_REMOVED lines=51> */
.L_x_1985:
        /* <DEDUP_REMOVED lines=12> */
.L_x_1987:
        /* <DEDUP_REMOVED lines=104> */
.L_x_1986:
        /* <DEDUP_REMOVED lines=51> */
.L_x_1988:
        /* <DEDUP_REMOVED lines=19> */
.L_x_1992:
        /* <DEDUP_REMOVED lines=153> */
.L_x_1991:
        /* <DEDUP_REMOVED lines=82> */
.L_x_1994:
        /* <DEDUP_REMOVED lines=44> */
.L_x_1995:
        /* <DEDUP_REMOVED lines=21> */
.L_x_1993:
        /* <DEDUP_REMOVED lines=11> */
.L_x_1997:
        /* <DEDUP_REMOVED lines=153> */
.L_x_1996:
        /* <DEDUP_REMOVED lines=82> */
.L_x_1999:
        /* <DEDUP_REMOVED lines=44> */
.L_x_2000:
        /* <DEDUP_REMOVED lines=21> */
.L_x_1998:
[----:B------:R-:W-:-:S04]  /*c5430*/  ISETP.GE.U32.AND P2, PT, R6, R30, PT ;  /* 0x0000001e0600720c */ /* 0x000fc80003f46070 */
[----:B------:R-:W-:-:S13]  /*c5440*/  ISETP.GE.U32.AND.EX P2, PT, R7, R31, PT, P2 ;  /* 0x0000001f0700720c */ /* 0x000fda0003f46120 */
[----:B------:R-:W-:Y:S05]  /*c5450*/  @!P2 BRA `(.L_x_2001) ;  /* 0x000000000088a947 */ /* 0x000fea0003800000 */
[----:B------:R-:W-:Y:S02]  /*c5460*/  IMAD.MOV.U32 R39, RZ, RZ, R10 ;  /* 0x000000ffff277224 */ /* 0x000fe400078e000a */
[----:B------:R-:W-:Y:S01]  /*c5470*/  IMAD.MOV.U32 R38, RZ, RZ, R11 ;  /* 0x000000ffff267224 */ /* 0x000fe200078e000b */
[----:B------:R-:W-:Y:S06]  /*c5480*/  BRA `(.L_x_2002) ;  /* 0x00000000008c7947 */ /* 0x000fec0003800000 */
.L_x_1990:
[----:B------:R-:W0:Y:S01]  /*c5490*/  LDCU UR4, c[0x0][0x3c8] ;  /* 0x00007900ff0477ac */ /* 0x000e220008000800 */
[----:B------:R-:W-:Y:S02]  /*c54a0*/  IMAD.MOV.U32 R39, RZ, RZ, R10 ;  /* 0x000000ffff277224 */ /* 0x000fe400078e000a */
[----:B------:R-:W-:Y:S01]  /*c54b0*/  IMAD.MOV.U32 R38, RZ, RZ, R11 ;  /* 0x000000ffff267224 */ /* 0x000fe200078e000b */
[----:B0-----:R-:W-:-:S09]  /*c54c0*/  UISETP.NE.AND UP0, UPT, UR4, URZ, UPT ;  /* 0x000000ff0400728c */ /* 0x001fd2000bf05270 */
[----:B------:R-:W-:Y:S05]  /*c54d0*/  BRA.U !UP0, `(.L_x_2002) ;  /* 0x0000000108787547 */ /* 0x000fea000b800000 */
[----:B------:R-:W-:Y:S02]  /*c54e0*/  IMAD.MOV.U32 R9, RZ, RZ, RZ ;  /* 0x000000ffff097224 */ /* 0x000fe400078e00ff */
[----:B------:R-:W-:-:S07]  /*c54f0*/  IMAD.MOV.U32 R18, RZ, RZ, RZ ;  /* 0x000000ffff127224 */ /* 0x000fce00078e00ff */
.L_x_2003:
        /* <DEDUP_REMOVED lines=24> */
.L_x_2001:
[----:B------:R-:W-:Y:S02]  /*c5680*/  IMAD.MOV.U32 R39, RZ, RZ, R20 ;  /* 0x000000ffff277224 */ /* 0x000fe400078e0014 */
[----:B------:R-:W-:Y:S02]  /*c5690*/  IMAD.MOV.U32 R38, RZ, RZ, R21 ;  /* 0x000000ffff267224 */ /* 0x000fe400078e0015 */
[----:B------:R-:W-:Y:S02]  /*c56a0*/  IMAD.MOV.U32 R20, RZ, RZ, R10 ;  /* 0x000000ffff147224 */ /* 0x000fe400078e000a */
[----:B------:R-:W-:-:S07]  /*c56b0*/  IMAD.MOV.U32 R21, RZ, RZ, R11 ;  /* 0x000000ffff157224 */ /* 0x000fce00078e000b */
.L_x_2002:
[----:B------:R-:W-:Y:S05]  /*c56c0*/  BSYNC.RECONVERGENT B1 ;  /* 0x0000000000017941 */ /* 0x000fea0003800200 */
.L_x_1989:
        /* <DEDUP_REMOVED lines=16> */
.L_x_2005:
        /* <DEDUP_REMOVED lines=104> */
.L_x_2004:
        /* <DEDUP_REMOVED lines=51> */
.L_x_2006:
        /* <DEDUP_REMOVED lines=12> */
.L_x_2008:
        /* <DEDUP_REMOVED lines=104> */
.L_x_2007:
        /* <DEDUP_REMOVED lines=51> */
.L_x_2009:
        /* <DEDUP_REMOVED lines=19> */
.L_x_2013:
        /* <DEDUP_REMOVED lines=153> */
.L_x_2012:
        /* <DEDUP_REMOVED lines=82> */
.L_x_2015:
        /* <DEDUP_REMOVED lines=44> */
.L_x_2016:
        /* <DEDUP_REMOVED lines=21> */
.L_x_2014:
        /* <DEDUP_REMOVED lines=11> */
.L_x_2018:
        /* <DEDUP_REMOVED lines=156> */
.L_x_2017:
        /* <DEDUP_REMOVED lines=85> */
.L_x_2020:
        /* <DEDUP_REMOVED lines=47> */
.L_x_2021:
        /* <DEDUP_REMOVED lines=24> */
.L_x_2019:
[----:B------:R-:W-:-:S04]  /*c9410*/  ISETP.GE.U32.AND P2, PT, R6, R29, PT ;  /* 0x0000001d0600720c */ /* 0x000fc80003f46070 */
[----:B------:R-:W-:-:S13]  /*c9420*/  ISETP.GE.U32.AND.EX P2, PT, R7, R28, PT, P2 ;  /* 0x0000001c0700720c */ /* 0x000fda0003f46120 */
[----:B------:R-:W-:Y:S05]  /*c9430*/  @!P2 BRA `(.L_x_2022) ;  /* 0x000000000088a947 */ /* 0x000fea0003800000 */
[----:B------:R-:W-:Y:S02]  /*c9440*/  IMAD.MOV.U32 R7, RZ, RZ, R40 ;  /* 0x000000ffff077224 */ /* 0x000fe400078e0028 */
[----:B------:R-:W-:Y:S01]  /*c9450*/  IMAD.MOV.U32 R10, RZ, RZ, R36 ;  /* 0x000000ffff0a7224 */ /* 0x000fe200078e0024 */
[----:B------:R-:W-:Y:S06]  /*c9460*/  BRA `(.L_x_2023) ;  /* 0x00000000008c7947 */ /* 0x000fec0003800000 */
.L_x_2011:
[----:B------:R-:W0:Y:S01]  /*c9470*/  LDCU UR4, c[0x0][0x3c8] ;  /* 0x00007900ff0477ac */ /* 0x000e220008000800 */
[----:B------:R-:W-:Y:S02]  /*c9480*/  IMAD.MOV.U32 R7, RZ, RZ, R40 ;  /* 0x000000ffff077224 */ /* 0x000fe400078e0028 */
[----:B------:R-:W-:Y:S01]  /*c9490*/  IMAD.MOV.U32 R10, RZ, RZ, R36 ;  /* 0x000000ffff0a7224 */ /* 0x000fe200078e0024 */
[----:B0-----:R-:W-:-:S09]  /*c94a0*/  UISETP.NE.AND UP0, UPT, UR4, URZ, UPT ;  /* 0x000000ff0400728c */ /* 0x001fd2000bf05270 */
[----:B------:R-:W-:Y:S05]  /*c94b0*/  BRA.U !UP0, `(.L_x_2023) ;  /* 0x0000000108787547 */ /* 0x000fea000b800000 */
[----:B------:R-:W-:-:S07]  /*c94c0*/  CS2R R12, SRZ ;  /* 0x00000000000c7805 */ /* 0x000fce000001ff00 */
.L_x_2024:
        /* <DEDUP_REMOVED lines=25> */
.L_x_2022:
[----:B------:R-:W-:Y:S02]  /*c9660*/  IMAD.MOV.U32 R7, RZ, RZ, R33 ;  /* 0x000000ffff077224 */ /* 0x000fe400078e0021 */
[----:B------:R-:W-:Y:S02]  /*c9670*/  IMAD.MOV.U32 R10, RZ, RZ, R8 ;  /* 0x000000ffff0a7224 */ /* 0x000fe400078e0008 */
[----:B------:R-:W-:Y:S02]  /*c9680*/  IMAD.MOV.U32 R33, RZ, RZ, R40 ;  /* 0x000000ffff217224 */ /* 0x000fe400078e0028 */
[----:B------:R-:W-:-:S07]  /*c9690*/  IMAD.MOV.U32 R8, RZ, RZ, R36 ;  /* 0x000000ffff087224 */ /* 0x000fce00078e0024 */
.L_x_2023:
[----:B------:R-:W-:Y:S05]  /*c96a0*/  BSYNC.RECONVERGENT B1 ;  /* 0x0000000000017941 */ /* 0x000fea0003800200 */
.L_x_2010:
        /* <DEDUP_REMOVED lines=16> */
.L_x_2026:
        /* <DEDUP_REMOVED lines=104> */
.L_x_2025:
        /* <DEDUP_REMOVED lines=51> */
.L_x_2027:
        /* <DEDUP_REMOVED lines=12> */
.L_x_2029:
        /* <DEDUP_REMOVED lines=104> */
.L_x_2028:
        /* <DEDUP_REMOVED lines=39> */
[----:B------:R-:W-:-:S03]  /*cab10*/  LOP3.LUT R6, R16, 0xff, R9, 0x78, !PT ;  /* 0x000000ff10067812 */ /* 0x000fc600078e7809 */
[----:B------:R-:W-:Y:S02]  /*cab20*/  IMAD.IADD R11, R17, 0x1, R11 ;  /* 0x00000001110b7824 */ /* 0x000fe400078e020b */
[----:B------:R-:W-:-:S04]  /*cab30*/  IMAD.WIDE.U32 R16, R6, 0x1b3, RZ ;  /* 0x000001b306107825 */ /* 0x000fc800078e00ff */
[----:B------:R-:W-:Y:S01]  /*cab40*/  IMAD R11, R11, 0x1b3, RZ ;  /* 0x000001b30b0b7824 */ /* 0x000fe200078e02ff */
[----:B------:R-:W-:-:S03]  /*cab50*/  LOP3.LUT R16, R13, R16, RZ, 0x3c, !PT ;  /* 0x000000100d107212 */ /* 0x000fc600078e3cff */
[----:B------:R-:W-:Y:S02]  /*cab60*/  IMAD R11, R6, 0x100, R11 ;  /* 0x00000100060b7824 */ /* 0x000fe400078e020b */
[----:B------:R-:W-:-:S04]  /*cab70*/  IMAD.WIDE.U32 R12, R16, 0x1b3, RZ ;  /* 0x000001b3100c7825 */ /* 0x000fc800078e00ff */
[----:B------:R-:W-:-:S04]  /*cab80*/  IMAD.IADD R6, R17, 0x1, R11 ;  /* 0x0000000111067824 */ /* 0x000fc800078e020b */
[----:B------:R-:W-:-:S04]  /*cab90*/  IMAD R9, R6, 0x1b3, RZ ;  /* 0x000001b306097824 */ /* 0x000fc800078e02ff */
[----:B------:R-:W-:Y:S02]  /*caba0*/  IMAD R11, R16, 0x100, R9 ;  /* 0x00000100100b7824 */ /* 0x000fe400078e0209 */
[----:B------:R-:W-:Y:S02]  /*cabb0*/  IMAD.MOV.U32 R9, RZ, RZ, R12 ;  /* 0x000000ffff097224 */ /* 0x000fe400078e000c */
[----:B------:R-:W-:-:S07]  /*cabc0*/  IMAD.IADD R6, R13, 0x1, R11 ;  /* 0x000000010d067824 */ /* 0x000fce00078e020b */
.L_x_2030:
        /* <DEDUP_REMOVED lines=20> */
.L_x_2034:
        /* <DEDUP_REMOVED lines=155> */
.L_x_2033:
        /* <DEDUP_REMOVED lines=84> */
.L_x_2036:
        /* <DEDUP_REMOVED lines=46> */
.L_x_2037:
[----:B------:R-:W-:Y:S05]  /*cbee0*/  @!P3 BRA `(.L_x_2035) ;  /* 0x000000000058b947 */ /* 0x000fea0003800000 */
[----:B------:R-:W-:-:S04]  /*cbef0*/  LEA R12, P2, R11, R4, 0x3 ;  /* 0x000000040b0c7211 */ /* 0x000fc800078418ff */
        /* <DEDUP_REMOVED lines=21> */
.L_x_2035:
        /* <DEDUP_REMOVED lines=11> */
.L_x_2039:
        /* <DEDUP_REMOVED lines=156> */
.L_x_2038:
        /* <DEDUP_REMOVED lines=85> */
.L_x_2041:
        /* <DEDUP_REMOVED lines=47> */
.L_x_2042:
        /* <DEDUP_REMOVED lines=24> */
.L_x_2040:
[----:B------:R-:W-:-:S04]  /*cd480*/  ISETP.GE.U32.AND P2, PT, R6, R31, PT ;  /* 0x0000001f0600720c */ /* 0x000fc80003f46070 */
[----:B------:R-:W-:-:S13]  /*cd490*/  ISETP.GE.U32.AND.EX P2, PT, R9, R30, PT, P2 ;  /* 0x0000001e0900720c */ /* 0x000fda0003f46120 */
[----:B------:R-:W-:Y:S05]  /*cd4a0*/  @!P2 BRA `(.L_x_2043) ;  /* 0x000000000088a947 */ /* 0x000fea0003800000 */
[----:B------:R-:W-:Y:S02]  /*cd4b0*/  IMAD.MOV.U32 R6, RZ, RZ, R4 ;  /* 0x000000ffff067224 */ /* 0x000fe400078e0004 */
[----:B------:R-:W-:Y:S01]  /*cd4c0*/  IMAD.MOV.U32 R11, RZ, RZ, R5 ;  /* 0x000000ffff0b7224 */ /* 0x000fe200078e0005 */
[----:B------:R-:W-:Y:S06]  /*cd4d0*/  BRA `(.L_x_2044) ;  /* 0x00000000008c7947 */ /* 0x000fec0003800000 */
.L_x_2032:
[----:B------:R-:W0:Y:S01]  /*cd4e0*/  LDCU UR4, c[0x0][0x3c8] ;  /* 0x00007900ff0477ac */ /* 0x000e220008000800 */
[----:B------:R-:W-:Y:S02]  /*cd4f0*/  IMAD.MOV.U32 R6, RZ, RZ, R4 ;  /* 0x000000ffff067224 */ /* 0x000fe400078e0004 */
[----:B------:R-:W-:Y:S01]  /*cd500*/  IMAD.MOV.U32 R11, RZ, RZ, R5 ;  /* 0x000000ffff0b7224 */ /* 0x000fe200078e0005 */
[----:B0-----:R-:W-:-:S09]  /*cd510*/  UISETP.NE.AND UP0, UPT, UR4, URZ, UPT ;  /* 0x000000ff0400728c */ /* 0x001fd2000bf05270 */
[----:B------:R-:W-:Y:S05]  /*cd520*/  BRA.U !UP0, `(.L_x_2044) ;  /* 0x0000000108787547 */ /* 0x000fea000b800000 */
[----:B------:R-:W-:Y:S02]  /*cd530*/  IMAD.MOV.U32 R9, RZ, RZ, RZ ;  /* 0x000000ffff097224 */ /* 0x000fe400078e00ff */
[----:B------:R-:W-:-:S07]  /*cd540*/  IMAD.MOV.U32 R18, RZ, RZ, RZ ;  /* 0x000000ffff127224 */ /* 0x000fce00078e00ff */
.L_x_2045:
        /* <DEDUP_REMOVED lines=24> */
.L_x_2043:
[----:B------:R-:W-:Y:S02]  /*cd6d0*/  IMAD.MOV.U32 R6, RZ, RZ, R37 ;  /* 0x000000ffff067224 */ /* 0x000fe400078e0025 */
[----:B------:R-:W-:Y:S02]  /*cd6e0*/  IMAD.MOV.U32 R11, RZ, RZ, R0 ;  /* 0x000000ffff0b7224 */ /* 0x000fe400078e0000 */
[----:B------:R-:W-:Y:S02]  /*cd6f0*/  IMAD.MOV.U32 R37, RZ, RZ, R4 ;  /* 0x000000ffff257224 */ /* 0x000fe400078e0004 */
[----:B------:R-:W-:-:S07]  /*cd700*/  IMAD.MOV.U32 R0, RZ, RZ, R5 ;  /* 0x000000ffff007224 */ /* 0x000fce00078e0005 */
.L_x_2044:
[----:B------:R-:W-:Y:S05]  /*cd710*/  BSYNC.RECONVERGENT B1 ;  /* 0x0000000000017941 */ /* 0x000fea0003800200 */
.L_x_2031:
        /* <DEDUP_REMOVED lines=16> */
.L_x_2047:
        /* <DEDUP_REMOVED lines=104> */
.L_x_2046:
        /* <DEDUP_REMOVED lines=51> */
.L_x_2048:
        /* <DEDUP_REMOVED lines=12> */
.L_x_2050:
        /* <DEDUP_REMOVED lines=104> */
.L_x_2049:
        /* <DEDUP_REMOVED lines=51> */
.L_x_2051:
        /* <DEDUP_REMOVED lines=19> */
.L_x_2055:
        /* <DEDUP_REMOVED lines=153> */
.L_x_2054:
        /* <DEDUP_REMOVED lines=82> */
.L_x_2057:
        /* <DEDUP_REMOVED lines=44> */
.L_x_2058:
        /* <DEDUP_REMOVED lines=21> */
.L_x_2056:
        /* <DEDUP_REMOVED lines=11> */
.L_x_2060:
        /* <DEDUP_REMOVED lines=156> */
.L_x_2059:
        /* <DEDUP_REMOVED lines=85> */
.L_x_2062:
        /* <DEDUP_REMOVED lines=47> */
.L_x_2063:
        /* <DEDUP_REMOVED lines=24> */
.L_x_2061:
[----:B------:R-:W-:-:S04]  /*d1460*/  ISETP.GE.U32.AND P2, PT, R4, R31, PT ;  /* 0x0000001f0400720c */ /* 0x000fc80003f46070 */
[----:B------:R-:W-:-:S13]  /*d1470*/  ISETP.GE.U32.AND.EX P2, PT, R5, R30, PT, P2 ;  /* 0x0000001e0500720c */ /* 0x000fda0003f46120 */
[----:B------:R-:W-:Y:S05]  /*d1480*/  @!P2 BRA `(.L_x_2064) ;  /* 0x000000000088a947 */ /* 0x000fea0003800000 */
[----:B------:R-:W-:Y:S02]  /*d1490*/  IMAD.MOV.U32 R12, RZ, RZ, R20 ;  /* 0x000000ffff0c7224 */ /* 0x000fe400078e0014 */
[----:B------:R-:W-:Y:S01]  /*d14a0*/  IMAD.MOV.U32 R13, RZ, RZ, R21 ;  /* 0x000000ffff0d7224 */ /* 0x000fe200078e0015 */
[----:B------:R-:W-:Y:S06]  /*d14b0*/  BRA `(.L_x_2065) ;  /* 0x00000000008c7947 */ /* 0x000fec0003800000 */
.L_x_2053:
[----:B------:R-:W0:Y:S01]  /*d14c0*/  LDCU UR4, c[0x0][0x3c8] ;  /* 0x00007900ff0477ac */ /* 0x000e220008000800 */
[----:B------:R-:W-:Y:S02]  /*d14d0*/  IMAD.MOV.U32 R12, RZ, RZ, R20 ;  /* 0x000000ffff0c7224 */ /* 0x000fe400078e0014 */
[----:B------:R-:W-:Y:S01]  /*d14e0*/  IMAD.MOV.U32 R13, RZ, RZ, R21 ;  /* 0x000000ffff0d7224 */ /* 0x000fe200078e0015 */
[----:B0-----:R-:W-:-:S09]  /*d14f0*/  UISETP.NE.AND UP0, UPT, UR4, URZ, UPT ;  /* 0x000000ff0400728c */ /* 0x001fd2000bf05270 */
[----:B------:R-:W-:Y:S05]  /*d1500*/  BRA.U !UP0, `(.L_x_2065) ;  /* 0x0000000108787547 */ /* 0x000fea000b800000 */
[----:B------:R-:W-:-:S07]  /*d1510*/  CS2R R16, SRZ ;  /* 0x0000000000107805 */ /* 0x000fce000001ff00 */
.L_x_2066:
        /* <DEDUP_REMOVED lines=25> */
.L_x_2064:
[----:B------:R-:W-:Y:S02]  /*d16b0*/  IMAD.MOV.U32 R12, RZ, RZ, R3 ;  /* 0x000000ffff0c7224 */ /* 0x000fe400078e0003 */
[----:B------:R-:W-:Y:S02]  /*d16c0*/  IMAD.MOV.U32 R13, RZ, RZ, R2 ;  /* 0x000000ffff0d7224 */ /* 0x000fe400078e0002 */
[----:B------:R-:W-:Y:S02]  /*d16d0*/  IMAD.MOV.U32 R3, RZ, RZ, R20 ;  /* 0x000000ffff037224 */ /* 0x000fe400078e0014 */
[----:B------:R-:W-:-:S07]  /*d16e0*/  IMAD.MOV.U32 R2, RZ, RZ, R21 ;  /* 0x000000ffff027224 */ /* 0x000fce00078e0015 */
.L_x_2065:
[----:B------:R-:W-:Y:S05]  /*d16f0*/  BSYNC.RECONVERGENT B1 ;  /* 0x0000000000017941 */ /* 0x000fea0003800200 */
.L_x_2052:
        /* <DEDUP_REMOVED lines=16> */
.L_x_2068:
        /* <DEDUP_REMOVED lines=104> */
.L_x_2067:
        /* <DEDUP_REMOVED lines=51> */
.L_x_2069:
        /* <DEDUP_REMOVED lines=12> */
.L_x_2071:
        /* <DEDUP_REMOVED lines=104> */
.L_x_2070:
        /* <DEDUP_REMOVED lines=51> */
.L_x_2072:
        /* <DEDUP_REMOVED lines=19> */
.L_x_2076:
        /* <DEDUP_REMOVED lines=153> */
.L_x_2075:
        /* <DEDUP_REMOVED lines=82> */
.L_x_2078:
        /* <DEDUP_REMOVED lines=44> */
.L_x_2079:
        /* <DEDUP_REMOVED lines=21> */
.L_x_2077:
        /* <DEDUP_REMOVED lines=11> */
.L_x_2081:
        /* <DEDUP_REMOVED lines=156> */
.L_x_2080:
        /* <DEDUP_REMOVED lines=85> */
.L_x_2083:
        /* <DEDUP_REMOVED lines=47> */
.L_x_2084:
        /* <DEDUP_REMOVED lines=24> */
.L_x_2082:
[----:B------:R-:W-:-:S04]  /*d5440*/  ISETP.GE.U32.AND P2, PT, R4, R31, PT ;  /* 0x0000001f0400720c */ /* 0x000fc80003f46070 */
[----:B------:R-:W-:-:S13]  /*d5450*/  ISETP.GE.U32.AND.EX P2, PT, R5, R30, PT, P2 ;  /* 0x0000001e0500720c */ /* 0x000fda0003f46120 */
[----:B------:R-:W-:Y:S05]  /*d5460*/  @!P2 BRA `(.L_x_2085) ;  /* 0x000000000088a947 */ /* 0x000fea0003800000 */
[----:B------:R-:W-:Y:S02]  /*d5470*/  IMAD.MOV.U32 R34, RZ, RZ, R33 ;  /* 0x000000ffff227224 */ /* 0x000fe400078e0021 */
[----:B------:R-:W-:Y:S01]  /*d5480*/  IMAD.MOV.U32 R16, RZ, RZ, R8 ;  /* 0x000000ffff107224 */ /* 0x000fe200078e0008 */
[----:B------:R-:W-:Y:S06]  /*d5490*/  BRA `(.L_x_2086) ;  /* 0x00000000008c7947 */ /* 0x000fec0003800000 */
.L_x_2074:
[----:B------:R-:W0:Y:S01]  /*d54a0*/  LDCU UR4, c[0x0][0x3c8] ;  /* 0x00007900ff0477ac */ /* 0x000e220008000800 */
[----:B------:R-:W-:Y:S02]  /*d54b0*/  IMAD.MOV.U32 R34, RZ, RZ, R33 ;  /* 0x000000ffff227224 */ /* 0x000fe400078e0021 */
[----:B------:R-:W-:Y:S01]  /*d54c0*/  IMAD.MOV.U32 R16, RZ, RZ, R8 ;  /* 0x000000ffff107224 */ /* 0x000fe200078e0008 */
[----:B0-----:R-:W-:-:S09]  /*d54d0*/  UISETP.NE.AND UP0, UPT, UR4, URZ, UPT ;  /* 0x000000ff0400728c */ /* 0x001fd2000bf05270 */
[----:B------:R-:W-:Y:S05]  /*d54e0*/  BRA.U !UP0, `(.L_x_2086) ;  /* 0x0000000108787547 */ /* 0x000fea000b800000 */
[----:B------:R-:W-:-:S07]  /*d54f0*/  CS2R R18, SRZ ;  /* 0x0000000000127805 */ /* 0x000fce000001ff00 */
.L_x_2087:
        /* <DEDUP_REMOVED lines=25> */
.L_x_2085:
[----:B------:R-:W-:Y:S02]  /*d5690*/  IMAD.MOV.U32 R34, RZ, RZ, R14 ;  /* 0x000000ffff227224 */ /* 0x000fe400078e000e */
[----:B------:R-:W-:Y:S02]  /*d56a0*/  IMAD.MOV.U32 R16, RZ, RZ, R15 ;  /* 0x000000ffff107224 */ /* 0x000fe400078e000f */
[----:B------:R-:W-:Y:S02]  /*d56b0*/  IMAD.MOV.U32 R14, RZ, RZ, R33 ;  /* 0x000000ffff0e7224 */ /* 0x000fe400078e0021 */
[----:B------:R-:W-:-:S07]  /*d56c0*/  IMAD.MOV.U32 R15, RZ, RZ, R8 ;  /* 0x000000ffff0f7224 */ /* 0x000fce00078e0008 */
.L_x_2086:
[----:B------:R-:W-:Y:S05]  /*d56d0*/  BSYNC.RECONVERGENT B1 ;  /* 0x0000000000017941 */ /* 0x000fea0003800200 */
.L_x_2073:
[----:B------:R-:W-:Y:S01]  /*d56e0*/  IMAD.MOV.U32 R17, RZ, RZ, -0x7bdddcdb ;  /* 0x84222325ff117424 */ /* 0x000fe200078e00ff */
[----:B------:R-:W-:Y:S01]  /*d56f0*/  CS2R R8, SRZ ;  /* 0x0000000000087805 */ /* 0x000fe2000001ff00 */
[----:B------:R-:W-:Y:S02]  /*d5700*/  IMAD.MOV.U32 R22, RZ, RZ, -0x340d631c ;  /* 0xcbf29ce4ff167424 */ /* 0x000fe400078e00ff */
[----:B------:R-:W-:Y:S02]  /*d5710*/  IMAD.MOV.U32 R5, RZ, RZ, -0x7bdddcdb ;  /* 0x84222325ff057424 */ /* 0x000fe400078e00ff */
[----:B------:R-:W-:Y:S01]  /*d5720*/  IMAD.MOV.U32 R4, RZ, RZ, -0x340d631c ;  /* 0xcbf29ce4ff047424 */ /* 0x000fe200078e00ff */
[----:B------:R-:W-:Y:S06]  /*d5730*/  @!P0 BRA `(.L_x_2088) ;  /* 0x0000000400c08947 */ /* 0x000fec0003800000 */
[----:B------:R-:W0:Y:S01]  /*d5740*/  LDCU UR4, c[0x0][0x3c0] ;  /* 0x00007800ff0477ac */ /* 0x000e220008000800 */
[----:B------:R-:W-:Y:S01]  /*d5750*/  IMAD.MOV.U32 R17, RZ, RZ, -0x7bdddcdb ;  /* 0x84222325ff117424 */ /* 0x000fe200078e00ff */
[----:B------:R-:W-:Y:S01]  /*d5760*/  CS2R R8, SRZ ;  /* 0x0000000000087805 */ /* 0x000fe2000001ff00 */
[----:B------:R-:W-:Y:S01]  /*d5770*/  IMAD.MOV.U32 R22, RZ, RZ, -0x340d631c ;  /* 0xcbf29ce4ff167424 */ /* 0x000fe200078e00ff */
[----:B------:R-:W1:Y:S01]  /*d5780*/  LDCU UR10, c[0x0][0x3c4] ;  /* 0x00007880ff0a77ac */ /* 0x000e620008000800 */
[----:B------:R-:W-:Y:S01]  /*d5790*/  UMOV UR5, URZ ;  /* 0x000000ff00057c82 */ /* 0x000fe20008000000 */
[----:B0-----:R-:W-:-:S03]  /*d57a0*/  ULOP3.LUT UR9, UR4, 0xfffffffe, URZ, 0xc0, !UPT ;  /* 0xfffffffe04097892 */ /* 0x001fc6000f8ec0ff */
[----:B------:R-:W-:-:S09]  /*d57b0*/  UMOV UR4, URZ ;  /* 0x000000ff00047c82 */ /* 0x000fd20008000000 */
.L_x_2089:
        /* <DEDUP_REMOVED lines=104> */
.L_x_2088:
        /* <DEDUP_REMOVED lines=51> */
.L_x_2090:
[----:B------:R-:W-:Y:S01]  /*d6170*/  CS2R R20, SRZ ;  /* 0x0000000000147805 */ /* 0x000fe2000001ff00 */
        /* <DEDUP_REMOVED lines=9> */
.L_x_2092:
        /* <DEDUP_REMOVED lines=104> */
.L_x_2091:
        /* <DEDUP_REMOVED lines=51> */
.L_x_2093:
        /* <DEDUP_REMOVED lines=19> */
.L_x_2097:
        /* <DEDUP_REMOVED lines=153> */
.L_x_2096:
        /* <DEDUP_REMOVED lines=82> */
.L_x_2099:
        /* <DEDUP_REMOVED lines=44> */
.L_x_2100:
        /* <DEDUP_REMOVED lines=21> */
.L_x_2098:
[----:B------:R-:W-:Y:S02]  /*d7fb0*/  CS2R R8, SRZ ;  /* 0x0000000000087805 */ /* 0x000fe4000001ff00 */
[----:B------:R-:W-:Y:S01]  /*d7fc0*/  CS2R R32, SRZ ;  /* 0x0000000000207805 */ /* 0x000fe2000001ff00 */
[----:B------:R-:W-:Y:S06]  /*d7fd0*/  BRA.U !UP1, `(.L_x_2101) ;  /* 0x0000000909887547 */ /* 0x000fec000b800000 */
[----:B------:R-:W0:Y:S01]  /*d7fe0*/  LDCU UR4, c[0x0][0x3c0] ;  /* 0x00007800ff0477ac */ /* 0x000e220008000800 */
[----:B------:R-:W-:Y:S01]  /*d7ff0*/  CS2R R8, SRZ ;  /* 0x0000000000087805 */ /* 0x000fe2000001ff00 */
[----:B------:R-:W1:Y:S01]  /*d8000*/  LDCU UR10, c[0x0][0x3c4] ;  /* 0x00007880ff0a77ac */ /* 0x000e620008000800 */
[----:B------:R-:W-:Y:S01]  /*d8010*/  UMOV UR5, URZ ;  /* 0x000000ff00057c82 */ /* 0x000fe20008000000 */
[----:B0-----:R-:W-:-:S03]  /*d8020*/  ULOP3.LUT UR9, UR4, 0xfffffff8, URZ, 0xc0, !UPT ;  /* 0xfffffff804097892 */ /* 0x001fc6000f8ec0ff */
[----:B-1----:R-:W-:-:S09]  /*d8030*/  UMOV UR4, URZ ;  /* 0x000000ff00047c82 */ /* 0x002fd20008000000 */
.L_x_2102:
        /* <DEDUP_REMOVED lines=156> */
.L_x_2101:
        /* <DEDUP_REMOVED lines=85> */
.L_x_2104:
        /* <DEDUP_REMOVED lines=47> */
.L_x_2105:
        /* <DEDUP_REMOVED lines=24> */
.L_x_2103:
[----:B------:R-:W-:-:S04]  /*d93c0*/  ISETP.GE.U32.AND P2, PT, R4, R33, PT ;  /* 0x000000210400720c */ /* 0x000fc80003f46070 */
[----:B------:R-:W-:-:S13]  /*d93d0*/  ISETP.GE.U32.AND.EX P2, PT, R5, R32, PT, P2 ;  /* 0x000000200500720c */ /* 0x000fda0003f46120 */
[----:B------:R-:W-:Y:S05]  /*d93e0*/  @!P2 BRA `(.L_x_2106) ;  /* 0x000000000084a947 */ /* 0x000fea0003800000 */
[----:B------:R-:W-:Y:S02]  /*d93f0*/  IMAD.MOV.U32 R35, RZ, RZ, R37 ;  /* 0x000000ffff237224 */ /* 0x000fe400078e0025 */
[----:B------:R-:W-:Y:S01]  /*d9400*/  IMAD.MOV.U32 R17, RZ, RZ, R0 ;  /* 0x000000ffff117224 */ /* 0x000fe200078e0000 */
[----:B------:R-:W-:Y:S06]  /*d9410*/  BRA `(.L_x_2107) ;  /* 0x0000000000887947 */ /* 0x000fec0003800000 */
.L_x_2095:
[----:B------:R-:W0:Y:S01]  /*d9420*/  LDCU UR4, c[0x0][0x3c8] ;  /* 0x00007900ff0477ac */ /* 0x000e220008000800 */
[----:B------:R-:W-:Y:S02]  /*d9430*/  IMAD.MOV.U32 R35, RZ, RZ, R37 ;  /* 0x000000ffff237224 */ /* 0x000fe400078e0025 */
[----:B------:R-:W-:Y:S01]  /*d9440*/  IMAD.MOV.U32 R17, RZ, RZ, R0 ;  /* 0x000000ffff117224 */ /* 0x000fe200078e0000 */
[----:B0-----:R-:W-:-:S09]  /*d9450*/  UISETP.NE.AND UP0, UPT, UR4, URZ, UPT ;  /* 0x000000ff0400728c */ /* 0x001fd2000bf05270 */
[----:B------:R-:W-:Y:S05]  /*d9460*/  BRA.U !UP0, `(.L_x_2107) ;  /* 0x0000000108747547 */ /* 0x000fea000b800000 */
[----:B------:R-:W-:-:S07]  /*d9470*/  CS2R R18, SRZ ;  /* 0x0000000000127805 */ /* 0x000fce000001ff00 */
.L_x_2108:
        /* <DEDUP_REMOVED lines=24> */
.L_x_2106:
[----:B------:R-:W-:Y:S02]  /*d9600*/  IMAD.MOV.U32 R35, RZ, RZ, R7 ;  /* 0x000000ffff237224 */ /* 0x000fe400078e0007 */
[----:B------:R-:W-:Y:S02]  /*d9610*/  IMAD.MOV.U32 R17, RZ, RZ, R10 ;  /* 0x000000ffff117224 */ /* 0x000fe400078e000a */
[----:B------:R-:W-:Y:S02]  /*d9620*/  IMAD.MOV.U32 R7, RZ, RZ, R37 ;  /* 0x000000ffff077224 */ /* 0x000fe400078e0025 */
[----:B------:R-:W-:-:S07]  /*d9630*/  IMAD.MOV.U32 R10, RZ, RZ, R0 ;  /* 0x000000ffff0a7224 */ /* 0x000fce00078e0000 */
.L_x_2107:
[----:B------:R-:W-:Y:S05]  /*d9640*/  BSYNC.RECONVERGENT B1 ;  /* 0x0000000000017941 */ /* 0x000fea0003800200 */
.L_x_2094:
        /* <DEDUP_REMOVED lines=16> */
.L_x_2110:
        /* <DEDUP_REMOVED lines=104> */
.L_x_2109:
        /* <DEDUP_REMOVED lines=51> */
.L_x_2111:
        /* <DEDUP_REMOVED lines=12> */
.L_x_2113:
        /* <DEDUP_REMOVED lines=104> */
.L_x_2112:
        /* <DEDUP_REMOVED lines=50> */
.L_x_2114:
        /* <DEDUP_REMOVED lines=12> */
[----:B------:R-:W0:Y:S01]  /*dac20*/  LDCU UR4, c[0x0][0x3c0] ;  /* 0x00007800ff0477ac */ /* 0x000e220008000800 */
[----:B------:R-:W-:Y:S01]  /*dac30*/  CS2R R32, SRZ ;  /* 0x0000000000207805 */ /* 0x000fe2000001ff00 */
[----:B------:R-:W1:Y:S01]  /*dac40*/  LDCU UR10, c[0x0][0x3c4] ;  /* 0x00007880ff0a77ac */ /* 0x000e620008000800 */
[----:B------:R-:W-:Y:S01]  /*dac50*/  UMOV UR5, URZ ;  /* 0x000000ff00057c82 */ /* 0x000fe20008000000 */
[----:B0-----:R-:W-:-:S03]  /*dac60*/  ULOP3.LUT UR9, UR4, 0xfffffff8, URZ, 0xc0, !UPT ;  /* 0xfffffff804097892 */ /* 0x001fc6000f8ec0ff */
[----:B-1----:R-:W-:-:S09]  /*dac70*/  UMOV UR4, URZ ;  /* 0x000000ff00047c82 */ /* 0x002fd20008000000 */
.L_x_2118:
        /* <DEDUP_REMOVED lines=11> */
[----:B------:R-:W5:Y:S03]  /*dad30*/  LD.E.64 R8, desc[UR6][R8.64+0x38] ;  /* 0x0000380608087980 */ /* 0x000f66000c101b00 */
        /* <DEDUP_REMOVED lines=143> */
.L_x_2117:
        /* <DEDUP_REMOVED lines=84> */
.L_x_2120:
        /* <DEDUP_REMOVED lines=46> */
.L_x_2121:
[----:B------:R-:W-:Y:S05]  /*dbe50*/  @!P3 BRA `(.L_x_2119) ;  /* 0x000000000058b947 */ /* 0x000fea0003800000 */
        /* <DEDUP_REMOVED lines=22> */
.L_x_2119:
        /* <DEDUP_REMOVED lines=11> */
.L_x_2123:
        /* <DEDUP_REMOVED lines=156> */
.L_x_2122:
        /* <DEDUP_REMOVED lines=85> */
.L_x_2125:
        /* <DEDUP_REMOVED lines=47> */
.L_x_2126:
        /* <DEDUP_REMOVED lines=24> */
.L_x_2124:
[----:B------:R-:W-:-:S04]  /*dd3f0*/  ISETP.GE.U32.AND P2, PT, R0, R31, PT ;  /* 0x0000001f0000720c */ /* 0x000fc80003f46070 */
[----:B------:R-:W-:-:S13]  /*dd400*/  ISETP.GE.U32.AND.EX P2, PT, R4, R30, PT, P2 ;  /* 0x0000001e0400720c */ /* 0x000fda0003f46120 */
[----:B------:R-:W-:Y:S05]  /*dd410*/  @!P2 BRA `(.L_x_2127) ;  /* 0x000000000088a947 */ /* 0x000fea0003800000 */
[----:B------:R-:W-:Y:S02]  /*dd420*/  IMAD.MOV.U32 R4, RZ, RZ, R3 ;  /* 0x000000ffff047224 */ /* 0x000fe400078e0003 */
[----:B------:R-:W-:Y:S01]  /*dd430*/  IMAD.MOV.U32 R5, RZ, RZ, R2 ;  /* 0x000000ffff057224 */ /* 0x000fe200078e0002 */
[----:B------:R-:W-:Y:S06]  /*dd440*/  BRA `(.L_x_2128) ;  /* 0x00000000008c7947 */ /* 0x000fec0003800000 */
.L_x_2116:
[----:B------:R-:W0:Y:S01]  /*dd450*/  LDCU UR4, c[0x0][0x3c8] ;  /* 0x00007900ff0477ac */ /* 0x000e220008000800 */
[----:B------:R-:W-:Y:S02]  /*dd460*/  IMAD.MOV.U32 R4, RZ, RZ, R3 ;  /* 0x000000ffff047224 */ /* 0x000fe400078e0003 */
[----:B------:R-:W-:Y:S01]  /*dd470*/  IMAD.MOV.U32 R5, RZ, RZ, R2 ;  /* 0x000000ffff057224 */ /* 0x000fe200078e0002 */
[----:B0-----:R-:W-:-:S09]  /*dd480*/  UISETP.NE.AND UP0, UPT, UR4, URZ, UPT ;  /* 0x000000ff0400728c */ /* 0x001fd2000bf05270 */
[----:B------:R-:W-:Y:S05]  /*dd490*/  BRA.U !UP0, `(.L_x_2128) ;  /* 0x0000000108787547 */ /* 0x000fea000b800000 */
[----:B------:R-:W-:-:S07]  /*dd4a0*/  CS2R R18, SRZ ;  /* 0x0000000000127805 */ /* 0x000fce000001ff00 */
.L_x_2129:
        /* <DEDUP_REMOVED lines=25> */
.L_x_2127:
[----:B------:R-:W-:Y:S02]  /*dd640*/  IMAD.MOV.U32 R4, RZ, RZ, R6 ;  /* 0x000000ffff047224 */ /* 0x000fe400078e0006 */
[----:B------:R-:W-:Y:S02]  /*dd650*/  IMAD.MOV.U32 R5, RZ, RZ, R11 ;  /* 0x000000ffff057224 */ /* 0x000fe400078e000b */
[----:B------:R-:W-:Y:S02]  /*dd660*/  IMAD.MOV.U32 R6, RZ, RZ, R3 ;  /* 0x000000ffff067224 */ /* 0x000fe400078e0003 */
[----:B------:R-:W-:-:S07]  /*dd670*/  IMAD.MOV.U32 R11, RZ, RZ, R2 ;  /* 0x000000ffff0b7224 */ /* 0x000fce00078e0002 */
.L_x_2128:
[----:B------:R-:W-:Y:S05]  /*dd680*/  BSYNC.RECONVERGENT B1 ;  /* 0x0000000000017941 */ /* 0x000fea0003800200 */
.L_x_2115:
        /* <DEDUP_REMOVED lines=16> */
.L_x_2131:
        /* <DEDUP_REMOVED lines=104> */
.L_x_2130:
        /* <DEDUP_REMOVED lines=51> */
.L_x_2132:
        /* <DEDUP_REMOVED lines=12> */
.L_x_2134:
        /* <DEDUP_REMOVED lines=104> */
.L_x_2133:
        /* <DEDUP_REMOVED lines=50> */
.L_x_2135:
        /* <DEDUP_REMOVED lines=18> */
.L_x_2139:
        /* <DEDUP_REMOVED lines=155> */
.L_x_2138:
        /* <DEDUP_REMOVED lines=84> */
.L_x_2141:
        /* <DEDUP_REMOVED lines=46> */
.L_x_2142:
        /* <DEDUP_REMOVED lines=23> */
.L_x_2140:
        /* <DEDUP_REMOVED lines=11> */
.L_x_2144:
        /* <DEDUP_REMOVED lines=156> */
.L_x_2143:
        /* <DEDUP_REMOVED lines=85> */
.L_x_2146:
        /* <DEDUP_REMOVED lines=47> */
.L_x_2147:
        /* <DEDUP_REMOVED lines=24> */
.L_x_2145:
[----:B------:R-:W-:-:S04]  /*e1430*/  ISETP.GE.U32.AND P2, PT, R0, R31, PT ;  /* 0x0000001f0000720c */ /* 0x000fc80003f46070 */
[----:B------:R-:W-:-:S13]  /*e1440*/  ISETP.GE.U32.AND.EX P2, PT, R2, R30, PT, P2 ;  /* 0x0000001e0200720c */ /* 0x000fda0003f46120 */
[----:B------:R-:W-:Y:S05]  /*e1450*/  @!P2 BRA `(.L_x_2148) ;  /* 0x000000000088a947 */ /* 0x000fea0003800000 */
[----:B------:R-:W-:Y:S02]  /*e1460*/  IMAD.MOV.U32 R40, RZ, RZ, R39 ;  /* 0x000000ffff287224 */ /* 0x000fe400078e0027 */
[----:B------:R-:W-:Y:S01]  /*e1470*/  IMAD.MOV.U32 R37, RZ, RZ, R38 ;  /* 0x000000ffff257224 */ /* 0x000fe200078e0026 */
[----:B------:R-:W-:Y:S06]  /*e1480*/  BRA `(.L_x_2149) ;  /* 0x00000000008c7947 */ /* 0x000fec0003800000 */
.L_x_2137:
[----:B------:R-:W0:Y:S01]  /*e1490*/  LDCU UR4, c[0x0][0x3c8] ;  /* 0x00007900ff0477ac */ /* 0x000e220008000800 */
[----:B------:R-:W-:Y:S02]  /*e14a0*/  IMAD.MOV.U32 R40, RZ, RZ, R39 ;  /* 0x000000ffff287224 */ /* 0x000fe400078e0027 */
[----:B------:R-:W-:Y:S01]  /*e14b0*/  IMAD.MOV.U32 R37, RZ, RZ, R38 ;  /* 0x000000ffff257224 */ /* 0x000fe200078e0026 */
[----:B0-----:R-:W-:-:S09]  /*e14c0*/  UISETP.NE.AND UP0, UPT, UR4, URZ, UPT ;  /* 0x000000ff0400728c */ /* 0x001fd2000bf05270 */
[----:B------:R-:W-:Y:S05]  /*e14d0*/  BRA.U !UP0, `(.L_x_2149) ;  /* 0x0000000108787547 */ /* 0x000fea000b800000 */
[----:B------:R-:W-:-:S07]  /*e14e0*/  CS2R R18, SRZ ;  /* 0x0000000000127805 */ /* 0x000fce000001ff00 */
.L_x_2150:
        /* <DEDUP_REMOVED lines=25> */
.L_x_2148:
[----:B------:R-:W-:Y:S02]  /*e1680*/  IMAD.MOV.U32 R40, RZ, RZ, R12 ;  /* 0x000000ffff287224 */ /* 0x000fe400078e000c */
[----:B------:R-:W-:Y:S02]  /*e1690*/  IMAD.MOV.U32 R37, RZ, RZ, R13 ;  /* 0x000000ffff257224 */ /* 0x000fe400078e000d */
[----:B------:R-:W-:Y:S02]  /*e16a0*/  IMAD.MOV.U32 R12, RZ, RZ, R39 ;  /* 0x000000ffff0c7224 */ /* 0x000fe400078e0027 */
[----:B------:R-:W-:-:S07]  /*e16b0*/  IMAD.MOV.U32 R13, RZ, RZ, R38 ;  /* 0x000000ffff0d7224 */ /* 0x000fce00078e0026 */
.L_x_2149:
[----:B------:R-:W-:Y:S05]  /*e16c0*/  BSYNC.RECONVERGENT B1 ;  /* 0x0000000000017941 */ /* 0x000fea0003800200 */
.L_x_2136:
        /* <DEDUP_REMOVED lines=16> */
.L_x_2152:
        /* <DEDUP_REMOVED lines=104> */
.L_x_2151:
        /* <DEDUP_REMOVED lines=51> */
.L_x_2153:
        /* <DEDUP_REMOVED lines=12> */
.L_x_2155:
        /* <DEDUP_REMOVED lines=104> */
.L_x_2154:
        /* <DEDUP_REMOVED lines=50> */
.L_x_2156:
        /* <DEDUP_REMOVED lines=18> */
.L_x_2160:
        /* <DEDUP_REMOVED lines=155> */
.L_x_2159:
        /* <DEDUP_REMOVED lines=84> */
.L_x_2162:
        /* <DEDUP_REMOVED lines=46> */
.L_x_2163:
        /* <DEDUP_REMOVED lines=23> */
.L_x_2161:
        /* <DEDUP_REMOVED lines=11> */
.L_x_2165:
        /* <DEDUP_REMOVED lines=156> */
.L_x_2164:
        /* <DEDUP_REMOVED lines=85> */
.L_x_2167:
        /* <DEDUP_REMOVED lines=47> */
.L_x_2168:
        /* <DEDUP_REMOVED lines=24> */
.L_x_2166:
[----:B------:R-:W-:-:S04]  /*e5470*/  ISETP.GE.U32.AND P2, PT, R0, R31, PT ;  /* 0x0000001f0000720c */ /* 0x000fc80003f46070 */
[----:B------:R-:W-:-:S13]  /*e5480*/  ISETP.GE.U32.AND.EX P2, PT, R2, R30, PT, P2 ;  /* 0x0000001e0200720c */ /* 0x000fda0003f46120 */
[----:B------:R-:W-:Y:S05]  /*e5490*/  @!P2 BRA `(.L_x_2169) ;  /* 0x000000000088a947 */ /* 0x000fea0003800000 */
[----:B------:R-:W-:Y:S02]  /*e54a0*/  IMAD.MOV.U32 R9, RZ, RZ, R7 ;  /* 0x000000ffff097224 */ /* 0x000fe400078e0007 */
[----:B------:R-:W-:Y:S01]  /*e54b0*/  IMAD.MOV.U32 R8, RZ, RZ, R10 ;  /* 0x000000ffff087224 */ /* 0x000fe200078e000a */
[----:B------:R-:W-:Y:S06]  /*e54c0*/  BRA `(.L_x_2170) ;  /* 0x00000000008c7947 */ /* 0x000fec0003800000 */
.L_x_2158:
[----:B------:R-:W0:Y:S01]  /*e54d0*/  LDCU UR4, c[0x0][0x3c8] ;  /* 0x00007900ff0477ac */ /* 0x000e220008000800 */
[----:B------:R-:W-:Y:S02]  /*e54e0*/  IMAD.MOV.U32 R9, RZ, RZ, R7 ;  /* 0x000000ffff097224 */ /* 0x000fe400078e0007 */
[----:B------:R-:W-:Y:S01]  /*e54f0*/  IMAD.MOV.U32 R8, RZ, RZ, R10 ;  /* 0x000000ffff087224 */ /* 0x000fe200078e000a */
[----:B0-----:R-:W-:-:S09]  /*e5500*/  UISETP.NE.AND UP0, UPT, UR4, URZ, UPT ;  /* 0x000000ff0400728c */ /* 0x001fd2000bf05270 */
[----:B------:R-:W-:Y:S05]  /*e5510*/  BRA.U !UP0, `(.L_x_2170) ;  /* 0x0000000108787547 */ /* 0x000fea000b800000 */
[----:B------:R-:W-:Y:S02]  /*e5520*/  IMAD.MOV.U32 R0, RZ, RZ, RZ ;  /* 0x000000ffff007224 */ /* 0x000fe400078e00ff */
[----:B------:R-:W-:-:S07]  /*e5530*/  IMAD.MOV.U32 R19, RZ, RZ, RZ ;  /* 0x000000ffff137224 */ /* 0x000fce00078e00ff */
.L_x_2171:
        /* <DEDUP_REMOVED lines=24> */
.L_x_2169:
[----:B------:R-:W-:Y:S02]  /*e56c0*/  IMAD.MOV.U32 R9, RZ, RZ, R34 ;  /* 0x000000ffff097224 */ /* 0x000fe400078e0022 */
[----:B------:R-:W-:Y:S02]  /*e56d0*/  IMAD.MOV.U32 R8, RZ, RZ, R16 ;  /* 0x000000ffff087224 */ /* 0x000fe400078e0010 */
[----:B------:R-:W-:Y:S02]  /*e56e0*/  IMAD.MOV.U32 R34, RZ, RZ, R7 ;  /* 0x000000ffff227224 */ /* 0x000fe400078e0007 */
[----:B------:R-:W-:-:S07]  /*e56f0*/  IMAD.MOV.U32 R16, RZ, RZ, R10 ;  /* 0x000000ffff107224 */ /* 0x000fce00078e000a */
.L_x_2170:
[----:B------:R-:W-:Y:S05]  /*e5700*/  BSYNC.RECONVERGENT B1 ;  /* 0x0000000000017941 */ /* 0x000fea0003800200 */
.L_x_2157:
        /* <DEDUP_REMOVED lines=16> */
.L_x_2173:
        /* <DEDUP_REMOVED lines=104> */
.L_x_2172:
        /* <DEDUP_REMOVED lines=51> */
.L_x_2174:
        /* <DEDUP_REMOVED lines=12> */
.L_x_2176:
        /* <DEDUP_REMOVED lines=104> */
.L_x_2175:
        /* <DEDUP_REMOVED lines=50> */
.L_x_2177:
        /* <DEDUP_REMOVED lines=20> */
.L_x_2181:
        /* <DEDUP_REMOVED lines=155> */
.L_x_2180:
        /* <DEDUP_REMOVED lines=84> */
.L_x_2183:
        /* <DEDUP_REMOVED lines=46> */
.L_x_2184:
        /* <DEDUP_REMOVED lines=23> */
.L_x_2182:
        /* <DEDUP_REMOVED lines=11> */
.L_x_2186:
        /* <DEDUP_REMOVED lines=156> */
.L_x_2185:
        /* <DEDUP_REMOVED lines=85> */
.L_x_2188:
        /* <DEDUP_REMOVED lines=47> */
.L_x_2189:
        /* <DEDUP_REMOVED lines=24> */
.L_x_2187:
[----:B------:R-:W-:-:S04]  /*e94d0*/  ISETP.GE.U32.AND P2, PT, R0, R33, PT ;  /* 0x000000210000720c */ /* 0x000fc80003f46070 */
[----:B------:R-:W-:-:S13]  /*e94e0*/  ISETP.GE.U32.AND.EX P2, PT, R2, R32, PT, P2 ;  /* 0x000000200200720c */ /* 0x000fda0003f46120 */
[----:B------:R-:W-:Y:S05]  /*e94f0*/  @!P2 BRA `(.L_x_2190) ;  /* 0x000000000088a947 */ /* 0x000fea0003800000 */
[----:B------:R-:W-:Y:S02]  /*e9500*/  IMAD.MOV.U32 R10, RZ, RZ, R6 ;  /* 0x000000ffff0a7224 */ /* 0x000fe400078e0006 */
[----:B------:R-:W-:Y:S01]  /*e9510*/  IMAD.MOV.U32 R7, RZ, RZ, R11 ;  /* 0x000000ffff077224 */ /* 0x000fe200078e000b */
[----:B------:R-:W-:Y:S06]  /*e9520*/  BRA `(.L_x_2191) ;  /* 0x00000000008c7947 */ /* 0x000fec0003800000 */
.L_x_2179:
[----:B------:R-:W0:Y:S01]  /*e9530*/  LDCU UR4, c[0x0][0x3c8] ;  /* 0x00007900ff0477ac */ /* 0x000e220008000800 */
[----:B------:R-:W-:Y:S02]  /*e9540*/  IMAD.MOV.U32 R10, RZ, RZ, R6 ;  /* 0x000000ffff0a7224 */ /* 0x000fe400078e0006 */
[----:B------:R-:W-:Y:S01]  /*e9550*/  IMAD.MOV.U32 R7, RZ, RZ, R11 ;  /* 0x000000ffff077224 */ /* 0x000fe200078e000b */
[----:B0-----:R-:W-:-:S09]  /*e9560*/  UISETP.NE.AND UP0, UPT, UR4, URZ, UPT ;  /* 0x000000ff0400728c */ /* 0x001fd2000bf05270 */
[----:B------:R-:W-:Y:S05]  /*e9570*/  BRA.U !UP0, `(.L_x_2191) ;  /* 0x0000000108787547 */ /* 0x000fea000b800000 */
[----:B------:R-:W-:-:S07]  /*e9580*/  CS2R R20, SRZ ;  /* 0x0000000000147805 */ /* 0x000fce000001ff00 */
.L_x_2192:
        /* <DEDUP_REMOVED lines=25> */
.L_x_2190:
[----:B------:R-:W-:Y:S02]  /*e9720*/  IMAD.MOV.U32 R10, RZ, RZ, R35 ;  /* 0x000000ffff0a7224 */ /* 0x000fe400078e0023 */
[----:B------:R-:W-:Y:S02]  /*e9730*/  IMAD.MOV.U32 R7, RZ, RZ, R17 ;  /* 0x000000ffff077224 */ /* 0x000fe400078e0011 */
[----:B------:R-:W-:Y:S02]  /*e9740*/  IMAD.MOV.U32 R35, RZ, RZ, R6 ;  /* 0x000000ffff237224 */ /* 0x000fe400078e0006 */
[----:B------:R-:W-:-:S07]  /*e9750*/  IMAD.MOV.U32 R17, RZ, RZ, R11 ;  /* 0x000000ffff117224 */ /* 0x000fce00078e000b */
.L_x_2191:
[----:B------:R-:W-:Y:S05]  /*e9760*/  BSYNC.RECONVERGENT B1 ;  /* 0x0000000000017941 */ /* 0x000fea0003800200 */
.L_x_2178:
        /* <DEDUP_REMOVED lines=16> */
.L_x_2194:
        /* <DEDUP_REMOVED lines=104> */
.L_x_2193:
        /* <DEDUP_REMOVED lines=51> */
.L_x_2195:
        /* <DEDUP_REMOVED lines=12> */
.L_x_2197:
        /* <DEDUP_REMOVED lines=104> */
.L_x_2196:
        /* <DEDUP_REMOVED lines=50> */
.L_x_2198:
        /* <DEDUP_REMOVED lines=20> */
.L_x_2202:
        /* <DEDUP_REMOVED lines=155> */
.L_x_2201:
        /* <DEDUP_REMOVED lines=84> */
.L_x_2204:
        /* <DEDUP_REMOVED lines=46> */
.L_x_2205:
        /* <DEDUP_REMOVED lines=23> */
.L_x_2203:
        /* <DEDUP_REMOVED lines=11> */
.L_x_2207:
        /* <DEDUP_REMOVED lines=156> */
.L_x_2206:
        /* <DEDUP_REMOVED lines=85> */
.L_x_2209:
        /* <DEDUP_REMOVED lines=47> */
.L_x_2210:
        /* <DEDUP_REMOVED lines=24> */
.L_x_2208:
[----:B------:R-:W-:-:S04]  /*ed530*/  ISETP.GE.U32.AND P2, PT, R0, R33, PT ;  /* 0x000000210000720c */ /* 0x000fc80003f46070 */
[----:B------:R-:W-:-:S13]  /*ed540*/  ISETP.GE.U32.AND.EX P2, PT, R2, R32, PT, P2 ;  /* 0x000000200200720c */ /* 0x000fda0003f46120 */
[----:B------:R-:W-:Y:S05]  /*ed550*/  @!P2 BRA `(.L_x_2211) ;  /* 0x000000000084a947 */ /* 0x000fea0003800000 */
[----:B------:R-:W-:Y:S02]  /*ed560*/  IMAD.MOV.U32 R0, RZ, RZ, R12 ;  /* 0x000000ffff007224 */ /* 0x000fe400078e000c */
[----:B------:R-:W-:Y:S01]  /*ed570*/  IMAD.MOV.U32 R2, RZ, RZ, R13 ;  /* 0x000000ffff027224 */ /* 0x000fe200078e000d */
[----:B------:R-:W-:Y:S06]  /*ed580*/  BRA `(.L_x_2212) ;  /* 0x0000000000887947 */ /* 0x000fec0003800000 */
.L_x_2200:
[----:B------:R-:W0:Y:S01]  /*ed590*/  LDCU UR4, c[0x0][0x3c8] ;  /* 0x00007900ff0477ac */ /* 0x000e220008000800 */
[----:B------:R-:W-:Y:S02]  /*ed5a0*/  IMAD.MOV.U32 R0, RZ, RZ, R12 ;  /* 0x000000ffff007224 */ /* 0x000fe400078e000c */
[----:B------:R-:W-:Y:S01]  /*ed5b0*/  IMAD.MOV.U32 R2, RZ, RZ, R13 ;  /* 0x000000ffff027224 */ /* 0x000fe200078e000d */
[----:B0-----:R-:W-:-:S09]  /*ed5c0*/  UISETP.NE.AND UP0, UPT, UR4, URZ, UPT ;  /* 0x000000ff0400728c */ /* 0x001fd2000bf05270 */
[----:B------:R-:W-:Y:S05]  /*ed5d0*/  BRA.U !UP0, `(.L_x_2212) ;  /* 0x0000000108747547 */ /* 0x000fea000b800000 */
[----:B------:R-:W-:Y:S02]  /*ed5e0*/  IMAD.MOV.U32 R6, RZ, RZ, RZ ;  /* 0x000000ffff067224 */ /* 0x000fe400078e00ff */
[----:B------:R-:W-:-:S07]  /*ed5f0*/  IMAD.MOV.U32 R11, RZ, RZ, RZ ;  /* 0x000000ffff0b7224 */ /* 0x000fce00078e00ff */
.L_x_2213:
        /* <DEDUP_REMOVED lines=23> */
.L_x_2211:
[----:B------:R-:W-:Y:S02]  /*ed770*/  IMAD.MOV.U32 R0, RZ, RZ, R4 ;  /* 0x000000ffff007224 */ /* 0x000fe400078e0004 */
[----:B------:R-:W-:Y:S02]  /*ed780*/  IMAD.MOV.U32 R2, RZ, RZ, R5 ;  /* 0x000000ffff027224 */ /* 0x000fe400078e0005 */
[----:B------:R-:W-:Y:S02]  /*ed790*/  IMAD.MOV.U32 R4, RZ, RZ, R12 ;  /* 0x000000ffff047224 */ /* 0x000fe400078e000c */
[----:B------:R-:W-:-:S07]  /*ed7a0*/  IMAD.MOV.U32 R5, RZ, RZ, R13 ;  /* 0x000000ffff057224 */ /* 0x000fce00078e000d */
.L_x_2212:
[----:B------:R-:W-:Y:S05]  /*ed7b0*/  BSYNC.RECONVERGENT B1 ;  /* 0x0000000000017941 */ /* 0x000fea0003800200 */
.L_x_2199:
        /* <DEDUP_REMOVED lines=16> */
.L_x_2215:
        /* <DEDUP_REMOVED lines=104> */
.L_x_2214:
        /* <DEDUP_REMOVED lines=51> */
.L_x_2216:
        /* <DEDUP_REMOVED lines=12> */
.L_x_2218:
        /* <DEDUP_REMOVED lines=103> */
[----:B------:R-:W-:Y:S06]  /*ee9a0*/  BRA.U UP0, `(.L_x_2218) ;  /* 0xfffffff900607547 */ /* 0x000fec000b83ffff */
.L_x_2217:
        /* <DEDUP_REMOVED lines=51> */
.L_x_2219:
        /* <DEDUP_REMOVED lines=20> */
.L_x_2223:
        /* <DEDUP_REMOVED lines=155> */
.L_x_2222:
        /* <DEDUP_REMOVED lines=84> */
.L_x_2225:
        /* <DEDUP_REMOVED lines=46> */
.L_x_2226:
        /* <DEDUP_REMOVED lines=23> */
.L_x_2224:
        /* <DEDUP_REMOVED lines=11> */
.L_x_2228:
        /* <DEDUP_REMOVED lines=156> */
.L_x_2227:
        /* <DEDUP_REMOVED lines=85> */
.L_x_2230:
        /* <DEDUP_REMOVED lines=47> */
.L_x_2231:
        /* <DEDUP_REMOVED lines=24> */
.L_x_2229:
[----:B------:R-:W-:-:S04]  /*f1590*/  ISETP.GE.U32.AND P2, PT, R3, R31, PT ;  /* 0x0000001f0300720c */ /* 0x000fc80003f46070 */
[----:B------:R-:W-:-:S13]  /*f15a0*/  ISETP.GE.U32.AND.EX P2, PT, R6, R30, PT, P2 ;  /* 0x0000001e0600720c */ /* 0x000fda0003f46120 */
[----:B------:R-:W-:Y:S05]  /*f15b0*/  @!P2 BRA `(.L_x_2232) ;  /* 0x000000000084a947 */ /* 0x000fea0003800000 */
[----:B------:R-:W-:Y:S02]  /*f15c0*/  IMAD.MOV.U32 R39, RZ, RZ, R34 ;  /* 0x000000ffff277224 */ /* 0x000fe400078e0022 */
[----:B------:R-:W-:Y:S01]  /*f15d0*/  IMAD.MOV.U32 R3, RZ, RZ, R16 ;  /* 0x000000ffff037224 */ /* 0x000fe200078e0010 */
[----:B------:R-:W-:Y:S06]  /*f15e0*/  BRA `(.L_x_2233) ;  /* 0x0000000000887947 */ /* 0x000fec0003800000 */
.L_x_2221:
[----:B------:R-:W0:Y:S01]  /*f15f0*/  LDCU UR4, c[0x0][0x3c8] ;  /* 0x00007900ff0477ac */ /* 0x000e220008000800 */
[----:B------:R-:W-:Y:S02]  /*f1600*/  IMAD.MOV.U32 R39, RZ, RZ, R34 ;  /* 0x000000ffff277224 */ /* 0x000fe400078e0022 */
[----:B------:R-:W-:Y:S01]  /*f1610*/  IMAD.MOV.U32 R3, RZ, RZ, R16 ;  /* 0x000000ffff037224 */ /* 0x000fe200078e0010 */
[----:B0-----:R-:W-:-:S09]  /*f1620*/  UISETP.NE.AND UP0, UPT, UR4, URZ, UPT ;  /* 0x000000ff0400728c */ /* 0x001fd2000bf05270 */
[----:B------:R-:W-:Y:S05]  /*f1630*/  BRA.U !UP0, `(.L_x_2233) ;  /* 0x0000000108747547 */ /* 0x000fea000b800000 */
[----:B------:R-:W-:Y:S02]  /*f1640*/  IMAD.MOV.U32 R6, RZ, RZ, RZ ;  /* 0x000000ffff067224 */ /* 0x000fe400078e00ff */
[----:B------:R-:W-:-:S07]  /*f1650*/  IMAD.MOV.U32 R11, RZ, RZ, RZ ;  /* 0x000000ffff0b7224 */ /* 0x000fce00078e00ff */
.L_x_2234:
        /* <DEDUP_REMOVED lines=23> */
.L_x_2232:
[----:B------:R-:W-:Y:S02]  /*f17d0*/  IMAD.MOV.U32 R39, RZ, RZ, R14 ;  /* 0x000000ffff277224 */ /* 0x000fe400078e000e */
[----:B------:R-:W-:Y:S02]  /*f17e0*/  IMAD.MOV.U32 R3, RZ, RZ, R15 ;  /* 0x000000ffff037224 */ /* 0x000fe400078e000f */
[----:B------:R-:W-:Y:S02]  /*f17f0*/  IMAD.MOV.U32 R14, RZ, RZ, R34 ;  /* 0x000000ffff0e7224 */ /* 0x000fe400078e0022 */
[----:B------:R-:W-:-:S07]  /*f1800*/  IMAD.MOV.U32 R15, RZ, RZ, R16 ;  /* 0x000000ffff0f7224 */ /* 0x000fce00078e0010 */
.L_x_2233:
[----:B------:R-:W-:Y:S05]  /*f1810*/  BSYNC.RECONVERGENT B1 ;  /* 0x0000000000017941 */ /* 0x000fea0003800200 */
.L_x_2220:
        /* <DEDUP_REMOVED lines=14> */
.L_x_2236:
        /* <DEDUP_REMOVED lines=104> */
.L_x_2235:
        /* <DEDUP_REMOVED lines=51> */
.L_x_2237:
        /* <DEDUP_REMOVED lines=10> */
.L_x_2239:
        /* <DEDUP_REMOVED lines=104> */
.L_x_2238:
        /* <DEDUP_REMOVED lines=51> */
.L_x_2240:
        /* <DEDUP_REMOVED lines=20> */
.L_x_2244:
        /* <DEDUP_REMOVED lines=155> */
.L_x_2243:
        /* <DEDUP_REMOVED lines=84> */
.L_x_2246:
        /* <DEDUP_REMOVED lines=46> */
.L_x_2247:
        /* <DEDUP_REMOVED lines=23> */
.L_x_2245:
        /* <DEDUP_REMOVED lines=9> */
.L_x_2249:
        /* <DEDUP_REMOVED lines=156> */
.L_x_2248:
        /* <DEDUP_REMOVED lines=85> */
.L_x_2251:
        /* <DEDUP_REMOVED lines=47> */
.L_x_2252:
        /* <DEDUP_REMOVED lines=24> */
.L_x_2250:
[----:B------:R-:W-:-:S04]  /*f5590*/  ISETP.GE.U32.AND P2, PT, R6, R33, PT ;  /* 0x000000210600720c */ /* 0x000fc80003f46070 */
[----:B------:R-:W-:-:S13]  /*f55a0*/  ISETP.GE.U32.AND.EX P2, PT, R11, R32, PT, P2 ;  /* 0x000000200b00720c */ /* 0x000fda0003f46120 */
[----:B------:R-:W-:Y:S05]  /*f55b0*/  @!P2 BRA `(.L_x_2253) ;  /* 0x000000000088a947 */ /* 0x000fea0003800000 */
[----:B------:R-:W-:Y:S02]  /*f55c0*/  IMAD.MOV.U32 R33, RZ, RZ, R35 ;  /* 0x000000ffff217224 */ /* 0x000fe400078e0023 */
[----:B------:R-:W-:Y:S01]  /*f55d0*/  IMAD.MOV.U32 R6, RZ, RZ, R17 ;  /* 0x000000ffff067224 */ /* 0x000fe200078e0011 */
[----:B------:R-:W-:Y:S06]  /*f55e0*/  BRA `(.L_x_2254) ;  /* 0x00000000008c7947 */ /* 0x000fec0003800000 */
.L_x_2242:
[----:B------:R-:W0:Y:S01]  /*f55f0*/  LDCU UR4, c[0x0][0x3c8] ;  /* 0x00007900ff0477ac */ /* 0x000e220008000800 */
[----:B------:R-:W-:Y:S02]  /*f5600*/  IMAD.MOV.U32 R33, RZ, RZ, R35 ;  /* 0x000000ffff217224 */ /* 0x000fe400078e0023 */
[----:B------:R-:W-:Y:S01]  /*f5610*/  IMAD.MOV.U32 R6, RZ, RZ, R17 ;  /* 0x000000ffff067224 */ /* 0x000fe200078e0011 */
[----:B0-----:R-:W-:-:S09]  /*f5620*/  UISETP.NE.AND UP0, UPT, UR4, URZ, UPT ;  /* 0x000000ff0400728c */ /* 0x001fd2000bf05270 */
[----:B------:R-:W-:Y:S05]  /*f5630*/  BRA.U !UP0, `(.L_x_2254) ;  /* 0x0000000108787547 */ /* 0x000fea000b800000 */
[----:B------:R-:W-:Y:S02]  /*f5640*/  IMAD.MOV.U32 R11, RZ, RZ, RZ ;  /* 0x000000ffff0b7224 */ /* 0x000fe400078e00ff */
[----:B------:R-:W-:-:S07]  /*f5650*/  IMAD.MOV.U32 R16, RZ, RZ, RZ ;  /* 0x000000ffff107224 */ /* 0x000fce00078e00ff */
.L_x_2255:
        /* <DEDUP_REMOVED lines=24> */
.L_x_2253:
[----:B------:R-:W-:Y:S02]  /*f57e0*/  IMAD.MOV.U32 R33, RZ, RZ, R9 ;  /* 0x000000ffff217224 */ /* 0x000fe400078e0009 */
[----:B------:R-:W-:Y:S02]  /*f57f0*/  IMAD.MOV.U32 R6, RZ, RZ, R8 ;  /* 0x000000ffff067224 */ /* 0x000fe400078e0008 */
[----:B------:R-:W-:Y:S02]  /*f5800*/  IMAD.MOV.U32 R9, RZ, RZ, R35 ;  /* 0x000000ffff097224 */ /* 0x000fe400078e0023 */
[----:B------:R-:W-:-:S07]  /*f5810*/  IMAD.MOV.U32 R8, RZ, RZ, R17 ;  /* 0x000000ffff087224 */ /* 0x000fce00078e0011 */
.L_x_2254:
[----:B------:R-:W-:Y:S05]  /*f5820*/  BSYNC.RECONVERGENT B1 ;  /* 0x0000000000017941 */ /* 0x000fea0003800200 */
.L_x_2241:
        /* <DEDUP_REMOVED lines=16> */
.L_x_2257:
        /* <DEDUP_REMOVED lines=104> */
.L_x_2256:
        /* <DEDUP_REMOVED lines=51> */
.L_x_2258:
        /* <DEDUP_REMOVED lines=12> */
.L_x_2260:
        /* <DEDUP_REMOVED lines=104> */
.L_x_2259:
        /* <DEDUP_REMOVED lines=50> */
.L_x_2261:
        /* <DEDUP_REMOVED lines=20> */
.L_x_2265:
        /* <DEDUP_REMOVED lines=155> */
.L_x_2264:
        /* <DEDUP_REMOVED lines=84> */
.L_x_2267:
        /* <DEDUP_REMOVED lines=46> */
.L_x_2268:
        /* <DEDUP_REMOVED lines=23> */
.L_x_2266:
        /* <DEDUP_REMOVED lines=11> */
.L_x_2270:
        /* <DEDUP_REMOVED lines=156> */
.L_x_2269:
        /* <DEDUP_REMOVED lines=85> */
.L_x_2272:
        /* <DEDUP_REMOVED lines=47> */
.L_x_2273:
        /* <DEDUP_REMOVED lines=24> */
.L_x_2271:
[----:B------:R-:W-:-:S04]  /*f95f0*/  ISETP.GE.U32.AND P2, PT, R11, R31, PT ;  /* 0x0000001f0b00720c */ /* 0x000fc80003f46070 */
[----:B------:R-:W-:-:S13]  /*f9600*/  ISETP.GE.U32.AND.EX P2, PT, R12, R30, PT, P2 ;  /* 0x0000001e0c00720c */ /* 0x000fda0003f46120 */
[----:B------:R-:W-:Y:S05]  /*f9610*/  @!P2 BRA `(.L_x_2274) ;  /* 0x00000000008ca947 */ /* 0x000fea0003800000 */
[----:B------:R-:W-:Y:S02]  /*f9620*/  IMAD.MOV.U32 R11, RZ, RZ, R4 ;  /* 0x000000ffff0b7224 */ /* 0x000fe400078e0004 */
[----:B------:R-:W-:Y:S01]  /*f9630*/  IMAD.MOV.U32 R13, RZ, RZ, R5 ;  /* 0x000000ffff0d7224 */ /* 0x000fe200078e0005 */
[----:B------:R-:W-:Y:S06]  /*f9640*/  BRA `(.L_x_2275) ;  /* 0x0000000000907947 */ /* 0x000fec0003800000 */
.L_x_2263:
[----:B------:R-:W0:Y:S01]  /*f9650*/  LDCU UR4, c[0x0][0x3c8] ;  /* 0x00007900ff0477ac */ /* 0x000e220008000800 */
[----:B------:R-:W-:Y:S02]  /*f9660*/  IMAD.MOV.U32 R11, RZ, RZ, R4 ;  /* 0x000000ffff0b7224 */ /* 0x000fe400078e0004 */
[----:B------:R-:W-:Y:S01]  /*f9670*/  IMAD.MOV.U32 R13, RZ, RZ, R5 ;  /* 0x000000ffff0d7224 */ /* 0x000fe200078e0005 */
[----:B0-----:R-:W-:-:S09]  /*f9680*/  UISETP.NE.AND UP0, UPT, UR4, URZ, UPT ;  /* 0x000000ff0400728c */ /* 0x001fd2000bf05270 */
[----:B------:R-:W-:Y:S05]  /*f9690*/  BRA.U !UP0, `(.L_x_2275) ;  /* 0x00000001087c7547 */ /* 0x000fea000b800000 */
[----:B------:R-:W-:Y:S02]  /*f96a0*/  IMAD.MOV.U32 R19, RZ, RZ, RZ ;  /* 0x000000ffff137224 */ /* 0x000fe400078e00ff */
[----:B------:R-:W-:-:S07]  /*f96b0*/  IMAD.MOV.U32 R20, RZ, RZ, RZ ;  /* 0x000000ffff147224 */ /* 0x000fce00078e00ff */
.L_x_2276:
        /* <DEDUP_REMOVED lines=25> */
.L_x_2274:
[----:B------:R-:W-:Y:S02]  /*f9850*/  IMAD.MOV.U32 R11, RZ, RZ, R10 ;  /* 0x000000ffff0b7224 */ /* 0x000fe400078e000a */
[----:B------:R-:W-:Y:S02]  /*f9860*/  IMAD.MOV.U32 R13, RZ, RZ, R7 ;  /* 0x000000ffff0d7224 */ /* 0x000fe400078e0007 */
[----:B------:R-:W-:Y:S02]  /*f9870*/  IMAD.MOV.U32 R10, RZ, RZ, R4 ;  /* 0x000000ffff0a7224 */ /* 0x000fe400078e0004 */
[----:B------:R-:W-:-:S07]  /*f9880*/  IMAD.MOV.U32 R7, RZ, RZ, R5 ;  /* 0x000000ffff077224 */ /* 0x000fce00078e0005 */
.L_x_2275:
[----:B------:R-:W-:Y:S05]  /*f9890*/  BSYNC.RECONVERGENT B1 ;  /* 0x0000000000017941 */ /* 0x000fea0003800200 */
.L_x_2262:
        /* <DEDUP_REMOVED lines=16> */
.L_x_2278:
        /* <DEDUP_REMOVED lines=104> */
.L_x_2277:
        /* <DEDUP_REMOVED lines=51> */
.L_x_2279:
        /* <DEDUP_REMOVED lines=12> */
.L_x_2281:
        /* <DEDUP_REMOVED lines=104> */
.L_x_2280:
        /* <DEDUP_REMOVED lines=51> */
.L_x_2282:
        /* <DEDUP_REMOVED lines=19> */
.L_x_2286:
        /* <DEDUP_REMOVED lines=153> */
.L_x_2285:
        /* <DEDUP_REMOVED lines=82> */
.L_x_2288:
        /* <DEDUP_REMOVED lines=44> */
.L_x_2289:
        /* <DEDUP_REMOVED lines=21> */
.L_x_2287:
        /* <DEDUP_REMOVED lines=11> */
.L_x_2291:
        /* <DEDUP_REMOVED lines=156> */
.L_x_2290:
        /* <DEDUP_REMOVED lines=85> */
.L_x_2293:
        /* <DEDUP_REMOVED lines=47> */
.L_x_2294:
        /* <DEDUP_REMOVED lines=24> */
.L_x_2292:
[----:B------:R-:W-:-:S04]  /*fd5e0*/  ISETP.GE.U32.AND P2, PT, R4, R31, PT ;  /* 0x0000001f0400720c */ /* 0x000fc80003f46070 */
[----:B------:R-:W-:-:S13]  /*fd5f0*/  ISETP.GE.U32.AND.EX P2, PT, R5, R30, PT, P2 ;  /* 0x0000001e0500720c */ /* 0x000fda0003f46120 */
[----:B------:R-:W-:Y:S05]  /*fd600*/  @!P2 BRA `(.L_x_2295) ;  /* 0x000000000088a947 */ /* 0x000fea0003800000 */
[----:B------:R-:W-:Y:S02]  /*fd610*/  IMAD.MOV.U32 R41, RZ, RZ, R40 ;  /* 0x000000ffff297224 */ /* 0x000fe400078e0028 */
[----:B------:R-:W-:Y:S01]  /*fd620*/  IMAD.MOV.U32 R36, RZ, RZ, R37 ;  /* 0x000000ffff247224 */ /* 0x000fe200078e0025 */
[----:B------:R-:W-:Y:S06]  /*fd630*/  BRA `(.L_x_2296) ;  /* 0x00000000008c7947 */ /* 0x000fec0003800000 */
.L_x_2284:
[----:B------:R-:W0:Y:S01]  /*fd640*/  LDCU UR4, c[0x0][0x3c8] ;  /* 0x00007900ff0477ac */ /* 0x000e220008000800 */
[----:B------:R-:W-:Y:S02]  /*fd650*/  IMAD.MOV.U32 R41, RZ, RZ, R40 ;  /* 0x000000ffff297224 */ /* 0x000fe400078e0028 */
[----:B------:R-:W-:Y:S01]  /*fd660*/  IMAD.MOV.U32 R36, RZ, RZ, R37 ;  /* 0x000000ffff247224 */ /* 0x000fe200078e0025 */
[----:B0-----:R-:W-:-:S09]  /*fd670*/  UISETP.NE.AND UP0, UPT, UR4, URZ, UPT ;  /* 0x000000ff0400728c */ /* 0x001fd2000bf05270 */
[----:B------:R-:W-:Y:S05]  /*fd680*/  BRA.U !UP0, `(.L_x_2296) ;  /* 0x0000000108787547 */ /* 0x000fea000b800000 */
[----:B------:R-:W-:-:S07]  /*fd690*/  CS2R R18, SRZ ;  /* 0x0000000000127805 */ /* 0x000fce000001ff00 */
.L_x_2297:
        /* <DEDUP_REMOVED lines=25> */
.L_x_2295:
[----:B------:R-:W-:Y:S02]  /*fd830*/  IMAD.MOV.U32 R41, RZ, RZ, R0 ;  /* 0x000000ffff297224 */ /* 0x000fe400078e0000 */
[----:B------:R-:W-:Y:S02]  /*fd840*/  IMAD.MOV.U32 R36, RZ, RZ, R2 ;  /* 0x000000ffff247224 */ /* 0x000fe400078e0002 */
[----:B------:R-:W-:Y:S02]  /*fd850*/  IMAD.MOV.U32 R0, RZ, RZ, R40 ;  /* 0x000000ffff007224 */ /* 0x000fe400078e0028 */
[----:B------:R-:W-:-:S07]  /*fd860*/  IMAD.MOV.U32 R2, RZ, RZ, R37 ;  /* 0x000000ffff027224 */ /* 0x000fce00078e0025 */
.L_x_2296:
[----:B------:R-:W-:Y:S05]  /*fd870*/  BSYNC.RECONVERGENT B1 ;  /* 0x0000000000017941 */ /* 0x000fea0003800200 */
.L_x_2283:
        /* <DEDUP_REMOVED lines=16> */
.L_x_2299:
        /* <DEDUP_REMOVED lines=104> */
.L_x_2298:
        /* <DEDUP_REMOVED lines=51> */
.L_x_2300:
        /* <DEDUP_REMOVED lines=12> */
.L_x_2302:
        /* <DEDUP_REMOVED lines=104> */
.L_x_2301:
        /* <DEDUP_REMOVED lines=51> */
.L_x_2303:
        /* <DEDUP_REMOVED lines=19> */
.L_x_2307:
        /* <DEDUP_REMOVED lines=153> */
.L_x_2306:
        /* <DEDUP_REMOVED lines=82> */
.L_x_2309:
        /* <DEDUP_REMOVED lines=44> */
.L_x_2310:
        /* <DEDUP_REMOVED lines=21> */
.L_x_2308:
        /* <DEDUP_REMOVED lines=11> */
.L_x_2312:
        /* <DEDUP_REMOVED lines=156> */
.L_x_2311:
        /* <DEDUP_REMOVED lines=85> */
.L_x_2314:
        /* <DEDUP_REMOVED lines=47> */
.L_x_2315:
        /* <DEDUP_REMOVED lines=24> */
.L_x_2313:
[----:B------:R-:W-:-:S04]  /*1015c0*/  ISETP.GE.U32.AND P2, PT, R4, R31, PT ;  /* 0x0000001f0400720c */ /* 0x000fc80003f46070 */
[----:B------:R-:W-:-:S13]  /*1015d0*/  ISETP.GE.U32.AND.EX P2, PT, R5, R30, PT, P2 ;  /* 0x0000001e0500720c */ /* 0x000fda0003f46120 */
[----:B------:R-:W-:Y:S05]  /*1015e0*/  @!P2 BRA `(.L_x_2316) ;  /* 0x000000000088a947 */ /* 0x000fea0003800000 */
[----:B------:R-:W-:Y:S02]  /*1015f0*/  IMAD.MOV.U32 R4, RZ, RZ, R9 ;  /* 0x000000ffff047224 */ /* 0x000fe400078e0009 */
[----:B------:R-:W-:Y:S01]  /*101600*/  IMAD.MOV.U32 R5, RZ, RZ, R8 ;  /* 0x000000ffff057224 */ /* 0x000fe200078e0008 */
[----:B------:R-:W-:Y:S06]  /*101610*/  BRA `(.L_x_2317) ;  /* 0x00000000008c7947 */ /* 0x000fec0003800000 */
.L_x_2305:
[----:B------:R-:W0:Y:S01]  /*101620*/  LDCU UR4, c[0x0][0x3c8] ;  /* 0x00007900ff0477ac */ /* 0x000e220008000800 */
[----:B------:R-:W-:Y:S02]  /*101630*/  IMAD.MOV.U32 R4, RZ, RZ, R9 ;  /* 0x000000ffff047224 */ /* 0x000fe400078e0009 */
[----:B------:R-:W-:Y:S01]  /*101640*/  IMAD.MOV.U32 R5, RZ, RZ, R8 ;  /* 0x000000ffff057224 */ /* 0x000fe200078e0008 */
[----:B0-----:R-:W-:-:S09]  /*101650*/  UISETP.NE.AND UP0, UPT, UR4, URZ, UPT ;  /* 0x000000ff0400728c */ /* 0x001fd2000bf05270 */
[----:B------:R-:W-:Y:S05]  /*101660*/  BRA.U !UP0, `(.L_x_2317) ;  /* 0x0000000108787547 */ /* 0x000fea000b800000 */
[----:B------:R-:W-:-:S07]  /*101670*/  CS2R R18, SRZ ;  /* 0x0000000000127805 */ /* 0x000fce000001ff00 */
.L_x_2318:
        /* <DEDUP_REMOVED lines=25> */
.L_x_2316:
[----:B------:R-:W-:Y:S02]  /*101810*/  IMAD.MOV.U32 R4, RZ, RZ, R39 ;  /* 0x000000ffff047224 */ /* 0x000fe400078e0027 */
[----:B------:R-:W-:Y:S02]  /*101820*/  IMAD.MOV.U32 R5, RZ, RZ, R3 ;  /* 0x000000ffff057224 */ /* 0x000fe400078e0003 */
[----:B------:R-:W-:Y:S02]  /*101830*/  IMAD.MOV.U32 R39, RZ, RZ, R9 ;  /* 0x000000ffff277224 */ /* 0x000fe400078e0009 */
[----:B------:R-:W-:-:S07]  /*101840*/  IMAD.MOV.U32 R3, RZ, RZ, R8 ;  /* 0x000000ffff037224 */ /* 0x000fce00078e0008 */
.L_x_2317:
[----:B------:R-:W-:Y:S05]  /*101850*/  BSYNC.RECONVERGENT B1 ;  /* 0x0000000000017941 */ /* 0x000fea0003800200 */
.L_x_2304:
        /* <DEDUP_REMOVED lines=16> */
.L_x_2320:
        /* <DEDUP_REMOVED lines=104> */
.L_x_2319:
        /* <DEDUP_REMOVED lines=51> */
.L_x_2321:
        /* <DEDUP_REMOVED lines=12> */
.L_x_2323:
        /* <DEDUP_REMOVED lines=104> */
.L_x_2322:
        /* <DEDUP_REMOVED lines=51> */
.L_x_2324:
        /* <DEDUP_REMOVED lines=19> */
.L_x_2328:
        /* <DEDUP_REMOVED lines=153> */
.L_x_2327:
        /* <DEDUP_REMOVED lines=82> */
.L_x_2330:
        /* <DEDUP_REMOVED lines=44> */
.L_x_2331:
        /* <DEDUP_REMOVED lines=21> */
.L_x_2329:
        /* <DEDUP_REMOVED lines=11> */
.L_x_2333:
        /* <DEDUP_REMOVED lines=156> */
.L_x_2332:
        /* <DEDUP_REMOVED lines=85> */
.L_x_2335:
        /* <DEDUP_REMOVED lines=47> */
.L_x_2336:
        /* <DEDUP_REMOVED lines=24> */
.L_x_2334:
[----:B------:R-:W-:-:S04]  /*1055a0*/  ISETP.GE.U32.AND P2, PT, R8, R31, PT ;  /* 0x0000001f0800720c */ /* 0x000fc80003f46070 */
[----:B------:R-:W-:-:S13]  /*1055b0*/  ISETP.GE.U32.AND.EX P2, PT, R9, R30, PT, P2 ;  /* 0x0000001e0900720c */ /* 0x000fda0003f46120 */
[----:B------:R-:W-:Y:S05]  /*1055c0*/  @!P2 BRA `(.L_x_2337) ;  /* 0x000000000088a947 */ /* 0x000fea0003800000 */
[----:B------:R-:W-:Y:S02]  /*1055d0*/  IMAD.MOV.U32 R8, RZ, RZ, R10 ;  /* 0x000000ffff087224 */ /* 0x000fe400078e000a */
[----:B------:R-:W-:Y:S01]  /*1055e0*/  IMAD.MOV.U32 R9, RZ, RZ, R7 ;  /* 0x000000ffff097224 */ /* 0x000fe200078e0007 */
[----:B------:R-:W-:Y:S06]  /*1055f0*/  BRA `(.L_x_2338) ;  /* 0x00000000008c7947 */ /* 0x000fec0003800000 */
.L_x_2326:
[----:B------:R-:W0:Y:S01]  /*105600*/  LDCU UR4, c[0x0][0x3c8] ;  /* 0x00007900ff0477ac */ /* 0x000e220008000800 */
[----:B------:R-:W-:Y:S02]  /*105610*/  IMAD.MOV.U32 R8, RZ, RZ, R10 ;  /* 0x000000ffff087224 */ /* 0x000fe400078e000a */
[----:B------:R-:W-:Y:S01]  /*105620*/  IMAD.MOV.U32 R9, RZ, RZ, R7 ;  /* 0x000000ffff097224 */ /* 0x000fe200078e0007 */
[----:B0-----:R-:W-:-:S09]  /*105630*/  UISETP.NE.AND UP0, UPT, UR4, URZ, UPT ;  /* 0x000000ff0400728c */ /* 0x001fd2000bf05270 */
[----:B------:R-:W-:Y:S05]  /*105640*/  BRA.U !UP0, `(.L_x_2338) ;  /* 0x0000000108787547 */ /* 0x000fea000b800000 */
[----:B------:R-:W-:-:S07]  /*105650*/  CS2R R18, SRZ ;  /* 0x0000000000127805 */ /* 0x000fce000001ff00 */
.L_x_2339:
        /* <DEDUP_REMOVED lines=25> */
.L_x_2337:
[----:B------:R-:W-:Y:S02]  /*1057f0*/  IMAD.MOV.U32 R8, RZ, RZ, R33 ;  /* 0x000000ffff087224 */ /* 0x000fe400078e0021 */
[----:B------:R-:W-:Y:S02]  /*105800*/  IMAD.MOV.U32 R9, RZ, RZ, R6 ;  /* 0x000000ffff097224 */ /* 0x000fe400078e0006 */
[----:B------:R-:W-:Y:S02]  /*105810*/  IMAD.MOV.U32 R33, RZ, RZ, R10 ;  /* 0x000000ffff217224 */ /* 0x000fe400078e000a */
[----:B------:R-:W-:-:S07]  /*105820*/  IMAD.MOV.U32 R6, RZ, RZ, R7 ;  /* 0x000000ffff067224 */ /* 0x000fce00078e0007 */
.L_x_2338:
[----:B------:R-:W-:Y:S05]  /*105830*/  BSYNC.RECONVERGENT B1 ;  /* 0x0000000000017941 */ /* 0x000fea0003800200 */
.L_x_2325:
        /* <DEDUP_REMOVED lines=16> */
.L_x_2341:
        /* <DEDUP_REMOVED lines=104> */
.L_x_2340:
        /* <DEDUP_REMOVED lines=51> */
.L_x_2342:
        /* <DEDUP_REMOVED lines=12> */
.L_x_2344:
        /* <DEDUP_REMOVED lines=104> */
.L_x_2343:
        /* <DEDUP_REMOVED lines=51> */
.L_x_2345:
        /* <DEDUP_REMOVED lines=20> */
.L_x_2349:
        /* <DEDUP_REMOVED lines=155> */
.L_x_2348:
        /* <DEDUP_REMOVED lines=84> */
.L_x_2351:
        /* <DEDUP_REMOVED lines=46> */
.L_x_2352:
        /* <DEDUP_REMOVED lines=23> */
.L_x_2350:
        /* <DEDUP_REMOVED lines=11> */
.L_x_2354:
        /* <DEDUP_REMOVED lines=156> */
.L_x_2353:
        /* <DEDUP_REMOVED lines=85> */
.L_x_2356:
        /* <DEDUP_REMOVED lines=47> */
.L_x_2357:
        /* <DEDUP_REMOVED lines=24> */
.L_x_2355:
[----:B------:R-:W-:-:S04]  /*109610*/  ISETP.GE.U32.AND P2, PT, R7, R31, PT ;  /* 0x0000001f0700720c */ /* 0x000fc80003f46070 */
[----:B------:R-:W-:-:S13]  /*109620*/  ISETP.GE.U32.AND.EX P2, PT, R10, R30, PT, P2 ;  /* 0x0000001e0a00720c */ /* 0x000fda0003f46120 */
[----:B------:R-:W-:Y:S05]  /*109630*/  @!P2 BRA `(.L_x_2358) ;  /* 0x000000000088a947 */ /* 0x000fea0003800000 */
[----:B------:R-:W-:Y:S02]  /*109640*/  IMAD.MOV.U32 R37, RZ, RZ, R0 ;  /* 0x000000ffff257224 */ /* 0x000fe400078e0000 */
[----:B------:R-:W-:Y:S01]  /*109650*/  IMAD.MOV.U32 R12, RZ, RZ, R2 ;  /* 0x000000ffff0c7224 */ /* 0x000fe200078e0002 */
[----:B------:R-:W-:Y:S06]  /*109660*/  BRA `(.L_x_2359) ;  /* 0x00000000008c7947 */ /* 0x000fec0003800000 */
.L_x_2347:
[----:B------:R-:W0:Y:S01]  /*109670*/  LDCU UR4, c[0x0][0x3c8] ;  /* 0x00007900ff0477ac */ /* 0x000e220008000800 */
[----:B------:R-:W-:Y:S02]  /*109680*/  IMAD.MOV.U32 R37, RZ, RZ, R0 ;  /* 0x000000ffff257224 */ /* 0x000fe400078e0000 */
[----:B------:R-:W-:Y:S01]  /*109690*/  IMAD.MOV.U32 R12, RZ, RZ, R2 ;  /* 0x000000ffff0c7224 */ /* 0x000fe200078e0002 */
[----:B0-----:R-:W-:-:S09]  /*1096a0*/  UISETP.NE.AND UP0, UPT, UR4, URZ, UPT ;  /* 0x000000ff0400728c */ /* 0x001fd2000bf05270 */
[----:B------:R-:W-:Y:S05]  /*1096b0*/  BRA.U !UP0, `(.L_x_2359) ;  /* 0x0000000108787547 */ /* 0x000fea000b800000 */
[----:B------:R-:W-:Y:S02]  /*1096c0*/  IMAD.MOV.U32 R20, RZ, RZ, RZ ;  /* 0x000000ffff147224 */ /* 0x000fe400078e00ff */
[----:B------:R-:W-:-:S07]  /*1096d0*/  IMAD.MOV.U32 R10, RZ, RZ, RZ ;  /* 0x000000ffff0a7224 */ /* 0x000fce00078e00ff */
.L_x_2360:
        /* <DEDUP_REMOVED lines=24> */
.L_x_2358:
[----:B------:R-:W-:Y:S02]  /*109860*/  IMAD.MOV.U32 R37, RZ, RZ, R11 ;  /* 0x000000ffff257224 */ /* 0x000fe400078e000b */
[----:B------:R-:W-:Y:S02]  /*109870*/  IMAD.MOV.U32 R12, RZ, RZ, R13 ;  /* 0x000000ffff0c7224 */ /* 0x000fe400078e000d */
[----:B------:R-:W-:Y:S02]  /*109880*/  IMAD.MOV.U32 R11, RZ, RZ, R0 ;  /* 0x000000ffff0b7224 */ /* 0x000fe400078e0000 */
[----:B------:R-:W-:-:S07]  /*109890*/  IMAD.MOV.U32 R13, RZ, RZ, R2 ;  /* 0x000000ffff0d7224 */ /* 0x000fce00078e0002 */
.L_x_2359:
[----:B------:R-:W-:Y:S05]  /*1098a0*/  BSYNC.RECONVERGENT B1 ;  /* 0x0000000000017941 */ /* 0x000fea0003800200 */
.L_x_2346:
        /* <DEDUP_REMOVED lines=16> */
.L_x_2362:
        /* <DEDUP_REMOVED lines=104> */
.L_x_2361:
        /* <DEDUP_REMOVED lines=51> */
.L_x_2363:
        /* <DEDUP_REMOVED lines=12> */
.L_x_2365:
        /* <DEDUP_REMOVED lines=104> */
.L_x_2364:
        /* <DEDUP_REMOVED lines=51> */
.L_x_2366:
        /* <DEDUP_REMOVED lines=20> */
.L_x_2370:
        /* <DEDUP_REMOVED lines=155> */
.L_x_2369:
        /* <DEDUP_REMOVED lines=84> */
.L_x_2372:
        /* <DEDUP_REMOVED lines=46> */
.L_x_2373:
        /* <DEDUP_REMOVED lines=23> */
.L_x_2371:
        /* <DEDUP_REMOVED lines=11> */
.L_x_2375:
        /* <DEDUP_REMOVED lines=156> */
.L_x_2374:
        /* <DEDUP_REMOVED lines=85> */
.L_x_2377:
        /* <DEDUP_REMOVED lines=47> */
.L_x_2378:
        /* <DEDUP_REMOVED lines=24> */
.L_x_2376:
[----:B------:R-:W-:-:S04]  /*10d680*/  ISETP.GE.U32.AND P2, PT, R0, R31, PT ;  /* 0x0000001f0000720c */ /* 0x000fc80003f46070 */
[----:B------:R-:W-:-:S13]  /*10d690*/  ISETP.GE.U32.AND.EX P2, PT, R2, R30, PT, P2 ;  /* 0x0000001e0200720c */ /* 0x000fda0003f46120 */
[----:B------:R-:W-:Y:S05]  /*10d6a0*/  @!P2 BRA `(.L_x_2379) ;  /* 0x000000000084a947 */ /* 0x000fea0003800000 */
[----:B------:R-:W-:Y:S02]  /*10d6b0*/  IMAD.MOV.U32 R0, RZ, RZ, R39 ;  /* 0x000000ffff007224 */ /* 0x000fe400078e0027 */
[----:B------:R-:W-:Y:S01]  /*10d6c0*/  IMAD.MOV.U32 R2, RZ, RZ, R3 ;  /* 0x000000ffff027224 */ /* 0x000fe200078e0003 */
[----:B------:R-:W-:Y:S06]  /*10d6d0*/  BRA `(.L_x_2380) ;  /* 0x0000000000887947 */ /* 0x000fec0003800000 */
.L_x_2368:
[----:B------:R-:W0:Y:S01]  /*10d6e0*/  LDCU UR4, c[0x0][0x3c8] ;  /* 0x00007900ff0477ac */ /* 0x000e220008000800 */
[----:B------:R-:W-:Y:S02]  /*10d6f0*/  IMAD.MOV.U32 R0, RZ, RZ, R39 ;  /* 0x000000ffff007224 */ /* 0x000fe400078e0027 */
[----:B------:R-:W-:Y:S01]  /*10d700*/  IMAD.MOV.U32 R2, RZ, RZ, R3 ;  /* 0x000000ffff027224 */ /* 0x000fe200078e0003 */
[----:B0-----:R-:W-:-:S09]  /*10d710*/  UISETP.NE.AND UP0, UPT, UR4, URZ, UPT ;  /* 0x000000ff0400728c */ /* 0x001fd2000bf05270 */
[----:B------:R-:W-:Y:S05]  /*10d720*/  BRA.U !UP0, `(.L_x_2380) ;  /* 0x0000000108747547 */ /* 0x000fea000b800000 */
[----:B------:R-:W-:Y:S02]  /*10d730*/  IMAD.MOV.U32 R7, RZ, RZ, RZ ;  /* 0x000000ffff077224 */ /* 0x000fe400078e00ff */
[----:B------:R-:W-:-:S07]  /*10d740*/  IMAD.MOV.U32 R10, RZ, RZ, RZ ;  /* 0x000000ffff0a7224 */ /* 0x000fce00078e00ff */
.L_x_2381:
        /* <DEDUP_REMOVED lines=23> */
.L_x_2379:
[----:B------:R-:W-:Y:S02]  /*10d8c0*/  IMAD.MOV.U32 R0, RZ, RZ, R14 ;  /* 0x000000ffff007224 */ /* 0x000fe400078e000e */
[----:B------:R-:W-:Y:S02]  /*10d8d0*/  IMAD.MOV.U32 R2, RZ, RZ, R15 ;  /* 0x000000ffff027224 */ /* 0x000fe400078e000f */
[----:B------:R-:W-:Y:S02]  /*10d8e0*/  IMAD.MOV.U32 R14, RZ, RZ, R39 ;  /* 0x000000ffff0e7224 */ /* 0x000fe400078e0027 */
[----:B------:R-:W-:-:S07]  /*10d8f0*/  IMAD.MOV.U32 R15, RZ, RZ, R3 ;  /* 0x000000ffff0f7224 */ /* 0x000fce00078e0003 */
.L_x_2380:
[----:B------:R-:W-:Y:S05]  /*10d900*/  BSYNC.RECONVERGENT B1 ;  /* 0x0000000000017941 */ /* 0x000fea0003800200 */
.L_x_2367:
        /* <DEDUP_REMOVED lines=16> */
.L_x_2383:
        /* <DEDUP_REMOVED lines=104> */
.L_x_2382:
        /* <DEDUP_REMOVED lines=51> */
.L_x_2384:
        /* <DEDUP_REMOVED lines=12> */
.L_x_2386:
        /* <DEDUP_REMOVED lines=104> */
.L_x_2385:
        /* <DEDUP_REMOVED lines=51> */
.L_x_2387:
        /* <DEDUP_REMOVED lines=20> */
.L_x_2391:
        /* <DEDUP_REMOVED lines=155> */
.L_x_2390:
        /* <DEDUP_REMOVED lines=84> */
.L_x_2393:
        /* <DEDUP_REMOVED lines=46> */
.L_x_2394:
        /* <DEDUP_REMOVED lines=23> */
.L_x_2392:
        /* <DEDUP_REMOVED lines=11> */
.L_x_2396:
        /* <DEDUP_REMOVED lines=156> */
.L_x_2395:
        /* <DEDUP_REMOVED lines=85> */
.L_x_2398:
        /* <DEDUP_REMOVED lines=47> */
.L_x_2399:
        /* <DEDUP_REMOVED lines=24> */
.L_x_2397:
[----:B------:R-:W-:-:S04]  /*1116e0*/  ISETP.GE.U32.AND P2, PT, R3, R31, PT ;  /* 0x0000001f0300720c */ /* 0x000fc80003f46070 */
[----:B------:R-:W-:-:S13]  /*1116f0*/  ISETP.GE.U32.AND.EX P2, PT, R7, R30, PT, P2 ;  /* 0x0000001e0700720c */ /* 0x000fda0003f46120 */
[----:B------:R-:W-:Y:S05]  /*111700*/  @!P2 BRA `(.L_x_2400) ;  /* 0x000000000084a947 */ /* 0x000fea0003800000 */
[----:B------:R-:W-:Y:S02]  /*111710*/  IMAD.MOV.U32 R38, RZ, RZ, R33 ;  /* 0x000000ffff267224 */ /* 0x000fe400078e0021 */
[----:B------:R-:W-:Y:S01]  /*111720*/  IMAD.MOV.U32 R3, RZ, RZ, R6 ;  /* 0x000000ffff037224 */ /* 0x000fe200078e0006 */
[----:B------:R-:W-:Y:S06]  /*111730*/  BRA `(.L_x_2401) ;  /* 0x0000000000887947 */ /* 0x000fec0003800000 */
.L_x_2389:
[----:B------:R-:W0:Y:S01]  /*111740*/  LDCU UR4, c[0x0][0x3c8] ;  /* 0x00007900ff0477ac */ /* 0x000e220008000800 */
[----:B------:R-:W-:Y:S02]  /*111750*/  IMAD.MOV.U32 R38, RZ, RZ, R33 ;  /* 0x000000ffff267224 */ /* 0x000fe400078e0021 */
[----:B------:R-:W-:Y:S01]  /*111760*/  IMAD.MOV.U32 R3, RZ, RZ, R6 ;  /* 0x000000ffff037224 */ /* 0x000fe200078e0006 */
[----:B0-----:R-:W-:-:S09]  /*111770*/  UISETP.NE.AND UP0, UPT, UR4, URZ, UPT ;  /* 0x000000ff0400728c */ /* 0x001fd2000bf05270 */
[----:B------:R-:W-:Y:S05]  /*111780*/  BRA.U !UP0, `(.L_x_2401) ;  /* 0x0000000108747547 */ /* 0x000fea000b800000 */
[----:B------:R-:W-:Y:S02]  /*111790*/  IMAD.MOV.U32 R7, RZ, RZ, RZ ;  /* 0x000000ffff077224 */ /* 0x000fe400078e00ff */
[----:B------:R-:W-:-:S07]  /*1117a0*/  IMAD.MOV.U32 R10, RZ, RZ, RZ ;  /* 0x000000ffff0a7224 */ /* 0x000fce00078e00ff */
.L_x_2402:
        /* <DEDUP_REMOVED lines=23> */
.L_x_2400:
[----:B------:R-:W-:Y:S02]  /*111920*/  IMAD.MOV.U32 R38, RZ, RZ, R4 ;  /* 0x000000ffff267224 */ /* 0x000fe400078e0004 */
[----:B------:R-:W-:Y:S02]  /*111930*/  IMAD.MOV.U32 R3, RZ, RZ, R5 ;  /* 0x000000ffff037224 */ /* 0x000fe400078e0005 */
[----:B------:R-:W-:Y:S02]  /*111940*/  IMAD.MOV.U32 R4, RZ, RZ, R33 ;  /* 0x000000ffff047224 */ /* 0x000fe400078e0021 */
[----:B------:R-:W-:-:S07]  /*111950*/  IMAD.MOV.U32 R5, RZ, RZ, R6 ;  /* 0x000000ffff057224 */ /* 0x000fce00078e0006 */
.L_x_2401:
[----:B------:R-:W-:Y:S05]  /*111960*/  BSYNC.RECONVERGENT B1 ;  /* 0x0000000000017941 */ /* 0x000fea0003800200 */
.L_x_2388:
        /* <DEDUP_REMOVED lines=16> */
.L_x_2404:
        /* <DEDUP_REMOVED lines=104> */
.L_x_2403:
        /* <DEDUP_REMOVED lines=51> */
.L_x_2405:
        /* <DEDUP_REMOVED lines=12> */
.L_x_2407:
        /* <DEDUP_REMOVED lines=104> */
.L_x_2406:
        /* <DEDUP_REMOVED lines=51> */
.L_x_2408:
        /* <DEDUP_REMOVED lines=19> */
.L_x_2412:
        /* <DEDUP_REMOVED lines=153> */
.L_x_2411:
        /* <DEDUP_REMOVED lines=82> */
.L_x_2414:
        /* <DEDUP_REMOVED lines=44> */
.L_x_2415:
        /* <DEDUP_REMOVED lines=21> */
.L_x_2413:
        /* <DEDUP_REMOVED lines=11> */
.L_x_2417:
        /* <DEDUP_REMOVED lines=156> */
.L_x_2416:
        /* <DEDUP_REMOVED lines=85> */
.L_x_2419:
        /* <DEDUP_REMOVED lines=47> */
.L_x_2420:
        /* <DEDUP_REMOVED lines=24> */
.L_x_2418:
[----:B------:R-:W-:-:S04]  /*1156b0*/  ISETP.GE.U32.AND P2, PT, R6, R31, PT ;  /* 0x0000001f0600720c */ /* 0x000fc80003f46070 */
[----:B------:R-:W-:-:S13]  /*1156c0*/  ISETP.GE.U32.AND.EX P2, PT, R7, R30, PT, P2 ;  /* 0x0000001e0700720c */ /* 0x000fda0003f46120 */
[----:B------:R-:W-:Y:S05]  /*1156d0*/  @!P2 BRA `(.L_x_2421) ;  /* 0x000000000088a947 */ /* 0x000fea0003800000 */
[----:B------:R-:W-:Y:S02]  /*1156e0*/  IMAD.MOV.U32 R6, RZ, RZ, R11 ;  /* 0x000000ffff067224 */ /* 0x000fe400078e000b */
[----:B------:R-:W-:Y:S01]  /*1156f0*/  IMAD.MOV.U32 R7, RZ, RZ, R13 ;  /* 0x000000ffff077224 */ /* 0x000fe200078e000d */
[----:B------:R-:W-:Y:S06]  /*115700*/  BRA `(.L_x_2422) ;  /* 0x00000000008c7947 */ /* 0x000fec0003800000 */
.L_x_2410:
[----:B------:R-:W0:Y:S01]  /*115710*/  LDCU UR4, c[0x0][0x3c8] ;  /* 0x00007900ff0477ac */ /* 0x000e220008000800 */
[----:B------:R-:W-:Y:S02]  /*115720*/  IMAD.MOV.U32 R6, RZ, RZ, R11 ;  /* 0x000000ffff067224 */ /* 0x000fe400078e000b */
[----:B------:R-:W-:Y:S01]  /*115730*/  IMAD.MOV.U32 R7, RZ, RZ, R13 ;  /* 0x000000ffff077224 */ /* 0x000fe200078e000d */
[----:B0-----:R-:W-:-:S09]  /*115740*/  UISETP.NE.AND UP0, UPT, UR4, URZ, UPT ;  /* 0x000000ff0400728c */ /* 0x001fd2000bf05270 */
[----:B------:R-:W-:Y:S05]  /*115750*/  BRA.U !UP0, `(.L_x_2422) ;  /* 0x0000000108787547 */ /* 0x000fea000b800000 */
[----:B------:R-:W-:-:S07]  /*115760*/  CS2R R18, SRZ ;  /* 0x0000000000127805 */ /* 0x000fce000001ff00 */
.L_x_2423:
        /* <DEDUP_REMOVED lines=25> */
.L_x_2421:
[----:B------:R-:W-:Y:S02]  /*115900*/  IMAD.MOV.U32 R6, RZ, RZ, R8 ;  /* 0x000000ffff067224 */ /* 0x000fe400078e0008 */
[----:B------:R-:W-:Y:S02]  /*115910*/  IMAD.MOV.U32 R7, RZ, RZ, R9 ;  /* 0x000000ffff077224 */ /* 0x000fe400078e0009 */
[----:B------:R-:W-:Y:S02]  /*115920*/  IMAD.MOV.U32 R8, RZ, RZ, R11 ;  /* 0x000000ffff087224 */ /* 0x000fe400078e000b */
[----:B------:R-:W-:-:S07]  /*115930*/  IMAD.MOV.U32 R9, RZ, RZ, R13 ;  /* 0x000000ffff097224 */ /* 0x000fce00078e000d */
.L_x_2422:
[----:B------:R-:W-:Y:S05]  /*115940*/  BSYNC.RECONVERGENT B1 ;  /* 0x0000000000017941 */ /* 0x000fea0003800200 */
.L_x_2409:
        /* <DEDUP_REMOVED lines=16> */
.L_x_2425:
        /* <DEDUP_REMOVED lines=104> */
.L_x_2424:
        /* <DEDUP_REMOVED lines=51> */
.L_x_2426:
        /* <DEDUP_REMOVED lines=12> */
.L_x_2428:
        /* <DEDUP_REMOVED lines=104> */
.L_x_2427:
        /* <DEDUP_REMOVED lines=51> */
.L_x_2429:
        /* <DEDUP_REMOVED lines=19> */
.L_x_2433:
        /* <DEDUP_REMOVED lines=153> */
.L_x_2432:
        /* <DEDUP_REMOVED lines=82> */
.L_x_2435:
        /* <DEDUP_REMOVED lines=44> */
.L_x_2436:
        /* <DEDUP_REMOVED lines=21> */
.L_x_2434:
        /* <DEDUP_REMOVED lines=11> */
.L_x_2438:
        /* <DEDUP_REMOVED lines=156> */
.L_x_2437:
        /* <DEDUP_REMOVED lines=85> */
.L_x_2440:
        /* <DEDUP_REMOVED lines=47> */
.L_x_2441:
        /* <DEDUP_REMOVED lines=24> */
.L_x_2439:
[----:B------:R-:W-:-:S04]  /*119690*/  ISETP.GE.U32.AND P2, PT, R10, R31, PT ;  /* 0x0000001f0a00720c */ /* 0x000fc80003f46070 */
[----:B------:R-:W-:-:S13]  /*1196a0*/  ISETP.GE.U32.AND.EX P2, PT, R11, R30, PT, P2 ;  /* 0x0000001e0b00720c */ /* 0x000fda0003f46120 */
[----:B------:R-:W-:Y:S05]  /*1196b0*/  @!P2 BRA `(.L_x_2442) ;  /* 0x000000000088a947 */ /* 0x000fea0003800000 */
[----:B------:R-:W-:Y:S02]  /*1196c0*/  IMAD.MOV.U32 R10, RZ, RZ, R41 ;  /* 0x000000ffff0a7224 */ /* 0x000fe400078e0029 */
[----:B------:R-:W-:Y:S01]  /*1196d0*/  IMAD.MOV.U32 R11, RZ, RZ, R36 ;  /* 0x000000ffff0b7224 */ /* 0x000fe200078e0024 */
[----:B------:R-:W-:Y:S06]  /*1196e0*/  BRA `(.L_x_2443) ;  /* 0x00000000008c7947 */ /* 0x000fec0003800000 */
.L_x_2431:
[----:B------:R-:W0:Y:S01]  /*1196f0*/  LDCU UR4, c[0x0][0x3c8] ;  /* 0x00007900ff0477ac */ /* 0x000e220008000800 */
[----:B------:R-:W-:Y:S02]  /*119700*/  IMAD.MOV.U32 R10, RZ, RZ, R41 ;  /* 0x000000ffff0a7224 */ /* 0x000fe400078e0029 */
[----:B------:R-:W-:Y:S01]  /*119710*/  IMAD.MOV.U32 R11, RZ, RZ, R36 ;  /* 0x000000ffff0b7224 */ /* 0x000fe200078e0024 */
[----:B0-----:R-:W-:-:S09]  /*119720*/  UISETP.NE.AND UP0, UPT, UR4, URZ, UPT ;  /* 0x000000ff0400728c */ /* 0x001fd2000bf05270 */
[----:B------:R-:W-:Y:S05]  /*119730*/  BRA.U !UP0, `(.L_x_2443) ;  /* 0x0000000108787547 */ /* 0x000fea000b800000 */
[----:B------:R-:W-:-:S07]  /*119740*/  CS2R R18, SRZ ;  /* 0x0000000000127805 */ /* 0x000fce000001ff00 */
.L_x_2444:
        /* <DEDUP_REMOVED lines=25> */
.L_x_2442:
[----:B------:R-:W-:Y:S02]  /*1198e0*/  IMAD.MOV.U32 R10, RZ, RZ, R37 ;  /* 0x000000ffff0a7224 */ /* 0x000fe400078e0025 */
[----:B------:R-:W-:Y:S02]  /*1198f0*/  IMAD.MOV.U32 R11, RZ, RZ, R12 ;  /* 0x000000ffff0b7224 */ /* 0x000fe400078e000c */
[----:B------:R-:W-:Y:S02]  /*119900*/  IMAD.MOV.U32 R37, RZ, RZ, R41 ;  /* 0x000000ffff257224 */ /* 0x000fe400078e0029 */
[----:B------:R-:W-:-:S07]  /*119910*/  IMAD.MOV.U32 R12, RZ, RZ, R36 ;  /* 0x000000ffff0c7224 */ /* 0x000fce00078e0024 */
.L_x_2443:
[----:B------:R-:W-:Y:S05]  /*119920*/  BSYNC.RECONVERGENT B1 ;  /* 0x0000000000017941 */ /* 0x000fea0003800200 */
.L_x_2430:
        /* <DEDUP_REMOVED lines=16> */
.L_x_2446:
        /* <DEDUP_REMOVED lines=104> */
.L_x_2445:
        /* <DEDUP_REMOVED lines=51> */
.L_x_2447:
        /* <DEDUP_REMOVED lines=12> */
.L_x_2449:
        /* <DEDUP_REMOVED lines=104> */
.L_x_2448:
        /* <DEDUP_REMOVED lines=50> */
.L_x_2450:
        /* <DEDUP_REMOVED lines=19> */
.L_x_2454:
        /* <DEDUP_REMOVED lines=9> */
[----:B------:R-:W-:-:S03]  /*11b000*/  IMAD.MOV.U32 R35, RZ, RZ, R33 ;  /* 0x000000ffff237224 */ /* 0x000fc600078e0021 */
        /* <DEDUP_REMOVED lines=144> */
.L_x_2453:
        /* <DEDUP_REMOVED lines=83> */
.L_x_2456:
        /* <DEDUP_REMOVED lines=45> */
.L_x_2457:
[----:B------:R-:W-:Y:S05]  /*11c110*/  @!P3 BRA `(.L_x_2455) ;  /* 0x000000000054b947 */ /* 0x000fea0003800000 */
[----:B------:R-:W-:-:S04]  /*11c120*/  LEA R16, P2, R13, R4, 0x3 ;  /* 0x000000040d107211 */ /* 0x000fc800078418ff */
[----:B------:R-:W-:-:S06]  /*11c130*/  LEA.HI.X R17, R13, R5, R32, 0x3, P2 ;  /* 0x000000050d117211 */ /* 0x000fcc00010f1c20 */
[----:B------:R-:W2:Y:S01]  /*11c140*/  LD.E.64 R16, desc[UR6][R16.64] ;  /* 0x0000000610107980 */ /* 0x000ea2000c101b00 */
        /* <DEDUP_REMOVED lines=18> */
.L_x_2455:
        /* <DEDUP_REMOVED lines=11> */
.L_x_2459:
        /* <DEDUP_REMOVED lines=153> */
.L_x_2458:
        /* <DEDUP_REMOVED lines=82> */
.L_x_2461:
        /* <DEDUP_REMOVED lines=44> */
.L_x_2462:
        /* <DEDUP_REMOVED lines=21> */
.L_x_2460:
[----:B------:R-:W-:-:S04]  /*11d5e0*/  ISETP.GE.U32.AND P2, PT, R34, R30, PT ;  /* 0x0000001e2200720c */ /* 0x000fc80003f46070 */
[----:B------:R-:W-:-:S13]  /*11d5f0*/  ISETP.GE.U32.AND.EX P2, PT, R33, R31, PT, P2 ;  /* 0x0000001f2100720c */ /* 0x000fda0003f46120 */
[----:B------:R-:W-:Y:S05]  /*11d600*/  @!P2 BRA `(.L_x_2463) ;  /* 0x000000000088a947 */ /* 0x000fea0003800000 */
[----:B------:R-:W-:Y:S02]  /*11d610*/  IMAD.MOV.U32 R40, RZ, RZ, R4 ;  /* 0x000000ffff287224 */ /* 0x000fe400078e0004 */
[----:B------:R-:W-:Y:S01]  /*11d620*/  IMAD.MOV.U32 R36, RZ, RZ, R5 ;  /* 0x000000ffff247224 */ /* 0x000fe200078e0005 */
[----:B------:R-:W-:Y:S06]  /*11d630*/  BRA `(.L_x_2464) ;  /* 0x00000000008c7947 */ /* 0x000fec0003800000 */
.L_x_2452:
[----:B------:R-:W0:Y:S01]  /*11d640*/  LDCU UR4, c[0x0][0x3c8] ;  /* 0x00007900ff0477ac */ /* 0x000e220008000800 */
[----:B------:R-:W-:Y:S02]  /*11d650*/  IMAD.MOV.U32 R40, RZ, RZ, R4 ;  /* 0x000000ffff287224 */ /* 0x000fe400078e0004 */
[----:B------:R-:W-:Y:S01]  /*11d660*/  IMAD.MOV.U32 R36, RZ, RZ, R5 ;  /* 0x000000ffff247224 */ /* 0x000fe200078e0005 */
[----:B0-----:R-:W-:-:S09]  /*11d670*/  UISETP.NE.AND UP0, UPT, UR4, URZ, UPT ;  /* 0x000000ff0400728c */ /* 0x001fd2000bf05270 */
[----:B------:R-:W-:Y:S05]  /*11d680*/  BRA.U !UP0, `(.L_x_2464) ;  /* 0x0000000108787547 */ /* 0x000fea000b800000 */
[----:B------:R-:W-:-:S07]  /*11d690*/  CS2R R20, SRZ ;  /* 0x0000000000147805 */ /* 0x000fce000001ff00 */
.L_x_2465:
        /* <DEDUP_REMOVED lines=25> */
.L_x_2463:
[----:B------:R-:W-:Y:S02]  /*11d830*/  IMAD.MOV.U32 R40, RZ, RZ, R0 ;  /* 0x000000ffff287224 */ /* 0x000fe400078e0000 */
[----:B------:R-:W-:Y:S02]  /*11d840*/  IMAD.MOV.U32 R36, RZ, RZ, R2 ;  /* 0x000000ffff247224 */ /* 0x000fe400078e0002 */
[----:B------:R-:W-:Y:S02]  /*11d850*/  IMAD.MOV.U32 R0, RZ, RZ, R4 ;  /* 0x000000ffff007224 */ /* 0x000fe400078e0004 */
[----:B------:R-:W-:-:S07]  /*11d860*/  IMAD.MOV.U32 R2, RZ, RZ, R5 ;  /* 0x000000ffff027224 */ /* 0x000fce00078e0005 */
.L_x_2464:
[----:B------:R-:W-:Y:S05]  /*11d870*/  BSYNC.RECONVERGENT B1 ;  /* 0x0000000000017941 */ /* 0x000fea0003800200 */
.L_x_2451:
        /* <DEDUP_REMOVED lines=16> */
.L_x_2467:
        /* <DEDUP_REMOVED lines=104> */
.L_x_2466:
        /* <DEDUP_REMOVED lines=51> */
.L_x_2468:
        /* <DEDUP_REMOVED lines=12> */
.L_x_2470:
        /* <DEDUP_REMOVED lines=104> */
.L_x_2469:
        /* <DEDUP_REMOVED lines=51> */
.L_x_2471:
        /* <DEDUP_REMOVED lines=19> */
.L_x_2475:
        /* <DEDUP_REMOVED lines=153> */
.L_x_2474:
        /* <DEDUP_REMOVED lines=82> */
.L_x_2477:
        /* <DEDUP_REMOVED lines=44> */
.L_x_2478:
        /* <DEDUP_REMOVED lines=21> */
.L_x_2476:
        /* <DEDUP_REMOVED lines=11> */
.L_x_2480:
        /* <DEDUP_REMOVED lines=153> */
.L_x_2479:
        /* <DEDUP_REMOVED lines=82> */
.L_x_2482:
        /* <DEDUP_REMOVED lines=44> */
.L_x_2483:
        /* <DEDUP_REMOVED lines=21> */
.L_x_2481:
[----:B------:R-:W-:-:S04]  /*121500*/  ISETP.GE.U32.AND P2, PT, R4, R30, PT ;  /* 0x0000001e0400720c */ /* 0x000fc80003f46070 */
[----:B------:R-:W-:-:S13]  /*121510*/  ISETP.GE.U32.AND.EX P2, PT, R5, R31, PT, P2 ;  /* 0x0000001f0500720c */ /* 0x000fda0003f46120 */
[----:B------:R-:W-:Y:S05]  /*121520*/  @!P2 BRA `(.L_x_2484) ;  /* 0x000000000088a947 */ /* 0x000fea0003800000 */
[----:B------:R-:W-:Y:S02]  /*121530*/  IMAD.MOV.U32 R4, RZ, RZ, R8 ;  /* 0x000000ffff047224 */ /* 0x000fe400078e0008 */
[----:B------:R-:W-:Y:S01]  /*121540*/  IMAD.MOV.U32 R5, RZ, RZ, R9 ;  /* 0x000000ffff057224 */ /* 0x000fe200078e0009 */
[----:B------:R-:W-:Y:S06]  /*121550*/  BRA `(.L_x_2485) ;  /* 0x00000000008c7947 */ /* 0x000fec0003800000 */
.L_x_2473:
[----:B------:R-:W0:Y:S01]  /*121560*/  LDCU UR4, c[0x0][0x3c8] ;  /* 0x00007900ff0477ac */ /* 0x000e220008000800 */
[----:B------:R-:W-:Y:S02]  /*121570*/  IMAD.MOV.U32 R4, RZ, RZ, R8 ;  /* 0x000000ffff047224 */ /* 0x000fe400078e0008 */
[----:B------:R-:W-:Y:S01]  /*121580*/  IMAD.MOV.U32 R5, RZ, RZ, R9 ;  /* 0x000000ffff057224 */ /* 0x000fe200078e0009 */
[----:B0-----:R-:W-:-:S09]  /*121590*/  UISETP.NE.AND UP0, UPT, UR4, URZ, UPT ;  /* 0x000000ff0400728c */ /* 0x001fd2000bf05270 */
[----:B------:R-:W-:Y:S05]  /*1215a0*/  BRA.U !UP0, `(.L_x_2485) ;  /* 0x0000000108787547 */ /* 0x000fea000b800000 */
[----:B------:R-:W-:Y:S02]  /*1215b0*/  IMAD.MOV.U32 R13, RZ, RZ, RZ ;  /* 0x000000ffff0d7224 */ /* 0x000fe400078e00ff */
[----:B------:R-:W-:-:S07]  /*1215c0*/  IMAD.MOV.U32 R20, RZ, RZ, RZ ;  /* 0x000000ffff147224 */ /* 0x000fce00078e00ff */
.L_x_2486:
        /* <DEDUP_REMOVED lines=24> */
.L_x_2484:
[----:B------:R-:W-:Y:S02]  /*121750*/  IMAD.MOV.U32 R4, RZ, RZ, R38 ;  /* 0x000000ffff047224 */ /* 0x000fe400078e0026 */
[----:B------:R-:W-:Y:S02]  /*121760*/  IMAD.MOV.U32 R5, RZ, RZ, R3 ;  /* 0x000000ffff057224 */ /* 0x000fe400078e0003 */
[----:B------:R-:W-:Y:S02]  /*121770*/  IMAD.MOV.U32 R38, RZ, RZ, R8 ;  /* 0x000000ffff267224 */ /* 0x000fe400078e0008 */
[----:B------:R-:W-:-:S07]  /*121780*/  IMAD.MOV.U32 R3, RZ, RZ, R9 ;  /* 0x000000ffff037224 */ /* 0x000fce00078e0009 */
.L_x_2485:
[----:B------:R-:W-:Y:S05]  /*121790*/  BSYNC.RECONVERGENT B1 ;  /* 0x0000000000017941 */ /* 0x000fea0003800200 */
.L_x_2472:
        /* <DEDUP_REMOVED lines=16> */
.L_x_2488:
        /* <DEDUP_REMOVED lines=104> */
.L_x_2487:
        /* <DEDUP_REMOVED lines=51> */
.L_x_2489:
        /* <DEDUP_REMOVED lines=12> */
.L_x_2491:
        /* <DEDUP_REMOVED lines=104> */
.L_x_2490:
        /* <DEDUP_REMOVED lines=51> */
.L_x_2492:
[----:B------:R-:W-:-:S04]  /*122cc0*/  ISETP.NE.U32.AND P0, PT, R20, R9, PT ;  /* 0x000000091400720c */ /* 0x000fc80003f05070 */
        /* <DEDUP_REMOVED lines=17> */
.L_x_2495:
        /* <DEDUP_REMOVED lines=153> */
.L_x_2494:
        /* <DEDUP_REMOVED lines=82> */
.L_x_2497:
        /* <DEDUP_REMOVED lines=44> */
.L_x_2498:
        /* <DEDUP_REMOVED lines=21> */
.L_x_2496:
        /* <DEDUP_REMOVED lines=11> */
.L_x_2500:
        /* <DEDUP_REMOVED lines=153> */
.L_x_2499:
        /* <DEDUP_REMOVED lines=82> */
.L_x_2502:
        /* <DEDUP_REMOVED lines=44> */
.L_x_2503:
        /* <DEDUP_REMOVED lines=21> */
.L_x_2501:
[----:B------:R-:W-:-:S04]  /*125410*/  ISETP.GE.U32.AND P0, PT, R8, R30, PT ;  /* 0x0000001e0800720c */ /* 0x000fc80003f06070 */
[----:B------:R-:W-:-:S13]  /*125420*/  ISETP.GE.U32.AND.EX P0, PT, R9, R31, PT, P0 ;  /* 0x0000001f0900720c */ /* 0x000fda0003f06100 */
[----:B------:R-:W-:Y:S05]  /*125430*/  @!P0 BRA `(.L_x_2504) ;  /* 0x0000000000888947 */ /* 0x000fea0003800000 */
[----:B------:R-:W-:Y:S02]  /*125440*/  IMAD.MOV.U32 R20, RZ, RZ, R37 ;  /* 0x000000ffff147224 */ /* 0x000fe400078e0025 */
[----:B------:R-:W-:Y:S01]  /*125450*/  IMAD.MOV.U32 R21, RZ, RZ, R12 ;  /* 0x000000ffff157224 */ /* 0x000fe200078e000c */
[----:B------:R-:W-:Y:S06]  /*125460*/  BRA `(.L_x_1836) ;  /* 0x00000000008c7947 */ /* 0x000fec0003800000 */
.L_x_2493:
[----:B------:R-:W0:Y:S01]  /*125470*/  LDCU UR4, c[0x0][0x3c8] ;  /* 0x00007900ff0477ac */ /* 0x000e220008000800 */
[----:B------:R-:W-:Y:S02]  /*125480*/  IMAD.MOV.U32 R20, RZ, RZ, R37 ;  /* 0x000000ffff147224 */ /* 0x000fe400078e0025 */
[----:B------:R-:W-:Y:S01]  /*125490*/  IMAD.MOV.U32 R21, RZ, RZ, R12 ;  /* 0x000000ffff157224 */ /* 0x000fe200078e000c */
[----:B0-----:R-:W-:-:S09]  /*1254a0*/  UISETP.NE.AND UP0, UPT, UR4, URZ, UPT ;  /* 0x000000ff0400728c */ /* 0x001fd2000bf05270 */
[----:B------:R-:W-:Y:S05]  /*1254b0*/  BRA.U !UP0, `(.L_x_1836) ;  /* 0x0000000108787547 */ /* 0x000fea000b800000 */
[----:B------:R-:W-:-:S07]  /*1254c0*/  CS2R R18, SRZ ;  /* 0x0000000000127805 */ /* 0x000fce000001ff00 */
.L_x_2505:
        /* <DEDUP_REMOVED lines=25> */
.L_x_2504:
[----:B------:R-:W-:Y:S02]  /*125660*/  IMAD.MOV.U32 R20, RZ, RZ, R6 ;  /* 0x000000ffff147224 */ /* 0x000fe400078e0006 */
[----:B------:R-:W-:Y:S02]  /*125670*/  IMAD.MOV.U32 R21, RZ, RZ, R7 ;  /* 0x000000ffff157224 */ /* 0x000fe400078e0007 */
[----:B------:R-:W-:Y:S02]  /*125680*/  IMAD.MOV.U32 R6, RZ, RZ, R37 ;  /* 0x000000ffff067224 */ /* 0x000fe400078e0025 */
[----:B------:R-:W-:-:S07]  /*125690*/  IMAD.MOV.U32 R7, RZ, RZ, R12 ;  /* 0x000000ffff077224 */ /* 0x000fce00078e000c */
.L_x_1836:
[----:B0-----:R-:W-:Y:S05]  /*1256a0*/  BSYNC.RECONVERGENT B0 ;  /* 0x0000000000007941 */ /* 0x001fea0003800200 */
.L_x_1835:
[----:B------:R-:W0:Y:S01]  /*1256b0*/  S2R R8, SR_TID.X ;  /* 0x0000000000087919 */ /* 0x000e220000002100 */
[----:B------:R-:W1:Y:S01]  /*1256c0*/  S2UR UR5, SR_CgaCtaId ;  /* 0x00000000000579c3 */ /* 0x000e620000008800 */
[----:B------:R-:W2:Y:S01]  /*1256d0*/  LDCU UR8, c[0x0][0x3c0] ;  /* 0x00007800ff0877ac */ /* 0x000ea20008000800 */
[----:B------:R-:W-:Y:S01]  /*1256e0*/  IMAD.MOV.U32 R37, RZ, RZ, 0x2 ;  /* 0x00000002ff257424 */ /* 0x000fe200078e00ff */
[----:B------:R-:W-:Y:S01]  /*1256f0*/  UMOV UR4, 0x400 ;  /* 0x0000040000047882 */ /* 0x000fe20000000000 */
[----:B--2---:R-:W-:Y:S02]  /*125700*/  ULOP3.LUT UR10, UR8, 0x1, URZ, 0xc0, !UPT ;  /* 0x00000001080a7892 */ /* 0x004fe4000f8ec0ff */
[----:B------:R-:W-:Y:S02]  /*125710*/  ULOP3.LUT UR9, UR8, 0xfffffffe, URZ, 0xc0, !UPT ;  /* 0xfffffffe08097892 */ /* 0x000fe4000f8ec0ff */
[----:B------:R-:W-:Y:S02]  /*125720*/  ULOP3.LUT UR8, UR8, 0xfffffff8, URZ, 0xc0, !UPT ;  /* 0xfffffff808087892 */ /* 0x000fe4000f8ec0ff */
[----:B-1----:R-:W-:-:S06]  /*125730*/  ULEA UR4, UR5, UR4, 0x18 ;  /* 0x0000000405047291 */ /* 0x002fcc000f8ec0ff */
[----:B0-----:R-:W-:-:S07]  /*125740*/  LEA R39, R8, UR4, 0x6 ;  /* 0x0000000408277c11 */ /* 0x001fce000f8e30ff */
.L_x_2689:
[----:B---3--:R-:W0:Y:S01]  /*125750*/  S2R R18, SR_TID.X ;  /* 0x0000000000127919 */ /* 0x008e220000002100 */
[----:B------:R-:W-:Y:S01]  /*125760*/  IMAD.MOV R8, RZ, RZ, -R37 ;  /* 0x000000ffff087224 */ /* 0x000fe200078e0a25 */
[----:B------:R-:W-:Y:S01]  /*125770*/  BSSY.RECONVERGENT B0, `(.L_x_2506) ;  /* 0x0000428000007945 */ /* 0x000fe20003800200 */
[----:B------:R-:W-:Y:S01]  /*125780*/  IMAD.MOV.U32 R12, RZ, RZ, R14 ;  /* 0x000000ffff0c7224 */ /* 0x000fe200078e000e */
[----:B------:R-:W-:Y:S01]  /*125790*/  BAR.SYNC.DEFER_BLOCKING 0x0 ;  /* 0x0000000000007b1d */ /* 0x000fe20000010000 */
[----:B------:R-:W-:Y:S02]  /*1257a0*/  IMAD.MOV.U32 R13, RZ, RZ, R15 ;  /* 0x000000ffff0d7224 */ /* 0x000fe400078e000f */
[----:B------:R-:W-:Y:S02]  /*1257b0*/  IMAD.MOV.U32 R14, RZ, RZ, R0 ;  /* 0x000000ffff0e7224 */ /* 0x000fe400078e0000 */
[----:B------:R-:W-:-:S05]  /*1257c0*/  IMAD.MOV.U32 R15, RZ, RZ, R2 ;  /* 0x000000ffff0f7224 */ /* 0x000fca00078e0002 */
[----:B------:R1:W-:Y:S01]  /*1257d0*/  STS.128 [R39], R12 ;  /* 0x0000000c27007388 */ /* 0x0003e20000000c00 */
[----:B0-----:R-:W-:-:S03]  /*1257e0*/  LOP3.LUT R8, R18, R8, RZ, 0xc0, !PT ;  /* 0x0000000812087212 */ /* 0x001fc600078ec0ff */
[----:B------:R0:W-:Y:S02]  /*1257f0*/  STS.128 [R39+0x20], R4 ;  /* 0x0000200427007388 */ /* 0x0001e40000000c00 */
[----:B------:R-:W-:-:S05]  /*125800*/  IMAD.SHL.U32 R9, R8, 0x8, RZ ;  /* 0x0000000808097824 */ /* 0x000fca00078e00ff */
[C---:B------:R-:W-:Y:S01]  /*125810*/  VIMNMX R16, PT, PT, R42.reuse, R9, PT ;  /* 0x000000092a107248 */ /* 0x040fe20003fe0100 */
[C---:B------:R-:W-:Y:S02]  /*125820*/  VIADD R9, R37.reuse, 0xffffffff ;  /* 0xffffffff25097836 */ /* 0x040fe40000000000 */
[----:B-1----:R-:W-:Y:S02]  /*125830*/  IMAD.MOV.U32 R15, RZ, RZ, R3 ;  /* 0x000000ffff0f7224 */ /* 0x002fe400078e0003 */
[----:B------:R-:W-:Y:S01]  /*125840*/  IMAD R17, R37, 0x4, R16 ;  /* 0x0000000425117824 */ /* 0x000fe200078e0210 */
[----:B------:R-:W-:Y:S01]  /*125850*/  LOP3.LUT R9, R9, R18, RZ, 0xc0, !PT ;  /* 0x0000001209097212 */ /* 0x000fe200078ec0ff */
[----:B0-----:R-:W-:Y:S02]  /*125860*/  IMAD.MOV.U32 R4, RZ, RZ, R20 ;  /* 0x000000ffff047224 */ /* 0x001fe400078e0014 */
[----:B------:R-:W-:Y:S01]  /*125870*/  IMAD.MOV.U32 R5, RZ, RZ, R21 ;  /* 0x000000ffff057224 */ /* 0x000fe200078e0015 */
[----:B------:R-:W-:Y:S01]  /*125880*/  VIMNMX R8, PT, PT, R42, R17, PT ;  /* 0x000000112a087248 */ /* 0x000fe20003fe0100 */
[----:B------:R-:W-:-:S02]  /*125890*/  IMAD.SHL.U32 R3, R9, 0x8, RZ ;  /* 0x0000000809037824 */ /* 0x000fc400078e00ff */
[----:B------:R-:W-:Y:S02]  /*1258a0*/  IMAD.MOV.U32 R6, RZ, RZ, R10 ;  /* 0x000000ffff067224 */ /* 0x000fe400078e000a */
[----:B------:R-:W-:Y:S01]  /*1258b0*/  IMAD R17, R37, 0x4, R8 ;  /* 0x0000000425117824 */ /* 0x000fe200078e0208 */
[C---:B------:R-:W-:Y:S01]  /*1258c0*/  VIMNMX R0, PT, PT, R42.reuse, R3, PT ;  /* 0x000000032a007248 */ /* 0x040fe20003fe0100 */
[----:B------:R-:W-:Y:S02]  /*1258d0*/  IMAD.MOV.U32 R7, RZ, RZ, R11 ;  /* 0x000000ffff077224 */ /* 0x000fe400078e000b */
[----:B------:R-:W-:Y:S01]  /*1258e0*/  IMAD.MOV.U32 R12, RZ, RZ, R40 ;  /* 0x000000ffff0c7224 */ /* 0x000fe200078e0028 */
[----:B------:R-:W-:Y:S01]  /*1258f0*/  VIMNMX R9, PT, PT, R42, R17, PT ;  /* 0x000000112a097248 */ /* 0x000fe20003fe0100 */
[----:B------:R-:W-:Y:S01]  /*125900*/  IMAD.MOV.U32 R13, RZ, RZ, R36 ;  /* 0x000000ffff0d7224 */ /* 0x000fe200078e0024 */
[----:B------:R0:W-:Y:S01]  /*125910*/  STS.128 [R39+0x30], R4 ;  /* 0x0000300427007388 */ /* 0x0001e20000000c00 */
[----:B------:R-:W-:Y:S01]  /*125920*/  VIADDMNMX R2, R8, -R16, R0, PT ;  /* 0x8000001008027246 */ /* 0x000fe20003800100 */
[----:B------:R-:W-:-:S02]  /*125930*/  IMAD.MOV.U32 R14, RZ, RZ, R38 ;  /* 0x000000ffff0e7224 */ /* 0x000fc400078e0026 */
[----:B------:R-:W-:-:S03]  /*125940*/  IMAD.IADD R3, R9, 0x1, -R8 ;  /* 0x0000000109037824 */ /* 0x000fc600078e0a08 */
[----:B------:R1:W-:Y:S01]  /*125950*/  STS.128 [R39+0x10], R12 ;  /* 0x0000100c27007388 */ /* 0x0003e20000000c00 */
[----:B------:R-:W-:Y:S01]  /*125960*/  BAR.SYNC.DEFER_BLOCKING 0x0 ;  /* 0x0000000000007b1d */ /* 0x000fe20000010000 */
[C---:B------:R-:W-:Y:S01]  /*125970*/  ISETP.GE.AND P0, PT, R0.reuse, R3, PT ;  /* 0x000000030000720c */ /* 0x040fe20003f06270 */
[----:B------:R-:W-:-:S05]  /*125980*/  IMAD.IADD R3, R0, 0x1, -R3 ;  /* 0x0000000100037824 */ /* 0x000fca00078e0a03 */
[----:B0-----:R-:W-:-:S04]  /*125990*/  SEL R4, R3, RZ, P0 ;  /* 0x000000ff03047207 */ /* 0x001fc80000000000 */
[----:B------:R-:W-:-:S13]  /*1259a0*/  ISETP.GE.AND P0, PT, R4, R2, PT ;  /* 0x000000020400720c */ /* 0x000fda0003f06270 */
[----:B-12---:R-:W-:Y:S05]  /*1259b0*/  @P0 BRA `(.L_x_2507) ;  /* 0x00000040000c0947 */ /* 0x006fea0003800000 */
[----:B------:R-:W-:-:S07]  /*1259c0*/  IMAD.IADD R3, R0, 0x1, R8 ;  /* 0x0000000100037824 */ /* 0x000fce00078e0208 */
.L_x_2528:
[----:B0-----:R-:W0:Y:S01]  /*1259d0*/  S2UR UR5, SR_CgaCtaId ;  /* 0x00000000000579c3 */ /* 0x001e220000008800 */
[----:B------:R-:W-:Y:S01]  /*1259e0*/  IMAD.IADD R5, R2, 0x1, -R4 ;  /* 0x0000000102057824 */ /* 0x000fe200078e0a04 */
[----:B------:R-:W-:-:S04]  /*1259f0*/  UMOV UR4, 0x400 ;  /* 0x0000040000047882 */ /* 0x000fc80000000000 */
[----:B------:R-:W-:-:S04]  /*125a00*/  LEA.HI R5, R5, R5, RZ, 0x1 ;  /* 0x0000000505057211 */ /* 0x000fc800078f08ff */
[----:B------:R-:W-:-:S04]  /*125a10*/  LEA.HI.SX32 R5, R5, R4, 0x1f ;  /* 0x0000000405057211 */ /* 0x000fc800078ffaff */
[----:B------:R-:W-:Y:S01]  /*125a20*/  LOP3.LUT R10, RZ, R5, RZ, 0x33, !PT ;  /* 0x00000005ff0a7212 */ /* 0x000fe200078e33ff */
[----:B------:R-:W-:-:S04]  /*125a30*/  IMAD.IADD R6, R16, 0x1, R5 ;  /* 0x0000000110067824 */ /* 0x000fc800078e0205 */
[----:B------:R-:W-:Y:S01]  /*125a40*/  IMAD.IADD R7, R3, 0x1, R10 ;  /* 0x0000000103077824 */ /* 0x000fe200078e020a */
[----:B0-----:R-:W-:-:S06]  /*125a50*/  ULEA UR4, UR5, UR4, 0x18 ;  /* 0x0000000405047291 */ /* 0x001fcc000f8ec0ff */
[----:B------:R-:W-:Y:S01]  /*125a60*/  LEA R10, R6, UR4, 0x3 ;  /* 0x00000004060a7c11 */ /* 0x000fe2000f8e18ff */
[----:B------:R-:W-:Y:S01]  /*125a70*/  IMAD.MOV.U32 R6, RZ, RZ, -0x7bdddcdb ;  /* 0x84222325ff067424 */ /* 0x000fe200078e00ff */
[----:B-1----:R-:W-:Y:S01]  /*125a80*/  LEA R12, R7, UR4, 0x3 ;  /* 0x00000004070c7c11 */ /* 0x002fe2000f8e18ff */
[----:B------:R-:W-:-:S03]  /*125a90*/  IMAD.MOV.U32 R7, RZ, RZ, -0x340d631c ;  /* 0xcbf29ce4ff077424 */ /* 0x000fc600078e00ff */
[----:B------:R-:W0:Y:S04]  /*125aa0*/  LDS.64 R10, [R10] ;  /* 0x000000000a0a7984 */ /* 0x000e280000000a00 */
[----:B------:R-:W1:Y:S01]  /*125ab0*/  LDS.64 R12, [R12] ;  /* 0x000000000c0c7984 */ /* 0x000e620000000a00 */
[----:B--23--:R-:W-:Y:S05]  /*125ac0*/  @!P1 BRA `(.L_x_2508) ;  /* 0x0000000800a09947 */ /* 0x00cfea0003800000 */
[----:B------:R-:W-:Y:S01]  /*125ad0*/  UISETP.NE.U32.AND UP0, UPT, UR18, URZ, UPT ;  /* 0x000000ff1200728c */ /* 0x000fe2000bf05070 */
[----:B------:R-:W-:Y:S02]  /*125ae0*/  IMAD.MOV.U32 R6, RZ, RZ, -0x7bdddcdb ;  /* 0x84222325ff067424 */ /* 0x000fe400078e00ff */
[----:B------:R-:W-:Y:S01]  /*125af0*/  IMAD.MOV.U32 R7, RZ, RZ, -0x340d631c ;  /* 0xcbf29ce4ff077424 */ /* 0x000fe200078e00ff */
[----:B------:R-:W-:Y:S01]  /*125b00*/  UISETP.NE.AND.EX UP0, UPT, UR15, URZ, UPT, UP0 ;  /* 0x000000ff0f00728c */ /* 0x000fe2000bf05300 */
[----:B------:R-:W-:Y:S02]  /*125b10*/  IMAD.MOV.U32 R15, RZ, RZ, RZ ;  /* 0x000000ffff0f7224 */ /* 0x000fe400078e00ff */
[----:B------:R-:W-:-:S06]  /*125b20*/  IMAD.MOV.U32 R17, RZ, RZ, RZ ;  /* 0x000000ffff117224 */ /* 0x000fcc00078e00ff */
[----:B------:R-:W-:Y:S05]  /*125b30*/  BRA.U !UP0, `(.L_x_2509) ;  /* 0x0000000508b47547 */ /* 0x000fea000b800000 */
[----:B------:R-:W-:Y:S02]  /*125b40*/  IMAD.MOV.U32 R6, RZ, RZ, -0x7bdddcdb ;  /* 0x84222325ff067424 */ /* 0x000fe400078e00ff */
[----:B------:R-:W-:Y:S02]  /*125b50*/  IMAD.MOV.U32 R7, RZ, RZ, -0x340d631c ;  /* 0xcbf29ce4ff077424 */ /* 0x000fe400078e00ff */
[----:B------:R-:W-:Y:S02]  /*125b60*/  IMAD.MOV.U32 R17, RZ, RZ, RZ ;  /* 0x000000ffff117224 */ /* 0x000fe400078e00ff */
[----:B------:R-:W-:-:S07]  /*125b70*/  IMAD.MOV.U32 R20, RZ, RZ, RZ ;  /* 0x000000ffff147224 */ /* 0x000fce00078e00ff */
.L_x_2510:
[----:B-1----:R-:W-:-:S04]  /*125b80*/  LEA R18, P0, R17, R12, 0x3 ;  /* 0x0000000c11127211 */ /* 0x002fc800078018ff */
[----:B------:R-:W-:-:S05]  /*125b90*/  LEA.HI.X R19, R17, R13, R20, 0x3, P0 ;  /* 0x0000000d11137211 */ /* 0x000fca00000f1c14 */
[----:B------:R-:W2:Y:S04]  /*125ba0*/  LD.E.64 R14, desc[UR6][R18.64] ;  /* 0x00000006120e7980 */ /* 0x000ea8000c101b00 */
[----:B------:R-:W3:Y:S01]  /*125bb0*/  LD.E.64 R18, desc[UR6][R18.64+0x8] ;  /* 0x0000080612127980 */ /* 0x000ee2000c101b00 */
[----:B------:R-:W-:Y:S01]  /*125bc0*/  IMAD R22, R7, 0x1b3, RZ ;  /* 0x000001b307167824 */ /* 0x000fe200078e02ff */
[----:B------:R-:W-:-:S05]  /*125bd0*/  IADD3 R17, P0, PT, R17, 0x2, RZ ;  /* 0x0000000211117810 */ /* 0x000fca0007f1e0ff */
[----:B------:R-:W-:Y:S01]  /*125be0*/  IMAD.X R20, RZ, RZ, R20, P0 ;  /* 0x000000ffff147224 */ /* 0x000fe200000e0614 */
[----:B------:R-:W-:Y:S02]  /*125bf0*/  ISETP.NE.U32.AND P0, PT, R17, UR9, PT ;  /* 0x0000000911007c0c */ /* 0x000fe4000bf05070 */
        /* <DEDUP_REMOVED lines=35> */
[----:B------:R-:W-:Y:S01]  /*125e30*/  LOP3.LUT R14, R6, 0xff, R21, 0x78, !PT ;  /* 0x000000ff060e7812 */ /* 0x000fe200078e7815 */
[----:B------:R-:W1:Y:S02]  /*125e40*/  LDC R23, c[0x0][0x3c4] ;  /* 0x0000f100ff177b82 */ /* 0x000e640000000800 */
        /* <DEDUP_REMOVED lines=8> */
[----:B---3--:R-:W-:Y:S02]  /*125ed0*/  LOP3.LUT R14, R6, 0xff, R18, 0x78, !PT ;  /* 0x000000ff060e7812 */ /* 0x008fe400078e7812 */
[----:B-1----:R-:W-:Y:S01]  /*125ee0*/  ISETP.NE.AND.EX P0, PT, R20, R23, PT, P0 ;  /* 0x000000171400720c */ /* 0x002fe20003f05300 */
        /* <DEDUP_REMOVED lines=47> */
[----:B------:R-:W1:Y:S01]  /*1261e0*/  LDCU UR4, c[0x0][0x3c4] ;  /* 0x00007880ff0477ac */ /* 0x000e620008000800 */
[----:B------:R-:W-:Y:S02]  /*1261f0*/  IMAD.U32 R15, RZ, RZ, UR9 ;  /* 0x00000009ff0f7e24 */ /* 0x000fe4000f8e00ff */
[----:B-1----:R-:W-:-:S07]  /*126200*/  IMAD.U32 R17, RZ, RZ, UR4 ;  /* 0x00000004ff117e24 */ /* 0x002fce000f8e00ff */
.L_x_2509:
[----:B------:R-:W-:-:S04]  /*126210*/  UISETP.NE.U32.AND UP0, UPT, UR10, URZ, UPT ;  /* 0x000000ff0a00728c */ /* 0x000fc8000bf05070 */
[----:B------:R-:W-:-:S09]  /*126220*/  UISETP.NE.AND.EX UP0, UPT, URZ, URZ, UPT, UP0 ;  /* 0x000000ffff00728c */ /* 0x000fd2000bf05300 */
[----:B------:R-:W-:Y:S05]  /*126230*/  BRA.U !UP0, `(.L_x_2508) ;  /* 0x0000000108c47547 */ /* 0x000fea000b800000 */
        /* <DEDUP_REMOVED lines=49> */
.L_x_2508:
        /* <DEDUP_REMOVED lines=10> */
[----:B------:R-:W-:Y:S01]  /*1265f0*/  IMAD.MOV.U32 R17, RZ, RZ, -0x7bdddcdb ;  /* 0x84222325ff117424 */ /* 0x000fe200078e00ff */
[----:B------:R-:W-:Y:S01]  /*126600*/  CS2R R14, SRZ ;  /* 0x00000000000e7805 */ /* 0x000fe2000001ff00 */
[----:B------:R-:W-:-:S07]  /*126610*/  IMAD.MOV.U32 R22, RZ, RZ, -0x340d631c ;  /* 0xcbf29ce4ff167424 */ /* 0x000fce00078e00ff */
.L_x_2513:
[----:B0-----:R-:W-:-:S04]  /*126620*/  LEA R18, P0, R14, R10, 0x3 ;  /* 0x0000000a0e127211 */ /* 0x001fc800078018ff */
        /* <DEDUP_REMOVED lines=85> */
[--C-:B------:R-:W-:Y:S01]  /*126b80*/  SHF.R.U32.HI R17, RZ, 0x10, R19.reuse ;  /* 0x00000010ff117819 */ /* 0x100fe20000011613 */
[----:B------:R-:W0:Y:S01]  /*126b90*/  LDC R18, c[0x0][0x3c4] ;  /* 0x0000f100ff127b82 */ /* 0x000e220000000800 */
        /* <DEDUP_REMOVED lines=8> */
[----:B------:R-:W-:Y:S01]  /*126c20*/  IMAD R17, R17, 0x1b3, RZ ;  /* 0x000001b311117824 */ /* 0x000fe200078e02ff */
[----:B0-----:R-:W-:Y:S01]  /*126c30*/  ISETP.NE.AND.EX P0, PT, R15, R18, PT, P0 ;  /* 0x000000120f00720c */ /* 0x001fe20003f05300 */
[----:B------:R-:W-:-:S04]  /*126c40*/  IMAD.WIDE.U32 R18, R20, 0x1b3, RZ ;  /* 0x000001b314127825 */ /* 0x000fc800078e00ff */
[----:B------:R-:W-:Y:S02]  /*126c50*/  IMAD R21, R20, 0x100, R17 ;  /* 0x0000010014157824 */ /* 0x000fe400078e0211 */
[----:B------:R-:W-:Y:S02]  /*126c60*/  IMAD.MOV.U32 R17, RZ, RZ, R18 ;  /* 0x000000ffff117224 */ /* 0x000fe400078e0012 */
[----:B------:R-:W-:-:S04]  /*126c70*/  IMAD.IADD R22, R19, 0x1, R21 ;  /* 0x0000000113167824 */ /* 0x000fc800078e0215 */
[----:B------:R-:W-:Y:S05]  /*126c80*/  @P0 BRA `(.L_x_2513) ;  /* 0xfffffff800640947 */ /* 0x000fea000383ffff */
[----:B------:R-:W0:Y:S01]  /*126c90*/  LDCU UR4, c[0x0][0x3c4] ;  /* 0x00007880ff0477ac */ /* 0x000e220008000800 */
[----:B------:R-:W-:Y:S02]  /*126ca0*/  IMAD.U32 R15, RZ, RZ, UR9 ;  /* 0x00000009ff0f7e24 */ /* 0x000fe4000f8e00ff */
[----:B0-----:R-:W-:-:S07]  /*126cb0*/  IMAD.U32 R18, RZ, RZ, UR4 ;  /* 0x00000004ff127e24 */ /* 0x001fce000f8e00ff */
.L_x_2512:
[----:B------:R-:W-:-:S04]  /*126cc0*/  UISETP.NE.U32.AND UP0, UPT, UR10, URZ, UPT ;  /* 0x000000ff0a00728c */ /* 0x000fc8000bf05070 */
[----:B------:R-:W-:-:S09]  /*126cd0*/  UISETP.NE.AND.EX UP0, UPT, URZ, URZ, UPT, UP0 ;  /* 0x000000ffff00728c */ /* 0x000fd2000bf05300 */
        /* <DEDUP_REMOVED lines=51> */
.L_x_2511:
[----:B------:R-:W-:Y:S01]  /*127010*/  ISETP.NE.U32.AND P0, PT, R6, R17, PT ;  /* 0x000000110600720c */ /* 0x000fe20003f05070 */
[----:B------:R-:W-:Y:S03]  /*127020*/  BSSY.RECONVERGENT B1, `(.L_x_2514) ;  /* 0x0000298000017945 */ /* 0x000fe60003800200 */
        /* <DEDUP_REMOVED lines=10> */
[----:B------:R-:W-:Y:S01]  /*1270d0*/  IMAD.MOV.U32 R17, RZ, RZ, RZ ;  /* 0x000000ffff117224 */ /* 0x000fe200078e00ff */
[----:B------:R-:W-:Y:S01]  /*1270e0*/  CS2R R6, SRZ ;  /* 0x0000000000067805 */ /* 0x000fe2000001ff00 */
[----:B------:R-:W-:-:S07]  /*1270f0*/  IMAD.MOV.U32 R32, RZ, RZ, RZ ;  /* 0x000000ffff207224 */ /* 0x000fce00078e00ff */
.L_x_2518:
[----:B-1----:R-:W-:-:S04]  /*127100*/  LEA R14, P0, R17, R12, 0x3 ;  /* 0x0000000c110e7211 */ /* 0x002fc800078018ff */
        /* <DEDUP_REMOVED lines=127> */
[----:B------:R-:W-:Y:S01]  /*127900*/  IMAD R15, R15, -0x61c8864f, RZ ;  /* 0x9e3779b10f0f7824 */ /* 0x000fe200078e02ff */
[----:B------:R-:W1:Y:S02]  /*127910*/  LDC R19, c[0x0][0x3c4] ;  /* 0x0000f100ff137b82 */ /* 0x000e640000000800 */
        /* <DEDUP_REMOVED lines=14> */
[----:B-1----:R-:W-:Y:S02]  /*127a00*/  ISETP.NE.AND.EX P0, PT, R32, R19, PT, P0 ;  /* 0x000000132000720c */ /* 0x002fe40003f05300 */
[--C-:B------:R-:W-:Y:S02]  /*127a10*/  SHF.R.U64 R7, R6, 0x11, R15.reuse ;  /* 0x0000001106077819 */ /* 0x100fe4000000120f */
[----:B------:R-:W-:Y:S02]  /*127a20*/  SHF.R.U32.HI R14, RZ, 0x11, R15 ;  /* 0x00000011ff0e7819 */ /* 0x000fe4000001160f */
[----:B------:R-:W-:Y:S02]  /*127a30*/  LOP3.LUT R7, R7, R6, RZ, 0x3c, !PT ;  /* 0x0000000607077212 */ /* 0x000fe400078e3cff */
[----:B------:R-:W-:Y:S02]  /*127a40*/  LOP3.LUT R14, R14, R15, RZ, 0x3c, !PT ;  /* 0x0000000f0e0e7212 */ /* 0x000fe400078e3cff */
[----:B------:R-:W-:-:S04]  /*127a50*/  LEA R6, P2, R7, R7, 0x5 ;  /* 0x0000000707067211 */ /* 0x000fc800078428ff */
[----:B------:R-:W-:Y:S01]  /*127a60*/  LEA.HI.X R7, R7, R14, R14, 0x5, P2 ;  /* 0x0000000e07077211 */ /* 0x000fe200010f2c0e */
[----:B------:R-:W-:Y:S08]  /*127a70*/  @P0 BRA `(.L_x_2518) ;  /* 0xfffffff400a00947 */ /* 0x000ff0000383ffff */
[----:B------:R-:W2:Y:S01]  /*127a80*/  LDC R24, c[0x0][0x3c4] ;  /* 0x0000f100ff187b82 */ /* 0x000ea20000000800 */
[----:B------:R-:W-:-:S07]  /*127a90*/  IMAD.U32 R17, RZ, RZ, UR8 ;  /* 0x00000008ff117e24 */ /* 0x000fce000f8e00ff */
.L_x_2517:
        /* <DEDUP_REMOVED lines=8> */
[----:B-1----:R-:W-:-:S04]  /*127b20*/  LEA R22, P0, R17, R12, 0x3 ;  /* 0x0000000c11167211 */ /* 0x002fc800078018ff */
[----:B--2---:R-:W-:-:S05]  /*127b30*/  LEA.HI.X R23, R17, R13, R24, 0x3, P0 ;  /* 0x0000000d11177211 */ /* 0x004fca00000f1c18 */
        /* <DEDUP_REMOVED lines=74> */
.L_x_2519:
[----:B------:R-:W-:Y:S05]  /*127fe0*/  BRA.U !UP1, `(.L_x_2516) ;  /* 0x0000000509087547 */ /* 0x000fea000b800000 */
[----:B------:R-:W-:Y:S02]  /*127ff0*/  UISETP.NE.U32.AND UP0, UPT, UR13, URZ, UPT ;  /* 0x000000ff0d00728c */ /* 0x000fe4000bf05070 */
[----:B------:R-:W-:Y:S02]  /*128000*/  UISETP.NE.U32.AND UP1, UPT, UR10, URZ, UPT ;  /* 0x000000ff0a00728c */ /* 0x000fe4000bf25070 */
[----:B------:R-:W-:Y:S02]  /*128010*/  UISETP.NE.AND.EX UP0, UPT, UR11, URZ, UPT, UP0 ;  /* 0x000000ff0b00728c */ /* 0x000fe4000bf05300 */
[----:B------:R-:W-:-:S07]  /*128020*/  UISETP.NE.AND.EX UP1, UPT, URZ, URZ, UPT, UP1 ;  /* 0x000000ffff00728c */ /* 0x000fce000bf25310 */
[----:B------:R-:W-:Y:S05]  /*128030*/  BRA.U !UP0, `(.L_x_2520) ;  /* 0x0000000108a07547 */ /* 0x000fea000b800000 */
[----:B-1----:R-:W-:-:S04]  /*128040*/  LEA R18, P0, R17, R12, 0x3 ;  /* 0x0000000c11127211 */ /* 0x002fc800078018ff */
[----:B--2---:R-:W-:-:S05]  /*128050*/  LEA.HI.X R19, R17, R13, R24, 0x3, P0 ;  /* 0x0000000d11137211 */ /* 0x004fca00000f1c18 */
        /* <DEDUP_REMOVED lines=38> */
.L_x_2520:
[----:B------:R-:W-:Y:S05]  /*1282c0*/  BRA.U !UP1, `(.L_x_2516) ;  /* 0x0000000109507547 */ /* 0x000fea000b800000 */
[----:B-1----:R-:W-:-:S04]  /*1282d0*/  LEA R12, P0, R17, R12, 0x3 ;  /* 0x0000000c110c7211 */ /* 0x002fc800078018ff */
[----:B--2---:R-:W-:-:S06]  /*1282e0*/  LEA.HI.X R13, R17, R13, R24, 0x3, P0 ;  /* 0x0000000d110d7211 */ /* 0x004fcc00000f1c18 */
        /* <DEDUP_REMOVED lines=18> */
.L_x_2516:
        /* <DEDUP_REMOVED lines=11> */
.L_x_2523:
[----:B01----:R-:W-:-:S04]  /*1284c0*/  LEA R12, P0, R17, R10, 0x3 ;  /* 0x0000000a110c7211 */ /* 0x003fc800078018ff */
[----:B------:R-:W-:-:S05]  /*1284d0*/  LEA.HI.X R13, R17, R11, R32, 0x3, P0 ;  /* 0x0000000b110d7211 */ /* 0x000fca00000f1c20 */
[----:B------:R-:W3:Y:S04]  /*1284e0*/  LD.E.64 R28, desc[UR6][R12.64] ;  /* 0x000000060c1c7980 */ /* 0x000ee8000c101b00 */
[----:B------:R-:W4:Y:S04]  /*1284f0*/  LD.E.64 R26, desc[UR6][R12.64+0x8] ;  /* 0x000008060c1a7980 */ /* 0x000f28000c101b00 */
[----:B--2---:R-:W2:Y:S04]  /*128500*/  LD.E.64 R24, desc[UR6][R12.64+0x10] ;  /* 0x000010060c187980 */ /* 0x004ea8000c101b00 */
[----:B------:R-:W5:Y:S04]  /*128510*/  LD.E.64 R22, desc[UR6][R12.64+0x18] ;  /* 0x000018060c167980 */ /* 0x000f68000c101b00 */
[----:B------:R-:W5:Y:S04]  /*128520*/  LD.E.64 R20, desc[UR6][R12.64+0x20] ;  /* 0x000020060c147980 */ /* 0x000f68000c101b00 */
[----:B------:R-:W5:Y:S04]  /*128530*/  LD.E.64 R18, desc[UR6][R12.64+0x28] ;  /* 0x000028060c127980 */ /* 0x000f68000c101b00 */
[----:B------:R-:W5:Y:S04]  /*128540*/  LD.E.64 R14, desc[UR6][R12.64+0x30] ;  /* 0x000030060c0e7980 */ /* 0x000f68000c101b00 */
[----:B------:R-:W5:Y:S01]  /*128550*/  LD.E.64 R12, desc[UR6][R12.64+0x38] ;  /* 0x000038060c0c7980 */ /* 0x000f62000c101b00 */
        /* <DEDUP_REMOVED lines=119> */
[----:B------:R-:W0:Y:S02]  /*128cd0*/  LDC R19, c[0x0][0x3c4] ;  /* 0x0000f100ff137b82 */ /* 0x000e240000000800 */
        /* <DEDUP_REMOVED lines=15> */
[----:B0-----:R-:W-:Y:S02]  /*128dd0*/  ISETP.NE.AND.EX P0, PT, R32, R19, PT, P0 ;  /* 0x000000132000720c */ /* 0x001fe40003f05300 */
[----:B------:R-:W-:Y:S02]  /*128de0*/  LOP3.LUT R31, R31, R12, RZ, 0x3c, !PT ;  /* 0x0000000c1f1f7212 */ /* 0x000fe400078e3cff */
[----:B------:R-:W-:Y:S02]  /*128df0*/  SHF.R.U32.HI R12, RZ, 0x11, R13 ;  /* 0x00000011ff0c7819 */ /* 0x000fe4000001160d */
[----:B------:R-:W-:-:S02]  /*128e00*/  LEA R30, P2, R31, R31, 0x5 ;  /* 0x0000001f1f1e7211 */ /* 0x000fc400078428ff */
[----:B------:R-:W-:-:S04]  /*128e10*/  LOP3.LUT R12, R12, R13, RZ, 0x3c, !PT ;  /* 0x0000000d0c0c7212 */ /* 0x000fc800078e3cff */
[----:B------:R-:W-:Y:S01]  /*128e20*/  LEA.HI.X R31, R31, R12, R12, 0x5, P2 ;  /* 0x0000000c1f1f7211 */ /* 0x000fe200010f2c0c */
[----:B------:R-:W-:Y:S06]  /*128e30*/  @P0 BRA `(.L_x_2523) ;  /* 0xfffffff400a00947 */ /* 0x000fec000383ffff */
[----:B------:R-:W3:Y:S01]  /*128e40*/  LDC R17, c[0x0][0x3c4] ;  /* 0x0000f100ff117b82 */ /* 0x000ee20000000800 */
[----:B------:R-:W-:-:S07]  /*128e50*/  IMAD.U32 R22, RZ, RZ, UR8 ;  /* 0x00000008ff167e24 */ /* 0x000fce000f8e00ff */
.L_x_2522:
        /* <DEDUP_REMOVED lines=9> */
[----:B---3--:R-:W-:-:S05]  /*128ef0*/  LEA.HI.X R21, R22, R11, R17, 0x3, P0 ;  /* 0x0000000b16157211 */ /* 0x008fca00000f1c11 */
[----:B-1----:R-:W3:Y:S04]  /*128f00*/  LD.E.64 R12, desc[UR6][R20.64] ;  /* 0x00000006140c7980 */ /* 0x002ee8000c101b00 */
        /* <DEDUP_REMOVED lines=13> */
[----:B--2---:R-:W-:Y:S02]  /*128fe0*/  SHF.R.U32.HI R24, RZ, 0x7, R31 ;  /* 0x00000007ff187819 */ /* 0x004fe4000001161f */
        /* <DEDUP_REMOVED lines=59> */
.L_x_2524:
[----:B------:R-:W-:Y:S05]  /*1293a0*/  BRA.U !UP1, `(.L_x_2521) ;  /* 0x0000000509087547 */ /* 0x000fea000b800000 */
[----:B------:R-:W-:Y:S02]  /*1293b0*/  UISETP.NE.U32.AND UP0, UPT, UR13, URZ, UPT ;  /* 0x000000ff0d00728c */ /* 0x000fe4000bf05070 */
[----:B------:R-:W-:Y:S02]  /*1293c0*/  UISETP.NE.U32.AND UP1, UPT, UR10, URZ, UPT ;  /* 0x000000ff0a00728c */ /* 0x000fe4000bf25070 */
[----:B------:R-:W-:Y:S02]  /*1293d0*/  UISETP.NE.AND.EX UP0, UPT, UR11, URZ, UPT, UP0 ;  /* 0x000000ff0b00728c */ /* 0x000fe4000bf05300 */
[----:B------:R-:W-:-:S07]  /*1293e0*/  UISETP.NE.AND.EX UP1, UPT, URZ, URZ, UPT, UP1 ;  /* 0x000000ffff00728c */ /* 0x000fce000bf25310 */
[----:B------:R-:W-:Y:S05]  /*1293f0*/  BRA.U !UP0, `(.L_x_2525) ;  /* 0x0000000108a07547 */ /* 0x000fea000b800000 */
[----:B0-----:R-:W-:-:S04]  /*129400*/  LEA R14, P0, R22, R10, 0x3 ;  /* 0x0000000a160e7211 */ /* 0x001fc800078018ff */
[----:B---3--:R-:W-:-:S05]  /*129410*/  LEA.HI.X R15, R22, R11, R17, 0x3, P0 ;  /* 0x0000000b160f7211 */ /* 0x008fca00000f1c11 */
[----:B-1----:R-:W3:Y:S04]  /*129420*/  LD.E.64 R12, desc[UR6][R14.64] ;  /* 0x000000060e0c7980 */ /* 0x002ee8000c101b00 */
        /* <DEDUP_REMOVED lines=37> */
.L_x_2525:
[----:B------:R-:W-:Y:S05]  /*129680*/  BRA.U !UP1, `(.L_x_2521) ;  /* 0x0000000109507547 */ /* 0x000fea000b800000 */
[----:B0-----:R-:W-:-:S04]  /*129690*/  LEA R10, P0, R22, R10, 0x3 ;  /* 0x0000000a160a7211 */ /* 0x001fc800078018ff */
[----:B---3--:R-:W-:-:S06]  /*1296a0*/  LEA.HI.X R11, R22, R11, R17, 0x3, P0 ;  /* 0x0000000b160b7211 */ /* 0x008fcc00000f1c11 */
[----:B------:R-:W3:Y:S02]  /*1296b0*/  LD.E.64 R10, desc[UR6][R10.64] ;  /* 0x000000060a0a7980 */ /* 0x000ee4000c101b00 */
[----:B---3--:R-:W-:-:S04]  /*1296c0*/  IMAD.WIDE.U32 R30, R10, -0x61c8864f, R30 ;  /* 0x9e3779b10a1e7825 */ /* 0x008fc800078e001e */
[----:B-1----:R-:W-:Y:S01]  /*1296d0*/  IMAD R13, R11, -0x61c8864f, RZ ;  /* 0x9e3779b10b0d7824 */ /* 0x002fe200078e02ff */
        /* <DEDUP_REMOVED lines=15> */
.L_x_2521:
[----:B------:R-:W-:-:S04]  /*1297d0*/  ISETP.GE.U32.AND P0, PT, R6, R30, PT ;  /* 0x0000001e0600720c */ /* 0x000fc80003f06070 */
[----:B------:R-:W-:Y:S01]  /*1297e0*/  ISETP.GE.U32.AND.EX P0, PT, R7, R31, PT, P0 ;  /* 0x0000001f0700720c */ /* 0x000fe20003f06100 */
[----:B------:R-:W-:-:S12]  /*1297f0*/  BRA `(.L_x_2526) ;  /* 0x0000000000687947 */ /* 0x000fd80003800000 */
.L_x_2515:
[----:B------:R-:W2:Y:S01]  /*129800*/  LDCU UR4, c[0x0][0x3c8] ;  /* 0x00007900ff0477ac */ /* 0x000ea20008000800 */
[----:B------:R-:W-:Y:S01]  /*129810*/  PLOP3.LUT P0, PT, PT, PT, PT, 0x80, 0x8 ;  /* 0x000000000008781c */ /* 0x000fe20003f0f070 */
[----:B--2---:R-:W-:-:S09]  /*129820*/  UISETP.NE.AND UP0, UPT, UR4, URZ, UPT ;  /* 0x000000ff0400728c */ /* 0x004fd2000bf05270 */
[----:B------:R-:W-:Y:S05]  /*129830*/  BRA.U !UP0, `(.L_x_2526) ;  /* 0x0000000108587547 */ /* 0x000fea000b800000 */
[----:B------:R-:W-:-:S07]  /*129840*/  CS2R R18, SRZ ;  /* 0x0000000000127805 */ /* 0x000fce000001ff00 */
.L_x_2527:
[C---:B------:R-:W-:Y:S01]  /*129850*/  IMAD.SHL.U32 R15, R18.reuse, 0x8, RZ ;  /* 0x00000008120f7824 */ /* 0x040fe200078e00ff */
[----:B------:R-:W-:-:S04]  /*129860*/  SHF.L.U64.HI R17, R18, 0x3, R19 ;  /* 0x0000000312117819 */ /* 0x000fc80000010213 */
[-C--:B-1----:R-:W-:Y:S02]  /*129870*/  IADD3 R6, P0, PT, R12, R15.reuse, RZ ;  /* 0x0000000f0c067210 */ /* 0x082fe40007f1e0ff */
[----:B0-----:R-:W-:-:S03]  /*129880*/  IADD3 R14, P2, PT, R10, R15, RZ ;  /* 0x0000000f0a0e7210 */ /* 0x001fc60007f5e0ff */
        /* <DEDUP_REMOVED lines=17> */
.L_x_2526:
[----:B------:R-:W-:Y:S05]  /*1299a0*/  BSYNC.RECONVERGENT B1 ;  /* 0x0000000000017941 */ /* 0x000fea0003800200 */
.L_x_2514:
[----:B------:R-:W-:Y:S01]  /*1299b0*/  @P0 VIADD R4, R5, 0x1 ;  /* 0x0000000105040836 */ /* 0x000fe20000000000 */
[----:B------:R-:W-:-:S04]  /*1299c0*/  SEL R2, R2, R5, P0 ;  /* 0x0000000502027207 */ /* 0x000fc80000000000 */
[----:B------:R-:W-:-:S13]  /*1299d0*/  ISETP.GE.AND P0, PT, R4, R2, PT ;  /* 0x000000020400720c */ /* 0x000fda0003f06270 */
[----:B------:R-:W-:Y:S05]  /*1299e0*/  @!P0 BRA `(.L_x_2528) ;  /* 0xffffffbc00f88947 */ /* 0x000fea000383ffff */
.L_x_2507:
[----:B------:R-:W-:Y:S05]  /*1299f0*/  BSYNC.RECONVERGENT B0 ;  /* 0x0000000000007941 */ /* 0x000fea0003800200 */
.L_x_2506:
[----:B------:R-:W4:Y:S01]  /*129a00*/  S2UR UR5, SR_CgaCtaId ;  /* 0x00000000000579c3 */ /* 0x000f220000008800 */
[----:B------:R-:W-:Y:S01]  /*129a10*/  UMOV UR4, 0x400 ;  /* 0x0000040000047882 */ /* 0x000fe20000000000 */
[----:B------:R-:W-:Y:S01]  /*129a20*/  IMAD.IADD R3, R16, 0x1, R4 ;  /* 0x0000000110037824 */ /* 0x000fe200078e0204 */
[----:B------:R-:W-:Y:S01]  /*129a30*/  IADD3 R4, PT, PT, -R4, R8, R0 ;  /* 0x0000000804047210 */ /* 0x000fe20007ffe100 */
[----:B------:R-:W-:Y:S01]  /*129a40*/  BSSY.RECONVERGENT B0, `(.L_x_2529) ;  /* 0x000040e000007945 */ /* 0x000fe20003800200 */
[----:B------:R-:W-:Y:S02]  /*129a50*/  PLOP3.LUT P0, PT, PT, PT, PT, 0x8, 0x80 ;  /* 0x000000000080781c */ /* 0x000fe40003f0e170 */
[----:B------:R-:W-:Y:S01]  /*129a60*/  ISETP.GE.AND P2, PT, R4, R9, PT ;  /* 0x000000090400720c */ /* 0x000fe20003f46270 */
[----:B----4-:R-:W-:-:S06]  /*129a70*/  ULEA UR4, UR5, UR4, 0x18 ;  /* 0x0000000405047291 */ /* 0x010fcc000f8ec0ff */
[----:B------:R-:W-:Y:S02]  /*129a80*/  LEA R16, R3, UR4, 0x3 ;  /* 0x0000000403107c11 */ /* 0x000fe4000f8e18ff */
[----:B------:R-:W-:-:S04]  /*129a90*/  LEA R18, R4, UR4, 0x3 ;  /* 0x0000000404127c11 */ /* 0x000fc8000f8e18ff */
[----:B---3--:R-:W3:Y:S04]  /*129aa0*/  LDS.64 R16, [R16] ;  /* 0x0000000010107984 */ /* 0x008ee80000000a00 */
[----:B------:R-:W4:Y:S01]  /*129ab0*/  LDS.64 R18, [R18] ;  /* 0x0000000012127984 */ /* 0x000f220000000a00 */
[----:B------:R-:W-:Y:S05]  /*129ac0*/  @P2 BRA `(.L_x_2530) ;  /* 0x0000004000142947 */ /* 0x000fea0003800000 */
[----:B------:R-:W-:Y:S02]  /*129ad0*/  ISETP.GE.AND P2, PT, R3, R8, PT ;  /* 0x000000080300720c */ /* 0x000fe40003f46270 */
[----:B------:R-:W-:-:S11]  /*129ae0*/  PLOP3.LUT P0, PT, PT, PT, PT, 0x80, 0x8 ;  /* 0x000000000008781c */ /* 0x000fd60003f0f070 */
[----:B------:R-:W-:Y:S05]  /*129af0*/  @P2 BRA `(.L_x_2530) ;  /* 0x0000004000082947 */ /* 0x000fea0003800000 */
        /* <DEDUP_REMOVED lines=10> */
[----:B-1----:R-:W-:-:S06]  /*129ba0*/  IMAD.MOV.U32 R12, RZ, RZ, RZ ;  /* 0x000000ffff0c7224 */ /* 0x002fcc00078e00ff */
[----:B------:R-:W-:Y:S05]  /*129bb0*/  BRA.U !UP1, `(.L_x_2532) ;  /* 0x0000000509bc7547 */ /* 0x000fea000b800000 */
[----:B------:R-:W-:Y:S01]  /*129bc0*/  IMAD.MOV.U32 R0, RZ, RZ, -0x7bdddcdb ;  /* 0x84222325ff007424 */ /* 0x000fe200078e00ff */
[----:B------:R-:W1:Y:S01]  /*129bd0*/  LDCU UR20, c[0x0][0x3c4] ;  /* 0x00007880ff1477ac */ /* 0x000e620008000800 */
[----:B------:R-:W-:Y:S02]  /*129be0*/  IMAD.MOV.U32 R2, RZ, RZ, -0x340d631c ;  /* 0xcbf29ce4ff027424 */ /* 0x000fe400078e00ff */
[----:B------:R-:W-:Y:S01]  /*129bf0*/  IMAD.MOV.U32 R5, RZ, RZ, RZ ;  /* 0x000000ffff057224 */ /* 0x000fe200078e00ff */
[----:B------:R-:W-:Y:S01]  /*129c00*/  UMOV UR4, URZ ;  /* 0x000000ff00047c82 */ /* 0x000fe20008000000 */
[----:B------:R-:W-:Y:S01]  /*129c10*/  IMAD.MOV.U32 R12, RZ, RZ, RZ ;  /* 0x000000ffff0c7224 */ /* 0x000fe200078e00ff */
[----:B------:R-:W-:-:S06]  /*129c20*/  UMOV UR5, URZ ;  /* 0x000000ff00057c82 */ /* 0x000fcc0008000000 */
.L_x_2533:
[----:B0---4-:R-:W-:-:S04]  /*129c30*/  LEA R10, P0, R5, R18, 0x3 ;  /* 0x00000012050a7211 */ /* 0x011fc800078018ff */
[----:B------:R-:W-:-:S05]  /*129c40*/  LEA.HI.X R11, R5, R19, R12, 0x3, P0 ;  /* 0x00000013050b7211 */ /* 0x000fca00000f1c0c */
[----:B------:R-:W4:Y:S04]  /*129c50*/  LD.E.64 R6, desc[UR6][R10.64] ;  /* 0x000000060a067980 */ /* 0x000f28000c101b00 */
[----:B------:R-:W5:Y:S01]  /*129c60*/  LD.E.64 R10, desc[UR6][R10.64+0x8] ;  /* 0x000008060a0a7980 */ /* 0x000f62000c101b00 */
[----:B------:R-:W-:Y:S01]  /*129c70*/  IMAD R13, R2, 0x1b3, RZ ;  /* 0x000001b3020d7824 */ /* 0x000fe200078e02ff */
[----:B------:R-:W-:Y:S01]  /*129c80*/  UIADD3 UR4, UP1, UPT, UR4, 0x2, URZ ;  /* 0x0000000204047890 */ /* 0x000fe2000ff3e0ff */
[----:B------:R-:W-:-:S03]  /*129c90*/  IADD3 R5, P0, PT, R5, 0x2, RZ ;  /* 0x0000000205057810 */ /* 0x000fc60007f1e0ff */
[----:B------:R-:W-:Y:S02]  /*129ca0*/  UIADD3.X UR5, UPT, UPT, URZ, UR5, URZ, UP1, !UPT ;  /* 0x00000005ff057290 */ /* 0x000fe40008ffe4ff */
[----:B------:R-:W-:Y:S01]  /*129cb0*/  UISETP.NE.U32.AND UP1, UPT, UR4, UR9, UPT ;  /* 0x000000090400728c */ /* 0x000fe2000bf25070 */
[----:B------:R-:W-:-:S03]  /*129cc0*/  IMAD.X R12, RZ, RZ, R12, P0 ;  /* 0x000000ffff0c7224 */ /* 0x000fc600000e060c */
[----:B-1----:R-:W-:Y:S01]  /*129cd0*/  UISETP.NE.AND.EX UP1, UPT, UR5, UR20, UPT, UP1 ;  /* 0x000000140500728c */ /* 0x002fe2000bf25310 */
[----:B----4-:R-:W-:-:S05]  /*129ce0*/  LOP3.LUT R0, R0, 0xff, R6, 0x78, !PT ;  /* 0x000000ff00007812 */ /* 0x010fca00078e7806 */
        /* <DEDUP_REMOVED lines=92> */
.L_x_2532:
[----:B------:R-:W-:Y:S05]  /*12a2b0*/  BRA.U !UP0, `(.L_x_2531) ;  /* 0x0000000108c87547 */ /* 0x000fea000b800000 */
[----:B----4-:R-:W-:-:S04]  /*12a2c0*/  LEA R6, P0, R5, R18, 0x3 ;  /* 0x0000001205067211 */ /* 0x010fc800078018ff */
[----:B------:R-:W-:-:S06]  /*12a2d0*/  LEA.HI.X R7, R5, R19, R12, 0x3, P0 ;  /* 0x0000001305077211 */ /* 0x000fcc00000f1c0c */
[----:B------:R-:W4:Y:S01]  /*12a2e0*/  LD.E.64 R6, desc[UR6][R6.64] ;  /* 0x0000000606067980 */ /* 0x000f22000c101b00 */
[----:B------:R-:W-:Y:S01]  /*12a2f0*/  IMAD R5, R2, 0x1b3, RZ ;  /* 0x000001b302057824 */ /* 0x000fe200078e02ff */
[----:B----4-:R-:W-:-:S05]  /*12a300*/  LOP3.LUT R0, R0, 0xff, R6, 0x78, !PT ;  /* 0x000000ff00007812 */ /* 0x010fca00078e7806 */
        /* <DEDUP_REMOVED lines=45> */
.L_x_2531:
[----:B------:R-:W-:Y:S02]  /*12a5e0*/  IMAD.MOV.U32 R15, RZ, RZ, -0x7bdddcdb ;  /* 0x84222325ff0f7424 */ /* 0x000fe400078e00ff */
[----:B-1----:R-:W-:Y:S01]  /*12a5f0*/  IMAD.MOV.U32 R13, RZ, RZ, -0x340d631c ;  /* 0xcbf29ce4ff0d7424 */ /* 0x002fe200078e00ff */
        /* <DEDUP_REMOVED lines=17> */
.L_x_2536:
[----:B---3--:R-:W-:-:S04]  /*12a710*/  LEA R6, P0, R5, R16, 0x3 ;  /* 0x0000001005067211 */ /* 0x008fc800078018ff */
[----:B------:R-:W-:-:S05]  /*12a720*/  LEA.HI.X R7, R5, R17, R14, 0x3, P0 ;  /* 0x0000001105077211 */ /* 0x000fca00000f1c0e */
[----:B0-----:R-:W3:Y:S04]  /*12a730*/  LD.E.64 R10, desc[UR6][R6.64] ;  /* 0x00000006060a7980 */ /* 0x001ee8000c101b00 */
        /* <DEDUP_REMOVED lines=101> */
.L_x_2535:
[----:B------:R-:W-:Y:S05]  /*12ad90*/  BRA.U !UP0, `(.L_x_2534) ;  /* 0x0000000108c87547 */ /* 0x000fea000b800000 */
[----:B---3--:R-:W-:-:S04]  /*12ada0*/  LEA R6, P0, R5, R16, 0x3 ;  /* 0x0000001005067211 */ /* 0x008fc800078018ff */
[----:B------:R-:W-:-:S05]  /*12adb0*/  LEA.HI.X R7, R5, R17, R14, 0x3, P0 ;  /* 0x0000001105077211 */ /* 0x000fca00000f1c0e */
[----:B0-----:R-:W3:Y:S01]  /*12adc0*/  LD.E.64 R10, desc[UR6][R6.64] ;  /* 0x00000006060a7980 */ /* 0x001ee2000c101b00 */
        /* <DEDUP_REMOVED lines=47> */
.L_x_2534:
        /* <DEDUP_REMOVED lines=16> */
[----:B------:R-:W1:Y:S01]  /*12b1c0*/  LDCU UR20, c[0x0][0x3c4] ;  /* 0x00007880ff1477ac */ /* 0x000e620008000800 */
[----:B------:R-:W-:Y:S01]  /*12b1d0*/  IMAD.MOV.U32 R5, RZ, RZ, RZ ;  /* 0x000000ffff057224 */ /* 0x000fe200078e00ff */
[----:B------:R-:W-:Y:S01]  /*12b1e0*/  UMOV UR4, URZ ;  /* 0x000000ff00047c82 */ /* 0x000fe20008000000 */
[----:B------:R-:W-:-:S05]  /*12b1f0*/  UMOV UR5, URZ ;  /* 0x000000ff00057c82 */ /* 0x000fca0008000000 */
.L_x_2540:
[----:B----4-:R-:W-:-:S04]  /*12b200*/  LEA R6, P0, R30, R18, 0x3 ;  /* 0x000000121e067211 */ /* 0x010fc800078018ff */
[----:B------:R-:W-:-:S05]  /*12b210*/  LEA.HI.X R7, R30, R19, R5, 0x3, P0 ;  /* 0x000000131e077211 */ /* 0x000fca00000f1c05 */
[----:B0-----:R-:W4:Y:S04]  /*12b220*/  LD.E.64 R10, desc[UR6][R6.64] ;  /* 0x00000006060a7980 */ /* 0x001f28000c101b00 */
[----:B------:R-:W5:Y:S04]  /*12b230*/  LD.E.64 R12, desc[UR6][R6.64+0x8] ;  /* 0x00000806060c7980 */ /* 0x000f68000c101b00 */
[----:B------:R-:W3:Y:S04]  /*12b240*/  LD.E.64 R14, desc[UR6][R6.64+0x10] ;  /* 0x00001006060e7980 */ /* 0x000ee8000c101b00 */
[----:B------:R-:W3:Y:S04]  /*12b250*/  LD.E.64 R20, desc[UR6][R6.64+0x18] ;  /* 0x0000180606147980 */ /* 0x000ee8000c101b00 */
[----:B------:R-:W3:Y:S04]  /*12b260*/  LD.E.64 R22, desc[UR6][R6.64+0x20] ;  /* 0x0000200606167980 */ /* 0x000ee8000c101b00 */
[----:B--2---:R-:W2:Y:S04]  /*12b270*/  LD.E.64 R24, desc[UR6][R6.64+0x28] ;  /* 0x0000280606187980 */ /* 0x004ea8000c101b00 */
[----:B------:R-:W2:Y:S01]  /*12b280*/  LD.E.64 R26, desc[UR6][R6.64+0x30] ;  /* 0x00003006061a7980 */ /* 0x000ea2000c101b00 */
[----:B------:R-:W-:-:S02]  /*12b290*/  IMAD.MOV.U32 R28, RZ, RZ, R0 ;  /* 0x000000ffff1c7224 */ /* 0x000fc400078e0000 */
[----:B------:R-:W-:Y:S01]  /*12b2a0*/  IMAD.MOV.U32 R29, RZ, RZ, R2 ;  /* 0x000000ffff1d7224 */ /* 0x000fe200078e0002 */
[----:B------:R-:W2:Y:S01]  /*12b2b0*/  LD.E.64 R6, desc[UR6][R6.64+0x38] ;  /* 0x0000380606067980 */ /* 0x000ea2000c101b00 */
        /* <DEDUP_REMOVED lines=143> */
.L_x_2539:
        /* <DEDUP_REMOVED lines=9> */
[----:B------:R-:W5:Y:S04]  /*12bc40*/  LD.E.64 R12, desc[UR6][R14.64+0x8] ;  /* 0x000008060e0c7980 */ /* 0x000f68000c101b00 */
[----:B0-----:R-:W2:Y:S04]  /*12bc50*/  LD.E.64 R10, desc[UR6][R14.64+0x10] ;  /* 0x000010060e0a7980 */ /* 0x001ea8000c101b00 */
[----:B------:R-:W3:Y:S01]  /*12bc60*/  LD.E.64 R14, desc[UR6][R14.64+0x18] ;  /* 0x000018060e0e7980 */ /* 0x000ee2000c101b00 */
[----:B------:R-:W-:Y:S01]  /*12bc70*/  IMAD.MOV.U32 R20, RZ, RZ, R0 ;  /* 0x000000ffff147224 */ /* 0x000fe200078e0000 */
[----:B------:R-:W-:Y:S01]  /*12bc80*/  IADD3 R30, P2, PT, R30, 0x4, RZ ;  /* 0x000000041e1e7810 */ /* 0x000fe20007f5e0ff */
[----:B------:R-:W-:-:S04]  /*12bc90*/  IMAD.MOV.U32 R21, RZ, RZ, R2 ;  /* 0x000000ffff157224 */ /* 0x000fc800078e0002 */
[----:B------:R-:W-:Y:S02]  /*12bca0*/  IMAD.X R5, RZ, RZ, R5, P2 ;  /* 0x000000ffff057224 */ /* 0x000fe400010e0605 */
[----:B----4-:R-:W-:-:S04]  /*12bcb0*/  IMAD.WIDE.U32 R20, R6, -0x61c8864f, R20 ;  /* 0x9e3779b106147825 */ /* 0x010fc800078e0014 */
[----:B------:R-:W-:Y:S02]  /*12bcc0*/  IMAD R7, R7, -0x61c8864f, RZ ;  /* 0x9e3779b107077824 */ /* 0x000fe400078e02ff */
[----:B-----5:R-:W-:Y:S02]  /*12bcd0*/  IMAD R13, R13, -0x61c8864f, RZ ;  /* 0x9e3779b10d0d7824 */ /* 0x020fe400078e02ff */
[----:B------:R-:W-:Y:S01]  /*12bce0*/  IMAD.IADD R7, R21, 0x1, R7 ;  /* 0x0000000115077824 */ /* 0x000fe200078e0207 */
[----:B------:R-:W-:Y:S01]  /*12bcf0*/  LEA R21, P0, R20, R20, 0xd ;  /* 0x0000001414157211 */ /* 0x000fe200078068ff */
[----:B--2---:R-:W-:-:S03]  /*12bd00*/  IMAD R11, R11, -0x61c8864f, RZ ;  /* 0x9e3779b10b0b7824 */ /* 0x004fc600078e02ff */
        /* <DEDUP_REMOVED lines=62> */
.L_x_2541:
        /* <DEDUP_REMOVED lines=8> */
[----:B------:R-:W4:Y:S04]  /*12c170*/  LD.E.64 R6, desc[UR6][R10.64] ;  /* 0x000000060a067980 */ /* 0x000f28000c101b00 */
[----:B------:R-:W5:Y:S01]  /*12c180*/  LD.E.64 R10, desc[UR6][R10.64+0x8] ;  /* 0x000008060a0a7980 */ /* 0x000f62000c101b00 */
[----:B------:R-:W-:Y:S02]  /*12c190*/  IMAD.MOV.U32 R12, RZ, RZ, R0 ;  /* 0x000000ffff0c7224 */ /* 0x000fe400078e0000 */
[----:B------:R-:W-:Y:S02]  /*12c1a0*/  IMAD.MOV.U32 R13, RZ, RZ, R2 ;  /* 0x000000ffff0d7224 */ /* 0x000fe400078e0002 */
[----:B----4-:R-:W-:-:S04]  /*12c1b0*/  IMAD.WIDE.U32 R12, R6, -0x61c8864f, R12 ;  /* 0x9e3779b1060c7825 */ /* 0x010fc800078e000c */
[----:B------:R-:W-:Y:S01]  /*12c1c0*/  IMAD R7, R7, -0x61c8864f, RZ ;  /* 0x9e3779b107077824 */ /* 0x000fe200078e02ff */
[----:B------:R-:W-:-:S03]  /*12c1d0*/  LEA R0, P0, R12, R12, 0xd ;  /* 0x0000000c0c007211 */ /* 0x000fc600078068ff */
        /* <DEDUP_REMOVED lines=33> */
.L_x_2542:
[----:B------:R-:W-:Y:S05]  /*12c3f0*/  BRA.U !UP1, `(.L_x_2538) ;  /* 0x0000000109587547 */ /* 0x000fea000b800000 */
[----:B----4-:R-:W-:-:S04]  /*12c400*/  LEA R6, P0, R30, R18, 0x3 ;  /* 0x000000121e067211 */ /* 0x010fc800078018ff */
[----:B------:R-:W-:-:S06]  /*12c410*/  LEA.HI.X R7, R30, R19, R5, 0x3, P0 ;  /* 0x000000131e077211 */ /* 0x000fcc00000f1c05 */
[----:B------:R-:W4:Y:S01]  /*12c420*/  LD.E.64 R6, desc[UR6][R6.64] ;  /* 0x0000000606067980 */ /* 0x000f22000c101b00 */
[----:B0-----:R-:W-:Y:S02]  /*12c430*/  IMAD.MOV.U32 R10, RZ, RZ, R0 ;  /* 0x000000ffff0a7224 */ /* 0x001fe400078e0000 */
[----:B------:R-:W-:Y:S02]  /*12c440*/  IMAD.MOV.U32 R11, RZ, RZ, R2 ;  /* 0x000000ffff0b7224 */ /* 0x000fe400078e0002 */
        /* <DEDUP_REMOVED lines=17> */
.L_x_2538:
        /* <DEDUP_REMOVED lines=11> */
[----:B------:R-:W1:Y:S01]  /*12c610*/  LDCU UR20, c[0x0][0x3c4] ;  /* 0x00007880ff1477ac */ /* 0x000e620008000800 */
[----:B------:R-:W-:Y:S01]  /*12c620*/  IMAD.MOV.U32 R5, RZ, RZ, RZ ;  /* 0x000000ffff057224 */ /* 0x000fe200078e00ff */
[----:B------:R-:W-:Y:S01]  /*12c630*/  UMOV UR4, URZ ;  /* 0x000000ff00047c82 */ /* 0x000fe20008000000 */
[----:B------:R-:W-:-:S05]  /*12c640*/  UMOV UR5, URZ ;  /* 0x000000ff00057c82 */ /* 0x000fca0008000000 */
.L_x_2545:
[----:B---3--:R-:W-:-:S04]  /*12c650*/  LEA R6, P0, R30, R16, 0x3 ;  /* 0x000000101e067211 */ /* 0x008fc800078018ff */
[----:B------:R-:W-:-:S05]  /*12c660*/  LEA.HI.X R7, R30, R17, R5, 0x3, P0 ;  /* 0x000000111e077211 */ /* 0x000fca00000f1c05 */
[----:B------:R-:W3:Y:S04]  /*12c670*/  LD.E.64 R26, desc[UR6][R6.64] ;  /* 0x00000006061a7980 */ /* 0x000ee8000c101b00 */
[----:B--2---:R-:W2:Y:S04]  /*12c680*/  LD.E.64 R24, desc[UR6][R6.64+0x8] ;  /* 0x0000080606187980 */ /* 0x004ea8000c101b00 */
[----:B------:R-:W5:Y:S04]  /*12c690*/  LD.E.64 R22, desc[UR6][R6.64+0x10] ;  /* 0x0000100606167980 */ /* 0x000f68000c101b00 */
[----:B------:R-:W4:Y:S04]  /*12c6a0*/  LD.E.64 R20, desc[UR6][R6.64+0x18] ;  /* 0x0000180606147980 */ /* 0x000f28000c101b00 */
[----:B------:R-:W4:Y:S04]  /*12c6b0*/  LD.E.64 R14, desc[UR6][R6.64+0x20] ;  /* 0x00002006060e7980 */ /* 0x000f28000c101b00 */
[----:B------:R-:W4:Y:S04]  /*12c6c0*/  LD.E.64 R12, desc[UR6][R6.64+0x28] ;  /* 0x00002806060c7980 */ /* 0x000f28000c101b00 */
[----:B0-----:R-:W4:Y:S04]  /*12c6d0*/  LD.E.64 R10, desc[UR6][R6.64+0x30] ;  /* 0x00003006060a7980 */ /* 0x001f28000c101b00 */
        /* <DEDUP_REMOVED lines=144> */
.L_x_2544:
        /* <DEDUP_REMOVED lines=9> */
[----:B------:R-:W5:Y:S04]  /*12d070*/  LD.E.64 R12, desc[UR6][R14.64+0x8] ;  /* 0x000008060e0c7980 */ /* 0x000f68000c101b00 */
[----:B0-----:R-:W2:Y:S04]  /*12d080*/  LD.E.64 R10, desc[UR6][R14.64+0x10] ;  /* 0x000010060e0a7980 */ /* 0x001ea8000c101b00 */
[----:B------:R-:W4:Y:S01]  /*12d090*/  LD.E.64 R14, desc[UR6][R14.64+0x18] ;  /* 0x000018060e0e7980 */ /* 0x000f22000c101b00 */
[----:B------:R-:W-:-:S05]  /*12d0a0*/  IADD3 R30, P2, PT, R30, 0x4, RZ ;  /* 0x000000041e1e7810 */ /* 0x000fca0007f5e0ff */
[----:B------:R-:W-:Y:S02]  /*12d0b0*/  IMAD.X R5, RZ, RZ, R5, P2 ;  /* 0x000000ffff057224 */ /* 0x000fe400010e0605 */
[----:B---3--:R-:W-:-:S04]  /*12d0c0*/  IMAD.WIDE.U32 R28, R6, -0x61c8864f, R28 ;  /* 0x9e3779b1061c7825 */ /* 0x008fc800078e001c */
[----:B------:R-:W-:Y:S01]  /*12d0d0*/  IMAD R7, R7, -0x61c8864f, RZ ;  /* 0x9e3779b107077824 */ /* 0x000fe200078e02ff */
[----:B------:R-:W-:Y:S01]  /*12d0e0*/  LEA R6, P0, R28, R28, 0xd ;  /* 0x0000001c1c067211 */ /* 0x000fe200078068ff */
[----:B-----5:R-:W-:Y:S02]  /*12d0f0*/  IMAD R13, R13, -0x61c8864f, RZ ;  /* 0x9e3779b10d0d7824 */ /* 0x020fe400078e02ff */
[----:B------:R-:W-:Y:S02]  /*12d100*/  IMAD.IADD R29, R29, 0x1, R7 ;  /* 0x000000011d1d7824 */ /* 0x000fe400078e0207 */
        /* <DEDUP_REMOVED lines=63> */
.L_x_2546:
[----:B------:R-:W-:Y:S05]  /*12d500*/  BRA.U !UP1, `(.L_x_2543) ;  /* 0x0000000509087547 */ /* 0x000fea000b800000 */
[----:B------:R-:W-:Y:S02]  /*12d510*/  UISETP.NE.U32.AND UP0, UPT, UR13, URZ, UPT ;  /* 0x000000ff0d00728c */ /* 0x000fe4000bf05070 */
[----:B------:R-:W-:Y:S02]  /*12d520*/  UISETP.NE.U32.AND UP1, UPT, UR10, URZ, UPT ;  /* 0x000000ff0a00728c */ /* 0x000fe4000bf25070 */
[----:B------:R-:W-:Y:S02]  /*12d530*/  UISETP.NE.AND.EX UP0, UPT, UR11, URZ, UPT, UP0 ;  /* 0x000000ff0b00728c */ /* 0x000fe4000bf05300 */
[----:B------:R-:W-:-:S07]  /*12d540*/  UISETP.NE.AND.EX UP1, UPT, URZ, URZ, UPT, UP1 ;  /* 0x000000ffff00728c */ /* 0x000fce000bf25310 */
[----:B------:R-:W-:Y:S05]  /*12d550*/  BRA.U !UP0, `(.L_x_2547) ;  /* 0x0000000108a07547 */ /* 0x000fea000b800000 */
[----:B0--3--:R-:W-:-:S04]  /*12d560*/  LEA R10, P0, R30, R16, 0x3 ;  /* 0x000000101e0a7211 */ /* 0x009fc800078018ff */
[----:B------:R-:W-:-:S05]  /*12d570*/  LEA.HI.X R11, R30, R17, R5, 0x3, P0 ;  /* 0x000000111e0b7211 */ /* 0x000fca00000f1c05 */
[----:B------:R-:W3:Y:S04]  /*12d580*/  LD.E.64 R6, desc[UR6][R10.64] ;  /* 0x000000060a067980 */ /* 0x000ee8000c101b00 */
[----:B------:R-:W5:Y:S01]  /*12d590*/  LD.E.64 R10, desc[UR6][R10.64+0x8] ;  /* 0x000008060a0a7980 */ /* 0x000f62000c101b00 */
[----:B---3--:R-:W-:-:S04]  /*12d5a0*/  IMAD.WIDE.U32 R28, R6, -0x61c8864f, R28 ;  /* 0x9e3779b1061c7825 */ /* 0x008fc800078e001c */
        /* <DEDUP_REMOVED lines=35> */
.L_x_2547:
        /* <DEDUP_REMOVED lines=10> */
[----:B0-----:R-:W-:Y:S02]  /*12d880*/  SHF.R.U32.HI R10, RZ, 0x7, R29 ;  /* 0x00000007ff0a7819 */ /* 0x001fe4000001161d */
        /* <DEDUP_REMOVED lines=10> */
.L_x_2543:
[----:B------:R-:W-:-:S04]  /*12d930*/  ISETP.GE.U32.AND P0, PT, R0, R28, PT ;  /* 0x0000001c0000720c */ /* 0x000fc80003f06070 */
[----:B------:R-:W-:-:S04]  /*12d940*/  ISETP.GE.U32.AND.EX P0, PT, R2, R29, PT, P0 ;  /* 0x0000001d0200720c */ /* 0x000fc80003f06100 */
[----:B------:R-:W-:Y:S01]  /*12d950*/  PLOP3.LUT P0, PT, P0, PT, PT, 0x8, 0x80 ;  /* 0x000000000080781c */ /* 0x000fe2000070e170 */
[----:B------:R-:W-:-:S12]  /*12d960*/  BRA `(.L_x_2530) ;  /* 0x00000000006c7947 */ /* 0x000fd80003800000 */
.L_x_2537:
[----:B------:R-:W1:Y:S01]  /*12d970*/  LDCU UR4, c[0x0][0x3c8] ;  /* 0x00007900ff0477ac */ /* 0x000e620008000800 */
[----:B------:R-:W-:Y:S01]  /*12d980*/  PLOP3.LUT P0, PT, PT, PT, PT, 0x8, 0x80 ;  /* 0x000000000080781c */ /* 0x000fe20003f0e170 */
[----:B-1----:R-:W-:-:S09]  /*12d990*/  UISETP.NE.AND UP0, UPT, UR4, URZ, UPT ;  /* 0x000000ff0400728c */ /* 0x002fd2000bf05270 */
[----:B------:R-:W-:Y:S05]  /*12d9a0*/  BRA.U !UP0, `(.L_x_2530) ;  /* 0x00000001085c7547 */ /* 0x000fea000b800000 */
[----:B------:R-:W-:Y:S02]  /*12d9b0*/  IMAD.MOV.U32 R2, RZ, RZ, RZ ;  /* 0x000000ffff027224 */ /* 0x000fe400078e00ff */
[----:B------:R-:W-:-:S07]  /*12d9c0*/  IMAD.MOV.U32 R5, RZ, RZ, RZ ;  /* 0x000000ffff057224 */ /* 0x000fce00078e00ff */
.L_x_2548:
[C---:B0-----:R-:W-:Y:S01]  /*12d9d0*/  IMAD.SHL.U32 R11, R2.reuse, 0x8, RZ ;  /* 0x00000008020b7824 */ /* 0x041fe200078e00ff */
[----:B------:R-:W-:-:S04]  /*12d9e0*/  SHF.L.U64.HI R0, R2, 0x3, R5 ;  /* 0x0000000302007819 */ /* 0x000fc80000010205 */
[C---:B----4-:R-:W-:Y:S02]  /*12d9f0*/  IADD3 R6, P0, PT, R11.reuse, R18, RZ ;  /* 0x000000120b067210 */ /* 0x050fe40007f1e0ff */
[----:B---3--:R-:W-:-:S03]  /*12da00*/  IADD3 R10, P2, PT, R11, R16, RZ ;  /* 0x000000100b0a7210 */ /* 0x008fc60007f5e0ff */
[C---:B------:R-:W-:Y:S02]  /*12da10*/  IMAD.X R7, R0.reuse, 0x1, R19, P0 ;  /* 0x0000000100077824 */ /* 0x040fe400000e0613 */
[----:B------:R-:W-:-:S04]  /*12da20*/  IMAD.X R11, R0, 0x1, R17, P2 ;  /* 0x00000001000b7824 */ /* 0x000fc800010e0611 */
[----:B------:R-:W3:Y:S04]  /*12da30*/  LD.E.64 R6, desc[UR6][R6.64] ;  /* 0x0000000606067980 */ /* 0x000ee8000c101b00 */
[----:B------:R-:W3:Y:S01]  /*12da40*/  LD.E.64 R10, desc[UR6][R10.64] ;  /* 0x000000060a0a7980 */ /* 0x000ee2000c101b00 */
[----:B------:R-:W-:Y:S02]  /*12da50*/  PLOP3.LUT P0, PT, PT, PT, PT, 0x80, 0x8 ;  /* 0x000000000008781c */ /* 0x000fe40003f0f070 */
[----:B---3--:R-:W-:-:S04]  /*12da60*/  ISETP.GE.U32.AND P2, PT, R6, R10, PT ;  /* 0x0000000a0600720c */ /* 0x008fc80003f46070 */
        /* <DEDUP_REMOVED lines=11> */
.L_x_2530:
[----:B------:R-:W-:Y:S05]  /*12db20*/  BSYNC.RECONVERGENT B0 ;  /* 0x0000000000007941 */ /* 0x000fea0003800200 */
.L_x_2529:
        /* <DEDUP_REMOVED lines=20> */
[----:B---3--:R-:W-:Y:S02]  /*12dc70*/  IMAD.MOV.U32 R3, RZ, RZ, -0x7bdddcdb ;  /* 0x84222325ff037424 */ /* 0x008fe400078e00ff */
        /* <DEDUP_REMOVED lines=18> */
.L_x_2553:
[----:B0---4-:R-:W-:-:S04]  /*12dda0*/  LEA R10, P0, R5, R18, 0x3 ;  /* 0x00000012050a7211 */ /* 0x011fc800078018ff */
        /* <DEDUP_REMOVED lines=103> */
.L_x_2552:
[----:B------:R-:W-:Y:S05]  /*12e420*/  BRA.U !UP0, `(.L_x_2551) ;  /* 0x0000000108c87547 */ /* 0x000fea000b800000 */
[----:B----4-:R-:W-:-:S04]  /*12e430*/  LEA R6, P0, R5, R18, 0x3 ;  /* 0x0000001205067211 */ /* 0x010fc800078018ff */
[----:B------:R-:W-:-:S06]  /*12e440*/  LEA.HI.X R7, R5, R19, R12, 0x3, P0 ;  /* 0x0000001305077211 */ /* 0x000fcc00000f1c0c */
[----:B------:R-:W3:Y:S01]  /*12e450*/  LD.E.64 R6, desc[UR6][R6.64] ;  /* 0x0000000606067980 */ /* 0x000ee2000c101b00 */
[----:B0-----:R-:W-:Y:S01]  /*12e460*/  IMAD R10, R4, 0x1b3, RZ ;  /* 0x000001b3040a7824 */ /* 0x001fe200078e02ff */
        /* <DEDUP_REMOVED lines=46> */
.L_x_2551:
[----:B-1----:R-:W-:Y:S02]  /*12e750*/  IMAD.MOV.U32 R13, RZ, RZ, -0x7bdddcdb ;  /* 0x84222325ff0d7424 */ /* 0x002fe400078e00ff */
        /* <DEDUP_REMOVED lines=18> */
.L_x_2556:
        /* <DEDUP_REMOVED lines=104> */
.L_x_2555:
        /* <DEDUP_REMOVED lines=51> */
.L_x_2554:
        /* <DEDUP_REMOVED lines=15> */
[----:B------:R-:W1:Y:S01]  /*12f320*/  LDCU UR20, c[0x0][0x3c4] ;  /* 0x00007880ff1477ac */ /* 0x000e620008000800 */
[----:B------:R-:W-:Y:S01]  /*12f330*/  UMOV UR4, URZ ;  /* 0x000000ff00047c82 */ /* 0x000fe20008000000 */
[----:B------:R-:W-:-:S05]  /*12f340*/  UMOV UR5, URZ ;  /* 0x000000ff00057c82 */ /* 0x000fca0008000000 */
.L_x_2560:
[----:B----4-:R-:W-:-:S04]  /*12f350*/  LEA R6, P0, R31, R18, 0x3 ;  /* 0x000000121f067211 */ /* 0x010fc800078018ff */
[----:B------:R-:W-:-:S05]  /*12f360*/  LEA.HI.X R7, R31, R19, R30, 0x3, P0 ;  /* 0x000000131f077211 */ /* 0x000fca00000f1c1e */
[----:B0-----:R-:W3:Y:S04]  /*12f370*/  LD.E.64 R10, desc[UR6][R6.64] ;  /* 0x00000006060a7980 */ /* 0x001ee8000c101b00 */
[----:B------:R-:W4:Y:S04]  /*12f380*/  LD.E.64 R12, desc[UR6][R6.64+0x8] ;  /* 0x00000806060c7980 */ /* 0x000f28000c101b00 */
[----:B------:R-:W5:Y:S04]  /*12f390*/  LD.E.64 R20, desc[UR6][R6.64+0x10] ;  /* 0x0000100606147980 */ /* 0x000f68000c101b00 */
[----:B------:R-:W5:Y:S04]  /*12f3a0*/  LD.E.64 R22, desc[UR6][R6.64+0x18] ;  /* 0x0000180606167980 */ /* 0x000f68000c101b00 */
[----:B--2---:R-:W2:Y:S04]  /*12f3b0*/  LD.E.64 R24, desc[UR6][R6.64+0x20] ;  /* 0x0000200606187980 */ /* 0x004ea8000c101b00 */
[----:B------:R-:W2:Y:S04]  /*12f3c0*/  LD.E.64 R26, desc[UR6][R6.64+0x28] ;  /* 0x00002806061a7980 */ /* 0x000ea8000c101b00 */
[----:B------:R-:W2:Y:S01]  /*12f3d0*/  LD.E.64 R28, desc[UR6][R6.64+0x30] ;  /* 0x00003006061c7980 */ /* 0x000ea2000c101b00 */
[----:B------:R-:W-:-:S02]  /*12f3e0*/  IMAD.MOV.U32 R5, RZ, RZ, R4 ;  /* 0x000000ffff057224 */ /* 0x000fc400078e0004 */
[----:B------:R-:W-:Y:S01]  /*12f3f0*/  IMAD.MOV.U32 R4, RZ, RZ, R3 ;  /* 0x000000ffff047224 */ /* 0x000fe200078e0003 */
[----:B------:R-:W2:Y:S03]  /*12f400*/  LD.E.64 R6, desc[UR6][R6.64+0x38] ;  /* 0x0000380606067980 */ /* 0x000ea6000c101b00 */
        /* <DEDUP_REMOVED lines=143> */
.L_x_2559:
        /* <DEDUP_REMOVED lines=8> */
[----:B------:R-:W3:Y:S04]  /*12fd80*/  LD.E.64 R6, desc[UR6][R20.64] ;  /* 0x0000000614067980 */ /* 0x000ee8000c101b00 */
[----:B------:R-:W4:Y:S04]  /*12fd90*/  LD.E.64 R12, desc[UR6][R20.64+0x8] ;  /* 0x00000806140c7980 */ /* 0x000f28000c101b00 */
[----:B0-----:R-:W5:Y:S04]  /*12fda0*/  LD.E.64 R10, desc[UR6][R20.64+0x10] ;  /* 0x00001006140a7980 */ /* 0x001f68000c101b00 */
        /* <DEDUP_REMOVED lines=73> */
.L_x_2561:
        /* <DEDUP_REMOVED lines=8> */
[----:B------:R-:W3:Y:S04]  /*1302c0*/  LD.E.64 R6, desc[UR6][R10.64] ;  /* 0x000000060a067980 */ /* 0x000ee8000c101b00 */
[----:B------:R-:W4:Y:S01]  /*1302d0*/  LD.E.64 R10, desc[UR6][R10.64+0x8] ;  /* 0x000008060a0a7980 */ /* 0x000f22000c101b00 */
[----:B------:R-:W-:Y:S02]  /*1302e0*/  IMAD.MOV.U32 R5, RZ, RZ, R4 ;  /* 0x000000ffff057224 */ /* 0x000fe400078e0004 */
[----:B------:R-:W-:-:S04]  /*1302f0*/  IMAD.MOV.U32 R4, RZ, RZ, R3 ;  /* 0x000000ffff047224 */ /* 0x000fc800078e0003 */
        /* <DEDUP_REMOVED lines=36> */
.L_x_2562:
[----:B------:R-:W-:Y:S05]  /*130540*/  BRA.U !UP1, `(.L_x_2558) ;  /* 0x0000000109587547 */ /* 0x000fea000b800000 */
[----:B----4-:R-:W-:-:S04]  /*130550*/  LEA R6, P0, R31, R18, 0x3 ;  /* 0x000000121f067211 */ /* 0x010fc800078018ff */
        /* <DEDUP_REMOVED lines=8> */
[----:B0-----:R-:W-:-:S04]  /*1305e0*/  LEA.HI.X R10, R4, R5, R5, 0xd, P0 ;  /* 0x00000005040a7211 */ /* 0x001fc800000f6c05 */
        /* <DEDUP_REMOVED lines=12> */
.L_x_2558:
        /* <DEDUP_REMOVED lines=15> */
.L_x_2565:
[----:B0-----:R-:W-:-:S04]  /*1307a0*/  LEA R6, P0, R32, R16, 0x3 ;  /* 0x0000001020067211 */ /* 0x001fc800078018ff */
[----:B------:R-:W-:-:S05]  /*1307b0*/  LEA.HI.X R7, R32, R17, R5, 0x3, P0 ;  /* 0x0000001120077211 */ /* 0x000fca00000f1c05 */
[----:B------:R-:W3:Y:S04]  /*1307c0*/  LD.E.64 R28, desc[UR6][R6.64] ;  /* 0x00000006061c7980 */ /* 0x000ee8000c101b00 */
[----:B------:R-:W5:Y:S04]  /*1307d0*/  LD.E.64 R26, desc[UR6][R6.64+0x8] ;  /* 0x00000806061a7980 */ /* 0x000f68000c101b00 */
[----:B--2---:R-:W2:Y:S04]  /*1307e0*/  LD.E.64 R24, desc[UR6][R6.64+0x10] ;  /* 0x0000100606187980 */ /* 0x004ea8000c101b00 */
[----:B------:R-:W4:Y:S04]  /*1307f0*/  LD.E.64 R22, desc[UR6][R6.64+0x18] ;  /* 0x0000180606167980 */ /* 0x000f28000c101b00 */
[----:B------:R-:W4:Y:S04]  /*130800*/  LD.E.64 R20, desc[UR6][R6.64+0x20] ;  /* 0x0000200606147980 */ /* 0x000f28000c101b00 */
[----:B------:R-:W4:Y:S04]  /*130810*/  LD.E.64 R12, desc[UR6][R6.64+0x28] ;  /* 0x00002806060c7980 */ /* 0x000f28000c101b00 */
[----:B------:R-:W4:Y:S04]  /*130820*/  LD.E.64 R10, desc[UR6][R6.64+0x30] ;  /* 0x00003006060a7980 */ /* 0x000f28000c101b00 */
        /* <DEDUP_REMOVED lines=144> */
.L_x_2564:
        /* <DEDUP_REMOVED lines=9> */
[----:B------:R-:W5:Y:S04]  /*1311c0*/  LD.E.64 R12, desc[UR6][R20.64+0x8] ;  /* 0x00000806140c7980 */ /* 0x000f68000c101b00 */
[----:B------:R-:W2:Y:S04]  /*1311d0*/  LD.E.64 R10, desc[UR6][R20.64+0x10] ;  /* 0x00001006140a7980 */ /* 0x000ea8000c101b00 */
        /* <DEDUP_REMOVED lines=71> */
.L_x_2566:
[----:B------:R-:W-:Y:S05]  /*131650*/  BRA.U !UP1, `(.L_x_2563) ;  /* 0x0000000509087547 */ /* 0x000fea000b800000 */
[----:B------:R-:W-:Y:S02]  /*131660*/  UISETP.NE.U32.AND UP0, UPT, UR13, URZ, UPT ;  /* 0x000000ff0d00728c */ /* 0x000fe4000bf05070 */
[----:B------:R-:W-:Y:S02]  /*131670*/  UISETP.NE.U32.AND UP1, UPT, UR10, URZ, UPT ;  /* 0x000000ff0a00728c */ /* 0x000fe4000bf25070 */
[----:B------:R-:W-:Y:S02]  /*131680*/  UISETP.NE.AND.EX UP0, UPT, UR11, URZ, UPT, UP0 ;  /* 0x000000ff0b00728c */ /* 0x000fe4000bf05300 */
[----:B------:R-:W-:-:S07]  /*131690*/  UISETP.NE.AND.EX UP1, UPT, URZ, URZ, UPT, UP1 ;  /* 0x000000ffff00728c */ /* 0x000fce000bf25310 */
[----:B------:R-:W-:Y:S05]  /*1316a0*/  BRA.U !UP0, `(.L_x_2567) ;  /* 0x0000000108a07547 */ /* 0x000fea000b800000 */
[----:B0-----:R-:W-:-:S04]  /*1316b0*/  LEA R10, P0, R32, R16, 0x3 ;  /* 0x00000010200a7211 */ /* 0x001fc800078018ff */
        /* <DEDUP_REMOVED lines=39> */
.L_x_2567:
        /* <DEDUP_REMOVED lines=21> */
.L_x_2563:
[----:B------:R-:W-:-:S04]  /*131a80*/  ISETP.GE.U32.AND P0, PT, R3, R30, PT ;  /* 0x0000001e0300720c */ /* 0x000fc80003f06070 */
[----:B------:R-:W-:-:S04]  /*131a90*/  ISETP.GE.U32.AND.EX P0, PT, R4, R31, PT, P0 ;  /* 0x0000001f0400720c */ /* 0x000fc80003f06100 */
[----:B------:R-:W-:Y:S01]  /*131aa0*/  PLOP3.LUT P0, PT, P0, PT, PT, 0x8, 0x80 ;  /* 0x000000000080781c */ /* 0x000fe2000070e170 */
[----:B------:R-:W-:-:S12]  /*131ab0*/  BRA `(.L_x_2550) ;  /* 0x00000000006c7947 */ /* 0x000fd80003800000 */
.L_x_2557:
[----:B------:R-:W1:Y:S01]  /*131ac0*/  LDCU UR4, c[0x0][0x3c8] ;  /* 0x00007900ff0477ac */ /* 0x000e620008000800 */
[----:B------:R-:W-:Y:S01]  /*131ad0*/  PLOP3.LUT P0, PT, PT, PT, PT, 0x8, 0x80 ;  /* 0x000000000080781c */ /* 0x000fe20003f0e170 */
[----:B-1----:R-:W-:-:S09]  /*131ae0*/  UISETP.NE.AND UP0, UPT, UR4, URZ, UPT ;  /* 0x000000ff0400728c */ /* 0x002fd2000bf05270 */
[----:B------:R-:W-:Y:S05]  /*131af0*/  BRA.U !UP0, `(.L_x_2550) ;  /* 0x00000001085c7547 */ /* 0x000fea000b800000 */
[----:B------:R-:W-:Y:S02]  /*131b00*/  IMAD.MOV.U32 R3, RZ, RZ, RZ ;  /* 0x000000ffff037224 */ /* 0x000fe400078e00ff */
[----:B------:R-:W-:-:S07]  /*131b10*/  IMAD.MOV.U32 R12, RZ, RZ, RZ ;  /* 0x000000ffff0c7224 */ /* 0x000fce00078e00ff */
.L_x_2568:
[C---:B------:R-:W-:Y:S01]  /*131b20*/  IMAD.SHL.U32 R5, R3.reuse, 0x8, RZ ;  /* 0x0000000803057824 */ /* 0x040fe200078e00ff */
[----:B0-----:R-:W-:-:S04]  /*131b30*/  SHF.L.U64.HI R10, R3, 0x3, R12 ;  /* 0x00000003030a7819 */ /* 0x001fc8000001020c */
[C---:B----4-:R-:W-:Y:S02]  /*131b40*/  IADD3 R6, P0, PT, R5.reuse, R18, RZ ;  /* 0x0000001205067210 */ /* 0x050fe40007f1e0ff */
[----:B------:R-:W-:-:S03]  /*131b50*/  IADD3 R4, P2, PT, R5, R16, RZ ;  /* 0x0000001005047210 */ /* 0x000fc60007f5e0ff */
        /* <DEDUP_REMOVED lines=17> */
.L_x_2550:
[----:B------:R-:W-:Y:S05]  /*131c70*/  BSYNC.RECONVERGENT B0 ;  /* 0x0000000000007941 */ /* 0x000fea0003800200 */
.L_x_2549:
[----:B------:R-:W5:Y:S01]  /*131c80*/  S2UR UR5, SR_CgaCtaId ;  /* 0x00000000000579c3 */ /* 0x000f620000008800 */
[----:B---3--:R-:W-:Y:S01]  /*131c90*/  VIADD R4, R0, 0x1 ;  /* 0x0000000100047836 */ /* 0x008fe20000000000 */
[----:B------:R-:W-:Y:S01]  /*131ca0*/  UMOV UR4, 0x400 ;  /* 0x0000040000047882 */ /* 0x000fe20000000000 */
[----:B------:R-:W-:Y:S01]  /*131cb0*/  @!P0 IMAD.MOV R4, RZ, RZ, R0 ;  /* 0x000000ffff048224 */ /* 0x000fe200078e0200 */
[----:B------:R-:W-:Y:S01]  /*131cc0*/  BSSY.RECONVERGENT B0, `(.L_x_2569) ;  /* 0x0000410000007945 */ /* 0x000fe20003800200 */
[----:B------:R-:W-:Y:S01]  /*131cd0*/  VIADD R5, R2, 0x1 ;  /* 0x0000000102057836 */ /* 0x000fe20000000000 */
[----:B0---4-:R-:W-:Y:S01]  /*131ce0*/  SEL R0, R18, R16, P0 ;  /* 0x0000001012007207 */ /* 0x011fe20000000000 */
[----:B------:R-:W-:Y:S01]  /*131cf0*/  @P0 IMAD.MOV R5, RZ, RZ, R2 ;  /* 0x000000ffff050224 */ /* 0x000fe200078e0202 */
[----:B------:R-:W-:Y:S02]  /*131d00*/  ISETP.GE.AND P2, PT, R4, R9, PT ;  /* 0x000000090400720c */ /* 0x000fe40003f46270 */
[----:B------:R-:W-:Y:S01]  /*131d10*/  SEL R2, R19, R17, P0 ;  /* 0x0000001113027207 */ /* 0x000fe20000000000 */
[----:B-----5:R-:W-:-:S06]  /*131d20*/  ULEA UR4, UR5, UR4, 0x18 ;  /* 0x0000000405047291 */ /* 0x020fcc000f8ec0ff */
[----:B------:R-:W-:Y:S02]  /*131d30*/  @!P0 LEA R3, R5, UR4, 0x3 ;  /* 0x0000000405038c11 */ /* 0x000fe4000f8e18ff */
[----:B------:R-:W-:-:S03]  /*131d40*/  @P0 LEA R6, R4, UR4, 0x3 ;  /* 0x0000000404060c11 */ /* 0x000fc6000f8e18ff */
[----:B------:R0:W3:Y:S04]  /*131d50*/  @!P0 LDS.64 R16, [R3] ;  /* 0x0000000003108984 */ /* 0x0000e80000000a00 */
[----:B------:R0:W4:Y:S01]  /*131d60*/  @P0 LDS.64 R18, [R6] ;  /* 0x0000000006120984 */ /* 0x0001220000000a00 */
[----:B------:R-:W-:Y:S01]  /*131d70*/  PLOP3.LUT P0, PT, PT, PT, PT, 0x8, 0x80 ;  /* 0x000000000080781c */ /* 0x000fe20003f0e170 */
[----:B------:R-:W-:-:S12]  /*131d80*/  @P2 BRA `(.L_x_2570) ;  /* 0x00000040000c2947 */ /* 0x000fd80003800000 */
[----:B------:R-:W-:Y:S02]  /*131d90*/  ISETP.GE.AND P2, PT, R5, R8, PT ;  /* 0x000000080500720c */ /* 0x000fe40003f46270 */
[----:B------:R-:W-:-:S11]  /*131da0*/  PLOP3.LUT P0, PT, PT, PT, PT, 0x80, 0x8 ;  /* 0x000000000008781c */ /* 0x000fd60003f0f070 */
[----:B------:R-:W-:Y:S05]  /*131db0*/  @P2 BRA `(.L_x_2570) ;  /* 0x0000004000002947 */ /* 0x000fea0003800000 */
        /* <DEDUP_REMOVED lines=13> */
[----:B------:R-:W0:Y:S01]  /*131e90*/  LDCU UR20, c[0x0][0x3c4] ;  /* 0x00007880ff1477ac */ /* 0x000e220008000800 */
[----:B------:R-:W-:Y:S02]  /*131ea0*/  IMAD.MOV.U32 R6, RZ, RZ, -0x340d631c ;  /* 0xcbf29ce4ff067424 */ /* 0x000fe400078e00ff */
[----:B------:R-:W-:Y:S01]  /*131eb0*/  IMAD.MOV.U32 R7, RZ, RZ, RZ ;  /* 0x000000ffff077224 */ /* 0x000fe200078e00ff */
[----:B------:R-:W-:Y:S01]  /*131ec0*/  UMOV UR4, URZ ;  /* 0x000000ff00047c82 */ /* 0x000fe20008000000 */
[----:B------:R-:W-:Y:S01]  /*131ed0*/  IMAD.MOV.U32 R20, RZ, RZ, RZ ;  /* 0x000000ffff147224 */ /* 0x000fe200078e00ff */
[----:B------:R-:W-:-:S06]  /*131ee0*/  UMOV UR5, URZ ;  /* 0x000000ff00057c82 */ /* 0x000fcc0008000000 */
.L_x_2573:
[----:B-1--4-:R-:W-:-:S04]  /*131ef0*/  LEA R12, P0, R7, R18, 0x3 ;  /* 0x00000012070c7211 */ /* 0x012fc800078018ff */
        /* <DEDUP_REMOVED lines=9> */
[----:B0-----:R-:W-:Y:S01]  /*131f90*/  UISETP.NE.AND.EX UP1, UPT, UR5, UR20, UPT, UP1 ;  /* 0x000000140500728c */ /* 0x001fe2000bf25310 */
        /* <DEDUP_REMOVED lines=45> */
[----:B-----5:R-:W-:-:S03]  /*132270*/  LOP3.LUT R3, R10, 0xff, R12, 0x78, !PT ;  /* 0x000000ff0a037812 */ /* 0x020fc600078e780c */
        /* <DEDUP_REMOVED lines=47> */
.L_x_2572:
[----:B------:R-:W-:Y:S05]  /*132570*/  BRA.U !UP0, `(.L_x_2571) ;  /* 0x0000000108c87547 */ /* 0x000fea000b800000 */
[----:B----4-:R-:W-:-:S04]  /*132580*/  LEA R10, P0, R7, R18, 0x3 ;  /* 0x00000012070a7211 */ /* 0x010fc800078018ff */
[----:B------:R-:W-:-:S06]  /*132590*/  LEA.HI.X R11, R7, R19, R20, 0x3, P0 ;  /* 0x00000013070b7211 */ /* 0x000fcc00000f1c14 */
[----:B------:R-:W4:Y:S01]  /*1325a0*/  LD.E.64 R10, desc[UR6][R10.64] ;  /* 0x000000060a0a7980 */ /* 0x000f22000c101b00 */
[----:B-1----:R-:W-:Y:S01]  /*1325b0*/  IMAD R12, R6, 0x1b3, RZ ;  /* 0x000001b3060c7824 */ /* 0x002fe200078e02ff */
        /* <DEDUP_REMOVED lines=46> */
.L_x_2571:
        /* <DEDUP_REMOVED lines=19> */
.L_x_2576:
[----:B---3--:R-:W-:-:S04]  /*1329d0*/  LEA R10, P0, R7, R16, 0x3 ;  /* 0x00000010070a7211 */ /* 0x008fc800078018ff */
[----:B------:R-:W-:-:S05]  /*1329e0*/  LEA.HI.X R11, R7, R17, R22, 0x3, P0 ;  /* 0x00000011070b7211 */ /* 0x000fca00000f1c16 */
[----:B-1----:R-:W3:Y:S04]  /*1329f0*/  LD.E.64 R12, desc[UR6][R10.64] ;  /* 0x000000060a0c7980 */ /* 0x002ee8000c101b00 */
[----:B------:R-:W5:Y:S01]  /*132a00*/  LD.E.64 R10, desc[UR6][R10.64+0x8] ;  /* 0x000008060a0a7980 */ /* 0x000f62000c101b00 */
[----:B--2---:R-:W-:Y:S01]  /*132a10*/  IMAD R24, R25, 0x1b3, RZ ;  /* 0x000001b319187824 */ /* 0x004fe200078e02ff */
[----:B------:R-:W-:Y:S01]  /*132a20*/  UIADD3 UR4, UP1, UPT, UR4, 0x2, URZ ;  /* 0x0000000204047890 */ /* 0x000fe2000ff3e0ff */
[----:B------:R-:W-:-:S03]  /*132a30*/  IADD3 R7, P0, PT, R7, 0x2, RZ ;  /* 0x0000000207077810 */ /* 0x000fc60007f1e0ff */
[----:B------:R-:W-:Y:S02]  /*132a40*/  UIADD3.X UR5, UPT, UPT, URZ, UR5, URZ, UP1, !UPT ;  /* 0x00000005ff057290 */ /* 0x000fe40008ffe4ff */
[----:B------:R-:W-:Y:S01]  /*132a50*/  UISETP.NE.U32.AND UP1, UPT, UR4, UR9, UPT ;  /* 0x000000090400728c */ /* 0x000fe2000bf25070 */
[----:B------:R-:W-:-:S03]  /*132a60*/  IMAD.X R22, RZ, RZ, R22, P0 ;  /* 0x000000ffff167224 */ /* 0x000fc600000e0616 */
[----:B0-----:R-:W-:Y:S01]  /*132a70*/  UISETP.NE.AND.EX UP1, UPT, UR5, UR20, UPT, UP1 ;  /* 0x000000140500728c */ /* 0x001fe2000bf25310 */
        /* <DEDUP_REMOVED lines=93> */
.L_x_2575:
[----:B------:R-:W-:Y:S05]  /*133050*/  BRA.U !UP0, `(.L_x_2574) ;  /* 0x0000000108c87547 */ /* 0x000fea000b800000 */
[----:B---3--:R-:W-:-:S04]  /*133060*/  LEA R10, P0, R7, R16, 0x3 ;  /* 0x00000010070a7211 */ /* 0x008fc800078018ff */
[----:B------:R-:W-:-:S06]  /*133070*/  LEA.HI.X R11, R7, R17, R22, 0x3, P0 ;  /* 0x00000011070b7211 */ /* 0x000fcc00000f1c16 */
[----:B------:R-:W3:Y:S01]  /*133080*/  LD.E.64 R10, desc[UR6][R10.64] ;  /* 0x000000060a0a7980 */ /* 0x000ee2000c101b00 */
[----:B------:R-:W-:Y:S01]  /*133090*/  IMAD R20, R25, 0x1b3, RZ ;  /* 0x000001b319147824 */ /* 0x000fe200078e02ff */
[----:B---3--:R-:W-:Y:S02]  /*1330a0*/  LOP3.LUT R21, R21, 0xff, R10, 0x78, !PT ;  /* 0x000000ff15157812 */ /* 0x008fe400078e780a */
[----:B------:R-:W-:-:S03]  /*1330b0*/  SHF.R.U64 R7, R10, 0x8, R11 ;  /* 0x000000080a077819 */ /* 0x000fc6000000120b */
[----:B-1----:R-:W-:-:S04]  /*1330c0*/  IMAD.WIDE.U32 R12, R21, 0x1b3, RZ ;  /* 0x000001b3150c7825 */ /* 0x002fc800078e00ff */
        /* <DEDUP_REMOVED lines=43> */
.L_x_2574:
        /* <DEDUP_REMOVED lines=15> */
[----:B------:R-:W0:Y:S01]  /*133470*/  LDCU UR20, c[0x0][0x3c4] ;  /* 0x00007880ff1477ac */ /* 0x000e220008000800 */
[----:B------:R-:W-:Y:S01]  /*133480*/  UMOV UR4, URZ ;  /* 0x000000ff00047c82 */ /* 0x000fe20008000000 */
[----:B------:R-:W-:-:S05]  /*133490*/  UMOV UR5, URZ ;  /* 0x000000ff00057c82 */ /* 0x000fca0008000000 */
.L_x_2580:
[----:B----4-:R-:W-:-:S04]  /*1334a0*/  LEA R10, P0, R33, R18, 0x3 ;  /* 0x00000012210a7211 */ /* 0x010fc800078018ff */
[----:B------:R-:W-:-:S05]  /*1334b0*/  LEA.HI.X R11, R33, R19, R32, 0x3, P0 ;  /* 0x00000013210b7211 */ /* 0x000fca00000f1c20 */
[----:B-1----:R-:W4:Y:S04]  /*1334c0*/  LD.E.64 R12, desc[UR6][R10.64] ;  /* 0x000000060a0c7980 */ /* 0x002f28000c101b00 */
[----:B------:R-:W5:Y:S04]  /*1334d0*/  LD.E.64 R20, desc[UR6][R10.64+0x8] ;  /* 0x000008060a147980 */ /* 0x000f68000c101b00 */
[----:B------:R-:W3:Y:S04]  /*1334e0*/  LD.E.64 R22, desc[UR6][R10.64+0x10] ;  /* 0x000010060a167980 */ /* 0x000ee8000c101b00 */
[----:B--2---:R-:W2:Y:S04]  /*1334f0*/  LD.E.64 R24, desc[UR6][R10.64+0x18] ;  /* 0x000018060a187980 */ /* 0x004ea8000c101b00 */
[----:B------:R-:W2:Y:S04]  /*133500*/  LD.E.64 R26, desc[UR6][R10.64+0x20] ;  /* 0x000020060a1a7980 */ /* 0x000ea8000c101b00 */
[----:B------:R-:W2:Y:S04]  /*133510*/  LD.E.64 R28, desc[UR6][R10.64+0x28] ;  /* 0x000028060a1c7980 */ /* 0x000ea8000c101b00 */
[----:B------:R-:W2:Y:S01]  /*133520*/  LD.E.64 R30, desc[UR6][R10.64+0x30] ;  /* 0x000030060a1e7980 */ /* 0x000ea2000c101b00 */
[----:B------:R-:W-:-:S02]  /*133530*/  IMAD.MOV.U32 R7, RZ, RZ, R6 ;  /* 0x000000ffff077224 */ /* 0x000fc400078e0006 */
[----:B------:R-:W-:Y:S01]  /*133540*/  IMAD.MOV.U32 R6, RZ, RZ, R3 ;  /* 0x000000ffff067224 */ /* 0x000fe200078e0003 */
[----:B------:R-:W2:Y:S03]  /*133550*/  LD.E.64 R10, desc[UR6][R10.64+0x38] ;  /* 0x000038060a0a7980 */ /* 0x000ea6000c101b00 */
        /* <DEDUP_REMOVED lines=133> */
[----:B0-----:R-:W-:Y:S01]  /*133db0*/  UISETP.NE.AND.EX UP1, UPT, UR5, UR20, UPT, UP1 ;  /* 0x000000140500728c */ /* 0x001fe2000bf25310 */
        /* <DEDUP_REMOVED lines=9> */
.L_x_2579:
        /* <DEDUP_REMOVED lines=10> */
[----:B-1----:R-:W3:Y:S04]  /*133ef0*/  LD.E.64 R12, desc[UR6][R22.64+0x10] ;  /* 0x00001006160c7980 */ /* 0x002ee8000c101b00 */
[----:B------:R-:W3:Y:S01]  /*133f00*/  LD.E.64 R22, desc[UR6][R22.64+0x18] ;  /* 0x0000180616167980 */ /* 0x000ee2000c101b00 */
[----:B------:R-:W-:Y:S01]  /*133f10*/  IMAD.MOV.U32 R7, RZ, RZ, R6 ;  /* 0x000000ffff077224 */ /* 0x000fe200078e0006 */
[----:B------:R-:W-:Y:S01]  /*133f20*/  IADD3 R33, P2, PT, R33, 0x4, RZ ;  /* 0x0000000421217810 */ /* 0x000fe20007f5e0ff */
[----:B------:R-:W-:-:S04]  /*133f30*/  IMAD.MOV.U32 R6, RZ, RZ, R3 ;  /* 0x000000ffff067224 */ /* 0x000fc800078e0003 */
[----:B------:R-:W-:Y:S02]  /*133f40*/  IMAD.X R32, RZ, RZ, R32, P2 ;  /* 0x000000ffff207224 */ /* 0x000fe400010e0620 */
[----:B----4-:R-:W-:-:S04]  /*133f50*/  IMAD.WIDE.U32 R6, R10, -0x61c8864f, R6 ;  /* 0x9e3779b10a067825 */ /* 0x010fc800078e0006 */
[----:B------:R-:W-:Y:S01]  /*133f60*/  IMAD R3, R11, -0x61c8864f, RZ ;  /* 0x9e3779b10b037824 */ /* 0x000fe200078e02ff */
[----:B--2---:R-:W-:-:S03]  /*133f70*/  LEA R24, P0, R6, R6, 0xd ;  /* 0x0000000606187211 */ /* 0x004fc600078068ff */
        /* <DEDUP_REMOVED lines=65> */
.L_x_2581:
[----:B------:R-:W-:Y:S05]  /*134390*/  BRA.U !UP1, `(.L_x_2578) ;  /* 0x0000000509187547 */ /* 0x000fea000b800000 */
[----:B------:R-:W-:Y:S02]  /*1343a0*/  UISETP.NE.U32.AND UP0, UPT, UR13, URZ, UPT ;  /* 0x000000ff0d00728c */ /* 0x000fe4000bf05070 */
[----:B------:R-:W-:Y:S02]  /*1343b0*/  UISETP.NE.U32.AND UP1, UPT, UR10, URZ, UPT ;  /* 0x000000ff0a00728c */ /* 0x000fe4000bf25070 */
[----:B------:R-:W-:Y:S02]  /*1343c0*/  UISETP.NE.AND.EX UP0, UPT, UR11, URZ, UPT, UP0 ;  /* 0x000000ff0b00728c */ /* 0x000fe4000bf05300 */
[----:B------:R-:W-:-:S07]  /*1343d0*/  UISETP.NE.AND.EX UP1, UPT, URZ, URZ, UPT, UP1 ;  /* 0x000000ffff00728c */ /* 0x000fce000bf25310 */
[----:B------:R-:W-:Y:S05]  /*1343e0*/  BRA.U !UP0, `(.L_x_2582) ;  /* 0x0000000108a87547 */ /* 0x000fea000b800000 */
[----:B-1--4-:R-:W-:-:S04]  /*1343f0*/  LEA R12, P0, R33, R18, 0x3 ;  /* 0x00000012210c7211 */ /* 0x012fc800078018ff */
[----:B------:R-:W-:-:S05]  /*134400*/  LEA.HI.X R13, R33, R19, R32, 0x3, P0 ;  /* 0x00000013210d7211 */ /* 0x000fca00000f1c20 */
[----:B------:R-:W4:Y:S04]  /*134410*/  LD.E.64 R10, desc[UR6][R12.64] ;  /* 0x000000060c0a7980 */ /* 0x000f28000c101b00 */
[----:B------:R-:W5:Y:S01]  /*134420*/  LD.E.64 R12, desc[UR6][R12.64+0x8] ;  /* 0x000008060c0c7980 */ /* 0x000f62000c101b00 */
[----:B------:R-:W-:Y:S02]  /*134430*/  IMAD.MOV.U32 R7, RZ, RZ, R6 ;  /* 0x000000ffff077224 */ /* 0x000fe400078e0006 */
[----:B------:R-:W-:-:S04]  /*134440*/  IMAD.MOV.U32 R6, RZ, RZ, R3 ;  /* 0x000000ffff067224 */ /* 0x000fc800078e0003 */
        /* <DEDUP_REMOVED lines=36> */
.L_x_2582:
[----:B------:R-:W-:Y:S05]  /*134690*/  BRA.U !UP1, `(.L_x_2578) ;  /* 0x0000000109587547 */ /* 0x000fea000b800000 */
[----:B----4-:R-:W-:-:S04]  /*1346a0*/  LEA R10, P0, R33, R18, 0x3 ;  /* 0x00000012210a7211 */ /* 0x010fc800078018ff */
[----:B------:R-:W-:-:S06]  /*1346b0*/  LEA.HI.X R11, R33, R19, R32, 0x3, P0 ;  /* 0x00000013210b7211 */ /* 0x000fcc00000f1c20 */
[----:B------:R-:W4:Y:S01]  /*1346c0*/  LD.E.64 R10, desc[UR6][R10.64] ;  /* 0x000000060a0a7980 */ /* 0x000f22000c101b00 */
[----:B------:R-:W-:Y:S02]  /*1346d0*/  IMAD.MOV.U32 R7, RZ, RZ, R6 ;  /* 0x000000ffff077224 */ /* 0x000fe400078e0006 */
[----:B------:R-:W-:-:S04]  /*1346e0*/  IMAD.MOV.U32 R6, RZ, RZ, R3 ;  /* 0x000000ffff067224 */ /* 0x000fc800078e0003 */
[----:B----4-:R-:W-:-:S04]  /*1346f0*/  IMAD.WIDE.U32 R6, R10, -0x61c8864f, R6 ;  /* 0x9e3779b10a067825 */ /* 0x010fc800078e0006 */
[----:B------:R-:W-:-:S04]  /*134700*/  IMAD R3, R11, -0x61c8864f, RZ ;  /* 0x9e3779b10b037824 */ /* 0x000fc800078e02ff */
[----:B------:R-:W-:Y:S01]  /*134710*/  IMAD.IADD R7, R7, 0x1, R3 ;  /* 0x0000000107077824 */ /* 0x000fe200078e0203 */
[----:B------:R-:W-:-:S04]  /*134720*/  LEA R3, P0, R6, R6, 0xd ;  /* 0x0000000606037211 */ /* 0x000fc800078068ff */
[----:B-1----:R-:W-:-:S04]  /*134730*/  LEA.HI.X R12, R6, R7, R7, 0xd, P0 ;  /* 0x00000007060c7211 */ /* 0x002fc800000f6c07 */
        /* <DEDUP_REMOVED lines=12> */
.L_x_2578:
        /* <DEDUP_REMOVED lines=11> */
[----:B------:R-:W0:Y:S01]  /*1348b0*/  LDCU UR20, c[0x0][0x3c4] ;  /* 0x00007880ff1477ac */ /* 0x000e220008000800 */
[----:B------:R-:W-:Y:S01]  /*1348c0*/  IMAD.MOV.U32 R7, RZ, RZ, RZ ;  /* 0x000000ffff077224 */ /* 0x000fe200078e00ff */
[----:B------:R-:W-:Y:S01]  /*1348d0*/  UMOV UR4, URZ ;  /* 0x000000ff00047c82 */ /* 0x000fe20008000000 */
[----:B------:R-:W-:-:S05]  /*1348e0*/  UMOV UR5, URZ ;  /* 0x000000ff00057c82 */ /* 0x000fca0008000000 */
.L_x_2585:
[----:B---3--:R-:W-:-:S04]  /*1348f0*/  LEA R28, P0, R34, R16, 0x3 ;  /* 0x00000010221c7211 */ /* 0x008fc800078018ff */
[----:B------:R-:W-:-:S05]  /*134900*/  LEA.HI.X R29, R34, R17, R7, 0x3, P0 ;  /* 0x00000011221d7211 */ /* 0x000fca00000f1c07 */
[----:B------:R-:W3:Y:S04]  /*134910*/  LD.E.64 R30, desc[UR6][R28.64] ;  /* 0x000000061c1e7980 */ /* 0x000ee8000c101b00 */
[----:B------:R-:W5:Y:S04]  /*134920*/  LD.E.64 R10, desc[UR6][R28.64+0x8] ;  /* 0x000008061c0a7980 */ /* 0x000f68000c101b00 */
[----:B------:R-:W4:Y:S04]  /*134930*/  LD.E.64 R26, desc[UR6][R28.64+0x10] ;  /* 0x000010061c1a7980 */ /* 0x000f28000c101b00 */
[----:B--2---:R-:W2:Y:S04]  /*134940*/  LD.E.64 R24, desc[UR6][R28.64+0x18] ;  /* 0x000018061c187980 */ /* 0x004ea8000c101b00 */
[----:B------:R-:W2:Y:S04]  /*134950*/  LD.E.64 R22, desc[UR6][R28.64+0x20] ;  /* 0x000020061c167980 */ /* 0x000ea8000c101b00 */
[----:B------:R-:W2:Y:S04]  /*134960*/  LD.E.64 R20, desc[UR6][R28.64+0x28] ;  /* 0x000028061c147980 */ /* 0x000ea8000c101b00 */
[----:B-1----:R-:W2:Y:S04]  /*134970*/  LD.E.64 R12, desc[UR6][R28.64+0x30] ;  /* 0x000030061c0c7980 */ /* 0x002ea8000c101b00 */
        /* <DEDUP_REMOVED lines=135> */
[----:B0-----:R-:W-:-:S03]  /*1351f0*/  UISETP.NE.AND.EX UP1, UPT, UR5, UR20, UPT, UP1 ;  /* 0x000000140500728c */ /* 0x001fc6000bf25310 */
        /* <DEDUP_REMOVED lines=8> */
.L_x_2584:
        /* <DEDUP_REMOVED lines=10> */
[----:B-1----:R-:W2:Y:S04]  /*135320*/  LD.E.64 R12, desc[UR6][R22.64+0x10] ;  /* 0x00001006160c7980 */ /* 0x002ea8000c101b00 */
        /* <DEDUP_REMOVED lines=71> */
.L_x_2586:
[----:B------:R-:W-:Y:S05]  /*1357a0*/  BRA.U !UP1, `(.L_x_2583) ;  /* 0x0000000509087547 */ /* 0x000fea000b800000 */
[----:B------:R-:W-:Y:S02]  /*1357b0*/  UISETP.NE.U32.AND UP0, UPT, UR13, URZ, UPT ;  /* 0x000000ff0d00728c */ /* 0x000fe4000bf05070 */
[----:B------:R-:W-:Y:S02]  /*1357c0*/  UISETP.NE.U32.AND UP1, UPT, UR10, URZ, UPT ;  /* 0x000000ff0a00728c */ /* 0x000fe4000bf25070 */
[----:B------:R-:W-:Y:S02]  /*1357d0*/  UISETP.NE.AND.EX UP0, UPT, UR11, URZ, UPT, UP0 ;  /* 0x000000ff0b00728c */ /* 0x000fe4000bf05300 */
[----:B------:R-:W-:-:S07]  /*1357e0*/  UISETP.NE.AND.EX UP1, UPT, URZ, URZ, UPT, UP1 ;  /* 0x000000ffff00728c */ /* 0x000fce000bf25310 */
[----:B------:R-:W-:Y:S05]  /*1357f0*/  BRA.U !UP0, `(.L_x_2587) ;  /* 0x0000000108a07547 */ /* 0x000fea000b800000 */
[----:B-1-3--:R-:W-:-:S04]  /*135800*/  LEA R12, P0, R34, R16, 0x3 ;  /* 0x00000010220c7211 */ /* 0x00afc800078018ff */
        /* <DEDUP_REMOVED lines=39> */
.L_x_2587:
        /* <DEDUP_REMOVED lines=21> */
.L_x_2583:
[----:B------:R-:W-:-:S04]  /*135bd0*/  ISETP.GE.U32.AND P0, PT, R3, R32, PT ;  /* 0x000000200300720c */ /* 0x000fc80003f06070 */
[----:B------:R-:W-:-:S04]  /*135be0*/  ISETP.GE.U32.AND.EX P0, PT, R6, R33, PT, P0 ;  /* 0x000000210600720c */ /* 0x000fc80003f06100 */
[----:B------:R-:W-:Y:S01]  /*135bf0*/  PLOP3.LUT P0, PT, P0, PT, PT, 0x8, 0x80 ;  /* 0x000000000080781c */ /* 0x000fe2000070e170 */
[----:B------:R-:W-:-:S12]  /*135c00*/  BRA `(.L_x_2570) ;  /* 0x00000000006c7947 */ /* 0x000fd80003800000 */
.L_x_2577:
[----:B------:R-:W0:Y:S01]  /*135c10*/  LDCU UR4, c[0x0][0x3c8] ;  /* 0x00007900ff0477ac */ /* 0x000e220008000800 */
[----:B------:R-:W-:Y:S01]  /*135c20*/  PLOP3.LUT P0, PT, PT, PT, PT, 0x8, 0x80 ;  /* 0x000000000080781c */ /* 0x000fe20003f0e170 */
[----:B0-----:R-:W-:-:S09]  /*135c30*/  UISETP.NE.AND UP0, UPT, UR4, URZ, UPT ;  /* 0x000000ff0400728c */ /* 0x001fd2000bf05270 */
[----:B------:R-:W-:Y:S05]  /*135c40*/  BRA.U !UP0, `(.L_x_2570) ;  /* 0x00000001085c7547 */ /* 0x000fea000b800000 */
[----:B------:R-:W-:Y:S02]  /*135c50*/  IMAD.MOV.U32 R3, RZ, RZ, RZ ;  /* 0x000000ffff037224 */ /* 0x000fe400078e00ff */
[----:B------:R-:W-:-:S07]  /*135c60*/  IMAD.MOV.U32 R20, RZ, RZ, RZ ;  /* 0x000000ffff147224 */ /* 0x000fce00078e00ff */
.L_x_2588:
[C---:B------:R-:W-:Y:S01]  /*135c70*/  IMAD.SHL.U32 R11, R3.reuse, 0x8, RZ ;  /* 0x00000008030b7824 */ /* 0x040fe200078e00ff */
[----:B-1----:R-:W-:-:S04]  /*135c80*/  SHF.L.U64.HI R12, R3, 0x3, R20 ;  /* 0x00000003030c7819 */ /* 0x002fc80000010214 */
        /* <DEDUP_REMOVED lines=19> */
.L_x_2570:
[----:B------:R-:W-:Y:S05]  /*135dc0*/  BSYNC.RECONVERGENT B0 ;  /* 0x0000000000007941 */ /* 0x000fea0003800200 */
.L_x_2569:
[----:B------:R-:W5:Y:S01]  /*135dd0*/  S2UR UR5, SR_CgaCtaId ;  /* 0x00000000000579c3 */ /* 0x000f620000008800 */
[----:B0-----:R-:W-:Y:S01]  /*135de0*/  VIADD R3, R4, 0x1 ;  /* 0x0000000104037836 */ /* 0x001fe20000000000 */
        /* <DEDUP_REMOVED lines=37> */
.L_x_2593:
        /* <DEDUP_REMOVED lines=103> */
.L_x_2592:
        /* <DEDUP_REMOVED lines=50> */
.L_x_2591:
[----:B------:R-:W-:Y:S02]  /*1369d0*/  IMAD.MOV.U32 R20, RZ, RZ, -0x7bdddcdb ;  /* 0x84222325ff147424 */ /* 0x000fe400078e00ff */
[----:B--2---:R-:W-:Y:S01]  /*1369e0*/  IMAD.MOV.U32 R24, RZ, RZ, -0x340d631c ;  /* 0xcbf29ce4ff187424 */ /* 0x004fe200078e00ff */
        /* <DEDUP_REMOVED lines=17> */
.L_x_2596:
[----:B---3--:R-:W-:-:S04]  /*136b00*/  LEA R10, P0, R7, R16, 0x3 ;  /* 0x00000010070a7211 */ /* 0x008fc800078018ff */
[----:B------:R-:W-:-:S05]  /*136b10*/  LEA.HI.X R11, R7, R17, R22, 0x3, P0 ;  /* 0x00000011070b7211 */ /* 0x000fca00000f1c16 */
[----:B-1----:R-:W2:Y:S04]  /*136b20*/  LD.E.64 R12, desc[UR6][R10.64] ;  /* 0x000000060a0c7980 */ /* 0x002ea8000c101b00 */
[----:B------:R-:W3:Y:S01]  /*136b30*/  LD.E.64 R10, desc[UR6][R10.64+0x8] ;  /* 0x000008060a0a7980 */ /* 0x000ee2000c101b00 */
[----:B------:R-:W-:Y:S01]  /*136b40*/  IMAD R24, R24, 0x1b3, RZ ;  /* 0x000001b318187824 */ /* 0x000fe200078e02ff */
[----:B------:R-:W-:Y:S01]  /*136b50*/  UIADD3 UR4, UP1, UPT, UR4, 0x2, URZ ;  /* 0x0000000204047890 */ /* 0x000fe2000ff3e0ff */
[----:B------:R-:W-:-:S03]  /*136b60*/  IADD3 R7, P0, PT, R7, 0x2, RZ ;  /* 0x0000000207077810 */ /* 0x000fc60007f1e0ff */
[----:B------:R-:W-:Y:S02]  /*136b70*/  UIADD3.X UR5, UPT, UPT, URZ, UR5, URZ, UP1, !UPT ;  /* 0x00000005ff057290 */ /* 0x000fe40008ffe4ff */
[----:B------:R-:W-:Y:S01]  /*136b80*/  UISETP.NE.U32.AND UP1, UPT, UR4, UR9, UPT ;  /* 0x000000090400728c */ /* 0x000fe2000bf25070 */
[----:B------:R-:W-:-:S03]  /*136b90*/  IMAD.X R22, RZ, RZ, R22, P0 ;  /* 0x000000ffff167224 */ /* 0x000fc600000e0616 */
[----:B0-----:R-:W-:Y:S01]  /*136ba0*/  UISETP.NE.AND.EX UP1, UPT, UR5, UR20, UPT, UP1 ;  /* 0x000000140500728c */ /* 0x001fe2000bf25310 */
        /* <DEDUP_REMOVED lines=93> */
.L_x_2595:
[----:B------:R-:W-:Y:S05]  /*137180*/  BRA.U !UP0, `(.L_x_2594) ;  /* 0x0000000108c87547 */ /* 0x000fea000b800000 */
[----:B---3--:R-:W-:-:S04]  /*137190*/  LEA R10, P0, R7, R16, 0x3 ;  /* 0x00000010070a7211 */ /* 0x008fc800078018ff */
[----:B------:R-:W-:-:S06]  /*1371a0*/  LEA.HI.X R11, R7, R17, R22, 0x3, P0 ;  /* 0x00000011070b7211 */ /* 0x000fcc00000f1c16 */
[----:B------:R-:W2:Y:S01]  /*1371b0*/  LD.E.64 R10, desc[UR6][R10.64] ;  /* 0x000000060a0a7980 */ /* 0x000ea2000c101b00 */
[----:B------:R-:W-:Y:S01]  /*1371c0*/  IMAD R7, R24, 0x1b3, RZ ;  /* 0x000001b318077824 */ /* 0x000fe200078e02ff */
[----:B--2---:R-:W-:-:S05]  /*1371d0*/  LOP3.LUT R20, R20, 0xff, R10, 0x78, !PT ;  /* 0x000000ff14147812 */ /* 0x004fca00078e780a */
[----:B-1----:R-:W-:-:S04]  /*1371e0*/  IMAD.WIDE.U32 R12, R20, 0x1b3, RZ ;  /* 0x000001b3140c7825 */ /* 0x002fc800078e00ff */
        /* <DEDUP_REMOVED lines=44> */
.L_x_2594:
        /* <DEDUP_REMOVED lines=18> */
.L_x_2600:
[----:B----4-:R-:W-:-:S04]  /*1375d0*/  LEA R10, P0, R7, R18, 0x3 ;  /* 0x00000012070a7211 */ /* 0x010fc800078018ff */
[----:B------:R-:W-:-:S05]  /*1375e0*/  LEA.HI.X R11, R7, R19, R32, 0x3, P0 ;  /* 0x00000013070b7211 */ /* 0x000fca00000f1c20 */
[----:B-1----:R-:W2:Y:S04]  /*1375f0*/  LD.E.64 R12, desc[UR6][R10.64] ;  /* 0x000000060a0c7980 */ /* 0x002ea8000c101b00 */
[----:B------:R-:W4:Y:S04]  /*137600*/  LD.E.64 R20, desc[UR6][R10.64+0x8] ;  /* 0x000008060a147980 */ /* 0x000f28000c101b00 */
[----:B------:R-:W5:Y:S04]  /*137610*/  LD.E.64 R22, desc[UR6][R10.64+0x10] ;  /* 0x000010060a167980 */ /* 0x000f68000c101b00 */
[----:B------:R-:W3:Y:S04]  /*137620*/  LD.E.64 R24, desc[UR6][R10.64+0x18] ;  /* 0x000018060a187980 */ /* 0x000ee8000c101b00 */
[----:B------:R-:W3:Y:S04]  /*137630*/  LD.E.64 R26, desc[UR6][R10.64+0x20] ;  /* 0x000020060a1a7980 */ /* 0x000ee8000c101b00 */
[----:B------:R-:W3:Y:S04]  /*137640*/  LD.E.64 R28, desc[UR6][R10.64+0x28] ;  /* 0x000028060a1c7980 */ /* 0x000ee8000c101b00 */
[----:B------:R-:W3:Y:S04]  /*137650*/  LD.E.64 R30, desc[UR6][R10.64+0x30] ;  /* 0x000030060a1e7980 */ /* 0x000ee8000c101b00 */
[----:B------:R-:W3:Y:S01]  /*137660*/  LD.E.64 R10, desc[UR6][R10.64+0x38] ;  /* 0x000038060a0a7980 */ /* 0x000ee2000c101b00 */
        /* <DEDUP_REMOVED lines=143> */
.L_x_2599:
        /* <DEDUP_REMOVED lines=8> */
[----:B------:R-:W2:Y:S04]  /*137fe0*/  LD.E.64 R10, desc[UR6][R22.64] ;  /* 0x00000006160a7980 */ /* 0x000ea8000c101b00 */
[----:B------:R-:W4:Y:S04]  /*137ff0*/  LD.E.64 R20, desc[UR6][R22.64+0x8] ;  /* 0x0000080616147980 */ /* 0x000f28000c101b00 */
[----:B-1----:R-:W5:Y:S04]  /*138000*/  LD.E.64 R12, desc[UR6][R22.64+0x10] ;  /* 0x00001006160c7980 */ /* 0x002f68000c101b00 */
        /* <DEDUP_REMOVED lines=71> */
.L_x_2601:
        /* <DEDUP_REMOVED lines=8> */
[----:B------:R-:W2:Y:S04]  /*138500*/  LD.E.64 R10, desc[UR6][R12.64] ;  /* 0x000000060c0a7980 */ /* 0x000ea8000c101b00 */
        /* <DEDUP_REMOVED lines=37> */
.L_x_2602:
[----:B------:R-:W-:Y:S05]  /*138760*/  BRA.U !UP1, `(.L_x_2598) ;  /* 0x0000000109507547 */ /* 0x000fea000b800000 */
[----:B----4-:R-:W-:-:S04]  /*138770*/  LEA R10, P0, R7, R18, 0x3 ;  /* 0x00000012070a7211 */ /* 0x010fc800078018ff */
        /* <DEDUP_REMOVED lines=19> */
.L_x_2598:
        /* <DEDUP_REMOVED lines=15> */
.L_x_2605:
[----:B---3--:R-:W-:-:S04]  /*1389a0*/  LEA R28, P0, R32, R16, 0x3 ;  /* 0x00000010201c7211 */ /* 0x008fc800078018ff */
[----:B------:R-:W-:-:S05]  /*1389b0*/  LEA.HI.X R29, R32, R17, R7, 0x3, P0 ;  /* 0x00000011201d7211 */ /* 0x000fca00000f1c07 */
[----:B-1----:R-:W2:Y:S04]  /*1389c0*/  LD.E.64 R12, desc[UR6][R28.64] ;  /* 0x000000061c0c7980 */ /* 0x002ea8000c101b00 */
[----:B------:R-:W3:Y:S04]  /*1389d0*/  LD.E.64 R26, desc[UR6][R28.64+0x8] ;  /* 0x000008061c1a7980 */ /* 0x000ee8000c101b00 */
[----:B------:R-:W5:Y:S04]  /*1389e0*/  LD.E.64 R10, desc[UR6][R28.64+0x10] ;  /* 0x000010061c0a7980 */ /* 0x000f68000c101b00 */
[----:B------:R-:W4:Y:S04]  /*1389f0*/  LD.E.64 R24, desc[UR6][R28.64+0x18] ;  /* 0x000018061c187980 */ /* 0x000f28000c101b00 */
[----:B------:R-:W4:Y:S04]  /*138a00*/  LD.E.64 R22, desc[UR6][R28.64+0x20] ;  /* 0x000020061c167980 */ /* 0x000f28000c101b00 */
[----:B------:R-:W4:Y:S01]  /*138a10*/  LD.E.64 R20, desc[UR6][R28.64+0x28] ;  /* 0x000028061c147980 */ /* 0x000f22000c101b00 */
        /* <DEDUP_REMOVED lines=145> */
.L_x_2604:
        /* <DEDUP_REMOVED lines=16> */
[----:B------:R-:W-:Y:S01]  /*139430*/  LEA R10, P0, R30, R30, 0xd ;  /* 0x0000001e1e0a7211 */ /* 0x000fe200078068ff */
[----:B---3--:R-:W-:Y:S02]  /*139440*/  IMAD R21, R21, -0x61c8864f, RZ ;  /* 0x9e3779b115157824 */ /* 0x008fe400078e02ff */
        /* <DEDUP_REMOVED lines=64> */
.L_x_2606:
        /* <DEDUP_REMOVED lines=46> */
.L_x_2607:
[----:B------:R-:W-:Y:S05]  /*139b30*/  BRA.U !UP1, `(.L_x_2603) ;  /* 0x0000000109507547 */ /* 0x000fea000b800000 */
[----:B---3--:R-:W-:-:S04]  /*139b40*/  LEA R10, P0, R32, R16, 0x3 ;  /* 0x00000010200a7211 */ /* 0x008fc800078018ff */
        /* <DEDUP_REMOVED lines=19> */
.L_x_2603:
[----:B------:R-:W-:-:S04]  /*139c80*/  ISETP.GE.U32.AND P0, PT, R4, R30, PT ;  /* 0x0000001e0400720c */ /* 0x000fc80003f06070 */
[----:B------:R-:W-:-:S04]  /*139c90*/  ISETP.GE.U32.AND.EX P0, PT, R5, R31, PT, P0 ;  /* 0x0000001f0500720c */ /* 0x000fc80003f06100 */
[----:B------:R-:W-:Y:S01]  /*139ca0*/  PLOP3.LUT P0, PT, P0, PT, PT, 0x8, 0x80 ;  /* 0x000000000080781c */ /* 0x000fe2000070e170 */
[----:B------:R-:W-:-:S12]  /*139cb0*/  BRA `(.L_x_2590) ;  /* 0x00000000006c7947 */ /* 0x000fd80003800000 */
.L_x_2597:
[----:B------:R-:W0:Y:S01]  /*139cc0*/  LDCU UR4, c[0x0][0x3c8] ;  /* 0x00007900ff0477ac */ /* 0x000e220008000800 */
[----:B------:R-:W-:Y:S01]  /*139cd0*/  PLOP3.LUT P0, PT, PT, PT, PT, 0x8, 0x80 ;  /* 0x000000000080781c */ /* 0x000fe20003f0e170 */
[----:B0-----:R-:W-:-:S09]  /*139ce0*/  UISETP.NE.AND UP0, UPT, UR4, URZ, UPT ;  /* 0x000000ff0400728c */ /* 0x001fd2000bf05270 */
[----:B------:R-:W-:Y:S05]  /*139cf0*/  BRA.U !UP0, `(.L_x_2590) ;  /* 0x00000001085c7547 */ /* 0x000fea000b800000 */
[----:B------:R-:W-:Y:S02]  /*139d00*/  IMAD.MOV.U32 R7, RZ, RZ, RZ ;  /* 0x000000ffff077224 */ /* 0x000fe400078e00ff */
[----:B------:R-:W-:-:S07]  /*139d10*/  IMAD.MOV.U32 R20, RZ, RZ, RZ ;  /* 0x000000ffff147224 */ /* 0x000fce00078e00ff */
.L_x_2608:
[C---:B------:R-:W-:Y:S01]  /*139d20*/  IMAD.SHL.U32 R11, R7.reuse, 0x8, RZ ;  /* 0x00000008070b7824 */ /* 0x040fe200078e00ff */
[----:B-1----:R-:W-:-:S04]  /*139d30*/  SHF.L.U64.HI R12, R7, 0x3, R20 ;  /* 0x00000003070c7819 */ /* 0x002fc80000010214 */
        /* <DEDUP_REMOVED lines=19> */
.L_x_2590:
[----:B------:R-:W-:Y:S05]  /*139e70*/  BSYNC.RECONVERGENT B0 ;  /* 0x0000000000007941 */ /* 0x000fea0003800200 */
.L_x_2589:
        /* <DEDUP_REMOVED lines=34> */
[----:B------:R-:W0:Y:S01]  /*13a0a0*/  LDCU UR20, c[0x0][0x3c4] ;  /* 0x00007880ff1477ac */ /* 0x000e220008000800 */
[----:B------:R-:W-:Y:S01]  /*13a0b0*/  UMOV UR4, URZ ;  /* 0x000000ff00047c82 */ /* 0x000fe20008000000 */
[----:B------:R-:W-:-:S05]  /*13a0c0*/  UMOV UR5, URZ ;  /* 0x000000ff00057c82 */ /* 0x000fca0008000000 */
.L_x_2613:
[----:B----4-:R-:W-:-:S04]  /*13a0d0*/  LEA R20, P0, R10, R18, 0x3 ;  /* 0x000000120a147211 */ /* 0x010fc800078018ff */
[----:B------:R-:W-:-:S05]  /*13a0e0*/  LEA.HI.X R21, R10, R19, R11, 0x3, P0 ;  /* 0x000000130a157211 */ /* 0x000fca00000f1c0b */
[----:B-1----:R-:W4:Y:S04]  /*13a0f0*/  LD.E.64 R12, desc[UR6][R20.64] ;  /* 0x00000006140c7980 */ /* 0x002f28000c101b00 */
        /* <DEDUP_REMOVED lines=100> */
.L_x_2612:
[----:B------:R-:W-:Y:S05]  /*13a740*/  BRA.U !UP0, `(.L_x_2611) ;  /* 0x0000000108c47547 */ /* 0x000fea000b800000 */
[----:B-1--4-:R-:W-:-:S04]  /*13a750*/  LEA R12, P0, R10, R18, 0x3 ;  /* 0x000000120a0c7211 */ /* 0x012fc800078018ff */
[----:B------:R-:W-:-:S06]  /*13a760*/  LEA.HI.X R13, R10, R19, R11, 0x3, P0 ;  /* 0x000000130a0d7211 */ /* 0x000fcc00000f1c0b */
[----:B------:R-:W4:Y:S01]  /*13a770*/  LD.E.64 R12, desc[UR6][R12.64] ;  /* 0x000000060c0c7980 */ /* 0x000f22000c101b00 */
[----:B------:R-:W-:Y:S01]  /*13a780*/  IMAD R11, R7, 0x1b3, RZ ;  /* 0x000001b3070b7824 */ /* 0x000fe200078e02ff */
        /* <DEDUP_REMOVED lines=45> */
.L_x_2611:
        /* <DEDUP_REMOVED lines=17> */
.L_x_2616:
[----:B-1-3--:R-:W-:-:S04]  /*13ab70*/  LEA R12, P0, R10, R16, 0x3 ;  /* 0x000000100a0c7211 */ /* 0x00afc800078018ff */
        /* <DEDUP_REMOVED lines=103> */
.L_x_2615:
[----:B------:R-:W-:Y:S05]  /*13b1f0*/  BRA.U !UP0, `(.L_x_2614) ;  /* 0x0000000108c87547 */ /* 0x000fea000b800000 */
[----:B-1-3--:R-:W-:-:S04]  /*13b200*/  LEA R12, P0, R10, R16, 0x3 ;  /* 0x000000100a0c7211 */ /* 0x00afc800078018ff */
        /* <DEDUP_REMOVED lines=49> */
.L_x_2614:
        /* <DEDUP_REMOVED lines=13> */
[----:B------:R-:W0:Y:S01]  /*13b5f0*/  LDCU UR20, c[0x0][0x3c4] ;  /* 0x00007880ff1477ac */ /* 0x000e220008000800 */
[----:B------:R-:W-:Y:S01]  /*13b600*/  UMOV UR4, URZ ;  /* 0x000000ff00047c82 */ /* 0x000fe20008000000 */
[----:B------:R-:W-:-:S05]  /*13b610*/  UMOV UR5, URZ ;  /* 0x000000ff00057c82 */ /* 0x000fca0008000000 */
.L_x_2620:
[----:B-1--4-:R-:W-:-:S04]  /*13b620*/  LEA R12, P0, R10, R18, 0x3 ;  /* 0x000000120a0c7211 */ /* 0x012fc800078018ff */
[----:B------:R-:W-:-:S05]  /*13b630*/  LEA.HI.X R13, R10, R19, R11, 0x3, P0 ;  /* 0x000000130a0d7211 */ /* 0x000fca00000f1c0b */
[----:B------:R-:W4:Y:S04]  /*13b640*/  LD.E.64 R20, desc[UR6][R12.64] ;  /* 0x000000060c147980 */ /* 0x000f28000c101b00 */
[----:B------:R-:W5:Y:S04]  /*13b650*/  LD.E.64 R22, desc[UR6][R12.64+0x8] ;  /* 0x000008060c167980 */ /* 0x000f68000c101b00 */
[----:B--2---:R-:W2:Y:S04]  /*13b660*/  LD.E.64 R24, desc[UR6][R12.64+0x10] ;  /* 0x000010060c187980 */ /* 0x004ea8000c101b00 */
[----:B------:R-:W3:Y:S04]  /*13b670*/  LD.E.64 R26, desc[UR6][R12.64+0x18] ;  /* 0x000018060c1a7980 */ /* 0x000ee8000c101b00 */
[----:B------:R-:W3:Y:S04]  /*13b680*/  LD.E.64 R28, desc[UR6][R12.64+0x20] ;  /* 0x000020060c1c7980 */ /* 0x000ee8000c101b00 */
[----:B------:R-:W3:Y:S01]  /*13b690*/  LD.E.64 R30, desc[UR6][R12.64+0x28] ;  /* 0x000028060c1e7980 */ /* 0x000ee2000c101b00 */
[----:B----4-:R-:W-:-:S04]  /*13b6a0*/  IMAD.WIDE.U32 R6, R20, -0x61c8864f, R6 ;  /* 0x9e3779b114067825 */ /* 0x010fc800078e0006 */
[----:B------:R-:W-:Y:S02]  /*13b6b0*/  IMAD R32, R21, -0x61c8864f, RZ ;  /* 0x9e3779b115207824 */ /* 0x000fe400078e02ff */
[----:B------:R-:W4:Y:S02]  /*13b6c0*/  LD.E.64 R20, desc[UR6][R12.64+0x30] ;  /* 0x000030060c147980 */ /* 0x000f24000c101b00 */
[----:B------:R-:W-:Y:S01]  /*13b6d0*/  IMAD.IADD R7, R7, 0x1, R32 ;  /* 0x0000000107077824 */ /* 0x000fe200078e0220 */
[----:B------:R-:W-:-:S04]  /*13b6e0*/  LEA R32, P0, R6, R6, 0xd ;  /* 0x0000000606207211 */ /* 0x000fc800078068ff */
        /* <DEDUP_REMOVED lines=140> */
.L_x_2619:
[----:B------:R-:W-:Y:S05]  /*13bfb0*/  BRA.U !UP0, `(.L_x_2618) ;  /* 0x0000000908507547 */ /* 0x000fea000b800000 */
[----:B------:R-:W-:Y:S02]  /*13bfc0*/  UISETP.GE.U32.AND UP0, UPT, UR14, 0x3, UPT ;  /* 0x000000030e00788c */ /* 0x000fe4000bf06070 */
[----:B------:R-:W-:Y:S02]  /*13bfd0*/  UISETP.NE.U32.AND UP1, UPT, UR16, URZ, UPT ;  /* 0x000000ff1000728c */ /* 0x000fe4000bf25070 */
[----:B------:R-:W-:Y:S02]  /*13bfe0*/  UISETP.GE.U32.AND.EX UP0, UPT, UR12, URZ, UPT, UP0 ;  /* 0x000000ff0c00728c */ /* 0x000fe4000bf06100 */
[----:B------:R-:W-:-:S07]  /*13bff0*/  UISETP.NE.AND.EX UP1, UPT, URZ, URZ, UPT, UP1 ;  /* 0x000000ffff00728c */ /* 0x000fce000bf25310 */
[----:B------:R-:W-:Y:S05]  /*13c000*/  BRA.U !UP0, `(.L_x_2621) ;  /* 0x0000000508307547 */ /* 0x000fea000b800000 */
[----:B--2-4-:R-:W-:-:S04]  /*13c010*/  LEA R24, P0, R10, R18, 0x3 ;  /* 0x000000120a187211 */ /* 0x014fc800078018ff */
        /* <DEDUP_REMOVED lines=75> */
.L_x_2621:
[----:B------:R-:W-:Y:S05]  /*13c4d0*/  BRA.U !UP1, `(.L_x_2618) ;  /* 0x0000000509087547 */ /* 0x000fea000b800000 */
[----:B------:R-:W-:Y:S02]  /*13c4e0*/  UISETP.NE.U32.AND UP0, UPT, UR13, URZ, UPT ;  /* 0x000000ff0d00728c */ /* 0x000fe4000bf05070 */
[----:B------:R-:W-:Y:S02]  /*13c4f0*/  UISETP.NE.U32.AND UP1, UPT, UR10, URZ, UPT ;  /* 0x000000ff0a00728c */ /* 0x000fe4000bf25070 */
[----:B------:R-:W-:Y:S02]  /*13c500*/  UISETP.NE.AND.EX UP0, UPT, UR11, URZ, UPT, UP0 ;  /* 0x000000ff0b00728c */ /* 0x000fe4000bf05300 */
[----:B------:R-:W-:-:S07]  /*13c510*/  UISETP.NE.AND.EX UP1, UPT, URZ, URZ, UPT, UP1 ;  /* 0x000000ffff00728c */ /* 0x000fce000bf25310 */
[----:B------:R-:W-:Y:S05]  /*13c520*/  BRA.U !UP0, `(.L_x_2622) ;  /* 0x0000000108a07547 */ /* 0x000fea000b800000 */
[----:B----4-:R-:W-:-:S04]  /*13c530*/  LEA R20, P0, R10, R18, 0x3 ;  /* 0x000000120a147211 */ /* 0x010fc800078018ff */
[----:B------:R-:W-:-:S05]  /*13c540*/  LEA.HI.X R21, R10, R19, R11, 0x3, P0 ;  /* 0x000000130a157211 */ /* 0x000fca00000f1c0b */
[----:B-1----:R-:W4:Y:S04]  /*13c550*/  LD.E.64 R12, desc[UR6][R20.64] ;  /* 0x00000006140c7980 */ /* 0x002f28000c101b00 */
[----:B------:R-:W5:Y:S01]  /*13c560*/  LD.E.64 R20, desc[UR6][R20.64+0x8] ;  /* 0x0000080614147980 */ /* 0x000f62000c101b00 */
        /* <DEDUP_REMOVED lines=36> */
.L_x_2622:
[----:B------:R-:W-:Y:S05]  /*13c7b0*/  BRA.U !UP1, `(.L_x_2618) ;  /* 0x0000000109507547 */ /* 0x000fea000b800000 */
[----:B-1--4-:R-:W-:-:S04]  /*13c7c0*/  LEA R12, P0, R10, R18, 0x3 ;  /* 0x000000120a0c7211 */ /* 0x012fc800078018ff */
[----:B------:R-:W-:-:S06]  /*13c7d0*/  LEA.HI.X R13, R10, R19, R11, 0x3, P0 ;  /* 0x000000130a0d7211 */ /* 0x000fcc00000f1c0b */
[----:B------:R-:W4:Y:S02]  /*13c7e0*/  LD.E.64 R12, desc[UR6][R12.64] ;  /* 0x000000060c0c7980 */ /* 0x000f24000c101b00 */
        /* <DEDUP_REMOVED lines=17> */
.L_x_2618:
        /* <DEDUP_REMOVED lines=13> */
.L_x_2625:
[----:B---3--:R-:W-:-:S04]  /*13c9d0*/  LEA R32, P0, R11, R16, 0x3 ;  /* 0x000000100b207211 */ /* 0x008fc800078018ff */
[----:B------:R-:W-:-:S05]  /*13c9e0*/  LEA.HI.X R33, R11, R17, R10, 0x3, P0 ;  /* 0x000000110b217211 */ /* 0x000fca00000f1c0a */
[----:B------:R-:W3:Y:S04]  /*13c9f0*/  LD.E.64 R26, desc[UR6][R32.64] ;  /* 0x00000006201a7980 */ /* 0x000ee8000c101b00 */
[----:B-1----:R-:W5:Y:S04]  /*13ca00*/  LD.E.64 R12, desc[UR6][R32.64+0x8] ;  /* 0x00000806200c7980 */ /* 0x002f68000c101b00 */
[----:B------:R-:W4:Y:S04]  /*13ca10*/  LD.E.64 R20, desc[UR6][R32.64+0x10] ;  /* 0x0000100620147980 */ /* 0x000f28000c101b00 */
[----:B------:R-:W4:Y:S04]  /*13ca20*/  LD.E.64 R22, desc[UR6][R32.64+0x18] ;  /* 0x0000180620167980 */ /* 0x000f28000c101b00 */
[----:B--2---:R-:W2:Y:S01]  /*13ca30*/  LD.E.64 R24, desc[UR6][R32.64+0x20] ;  /* 0x0000200620187980 */ /* 0x004ea2000c101b00 */
        /* <DEDUP_REMOVED lines=23> */
[----:B-----5:R-:W-:Y:S01]  /*13cbb0*/  IMAD.WIDE.U32 R28, R12, -0x61c8864f, R28 ;  /* 0x9e3779b10c1c7825 */ /* 0x020fe200078e001c */
[----:B------:R-:W-:Y:S01]  /*13cbc0*/  UIADD3 UR4, UP1, UPT, UR4, 0x8, URZ ;  /* 0x0000000804047890 */ /* 0x000fe2000ff3e0ff */
[----:B------:R-:W-:Y:S02]  /*13cbd0*/  IADD3 R11, P2, PT, R11, 0x8, RZ ;  /* 0x000000080b0b7810 */ /* 0x000fe40007f5e0ff */
[----:B------:R-:W-:Y:S01]  /*13cbe0*/  IMAD R12, R13, -0x61c8864f, RZ ;  /* 0x9e3779b10d0c7824 */ /* 0x000fe200078e02ff */
[----:B------:R-:W-:Y:S01]  /*13cbf0*/  LEA R13, P0, R28, R28, 0xd ;  /* 0x0000001c1c0d7211 */ /* 0x000fe200078068ff */
[----:B----4-:R-:W-:Y:S01]  /*13cc00*/  IMAD R23, R23, -0x61c8864f, RZ ;  /* 0x9e3779b117177824 */ /* 0x010fe200078e02ff */
[----:B------:R-:W-:Y:S01]  /*13cc10*/  UIADD3.X UR5, UPT, UPT, URZ, UR5, URZ, UP1, !UPT ;  /* 0x00000005ff057290 */ /* 0x000fe20008ffe4ff */
[----:B------:R-:W-:Y:S01]  /*13cc20*/  IMAD.IADD R12, R29, 0x1, R12 ;  /* 0x000000011d0c7824 */ /* 0x000fe200078e020c */
[----:B------:R-:W-:Y:S01]  /*13cc30*/  UISETP.NE.U32.AND UP1, UPT, UR4, UR8, UPT ;  /* 0x000000080400728c */ /* 0x000fe2000bf25070 */
[----:B------:R-:W-:-:S03]  /*13cc40*/  IMAD.X R10, RZ, RZ, R10, P2 ;  /* 0x000000ffff0a7224 */ /* 0x000fc600010e060a */
[----:B------:R-:W-:Y:S01]  /*13cc50*/  LEA.HI.X R12, R28, R12, R12, 0xd, P0 ;  /* 0x0000000c1c0c7211 */ /* 0x000fe200000f6c0c */
[----:B0-----:R-:W-:-:S03]  /*13cc60*/  UISETP.NE.AND.EX UP1, UPT, UR5, UR20, UPT, UP1 ;  /* 0x000000140500728c */ /* 0x001fc6000bf25310 */
        /* <DEDUP_REMOVED lines=114> */
.L_x_2624:
[----:B------:R-:W-:Y:S05]  /*13d390*/  BRA.U !UP0, `(.L_x_2623) ;  /* 0x0000000908707547 */ /* 0x000fea000b800000 */
[----:B------:R-:W-:Y:S02]  /*13d3a0*/  UISETP.GE.U32.AND UP0, UPT, UR14, 0x3, UPT ;  /* 0x000000030e00788c */ /* 0x000fe4000bf06070 */
[----:B------:R-:W-:Y:S02]  /*13d3b0*/  UISETP.NE.U32.AND UP1, UPT, UR16, URZ, UPT ;  /* 0x000000ff1000728c */ /* 0x000fe4000bf25070 */
[----:B------:R-:W-:Y:S02]  /*13d3c0*/  UISETP.GE.U32.AND.EX UP0, UPT, UR12, URZ, UPT, UP0 ;  /* 0x000000ff0c00728c */ /* 0x000fe4000bf06100 */
[----:B------:R-:W-:-:S07]  /*13d3d0*/  UISETP.NE.AND.EX UP1, UPT, URZ, URZ, UPT, UP1 ;  /* 0x000000ffff00728c */ /* 0x000fce000bf25310 */
[----:B------:R-:W-:Y:S05]  /*13d3e0*/  BRA.U !UP0, `(.L_x_2626) ;  /* 0x0000000508387547 */ /* 0x000fea000b800000 */
[----:B-1-3--:R-:W-:-:S04]  /*13d3f0*/  LEA R12, P0, R11, R16, 0x3 ;  /* 0x000000100b0c7211 */ /* 0x00afc800078018ff */
[----:B------:R-:W-:-:S05]  /*13d400*/  LEA.HI.X R13, R11, R17, R10, 0x3, P0 ;  /* 0x000000110b0d7211 */ /* 0x000fca00000f1c0a */
[----:B--2---:R-:W2:Y:S04]  /*13d410*/  LD.E.64 R24, desc[UR6][R12.64] ;  /* 0x000000060c187980 */ /* 0x004ea8000c101b00 */
        /* <DEDUP_REMOVED lines=14> */
[--C-:B------:R-:W-:Y:S01]  /*13d500*/  SHF.R.U64 R25, R24, 0x7, R26.reuse ;  /* 0x0000000718197819 */ /* 0x100fe2000000121a */
[----:B----4-:R-:W-:Y:S01]  /*13d510*/  IMAD R13, R13, -0x61c8864f, RZ ;  /* 0x9e3779b10d0d7824 */ /* 0x010fe200078e02ff */
        /* <DEDUP_REMOVED lines=59> */
.L_x_2626:
[----:B------:R-:W-:Y:S05]  /*13d8d0*/  BRA.U !UP1, `(.L_x_2623) ;  /* 0x0000000509207547 */ /* 0x000fea000b800000 */
[----:B------:R-:W-:Y:S02]  /*13d8e0*/  UISETP.NE.U32.AND UP0, UPT, UR13, URZ, UPT ;  /* 0x000000ff0d00728c */ /* 0x000fe4000bf05070 */
[----:B------:R-:W-:Y:S02]  /*13d8f0*/  UISETP.NE.U32.AND UP1, UPT, UR10, URZ, UPT ;  /* 0x000000ff0a00728c */ /* 0x000fe4000bf25070 */
[----:B------:R-:W-:Y:S02]  /*13d900*/  UISETP.NE.AND.EX UP0, UPT, UR11, URZ, UPT, UP0 ;  /* 0x000000ff0b00728c */ /* 0x000fe4000bf05300 */
[----:B------:R-:W-:-:S07]  /*13d910*/  UISETP.NE.AND.EX UP1, UPT, URZ, URZ, UPT, UP1 ;  /* 0x000000ffff00728c */ /* 0x000fce000bf25310 */
[----:B------:R-:W-:Y:S05]  /*13d920*/  BRA.U !UP0, `(.L_x_2627) ;  /* 0x0000000108ac7547 */ /* 0x000fea000b800000 */
[----:B---3--:R-:W-:-:S04]  /*13d930*/  LEA R20, P0, R11, R16, 0x3 ;  /* 0x000000100b147211 */ /* 0x008fc800078018ff */
[----:B------:R-:W-:-:S05]  /*13d940*/  LEA.HI.X R21, R11, R17, R10, 0x3, P0 ;  /* 0x000000110b157211 */ /* 0x000fca00000f1c0a */
[----:B-1----:R-:W3:Y:S04]  /*13d950*/  LD.E.64 R12, desc[UR6][R20.64] ;  /* 0x00000006140c7980 */ /* 0x002ee8000c101b00 */
[----:B------:R-:W5:Y:S01]  /*13d960*/  LD.E.64 R20, desc[UR6][R20.64+0x8] ;  /* 0x0000080614147980 */ /* 0x000f62000c101b00 */
[----:B------:R-:W-:-:S04]  /*13d970*/  LOP3.LUT R29, R29, R28, RZ, 0x3c, !PT ;  /* 0x0000001c1d1d7212 */ /* 0x000fc800078e3cff */
[----:B------:R-:W-:-:S04]  /*13d980*/  LOP3.LUT R28, R29, R28, RZ, 0x3c, !PT ;  /* 0x0000001c1d1c7212 */ /* 0x000fc800078e3cff */
[----:B------:R-:W-:-:S03]  /*13d990*/  LOP3.LUT R29, R29, R28, RZ, 0x3c, !PT ;  /* 0x0000001c1d1d7212 */ /* 0x000fc600078e3cff */
        /* <DEDUP_REMOVED lines=36> */
.L_x_2627:
[----:B------:R-:W-:Y:S05]  /*13dbe0*/  BRA.U !UP1, `(.L_x_2623) ;  /* 0x00000001095c7547 */ /* 0x000fea000b800000 */
[----:B-1-3--:R-:W-:-:S04]  /*13dbf0*/  LEA R12, P0, R11, R16, 0x3 ;  /* 0x000000100b0c7211 */ /* 0x00afc800078018ff */
        /* <DEDUP_REMOVED lines=22> */
.L_x_2623:
[----:B------:R-:W-:-:S04]  /*13dd60*/  ISETP.GE.U32.AND P0, PT, R6, R29, PT ;  /* 0x0000001d0600720c */ /* 0x000fc80003f06070 */
[----:B------:R-:W-:-:S04]  /*13dd70*/  ISETP.GE.U32.AND.EX P0, PT, R7, R28, PT, P0 ;  /* 0x0000001c0700720c */ /* 0x000fc80003f06100 */
[----:B------:R-:W-:Y:S01]  /*13dd80*/  PLOP3.LUT P0, PT, P0, PT, PT, 0x8, 0x80 ;  /* 0x000000000080781c */ /* 0x000fe2000070e170 */
[----:B------:R-:W-:-:S12]  /*13dd90*/  BRA `(.L_x_2610) ;  /* 0x00000000006c7947 */ /* 0x000fd80003800000 */
.L_x_2617:
[----:B------:R-:W0:Y:S01]  /*13dda0*/  LDCU UR4, c[0x0][0x3c8] ;  /* 0x00007900ff0477ac */ /* 0x000e220008000800 */
[----:B------:R-:W-:Y:S01]  /*13ddb0*/  PLOP3.LUT P0, PT, PT, PT, PT, 0x8, 0x80 ;  /* 0x000000000080781c */ /* 0x000fe20003f0e170 */
[----:B0-----:R-:W-:-:S09]  /*13ddc0*/  UISETP.NE.AND UP0, UPT, UR4, URZ, UPT ;  /* 0x000000ff0400728c */ /* 0x001fd2000bf05270 */
[----:B------:R-:W-:Y:S05]  /*13ddd0*/  BRA.U !UP0, `(.L_x_2610) ;  /* 0x00000001085c7547 */ /* 0x000fea000b800000 */
[----:B-1----:R-:W-:Y:S02]  /*13dde0*/  IMAD.MOV.U32 R13, RZ, RZ, RZ ;  /* 0x000000ffff0d7224 */ /* 0x002fe400078e00ff */
[----:B------:R-:W-:-:S07]  /*13ddf0*/  IMAD.MOV.U32 R20, RZ, RZ, RZ ;  /* 0x000000ffff147224 */ /* 0x000fce00078e00ff */
.L_x_2628:
[C---:B------:R-:W-:Y:S01]  /*13de00*/  IMAD.SHL.U32 R11, R13.reuse, 0x8, RZ ;  /* 0x000000080d0b7824 */ /* 0x040fe200078e00ff */
        /* <DEDUP_REMOVED lines=20> */
.L_x_2610:
[----:B------:R-:W-:Y:S05]  /*13df50*/  BSYNC.RECONVERGENT B0 ;  /* 0x0000000000007941 */ /* 0x000fea0003800200 */
.L_x_2609:
        /* <DEDUP_REMOVED lines=28> */
[----:B-1----:R-:W-:Y:S01]  /*13e120*/  CS2R R12, SRZ ;  /* 0x00000000000c7805 */ /* 0x002fe2000001ff00 */
        /* <DEDUP_REMOVED lines=8> */
.L_x_2633:
[----:B----4-:R-:W-:-:S04]  /*13e1b0*/  LEA R22, P0, R12, R18, 0x3 ;  /* 0x000000120c167211 */ /* 0x010fc800078018ff */
        /* <DEDUP_REMOVED lines=102> */
.L_x_2632:
[----:B------:R-:W-:Y:S05]  /*13e820*/  BRA.U !UP0, `(.L_x_2631) ;  /* 0x0000000108c47547 */ /* 0x000fea000b800000 */
[----:B----4-:R-:W-:-:S04]  /*13e830*/  LEA R20, P0, R12, R18, 0x3 ;  /* 0x000000120c147211 */ /* 0x010fc800078018ff */
        /* <DEDUP_REMOVED lines=48> */
.L_x_2631:
[----:B--2---:R-:W-:Y:S02]  /*13eb40*/  IMAD.MOV.U32 R24, RZ, RZ, -0x7bdddcdb ;  /* 0x84222325ff187424 */ /* 0x004fe400078e00ff */
        /* <DEDUP_REMOVED lines=16> */
.L_x_2636:
        /* <DEDUP_REMOVED lines=104> */
.L_x_2635:
[----:B------:R-:W-:Y:S05]  /*13f2d0*/  BRA.U !UP0, `(.L_x_2634) ;  /* 0x0000000108c87547 */ /* 0x000fea000b800000 */
        /* <DEDUP_REMOVED lines=50> */
.L_x_2634:
[----:B------:R-:W-:-:S04]  /*13f600*/  ISETP.NE.U32.AND P0, PT, R10, R24, PT ;  /* 0x000000180a00720c */ /* 0x000fc80003f05070 */
[----:B------:R-:W-:-:S13]  /*13f610*/  ISETP.NE.AND.EX P0, PT, R11, R25, PT, P0 ;  /* 0x000000190b00720c */ /* 0x000fda0003f05300 */
[----:B------:R-:W-:Y:S05]  /*13f620*/  @!P0 BRA `(.L_x_2637) ;  /* 0x0000002800188947 */ /* 0x000fea0003800000 */
[----:B------:R-:W-:Y:S01]  /*13f630*/  CS2R R10, SRZ ;  /* 0x00000000000a7805 */ /* 0x000fe2000001ff00 */
[----:B------:R-:W-:Y:S06]  /*13f640*/  @!P1 BRA `(.L_x_2638) ;  /* 0x0000001000e49947 */ /* 0x000fec0003800000 */
[----:B------:R-:W-:Y:S01]  /*13f650*/  UISETP.GE.U32.AND UP1, UPT, UR18, 0x7, UPT ;  /* 0x000000071200788c */ /* 0x000fe2000bf26070 */
[----:B-1----:R-:W-:Y:S01]  /*13f660*/  CS2R R12, SRZ ;  /* 0x00000000000c7805 */ /* 0x002fe2000001ff00 */
        /* <DEDUP_REMOVED lines=9> */
.L_x_2640:
[----:B----4-:R-:W-:-:S04]  /*13f700*/  LEA R22, P0, R13, R18, 0x3 ;  /* 0x000000120d167211 */ /* 0x010fc800078018ff */
        /* <DEDUP_REMOVED lines=35> */
[----:B-----5:R-:W-:-:S02]  /*13f940*/  IMAD R25, R25, -0x61c8864f, RZ ;  /* 0x9e3779b119197824 */ /* 0x020fc400078e02ff */
[----:B------:R-:W-:Y:S01]  /*13f950*/  IMAD.X R12, RZ, RZ, R12, P2 ;  /* 0x000000ffff0c7224 */ /* 0x000fe200010e060c */
        /* <DEDUP_REMOVED lines=114> */
[----:B------:R-:W-:Y:S08]  /*140080*/  BRA.U UP1, `(.L_x_2640) ;  /* 0xfffffff5019c7547 */ /* 0x000ff0000b83ffff */
.L_x_2639:
        /* <DEDUP_REMOVED lines=82> */
.L_x_2641:
        /* <DEDUP_REMOVED lines=46> */
.L_x_2642:
        /* <DEDUP_REMOVED lines=21> */
.L_x_2638:
        /* <DEDUP_REMOVED lines=13> */
.L_x_2645:
[----:B---3--:R-:W-:-:S04]  /*140ab0*/  LEA R32, P0, R13, R16, 0x3 ;  /* 0x000000100d207211 */ /* 0x008fc800078018ff */
[----:B------:R-:W-:-:S05]  /*140ac0*/  LEA.HI.X R33, R13, R17, R12, 0x3, P0 ;  /* 0x000000110d217211 */ /* 0x000fca00000f1c0c */
[----:B------:R-:W2:Y:S04]  /*140ad0*/  LD.E.64 R24, desc[UR6][R32.64] ;  /* 0x0000000620187980 */ /* 0x000ea8000c101b00 */
[----:B------:R-:W3:Y:S04]  /*140ae0*/  LD.E.64 R26, desc[UR6][R32.64+0x8] ;  /* 0x00000806201a7980 */ /* 0x000ee8000c101b00 */
[----:B------:R-:W5:Y:S04]  /*140af0*/  LD.E.64 R20, desc[UR6][R32.64+0x10] ;  /* 0x0000100620147980 */ /* 0x000f68000c101b00 */
[----:B------:R-:W4:Y:S01]  /*140b00*/  LD.E.64 R22, desc[UR6][R32.64+0x18] ;  /* 0x0000180620167980 */ /* 0x000f22000c101b00 */
[----:B------:R-:W-:-:S04]  /*140b10*/  LOP3.LUT R29, R29, R28, RZ, 0x3c, !PT ;  /* 0x0000001c1d1d7212 */ /* 0x000fc800078e3cff */
[----:B------:R-:W-:-:S04]  /*140b20*/  LOP3.LUT R28, R29, R28, RZ, 0x3c, !PT ;  /* 0x0000001c1d1c7212 */ /* 0x000fc800078e3cff */
[----:B------:R-:W-:-:S03]  /*140b30*/  LOP3.LUT R29, R29, R28, RZ, 0x3c, !PT ;  /* 0x0000001c1d1d7212 */ /* 0x000fc600078e3cff */
        /* <DEDUP_REMOVED lines=43> */
[----:B------:R-:W-:Y:S01]  /*140df0*/  UIADD3.X UR5, UPT, UPT, URZ, UR5, URZ, UP1, !UPT ;  /* 0x00000005ff057290 */ /* 0x000fe20008ffe4ff */
[----:B------:R-:W-:Y:S01]  /*140e00*/  IMAD.X R12, RZ, RZ, R12, P2 ;  /* 0x000000ffff0c7224 */ /* 0x000fe200010e060c */
[----:B------:R-:W-:Y:S01]  /*140e10*/  UISETP.NE.U32.AND UP1, UPT, UR4, UR8, UPT ;  /* 0x000000080400728c */ /* 0x000fe2000bf25070 */
[----:B------:R-:W-:-:S03]  /*140e20*/  IMAD.IADD R20, R29, 0x1, R20 ;  /* 0x000000011d147824 */ /* 0x000fc600078e0214 */
[----:B0-----:R-:W-:Y:S02]  /*140e30*/  UISETP.NE.AND.EX UP1, UPT, UR5, UR20, UPT, UP1 ;  /* 0x000000140500728c */ /* 0x001fe4000bf25310 */
        /* <DEDUP_REMOVED lines=99> */
.L_x_2644:
        /* <DEDUP_REMOVED lines=10> */
[----:B------:R-:W5:Y:S04]  /*141510*/  LD.E.64 R22, desc[UR6][R20.64+0x10] ;  /* 0x0000100614167980 */ /* 0x000f68000c101b00 */
[----:B------:R-:W4:Y:S01]  /*141520*/  LD.E.64 R20, desc[UR6][R20.64+0x18] ;  /* 0x0000180614147980 */ /* 0x000f22000c101b00 */
        /* <DEDUP_REMOVED lines=73> */
.L_x_2646:
        /* <DEDUP_REMOVED lines=49> */
.L_x_2647:
[----:B------:R-:W-:Y:S05]  /*141cd0*/  BRA.U !UP1, `(.L_x_2643) ;  /* 0x00000001095c7547 */ /* 0x000fea000b800000 */
[----:B---3--:R-:W-:-:S04]  /*141ce0*/  LEA R20, P0, R13, R16, 0x3 ;  /* 0x000000100d147211 */ /* 0x008fc800078018ff */
        /* <DEDUP_REMOVED lines=22> */
.L_x_2643:
[----:B------:R-:W-:-:S04]  /*141e50*/  ISETP.GE.U32.AND P0, PT, R10, R29, PT ;  /* 0x0000001d0a00720c */ /* 0x000fc80003f06070 */
[----:B------:R-:W-:-:S04]  /*141e60*/  ISETP.GE.U32.AND.EX P0, PT, R11, R28, PT, P0 ;  /* 0x0000001c0b00720c */ /* 0x000fc80003f06100 */
[----:B------:R-:W-:Y:S01]  /*141e70*/  PLOP3.LUT P0, PT, P0, PT, PT, 0x8, 0x80 ;  /* 0x000000000080781c */ /* 0x000fe2000070e170 */
[----:B------:R-:W-:-:S12]  /*141e80*/  BRA `(.L_x_2630) ;  /* 0x00000000006c7947 */ /* 0x000fd80003800000 */
.L_x_2637:
[----:B------:R-:W0:Y:S01]  /*141e90*/  LDCU UR4, c[0x0][0x3c8] ;  /* 0x00007900ff0477ac */ /* 0x000e220008000800 */
[----:B------:R-:W-:Y:S01]  /*141ea0*/  PLOP3.LUT P0, PT, PT, PT, PT, 0x8, 0x80 ;  /* 0x000000000080781c */ /* 0x000fe20003f0e170 */
[----:B0-----:R-:W-:-:S09]  /*141eb0*/  UISETP.NE.AND UP0, UPT, UR4, URZ, UPT ;  /* 0x000000ff0400728c */ /* 0x001fd2000bf05270 */
[----:B------:R-:W-:Y:S05]  /*141ec0*/  BRA.U !UP0, `(.L_x_2630) ;  /* 0x00000001085c7547 */ /* 0x000fea000b800000 */
[----:B------:R-:W-:Y:S02]  /*141ed0*/  IMAD.MOV.U32 R21, RZ, RZ, RZ ;  /* 0x000000ffff157224 */ /* 0x000fe400078e00ff */
[----:B------:R-:W-:-:S07]  /*141ee0*/  IMAD.MOV.U32 R22, RZ, RZ, RZ ;  /* 0x000000ffff167224 */ /* 0x000fce00078e00ff */
.L_x_2648:
[C---:B-1----:R-:W-:Y:S01]  /*141ef0*/  IMAD.SHL.U32 R13, R21.reuse, 0x8, RZ ;  /* 0x00000008150d7824 */ /* 0x042fe200078e00ff */
        /* <DEDUP_REMOVED lines=20> */
.L_x_2630:
[----:B------:R-:W-:Y:S05]  /*142040*/  BSYNC.RECONVERGENT B0 ;  /* 0x0000000000007941 */ /* 0x000fea0003800200 */
.L_x_2629:
[----:B------:R-:W5:Y:S01]  /*142050*/  S2UR UR5, SR_CgaCtaId ;  /* 0x00000000000579c3 */ /* 0x000f620000008800 */
[----:B------:R-:W-:Y:S01]  /*142060*/  VIADD R33, R7, 0x1 ;  /* 0x0000000107217836 */ /* 0x000fe20000000000 */
[----:B------:R-:W-:Y:S01]  /*142070*/  UMOV UR4, 0x400 ;  /* 0x0000040000047882 */ /* 0x000fe20000000000 */
[----:B------:R-:W-:Y:S01]  /*142080*/  @!P0 IMAD.MOV R33, RZ, RZ, R7 ;  /* 0x000000ffff218224 */ /* 0x000fe200078e0207 */
[----:B------:R-:W-:Y:S01]  /*142090*/  BSSY.RECONVERGENT B0, `(.L_x_2649) ;  /* 0x0000413000007945 */ /* 0x000fe20003800200 */
[----:B0-----:R-:W-:Y:S01]  /*1420a0*/  VIADD R10, R6, 0x1 ;  /* 0x00000001060a7836 */ /* 0x001fe20000000000 */
[----:B---34-:R-:W-:Y:S01]  /*1420b0*/  SEL R7, R19, R17, P0 ;  /* 0x0000001113077207 */ /* 0x018fe20000000000 */
[----:B------:R-:W-:Y:S01]  /*1420c0*/  @P0 IMAD.MOV R10, RZ, RZ, R6 ;  /* 0x000000ffff0a0224 */ /* 0x000fe200078e0206 */
[----:B------:R-:W-:Y:S02]  /*1420d0*/  ISETP.GE.AND P2, PT, R33, R9, PT ;  /* 0x000000092100720c */ /* 0x000fe40003f46270 */
[----:B------:R-:W-:Y:S01]  /*1420e0*/  SEL R6, R18, R16, P0 ;  /* 0x0000001012067207 */ /* 0x000fe20000000000 */
[----:B-----5:R-:W-:-:S06]  /*1420f0*/  ULEA UR4, UR5, UR4, 0x18 ;  /* 0x0000000405047291 */ /* 0x020fcc000f8ec0ff */
[----:B------:R-:W-:Y:S02]  /*142100*/  @!P0 LEA R11, R10, UR4, 0x3 ;  /* 0x000000040a0b8c11 */ /* 0x000fe4000f8e18ff */
[----:B-1----:R-:W-:-:S03]  /*142110*/  @P0 LEA R12, R33, UR4, 0x3 ;  /* 0x00000004210c0c11 */ /* 0x002fc6000f8e18ff */
[----:B------:R0:W1:Y:S04]  /*142120*/  @!P0 LDS.64 R16, [R11] ;  /* 0x000000000b108984 */ /* 0x0000680000000a00 */
[----:B------:R0:W3:Y:S01]  /*142130*/  @P0 LDS.64 R18, [R12] ;  /* 0x000000000c120984 */ /* 0x0000e20000000a00 */
        /* <DEDUP_REMOVED lines=15> */
[----:B--2---:R-:W-:-:S06]  /*142230*/  IMAD.MOV.U32 R24, RZ, RZ, RZ ;  /* 0x000000ffff187224 */ /* 0x004fcc00078e00ff */
        /* <DEDUP_REMOVED lines=8> */
.L_x_2653:
        /* <DEDUP_REMOVED lines=104> */
.L_x_2652:
[----:B------:R-:W-:Y:S05]  /*142940*/  BRA.U !UP0, `(.L_x_2651) ;  /* 0x0000000108c87547 */ /* 0x000fea000b800000 */
        /* <DEDUP_REMOVED lines=50> */
.L_x_2651:
        /* <DEDUP_REMOVED lines=19> */
.L_x_2656:
        /* <DEDUP_REMOVED lines=104> */
.L_x_2655:
[----:B------:R-:W-:Y:S05]  /*143420*/  BRA.U !UP0, `(.L_x_2654) ;  /* 0x0000000108c87547 */ /* 0x000fea000b800000 */
        /* <DEDUP_REMOVED lines=50> */
.L_x_2654:
        /* <DEDUP_REMOVED lines=15> */
[----:B------:R-:W0:Y:S01]  /*143840*/  LDCU UR20, c[0x0][0x3c4] ;  /* 0x00007880ff1477ac */ /* 0x000e220008000800 */
[----:B------:R-:W-:Y:S01]  /*143850*/  IMAD.MOV.U32 R13, RZ, RZ, RZ ;  /* 0x000000ffff0d7224 */ /* 0x000fe200078e00ff */
[----:B------:R-:W-:Y:S01]  /*143860*/  UMOV UR4, URZ ;  /* 0x000000ff00047c82 */ /* 0x000fe20008000000 */
[----:B------:R-:W-:-:S05]  /*143870*/  UMOV UR5, URZ ;  /* 0x000000ff00057c82 */ /* 0x000fca0008000000 */
.L_x_2660:
[----:B---3--:R-:W-:-:S04]  /*143880*/  LEA R20, P0, R32, R18, 0x3 ;  /* 0x0000001220147211 */ /* 0x008fc800078018ff */
        /* <DEDUP_REMOVED lines=154> */
.L_x_2659:
        /* <DEDUP_REMOVED lines=84> */
.L_x_2661:
        /* <DEDUP_REMOVED lines=48> */
.L_x_2662:
[----:B------:R-:W-:Y:S05]  /*144a70*/  BRA.U !UP1, `(.L_x_2658) ;  /* 0x0000000109587547 */ /* 0x000fea000b800000 */
[----:B---3--:R-:W-:-:S04]  /*144a80*/  LEA R20, P0, R32, R18, 0x3 ;  /* 0x0000001220147211 */ /* 0x008fc800078018ff */
        /* <DEDUP_REMOVED lines=21> */
.L_x_2658:
        /* <DEDUP_REMOVED lines=15> */
.L_x_2665:
[----:B-1----:R-:W-:-:S04]  /*144cd0*/  LEA R30, P0, R32, R16, 0x3 ;  /* 0x00000010201e7211 */ /* 0x002fc800078018ff */
[----:B------:R-:W-:-:S05]  /*144ce0*/  LEA.HI.X R31, R32, R17, R13, 0x3, P0 ;  /* 0x00000011201f7211 */ /* 0x000fca00000f1c0d */
[----:B------:R-:W2:Y:S04]  /*144cf0*/  LD.E.64 R20, desc[UR6][R30.64] ;  /* 0x000000061e147980 */ /* 0x000ea8000c101b00 */
[----:B------:R-:W4:Y:S04]  /*144d00*/  LD.E.64 R22, desc[UR6][R30.64+0x8] ;  /* 0x000008061e167980 */ /* 0x000f28000c101b00 */
[----:B------:R-:W5:Y:S01]  /*144d10*/  LD.E.64 R24, desc[UR6][R30.64+0x10] ;  /* 0x000010061e187980 */ /* 0x000f62000c101b00 */
        /* <DEDUP_REMOVED lines=58> */
[----:B------:R-:W-:Y:S01]  /*1450c0*/  UIADD3 UR4, UP1, UPT, UR4, 0x8, URZ ;  /* 0x0000000804047890 */ /* 0x000fe2000ff3e0ff */
[----:B------:R-:W-:-:S03]  /*1450d0*/  IADD3 R32, P2, PT, R32, 0x8, RZ ;  /* 0x0000000820207810 */ /* 0x000fc60007f5e0ff */
[----:B------:R-:W-:Y:S02]  /*1450e0*/  UIADD3.X UR5, UPT, UPT, URZ, UR5, URZ, UP1, !UPT ;  /* 0x00000005ff057290 */ /* 0x000fe40008ffe4ff */
[----:B------:R-:W-:Y:S01]  /*1450f0*/  UISETP.NE.U32.AND UP1, UPT, UR4, UR8, UPT ;  /* 0x000000080400728c */ /* 0x000fe2000bf25070 */
[----:B------:R-:W-:-:S03]  /*145100*/  IMAD.X R13, RZ, RZ, R13, P2 ;  /* 0x000000ffff0d7224 */ /* 0x000fc600010e060d */
[----:B0-----:R-:W-:Y:S01]  /*145110*/  UISETP.NE.AND.EX UP1, UPT, UR5, UR20, UPT, UP1 ;  /* 0x000000140500728c */ /* 0x001fe2000bf25310 */
        /* <DEDUP_REMOVED lines=86> */
.L_x_2664:
[----:B------:R-:W-:Y:S05]  /*145680*/  BRA.U !UP0, `(.L_x_2663) ;  /* 0x0000000908507547 */ /* 0x000fea000b800000 */
[----:B------:R-:W-:Y:S02]  /*145690*/  UISETP.GE.U32.AND UP0, UPT, UR14, 0x3, UPT ;  /* 0x000000030e00788c */ /* 0x000fe4000bf06070 */
[----:B------:R-:W-:Y:S02]  /*1456a0*/  UISETP.NE.U32.AND UP1, UPT, UR16, URZ, UPT ;  /* 0x000000ff1000728c */ /* 0x000fe4000bf25070 */
[----:B------:R-:W-:Y:S02]  /*1456b0*/  UISETP.GE.U32.AND.EX UP0, UPT, UR12, URZ, UPT, UP0 ;  /* 0x000000ff0c00728c */ /* 0x000fe4000bf06100 */
[----:B------:R-:W-:-:S07]  /*1456c0*/  UISETP.NE.AND.EX UP1, UPT, URZ, URZ, UPT, UP1 ;  /* 0x000000ffff00728c */ /* 0x000fce000bf25310 */
[----:B------:R-:W-:Y:S05]  /*1456d0*/  BRA.U !UP0, `(.L_x_2666) ;  /* 0x0000000508307547 */ /* 0x000fea000b800000 */
[----:B-1----:R-:W-:-:S04]  /*1456e0*/  LEA R22, P0, R32, R16, 0x3 ;  /* 0x0000001020167211 */ /* 0x002fc800078018ff */
        /* <DEDUP_REMOVED lines=14> */
[----:B------:R-:W-:Y:S01]  /*1457d0*/  SHF.R.U64 R28, R27, 0x7, R26 ;  /* 0x000000071b1c7819 */ /* 0x000fe2000000121a */
[----:B---3--:R-:W-:-:S03]  /*1457e0*/  IMAD R23, R23, -0x61c8864f, RZ ;  /* 0x9e3779b117177824 */ /* 0x008fc600078e02ff */
        /* <DEDUP_REMOVED lines=59> */
.L_x_2666:
[----:B------:R-:W-:Y:S05]  /*145ba0*/  BRA.U !UP1, `(.L_x_2663) ;  /* 0x0000000509087547 */ /* 0x000fea000b800000 */
[----:B------:R-:W-:Y:S02]  /*145bb0*/  UISETP.NE.U32.AND UP0, UPT, UR13, URZ, UPT ;  /* 0x000000ff0d00728c */ /* 0x000fe4000bf05070 */
[----:B------:R-:W-:Y:S02]  /*145bc0*/  UISETP.NE.U32.AND UP1, UPT, UR10, URZ, UPT ;  /* 0x000000ff0a00728c */ /* 0x000fe4000bf25070 */
[----:B------:R-:W-:Y:S02]  /*145bd0*/  UISETP.NE.AND.EX UP0, UPT, UR11, URZ, UPT, UP0 ;  /* 0x000000ff0b00728c */ /* 0x000fe4000bf05300 */
[----:B------:R-:W-:-:S07]  /*145be0*/  UISETP.NE.AND.EX UP1, UPT, URZ, URZ, UPT, UP1 ;  /* 0x000000ffff00728c */ /* 0x000fce000bf25310 */
[----:B------:R-:W-:Y:S05]  /*145bf0*/  BRA.U !UP0, `(.L_x_2667) ;  /* 0x0000000108a07547 */ /* 0x000fea000b800000 */
[----:B-1----:R-:W-:-:S04]  /*145c00*/  LEA R22, P0, R32, R16, 0x3 ;  /* 0x0000001020167211 */ /* 0x002fc800078018ff */
        /* <DEDUP_REMOVED lines=39> */
.L_x_2667:
[----:B------:R-:W-:Y:S05]  /*145e80*/  BRA.U !UP1, `(.L_x_2663) ;  /* 0x0000000109507547 */ /* 0x000fea000b800000 */
[----:B-1----:R-:W-:-:S04]  /*145e90*/  LEA R20, P0, R32, R16, 0x3 ;  /* 0x0000001020147211 */ /* 0x002fc800078018ff */
        /* <DEDUP_REMOVED lines=19> */
.L_x_2663:
[----:B------:R-:W-:-:S04]  /*145fd0*/  ISETP.GE.U32.AND P0, PT, R11, R28, PT ;  /* 0x0000001c0b00720c */ /* 0x000fc80003f06070 */
[----:B------:R-:W-:-:S04]  /*145fe0*/  ISETP.GE.U32.AND.EX P0, PT, R12, R29, PT, P0 ;  /* 0x0000001d0c00720c */ /* 0x000fc80003f06100 */
[----:B------:R-:W-:Y:S01]  /*145ff0*/  PLOP3.LUT P0, PT, P0, PT, PT, 0x8, 0x80 ;  /* 0x000000000080781c */ /* 0x000fe2000070e170 */
[----:B------:R-:W-:-:S12]  /*146000*/  BRA `(.L_x_2650) ;  /* 0x00000000006c7947 */ /* 0x000fd80003800000 */
.L_x_2657:
[----:B------:R-:W0:Y:S01]  /*146010*/  LDCU UR4, c[0x0][0x3c8] ;  /* 0x00007900ff0477ac */ /* 0x000e220008000800 */
[----:B------:R-:W-:Y:S01]  /*146020*/  PLOP3.LUT P0, PT, PT, PT, PT, 0x8, 0x80 ;  /* 0x000000000080781c */ /* 0x000fe20003f0e170 */
[----:B0-----:R-:W-:-:S09]  /*146030*/  UISETP.NE.AND UP0, UPT, UR4, URZ, UPT ;  /* 0x000000ff0400728c */ /* 0x001fd2000bf05270 */
[----:B------:R-:W-:Y:S05]  /*146040*/  BRA.U !UP0, `(.L_x_2650) ;  /* 0x00000001085c7547 */ /* 0x000fea000b800000 */
[----:B------:R-:W-:Y:S02]  /*146050*/  IMAD.MOV.U32 R11, RZ, RZ, RZ ;  /* 0x000000ffff0b7224 */ /* 0x000fe400078e00ff */
[----:B------:R-:W-:-:S07]  /*146060*/  IMAD.MOV.U32 R22, RZ, RZ, RZ ;  /* 0x000000ffff167224 */ /* 0x000fce00078e00ff */
.L_x_2668:
        /* <DEDUP_REMOVED lines=21> */
.L_x_2650:
[----:B------:R-:W-:Y:S05]  /*1461c0*/  BSYNC.RECONVERGENT B0 ;  /* 0x0000000000007941 */ /* 0x000fea0003800200 */
.L_x_2649:
[----:B------:R-:W4:Y:S01]  /*1461d0*/  S2UR UR5, SR_CgaCtaId ;  /* 0x00000000000579c3 */ /* 0x000f220000008800 */
[----:B------:R-:W-:Y:S01]  /*1461e0*/  UMOV UR4, 0x400 ;  /* 0x0000040000047882 */ /* 0x000fe20000000000 */
[----:B------:R-:W-:Y:S01]  /*1461f0*/  VIADD R13, R10, 0x1 ;  /* 0x000000010a0d7836 */ /* 0x000fe20000000000 */
[----:B-1-3--:R-:W-:Y:S01]  /*146200*/  SEL R20, R18, R16, P0 ;  /* 0x0000001012147207 */ /* 0x00afe20000000000 */
        /* <DEDUP_REMOVED lines=9> */
[----:B------:R1:W3:Y:S01]  /*1462a0*/  @P0 LDS.64 R18, [R22] ;  /* 0x0000000016120984 */ /* 0x0002e20000000a00 */
[----:B------:R-:W-:Y:S01]  /*1462b0*/  ISETP.GE.AND P0, PT, R10, R9, PT ;  /* 0x000000090a00720c */ /* 0x000fe20003f06270 */
[----:B0-----:R-:W-:Y:S02]  /*1462c0*/  IMAD.MOV.U32 R10, RZ, RZ, R16 ;  /* 0x000000ffff0a7224 */ /* 0x001fe400078e0010 */
[----:B------:R-:W-:-:S10]  /*1462d0*/  IMAD.MOV.U32 R11, RZ, RZ, R17 ;  /* 0x000000ffff0b7224 */ /* 0x000fd400078e0011 */
[----:B-1----:R-:W-:Y:S05]  /*1462e0*/  @P0 BRA `(.L_x_2670) ;  /* 0x0000004000040947 */ /* 0x002fea0003800000 */
[----:B------:R-:W-:Y:S01]  /*1462f0*/  ISETP.GE.AND P0, PT, R13, R8, PT ;  /* 0x000000080d00720c */ /* 0x000fe20003f06270 */
[----:B---3--:R-:W-:Y:S02]  /*146300*/  IMAD.MOV.U32 R10, RZ, RZ, R18 ;  /* 0x000000ffff0a7224 */ /* 0x008fe400078e0012 */
[----:B------:R-:W-:-:S10]  /*146310*/  IMAD.MOV.U32 R11, RZ, RZ, R19 ;  /* 0x000000ffff0b7224 */ /* 0x000fd400078e0013 */
        /* <DEDUP_REMOVED lines=18> */
.L_x_2673:
        /* <DEDUP_REMOVED lines=103> */
.L_x_2672:
        /* <DEDUP_REMOVED lines=50> */
.L_x_2671:
        /* <DEDUP_REMOVED lines=17> */
.L_x_2676:
        /* <DEDUP_REMOVED lines=104> */
.L_x_2675:
        /* <DEDUP_REMOVED lines=51> */
.L_x_2674:
        /* <DEDUP_REMOVED lines=16> */
.L_x_2680:
        /* <DEDUP_REMOVED lines=36> */
[----:B----4-:R-:W-:-:S02]  /*147bd0*/  IMAD R25, R25, -0x61c8864f, RZ ;  /* 0x9e3779b119197824 */ /* 0x010fc400078e02ff */
        /* <DEDUP_REMOVED lines=116> */
.L_x_2679:
        /* <DEDUP_REMOVED lines=82> */
.L_x_2681:
[----:B------:R-:W-:Y:S05]  /*148840*/  BRA.U !UP1, `(.L_x_2678) ;  /* 0x0000000509087547 */ /* 0x000fea000b800000 */
[----:B------:R-:W-:Y:S02]  /*148850*/  UISETP.NE.U32.AND UP0, UPT, UR13, URZ, UPT ;  /* 0x000000ff0d00728c */ /* 0x000fe4000bf05070 */
[----:B------:R-:W-:Y:S02]  /*148860*/  UISETP.NE.U32.AND UP1, UPT, UR10, URZ, UPT ;  /* 0x000000ff0a00728c */ /* 0x000fe4000bf25070 */
[----:B------:R-:W-:Y:S02]  /*148870*/  UISETP.NE.AND.EX UP0, UPT, UR11, URZ, UPT, UP0 ;  /* 0x000000ff0b00728c */ /* 0x000fe4000bf05300 */
[----:B------:R-:W-:-:S07]  /*148880*/  UISETP.NE.AND.EX UP1, UPT, URZ, URZ, UPT, UP1 ;  /* 0x000000ffff00728c */ /* 0x000fce000bf25310 */
        /* <DEDUP_REMOVED lines=41> */
.L_x_2682:
        /* <DEDUP_REMOVED lines=21> */
.L_x_2678:
        /* <DEDUP_REMOVED lines=13> */
.L_x_2685:
[----:B------:R-:W-:-:S04]  /*148d40*/  LEA R32, P0, R11, R16, 0x3 ;  /* 0x000000100b207211 */ /* 0x000fc800078018ff */
[----:B------:R-:W-:-:S05]  /*148d50*/  LEA.HI.X R33, R11, R17, R10, 0x3, P0 ;  /* 0x000000110b217211 */ /* 0x000fca00000f1c0a */
[----:B------:R-:W2:Y:S04]  /*148d60*/  LD.E.64 R24, desc[UR6][R32.64] ;  /* 0x0000000620187980 */ /* 0x000ea8000c101b00 */
[----:B------:R-:W3:Y:S04]  /*148d70*/  LD.E.64 R26, desc[UR6][R32.64+0x8] ;  /* 0x00000806201a7980 */ /* 0x000ee8000c101b00 */
[----:B------:R-:W4:Y:S04]  /*148d80*/  LD.E.64 R12, desc[UR6][R32.64+0x10] ;  /* 0x00001006200c7980 */ /* 0x000f28000c101b00 */
[----:B------:R-:W5:Y:S01]  /*148d90*/  LD.E.64 R22, desc[UR6][R32.64+0x18] ;  /* 0x0000180620167980 */ /* 0x000f62000c101b00 */
        /* <DEDUP_REMOVED lines=150> */
.L_x_2684:
        /* <DEDUP_REMOVED lines=85> */
.L_x_2686:
        /* <DEDUP_REMOVED lines=49> */
.L_x_2687:
        /* <DEDUP_REMOVED lines=24> */
.L_x_2683:
[----:B------:R-:W-:-:S04]  /*14a0e0*/  ISETP.GE.U32.AND P0, PT, R8, R29, PT ;  /* 0x0000001d0800720c */ /* 0x000fc80003f06070 */
[----:B------:R-:W-:-:S04]  /*14a0f0*/  ISETP.GE.U32.AND.EX P0, PT, R9, R28, PT, P0 ;  /* 0x0000001c0900720c */ /* 0x000fc80003f06100 */
[----:B------:R-:W-:Y:S02]  /*14a100*/  SEL R10, R18, R16, !P0 ;  /* 0x00000010120a7207 */ /* 0x000fe40004000000 */
[----:B------:R-:W-:Y:S01]  /*14a110*/  SEL R11, R19, R17, !P0 ;  /* 0x00000011130b7207 */ /* 0x000fe20004000000 */
[----:B------:R-:W-:Y:S06]  /*14a120*/  BRA `(.L_x_2670) ;  /* 0x0000000000747947 */ /* 0x000fec0003800000 */
.L_x_2677:
[----:B------:R-:W0:Y:S01]  /*14a130*/  LDCU UR4, c[0x0][0x3c8] ;  /* 0x00007900ff0477ac */ /* 0x000e220008000800 */
[----:B------:R-:W-:Y:S02]  /*14a140*/  IMAD.MOV.U32 R10, RZ, RZ, R16 ;  /* 0x000000ffff0a7224 */ /* 0x000fe400078e0010 */
[----:B------:R-:W-:Y:S01]  /*14a150*/  IMAD.MOV.U32 R11, RZ, RZ, R17 ;  /* 0x000000ffff0b7224 */ /* 0x000fe200078e0011 */
[----:B0-----:R-:W-:-:S09]  /*14a160*/  UISETP.NE.AND UP0, UPT, UR4, URZ, UPT ;  /* 0x000000ff0400728c */ /* 0x001fd2000bf05270 */
[----:B------:R-:W-:Y:S05]  /*14a170*/  BRA.U !UP0, `(.L_x_2670) ;  /* 0x0000000108607547 */ /* 0x000fea000b800000 */
[----:B------:R-:W-:-:S07]  /*14a180*/  CS2R R22, SRZ ;  /* 0x0000000000167805 */ /* 0x000fce000001ff00 */
.L_x_2688:
        /* <DEDUP_REMOVED lines=23> */
.L_x_2670:
[----:B------:R-:W-:Y:S05]  /*14a300*/  BSYNC.RECONVERGENT B0 ;  /* 0x0000000000007941 */ /* 0x000fea0003800200 */
.L_x_2669:
[C---:B------:R-:W-:Y:S01]  /*14a310*/  ISETP.GE.U32.AND P0, PT, R37.reuse, 0x81, PT ;  /* 0x000000812500780c */ /* 0x040fe20003f06070 */
[----:B------:R-:W-:-:S12]  /*14a320*/  IMAD.SHL.U32 R37, R37, 0x2, RZ ;  /* 0x0000000225257824 */ /* 0x000fd800078e00ff */
[----:B------:R-:W-:Y:S05]  /*14a330*/  @!P0 BRA `(.L_x_2689) ;  /* 0xfffffdb400048947 */ /* 0x000fea000383ffff */
[----:B------:R-:W0:Y:S01]  /*14a340*/  S2R R12, SR_LANEID ;  /* 0x00000000000c7919 */ /* 0x000e220000000000 */
[----:B------:R-:W1:Y:S01]  /*14a350*/  S2UR UR5, SR_CgaCtaId ;  /* 0x00000000000579c3 */ /* 0x000e620000008800 */
[----:B------:R-:W4:Y:S01]  /*14a360*/  LDCU.U8 UR4, c[0x0][0x380] ;  /* 0x00007000ff0477ac */ /* 0x000f220008000000 */
[----:B------:R-:W5:Y:S01]  /*14a370*/  S2R R23, SR_TID.X ;  /* 0x0000000000177919 */ /* 0x000f620000002100 */
[----:B----4-:R-:W-:-:S03]  /*14a380*/  UPRMT UR8, UR4, 0x8880, URZ ;  /* 0x0000888004087896 */ /* 0x010fc600080000ff */
[----:B------:R-:W-:Y:S02]  /*14a390*/  UMOV UR4, 0x400 ;  /* 0x0000040000047882 */ /* 0x000fe40000000000 */
[----:B-1----:R-:W-:-:S03]  /*14a3a0*/  ULEA UR5, UR5, UR4, 0x18 ;  /* 0x0000000405057291 */ /* 0x002fc6000f8ec0ff */
[----:B------:R-:W-:Y:S02]  /*14a3b0*/  UMOV UR4, UR8 ;  /* 0x0000000800047c82 */ /* 0x000fe40008000000 */
[----:B------:R-:W-:Y:S01]  /*14a3c0*/  UISETP.NE.AND UP0, UPT, UR4, URZ, UPT ;  /* 0x000000ff0400728c */ /* 0x000fe2000bf05270 */
[----:B0-----:R-:W-:-:S04]  /*14a3d0*/  IMAD.IADD R13, R43, 0x1, R12 ;  /* 0x000000012b0d7824 */ /* 0x001fc800078e020c */
[----:B------:R-:W-:Y:S01]  /*14a3e0*/  VIADD R16, R13, 0xa0 ;  /* 0x000000a00d107836 */ /* 0x000fe20000000000 */
[----:B-----5:R-:W-:Y:S01]  /*14a3f0*/  LOP3.LUT R23, R23, 0x1f, RZ, 0xc0, !PT ;  /* 0x0000001f17177812 */ /* 0x020fe200078ec0ff */
[C---:B---3--:R-:W-:Y:S02]  /*14a400*/  VIADD R18, R13.reuse, 0xc0 ;  /* 0x000000c00d127836 */ /* 0x048fe40000000000 */
[C---:B------:R-:W-:Y:S01]  /*14a410*/  VIADD R22, R13.reuse, 0xe0 ;  /* 0x000000e00d167836 */ /* 0x040fe20000000000 */
[-C--:B------:R-:W-:Y:S01]  /*14a420*/  LEA.HI.SX32 R19, R16, R13.reuse, 0x1b ;  /* 0x0000000d10137211 */ /* 0x080fe200078fdaff */
[C---:B--2---:R-:W-:Y:S01]  /*14a430*/  VIADD R24, R13.reuse, 0x60 ;  /* 0x000000600d187836 */ /* 0x044fe20000000000 */
[-C--:B------:R-:W-:Y:S01]  /*14a440*/  LEA.HI.SX32 R17, R18, R13.reuse, 0x1b ;  /* 0x0000000d12117211 */ /* 0x080fe200078fdaff */
[----:B------:R-:W-:Y:S01]  /*14a450*/  IMAD R12, R12, 0x7, R13 ;  /* 0x000000070c0c7824 */ /* 0x000fe200078e020d */
[-C--:B------:R-:W-:Y:S01]  /*14a460*/  LEA.HI.SX32 R9, R22, R13.reuse, 0x1b ;  /* 0x0000000d16097211 */ /* 0x080fe200078fdaff */
[C---:B------:R-:W-:Y:S01]  /*14a470*/  VIADD R8, R13.reuse, 0x80 ;  /* 0x000000800d087836 */ /* 0x040fe20000000000 */
[-C--:B------:R-:W-:Y:S01]  /*14a480*/  LEA.HI.SX32 R16, R24, R13.reuse, 0x1b ;  /* 0x0000000d18107211 */ /* 0x080fe200078fdaff */
[C---:B------:R-:W-:Y:S01]  /*14a490*/  VIADD R26, R13.reuse, 0x20 ;  /* 0x000000200d1a7836 */ /* 0x040fe20000000000 */
[CC--:B------:R-:W-:Y:S01]  /*14a4a0*/  LEA.HI.SX32 R24, R13.reuse, R13.reuse, 0x1b ;  /* 0x0000000d0d187211 */ /* 0x0c0fe200078fdaff */
[----:B------:R-:W-:Y:S01]  /*14a4b0*/  VIADD R28, R13, 0x40 ;  /* 0x000000400d1c7836 */ /* 0x000fe20000000000 */
[----:B------:R-:W-:-:S02]  /*14a4c0*/  LEA.HI.SX32 R8, R8, R13, 0x1b ;  /* 0x0000000d08087211 */ /* 0x000fc400078fdaff */
[-C--:B------:R-:W-:Y:S02]  /*14a4d0*/  LEA.HI.SX32 R22, R26, R13.reuse, 0x1b ;  /* 0x0000000d1a167211 */ /* 0x080fe400078fdaff */
[----:B------:R-:W-:Y:S02]  /*14a4e0*/  LEA.HI.SX32 R18, R28, R13, 0x1b ;  /* 0x0000000d1c127211 */ /* 0x000fe400078fdaff */
[----:B------:R-:W-:Y:S02]  /*14a4f0*/  LEA.HI.SX32 R25, R12, R12, 0x1b ;  /* 0x0000000c0c197211 */ /* 0x000fe400078fdaff */
        /* <DEDUP_REMOVED lines=8> */
[----:B------:R-:W-:Y:S01]  /*14a580*/  LEA R18, R18, UR5, 0x3 ;  /* 0x0000000512127c11 */ /* 0x000fe2000f8e18ff */
[----:B------:R-:W-:Y:S06]  /*14a590*/  BAR.SYNC.DEFER_BLOCKING 0x0 ;  /* 0x0000000000007b1d */ /* 0x000fec0000010000 */
[----:B------:R-:W-:Y:S05]  /*14a5a0*/  BRA.U !UP0, `(.L_x_2690) ;  /* 0x0000000508ac7547 */ /* 0x000fea000b800000 */
[----:B------:R-:W2:Y:S04]  /*14a5b0*/  LDL.LU R34, [R1+0x8] ;  /* 0x0000080001227983 */ /* 0x000ea80000300800 */
[----:B------:R-:W3:Y:S04]  /*14a5c0*/  LDL.LU R33, [R1+0x4] ;  /* 0x0000040001217983 */ /* 0x000ee80000300800 */
[----:B------:R-:W4:Y:S04]  /*14a5d0*/  LDL.LU R32, [R1+0x14] ;  /* 0x0000140001207983 */ /* 0x000f280000300800 */
[----:B------:R-:W5:Y:S04]  /*14a5e0*/  LDL.LU R31, [R1+0x18] ;  /* 0x00001800011f7983 */ /* 0x000f680000300800 */
[----:B------:R-:W5:Y:S04]  /*14a5f0*/  LDL.LU R30, [R1+0x10] ;  /* 0x00001000011e7983 */ /* 0x000f680000300800 */
[----:B------:R-:W5:Y:S04]  /*14a600*/  LDL.LU R29, [R1+0xc] ;  /* 0x00000c00011d7983 */ /* 0x000f680000300800 */
[----:B------:R-:W5:Y:S01]  /*14a610*/  LDL.LU R27, [R1] ;  /* 0x00000000011b7983 */ /* 0x000f620000300800 */
[----:B------:R-:W0:Y:S01]  /*14a620*/  S2R R35, SR_TID.X ;  /* 0x0000000000237919 */ /* 0x000e220000002100 */
[----:B------:R-:W1:Y:S01]  /*14a630*/  S2UR UR5, SR_CgaCtaId ;  /* 0x00000000000579c3 */ /* 0x000e620000008800 */
[----:B------:R-:W-:-:S02]  /*14a640*/  IMAD.MOV.U32 R12, RZ, RZ, R14 ;  /* 0x000000ffff0c7224 */ /* 0x000fc400078e000e */
[----:B------:R-:W-:-:S05]  /*14a650*/  IMAD.MOV.U32 R13, RZ, RZ, R15 ;  /* 0x000000ffff0d7224 */ /* 0x000fca00078e000f */
[----:B------:R1:W-:Y:S02]  /*14a660*/  STS.64 [R25], R12 ;  /* 0x0000000c19007388 */ /* 0x0003e40000000a00 */
[----:B-1----:R-:W-:Y:S02]  /*14a670*/  IMAD.MOV.U32 R12, RZ, RZ, R0 ;  /* 0x000000ffff0c7224 */ /* 0x002fe400078e0000 */
[----:B------:R-:W-:Y:S02]  /*14a680*/  IMAD.MOV.U32 R13, RZ, RZ, R2 ;  /* 0x000000ffff0d7224 */ /* 0x000fe400078e0002 */
[----:B------:R-:W-:Y:S01]  /*14a690*/  IMAD.MOV.U32 R2, RZ, RZ, R38 ;  /* 0x000000ffff027224 */ /* 0x000fe200078e0026 */
[----:B------:R-:W-:Y:S02]  /*14a6a0*/  UMOV UR4, 0x400 ;  /* 0x0000040000047882 */ /* 0x000fe40000000000 */
[----:B------:R-:W-:Y:S01]  /*14a6b0*/  ULEA UR4, UR5, UR4, 0x18 ;  /* 0x0000000405047291 */ /* 0x000fe2000f8ec0ff */
[----:B0-----:R-:W-:Y:S01]  /*14a6c0*/  ISETP.NE.AND P0, PT, R35, RZ, PT ;  /* 0x000000ff2300720c */ /* 0x001fe20003f05270 */
[----:B------:R-:W-:Y:S01]  /*14a6d0*/  IMAD.IADD R23, R23, 0x1, R43 ;  /* 0x0000000117177824 */ /* 0x000fe200078e022b */
[----:B--2---:R0:W-:Y:S02]  /*14a6e0*/  STS.64 [R34+0x8], R12 ;  /* 0x0000080c22007388 */ /* 0x0041e40000000a00 */
[----:B0-----:R-:W-:-:S02]  /*14a6f0*/  IMAD.MOV.U32 R12, RZ, RZ, R40 ;  /* 0x000000ffff0c7224 */ /* 0x001fc400078e0028 */
[----:B------:R-:W-:-:S05]  /*14a700*/  IMAD.MOV.U32 R13, RZ, RZ, R36 ;  /* 0x000000ffff0d7224 */ /* 0x000fca00078e0024 */
[----:B---3--:R-:W-:Y:S04]  /*14a710*/  STS.64 [R33+0x10], R12 ;  /* 0x0000100c21007388 */ /* 0x008fe80000000a00 */
[----:B----4-:R0:W-:Y:S02]  /*14a720*/  STS.64 [R32+0x18], R2 ;  /* 0x0000180220007388 */ /* 0x0101e40000000a00 */
[----:B0-----:R-:W-:Y:S02]  /*14a730*/  IMAD.MOV.U32 R2, RZ, RZ, R4 ;  /* 0x000000ffff027224 */ /* 0x001fe400078e0004 */
[----:B------:R-:W-:-:S05]  /*14a740*/  IMAD.MOV.U32 R3, RZ, RZ, R5 ;  /* 0x000000ffff037224 */ /* 0x000fca00078e0005 */
[----:B-----5:R-:W-:Y:S04]  /*14a750*/  STS.64 [R31+0x20], R2 ;  /* 0x000020021f007388 */ /* 0x020fe80000000a00 */
[----:B------:R-:W-:Y:S04]  /*14a760*/  STS.64 [R30+0x28], R6 ;  /* 0x000028061e007388 */ /* 0x000fe80000000a00 */
[----:B------:R-:W-:Y:S04]  /*14a770*/  STS.64 [R29+0x30], R20 ;  /* 0x000030141d007388 */ /* 0x000fe80000000a00 */
[----:B------:R0:W-:Y:S01]  /*14a780*/  STS.64 [R27+0x38], R10 ;  /* 0x0000380a1b007388 */ /* 0x0001e20000000a00 */
[----:B------:R-:W-:-:S03]  /*14a790*/  NOP ;  /* 0x0000000000007918 */ /* 0x000fc60000000000 */
[----:B------:R-:W-:Y:S04]  /*14a7a0*/  LDS.64 R24, [R24] ;  /* 0x0000000018187984 */ /* 0x000fe80000000a00 */
[----:B------:R-:W-:Y:S04]  /*14a7b0*/  LDS.64 R2, [R22+0x100] ;  /* 0x0001000016027984 */ /* 0x000fe80000000a00 */
[----:B------:R-:W-:Y:S04]  /*14a7c0*/  LDS.64 R4, [R18+0x200] ;  /* 0x0002000012047984 */ /* 0x000fe80000000a00 */
[----:B------:R-:W-:Y:S04]  /*14a7d0*/  LDS.64 R6, [R16+0x300] ;  /* 0x0003000010067984 */ /* 0x000fe80000000a00 */
[----:B------:R-:W-:Y:S04]  /*14a7e0*/  LDS.64 R10, [R8+0x400] ;  /* 0x00040000080a7984 */ /* 0x000fe80000000a00 */
[----:B------:R1:W-:Y:S04]  /*14a7f0*/  LDS.64 R12, [R19+0x500] ;  /* 0x00050000130c7984 */ /* 0x0003e80000000a00 */
[----:B------:R-:W-:Y:S04]  /*14a800*/  LDS.64 R14, [R17+0x600] ;  /* 0x00060000110e7984 */ /* 0x000fe80000000a00 */
[----:B------:R2:W-:Y:S04]  /*14a810*/  LDS.64 R20, [R9+0x700] ;  /* 0x0007000009147984 */ /* 0x0005e80000000a00 */
[----:B------:R-:W-:Y:S01]  /*14a820*/  @!P0 STS [UR4+0x4200], R42 ;  /* 0x0042002aff008988 */ /* 0x000fe20008000804 */
[----:B------:R-:W-:Y:S06]  /*14a830*/  BAR.SYNC.DEFER_BLOCKING 0x0 ;  /* 0x0000000000007b1d */ /* 0x000fec0000010000 */
[----:B------:R-:W3:Y:S01]  /*14a840*/  LDS R0, [UR4+0x4200] ;  /* 0x00420004ff007984 */ /* 0x000ee20008000800 */
[----:B0-----:R-:W-:-:S02]  /*14a850*/  VIADD R27, R23, 0x20 ;  /* 0x00000020171b7836 */ /* 0x001fc40000000000 */
[C---:B-1----:R-:W-:Y:S02]  /*14a860*/  VIADD R19, R23.reuse, 0x40 ;  /* 0x0000004017137836 */ /* 0x042fe40000000000 */
[C---:B--2---:R-:W-:Y:S01]  /*14a870*/  VIADD R9, R23.reuse, 0x60 ;  /* 0x0000006017097836 */ /* 0x044fe20000000000 */
[-C--:B---3--:R-:W-:Y:S02]  /*14a880*/  ISETP.GE.AND P6, PT, R23, R0.reuse, PT ;  /* 0x000000001700720c */ /* 0x088fe40003fc6270 */
[----:B------:R-:W-:-:S11]  /*14a890*/  ISETP.GE.AND P4, PT, R27, R0, PT ;  /* 0x000000001b00720c */ /* 0x000fd60003f86270 */
[----:B------:R-:W0:Y:S01]  /*14a8a0*/  @!P6 LDC.64 R28, c[0x0][0x398] ;  /* 0x0000e600ff1ceb82 */ /* 0x000e220000000a00 */
[----:B------:R-:W-:Y:S02]  /*14a8b0*/  ISETP.GE.AND P3, PT, R19, R0, PT ;  /* 0x000000001300720c */ /* 0x000fe40003f66270 */
[----:B------:R-:W-:-:S05]  /*14a8c0*/  @!P6 IADD3 R18, P0, PT, R44, R23, RZ ;  /* 0x000000172c12e210 */ /* 0x000fca0007f1e0ff */
[----:B------:R-:W1:Y:S01]  /*14a8d0*/  @!P4 LDC.64 R16, c[0x0][0x398] ;  /* 0x0000e600ff10cb82 */ /* 0x000e620000000a00 */
[----:B------:R-:W-:Y:S01]  /*14a8e0*/  ISETP.GE.AND P2, PT, R9, R0, PT ;  /* 0x000000000900720c */ /* 0x000fe20003f46270 */
[----:B------:R-:W-:Y:S02]  /*14a8f0*/  VIADD R19, R23, 0x80 ;  /* 0x0000008017137836 */ /* 0x000fe40000000000 */
[----:B------:R-:W-:-:S04]  /*14a900*/  @!P6 IMAD.X R22, RZ, RZ, R45, P0 ;  /* 0x000000ffff16e224 */ /* 0x000fc800000e062d */
[----:B------:R-:W2:Y:S01]  /*14a910*/  @!P3 LDC.64 R8, c[0x0][0x398] ;  /* 0x0000e600ff08bb82 */ /* 0x000ea20000000a00 */
[----:B------:R-:W-:Y:S01]  /*14a920*/  ISETP.GE.AND P1, PT, R19, R0, PT ;  /* 0x000000001300720c */ /* 0x000fe20003f26270 */
[C---:B------:R-:W-:Y:S01]  /*14a930*/  VIADD R27, R23.reuse, 0xa0 ;  /* 0x000000a0171b7836 */ /* 0x040fe20000000000 */
[----:B0-----:R-:W-:Y:S01]  /*14a940*/  @!P6 LEA R28, P0, R18, R28, 0x3 ;  /* 0x0000001c121ce211 */ /* 0x001fe200078018ff */
[----:B------:R-:W-:-:S03]  /*14a950*/  VIADD R19, R23, 0xc0 ;  /* 0x000000c017137836 */ /* 0x000fc60000000000 */
[----:B------:R-:W-:Y:S02]  /*14a960*/  @!P6 LEA.HI.X R29, R18, R29, R22, 0x3, P0 ;  /* 0x0000001d121de211 */ /* 0x000fe400000f1c16 */
[----:B------:R-:W-:Y:S02]  /*14a970*/  @!P4 IADD3 R22, P5, PT, R44, R23, RZ ;  /* 0x000000172c16c210 */ /* 0x000fe40007fbe0ff */
[-C--:B------:R-:W-:Y:S01]  /*14a980*/  ISETP.GE.AND P0, PT, R27, R0.reuse, PT ;  /* 0x000000001b00720c */ /* 0x080fe20003f06270 */
[----:B------:R0:W-:Y:S01]  /*14a990*/  @!P6 STG.E.64 desc[UR6][R28.64], R24 ;  /* 0x000000181c00e986 */ /* 0x0001e2000c101b06 */
[----:B------:R-:W-:Y:S01]  /*14a9a0*/  ISETP.GE.AND P6, PT, R19, R0, PT ;  /* 0x000000001300720c */ /* 0x000fe20003fc6270 */
[----:B------:R-:W-:Y:S01]  /*14a9b0*/  @!P4 IMAD.X R26, RZ, RZ, R45, P5 ;  /* 0x000000ffff1ac224 */ /* 0x000fe200028e062d */
[----:B------:R-:W3:Y:S01]  /*14a9c0*/  @!P2 LDC.64 R18, c[0x0][0x398] ;  /* 0x0000e600ff12ab82 */ /* 0x000ee20000000a00 */
[----:B-1----:R-:W-:-:S04]  /*14a9d0*/  @!P4 LEA R30, P5, R22, R16, 0x3 ;  /* 0x00000010161ec211 */ /* 0x002fc800078a18ff */
[----:B------:R-:W-:Y:S02]  /*14a9e0*/  @!P4 LEA.HI.X R31, R22, R17, R26, 0x3, P5 ;  /* 0x00000011161fc211 */ /* 0x000fe400028f1c1a */
[----:B------:R-:W-:Y:S01]  /*14a9f0*/  @!P3 IADD3 R22, P5, PT, R44, R23, RZ ;  /* 0x000000172c16b210 */ /* 0x000fe20007fbe0ff */
[----:B------:R-:W1:Y:S04]  /*14aa00*/  @!P1 LDC.64 R26, c[0x0][0x398] ;  /* 0x0000e600ff1a9b82 */ /* 0x000e680000000a00 */
[----:B------:R-:W-:Y:S01]  /*14aa10*/  @!P3 IMAD.X R32, RZ, RZ, R45, P5 ;  /* 0x000000ffff20b224 */ /* 0x000fe200028e062d */
[----:B--2---:R-:W-:-:S03]  /*14aa20*/  @!P3 LEA R8, P5, R22, R8, 0x3 ;  /* 0x000000081608b211 */ /* 0x004fc600078a18ff */
[----:B------:R-:W2:Y:S01]  /*14aa30*/  @!P0 LDC.64 R16, c[0x0][0x398] ;  /* 0x0000e600ff108b82 */ /* 0x000ea20000000a00 */
[----:B------:R-:W-:Y:S01]  /*14aa40*/  @!P3 LEA.HI.X R9, R22, R9, R32, 0x3, P5 ;  /* 0x000000091609b211 */ /* 0x000fe200028f1c20 */
[----:B------:R4:W-:Y:S06]  /*14aa50*/  @!P4 STG.E.64 desc[UR6][R30.64+0x100], R2 ;  /* 0x000100021e00c986 */ /* 0x0009ec000c101b06 */
[----:B0-----:R-:W0:Y:S01]  /*14aa60*/  @!P6 LDC.64 R24, c[0x0][0x398] ;  /* 0x0000e600ff18eb82 */ /* 0x001e220000000a00 */
[-C--:B------:R-:W-:Y:S01]  /*14aa70*/  @!P2 IADD3 R22, P4, PT, R44, R23.reuse, RZ ;  /* 0x000000172c16a210 */ /* 0x080fe20007f9e0ff */
[----:B------:R0:W-:Y:S03]  /*14aa80*/  @!P3 STG.E.64 desc[UR6][R8.64+0x200], R4 ;  /* 0x000200040800b986 */ /* 0x0001e6000c101b06 */
[----:B---3--:R-:W-:Y:S01]  /*14aa90*/  @!P2 LEA R18, P3, R22, R18, 0x3 ;  /* 0x000000121612a211 */ /* 0x008fe200078618ff */
[----:B------:R-:W-:Y:S01]  /*14aaa0*/  @!P2 IMAD.X R28, RZ, RZ, R45, P4 ;  /* 0x000000ffff1ca224 */ /* 0x000fe200020e062d */
[----:B------:R-:W-:-:S02]  /*14aab0*/  @!P1 IADD3 R29, P4, PT, R44, R23, RZ ;  /* 0x000000172c1d9210 */ /* 0x000fc40007f9e0ff */
[----:B------:R-:W-:Y:S02]  /*14aac0*/  @!P6 IADD3 R32, P5, PT, R44, R23, RZ ;  /* 0x000000172c20e210 */ /* 0x000fe40007fbe0ff */
[----:B------:R-:W-:Y:S01]  /*14aad0*/  @!P2 LEA.HI.X R19, R22, R19, R28, 0x3, P3 ;  /* 0x000000131613a211 */ /* 0x000fe200018f1c1c */
[--C-:B------:R-:W-:Y:S01]  /*14aae0*/  @!P1 IMAD.X R22, RZ, RZ, R45.reuse, P4 ;  /* 0x000000ffff169224 */ /* 0x100fe200020e062d */
[----:B------:R-:W-:Y:S02]  /*14aaf0*/  @!P0 IADD3 R28, P4, PT, R44, R23, RZ ;  /* 0x000000172c1c8210 */ /* 0x000fe40007f9e0ff */
[C---:B-1----:R-:W-:Y:S01]  /*14ab00*/  @!P1 LEA R26, P3, R29.reuse, R26, 0x3 ;  /* 0x0000001a1d1a9211 */ /* 0x042fe200078618ff */
[--C-:B----4-:R-:W-:Y:S02]  /*14ab10*/  @!P6 IMAD.X R3, RZ, RZ, R45.reuse, P5 ;  /* 0x000000ffff03e224 */ /* 0x110fe400028e062d */
[----:B------:R-:W-:Y:S01]  /*14ab20*/  @!P0 IMAD.X R2, RZ, RZ, R45, P4 ;  /* 0x000000ffff028224 */ /* 0x000fe200020e062d */
[----:B------:R-:W-:-:S02]  /*14ab30*/  @!P1 LEA.HI.X R27, R29, R27, R22, 0x3, P3 ;  /* 0x0000001b1d1b9211 */ /* 0x000fc400018f1c16 */
[----:B--2---:R-:W-:Y:S02]  /*14ab40*/  @!P0 LEA R16, P3, R28, R16, 0x3 ;  /* 0x000000101c108211 */ /* 0x004fe400078618ff */
[----:B0-----:R-:W-:Y:S02]  /*14ab50*/  @!P6 LEA R24, P4, R32, R24, 0x3 ;  /* 0x000000182018e211 */ /* 0x001fe400078818ff */
[----:B------:R-:W-:Y:S02]  /*14ab60*/  @!P0 LEA.HI.X R17, R28, R17, R2, 0x3, P3 ;  /* 0x000000111c118211 */ /* 0x000fe400018f1c02 */
[----:B------:R-:W-:Y:S01]  /*14ab70*/  @!P6 LEA.HI.X R25, R32, R25, R3, 0x3, P4 ;  /* 0x000000192019e211 */ /* 0x000fe200020f1c03 */
[----:B------:R-:W-:Y:S01]  /*14ab80*/  VIADD R3, R23, 0xe0 ;  /* 0x000000e017037836 */ /* 0x000fe20000000000 */
[----:B------:R0:W-:Y:S04]  /*14ab90*/  @!P2 STG.E.64 desc[UR6][R18.64+0x300], R6 ;  /* 0x000300061200a986 */ /* 0x0001e8000c101b06 */
[----:B------:R0:W-:Y:S04]  /*14aba0*/  @!P1 STG.E.64 desc[UR6][R26.64+0x400], R10 ;  /* 0x0004000a1a009986 */ /* 0x0001e8000c101b06 */
[----:B------:R0:W-:Y:S01]  /*14abb0*/  @!P0 STG.E.64 desc[UR6][R16.64+0x500], R12 ;  /* 0x0005000c10008986 */ /* 0x0001e2000c101b06 */
[----:B------:R-:W-:-:S03]  /*14abc0*/  ISETP.GE.AND P0, PT, R3, R0, PT ;  /* 0x000000000300720c */ /* 0x000fc60003f06270 */
[----:B------:R0:W-:Y:S10]  /*14abd0*/  @!P6 STG.E.64 desc[UR6][R24.64+0x600], R14 ;  /* 0x0006000e1800e986 */ /* 0x0001f4000c101b06 */
[----:B------:R-:W-:Y:S05]  /*14abe0*/  @P0 EXIT ;  /* 0x000000000000094d */ /* 0x000fea0003800000 */
[----:B------:R-:W1:Y:S01]  /*14abf0*/  LDCU.64 UR4, c[0x0][0x398] ;  /* 0x00007300ff0477ac */ /* 0x000e620008000a00 */
[----:B------:R-:W-:-:S05]  /*14ac00*/  IADD3 R23, P0, PT, R44, R23, RZ ;  /* 0x000000172c177210 */ /* 0x000fca0007f1e0ff */
[----:B------:R-:W-:Y:S01]  /*14ac10*/  IMAD.X R44, RZ, RZ, R45, P0 ;  /* 0x000000ffff2c7224 */ /* 0x000fe200000e062d */
[----:B-1----:R-:W-:-:S04]  /*14ac20*/  LEA R2, P0, R23, UR4, 0x3 ;  /* 0x0000000417027c11 */ /* 0x002fc8000f8018ff */
[----:B------:R-:W-:-:S05]  /*14ac30*/  LEA.HI.X R3, R23, UR5, R44, 0x3, P0 ;  /* 0x0000000517037c11 */ /* 0x000fca00080f1c2c */
[----:B------:R-:W-:Y:S01]  /*14ac40*/  STG.E.64 desc[UR6][R2.64+0x700], R20 ;  /* 0x0007001402007986 */ /* 0x000fe2000c101b06 */
[----:B------:R-:W-:Y:S05]  /*14ac50*/  EXIT ;  /* 0x000000000000794d */ /* 0x000fea0003800000 */
.L_x_2690:
        /* <DEDUP_REMOVED lines=9> */
[----:B------:R-:W-:Y:S01]  /*14acf0*/  IMAD.MOV.U32 R13, RZ, RZ, R15 ;  /* 0x000000ffff0d7224 */ /* 0x000fe200078e000f */
[----:B------:R-:W-:Y:S01]  /*14ad00*/  UMOV UR4, 0x400 ;  /* 0x0000040000047882 */ /* 0x000fe20000000000 */
[----:B0-----:R-:W-:Y:S01]  /*14ad10*/  ISETP.NE.AND P0, PT, R12, RZ, PT ;  /* 0x000000ff0c00720c */ /* 0x001fe20003f05270 */
[----:B------:R-:W-:-:S05]  /*14ad20*/  IMAD.MOV.U32 R12, RZ, RZ, R14 ;  /* 0x000000ffff0c7224 */ /* 0x000fca00078e000e */
[----:B------:R0:W-:Y:S02]  /*14ad30*/  STS.64 [R25], R12 ;  /* 0x0000000c19007388 */ /* 0x0001e40000000a00 */
[----:B0-----:R-:W-:Y:S02]  /*14ad40*/  IMAD.MOV.U32 R12, RZ, RZ, R0 ;  /* 0x000000ffff0c7224 */ /* 0x001fe400078e0000 */
[----:B------:R-:W-:Y:S02]  /*14ad50*/  IMAD.MOV.U32 R13, RZ, RZ, R2 ;  /* 0x000000ffff0d7224 */ /* 0x000fe400078e0002 */
[----:B------:R-:W-:Y:S01]  /*14ad60*/  IMAD.MOV.U32 R2, RZ, RZ, R38 ;  /* 0x000000ffff027224 */ /* 0x000fe200078e0026 */
[----:B-1----:R-:W-:Y:S01]  /*14ad70*/  ULEA UR4, UR5, UR4, 0x18 ;  /* 0x0000000405047291 */ /* 0x002fe2000f8ec0ff */
        /* <DEDUP_REMOVED lines=10> */
[----:B------:R0:W-:Y:S04]  /*14ae20*/  STS.64 [R27+0x30], R20 ;  /* 0x000030141b007388 */ /* 0x0001e80000000a00 */
[----:B------:R-:W-:Y:S01]  /*14ae30*/  STS.64 [R26+0x38], R10 ;  /* 0x0000380a1a007388 */ /* 0x000fe20000000a00 */
[----:B------:R-:W-:-:S03]  /*14ae40*/  NOP ;  /* 0x0000000000007918 */ /* 0x000fc60000000000 */
[----:B------:R-:W-:Y:S04]  /*14ae50*/  LDS.64 R24, [R24] ;  /* 0x0000000018187984 */ /* 0x000fe80000000a00 */
[----:B------:R-:W-:Y:S04]  /*14ae60*/  LDS.64 R2, [R22+0x100] ;  /* 0x0001000016027984 */ /* 0x000fe80000000a00 */
[----:B------:R-:W-:Y:S04]  /*14ae70*/  LDS.64 R4, [R18+0x200] ;  /* 0x0002000012047984 */ /* 0x000fe80000000a00 */
[----:B------:R-:W-:Y:S04]  /*14ae80*/  LDS.64 R6, [R16+0x300] ;  /* 0x0003000010067984 */ /* 0x000fe80000000a00 */
[----:B------:R-:W-:Y:S04]  /*14ae90*/  LDS.64 R10, [R8+0x400] ;  /* 0x00040000080a7984 */ /* 0x000fe80000000a00 */
[----:B------:R1:W-:Y:S04]  /*14aea0*/  LDS.64 R12, [R19+0x500] ;  /* 0x00050000130c7984 */ /* 0x0003e80000000a00 */
[----:B------:R2:W-:Y:S04]  /*14aeb0*/  LDS.64 R14, [R17+0x600] ;  /* 0x00060000110e7984 */ /* 0x0005e80000000a00 */
[----:B------:R-:W-:Y:S04]  /*14aec0*/  LDS.64 R20, [R9+0x700] ;  /* 0x0007000009147984 */ /* 0x000fe80000000a00 */
        /* <DEDUP_REMOVED lines=12> */
[----:B------:R-:W-:Y:S01]  /*14af90*/  @!P5 IMAD.X R9, RZ, RZ, R45, P0 ;  /* 0x000000ffff09d224 */ /* 0x000fe200000e062d */
[----:B------:R-:W-:Y:S01]  /*14afa0*/  ISETP.GE.AND P3, PT, R17, R0, PT ;  /* 0x000000001100720c */ /* 0x000fe20003f66270 */
[----:B------:R-:W-:-:S05]  /*14afb0*/  VIADD R19, R23, 0x80 ;  /* 0x0000008017137836 */ /* 0x000fca0000000000 */
[----:B------:R-:W2:Y:S01]  /*14afc0*/  @!P4 LDC.64 R16, c[0x0][0x3b0] ;  /* 0x0000ec00ff10cb82 */ /* 0x000ea20000000a00 */
[----:B------:R-:W-:Y:S02]  /*14afd0*/  ISETP.GE.AND P2, PT, R19, R0, PT ;  /* 0x000000001300720c */ /* 0x000fe40003f46270 */
[----:B0-----:R-:W-:-:S04]  /*14afe0*/  @!P5 LEA R30, P0, R8, R30, 0x3 ;  /* 0x0000001e081ed211 */ /* 0x001fc800078018ff */
[----:B------:R-:W-:Y:S01]  /*14aff0*/  @!P5 LEA.HI.X R31, R8, R31, R9, 0x3, P0 ;  /* 0x0000001f081fd211 */ /* 0x000fe200000f1c09 */
[----:B------:R-:W-:-:S04]  /*14b000*/  VIADD R9, R23, 0xa0 ;  /* 0x000000a017097836 */ /* 0x000fc80000000000 */
[----:B------:R0:W-:Y:S01]  /*14b010*/  @!P5 STG.E.64 desc[UR6][R30.64], R24 ;  /* 0x000000181e00d986 */ /* 0x0001e2000c101b06 */
[----:B------:R-:W-:Y:S02]  /*14b020*/  @!P6 IADD3 R22, P5, PT, R44, R23, RZ ;  /* 0x000000172c16e210 */ /* 0x000fe40007fbe0ff */
[----:B------:R-:W-:Y:S01]  /*14b030*/  ISETP.GE.AND P1, PT, R9, R0, PT ;  /* 0x000000000900720c */ /* 0x000fe20003f26270 */
[----:B------:R-:W-:Y:S01]  /*14b040*/  VIADD R19, R23, 0xc0 ;  /* 0x000000c017137836 */ /* 0x000fe20000000000 */
[----:B------:R-:W3:Y:S01]  /*14b050*/  @!P3 LDC.64 R8, c[0x0][0x3b0] ;  /* 0x0000ec00ff08bb82 */ /* 0x000ee20000000a00 */
[----:B------:R-:W-:Y:S01]  /*14b060*/  @!P6 IMAD.X R28, RZ, RZ, R45, P5 ;  /* 0x000000ffff1ce224 */ /* 0x000fe200028e062d */
[C---:B-1----:R-:W-:Y:S02]  /*14b070*/  @!P6 LEA R32, P5, R22.reuse, R26, 0x3 ;  /* 0x0000001a1620e211 */ /* 0x042fe400078a18ff */
[----:B------:R-:W-:Y:S02]  /*14b080*/  ISETP.GE.AND P0, PT, R19, R0, PT ;  /* 0x000000001300720c */ /* 0x000fe40003f06270 */
[----:B------:R-:W-:-:S02]  /*14b090*/  @!P6 LEA.HI.X R33, R22, R27, R28, 0x3, P5 ;  /* 0x0000001b1621e211 */ /* 0x000fc400028f1c1c */
[----:B------:R-:W1:Y:S01]  /*14b0a0*/  @!P2 LDC.64 R18, c[0x0][0x3b0] ;  /* 0x0000ec00ff12ab82 */ /* 0x000e620000000a00 */
[----:B------:R-:W-:-:S05]  /*14b0b0*/  @!P4 IADD3 R22, P5, PT, R44, R23, RZ ;  /* 0x000000172c16c210 */ /* 0x000fca0007fbe0ff */
[--C-:B------:R-:W-:Y:S02]  /*14b0c0*/  @!P4 IMAD.X R34, RZ, RZ, R45.reuse, P5 ;  /* 0x000000ffff22c224 */ /* 0x100fe400028e062d */
[----:B------:R-:W4:Y:S01]  /*14b0d0*/  @!P1 LDC.64 R26, c[0x0][0x3b0] ;  /* 0x0000ec00ff1a9b82 */ /* 0x000f220000000a00 */
[C---:B--2---:R-:W-:Y:S01]  /*14b0e0*/  @!P4 LEA R16, P5, R22.reuse, R16, 0x3 ;  /* 0x000000101610c211 */ /* 0x044fe200078a18ff */
[----:B------:R2:W-:Y:S03]  /*14b0f0*/  @!P6 STG.E.64 desc[UR6][R32.64+0x100], R2 ;  /* 0x000100022000e986 */ /* 0x0005e6000c101b06 */
[----:B------:R-:W-:Y:S02]  /*14b100*/  @!P4 LEA.HI.X R17, R22, R17, R34, 0x3, P5 ;  /* 0x000000111611c211 */ /* 0x000fe400028f1c22 */
[CC--:B------:R-:W-:Y:S01]  /*14b110*/  @!P3 IADD3 R22, P6, PT, R44.reuse, R23.reuse, RZ ;  /* 0x000000172c16b210 */ /* 0x0c0fe20007fde0ff */
[----:B------:R-:W5:Y:S01]  /*14b120*/  @!P0 LDC.64 R28, c[0x0][0x3b0] ;  /* 0x0000ec00ff1c8b82 */ /* 0x000f620000000a00 */
[----:B0-----:R-:W-:Y:S01]  /*14b130*/  @!P2 IADD3 R25, P5, PT, R44, R23, RZ ;  /* 0x000000172c19a210 */ /* 0x001fe20007fbe0ff */
[----:B------:R0:W-:Y:S01]  /*14b140*/  @!P4 STG.E.64 desc[UR6][R16.64+0x200], R4 ;  /* 0x000200041000c986 */ /* 0x0001e2000c101b06 */
[----:B---3--:R-:W-:Y:S01]  /*14b150*/  @!P3 LEA R8, P4, R22, R8, 0x3 ;  /* 0x000000081608b211 */ /* 0x008fe200078818ff */
[----:B------:R-:W-:-:S02]  /*14b160*/  @!P3 IMAD.X R24, RZ, RZ, R45, P6 ;  /* 0x000000ffff18b224 */ /* 0x000fc400030e062d */
[----:B------:R-:W-:-:S03]  /*14b170*/  @!P2 IMAD.X R30, RZ, RZ, R45, P5 ;  /* 0x000000ffff1ea224 */ /* 0x000fc600028e062d */
[----:B------:R-:W-:Y:S02]  /*14b180*/  @!P3 LEA.HI.X R9, R22, R9, R24, 0x3, P4 ;  /* 0x000000091609b211 */ /* 0x000fe400020f1c18 */
[----:B------:R-:W-:Y:S02]  /*14b190*/  @!P1 IADD3 R22, P4, PT, R44, R23, RZ ;  /* 0x000000172c169210 */ /* 0x000fe40007f9e0ff */
[----:B-1----:R-:W-:-:S03]  /*14b1a0*/  @!P2 LEA R18, P5, R25, R18, 0x3 ;  /* 0x000000121912a211 */ /* 0x002fc600078a18ff */
[--C-:B--2---:R-:W-:Y:S01]  /*14b1b0*/  @!P1 IMAD.X R2, RZ, RZ, R45.reuse, P4 ;  /* 0x000000ffff029224 */ /* 0x104fe200020e062d */
[----:B------:R-:W-:Y:S01]  /*14b1c0*/  @!P2 LEA.HI.X R19, R25, R19, R30, 0x3, P5 ;  /* 0x000000131913a211 */ /* 0x000fe200028f1c1e */
[----:B------:R-:W-:Y:S01]  /*14b1d0*/  VIADD R25, R23, 0xe0 ;  /* 0x000000e017197836 */ /* 0x000fe20000000000 */
[----:B----4-:R-:W-:Y:S02]  /*14b1e0*/  @!P1 LEA R26, P4, R22, R26, 0x3 ;  /* 0x0000001a161a9211 */ /* 0x010fe400078818ff */
[----:B------:R-:W-:Y:S02]  /*14b1f0*/  @!P0 IADD3 R3, P5, PT, R44, R23, RZ ;  /* 0x000000172c038210 */ /* 0x000fe40007fbe0ff */
[----:B------:R-:W-:Y:S02]  /*14b200*/  @!P1 LEA.HI.X R27, R22, R27, R2, 0x3, P4 ;  /* 0x0000001b161b9211 */ /* 0x000fe400020f1c02 */
[----:B------:R-:W-:Y:S01]  /*14b210*/  ISETP.GE.AND P4, PT, R25, R0, PT ;  /* 0x000000001900720c */ /* 0x000fe20003f86270 */
[----:B0-----:R-:W-:Y:S01]  /*14b220*/  @!P0 IMAD.X R4, RZ, RZ, R45, P5 ;  /* 0x000000ffff048224 */ /* 0x001fe200028e062d */
[C---:B-----5:R-:W-:Y:S01]  /*14b230*/  @!P0 LEA R28, P5, R3.reuse, R28, 0x3 ;  /* 0x0000001c031c8211 */ /* 0x060fe200078a18ff */
[----:B------:R0:W-:Y:S03]  /*14b240*/  @!P3 STG.E.64 desc[UR6][R8.64+0x300], R6 ;  /* 0x000300060800b986 */ /* 0x0001e6000c101b06 */
[----:B------:R-:W-:Y:S01]  /*14b250*/  @!P0 LEA.HI.X R29, R3, R29, R4, 0x3, P5 ;  /* 0x0000001d031d8211 */ /* 0x000fe200028f1c04 */
[----:B------:R0:W-:Y:S04]  /*14b260*/  @!P2 STG.E.64 desc[UR6][R18.64+0x400], R10 ;  /* 0x0004000a1200a986 */ /* 0x0001e8000c101b06 */
[----:B------:R0:W-:Y:S04]  /*14b270*/  @!P1 STG.E.64 desc[UR6][R26.64+0x500], R12 ;  /* 0x0005000c1a009986 */ /* 0x0001e8000c101b06 */
[----:B------:R0:W-:Y:S01]  /*14b280*/  @!P0 STG.E.64 desc[UR6][R28.64+0x600], R14 ;  /* 0x0006000e1c008986 */ /* 0x0001e2000c101b06 */
        /* <DEDUP_REMOVED lines=8> */
.L_x_2691:
        /* <DEDUP_REMOVED lines=15> */
.L_x_5001:


//--------------------- .text._ZN3cub18CUB_300001_SM_10006detail10merge_sort26DeviceMergeSortMergeKernelINS2_10policy_hubIPPmE9Policy600ES6_PNS0_8NullTypeES6_SA_j18tuple_indexed_lessS5_S9_EEvbT2_T3_T4_PT6_PT7_T5_PSE_SE_NS1_7vsmem_tE --------------------------
	.section	.text._ZN3cub18CUB_300001_SM_10006detail10merge_sort26DeviceMergeSortMergeKernelINS2_10policy_hubIPPmE9Policy600ES6_PNS0_8NullTypeES6_SA_j18tuple_indexed_lessS5_S9_EEvbT2_T3_T4_PT6_PT7_T5_PSE_SE_NS1_7vsmem_tE,"ax",@progbits
	.align	128
        .global         _ZN3cub18CUB_300001_SM_10006detail10merge_sort26DeviceMergeSortMergeKernelINS2_10policy_hubIPPmE9Policy600ES6_PNS0_8NullTypeES6_SA_j18tuple_indexed_lessS5_S9_EEvbT2_T3_T4_PT6_PT7_T5_PSE_SE_NS1_7vsmem_tE
        .type           _ZN3cub18CUB_300001_SM_10006detail10merge_sort26DeviceMergeSortMergeKernelINS2_10policy_hubIPPmE9Policy600ES6_PNS0_8NullTypeES6_SA_j18tuple_indexed_lessS5_S9_EEvbT2_T3_T4_PT6_PT7_T5_PSE_SE_NS1_7vsmem_tE,@function
        .size           _ZN3cub18CUB_300001_SM_10006detail10merge_sort26DeviceMergeSortMergeKernelINS2_10policy_hubIPPmE9Policy600ES6_PNS0_8NullTypeES6_SA_j18tuple_indexed_lessS5_S9_EEvbT2_T3_T4_PT6_PT7_T5_PSE_SE_NS1_7vsmem_tE,(.L_x_5002 - _ZN3cub18CUB_300001_SM_10006detail10merge_sort26DeviceMergeSortMergeKernelINS2_10policy_hubIPPmE9Policy600ES6_PNS0_8NullTypeES6_SA_j18tuple_indexed_lessS5_S9_EEvbT2_T3_T4_PT6_PT7_T5_PSE_SE_NS1_7vsmem_tE)
        .other          _ZN3cub18CUB_300001_SM_10006detail10merge_sort26DeviceMergeSortMergeKernelINS2_10policy_hubIPPmE9Policy600ES6_PNS0_8NullTypeES6_SA_j18tuple_indexed_lessS5_S9_EEvbT2_T3_T4_PT6_PT7_T5_PSE_SE_NS1_7vsmem_tE,@"STO_CUDA_ENTRY STV_DEFAULT"
_ZN3cub18CUB_300001_SM_10006detail10merge_sort26DeviceMergeSortMergeKernelINS2_10policy_hubIPPmE9Policy600ES6_PNS0_8NullTypeES6_SA_j18tuple_indexed_lessS5_S9_EEvbT2_T3_T4_PT6_PT7_T5_PSE_SE_NS1_7vsmem_tE:
.text._ZN3cub18CUB_300001_SM_10006detail10merge_sort26DeviceMergeSortMergeKernelINS2_10policy_hubIPPmE9Policy600ES6_PNS0_8NullTypeES6_SA_j18tuple_indexed_lessS5_S9_EEvbT2_T3_T4_PT6_PT7_T5_PSE_SE_NS1_7vsmem_tE:
[----:B------:R-:W0:Y:S01]  /*0000*/  LDC R1, c[0x0][0x37c] ;  /* 0x0000df00ff017b82 */ /* 0x000e220000000800 */
[----:B------:R-:W1:Y:S01]  /*0010*/  S2R R7, SR_CTAID.X ;  /* 0x0000000000077919 */ /* 0x000e620000002500 */
[----:B------:R-:W2:Y:S06]  /*0020*/  LDCU UR4, c[0x0][0x370] ;  /* 0x00006e00ff0477ac */ /* 0x000eac0008000800 */
[----:B------:R-:W3:Y:S01]  /*0030*/  LDC R6, c[0x0][0x3c8] ;  /* 0x0000f200ff067b82 */ /* 0x000ee20000000800 */
[----:B0-----:R-:W-:Y:S01]  /*0040*/  VIADD R1, R1, 0xfffffff8 ;  /* 0xfffffff801017836 */ /* 0x001fe20000000000 */
[----:B------:R-:W0:Y:S01]  /*0050*/  S2R R28, SR_TID.X ;  /* 0x00000000001c7919 */ /* 0x000e220000002100 */
[----:B------:R-:W4:Y:S01]  /*0060*/  LDCU.64 UR6, c[0x0][0x358] ;  /* 0x00006b00ff0677ac */ /* 0x000f220008000a00 */
[----:B--2---:R-:W-:Y:S01]  /*0070*/  UIADD3 UR4, UPT, UPT, UR4, -0x1, URZ ;  /* 0xffffffff04047890 */ /* 0x004fe2000fffe0ff */
[----:B---3--:R-:W-:-:S05]  /*0080*/  IMAD.SHL.U32 R5, R6, 0x400, RZ ;  /* 0x0000040006057824 */ /* 0x008fca00078e00ff */
[----:B-1----:R-:W-:-:S13]  /*0090*/  ISETP.GE.U32.AND P0, PT, R7, UR4, PT ;  /* 0x0000000407007c0c */ /* 0x002fda000bf06070 */
[----:B----4-:R-:W-:Y:S05]  /*00a0*/  @P0 BRA `(.L_x_2692) ;  /* 0x0000026c00900947 */ /* 0x010fea0003800000 */
[----:B------:R-:W1:Y:S01]  /*00b0*/  LDC.64 R2, c[0x0][0x3c0] ;  /* 0x0000f000ff027b82 */ /* 0x000e620000000a00 */
[----:B------:R-:W-:Y:S01]  /*00c0*/  IMAD.MOV R6, RZ, RZ, -R6 ;  /* 0x000000ffff067224 */ /* 0x000fe200078e0a06 */
[----:B------:R-:W2:Y:S06]  /*00d0*/  LDCU.U8 UR8, c[0x0][0x380] ;  /* 0x00007000ff0877ac */ /* 0x000eac0008000000 */
[----:B------:R-:W3:Y:S01]  /*00e0*/  LDC R8, c[0x0][0x398] ;  /* 0x0000e600ff087b82 */ /* 0x000ee20000000800 */
[----:B-1----:R-:W-:-:S05]  /*00f0*/  IMAD.WIDE.U32 R2, R7, 0x4, R2 ;  /* 0x0000000407027825 */ /* 0x002fca00078e0002 */
[----:B------:R-:W4:Y:S04]  /*0100*/  LDG.E R0, desc[UR6][R2.64+0x4] ;  /* 0x0000040602007981 */ /* 0x000f28000c1e1900 */
[----:B------:R1:W5:Y:S01]  /*0110*/  LDG.E R9, desc[UR6][R2.64] ;  /* 0x0000000602097981 */ /* 0x000362000c1e1900 */
[CC--:B------:R-:W-:Y:S01]  /*0120*/  LOP3.LUT R4, R7.reuse, R6.reuse, RZ, 0xc0, !PT ;  /* 0x0000000607047212 */ /* 0x0c0fe200078ec0ff */
[----:B--2---:R-:W-:Y:S01]  /*0130*/  UPRMT UR8, UR8, 0x8880, URZ ;  /* 0x0000888008087896 */ /* 0x004fe200080000ff */
[----:B------:R-:W-:Y:S01]  /*0140*/  LOP3.LUT R6, R7, R6, RZ, 0xfc, !PT ;  /* 0x0000000607067212 */ /* 0x000fe200078efcff */
[----:B------:R-:W-:Y:S01]  /*0150*/  ACQBULK ;  /* 0x000000000000782e */ /* 0x000fe20000000000 */
[----:B------:R-:W-:Y:S01]  /*0160*/  LOP3.LUT R5, R5, 0xfffff800, RZ, 0xc0, !PT ;  /* 0xfffff80005057812 */ /* 0x000fe200078ec0ff */
[----:B------:R-:W-:Y:S01]  /*0170*/  IMAD.SHL.U32 R10, R4, 0x800, RZ ;  /* 0x00000800040a7824 */ /* 0x000fe200078e00ff */
[----:B------:R-:W-:Y:S01]  /*0180*/  ISETP.NE.AND P1, PT, R6, -0x1, PT ;  /* 0xffffffff0600780c */ /* 0x000fe20003f25270 */
[----:B------:R-:W-:Y:S01]  /*0190*/  IMAD.IADD R4, R7, 0x1, -R4 ;  /* 0x0000000107047824 */ /* 0x000fe200078e0a04 */
[----:B------:R-:W-:-:S02]  /*01a0*/  UISETP.NE.AND UP0, UPT, UR8, URZ, UPT ;  /* 0x000000ff0800728c */ /* 0x000fc4000bf05270 */
[----:B------:R-:W-:Y:S01]  /*01b0*/  R2UR UR9, R10 ;  /* 0x000000000a0972ca */ /* 0x000fe200000e0000 */
[----:B------:R-:W-:-:S04]  /*01c0*/  IMAD.SHL.U32 R4, R4, 0x800, RZ ;  /* 0x0000080004047824 */ /* 0x000fc800078e00ff */
[C---:B-1----:R-:W-:Y:S01]  /*01d0*/  VIADD R2, R4.reuse, 0x7ff ;  /* 0x000007ff04027836 */ /* 0x042fe20000000000 */
[----:B------:R-:W-:-:S13]  /*01e0*/  ISETP.NE.AND P0, PT, R4, -0x800, PT ;  /* 0xfffff8000400780c */ /* 0x000fda0003f05270 */
[----:B------:R-:W-:Y:S02]  /*01f0*/  @P0 VIADD R2, R4, 0x800 ;  /* 0x0000080004020836 */ /* 0x000fe40000000000 */
[----:B----4-:R-:W-:Y:S01]  /*0200*/  VIADD R0, R0, -UR9 ;  /* 0x8000000900007c36 */ /* 0x010fe20008000000 */
[----:B-----5:R-:W-:-:S04]  /*0210*/  R2UR UR4, R9 ;  /* 0x00000000090472ca */ /* 0x020fc800000e0000 */
[----:B------:R-:W-:Y:S01]  /*0220*/  R2UR UR5, R0 ;  /* 0x00000000000572ca */ /* 0x000fe200000e0000 */
[----:B---3--:R-:W-:-:S05]  /*0230*/  VIADD R0, R8, -UR9 ;  /* 0x8000000908007c36 */ /* 0x008fca0008000000 */
[CC--:B------:R-:W-:Y:S02]  /*0240*/  @!P1 VIMNMX.U32 R3, PT, PT, R5.reuse, R0.reuse, PT ;  /* 0x0000000005039248 */ /* 0x0c0fe40003fe0000 */
[----:B------:R-:W-:Y:S01]  /*0250*/  VIMNMX.U32 R0, PT, PT, R5, R0, !PT ;  /* 0x0000000005007248 */ /* 0x000fe20007fe0000 */
[----:B------:R-:W-:-:S04]  /*0260*/  UIADD3 UR4, UPT, UPT, UR4, -UR9, URZ ;  /* 0x8000000904047290 */ /* 0x000fc8000fffe0ff */
[----:B------:R-:W-:Y:S01]  /*0270*/  VIADD R2, R2, -UR5 ;  /* 0x8000000502027c36 */ /* 0x000fe20008000000 */
[----:B------:R-:W-:Y:S01]  /*0280*/  @!P1 R2UR UR5, R3 ;  /* 0x00000000030592ca */ /* 0x000fe200000e0000 */
[----:B------:R-:W-:-:S03]  /*0290*/  IMAD.IADD R3, R0, 0x1, -R5 ;  /* 0x0000000100037824 */ /* 0x000fc600078e0a05 */
[----:B------:R-:W-:Y:S02]  /*02a0*/  SEL R2, R5, R2, !P1 ;  /* 0x0000000205027207 */ /* 0x000fe40004800000 */
[----:B------:R-:W-:Y:S02]  /*02b0*/  VIADDMNMX.U32 R0, R4, -UR4, R3, PT ;  /* 0x8000000404007c46 */ /* 0x000fe4000b800003 */
[----:B------:R-:W-:-:S05]  /*02c0*/  VIMNMX.U32 R3, PT, PT, R3, R2, PT ;  /* 0x0000000203037248 */ /* 0x000fca0003fe0000 */
[----:B------:R-:W-:Y:S01]  /*02d0*/  UIADD3 UR5, UPT, UPT, -UR4, UR5, URZ ;  /* 0x0000000504057290 */ /* 0x000fe2000fffe1ff */
[----:B------:R-:W-:Y:S11]  /*02e0*/  BRA.U !UP0, `(.L_x_2693) ;  /* 0x0000000508b87547 */ /* 0x000ff6000b800000 */
[----:B0-----:R-:W-:Y:S01]  /*02f0*/  VIADD R2, R28, 0x100 ;  /* 0x000001001c027836 */ /* 0x001fe20000000000 */
[----:B------:R-:W-:Y:S01]  /*0300*/  IADD3 R5, P4, P5, R0, UR9, R5 ;  /* 0x0000000900057c10 */ /* 0x000fe2000fd9e005 */
[----:B------:R-:W-:Y:S02]  /*0310*/  IMAD.U32 R20, RZ, RZ, UR4 ;  /* 0x00000004ff147e24 */ /* 0x000fe4000f8e00ff */
[C---:B------:R-:W-:Y:S01]  /*0320*/  VIADD R9, R2.reuse, -UR5 ;  /* 0x8000000502097c36 */ /* 0x040fe20008000000 */
[----:B------:R-:W-:Y:S01]  /*0330*/  ISETP.GE.AND P2, PT, R2, UR5, PT ;  /* 0x0000000502007c0c */ /* 0x000fe2000bf46270 */
[----:B------:R-:W-:Y:S01]  /*0340*/  VIADD R4, R28, 0x200 ;  /* 0x000002001c047836 */ /* 0x000fe20000000000 */
[----:B------:R-:W-:Y:S01]  /*0350*/  IADD3 R20, P3, PT, R20, UR9, RZ ;  /* 0x0000000914147c10 */ /* 0x000fe2000ff7e0ff */
[----:B------:R-:W-:Y:S01]  /*0360*/  VIADD R23, R28, 0x600 ;  /* 0x000006001c177836 */ /* 0x000fe20000000000 */
[----:B------:R-:W-:Y:S01]  /*0370*/  SEL R7, R2, R9, !P2 ;  /* 0x0000000902077207 */ /* 0x000fe20005000000 */
[C---:B------:R-:W-:Y:S01]  /*0380*/  VIADD R11, R4.reuse, -UR5 ;  /* 0x80000005040b7c36 */ /* 0x040fe20008000000 */
[----:B------:R-:W-:Y:S01]  /*0390*/  ISETP.GE.AND P0, PT, R4, UR5, PT ;  /* 0x0000000504007c0c */ /* 0x000fe2000bf06270 */
[----:B------:R-:W-:Y:S01]  /*03a0*/  VIADD R2, R28, 0x300 ;  /* 0x000003001c027836 */ /* 0x000fe20000000000 */
[----:B------:R-:W-:Y:S01]  /*03b0*/  SEL R6, R20, R5, !P2 ;  /* 0x0000000514067207 */ /* 0x000fe20005000000 */
[----:B------:R-:W-:Y:S01]  /*03c0*/  IMAD.X R19, RZ, RZ, RZ, P3 ;  /* 0x000000ffff137224 */ /* 0x000fe200018e06ff */
[----:B------:R-:W-:Y:S01]  /*03d0*/  SEL R8, R4, R11, !P0 ;  /* 0x0000000b04087207 */ /* 0x000fe20004000000 */
[----:B------:R-:W-:Y:S01]  /*03e0*/  VIADD R13, R2, -UR5 ;  /* 0x80000005020d7c36 */ /* 0x000fe20008000000 */
[----:B------:R-:W-:Y:S01]  /*03f0*/  SEL R15, R20, R5, !P0 ;  /* 0x00000005140f7207 */ /* 0x000fe20004000000 */
[----:B------:R-:W-:Y:S01]  /*0400*/  VIADD R21, R28, -UR5 ;  /* 0x800000051c157c36 */ /* 0x000fe20008000000 */
[----:B------:R-:W-:Y:S01]  /*0410*/  ISETP.GE.AND P6, PT, R2, UR5, PT ;  /* 0x0000000502007c0c */ /* 0x000fe2000bfc6270 */
[----:B------:R-:W0:Y:S01]  /*0420*/  LDCU.64 UR8, c[0x0][0x388] ;  /* 0x00007100ff0877ac */ /* 0x000e220008000a00 */
[----:B------:R-:W-:-:S02]  /*0430*/  IADD3.X R4, PT, PT, RZ, RZ, RZ, P4, P5 ;  /* 0x000000ffff047210 */ /* 0x000fc400027ea4ff */
[----:B------:R-:W-:Y:S02]  /*0440*/  SHF.R.S32.HI R11, RZ, 0x1f, R11 ;  /* 0x0000001fff0b7819 */ /* 0x000fe4000001140b */
[----:B------:R-:W-:Y:S02]  /*0450*/  IADD3 R8, P4, PT, R8, R15, RZ ;  /* 0x0000000f08087210 */ /* 0x000fe40007f9e0ff */
[----:B------:R-:W-:Y:S02]  /*0460*/  SEL R12, R2, R13, !P6 ;  /* 0x0000000d020c7207 */ /* 0x000fe40007000000 */
[----:B------:R-:W-:Y:S02]  /*0470*/  SEL R15, R20, R5, !P6 ;  /* 0x00000005140f7207 */ /* 0x000fe40007000000 */
[----:B------:R-:W-:Y:S02]  /*0480*/  SEL R11, R11, RZ, P0 ;  /* 0x000000ff0b0b7207 */ /* 0x000fe40000000000 */
[----:B------:R-:W-:-:S02]  /*0490*/  SEL R2, R19, R4, !P0 ;  /* 0x0000000413027207 */ /* 0x000fc40004000000 */
[----:B------:R-:W-:Y:S02]  /*04a0*/  SHF.R.S32.HI R9, RZ, 0x1f, R9 ;  /* 0x0000001fff097819 */ /* 0x000fe40000011409 */
[----:B------:R-:W-:Y:S01]  /*04b0*/  IADD3 R12, P0, PT, R12, R15, RZ ;  /* 0x0000000f0c0c7210 */ /* 0x000fe20007f1e0ff */
[----:B------:R-:W-:Y:S01]  /*04c0*/  IMAD.X R15, R11, 0x1, R2, P4 ;  /* 0x000000010b0f7824 */ /* 0x000fe200020e0602 */
[----:B------:R-:W-:Y:S01]  /*04d0*/  IADD3 R7, P1, PT, R7, R6, RZ ;  /* 0x0000000607077210 */ /* 0x000fe20007f3e0ff */
[C---:B------:R-:W-:Y:S01]  /*04e0*/  VIADD R11, R28.reuse, 0x500 ;  /* 0x000005001c0b7836 */ /* 0x040fe20000000000 */
[----:B------:R-:W-:Y:S01]  /*04f0*/  SEL R9, R9, RZ, P2 ;  /* 0x000000ff09097207 */ /* 0x000fe20001000000 */
[C---:B------:R-:W-:Y:S01]  /*0500*/  VIADD R6, R28.reuse, 0x700 ;  /* 0x000007001c067836 */ /* 0x040fe20000000000 */
[----:B------:R-:W-:Y:S01]  /*0510*/  SEL R10, R19, R4, !P2 ;  /* 0x00000004130a7207 */ /* 0x000fe20005000000 */
[----:B------:R-:W-:Y:S01]  /*0520*/  VIADD R16, R11, -UR5 ;  /* 0x800000050b107c36 */ /* 0x000fe20008000000 */
[----:B------:R-:W-:-:S02]  /*0530*/  LOP3.LUT R2, R28, 0x400, RZ, 0xfc, !PT ;  /* 0x000004001c027812 */ /* 0x000fc400078efcff */
[----:B------:R-:W-:Y:S01]  /*0540*/  SHF.R.S32.HI R13, RZ, 0x1f, R13 ;  /* 0x0000001fff0d7819 */ /* 0x000fe2000001140d */
[----:B------:R-:W-:Y:S01]  /*0550*/  IMAD.X R10, R9, 0x1, R10, P1 ;  /* 0x00000001090a7824 */ /* 0x000fe200008e060a */
[C---:B------:R-:W-:Y:S01]  /*0560*/  ISETP.GE.AND P2, PT, R2.reuse, UR5, PT ;  /* 0x0000000502007c0c */ /* 0x040fe2000bf46270 */
[----:B------:R-:W-:Y:S01]  /*0570*/  VIADD R9, R2, -UR5 ;  /* 0x8000000502097c36 */ /* 0x000fe20008000000 */
[----:B------:R-:W-:Y:S02]  /*0580*/  SEL R14, R19, R4, !P6 ;  /* 0x00000004130e7207 */ /* 0x000fe40007000000 */
[----:B------:R-:W-:Y:S02]  /*0590*/  SEL R17, R20, R5, !P2 ;  /* 0x0000000514117207 */ /* 0x000fe40005000000 */
[----:B------:R-:W-:Y:S02]  /*05a0*/  SEL R2, R2, R9, !P2 ;  /* 0x0000000902027207 */ /* 0x000fe40005000000 */
[----:B------:R-:W-:-:S02]  /*05b0*/  SEL R13, R13, RZ, P6 ;  /* 0x000000ff0d0d7207 */ /* 0x000fc40003000000 */
[----:B------:R-:W-:Y:S02]  /*05c0*/  ISETP.GE.AND P1, PT, R28, UR5, PT ;  /* 0x000000051c007c0c */ /* 0x000fe4000bf26270 */
[----:B------:R-:W-:Y:S02]  /*05d0*/  ISETP.GE.AND P3, PT, R11, UR5, PT ;  /* 0x000000050b007c0c */ /* 0x000fe4000bf66270 */
[----:B------:R-:W-:Y:S02]  /*05e0*/  ISETP.GE.AND P4, PT, R23, UR5, PT ;  /* 0x0000000517007c0c */ /* 0x000fe4000bf86270 */
[----:B------:R-:W-:Y:S01]  /*05f0*/  IADD3 R2, P6, PT, R2, R17, RZ ;  /* 0x0000001102027210 */ /* 0x000fe20007fde0ff */
[----:B------:R-:W-:Y:S01]  /*0600*/  IMAD.X R17, R13, 0x1, R14, P0 ;  /* 0x000000010d117824 */ /* 0x000fe200000e060e */
[----:B------:R-:W-:Y:S01]  /*0610*/  SHF.R.S32.HI R9, RZ, 0x1f, R9 ;  /* 0x0000001fff097819 */ /* 0x000fe20000011409 */
[----:B------:R-:W-:Y:S01]  /*0620*/  VIADD R14, R23, -UR5 ;  /* 0x80000005170e7c36 */ /* 0x000fe20008000000 */
[----:B------:R-:W-:-:S02]  /*0630*/  ISETP.GE.AND P5, PT, R6, UR5, PT ;  /* 0x0000000506007c0c */ /* 0x000fc4000bfa6270 */
[CC--:B------:R-:W-:Y:S02]  /*0640*/  SEL R24, R20.reuse, R5.reuse, !P3 ;  /* 0x0000000514187207 */ /* 0x0c0fe40005800000 */
[CC--:B------:R-:W-:Y:S02]  /*0650*/  SEL R22, R20.reuse, R5.reuse, !P4 ;  /* 0x0000000514167207 */ /* 0x0c0fe40006000000 */
[CC--:B------:R-:W-:Y:S02]  /*0660*/  SEL R18, R20.reuse, R5.reuse, !P1 ;  /* 0x0000000514127207 */ /* 0x0c0fe40004800000 */
[----:B------:R-:W-:Y:S02]  /*0670*/  SEL R9, R9, RZ, P2 ;  /* 0x000000ff09097207 */ /* 0x000fe40001000000 */
[----:B------:R-:W-:Y:S02]  /*0680*/  SEL R26, R19, R4, !P2 ;  /* 0x00000004131a7207 */ /* 0x000fe40005000000 */
[----:B------:R-:W-:-:S02]  /*0690*/  SEL R20, R20, R5, !P5 ;  /* 0x0000000514147207 */ /* 0x000fc40006800000 */
[----:B------:R-:W-:Y:S01]  /*06a0*/  SEL R5, R28, R21, !P1 ;  /* 0x000000151c057207 */ /* 0x000fe20004800000 */
[----:B------:R-:W-:Y:S01]  /*06b0*/  IMAD.X R9, R9, 0x1, R26, P6 ;  /* 0x0000000109097824 */ /* 0x000fe200030e061a */
[----:B------:R-:W-:Y:S01]  /*06c0*/  SEL R13, R23, R14, !P4 ;  /* 0x0000000e170d7207 */ /* 0x000fe20006000000 */
[----:B------:R-:W-:Y:S01]  /*06d0*/  VIADD R23, R6, -UR5 ;  /* 0x8000000506177c36 */ /* 0x000fe20008000000 */
[----:B------:R-:W-:Y:S02]  /*06e0*/  IADD3 R5, P6, PT, R5, R18, RZ ;  /* 0x0000001205057210 */ /* 0x000fe40007fde0ff */
[----:B------:R-:W-:Y:S02]  /*06f0*/  SEL R11, R11, R16, !P3 ;  /* 0x000000100b0b7207 */ /* 0x000fe40005800000 */
[CC--:B------:R-:W-:Y:S02]  /*0700*/  SEL R27, R19.reuse, R4.reuse, !P3 ;  /* 0x00000004131b7207 */ /* 0x0c0fe40005800000 */
[----:B------:R-:W-:-:S02]  /*0710*/  SEL R25, R19, R4, !P4 ;  /* 0x0000000413197207 */ /* 0x000fc40006000000 */
[CC--:B------:R-:W-:Y:S02]  /*0720*/  SEL R18, R19.reuse, R4.reuse, !P1 ;  /* 0x0000000413127207 */ /* 0x0c0fe40004800000 */
[----:B------:R-:W-:Y:S02]  /*0730*/  SEL R4, R19, R4, !P5 ;  /* 0x0000000413047207 */ /* 0x000fe40006800000 */
[----:B------:R-:W-:Y:S02]  /*0740*/  SHF.R.S32.HI R16, RZ, 0x1f, R16 ;  /* 0x0000001fff107819 */ /* 0x000fe40000011410 */
[----:B------:R-:W-:Y:S02]  /*0750*/  SEL R19, R6, R23, !P5 ;  /* 0x0000001706137207 */ /* 0x000fe40006800000 */
[----:B------:R-:W-:Y:S02]  /*0760*/  SHF.R.S32.HI R21, RZ, 0x1f, R21 ;  /* 0x0000001fff157819 */ /* 0x000fe40000011415 */
[----:B------:R-:W-:-:S02]  /*0770*/  SHF.R.S32.HI R14, RZ, 0x1f, R14 ;  /* 0x0000001fff0e7819 */ /* 0x000fc4000001140e */
[----:B------:R-:W-:Y:S02]  /*0780*/  SHF.R.S32.HI R23, RZ, 0x1f, R23 ;  /* 0x0000001fff177819 */ /* 0x000fe40000011417 */
[----:B------:R-:W-:Y:S02]  /*0790*/  SEL R16, R16, RZ, P3 ;  /* 0x000000ff10107207 */ /* 0x000fe40001800000 */
[----:B------:R-:W-:Y:S02]  /*07a0*/  IADD3 R20, P3, PT, R19, R20, RZ ;  /* 0x0000001413147210 */ /* 0x000fe40007f7e0ff */
[----:B------:R-:W-:Y:S02]  /*07b0*/  IADD3 R13, P0, PT, R13, R22, RZ ;  /* 0x000000160d0d7210 */ /* 0x000fe40007f1e0ff */
[----:B------:R-:W-:Y:S02]  /*07c0*/  SEL R14, R14, RZ, P4 ;  /* 0x000000ff0e0e7207 */ /* 0x000fe40002000000 */
[----:B------:R-:W-:-:S02]  /*07d0*/  SEL R19, R21, RZ, P1 ;  /* 0x000000ff15137207 */ /* 0x000fc40000800000 */
[----:B------:R-:W-:Y:S01]  /*07e0*/  IADD3 R11, P2, PT, R11, R24, RZ ;  /* 0x000000180b0b7210 */ /* 0x000fe20007f5e0ff */
[----:B------:R-:W-:Y:S01]  /*07f0*/  IMAD.X R24, R14, 0x1, R25, P0 ;  /* 0x000000010e187824 */ /* 0x000fe200000e0619 */
[----:B------:R-:W-:Y:S01]  /*0800*/  SEL R21, R23, RZ, P5 ;  /* 0x000000ff17157207 */ /* 0x000fe20002800000 */
[----:B------:R-:W-:Y:S01]  /*0810*/  IMAD.X R14, R19, 0x1, R18, P6 ;  /* 0x00000001130e7824 */ /* 0x000fe200030e0612 */
[----:B0-----:R-:W-:Y:S01]  /*0820*/  LEA R6, P1, R7, UR8, 0x3 ;  /* 0x0000000807067c11 */ /* 0x001fe2000f8218ff */
[----:B------:R-:W-:Y:S01]  /*0830*/  IMAD.X R22, R16, 0x1, R27, P2 ;  /* 0x0000000110167824 */ /* 0x000fe200010e061b */
[----:B------:R-:W-:Y:S01]  /*0840*/  LEA R18, P2, R8, UR8, 0x3 ;  /* 0x0000000808127c11 */ /* 0x000fe2000f8418ff */
[----:B------:R-:W-:Y:S01]  /*0850*/  IMAD.X R21, R21, 0x1, R4, P3 ;  /* 0x0000000115157824 */ /* 0x000fe200018e0604 */
[----:B------:R-:W-:Y:S02]  /*0860*/  LEA R4, P0, R5, UR8, 0x3 ;  /* 0x0000000805047c11 */ /* 0x000fe4000f8018ff */
[----:B------:R-:W-:-:S02]  /*0870*/  LEA R16, P3, R12, UR8, 0x3 ;  /* 0x000000080c107c11 */ /* 0x000fc4000f8618ff */
[----:B------:R-:W-:Y:S02]  /*0880*/  LEA.HI.X R5, R5, UR9, R14, 0x3, P0 ;  /* 0x0000000905057c11 */ /* 0x000fe400080f1c0e */
[----:B------:R-:W-:Y:S02]  /*0890*/  LEA.HI.X R7, R7, UR9, R10, 0x3, P1 ;  /* 0x0000000907077c11 */ /* 0x000fe400088f1c0a */
[----:B------:R-:W-:Y:S02]  /*08a0*/  LEA.HI.X R19, R8, UR9, R15, 0x3, P2 ;  /* 0x0000000908137c11 */ /* 0x000fe400090f1c0f */
[----:B------:R-:W-:Y:S01]  /*08b0*/  LEA.HI.X R17, R12, UR9, R17, 0x3, P3 ;  /* 0x000000090c117c11 */ /* 0x000fe200098f1c11 */
[----:B------:R-:W5:Y:S01]  /*08c0*/  LDG.E.64 R4, desc[UR6][R4.64] ;  /* 0x0000000604047981 */ /* 0x000f62000c1e1b00 */
[----:B------:R-:W-:Y:S02]  /*08d0*/  LEA R8, P0, R2, UR8, 0x3 ;  /* 0x0000000802087c11 */ /* 0x000fe4000f8018ff */
[----:B------:R-:W-:Y:S01]  /*08e0*/  LEA R10, P1, R11, UR8, 0x3 ;  /* 0x000000080b0a7c11 */ /* 0x000fe2000f8218ff */
[----:B------:R-:W5:Y:S01]  /*08f0*/  LDG.E.64 R6, desc[UR6][R6.64] ;  /* 0x0000000606067981 */ /* 0x000f62000c1e1b00 */
[----:B------:R-:W-:-:S02]  /*0900*/  LEA R12, P2, R13, UR8, 0x3 ;  /* 0x000000080d0c7c11 */ /* 0x000fc4000f8418ff */
[----:B------:R-:W-:Y:S01]  /*0910*/  LEA R14, P3, R20, UR8, 0x3 ;  /* 0x00000008140e7c11 */ /* 0x000fe2000f8618ff */
[----:B------:R-:W5:Y:S01]  /*0920*/  LDG.E.64 R18, desc[UR6][R18.64] ;  /* 0x0000000612127981 */ /* 0x000f62000c1e1b00 */
[----:B------:R-:W-:Y:S02]  /*0930*/  LEA.HI.X R9, R2, UR9, R9, 0x3, P0 ;  /* 0x0000000902097c11 */ /* 0x000fe400080f1c09 */
        /* <DEDUP_REMOVED lines=9> */
.L_x_2693:
[----:B------:R-:W-:Y:S01]  /*09d0*/  IMAD.U32 R2, RZ, RZ, UR4 ;  /* 0x00000004ff027e24 */ /* 0x000fe2000f8e00ff */
[----:B------:R-:W-:Y:S01]  /*09e0*/  IADD3 R9, P4, P5, R0, UR9, R5 ;  /* 0x0000000900097c10 */ /* 0x000fe2000fd9e005 */
[C---:B0-----:R-:W-:Y:S02]  /*09f0*/  VIADD R6, R28.reuse, 0x200 ;  /* 0x000002001c067836 */ /* 0x041fe40000000000 */
[----:B------:R-:W-:Y:S01]  /*0a00*/  VIADD R4, R28, 0x100 ;  /* 0x000001001c047836 */ /* 0x000fe20000000000 */
[----:B------:R-:W-:Y:S01]  /*0a10*/  IADD3 R2, P3, PT, R2, UR9, RZ ;  /* 0x0000000902027c10 */ /* 0x000fe2000ff7e0ff */
[C---:B------:R-:W-:Y:S01]  /*0a20*/  VIADD R11, R6.reuse, -UR5 ;  /* 0x80000005060b7c36 */ /* 0x040fe20008000000 */
[----:B------:R-:W-:Y:S01]  /*0a30*/  ISETP.GE.AND P0, PT, R6, UR5, PT ;  /* 0x0000000506007c0c */ /* 0x000fe2000bf06270 */
[C---:B------:R-:W-:Y:S01]  /*0a40*/  VIADD R5, R4.reuse, -UR5 ;  /* 0x8000000504057c36 */ /* 0x040fe20008000000 */
[----:B------:R-:W-:Y:S01]  /*0a50*/  ISETP.GE.AND P2, PT, R4, UR5, PT ;  /* 0x0000000504007c0c */ /* 0x000fe2000bf46270 */
[----:B------:R-:W-:Y:S01]  /*0a60*/  VIADD R10, R28, 0x300 ;  /* 0x000003001c0a7836 */ /* 0x000fe20000000000 */
[----:B------:R-:W-:Y:S01]  /*0a70*/  SEL R6, R6, R11, !P0 ;  /* 0x0000000b06067207 */ /* 0x000fe20004000000 */
[----:B------:R-:W-:Y:S01]  /*0a80*/  VIADD R18, R28, 0x500 ;  /* 0x000005001c127836 */ /* 0x000fe20000000000 */
[----:B------:R-:W-:Y:S01]  /*0a90*/  SEL R15, R2, R9, !P0 ;  /* 0x00000009020f7207 */ /* 0x000fe20004000000 */
[----:B------:R-:W-:Y:S01]  /*0aa0*/  VIADD R17, R10, -UR5 ;  /* 0x800000050a117c36 */ /* 0x000fe20008000000 */
[----:B------:R-:W-:Y:S01]  /*0ab0*/  SEL R7, R4, R5, !P2 ;  /* 0x0000000504077207 */ /* 0x000fe20005000000 */
[----:B------:R-:W-:Y:S01]  /*0ac0*/  VIADD R23, R28, 0x600 ;  /* 0x000006001c177836 */ /* 0x000fe20000000000 */
[----:B------:R-:W-:Y:S01]  /*0ad0*/  IADD3.X R4, PT, PT, RZ, RZ, RZ, P4, P5 ;  /* 0x000000ffff047210 */ /* 0x000fe200027ea4ff */
[----:B------:R-:W0:Y:S01]  /*0ae0*/  LDCU.64 UR8, c[0x0][0x3a0] ;  /* 0x00007400ff0877ac */ /* 0x000e220008000a00 */
[----:B------:R-:W-:-:S02]  /*0af0*/  ISETP.GE.AND P6, PT, R10, UR5, PT ;  /* 0x000000050a007c0c */ /* 0x000fc4000bfc6270 */
[----:B------:R-:W-:Y:S02]  /*0b00*/  IADD3 R15, P4, PT, R6, R15, RZ ;  /* 0x0000000f060f7210 */ /* 0x000fe40007f9e0ff */
[----:B------:R-:W-:Y:S01]  /*0b10*/  SHF.R.S32.HI R6, RZ, 0x1f, R5 ;  /* 0x0000001fff067819 */ /* 0x000fe20000011405 */
[----:B------:R-:W-:Y:S01]  /*0b20*/  IMAD.X R5, RZ, RZ, RZ, P3 ;  /* 0x000000ffff057224 */ /* 0x000fe200018e06ff */
[----:B------:R-:W-:Y:S02]  /*0b30*/  SEL R8, R2, R9, !P2 ;  /* 0x0000000902087207 */ /* 0x000fe40005000000 */
[----:B------:R-:W-:Y:S02]  /*0b40*/  SHF.R.S32.HI R11, RZ, 0x1f, R11 ;  /* 0x0000001fff0b7819 */ /* 0x000fe4000001140b */
[----:B------:R-:W-:Y:S02]  /*0b50*/  SEL R19, R10, R17, !P6 ;  /* 0x000000110a137207 */ /* 0x000fe40007000000 */
[----:B------:R-:W-:-:S02]  /*0b60*/  SEL R12, R2, R9, !P6 ;  /* 0x00000009020c7207 */ /* 0x000fc40007000000 */
[----:B------:R-:W-:Y:S02]  /*0b70*/  IADD3 R8, P1, PT, R7, R8, RZ ;  /* 0x0000000807087210 */ /* 0x000fe40007f3e0ff */
[----:B------:R-:W-:Y:S02]  /*0b80*/  SEL R13, R11, RZ, P0 ;  /* 0x000000ff0b0d7207 */ /* 0x000fe40000000000 */
[CC--:B------:R-:W-:Y:S02]  /*0b90*/  SEL R10, R5.reuse, R4.reuse, !P0 ;  /* 0x00000004050a7207 */ /* 0x0c0fe40004000000 */
[----:B------:R-:W-:Y:S02]  /*0ba0*/  SEL R6, R6, RZ, P2 ;  /* 0x000000ff06067207 */ /* 0x000fe40001000000 */
[----:B------:R-:W-:Y:S01]  /*0bb0*/  SEL R7, R5, R4, !P2 ;  /* 0x0000000405077207 */ /* 0x000fe20005000000 */
[----:B------:R-:W-:Y:S01]  /*0bc0*/  IMAD.X R10, R13, 0x1, R10, P4 ;  /* 0x000000010d0a7824 */ /* 0x000fe200020e060a */
[----:B------:R-:W-:-:S02]  /*0bd0*/  IADD3 R11, P0, PT, R19, R12, RZ ;  /* 0x0000000c130b7210 */ /* 0x000fc40007f1e0ff */
[----:B------:R-:W-:Y:S01]  /*0be0*/  LOP3.LUT R12, R28, 0x400, RZ, 0xfc, !PT ;  /* 0x000004001c0c7812 */ /* 0x000fe200078efcff */
[----:B------:R-:W-:Y:S01]  /*0bf0*/  IMAD.X R7, R6, 0x1, R7, P1 ;  /* 0x0000000106077824 */ /* 0x000fe200008e0607 */
[----:B------:R-:W-:Y:S01]  /*0c00*/  SHF.R.S32.HI R17, RZ, 0x1f, R17 ;  /* 0x0000001fff117819 */ /* 0x000fe20000011411 */
[----:B------:R-:W-:Y:S01]  /*0c10*/  VIADD R6, R28, 0x700 ;  /* 0x000007001c067836 */ /* 0x000fe20000000000 */
[C---:B------:R-:W-:Y:S01]  /*0c20*/  ISETP.GE.AND P2, PT, R12.reuse, UR5, PT ;  /* 0x000000050c007c0c */ /* 0x040fe2000bf46270 */
[----:B------:R-:W-:Y:S01]  /*0c30*/  VIADD R13, R12, -UR5 ;  /* 0x800000050c0d7c36 */ /* 0x000fe20008000000 */
[----:B------:R-:W-:Y:S02]  /*0c40*/  ISETP.GE.AND P1, PT, R28, UR5, PT ;  /* 0x000000051c007c0c */ /* 0x000fe4000bf26270 */
[----:B------:R-:W-:Y:S02]  /*0c50*/  ISETP.GE.AND P3, PT, R18, UR5, PT ;  /* 0x0000000512007c0c */ /* 0x000fe4000bf66270 */
[----:B------:R-:W-:-:S02]  /*0c60*/  ISETP.GE.AND P4, PT, R23, UR5, PT ;  /* 0x0000000517007c0c */ /* 0x000fc4000bf86270 */
[----:B------:R-:W-:Y:S02]  /*0c70*/  ISETP.GE.AND P5, PT, R6, UR5, PT ;  /* 0x0000000506007c0c */ /* 0x000fe4000bfa6270 */
[----:B------:R-:W-:Y:S02]  /*0c80*/  SEL R19, R12, R13, !P2 ;  /* 0x0000000d0c137207 */ /* 0x000fe40005000000 */
[----:B------:R-:W-:Y:S02]  /*0c90*/  SEL R16, R2, R9, !P2 ;  /* 0x0000000902107207 */ /* 0x000fe40005000000 */
[----:B------:R-:W-:Y:S02]  /*0ca0*/  SHF.R.S32.HI R13, RZ, 0x1f, R13 ;  /* 0x0000001fff0d7819 */ /* 0x000fe4000001140d */
[----:B------:R-:W-:Y:S02]  /*0cb0*/  SEL R12, R5, R4, !P6 ;  /* 0x00000004050c7207 */ /* 0x000fe40007000000 */
[----:B------:R-:W-:-:S02]  /*0cc0*/  SEL R17, R17, RZ, P6 ;  /* 0x000000ff11117207 */ /* 0x000fc40003000000 */
[CC--:B------:R-:W-:Y:S02]  /*0cd0*/  SEL R22, R2.reuse, R9.reuse, !P3 ;  /* 0x0000000902167207 */ /* 0x0c0fe40005800000 */
[CC--:B------:R-:W-:Y:S01]  /*0ce0*/  SEL R24, R2.reuse, R9.reuse, !P4 ;  /* 0x0000000902187207 */ /* 0x0c0fe20006000000 */
[----:B------:R-:W-:Y:S01]  /*0cf0*/  IMAD.X R12, R17, 0x1, R12, P0 ;  /* 0x00000001110c7824 */ /* 0x000fe200000e060c */
[-C--:B------:R-:W-:Y:S01]  /*0d00*/  SEL R14, R2, R9.reuse, !P1 ;  /* 0x00000009020e7207 */ /* 0x080fe20004800000 */
[----:B------:R-:W-:Y:S01]  /*0d10*/  VIADD R17, R18, -UR5 ;  /* 0x8000000512117c36 */ /* 0x000fe20008000000 */
[----:B------:R-:W-:Y:S02]  /*0d20*/  SEL R21, R2, R9, !P5 ;  /* 0x0000000902157207 */ /* 0x000fe40006800000 */
[----:B------:R-:W-:Y:S01]  /*0d30*/  IADD3 R9, P6, PT, R19, R16, RZ ;  /* 0x0000001013097210 */ /* 0x000fe20007fde0ff */
[----:B------:R-:W-:Y:S01]  /*0d40*/  VIADD R16, R23, -UR5 ;  /* 0x8000000517107c36 */ /* 0x000fe20008000000 */
[----:B------:R-:W-:Y:S01]  /*0d50*/  SEL R25, R13, RZ, P2 ;  /* 0x000000ff0d197207 */ /* 0x000fe20001000000 */
[----:B------:R-:W-:Y:S01]  /*0d60*/  VIADD R19, R28, -UR5 ;  /* 0x800000051c137c36 */ /* 0x000fe20008000000 */
[----:B------:R-:W-:-:S02]  /*0d70*/  SEL R20, R5, R4, !P2 ;  /* 0x0000000405147207 */ /* 0x000fc40005000000 */
[----:B------:R-:W-:Y:S02]  /*0d80*/  SEL R29, R23, R16, !P4 ;  /* 0x00000010171d7207 */ /* 0x000fe40006000000 */
[----:B------:R-:W-:Y:S01]  /*0d90*/  SEL R27, R18, R17, !P3 ;  /* 0x00000011121b7207 */ /* 0x000fe20005800000 */
[----:B------:R-:W-:Y:S01]  /*0da0*/  IMAD.X R20, R25, 0x1, R20, P6 ;  /* 0x0000000119147824 */ /* 0x000fe200030e0614 */
[----:B------:R-:W-:Y:S01]  /*0db0*/  SEL R23, R28, R19, !P1 ;  /* 0x000000131c177207 */ /* 0x000fe20004800000 */
[C---:B------:R-:W-:Y:S01]  /*0dc0*/  VIADD R25, R6.reuse, -UR5 ;  /* 0x8000000506197c36 */ /* 0x040fe20008000000 */
[----:B------:R-:W-:Y:S02]  /*0dd0*/  SHF.R.S32.HI R19, RZ, 0x1f, R19 ;  /* 0x0000001fff137819 */ /* 0x000fe40000011413 */
[----:B------:R-:W-:Y:S02]  /*0de0*/  SHF.R.S32.HI R17, RZ, 0x1f, R17 ;  /* 0x0000001fff117819 */ /* 0x000fe40000011411 */
[----:B------:R-:W-:-:S02]  /*0df0*/  SEL R6, R6, R25, !P5 ;  /* 0x0000001906067207 */ /* 0x000fc40006800000 */
[----:B------:R-:W-:Y:S02]  /*0e00*/  SHF.R.S32.HI R16, RZ, 0x1f, R16 ;  /* 0x0000001fff107819 */ /* 0x000fe40000011410 */
[----:B------:R-:W-:Y:S02]  /*0e10*/  SHF.R.S32.HI R25, RZ, 0x1f, R25 ;  /* 0x0000001fff197819 */ /* 0x000fe40000011419 */
[----:B------:R-:W-:Y:S02]  /*0e20*/  IADD3 R2, P2, PT, R27, R22, RZ ;  /* 0x000000161b027210 */ /* 0x000fe40007f5e0ff */
[----:B------:R-:W-:Y:S02]  /*0e30*/  IADD3 R13, P0, PT, R29, R24, RZ ;  /* 0x000000181d0d7210 */ /* 0x000fe40007f1e0ff */
[----:B------:R-:W-:Y:S02]  /*0e40*/  IADD3 R14, P6, PT, R23, R14, RZ ;  /* 0x0000000e170e7210 */ /* 0x000fe40007fde0ff */
[----:B------:R-:W-:-:S02]  /*0e50*/  SEL R23, R5, R4, !P3 ;  /* 0x0000000405177207 */ /* 0x000fc40005800000 */
[CC--:B------:R-:W-:Y:S02]  /*0e60*/  SEL R22, R5.reuse, R4.reuse, !P4 ;  /* 0x0000000405167207 */ /* 0x0c0fe40006000000 */
[CC--:B------:R-:W-:Y:S02]  /*0e70*/  SEL R18, R5.reuse, R4.reuse, !P1 ;  /* 0x0000000405127207 */ /* 0x0c0fe40004800000 */
[----:B------:R-:W-:Y:S02]  /*0e80*/  SEL R24, R5, R4, !P5 ;  /* 0x0000000405187207 */ /* 0x000fe40006800000 */
[----:B------:R-:W-:Y:S02]  /*0e90*/  SEL R4, R17, RZ, P3 ;  /* 0x000000ff11047207 */ /* 0x000fe40001800000 */
[----:B------:R-:W-:Y:S02]  /*0ea0*/  SEL R5, R16, RZ, P4 ;  /* 0x000000ff10057207 */ /* 0x000fe40002000000 */
[----:B------:R-:W-:Y:S01]  /*0eb0*/  SEL R19, R19, RZ, P1 ;  /* 0x000000ff13137207 */ /* 0x000fe20000800000 */
[----:B------:R-:W-:Y:S01]  /*0ec0*/  IMAD.X R23, R4, 0x1, R23, P2 ;  /* 0x0000000104177824 */ /* 0x000fe200010e0617 */
        /* <DEDUP_REMOVED lines=29> */
.L_x_2694:
[----:B------:R-:W0:Y:S01]  /*10a0*/  S2UR UR8, SR_CgaCtaId ;  /* 0x00000000000879c3 */ /* 0x000e220000008800 */
[----:B------:R-:W-:Y:S01]  /*10b0*/  UMOV UR4, 0x400 ;  /* 0x0000040000047882 */ /* 0x000fe20000000000 */
[----:B------:R-:W-:Y:S02]  /*10c0*/  IMAD.SHL.U32 R21, R28, 0x8, RZ ;  /* 0x000000081c157824 */ /* 0x000fe400078e00ff */
[----:B------:R-:W-:Y:S01]  /*10d0*/  IMAD.IADD R3, R3, 0x1, -R0 ;  /* 0x0000000103037824 */ /* 0x000fe200078e0a00 */
[----:B0-----:R-:W-:-:S09]  /*10e0*/  ULEA UR4, UR8, UR4, 0x18 ;  /* 0x0000000408047291 */ /* 0x001fd2000f8ec0ff */
[----:B-----5:R0:W-:Y:S04]  /*10f0*/  STS.64 [R21+UR4], R4 ;  /* 0x0000000415007988 */ /* 0x0201e80008000a04 */
[----:B------:R0:W-:Y:S04]  /*1100*/  STS.64 [R21+UR4+0x800], R6 ;  /* 0x0008000615007988 */ /* 0x0001e80008000a04 */
[----:B------:R0:W-:Y:S04]  /*1110*/  STS.64 [R21+UR4+0x1000], R18 ;  /* 0x0010001215007988 */ /* 0x0001e80008000a04 */
[----:B------:R0:W-:Y:S04]  /*1120*/  STS.64 [R21+UR4+0x1800], R16 ;  /* 0x0018001015007988 */ /* 0x0001e80008000a04 */
[----:B------:R0:W-:Y:S04]  /*1130*/  STS.64 [R21+UR4+0x2000], R8 ;  /* 0x0020000815007988 */ /* 0x0001e80008000a04 */
[----:B------:R0:W-:Y:S04]  /*1140*/  STS.64 [R21+UR4+0x2800], R10 ;  /* 0x0028000a15007988 */ /* 0x0001e80008000a04 */
[----:B------:R0:W-:Y:S04]  /*1150*/  STS.64 [R21+UR4+0x3000], R12 ;  /* 0x0030000c15007988 */ /* 0x0001e80008000a04 */
[----:B------:R0:W-:Y:S01]  /*1160*/  STS.64 [R21+UR4+0x3800], R14 ;  /* 0x0038000e15007988 */ /* 0x0001e20008000a04 */
[----:B------:R-:W-:Y:S01]  /*1170*/  BAR.SYNC.DEFER_BLOCKING 0x0 ;  /* 0x0000000000007b1d */ /* 0x000fe20000010000 */
[----:B------:R-:W-:-:S07]  /*1180*/  VIADD R36, R3, UR5 ;  /* 0x0000000503247c36 */ /* 0x000fce0008000000 */
[----:B------:R-:W-:Y:S01]  /*1190*/  PREEXIT ;  /* 0x000000000000782d */ /* 0x000fe20000000000 */
[----:B------:R-:W-:Y:S01]  /*11a0*/  BSSY.RECONVERGENT B1, `(.L_x_2695) ;  /* 0x0000427000017945 */ /* 0x000fe20003800200 */
[----:B------:R-:W-:-:S04]  /*11b0*/  VIMNMX R32, PT, PT, R21, R36, PT ;  /* 0x0000002415207248 */ /* 0x000fc80003fe0100 */
[C---:B------:R-:W-:Y:S01]  /*11c0*/  ISETP.GE.AND P0, PT, R32.reuse, R3, PT ;  /* 0x000000032000720c */ /* 0x040fe20003f06270 */
[C---:B------:R-:W-:Y:S01]  /*11d0*/  IMAD.IADD R3, R32.reuse, 0x1, -R3 ;  /* 0x0000000120037824 */ /* 0x040fe200078e0a03 */
[----:B------:R-:W-:-:S04]  /*11e0*/  VIMNMX R29, PT, PT, R32, UR5, PT ;  /* 0x00000005201d7c48 */ /* 0x000fc8000bfe0100 */
[----:B------:R-:W-:-:S04]  /*11f0*/  SEL R3, R3, RZ, P0 ;  /* 0x000000ff03037207 */ /* 0x000fc80000000000 */
[----:B------:R-:W-:-:S13]  /*1200*/  ISETP.GE.AND P0, PT, R3, R29, PT ;  /* 0x0000001d0300720c */ /* 0x000fda0003f06270 */
[----:B0-----:R-:W-:Y:S05]  /*1210*/  @P0 BRA `(.L_x_2696) ;  /* 0x00000040007c0947 */ /* 0x001fea0003800000 */
[----:B------:R-:W0:Y:S01]  /*1220*/  LDC.64 R4, c[0x0][0x3b0] ;  /* 0x0000ec00ff047b82 */ /* 0x000e220000000a00 */
[----:B------:R-:W-:Y:S02]  /*1230*/  IMAD.MOV.U32 R12, RZ, RZ, -0x1 ;  /* 0xffffffffff0c7424 */ /* 0x000fe400078e00ff */
[----:B------:R-:W-:Y:S02]  /*1240*/  IMAD.MOV.U32 R13, RZ, RZ, -0x1 ;  /* 0xffffffffff0d7424 */ /* 0x000fe400078e00ff */
[C---:B0-----:R-:W-:Y:S01]  /*1250*/  IMAD.WIDE.U32 R12, R4.reuse, 0x1, R12 ;  /* 0x00000001040c7825 */ /* 0x041fe200078e000c */
[C---:B------:R-:W-:Y:S02]  /*1260*/  LOP3.LUT R28, R4.reuse, 0x7, RZ, 0xc0, !PT ;  /* 0x00000007041c7812 */ /* 0x040fe400078ec0ff */
[C---:B------:R-:W-:Y:S01]  /*1270*/  LOP3.LUT R0, R4.reuse, 0x3, RZ, 0xc0, !PT ;  /* 0x0000000304007812 */ /* 0x040fe200078ec0ff */
[----:B------:R-:W-:Y:S01]  /*1280*/  IMAD.IADD R30, R13, 0x1, R5 ;  /* 0x000000010d1e7824 */ /* 0x000fe200078e0205 */
[----:B------:R-:W-:-:S07]  /*1290*/  LOP3.LUT R2, R4, 0x1, RZ, 0xc0, !PT ;  /* 0x0000000104027812 */ /* 0x000fce00078ec0ff */
.L_x_2719:
[----:B------:R-:W-:Y:S01]  /*12a0*/  IMAD.IADD R4, R29, 0x1, -R3 ;  /* 0x000000011d047824 */ /* 0x000fe200078e0a03 */
[----:B0-----:R-:W0:Y:S01]  /*12b0*/  LDCU.64 UR8, c[0x0][0x3b0] ;  /* 0x00007600ff0877ac */ /* 0x001e220008000a00 */
[----:B------:R-:W-:-:S03]  /*12c0*/  IMAD.MOV.U32 R7, RZ, RZ, -0x340d631c ;  /* 0xcbf29ce4ff077424 */ /* 0x000fc600078e00ff */
[----:B------:R-:W-:-:S04]  /*12d0*/  LEA.HI R4, R4, R4, RZ, 0x1 ;  /* 0x0000000404047211 */ /* 0x000fc800078f08ff */
[----:B------:R-:W-:-:S04]  /*12e0*/  LEA.HI.SX32 R4, R4, R3, 0x1f ;  /* 0x0000000304047211 */ /* 0x000fc800078ffaff */
[----:B------:R-:W-:Y:S02]  /*12f0*/  LOP3.LUT R5, RZ, R4, RZ, 0x33, !PT ;  /* 0x00000004ff057212 */ /* 0x000fe400078e33ff */
[----:B------:R-:W-:Y:S02]  /*1300*/  LEA R14, R4, UR4, 0x3 ;  /* 0x00000004040e7c11 */ /* 0x000fe4000f8e18ff */
[----:B------:R-:W-:Y:S01]  /*1310*/  IADD3 R5, PT, PT, R5, UR5, R32 ;  /* 0x0000000505057c10 */ /* 0x000fe2000fffe020 */
[----:B0-----:R-:W-:-:S03]  /*1320*/  IMAD.U32 R6, RZ, RZ, UR8 ;  /* 0x00000008ff067e24 */ /* 0x001fc6000f8e00ff */
[----:B-1----:R-:W-:Y:S01]  /*1330*/  LEA R16, R5, UR4, 0x3 ;  /* 0x0000000405107c11 */ /* 0x002fe2000f8e18ff */
[----:B------:R-:W0:Y:S01]  /*1340*/  LDS.64 R14, [R14] ;  /* 0x000000000e0e7984 */ /* 0x000e220000000a00 */
[----:B------:R-:W-:Y:S01]  /*1350*/  IMAD.U32 R18, RZ, RZ, UR9 ;  /* 0x00000009ff127e24 */ /* 0x000fe2000f8e00ff */
[----:B------:R-:W-:Y:S01]  /*1360*/  ISETP.NE.U32.AND P0, PT, R6, RZ, PT ;  /* 0x000000ff0600720c */ /* 0x000fe20003f05070 */
[----:B------:R-:W-:Y:S02]  /*1370*/  IMAD.MOV.U32 R5, RZ, RZ, -0x7bdddcdb ;  /* 0x84222325ff057424 */ /* 0x000fe400078e00ff */
[----:B------:R-:W1:Y:S01]  /*1380*/  LDS.64 R16, [R16] ;  /* 0x0000000010107984 */ /* 0x000e620000000a00 */
[----:B------:R-:W-:-:S13]  /*1390*/  ISETP.NE.AND.EX P0, PT, R18, RZ, PT, P0 ;  /* 0x000000ff1200720c */ /* 0x000fda0003f05300 */
[----:B------:R-:W-:Y:S05]  /*13a0*/  @!P0 BRA `(.L_x_2697) ;  /* 0x0000000800b08947 */ /* 0x000fea0003800000 */
        /* <DEDUP_REMOVED lines=8> */
[----:B------:R-:W2:Y:S01]  /*1430*/  LDC.64 R8, c[0x0][0x3b0] ;  /* 0x0000ec00ff087b82 */ /* 0x000ea20000000a00 */
[----:B-1----:R-:W-:Y:S01]  /*1440*/  IADD3 R10, P1, PT, R16, 0x8, RZ ;  /* 0x00000008100a7810 */ /* 0x002fe20007f3e0ff */
[----:B------:R-:W-:Y:S01]  /*1450*/  IMAD.MOV.U32 R5, RZ, RZ, -0x7bdddcdb ;  /* 0x84222325ff057424 */ /* 0x000fe200078e00ff */
[----:B------:R-:W-:Y:S01]  /*1460*/  CS2R R20, SRZ ;  /* 0x0000000000147805 */ /* 0x000fe2000001ff00 */
[----:B------:R-:W-:Y:S02]  /*1470*/  IMAD.MOV.U32 R7, RZ, RZ, -0x340d631c ;  /* 0xcbf29ce4ff077424 */ /* 0x000fe400078e00ff */
[----:B------:R-:W-:-:S08]  /*1480*/  IMAD.X R11, RZ, RZ, R17, P1 ;  /* 0x000000ffff0b7224 */ /* 0x000fd000008e0611 */
.L_x_2699:
        /* <DEDUP_REMOVED lines=77> */
[----:B------:R-:W-:Y:S01]  /*1960*/  SHF.R.U32.HI R5, RZ, 0x8, R19 ;  /* 0x00000008ff057819 */ /* 0x000fe20000011613 */
[----:B--2---:R-:W-:Y:S02]  /*1970*/  IMAD.MOV.U32 R18, RZ, RZ, R9 ;  /* 0x000000ffff127224 */ /* 0x004fe400078e0009 */
[----:B------:R-:W-:Y:S01]  /*1980*/  IMAD.IADD R7, R7, 0x1, R23 ;  /* 0x0000000107077824 */ /* 0x000fe200078e0217 */
[----:B------:R-:W-:Y:S02]  /*1990*/  LOP3.LUT R6, R6, 0xff, R5, 0x78, !PT ;  /* 0x000000ff06067812 */ /* 0x000fe400078e7805 */
[--C-:B------:R-:W-:Y:S01]  /*19a0*/  SHF.R.U32.HI R5, RZ, 0x10, R19.reuse ;  /* 0x00000010ff057819 */ /* 0x100fe20000011613 */
[----:B------:R-:W-:Y:S01]  /*19b0*/  IMAD R7, R7, 0x1b3, RZ ;  /* 0x000001b307077824 */ /* 0x000fe200078e02ff */
[----:B------:R-:W-:Y:S01]  /*19c0*/  SHF.R.U32.HI R19, RZ, 0x18, R19 ;  /* 0x00000018ff137819 */ /* 0x000fe20000011613 */
[----:B------:R-:W-:-:S04]  /*19d0*/  IMAD.WIDE.U32 R22, R6, 0x1b3, RZ ;  /* 0x000001b306167825 */ /* 0x000fc800078e00ff */
[----:B------:R-:W-:Y:S01]  /*19e0*/  IMAD R7, R6, 0x100, R7 ;  /* 0x0000010006077824 */ /* 0x000fe200078e0207 */
[----:B------:R-:W-:Y:S01]  /*19f0*/  LOP3.LUT R22, R22, 0xff, R5, 0x78, !PT ;  /* 0x000000ff16167812 */ /* 0x000fe200078e7805 */
[----:B------:R-:W-:Y:S02]  /*1a00*/  IMAD.MOV.U32 R6, RZ, RZ, R8 ;  /* 0x000000ffff067224 */ /* 0x000fe400078e0008 */
[----:B------:R-:W-:-:S03]  /*1a10*/  IMAD.IADD R7, R23, 0x1, R7 ;  /* 0x0000000117077824 */ /* 0x000fc600078e0207 */
[----:B------:R-:W-:Y:S01]  /*1a20*/  LOP3.LUT R5, R6, 0xfffffffe, RZ, 0xc0, !PT ;  /* 0xfffffffe06057812 */ /* 0x000fe200078ec0ff */
[----:B------:R-:W-:-:S03]  /*1a30*/  IMAD R7, R7, 0x1b3, RZ ;  /* 0x000001b307077824 */ /* 0x000fc600078e02ff */
[----:B------:R-:W-:Y:S01]  /*1a40*/  IADD3 R5, P2, PT, -R5, R20, RZ ;  /* 0x0000001405057210 */ /* 0x000fe20007f5e1ff */
[C---:B------:R-:W-:Y:S02]  /*1a50*/  IMAD R7, R22.reuse, 0x100, R7 ;  /* 0x0000010016077824 */ /* 0x040fe400078e0207 */
[----:B------:R-:W-:Y:S01]  /*1a60*/  IMAD.WIDE.U32 R22, R22, 0x1b3, RZ ;  /* 0x000001b316167825 */ /* 0x000fe200078e00ff */
[----:B------:R-:W-:-:S03]  /*1a70*/  ISETP.NE.U32.AND P1, PT, R5, RZ, PT ;  /* 0x000000ff0500720c */ /* 0x000fc60003f25070 */
        /* <DEDUP_REMOVED lines=12> */
.L_x_2698:
[----:B------:R-:W-:Y:S05]  /*1b40*/  @!P0 BRA `(.L_x_2697) ;  /* 0x0000000000c88947 */ /* 0x000fea0003800000 */
        /* <DEDUP_REMOVED lines=50> */
.L_x_2697:
        /* <DEDUP_REMOVED lines=15> */
[----:B------:R-:W-:Y:S01]  /*1f60*/  IMAD.MOV.U32 R24, RZ, RZ, -0x340d631c ;  /* 0xcbf29ce4ff187424 */ /* 0x000fe200078e00ff */
[----:B------:R-:W-:-:S07]  /*1f70*/  CS2R R10, SRZ ;  /* 0x00000000000a7805 */ /* 0x000fce000001ff00 */
.L_x_2702:
[----:B0-----:R-:W-:-:S04]  /*1f80*/  LEA R20, P2, R8, R14, 0x3 ;  /* 0x0000000e08147211 */ /* 0x001fc800078418ff */
        /* <DEDUP_REMOVED lines=96> */
[----:B------:R-:W-:-:S03]  /*2590*/  ISETP.NE.U32.AND P2, PT, R11, R20, PT ;  /* 0x000000140b00720c */ /* 0x000fc60003f45070 */
[----:B------:R-:W-:Y:S01]  /*25a0*/  IMAD R19, R19, 0x1b3, RZ ;  /* 0x000001b313137824 */ /* 0x000fe200078e02ff */
[----:B------:R-:W-:Y:S01]  /*25b0*/  ISETP.NE.AND.EX P2, PT, R10, R18, PT, P2 ;  /* 0x000000120a00720c */ /* 0x000fe20003f45320 */
[----:B------:R-:W-:-:S04]  /*25c0*/  IMAD.WIDE.U32 R20, R22, 0x1b3, RZ ;  /* 0x000001b316147825 */ /* 0x000fc800078e00ff */
[----:B------:R-:W-:Y:S02]  /*25d0*/  IMAD R23, R22, 0x100, R19 ;  /* 0x0000010016177824 */ /* 0x000fe400078e0213 */
[----:B------:R-:W-:Y:S02]  /*25e0*/  IMAD.MOV.U32 R19, RZ, RZ, R20 ;  /* 0x000000ffff137224 */ /* 0x000fe400078e0014 */
[----:B------:R-:W-:-:S04]  /*25f0*/  IMAD.IADD R24, R21, 0x1, R23 ;  /* 0x0000000115187824 */ /* 0x000fc800078e0217 */
[----:B------:R-:W-:Y:S05]  /*2600*/  @P2 BRA `(.L_x_2702) ;  /* 0xfffffff8005c2947 */ /* 0x000fea000383ffff */
.L_x_2701:
[----:B------:R-:W-:Y:S05]  /*2610*/  @!P1 BRA `(.L_x_2700) ;  /* 0x0000000000c89947 */ /* 0x000fea0003800000 */
        /* <DEDUP_REMOVED lines=50> */
.L_x_2700:
        /* <DEDUP_REMOVED lines=14> */
[----:B------:R-:W2:Y:S01]  /*2a20*/  LDC R31, c[0x0][0x3b4] ;  /* 0x0000ed00ff1f7b82 */ /* 0x000ea20000000800 */
[----:B------:R-:W-:Y:S01]  /*2a30*/  BSSY.RECONVERGENT B2, `(.L_x_2706) ;  /* 0x000009e000027945 */ /* 0x000fe20003800200 */
[----:B------:R-:W-:Y:S01]  /*2a40*/  CS2R R8, SRZ ;  /* 0x0000000000087805 */ /* 0x000fe2000001ff00 */
[----:B------:R-:W-:Y:S02]  /*2a50*/  IMAD.MOV.U32 R7, RZ, RZ, RZ ;  /* 0x000000ffff077224 */ /* 0x000fe400078e00ff */
[----:B------:R-:W-:-:S07]  /*2a60*/  IMAD.MOV.U32 R5, RZ, RZ, RZ ;  /* 0x000000ffff057224 */ /* 0x000fce00078e00ff */
.L_x_2707:
[----:B-1----:R-:W-:-:S04]  /*2a70*/  LEA R18, P1, R8, R16, 0x3 ;  /* 0x0000001008127211 */ /* 0x002fc800078218ff */
[----:B------:R-:W-:-:S05]  /*2a80*/  LEA.HI.X R19, R8, R17, R9, 0x3, P1 ;  /* 0x0000001108137211 */ /* 0x000fca00008f1c09 */
[----:B------:R-:W3:Y:S04]  /*2a90*/  LD.E.64 R22, desc[UR6][R18.64] ;  /* 0x0000000612167980 */ /* 0x000ee8000c101b00 */
[----:B------:R-:W4:Y:S04]  /*2aa0*/  LD.E.64 R24, desc[UR6][R18.64+0x8] ;  /* 0x0000080612187980 */ /* 0x000f28000c101b00 */
[----:B------:R-:W5:Y:S01]  /*2ab0*/  LD.E.64 R20, desc[UR6][R18.64+0x10] ;  /* 0x0000100612147980 */ /* 0x000f62000c101b00 */
[----:B---3--:R-:W-:-:S04]  /*2ac0*/  IMAD.WIDE.U32 R10, R22, -0x61c8864f, R10 ;  /* 0x9e3779b1160a7825 */ /* 0x008fc800078e000a */
[----:B------:R-:W-:Y:S01]  /*2ad0*/  IMAD R23, R23, -0x61c8864f, RZ ;  /* 0x9e3779b117177824 */ /* 0x000fe200078e02ff */
[----:B------:R-:W-:-:S03]  /*2ae0*/  LEA R26, P1, R10, R10, 0xd ;  /* 0x0000000a0a1a7211 */ /* 0x000fc600078268ff */
[----:B------:R-:W-:Y:S02]  /*2af0*/  IMAD.IADD R11, R11, 0x1, R23 ;  /* 0x000000010b0b7824 */ /* 0x000fe400078e0217 */
        /* <DEDUP_REMOVED lines=131> */
[----:B------:R-:W-:Y:S01]  /*3330*/  IADD3 R7, P1, PT, R7, 0x8, RZ ;  /* 0x0000000807077810 */ /* 0x000fe20007f3e0ff */
[----:B------:R-:W-:-:S04]  /*3340*/  IMAD.MOV.U32 R18, RZ, RZ, R31 ;  /* 0x000000ffff127224 */ /* 0x000fc800078e001f */
[----:B------:R-:W-:Y:S01]  /*3350*/  IMAD.X R5, RZ, RZ, R5, P1 ;  /* 0x000000ffff057224 */ /* 0x000fe200008e0605 */
[----:B------:R-:W-:-:S04]  /*3360*/  ISETP.NE.U32.AND P1, PT, R7, R6, PT ;  /* 0x000000060700720c */ /* 0x000fc80003f25070 */
        /* <DEDUP_REMOVED lines=11> */
.L_x_2706:
        /* <DEDUP_REMOVED lines=84> */
.L_x_2708:
        /* <DEDUP_REMOVED lines=46> */
.L_x_2709:
[----:B------:R-:W-:Y:S05]  /*3c40*/  @!P0 BRA `(.L_x_2705) ;  /* 0x0000000000508947 */ /* 0x000fea0003800000 */
        /* <DEDUP_REMOVED lines=20> */
.L_x_2705:
[----:B------:R-:W2:Y:S01]  /*3d90*/  LDCU UR8, c[0x0][0x3b0] ;  /* 0x00007600ff0877ac */ /* 0x000ea20008000800 */
[----:B------:R-:W-:Y:S01]  /*3da0*/  BSSY.RECONVERGENT B2, `(.L_x_2710) ;  /* 0x0000143000027945 */ /* 0x000fe20003800200 */
[----:B------:R-:W-:Y:S02]  /*3db0*/  CS2R R26, SRZ ;  /* 0x00000000001a7805 */ /* 0x000fe4000001ff00 */
[----:B--2---:R-:W-:-:S04]  /*3dc0*/  ISETP.NE.U32.AND P0, PT, RZ, UR8, PT ;  /* 0x00000008ff007c0c */ /* 0x004fc8000bf05070 */
        /* <DEDUP_REMOVED lines=8> */
[----:B------:R-:W2:Y:S01]  /*3e50*/  LDC R19, c[0x0][0x3b4] ;  /* 0x0000ed00ff137b82 */ /* 0x000ea20000000800 */
[----:B------:R-:W-:Y:S01]  /*3e60*/  BSSY.RECONVERGENT B3, `(.L_x_2713) ;  /* 0x000009b000037945 */ /* 0x000fe20003800200 */
[----:B------:R-:W-:Y:S01]  /*3e70*/  IMAD.MOV.U32 R5, RZ, RZ, RZ ;  /* 0x000000ffff057224 */ /* 0x000fe200078e00ff */
[----:B------:R-:W-:Y:S01]  /*3e80*/  CS2R R26, SRZ ;  /* 0x00000000001a7805 */ /* 0x000fe2000001ff00 */
[----:B------:R-:W-:-:S07]  /*3e90*/  IMAD.MOV.U32 R7, RZ, RZ, RZ ;  /* 0x000000ffff077224 */ /* 0x000fce00078e00ff */
.L_x_2714:
[----:B01----:R-:W-:-:S04]  /*3ea0*/  LEA R16, P0, R5, R14, 0x3 ;  /* 0x0000000e05107211 */ /* 0x003fc800078018ff */
        /* <DEDUP_REMOVED lines=45> */
[----:B------:R-:W-:Y:S02]  /*4180*/  LEA.HI.X R26, R26, R9, R9, 0xd, P0 ;  /* 0x000000091a1a7211 */ /* 0x000fe400000f6c09 */
[----:B------:R-:W5:Y:S04]  /*4190*/  LD.E.64 R8, desc[UR6][R16.64+0x30] ;  /* 0x0000300610087980 */ /* 0x000f68000c101b00 */
[----:B------:R-:W5:Y:S01]  /*41a0*/  LD.E.64 R16, desc[UR6][R16.64+0x38] ;  /* 0x0000380610107980 */ /* 0x000f62000c101b00 */
[--C-:B------:R-:W-:Y:S01]  /*41b0*/  SHF.R.U64 R34, R27, 0x7, R26.reuse ;  /* 0x000000071b227819 */ /* 0x100fe2000000121a */
[----:B--2---:R-:W-:Y:S01]  /*41c0*/  IMAD R23, R23, -0x61c8864f, RZ ;  /* 0x9e3779b117177824 */ /* 0x004fe200078e02ff */
        /* <DEDUP_REMOVED lines=55> */
[--C-:B------:R-:W-:Y:S01]  /*4540*/  SHF.R.U64 R21, R20, 0x11, R23.reuse ;  /* 0x0000001114157819 */ /* 0x100fe20000001217 */
[----:B-----5:R-:W-:Y:S01]  /*4550*/  IMAD R9, R9, -0x61c8864f, RZ ;  /* 0x9e3779b109097824 */ /* 0x020fe200078e02ff */
[----:B------:R-:W-:Y:S02]  /*4560*/  SHF.R.U32.HI R22, RZ, 0x11, R23 ;  /* 0x00000011ff167819 */ /* 0x000fe40000011617 */
[----:B------:R-:W-:Y:S02]  /*4570*/  LOP3.LUT R21, R21, R20, RZ, 0x3c, !PT ;  /* 0x0000001415157212 */ /* 0x000fe400078e3cff */
[----:B------:R-:W-:Y:S02]  /*4580*/  LOP3.LUT R22, R22, R23, RZ, 0x3c, !PT ;  /* 0x0000001716167212 */ /* 0x000fe400078e3cff */
[----:B------:R-:W-:Y:S01]  /*4590*/  LEA R20, P0, R21, R21, 0x5 ;  /* 0x0000001515147211 */ /* 0x000fe200078028ff */
[----:B------:R-:W-:-:S03]  /*45a0*/  IMAD R17, R17, -0x61c8864f, RZ ;  /* 0x9e3779b111117824 */ /* 0x000fc600078e02ff */
        /* <DEDUP_REMOVED lines=39> */
.L_x_2713:
[----:B------:R-:W-:Y:S02]  /*4820*/  IMAD.MOV.U32 R20, RZ, RZ, R6 ;  /* 0x000000ffff147224 */ /* 0x000fe400078e0006 */
[----:B------:R-:W-:-:S07]  /*4830*/  IMAD.MOV.U32 R5, RZ, RZ, R19 ;  /* 0x000000ffff057224 */ /* 0x000fce00078e0013 */
.L_x_2712:
        /* <DEDUP_REMOVED lines=13> */
[----:B-1----:R-:W3:Y:S04]  /*4910*/  LD.E.64 R16, desc[UR6][R18.64+0x8] ;  /* 0x0000080612107980 */ /* 0x002ee8000c101b00 */
        /* <DEDUP_REMOVED lines=72> */
.L_x_2715:
        /* <DEDUP_REMOVED lines=16> */
[--C-:B-1----:R-:W-:Y:S02]  /*4ea0*/  SHF.R.U64 R17, R6, 0x7, R7.reuse ;  /* 0x0000000706117819 */ /* 0x102fe40000001207 */
        /* <DEDUP_REMOVED lines=29> */
.L_x_2716:
        /* <DEDUP_REMOVED lines=21> */
.L_x_2711:
[----:B------:R-:W-:Y:S05]  /*51d0*/  BSYNC.RECONVERGENT B2 ;  /* 0x0000000000027941 */ /* 0x000fea0003800200 */
.L_x_2710:
[----:B------:R-:W-:-:S04]  /*51e0*/  ISETP.GE.U32.AND P0, PT, R10, R26, PT ;  /* 0x0000001a0a00720c */ /* 0x000fc80003f06070 */
[----:B------:R-:W-:Y:S01]  /*51f0*/  ISETP.GE.U32.AND.EX P0, PT, R11, R27, PT, P0 ;  /* 0x0000001b0b00720c */ /* 0x000fe20003f06100 */
[----:B------:R-:W-:-:S12]  /*5200*/  BRA `(.L_x_2717) ;  /* 0x00000000006c7947 */ /* 0x000fd80003800000 */
.L_x_2704:
[----:B------:R-:W2:Y:S01]  /*5210*/  LDCU UR8, c[0x0][0x3b8] ;  /* 0x00007700ff0877ac */ /* 0x000ea20008000800 */
[----:B------:R-:W-:Y:S01]  /*5220*/  PLOP3.LUT P0, PT, PT, PT, PT, 0x80, 0x8 ;  /* 0x000000000008781c */ /* 0x000fe20003f0f070 */
[----:B--2---:R-:W-:-:S09]  /*5230*/  UISETP.NE.AND UP0, UPT, UR8, URZ, UPT ;  /* 0x000000ff0800728c */ /* 0x004fd2000bf05270 */
[----:B------:R-:W-:Y:S05]  /*5240*/  BRA.U !UP0, `(.L_x_2717) ;  /* 0x00000001085c7547 */ /* 0x000fea000b800000 */
[----:B------:R-:W-:-:S07]  /*5250*/  CS2R R10, SRZ ;  /* 0x00000000000a7805 */ /* 0x000fce000001ff00 */
.L_x_2718:
        /* <DEDUP_REMOVED lines=22> */
.L_x_2717:
[----:B------:R-:W-:Y:S05]  /*53c0*/  BSYNC.RECONVERGENT B0 ;  /* 0x0000000000007941 */ /* 0x000fea0003800200 */
.L_x_2703:
[----:B------:R-:W-:Y:S01]  /*53d0*/  @P0 VIADD R3, R4, 0x1 ;  /* 0x0000000104030836 */ /* 0x000fe20000000000 */
[----:B------:R-:W-:-:S04]  /*53e0*/  SEL R29, R29, R4, P0 ;  /* 0x000000041d1d7207 */ /* 0x000fc80000000000 */
[----:B------:R-:W-:-:S13]  /*53f0*/  ISETP.GE.AND P0, PT, R3, R29, PT ;  /* 0x0000001d0300720c */ /* 0x000fda0003f06270 */
[----:B------:R-:W-:Y:S05]  /*5400*/  @!P0 BRA `(.L_x_2719) ;  /* 0xffffffbc00a48947 */ /* 0x000fea000383ffff */
.L_x_2696:
[----:B------:R-:W-:Y:S05]  /*5410*/  BSYNC.RECONVERGENT B1 ;  /* 0x0000000000017941 */ /* 0x000fea0003800200 */
.L_x_2695:
[----:B------:R-:W2:Y:S01]  /*5420*/  LDCU.64 UR12, c[0x0][0x3b0] ;  /* 0x00007600ff0c77ac */ /* 0x000ea20008000a00 */
[----:B------:R-:W-:Y:S01]  /*5430*/  IADD3 R32, PT, PT, R32, UR5, -R3 ;  /* 0x0000000520207c10 */ /* 0x000fe2000fffe803 */
[----:B------:R-:W-:Y:S01]  /*5440*/  BSSY.RECONVERGENT B0, `(.L_x_2720) ;  /* 0x0000436000007945 */ /* 0x000fe20003800200 */
[----:B------:R-:W-:Y:S01]  /*5450*/  LEA R8, R3, UR4, 0x3 ;  /* 0x0000000403087c11 */ /* 0x000fe2000f8e18ff */
[----:B------:R-:W3:Y:S01]  /*5460*/  LDCU UR8, c[0x0][0x3b8] ;  /* 0x00007700ff0877ac */ /* 0x000ee20008000800 */
[C---:B------:R-:W-:Y:S02]  /*5470*/  LEA R10, R32.reuse, UR4, 0x3 ;  /* 0x00000004200a7c11 */ /* 0x040fe4000f8e18ff */
[----:B------:R-:W-:Y:S02]  /*5480*/  ISETP.GE.AND P1, PT, R32, R36, PT ;  /* 0x000000242000720c */ /* 0x000fe40003f26270 */
[----:B------:R-:W4:Y:S01]  /*5490*/  LDS.64 R8, [R8] ;  /* 0x0000000008087984 */ /* 0x000f220000000a00 */
[----:B------:R-:W-:-:S03]  /*54a0*/  PLOP3.LUT P0, PT, PT, PT, PT, 0x8, 0x80 ;  /* 0x000000000080781c */ /* 0x000fc60003f0e170 */
[----:B------:R-:W0:Y:S01]  /*54b0*/  LDS.64 R10, [R10] ;  /* 0x000000000a0a7984 */ /* 0x000e220000000a00 */
[----:B--2---:R-:W-:Y:S02]  /*54c0*/  IMAD.U32 R28, RZ, RZ, UR12 ;  /* 0x0000000cff1c7e24 */ /* 0x004fe4000f8e00ff */
[----:B------:R-:W-:Y:S01]  /*54d0*/  IMAD.U32 R0, RZ, RZ, UR13 ;  /* 0x0000000dff007e24 */ /* 0x000fe2000f8e00ff */
[----:B---3--:R-:W-:Y:S02]  /*54e0*/  USHF.R.S32.HI UR10, URZ, 0x1f, UR8 ;  /* 0x0000001fff0a7899 */ /* 0x008fe40008011408 */
        /* <DEDUP_REMOVED lines=10> */
[----:B------:R-:W-:Y:S02]  /*5590*/  ISETP.GE.AND P1, PT, R3, UR5, PT ;  /* 0x0000000503007c0c */ /* 0x000fe4000bf26270 */
        /* <DEDUP_REMOVED lines=9> */
[----:B------:R-:W2:Y:S01]  /*5630*/  LDCU UR16, c[0x0][0x3b0] ;  /* 0x00007600ff1077ac */ /* 0x000ea20008000800 */
[----:B------:R-:W-:Y:S02]  /*5640*/  IMAD.MOV.U32 R4, RZ, RZ, -0x340d631c ;  /* 0xcbf29ce4ff047424 */ /* 0x000fe400078e00ff */
[----:B------:R-:W-:Y:S01]  /*5650*/  IMAD.MOV.U32 R5, RZ, RZ, RZ ;  /* 0x000000ffff057224 */ /* 0x000fe200078e00ff */
[----:B------:R-:W-:Y:S01]  /*5660*/  UISETP.NE.AND.EX UP0, UPT, UR9, URZ, UPT, UP0 ;  /* 0x000000ff0900728c */ /* 0x000fe2000bf05300 */
[----:B-1----:R-:W-:-:S08]  /*5670*/  IMAD.MOV.U32 R16, RZ, RZ, RZ ;  /* 0x000000ffff107224 */ /* 0x002fd000078e00ff */
[----:B------:R-:W-:Y:S05]  /*5680*/  BRA.U !UP0, `(.L_x_2723) ;  /* 0x0000000508c47547 */ /* 0x000fea000b800000 */
[----:B0-----:R-:W-:Y:S01]  /*5690*/  IADD3 R6, P0, PT, R10, 0x8, RZ ;  /* 0x000000080a067810 */ /* 0x001fe20007f1e0ff */
[----:B------:R-:W-:Y:S01]  /*56a0*/  IMAD.MOV.U32 R2, RZ, RZ, -0x7bdddcdb ;  /* 0x84222325ff027424 */ /* 0x000fe200078e00ff */
[----:B------:R-:W-:Y:S01]  /*56b0*/  LOP3.LUT R28, R28, 0xfffffffe, RZ, 0xc0, !PT ;  /* 0xfffffffe1c1c7812 */ /* 0x000fe200078ec0ff */
[----:B------:R-:W-:Y:S01]  /*56c0*/  IMAD.MOV.U32 R4, RZ, RZ, -0x340d631c ;  /* 0xcbf29ce4ff047424 */ /* 0x000fe200078e00ff */
[----:B------:R-:W0:Y:S01]  /*56d0*/  LDCU UR12, c[0x0][0x3b4] ;  /* 0x00007680ff0c77ac */ /* 0x000e220008000800 */
[----:B------:R-:W-:Y:S02]  /*56e0*/  IMAD.MOV.U32 R5, RZ, RZ, RZ ;  /* 0x000000ffff057224 */ /* 0x000fe400078e00ff */
[----:B------:R-:W-:Y:S02]  /*56f0*/  IMAD.MOV.U32 R16, RZ, RZ, RZ ;  /* 0x000000ffff107224 */ /* 0x000fe400078e00ff */
[----:B------:R-:W-:-:S07]  /*5700*/  IMAD.X R7, RZ, RZ, R11, P0 ;  /* 0x000000ffff077224 */ /* 0x000fce00000e060b */
.L_x_2724:
[----:B------:R-:W3:Y:S04]  /*5710*/  LD.E.64 R14, desc[UR6][R6.64+-0x8] ;  /* 0xfffff806060e7980 */ /* 0x000ee8000c101b00 */
[----:B------:R-:W5:Y:S01]  /*5720*/  LD.E.64 R12, desc[UR6][R6.64] ;  /* 0x00000006060c7980 */ /* 0x000f62000c101b00 */
[----:B------:R-:W-:Y:S01]  /*5730*/  IMAD R17, R4, 0x1b3, RZ ;  /* 0x000001b304117824 */ /* 0x000fe200078e02ff */
[----:B------:R-:W-:-:S04]  /*5740*/  IADD3 R5, P0, PT, R5, 0x2, RZ ;  /* 0x0000000205057810 */ /* 0x000fc80007f1e0ff */
[----:B------:R-:W-:Y:S01]  /*5750*/  IADD3 R4, P1, PT, R5, -R28, RZ ;  /* 0x8000001c05047210 */ /* 0x000fe20007f3e0ff */
[----:B------:R-:W-:-:S03]  /*5760*/  IMAD.X R16, RZ, RZ, R16, P0 ;  /* 0x000000ffff107224 */ /* 0x000fc600000e0610 */
[----:B------:R-:W-:Y:S02]  /*5770*/  ISETP.NE.U32.AND P0, PT, R4, RZ, PT ;  /* 0x000000ff0400720c */ /* 0x000fe40003f05070 */
        /* <DEDUP_REMOVED lines=86> */
[----:B0-----:R-:W-:Y:S02]  /*5ce0*/  IMAD.U32 R0, RZ, RZ, UR12 ;  /* 0x0000000cff007e24 */ /* 0x001fe4000f8e00ff */
        /* <DEDUP_REMOVED lines=11> */
.L_x_2723:
[----:B--2---:R-:W-:-:S05]  /*5da0*/  IMAD.U32 R28, RZ, RZ, UR16 ;  /* 0x00000010ff1c7e24 */ /* 0x004fca000f8e00ff */
        /* <DEDUP_REMOVED lines=54> */
.L_x_2722:
[----:B------:R-:W-:Y:S01]  /*6110*/  ISETP.NE.U32.AND P0, PT, R28, RZ, PT ;  /* 0x000000ff1c00720c */ /* 0x000fe20003f05070 */
[----:B------:R-:W-:Y:S01]  /*6120*/  BSSY.RECONVERGENT B1, `(.L_x_2725) ;  /* 0x00000b3000017945 */ /* 0x000fe20003800200 */
[----:B0-----:R-:W-:Y:S02]  /*6130*/  IMAD.MOV.U32 R15, RZ, RZ, -0x7bdddcdb ;  /* 0x84222325ff0f7424 */ /* 0x001fe400078e00ff */
[----:B------:R-:W-:Y:S01]  /*6140*/  ISETP.NE.AND.EX P0, PT, R0, RZ, PT, P0 ;  /* 0x000000ff0000720c */ /* 0x000fe20003f05300 */
[----:B-1----:R-:W-:-:S12]  /*6150*/  IMAD.MOV.U32 R17, RZ, RZ, -0x340d631c ;  /* 0xcbf29ce4ff117424 */ /* 0x002fd800078e00ff */
        /* <DEDUP_REMOVED lines=11> */
[----:B----4-:R-:W-:Y:S01]  /*6210*/  IADD3 R6, P2, PT, R8, 0x8, RZ ;  /* 0x0000000808067810 */ /* 0x010fe20007f5e0ff */
[----:B------:R-:W-:Y:S01]  /*6220*/  BSSY.RECONVERGENT B2, `(.L_x_2727) ;  /* 0x000006f000027945 */ /* 0x000fe20003800200 */
[----:B------:R-:W-:Y:S01]  /*6230*/  LOP3.LUT R16, R28, 0xfffffffe, RZ, 0xc0, !PT ;  /* 0xfffffffe1c107812 */ /* 0x000fe200078ec0ff */
[----:B------:R-:W-:Y:S02]  /*6240*/  IMAD.MOV.U32 R15, RZ, RZ, -0x7bdddcdb ;  /* 0x84222325ff0f7424 */ /* 0x000fe400078e00ff */
[----:B------:R-:W-:Y:S02]  /*6250*/  IMAD.MOV.U32 R17, RZ, RZ, -0x340d631c ;  /* 0xcbf29ce4ff117424 */ /* 0x000fe400078e00ff */
[----:B------:R-:W-:Y:S02]  /*6260*/  IMAD.MOV.U32 R5, RZ, RZ, RZ ;  /* 0x000000ffff057224 */ /* 0x000fe400078e00ff */
[----:B------:R-:W-:Y:S02]  /*6270*/  IMAD.MOV.U32 R14, RZ, RZ, RZ ;  /* 0x000000ffff0e7224 */ /* 0x000fe400078e00ff */
[----:B------:R-:W-:-:S07]  /*6280*/  IMAD.X R7, RZ, RZ, R9, P2 ;  /* 0x000000ffff077224 */ /* 0x000fce00010e0609 */
.L_x_2728:
        /* <DEDUP_REMOVED lines=105> */
.L_x_2727:
        /* <DEDUP_REMOVED lines=51> */
.L_x_2726:
[----:B------:R-:W-:Y:S05]  /*6c50*/  BSYNC.RECONVERGENT B1 ;  /* 0x0000000000017941 */ /* 0x000fea0003800200 */
.L_x_2725:
        /* <DEDUP_REMOVED lines=13> */
[----:B------:R-:W0:Y:S01]  /*6d30*/  LDC R0, c[0x0][0x3b4] ;  /* 0x0000ed00ff007b82 */ /* 0x000e220000000800 */
[----:B------:R-:W-:Y:S01]  /*6d40*/  IADD3 R6, P0, PT, R10, 0x20, RZ ;  /* 0x000000200a067810 */ /* 0x000fe20007f1e0ff */
[----:B------:R-:W-:Y:S01]  /*6d50*/  BSSY.RECONVERGENT B2, `(.L_x_2732) ;  /* 0x000009f000027945 */ /* 0x000fe20003800200 */
[----:B------:R-:W-:Y:S02]  /*6d60*/  LOP3.LUT R28, R28, 0xfffffff8, RZ, 0xc0, !PT ;  /* 0xfffffff81c1c7812 */ /* 0x000fe400078ec0ff */
[----:B------:R-:W-:Y:S01]  /*6d70*/  CS2R R26, SRZ ;  /* 0x00000000001a7805 */ /* 0x000fe2000001ff00 */
[----:B------:R-:W-:-:S08]  /*6d80*/  IMAD.X R7, RZ, RZ, R11, P0 ;  /* 0x000000ffff077224 */ /* 0x000fd000000e060b */
.L_x_2733:
[----:B------:R-:W2:Y:S04]  /*6d90*/  LD.E.64 R24, desc[UR6][R6.64+-0x20] ;  /* 0xffffe00606187980 */ /* 0x000ea8000c101b00 */
[----:B------:R-:W3:Y:S04]  /*6da0*/  LD.E.64 R12, desc[UR6][R6.64+-0x18] ;  /* 0xffffe806060c7980 */ /* 0x000ee8000c101b00 */
[----:B------:R-:W5:Y:S04]  /*6db0*/  LD.E.64 R14, desc[UR6][R6.64+-0x10] ;  /* 0xfffff006060e7980 */ /* 0x000f68000c101b00 */
[----:B------:R-:W4:Y:S04]  /*6dc0*/  LD.E.64 R16, desc[UR6][R6.64+-0x8] ;  /* 0xfffff80606107980 */ /* 0x000f28000c101b00 */
[----:B------:R-:W4:Y:S04]  /*6dd0*/  LD.E.64 R18, desc[UR6][R6.64] ;  /* 0x0000000606127980 */ /* 0x000f28000c101b00 */
[----:B------:R-:W4:Y:S04]  /*6de0*/  LD.E.64 R20, desc[UR6][R6.64+0x8] ;  /* 0x0000080606147980 */ /* 0x000f28000c101b00 */
[----:B------:R-:W4:Y:S01]  /*6df0*/  LD.E.64 R22, desc[UR6][R6.64+0x10] ;  /* 0x0000100606167980 */ /* 0x000f22000c101b00 */
[----:B------:R-:W-:-:S02]  /*6e00*/  IMAD.MOV.U32 R5, RZ, RZ, R4 ;  /* 0x000000ffff057224 */ /* 0x000fc400078e0004 */
        /* <DEDUP_REMOVED lines=15> */
[----:B------:R-:W2:Y:S01]  /*6f00*/  LD.E.64 R4, desc[UR6][R6.64+0x18] ;  /* 0x0000180606047980 */ /* 0x000ea2000c101b00 */
[----:B------:R-:W-:Y:S01]  /*6f10*/  LOP3.LUT R25, R25, R24, RZ, 0x3c, !PT ;  /* 0x0000001819197212 */ /* 0x000fe200078e3cff */
[----:B---3--:R-:W-:Y:S01]  /*6f20*/  IMAD R13, R13, -0x61c8864f, RZ ;  /* 0x9e3779b10d0d7824 */ /* 0x008fe200078e02ff */
        /* <DEDUP_REMOVED lines=51> */
[----:B------:R-:W-:Y:S01]  /*7260*/  IMAD R15, R19, -0x61c8864f, RZ ;  /* 0x9e3779b1130f7824 */ /* 0x000fe200078e02ff */
        /* <DEDUP_REMOVED lines=53> */
[----:B------:R-:W-:Y:S01]  /*75c0*/  IADD3 R2, P2, PT, R26, -R28, RZ ;  /* 0x8000001c1a027210 */ /* 0x000fe20007f5e0ff */
        /* <DEDUP_REMOVED lines=12> */
[----:B0-----:R-:W-:Y:S01]  /*7690*/  IMAD.X R2, R27, 0x1, ~R0, P2 ;  /* 0x000000011b027824 */ /* 0x001fe200010e0e00 */
        /* <DEDUP_REMOVED lines=11> */
.L_x_2732:
        /* <DEDUP_REMOVED lines=12> */
[----:B------:R-:W5:Y:S04]  /*7810*/  LD.E.64 R6, desc[UR6][R16.64+0x10] ;  /* 0x0000100610067980 */ /* 0x000f68000c101b00 */
[----:B------:R0:W4:Y:S01]  /*7820*/  LD.E.64 R12, desc[UR6][R16.64+0x18] ;  /* 0x00001806100c7980 */ /* 0x000122000c101b00 */
        /* <DEDUP_REMOVED lines=13> */
[----:B0-----:R-:W-:-:S04]  /*7900*/  LEA R17, P0, R4, R4, 0x3 ;  /* 0x0000000404117211 */ /* 0x001fc800078018ff */
        /* <DEDUP_REMOVED lines=58> */
.L_x_2734:
        /* <DEDUP_REMOVED lines=50> */
.L_x_2735:
        /* <DEDUP_REMOVED lines=23> */
.L_x_2731:
[----:B------:R-:W-:Y:S05]  /*8140*/  BSYNC.RECONVERGENT B1 ;  /* 0x0000000000017941 */ /* 0x000fea0003800200 */
.L_x_2730:
        /* <DEDUP_REMOVED lines=12> */
[----:B----4-:R-:W-:Y:S01]  /*8210*/  IADD3 R18, P0, PT, R8, 0x20, RZ ;  /* 0x0000002008127810 */ /* 0x010fe20007f1e0ff */
[----:B------:R-:W-:Y:S01]  /*8220*/  BSSY.RECONVERGENT B2, `(.L_x_2738) ;  /* 0x000009f000027945 */ /* 0x000fe20003800200 */
[----:B------:R-:W-:Y:S01]  /*8230*/  LOP3.LUT R6, R30, 0xfffffff8, RZ, 0xc0, !PT ;  /* 0xfffffff81e067812 */ /* 0x000fe200078ec0ff */
[----:B------:R-:W-:Y:S02]  /*8240*/  IMAD.MOV.U32 R7, RZ, RZ, RZ ;  /* 0x000000ffff077224 */ /* 0x000fe400078e00ff */
[----:B------:R-:W-:Y:S02]  /*8250*/  IMAD.MOV.U32 R5, RZ, RZ, RZ ;  /* 0x000000ffff057224 */ /* 0x000fe400078e00ff */
[----:B------:R-:W-:-:S07]  /*8260*/  IMAD.X R13, RZ, RZ, R9, P0 ;  /* 0x000000ffff0d7224 */ /* 0x000fce00000e0609 */
.L_x_2739:
[----:B------:R-:W-:-:S05]  /*8270*/  IMAD.MOV.U32 R12, RZ, RZ, R18 ;  /* 0x000000ffff0c7224 */ /* 0x000fca00078e0012 */
        /* <DEDUP_REMOVED lines=25> */
[----:B---3--:R-:W-:Y:S01]  /*8410*/  IMAD R27, R27, -0x61c8864f, RZ ;  /* 0x9e3779b11b1b7824 */ /* 0x008fe200078e02ff */
[----:B------:R-:W-:Y:S01]  /*8420*/  IADD3 R7, P1, PT, R7, 0x8, RZ ;  /* 0x0000000807077810 */ /* 0x000fe20007f3e0ff */
[----:B------:R-:W-:-:S04]  /*8430*/  IMAD.WIDE.U32 R28, R26, -0x61c8864f, R28 ;  /* 0x9e3779b11a1c7825 */ /* 0x000fc800078e001c */
[----:B------:R-:W-:Y:S01]  /*8440*/  IMAD.IADD R27, R29, 0x1, R27 ;  /* 0x000000011d1b7824 */ /* 0x000fe200078e021b */
[C---:B------:R-:W-:Y:S01]  /*8450*/  LEA R26, P0, R28.reuse, R28, 0xd ;  /* 0x0000001c1c1a7211 */ /* 0x040fe200078068ff */
[----:B----4-:R-:W-:Y:S02]  /*8460*/  IMAD R15, R15, -0x61c8864f, RZ ;  /* 0x9e3779b10f0f7824 */ /* 0x010fe400078e02ff */
[----:B-----5:R-:W-:Y:S01]  /*8470*/  IMAD R25, R25, -0x61c8864f, RZ ;  /* 0x9e3779b119197824 */ /* 0x020fe200078e02ff */
[----:B------:R-:W-:Y:S01]  /*8480*/  LEA.HI.X R27, R28, R27, R27, 0xd, P0 ;  /* 0x0000001b1c1b7211 */ /* 0x000fe200000f6c1b */
[----:B------:R-:W-:Y:S02]  /*8490*/  IMAD R23, R23, -0x61c8864f, RZ ;  /* 0x9e3779b117177824 */ /* 0x000fe400078e02ff */
[----:B------:R-:W-:Y:S01]  /*84a0*/  IMAD.X R5, RZ, RZ, R5, P1 ;  /* 0x000000ffff057224 */ /* 0x000fe200008e0605 */
[--C-:B------:R-:W-:Y:S02]  /*84b0*/  SHF.R.U64 R29, R26, 0x7, R27.reuse ;  /* 0x000000071a1d7819 */ /* 0x100fe4000000121b */
        /* <DEDUP_REMOVED lines=118> */
.L_x_2738:
        /* <DEDUP_REMOVED lines=84> */
.L_x_2740:
[----:B------:R-:W-:Y:S05]  /*9160*/  BRA.U !UP0, `(.L_x_2737) ;  /* 0x00000005080c7547 */ /* 0x000fea000b800000 */
[----:B------:R-:W-:Y:S01]  /*9170*/  UISETP.NE.U32.AND UP0, UPT, UR13, URZ, UPT ;  /* 0x000000ff0d00728c */ /* 0x000fe2000bf05070 */
[----:B------:R-:W-:-:S03]  /*9180*/  LOP3.LUT R30, R30, 0x1, RZ, 0xc0, !PT ;  /* 0x000000011e1e7812 */ /* 0x000fc600078ec0ff */
[----:B------:R-:W-:Y:S01]  /*9190*/  UISETP.NE.AND.EX UP0, UPT, UR14, URZ, UPT, UP0 ;  /* 0x000000ff0e00728c */ /* 0x000fe2000bf05300 */
[----:B------:R-:W-:-:S04]  /*91a0*/  ISETP.NE.U32.AND P0, PT, R30, 0x1, PT ;  /* 0x000000011e00780c */ /* 0x000fc80003f05070 */
[----:B------:R-:W-:-:S04]  /*91b0*/  ISETP.NE.U32.AND.EX P0, PT, RZ, RZ, PT, P0 ;  /* 0x000000ffff00720c */ /* 0x000fc80003f05100 */
[----:B------:R-:W-:Y:S09]  /*91c0*/  BRA.U !UP0, `(.L_x_2741) ;  /* 0x0000000108a07547 */ /* 0x000ff2000b800000 */
[----:B----4-:R-:W-:-:S04]  /*91d0*/  LEA R14, P1, R7, R8, 0x3 ;  /* 0x00000008070e7211 */ /* 0x010fc800078218ff */
        /* <DEDUP_REMOVED lines=39> */
.L_x_2741:
[----:B------:R-:W-:Y:S05]  /*9450*/  @P0 BRA `(.L_x_2737) ;  /* 0x0000000000500947 */ /* 0x000fea0003800000 */
        /* <DEDUP_REMOVED lines=20> */
.L_x_2737:
[----:B------:R-:W-:Y:S05]  /*95a0*/  BSYNC.RECONVERGENT B1 ;  /* 0x0000000000017941 */ /* 0x000fea0003800200 */
.L_x_2736:
[----:B------:R-:W-:-:S04]  /*95b0*/  ISETP.GE.U32.AND P0, PT, R2, R16, PT ;  /* 0x000000100200720c */ /* 0x000fc80003f06070 */
[----:B------:R-:W-:-:S04]  /*95c0*/  ISETP.GE.U32.AND.EX P0, PT, R4, R17, PT, P0 ;  /* 0x000000110400720c */ /* 0x000fc80003f06100 */
[----:B------:R-:W-:Y:S01]  /*95d0*/  PLOP3.LUT P0, PT, P0, PT, PT, 0x8, 0x80 ;  /* 0x000000000080781c */ /* 0x000fe2000070e170 */
[----:B------:R-:W-:-:S12]  /*95e0*/  BRA `(.L_x_2721) ;  /* 0x00000000006c7947 */ /* 0x000fd80003800000 */
.L_x_2729:
[----:B------:R-:W0:Y:S01]  /*95f0*/  LDCU UR12, c[0x0][0x3b8] ;  /* 0x00007700ff0c77ac */ /* 0x000e220008000800 */
[----:B------:R-:W-:Y:S01]  /*9600*/  PLOP3.LUT P0, PT, PT, PT, PT, 0x8, 0x80 ;  /* 0x000000000080781c */ /* 0x000fe20003f0e170 */
[----:B0-----:R-:W-:-:S09]  /*9610*/  UISETP.NE.AND UP0, UPT, UR12, URZ, UPT ;  /* 0x000000ff0c00728c */ /* 0x001fd2000bf05270 */
[----:B------:R-:W-:Y:S05]  /*9620*/  BRA.U !UP0, `(.L_x_2721) ;  /* 0x00000001085c7547 */ /* 0x000fea000b800000 */
[----:B------:R-:W-:Y:S02]  /*9630*/  IMAD.MOV.U32 R2, RZ, RZ, RZ ;  /* 0x000000ffff027224 */ /* 0x000fe400078e00ff */
[----:B------:R-:W-:-:S07]  /*9640*/  IMAD.MOV.U32 R13, RZ, RZ, RZ ;  /* 0x000000ffff0d7224 */ /* 0x000fce00078e00ff */
.L_x_2742:
[C---:B------:R-:W-:Y:S01]  /*9650*/  IMAD.SHL.U32 R7, R2.reuse, 0x8, RZ ;  /* 0x0000000802077824 */ /* 0x040fe200078e00ff */
[----:B------:R-:W-:-:S04]  /*9660*/  SHF.L.U64.HI R0, R2, 0x3, R13 ;  /* 0x0000000302007819 */ /* 0x000fc8000001020d */
[C---:B------:R-:W-:Y:S02]  /*9670*/  IADD3 R4, P0, PT, R7.reuse, R10, RZ ;  /* 0x0000000a07047210 */ /* 0x040fe40007f1e0ff */
        /* <DEDUP_REMOVED lines=18> */
.L_x_2721:
[----:B------:R-:W-:Y:S05]  /*97a0*/  BSYNC.RECONVERGENT B0 ;  /* 0x0000000000007941 */ /* 0x000fea0003800200 */
.L_x_2720:
[----:B0---4-:R-:W-:Y:S01]  /*97b0*/  SEL R6, R10, R8, P0 ;  /* 0x000000080a067207 */ /* 0x011fe20000000000 */
[----:B------:R-:W-:Y:S01]  /*97c0*/  VIADD R0, R32, 0x1 ;  /* 0x0000000120007836 */ /* 0x000fe20000000000 */
[----:B------:R-:W-:Y:S01]  /*97d0*/  SEL R7, R11, R9, P0 ;  /* 0x000000090b077207 */ /* 0x000fe20000000000 */
[----:B------:R-:W-:Y:S01]  /*97e0*/  @!P0 IMAD.MOV R0, RZ, RZ, R32 ;  /* 0x000000ffff008224 */ /* 0x000fe200078e0220 */
[----:B------:R-:W-:Y:S01]  /*97f0*/  BSSY.RECONVERGENT B0, `(.L_x_2743) ;  /* 0x0000416000007945 */ /* 0x000fe20003800200 */
[----:B------:R-:W-:Y:S02]  /*9800*/  VIADD R2, R3, 0x1 ;  /* 0x0000000103027836 */ /* 0x000fe40000000000 */
[----:B------:R0:W-:Y:S01]  /*9810*/  STL.64 [R1], R6 ;  /* 0x0000000601007387 */ /* 0x0001e20000100a00 */
[C---:B------:R-:W-:Y:S01]  /*9820*/  ISETP.GE.AND P1, PT, R0.reuse, R36, PT ;  /* 0x000000240000720c */ /* 0x040fe20003f26270 */
[----:B------:R-:W-:Y:S01]  /*9830*/  @P0 IMAD.MOV R2, RZ, RZ, R3 ;  /* 0x000000ffff020224 */ /* 0x000fe200078e0203 */
[----:B------:R-:W-:-:S04]  /*9840*/  @P0 LEA R3, R0, UR4, 0x3 ;  /* 0x0000000400030c11 */ /* 0x000fc8000f8e18ff */
[----:B------:R-:W-:Y:S01]  /*9850*/  @!P0 LEA R4, R2, UR4, 0x3 ;  /* 0x0000000402048c11 */ /* 0x000fe2000f8e18ff */
[----:B------:R0:W2:Y:S04]  /*9860*/  @P0 LDS.64 R10, [R3] ;  /* 0x00000000030a0984 */ /* 0x0000a80000000a00 */
[----:B------:R0:W3:Y:S01]  /*9870*/  @!P0 LDS.64 R8, [R4] ;  /* 0x0000000004088984 */ /* 0x0000e20000000a00 */
[----:B------:R-:W-:Y:S01]  /*9880*/  PLOP3.LUT P0, PT, PT, PT, PT, 0x8, 0x80 ;  /* 0x000000000080781c */ /* 0x000fe20003f0e170 */
[----:B------:R-:W-:-:S12]  /*9890*/  @P1 BRA `(.L_x_2744) ;  /* 0x00000040002c1947 */ /* 0x000fd80003800000 */
[----:B------:R-:W-:Y:S02]  /*98a0*/  ISETP.GE.AND P1, PT, R2, UR5, PT ;  /* 0x0000000502007c0c */ /* 0x000fe4000bf26270 */
        /* <DEDUP_REMOVED lines=25> */
.L_x_2747:
[----:B-1----:R-:W2:Y:S04]  /*9a40*/  LD.E.64 R16, desc[UR6][R6.64+-0x8] ;  /* 0xfffff80606107980 */ /* 0x002ea8000c101b00 */
        /* <DEDUP_REMOVED lines=103> */
.L_x_2746:
        /* <DEDUP_REMOVED lines=50> */
.L_x_2745:
[----:B-1----:R-:W-:Y:S02]  /*a3e0*/  IMAD.MOV.U32 R17, RZ, RZ, -0x7bdddcdb ;  /* 0x84222325ff117424 */ /* 0x002fe400078e00ff */
        /* <DEDUP_REMOVED lines=12> */
[----:B---3--:R-:W-:Y:S01]  /*a4b0*/  IADD3 R6, P2, PT, R8, 0x8, RZ ;  /* 0x0000000808067810 */ /* 0x008fe20007f5e0ff */
[----:B------:R-:W-:Y:S01]  /*a4c0*/  IMAD.MOV.U32 R17, RZ, RZ, -0x7bdddcdb ;  /* 0x84222325ff117424 */ /* 0x000fe200078e00ff */
[----:B------:R-:W-:Y:S01]  /*a4d0*/  LOP3.LUT R18, R12, 0xfffffffe, RZ, 0xc0, !PT ;  /* 0xfffffffe0c127812 */ /* 0x000fe200078ec0ff */
[----:B------:R-:W-:Y:S02]  /*a4e0*/  IMAD.MOV.U32 R22, RZ, RZ, -0x340d631c ;  /* 0xcbf29ce4ff167424 */ /* 0x000fe400078e00ff */
[----:B------:R-:W-:Y:S02]  /*a4f0*/  IMAD.MOV.U32 R5, RZ, RZ, RZ ;  /* 0x000000ffff057224 */ /* 0x000fe400078e00ff */
[----:B------:R-:W-:Y:S02]  /*a500*/  IMAD.MOV.U32 R16, RZ, RZ, RZ ;  /* 0x000000ffff107224 */ /* 0x000fe400078e00ff */
[----:B------:R-:W-:-:S07]  /*a510*/  IMAD.X R7, RZ, RZ, R9, P2 ;  /* 0x000000ffff077224 */ /* 0x000fce00010e0609 */
.L_x_2750:
        /* <DEDUP_REMOVED lines=104> */
.L_x_2749:
        /* <DEDUP_REMOVED lines=51> */
.L_x_2748:
        /* <DEDUP_REMOVED lines=19> */
.L_x_2754:
        /* <DEDUP_REMOVED lines=27> */
[----:B----4-:R-:W-:-:S02]  /*b1b0*/  IMAD R19, R19, -0x61c8864f, RZ ;  /* 0x9e3779b113137824 */ /* 0x010fc400078e02ff */
        /* <DEDUP_REMOVED lines=127> */
.L_x_2753:
        /* <DEDUP_REMOVED lines=84> */
.L_x_2755:
        /* <DEDUP_REMOVED lines=10> */
[----:B------:R0:W4:Y:S02]  /*bf90*/  LD.E.64 R14, desc[UR6][R16.64+0x8] ;  /* 0x00000806100e7980 */ /* 0x000124000c101b00 */
[----:B0-----:R-:W-:Y:S02]  /*bfa0*/  IMAD.MOV.U32 R16, RZ, RZ, R3 ;  /* 0x000000ffff107224 */ /* 0x001fe400078e0003 */
        /* <DEDUP_REMOVED lines=37> */
.L_x_2756:
        /* <DEDUP_REMOVED lines=23> */
.L_x_2752:
        /* <DEDUP_REMOVED lines=10> */
[----:B---3--:R-:W-:Y:S01]  /*c410*/  IADD3 R18, P0, PT, R8, 0x20, RZ ;  /* 0x0000002008127810 */ /* 0x008fe20007f1e0ff */
[----:B------:R-:W-:Y:S01]  /*c420*/  IMAD.MOV.U32 R7, RZ, RZ, RZ ;  /* 0x000000ffff077224 */ /* 0x000fe200078e00ff */
[----:B------:R-:W-:Y:S01]  /*c430*/  LOP3.LUT R6, R12, 0xfffffff8, RZ, 0xc0, !PT ;  /* 0xfffffff80c067812 */ /* 0x000fe200078ec0ff */
[----:B------:R-:W-:Y:S02]  /*c440*/  IMAD.MOV.U32 R5, RZ, RZ, RZ ;  /* 0x000000ffff057224 */ /* 0x000fe400078e00ff */
[----:B------:R-:W-:-:S08]  /*c450*/  IMAD.X R15, RZ, RZ, R9, P0 ;  /* 0x000000ffff0f7224 */ /* 0x000fd000000e0609 */
.L_x_2759:
[----:B------:R-:W-:-:S05]  /*c460*/  IMAD.MOV.U32 R14, RZ, RZ, R18 ;  /* 0x000000ffff0e7224 */ /* 0x000fca00078e0012 */
[----:B------:R-:W3:Y:S04]  /*c470*/  LD.E.64 R26, desc[UR6][R14.64+-0x20] ;  /* 0xffffe0060e1a7980 */ /* 0x000ee8000c101b00 */
[----:B------:R-:W4:Y:S04]  /*c480*/  LD.E.64 R18, desc[UR6][R14.64+-0x18] ;  /* 0xffffe8060e127980 */ /* 0x000f28000c101b00 */
[----:B------:R-:W5:Y:S04]  /*c490*/  LD.E.64 R24, desc[UR6][R14.64+-0x10] ;  /* 0xfffff0060e187980 */ /* 0x000f68000c101b00 */
        /* <DEDUP_REMOVED lines=10> */
[----:B------:R-:W3:Y:S01]  /*c540*/  LD.E.64 R26, desc[UR6][R14.64+0x10] ;  /* 0x000010060e1a7980 */ /* 0x000ee2000c101b00 */
[----:B------:R-:W-:Y:S01]  /*c550*/  SHF.R.U32.HI R30, RZ, 0x7, R29 ;  /* 0x00000007ff1e7819 */ /* 0x000fe2000001161d */
[----:B----4-:R-:W-:Y:S01]  /*c560*/  IMAD R19, R19, -0x61c8864f, RZ ;  /* 0x9e3779b113137824 */ /* 0x010fe200078e02ff */
        /* <DEDUP_REMOVED lines=137> */
.L_x_2758:
        /* <DEDUP_REMOVED lines=82> */
.L_x_2760:
[----:B------:R-:W-:Y:S05]  /*d320*/  BRA.U !UP0, `(.L_x_2757) ;  /* 0x00000005080c7547 */ /* 0x000fea000b800000 */
[----:B------:R-:W-:Y:S01]  /*d330*/  UISETP.NE.U32.AND UP0, UPT, UR13, URZ, UPT ;  /* 0x000000ff0d00728c */ /* 0x000fe2000bf05070 */
[----:B------:R-:W-:-:S03]  /*d340*/  LOP3.LUT R12, R12, 0x1, RZ, 0xc0, !PT ;  /* 0x000000010c0c7812 */ /* 0x000fc600078ec0ff */
[----:B------:R-:W-:Y:S01]  /*d350*/  UISETP.NE.AND.EX UP0, UPT, UR14, URZ, UPT, UP0 ;  /* 0x000000ff0e00728c */ /* 0x000fe2000bf05300 */
[----:B------:R-:W-:-:S04]  /*d360*/  ISETP.NE.U32.AND P0, PT, R12, 0x1, PT ;  /* 0x000000010c00780c */ /* 0x000fc80003f05070 */
[----:B------:R-:W-:-:S04]  /*d370*/  ISETP.NE.U32.AND.EX P0, PT, RZ, RZ, PT, P0 ;  /* 0x000000ffff00720c */ /* 0x000fc80003f05100 */
[----:B------:R-:W-:Y:S09]  /*d380*/  BRA.U !UP0, `(.L_x_2761) ;  /* 0x0000000108a07547 */ /* 0x000ff2000b800000 */
[----:B---3--:R-:W-:-:S04]  /*d390*/  LEA R14, P1, R7, R8, 0x3 ;  /* 0x00000008070e7211 */ /* 0x008fc800078218ff */
        /* <DEDUP_REMOVED lines=39> */
.L_x_2761:
[----:B------:R-:W-:Y:S05]  /*d610*/  @P0 BRA `(.L_x_2757) ;  /* 0x0000000000500947 */ /* 0x000fea0003800000 */
        /* <DEDUP_REMOVED lines=20> */
.L_x_2757:
[----:B------:R-:W-:-:S04]  /*d760*/  ISETP.GE.U32.AND P0, PT, R3, R28, PT ;  /* 0x0000001c0300720c */ /* 0x000fc80003f06070 */
[----:B------:R-:W-:-:S04]  /*d770*/  ISETP.GE.U32.AND.EX P0, PT, R4, R29, PT, P0 ;  /* 0x0000001d0400720c */ /* 0x000fc80003f06100 */
[----:B------:R-:W-:Y:S01]  /*d780*/  PLOP3.LUT P0, PT, P0, PT, PT, 0x8, 0x80 ;  /* 0x000000000080781c */ /* 0x000fe2000070e170 */
[----:B------:R-:W-:-:S12]  /*d790*/  BRA `(.L_x_2744) ;  /* 0x00000000006c7947 */ /* 0x000fd80003800000 */
.L_x_2751:
[----:B------:R-:W0:Y:S01]  /*d7a0*/  LDCU UR12, c[0x0][0x3b8] ;  /* 0x00007700ff0c77ac */ /* 0x000e220008000800 */
[----:B------:R-:W-:Y:S01]  /*d7b0*/  PLOP3.LUT P0, PT, PT, PT, PT, 0x8, 0x80 ;  /* 0x000000000080781c */ /* 0x000fe20003f0e170 */
[----:B0-----:R-:W-:-:S09]  /*d7c0*/  UISETP.NE.AND UP0, UPT, UR12, URZ, UPT ;  /* 0x000000ff0c00728c */ /* 0x001fd2000bf05270 */
[----:B------:R-:W-:Y:S05]  /*d7d0*/  BRA.U !UP0, `(.L_x_2744) ;  /* 0x00000001085c7547 */ /* 0x000fea000b800000 */
[----:B------:R-:W-:Y:S02]  /*d7e0*/  IMAD.MOV.U32 R3, RZ, RZ, RZ ;  /* 0x000000ffff037224 */ /* 0x000fe400078e00ff */
[----:B------:R-:W-:-:S07]  /*d7f0*/  IMAD.MOV.U32 R14, RZ, RZ, RZ ;  /* 0x000000ffff0e7224 */ /* 0x000fce00078e00ff */
.L_x_2762:
[C---:B------:R-:W-:Y:S01]  /*d800*/  IMAD.SHL.U32 R7, R3.reuse, 0x8, RZ ;  /* 0x0000000803077824 */ /* 0x040fe200078e00ff */
[----:B------:R-:W-:-:S04]  /*d810*/  SHF.L.U64.HI R12, R3, 0x3, R14 ;  /* 0x00000003030c7819 */ /* 0x000fc8000001020e */
[C---:B--2---:R-:W-:Y:S02]  /*d820*/  IADD3 R4, P0, PT, R7.reuse, R10, RZ ;  /* 0x0000000a07047210 */ /* 0x044fe40007f1e0ff */
        /* <DEDUP_REMOVED lines=18> */
.L_x_2744:
[----:B------:R-:W-:Y:S05]  /*d950*/  BSYNC.RECONVERGENT B0 ;  /* 0x0000000000007941 */ /* 0x000fea0003800200 */
.L_x_2743:
[----:B0-----:R-:W-:Y:S01]  /*d960*/  VIADD R4, R0, 0x1 ;  /* 0x0000000100047836 */ /* 0x001fe20000000000 */
[----:B------:R-:W-:Y:S01]  /*d970*/  BSSY.RECONVERGENT B0, `(.L_x_2763) ;  /* 0x0000423000007945 */ /* 0x000fe20003800200 */
[----:B------:R-:W-:Y:S01]  /*d980*/  @!P0 IMAD.MOV R4, RZ, RZ, R0 ;  /* 0x000000ffff048224 */ /* 0x000fe200078e0200 */
[----:B--23--:R-:W-:Y:S01]  /*d990*/  SEL R32, R10, R8, P0 ;  /* 0x000000080a207207 */ /* 0x00cfe20000000000 */
[----:B------:R-:W-:Y:S01]  /*d9a0*/  VIADD R3, R2, 0x1 ;  /* 0x0000000102037836 */ /* 0x000fe20000000000 */
[----:B------:R-:W-:Y:S01]  /*d9b0*/  SEL R33, R11, R9, P0 ;  /* 0x000000090b217207 */ /* 0x000fe20000000000 */
[----:B------:R-:W-:Y:S01]  /*d9c0*/  @P0 IMAD.MOV R3, RZ, RZ, R2 ;  /* 0x000000ffff030224 */ /* 0x000fe200078e0202 */
[C---:B------:R-:W-:Y:S02]  /*d9d0*/  ISETP.GE.AND P1, PT, R4.reuse, R36, PT ;  /* 0x000000240400720c */ /* 0x040fe40003f26270 */
[----:B------:R-:W-:Y:S02]  /*d9e0*/  @P0 LEA R2, R4, UR4, 0x3 ;  /* 0x0000000404020c11 */ /* 0x000fe4000f8e18ff */
[----:B------:R-:W-:-:S03]  /*d9f0*/  @!P0 LEA R0, R3, UR4, 0x3 ;  /* 0x0000000403008c11 */ /* 0x000fc6000f8e18ff */
        /* <DEDUP_REMOVED lines=30> */
.L_x_2767:
        /* <DEDUP_REMOVED lines=88> */
[----:B------:R-:W-:Y:S01]  /*e160*/  IADD3 R2, P3, PT, R5, -R20, RZ ;  /* 0x8000001405027210 */ /* 0x000fe20007f7e0ff */
[----:B------:R-:W-:-:S03]  /*e170*/  IMAD.WIDE.U32 R16, R0, 0x1b3, RZ ;  /* 0x000001b300107825 */ /* 0x000fc600078e00ff */
[----:B------:R-:W-:Y:S01]  /*e180*/  ISETP.NE.U32.AND P2, PT, R2, RZ, PT ;  /* 0x000000ff0200720c */ /* 0x000fe20003f45070 */
[----:B------:R-:W-:Y:S01]  /*e190*/  IMAD.X R2, R18, 0x1, ~R13, P3 ;  /* 0x0000000112027824 */ /* 0x000fe200018e0e0d */
[----:B------:R-:W-:Y:S01]  /*e1a0*/  LOP3.LUT R16, R15, R16, RZ, 0x3c, !PT ;  /* 0x000000100f107212 */ /* 0x000fe200078e3cff */
[----:B------:R-:W-:Y:S01]  /*e1b0*/  IMAD R19, R0, 0x100, R19 ;  /* 0x0000010000137824 */ /* 0x000fe200078e0213 */
[----:B------:R-:W-:Y:S02]  /*e1c0*/  IADD3 R6, P3, PT, R6, 0x10, RZ ;  /* 0x0000001006067810 */ /* 0x000fe40007f7e0ff */
[----:B------:R-:W-:Y:S01]  /*e1d0*/  ISETP.NE.AND.EX P2, PT, R2, RZ, PT, P2 ;  /* 0x000000ff0200720c */ /* 0x000fe20003f45320 */
[----:B------:R-:W-:Y:S02]  /*e1e0*/  IMAD.IADD R0, R17, 0x1, R19 ;  /* 0x0000000111007824 */ /* 0x000fe400078e0213 */
[----:B------:R-:W-:-:S04]  /*e1f0*/  IMAD.WIDE.U32 R14, R16, 0x1b3, RZ ;  /* 0x000001b3100e7825 */ /* 0x000fc800078e00ff */
[----:B------:R-:W-:Y:S02]  /*e200*/  IMAD R17, R0, 0x1b3, RZ ;  /* 0x000001b300117824 */ /* 0x000fe400078e02ff */
[----:B------:R-:W-:Y:S02]  /*e210*/  IMAD.X R7, RZ, RZ, R7, P3 ;  /* 0x000000ffff077224 */ /* 0x000fe400018e0607 */
[----:B------:R-:W-:Y:S02]  /*e220*/  IMAD R17, R16, 0x100, R17 ;  /* 0x0000010010117824 */ /* 0x000fe400078e0211 */
[----:B------:R-:W-:Y:S02]  /*e230*/  IMAD.MOV.U32 R0, RZ, RZ, R14 ;  /* 0x000000ffff007224 */ /* 0x000fe400078e000e */
[----:B------:R-:W-:Y:S01]  /*e240*/  IMAD.IADD R2, R15, 0x1, R17 ;  /* 0x000000010f027824 */ /* 0x000fe200078e0211 */
[----:B------:R-:W-:Y:S06]  /*e250*/  @P2 BRA `(.L_x_2767) ;  /* 0xfffffff800602947 */ /* 0x000fec000383ffff */
.L_x_2766:
[----:B------:R-:W-:Y:S05]  /*e260*/  @P1 BRA `(.L_x_2765) ;  /* 0x0000000000c81947 */ /* 0x000fea0003800000 */
[----:B--2---:R-:W-:-:S04]  /*e270*/  LEA R6, P1, R5, R10, 0x3 ;  /* 0x0000000a05067211 */ /* 0x004fc800078218ff */
[----:B------:R-:W-:-:S06]  /*e280*/  LEA.HI.X R7, R5, R11, R18, 0x3, P1 ;  /* 0x0000000b05077211 */ /* 0x000fcc00008f1c12 */
[----:B------:R-:W2:Y:S01]  /*e290*/  LD.E.64 R6, desc[UR6][R6.64] ;  /* 0x0000000606067980 */ /* 0x000ea2000c101b00 */
[----:B------:R-:W-:Y:S01]  /*e2a0*/  IMAD R5, R2, 0x1b3, RZ ;  /* 0x000001b302057824 */ /* 0x000fe200078e02ff */
[----:B--2---:R-:W-:-:S05]  /*e2b0*/  LOP3.LUT R0, R0, 0xff, R6, 0x78, !PT ;  /* 0x000000ff00007812 */ /* 0x004fca00078e7806 */
[----:B------:R-:W-:-:S04]  /*e2c0*/  IMAD.WIDE.U32 R14, R0, 0x1b3, RZ ;  /* 0x000001b3000e7825 */ /* 0x000fc800078e00ff */
[----:B-1----:R-:W-:Y:S01]  /*e2d0*/  IMAD R17, R0, 0x100, R5 ;  /* 0x0000010000117824 */ /* 0x002fe200078e0205 */
        /* <DEDUP_REMOVED lines=43> */
.L_x_2765:
        /* <DEDUP_REMOVED lines=14> */
[----:B------:R-:W-:Y:S02]  /*e670*/  IMAD.MOV.U32 R17, RZ, RZ, -0x7bdddcdb ;  /* 0x84222325ff117424 */ /* 0x000fe400078e00ff */
[----:B------:R-:W-:Y:S02]  /*e680*/  IMAD.MOV.U32 R21, RZ, RZ, -0x340d631c ;  /* 0xcbf29ce4ff157424 */ /* 0x000fe400078e00ff */
[----:B------:R-:W-:Y:S02]  /*e690*/  IMAD.MOV.U32 R5, RZ, RZ, RZ ;  /* 0x000000ffff057224 */ /* 0x000fe400078e00ff */
[----:B------:R-:W-:Y:S02]  /*e6a0*/  IMAD.MOV.U32 R16, RZ, RZ, RZ ;  /* 0x000000ffff107224 */ /* 0x000fe400078e00ff */
[----:B------:R-:W-:-:S07]  /*e6b0*/  IMAD.X R7, RZ, RZ, R9, P2 ;  /* 0x000000ffff077224 */ /* 0x000fce00010e0609 */
.L_x_2770:
        /* <DEDUP_REMOVED lines=105> */
.L_x_2769:
[----:B------:R-:W-:Y:S05]  /*ed50*/  @P1 BRA `(.L_x_2768) ;  /* 0x0000000000c81947 */ /* 0x000fea0003800000 */
[----:B---3--:R-:W-:-:S04]  /*ed60*/  LEA R6, P1, R5, R8, 0x3 ;  /* 0x0000000805067211 */ /* 0x008fc800078218ff */
        /* <DEDUP_REMOVED lines=49> */
.L_x_2768:
        /* <DEDUP_REMOVED lines=15> */
[----:B--2---:R-:W-:Y:S01]  /*f170*/  IADD3 R14, P1, PT, R10, 0x20, RZ ;  /* 0x000000200a0e7810 */ /* 0x004fe20007f3e0ff */
[----:B------:R-:W-:Y:S01]  /*f180*/  IMAD.MOV.U32 R7, RZ, RZ, RZ ;  /* 0x000000ffff077224 */ /* 0x000fe200078e00ff */
[----:B------:R-:W-:Y:S01]  /*f190*/  LOP3.LUT R6, R12, 0xfffffff8, RZ, 0xc0, !PT ;  /* 0xfffffff80c067812 */ /* 0x000fe200078ec0ff */
[----:B------:R-:W-:Y:S02]  /*f1a0*/  IMAD.MOV.U32 R5, RZ, RZ, RZ ;  /* 0x000000ffff057224 */ /* 0x000fe400078e00ff */
[----:B------:R-:W-:-:S08]  /*f1b0*/  IMAD.X R15, RZ, RZ, R11, P1 ;  /* 0x000000ffff0f7224 */ /* 0x000fd000008e060b */
.L_x_2774:
        /* <DEDUP_REMOVED lines=9> */
[----:B------:R-:W-:-:S04]  /*f250*/  IMAD R17, R17, -0x61c8864f, RZ ;  /* 0x9e3779b111117824 */ /* 0x000fc800078e02ff */
[----:B------:R-:W-:Y:S01]  /*f260*/  IMAD.IADD R29, R29, 0x1, R17 ;  /* 0x000000011d1d7824 */ /* 0x000fe200078e0211 */
[----:B------:R-:W-:-:S04]  /*f270*/  LEA R17, P1, R28, R28, 0xd ;  /* 0x0000001c1c117211 */ /* 0x000fc800078268ff */
[----:B------:R-:W-:-:S04]  /*f280*/  LEA.HI.X R28, R28, R29, R29, 0xd, P1 ;  /* 0x0000001d1c1c7211 */ /* 0x000fc800008f6c1d */
[----:B------:R-:W-:-:S04]  /*f290*/  SHF.R.U64 R2, R17, 0x7, R28 ;  /* 0x0000000711027819 */ /* 0x000fc8000000121c */
[----:B------:R-:W-:Y:S02]  /*f2a0*/  LOP3.LUT R2, R2, R17, RZ, 0x3c, !PT ;  /* 0x0000001102027212 */ /* 0x000fe400078e3cff */
[----:B------:R-:W2:Y:S01]  /*f2b0*/  LD.E.64 R16, desc[UR6][R14.64+0x10] ;  /* 0x000010060e107980 */ /* 0x000ea2000c101b00 */
[----:B------:R-:W-:Y:S01]  /*f2c0*/  SHF.R.U32.HI R31, RZ, 0x7, R28 ;  /* 0x00000007ff1f7819 */ /* 0x000fe2000001161c */
[----:B----4-:R-:W-:Y:S01]  /*f2d0*/  IMAD R19, R19, -0x61c8864f, RZ ;  /* 0x9e3779b113137824 */ /* 0x010fe200078e02ff */
        /* <DEDUP_REMOVED lines=13> */
[----:B------:R-:W4:Y:S01]  /*f3b0*/  LD.E.64 R18, desc[UR6][R14.64+0x18] ;  /* 0x000018060e127980 */ /* 0x000f22000c101b00 */
[----:B-----5:R-:W-:Y:S01]  /*f3c0*/  IMAD R21, R21, -0x61c8864f, RZ ;  /* 0x9e3779b115157824 */ /* 0x020fe200078e02ff */
[--C-:B------:R-:W-:Y:S01]  /*f3d0*/  SHF.R.U64 R2, R29, 0x7, R28.reuse ;  /* 0x000000071d027819 */ /* 0x100fe2000000121c */
[----:B---3--:R-:W-:Y:S01]  /*f3e0*/  IMAD R23, R23, -0x61c8864f, RZ ;  /* 0x9e3779b117177824 */ /* 0x008fe200078e02ff */
        /* <DEDUP_REMOVED lines=120> */
.L_x_2773:
        /* <DEDUP_REMOVED lines=84> */
.L_x_2775:
        /* <DEDUP_REMOVED lines=49> */
.L_x_2776:
        /* <DEDUP_REMOVED lines=23> */
.L_x_2772:
        /* <DEDUP_REMOVED lines=15> */
.L_x_2779:
[----:B------:R-:W3:Y:S04]  /*10620*/  LD.E.64 R24, desc[UR6][R14.64+-0x20] ;  /* 0xffffe0060e187980 */ /* 0x000ee8000c101b00 */
[----:B------:R-:W4:Y:S04]  /*10630*/  LD.E.64 R20, desc[UR6][R14.64+-0x18] ;  /* 0xffffe8060e147980 */ /* 0x000f28000c101b00 */
[----:B------:R-:W5:Y:S04]  /*10640*/  LD.E.64 R18, desc[UR6][R14.64+-0x10] ;  /* 0xfffff0060e127980 */ /* 0x000f68000c101b00 */
[----:B------:R-:W2:Y:S04]  /*10650*/  LD.E.64 R22, desc[UR6][R14.64+-0x8] ;  /* 0xfffff8060e167980 */ /* 0x000ea8000c101b00 */
[----:B------:R-:W2:Y:S01]  /*10660*/  LD.E.64 R16, desc[UR6][R14.64] ;  /* 0x000000060e107980 */ /* 0x000ea2000c101b00 */
        /* <DEDUP_REMOVED lines=151> */
.L_x_2778:
        /* <DEDUP_REMOVED lines=84> */
.L_x_2780:
        /* <DEDUP_REMOVED lines=50> */
.L_x_2781:
[----:B------:R-:W-:Y:S05]  /*11840*/  @P0 BRA `(.L_x_2777) ;  /* 0x0000000000580947 */ /* 0x000fea0003800000 */
        /* <DEDUP_REMOVED lines=22> */
.L_x_2777:
[----:B------:R-:W-:-:S04]  /*119b0*/  ISETP.GE.U32.AND P0, PT, R0, R27, PT ;  /* 0x0000001b0000720c */ /* 0x000fc80003f06070 */
[----:B------:R-:W-:-:S04]  /*119c0*/  ISETP.GE.U32.AND.EX P0, PT, R2, R26, PT, P0 ;  /* 0x0000001a0200720c */ /* 0x000fc80003f06100 */
[----:B------:R-:W-:Y:S01]  /*119d0*/  PLOP3.LUT P0, PT, P0, PT, PT, 0x8, 0x80 ;  /* 0x000000000080781c */ /* 0x000fe2000070e170 */
[----:B------:R-:W-:-:S12]  /*119e0*/  BRA `(.L_x_2764) ;  /* 0x00000000006c7947 */ /* 0x000fd80003800000 */
.L_x_2771:
[----:B------:R-:W0:Y:S01]  /*119f0*/  LDCU UR12, c[0x0][0x3b8] ;  /* 0x00007700ff0c77ac */ /* 0x000e220008000800 */
[----:B------:R-:W-:Y:S01]  /*11a00*/  PLOP3.LUT P0, PT, PT, PT, PT, 0x8, 0x80 ;  /* 0x000000000080781c */ /* 0x000fe20003f0e170 */
[----:B0-----:R-:W-:-:S09]  /*11a10*/  UISETP.NE.AND UP0, UPT, UR12, URZ, UPT ;  /* 0x000000ff0c00728c */ /* 0x001fd2000bf05270 */
[----:B------:R-:W-:Y:S05]  /*11a20*/  BRA.U !UP0, `(.L_x_2764) ;  /* 0x00000001085c7547 */ /* 0x000fea000b800000 */
[----:B------:R-:W-:Y:S02]  /*11a30*/  IMAD.MOV.U32 R2, RZ, RZ, RZ ;  /* 0x000000ffff027224 */ /* 0x000fe400078e00ff */
[----:B------:R-:W-:-:S07]  /*11a40*/  IMAD.MOV.U32 R5, RZ, RZ, RZ ;  /* 0x000000ffff057224 */ /* 0x000fce00078e00ff */
.L_x_2782:
        /* <DEDUP_REMOVED lines=21> */
.L_x_2764:
[----:B------:R-:W-:Y:S05]  /*11ba0*/  BSYNC.RECONVERGENT B0 ;  /* 0x0000000000007941 */ /* 0x000fea0003800200 */
.L_x_2763:
[----:B------:R-:W-:Y:S01]  /*11bb0*/  VIADD R6, R4, 0x1 ;  /* 0x0000000104067836 */ /* 0x000fe20000000000 */
[----:B------:R-:W-:Y:S01]  /*11bc0*/  BSSY.RECONVERGENT B0, `(.L_x_2783) ;  /* 0x0000418000007945 */ /* 0x000fe20003800200 */
[----:B------:R-:W-:Y:S01]  /*11bd0*/  @!P0 IMAD.MOV R6, RZ, RZ, R4 ;  /* 0x000000ffff068224 */ /* 0x000fe200078e0204 */
[----:B--23--:R-:W-:Y:S01]  /*11be0*/  SEL R12, R10, R8, P0 ;  /* 0x000000080a0c7207 */ /* 0x00cfe20000000000 */
[----:B------:R-:W-:Y:S01]  /*11bf0*/  VIADD R5, R3, 0x1 ;  /* 0x0000000103057836 */ /* 0x000fe20000000000 */
[----:B------:R-:W-:Y:S01]  /*11c00*/  SEL R13, R11, R9, P0 ;  /* 0x000000090b0d7207 */ /* 0x000fe20000000000 */
[----:B------:R-:W-:Y:S01]  /*11c10*/  @P0 IMAD.MOV R5, RZ, RZ, R3 ;  /* 0x000000ffff050224 */ /* 0x000fe200078e0203 */
[C---:B------:R-:W-:Y:S02]  /*11c20*/  ISETP.GE.AND P1, PT, R6.reuse, R36, PT ;  /* 0x000000240600720c */ /* 0x040fe40003f26270 */
[----:B0-----:R-:W-:Y:S02]  /*11c30*/  @P0 LEA R2, R6, UR4, 0x3 ;  /* 0x0000000406020c11 */ /* 0x001fe4000f8e18ff */
        /* <DEDUP_REMOVED lines=24> */
[----:B-12---:R-:W-:Y:S01]  /*11dc0*/  IADD3 R16, P2, PT, R10, 0x8, RZ ;  /* 0x000000080a107810 */ /* 0x006fe20007f5e0ff */
[----:B------:R-:W-:Y:S02]  /*11dd0*/  IMAD.MOV.U32 R2, RZ, RZ, -0x7bdddcdb ;  /* 0x84222325ff027424 */ /* 0x000fe400078e00ff */
[----:B------:R-:W-:Y:S02]  /*11de0*/  IMAD.MOV.U32 R0, RZ, RZ, -0x340d631c ;  /* 0xcbf29ce4ff007424 */ /* 0x000fe400078e00ff */
[----:B------:R-:W-:Y:S02]  /*11df0*/  IMAD.MOV.U32 R3, RZ, RZ, RZ ;  /* 0x000000ffff037224 */ /* 0x000fe400078e00ff */
[----:B------:R-:W-:Y:S02]  /*11e00*/  IMAD.MOV.U32 R4, RZ, RZ, RZ ;  /* 0x000000ffff047224 */ /* 0x000fe400078e00ff */
[----:B------:R-:W-:-:S07]  /*11e10*/  IMAD.X R17, RZ, RZ, R11, P2 ;  /* 0x000000ffff117224 */ /* 0x000fce00010e060b */
.L_x_2787:
        /* <DEDUP_REMOVED lines=105> */
.L_x_2786:
[----:B------:R-:W-:Y:S05]  /*124b0*/  @P1 BRA `(.L_x_2785) ;  /* 0x0000000000c41947 */ /* 0x000fea0003800000 */
[----:B-12---:R-:W-:-:S04]  /*124c0*/  LEA R16, P1, R3, R10, 0x3 ;  /* 0x0000000a03107211 */ /* 0x006fc800078218ff */
        /* <DEDUP_REMOVED lines=48> */
.L_x_2785:
        /* <DEDUP_REMOVED lines=13> */
[----:B-1-3--:R-:W-:Y:S01]  /*128a0*/  IADD3 R16, P2, PT, R8, 0x8, RZ ;  /* 0x0000000808107810 */ /* 0x00afe20007f5e0ff */
[----:B------:R-:W-:Y:S02]  /*128b0*/  IMAD.MOV.U32 R7, RZ, RZ, -0x7bdddcdb ;  /* 0x84222325ff077424 */ /* 0x000fe400078e00ff */
[----:B------:R-:W-:Y:S02]  /*128c0*/  IMAD.MOV.U32 R23, RZ, RZ, -0x340d631c ;  /* 0xcbf29ce4ff177424 */ /* 0x000fe400078e00ff */
[----:B------:R-:W-:Y:S02]  /*128d0*/  IMAD.MOV.U32 R3, RZ, RZ, RZ ;  /* 0x000000ffff037224 */ /* 0x000fe400078e00ff */
[----:B------:R-:W-:Y:S02]  /*128e0*/  IMAD.MOV.U32 R4, RZ, RZ, RZ ;  /* 0x000000ffff047224 */ /* 0x000fe400078e00ff */
[----:B------:R-:W-:-:S07]  /*128f0*/  IMAD.X R17, RZ, RZ, R9, P2 ;  /* 0x000000ffff117224 */ /* 0x000fce00010e0609 */
.L_x_2790:
        /* <DEDUP_REMOVED lines=105> */
.L_x_2789:
[----:B------:R-:W-:Y:S05]  /*12f90*/  @P1 BRA `(.L_x_2788) ;  /* 0x0000000000c81947 */ /* 0x000fea0003800000 */
        /* <DEDUP_REMOVED lines=50> */
.L_x_2788:
        /* <DEDUP_REMOVED lines=14> */
[----:B-12---:R-:W-:Y:S01]  /*133a0*/  IADD3 R16, P1, PT, R10, 0x20, RZ ;  /* 0x000000200a107810 */ /* 0x006fe20007f3e0ff */
[----:B------:R-:W-:Y:S01]  /*133b0*/  IMAD.MOV.U32 R7, RZ, RZ, RZ ;  /* 0x000000ffff077224 */ /* 0x000fe200078e00ff */
[----:B------:R-:W-:Y:S01]  /*133c0*/  LOP3.LUT R4, R14, 0xfffffff8, RZ, 0xc0, !PT ;  /* 0xfffffff80e047812 */ /* 0x000fe200078ec0ff */
[----:B------:R-:W-:Y:S02]  /*133d0*/  IMAD.MOV.U32 R3, RZ, RZ, RZ ;  /* 0x000000ffff037224 */ /* 0x000fe400078e00ff */
[----:B------:R-:W-:-:S08]  /*133e0*/  IMAD.X R17, RZ, RZ, R11, P1 ;  /* 0x000000ffff117224 */ /* 0x000fd000008e060b */
.L_x_2794:
[----:B------:R-:W2:Y:S04]  /*133f0*/  LD.E.64 R18, desc[UR6][R16.64+-0x20] ;  /* 0xffffe00610127980 */ /* 0x000ea8000c101b00 */
[----:B------:R-:W4:Y:S04]  /*13400*/  LD.E.64 R20, desc[UR6][R16.64+-0x18] ;  /* 0xffffe80610147980 */ /* 0x000f28000c101b00 */
[----:B------:R-:W5:Y:S04]  /*13410*/  LD.E.64 R22, desc[UR6][R16.64+-0x10] ;  /* 0xfffff00610167980 */ /* 0x000f68000c101b00 */
        /* <DEDUP_REMOVED lines=46> */
[----:B---3--:R-:W-:Y:S01]  /*13700*/  IMAD R25, R25, -0x61c8864f, RZ ;  /* 0x9e3779b119197824 */ /* 0x008fe200078e02ff */
        /* <DEDUP_REMOVED lines=105> */
.L_x_2793:
        /* <DEDUP_REMOVED lines=11> */
[----:B-1----:R-:W3:Y:S01]  /*13e50*/  LD.E.64 R16, desc[UR6][R26.64+0x18] ;  /* 0x000018061a107980 */ /* 0x002ee2000c101b00 */
        /* <DEDUP_REMOVED lines=72> */
.L_x_2795:
        /* <DEDUP_REMOVED lines=9> */
[----:B-1----:R-:W2:Y:S04]  /*14370*/  LD.E.64 R16, desc[UR6][R20.64] ;  /* 0x0000000614107980 */ /* 0x002ea8000c101b00 */
        /* <DEDUP_REMOVED lines=39> */
.L_x_2796:
[----:B------:R-:W-:Y:S05]  /*145f0*/  @P1 BRA `(.L_x_2792) ;  /* 0x0000000000581947 */ /* 0x000fea0003800000 */
[----:B-12---:R-:W-:-:S04]  /*14600*/  LEA R16, P1, R7, R10, 0x3 ;  /* 0x0000000a07107211 */ /* 0x006fc800078218ff */
        /* <DEDUP_REMOVED lines=21> */
.L_x_2792:
        /* <DEDUP_REMOVED lines=14> */
[----:B-1----:R-:W-:-:S08]  /*14840*/  IMAD.X R17, RZ, RZ, R9, P0 ;  /* 0x000000ffff117224 */ /* 0x002fd000000e0609 */
.L_x_2799:
[----:B------:R-:W-:-:S05]  /*14850*/  IMAD.MOV.U32 R16, RZ, RZ, R20 ;  /* 0x000000ffff107224 */ /* 0x000fca00078e0014 */
        /* <DEDUP_REMOVED lines=153> */
.L_x_2798:
        /* <DEDUP_REMOVED lines=82> */
.L_x_2800:
        /* <DEDUP_REMOVED lines=10> */
[----:B-1----:R-:W4:Y:S01]  /*157b0*/  LD.E.64 R16, desc[UR6][R20.64+0x8] ;  /* 0x0000080614107980 */ /* 0x002f22000c101b00 */
        /* <DEDUP_REMOVED lines=36> */
.L_x_2801:
[----:B------:R-:W-:Y:S05]  /*15a00*/  @P0 BRA `(.L_x_2797) ;  /* 0x0000000000500947 */ /* 0x000fea0003800000 */
[----:B---3--:R-:W-:-:S04]  /*15a10*/  LEA R14, P0, R7, R8, 0x3 ;  /* 0x00000008070e7211 */ /* 0x008fc800078018ff */
[----:B------:R-:W-:-:S06]  /*15a20*/  LEA.HI.X R15, R7, R9, R3, 0x3, P0 ;  /* 0x00000009070f7211 */ /* 0x000fcc00000f1c03 */
        /* <DEDUP_REMOVED lines=18> */
.L_x_2797:
[----:B------:R-:W-:-:S04]  /*15b50*/  ISETP.GE.U32.AND P0, PT, R0, R26, PT ;  /* 0x0000001a0000720c */ /* 0x000fc80003f06070 */
[----:B------:R-:W-:-:S04]  /*15b60*/  ISETP.GE.U32.AND.EX P0, PT, R2, R27, PT, P0 ;  /* 0x0000001b0200720c */ /* 0x000fc80003f06100 */
[----:B------:R-:W-:Y:S01]  /*15b70*/  PLOP3.LUT P0, PT, P0, PT, PT, 0x8, 0x80 ;  /* 0x000000000080781c */ /* 0x000fe2000070e170 */
[----:B------:R-:W-:-:S12]  /*15b80*/  BRA `(.L_x_2784) ;  /* 0x00000000006c7947 */ /* 0x000fd80003800000 */
.L_x_2791:
[----:B------:R-:W0:Y:S01]  /*15b90*/  LDCU UR12, c[0x0][0x3b8] ;  /* 0x00007700ff0c77ac */ /* 0x000e220008000800 */
[----:B------:R-:W-:Y:S01]  /*15ba0*/  PLOP3.LUT P0, PT, PT, PT, PT, 0x8, 0x80 ;  /* 0x000000000080781c */ /* 0x000fe20003f0e170 */
[----:B0-----:R-:W-:-:S09]  /*15bb0*/  UISETP.NE.AND UP0, UPT, UR12, URZ, UPT ;  /* 0x000000ff0c00728c */ /* 0x001fd2000bf05270 */
[----:B------:R-:W-:Y:S05]  /*15bc0*/  BRA.U !UP0, `(.L_x_2784) ;  /* 0x00000001085c7547 */ /* 0x000fea000b800000 */
[----:B------:R-:W-:Y:S02]  /*15bd0*/  IMAD.MOV.U32 R4, RZ, RZ, RZ ;  /* 0x000000ffff047224 */ /* 0x000fe400078e00ff */
[----:B------:R-:W-:-:S07]  /*15be0*/  IMAD.MOV.U32 R7, RZ, RZ, RZ ;  /* 0x000000ffff077224 */ /* 0x000fce00078e00ff */
.L_x_2802:
        /* <DEDUP_REMOVED lines=21> */
.L_x_2784:
[----:B------:R-:W-:Y:S05]  /*15d40*/  BSYNC.RECONVERGENT B0 ;  /* 0x0000000000007941 */ /* 0x000fea0003800200 */
.L_x_2783:
        /* <DEDUP_REMOVED lines=39> */
.L_x_2807:
[----:B------:R-:W2:Y:S04]  /*15fc0*/  LD.E.64 R24, desc[UR6][R4.64+-0x8] ;  /* 0xfffff80604187980 */ /* 0x000ea8000c101b00 */
[----:B------:R-:W4:Y:S01]  /*15fd0*/  LD.E.64 R6, desc[UR6][R4.64] ;  /* 0x0000000604067980 */ /* 0x000f22000c101b00 */
[----:B------:R-:W-:Y:S01]  /*15fe0*/  IMAD R26, R22, 0x1b3, RZ ;  /* 0x000001b3161a7824 */ /* 0x000fe200078e02ff */
[----:B------:R-:W-:Y:S02]  /*15ff0*/  IADD3 R18, P2, PT, R18, 0x2, RZ ;  /* 0x0000000212127810 */ /* 0x000fe40007f5e0ff */
[----:B------:R-:W-:-:S03]  /*16000*/  LOP3.LUT R21, R16, 0xfffffffe, RZ, 0xc0, !PT ;  /* 0xfffffffe10157812 */ /* 0x000fc600078ec0ff */
        /* <DEDUP_REMOVED lines=45> */
[----:B----4-:R-:W-:-:S03]  /*162e0*/  LOP3.LUT R3, R22, 0xff, R6, 0x78, !PT ;  /* 0x000000ff16037812 */ /* 0x010fc600078e7806 */
        /* <DEDUP_REMOVED lines=54> */
.L_x_2806:
        /* <DEDUP_REMOVED lines=51> */
.L_x_2805:
        /* <DEDUP_REMOVED lines=19> */
.L_x_2810:
        /* <DEDUP_REMOVED lines=105> */
.L_x_2809:
        /* <DEDUP_REMOVED lines=51> */
.L_x_2808:
        /* <DEDUP_REMOVED lines=19> */
.L_x_2814:
        /* <DEDUP_REMOVED lines=44> */
[----:B------:R-:W5:Y:S02]  /*17860*/  LD.E.64 R24, desc[UR6][R18.64+0x10] ;  /* 0x0000100612187980 */ /* 0x000f64000c101b00 */
        /* <DEDUP_REMOVED lines=110> */
.L_x_2813:
        /* <DEDUP_REMOVED lines=84> */
.L_x_2815:
        /* <DEDUP_REMOVED lines=49> */
.L_x_2816:
        /* <DEDUP_REMOVED lines=23> */
.L_x_2812:
        /* <DEDUP_REMOVED lines=15> */
.L_x_2819:
[----:B------:R-:W-:-:S05]  /*18a00*/  IMAD.MOV.U32 R18, RZ, RZ, R22 ;  /* 0x000000ffff127224 */ /* 0x000fca00078e0016 */
[----:B------:R-:W3:Y:S04]  /*18a10*/  LD.E.64 R26, desc[UR6][R18.64+-0x20] ;  /* 0xffffe006121a7980 */ /* 0x000ee8000c101b00 */
[----:B------:R-:W4:Y:S04]  /*18a20*/  LD.E.64 R22, desc[UR6][R18.64+-0x18] ;  /* 0xffffe80612167980 */ /* 0x000f28000c101b00 */
[----:B------:R-:W5:Y:S04]  /*18a30*/  LD.E.64 R24, desc[UR6][R18.64+-0x10] ;  /* 0xfffff00612187980 */ /* 0x000f68000c101b00 */
[----:B------:R-:W2:Y:S01]  /*18a40*/  LD.E.64 R20, desc[UR6][R18.64+-0x8] ;  /* 0xfffff80612147980 */ /* 0x000ea2000c101b00 */
        /* <DEDUP_REMOVED lines=149> */
.L_x_2818:
        /* <DEDUP_REMOVED lines=82> */
.L_x_2820:
        /* <DEDUP_REMOVED lines=47> */
.L_x_2821:
[----:B------:R-:W-:Y:S05]  /*19bb0*/  @P0 BRA `(.L_x_2817) ;  /* 0x0000000000500947 */ /* 0x000fea0003800000 */
        /* <DEDUP_REMOVED lines=20> */
.L_x_2817:
[----:B------:R-:W-:-:S04]  /*19d00*/  ISETP.GE.U32.AND P0, PT, R3, R28, PT ;  /* 0x0000001c0300720c */ /* 0x000fc80003f06070 */
[----:B------:R-:W-:-:S04]  /*19d10*/  ISETP.GE.U32.AND.EX P0, PT, R4, R29, PT, P0 ;  /* 0x0000001d0400720c */ /* 0x000fc80003f06100 */
[----:B------:R-:W-:Y:S01]  /*19d20*/  PLOP3.LUT P0, PT, P0, PT, PT, 0x8, 0x80 ;  /* 0x000000000080781c */ /* 0x000fe2000070e170 */
[----:B------:R-:W-:-:S12]  /*19d30*/  BRA `(.L_x_2804) ;  /* 0x0000000000707947 */ /* 0x000fd80003800000 */
.L_x_2811:
[----:B------:R-:W0:Y:S01]  /*19d40*/  LDC R3, c[0x0][0x3b8] ;  /* 0x0000ee00ff037b82 */ /* 0x000e220000000800 */
[----:B------:R-:W-:Y:S02]  /*19d50*/  PLOP3.LUT P0, PT, PT, PT, PT, 0x8, 0x80 ;  /* 0x000000000080781c */ /* 0x000fe40003f0e170 */
[----:B0-----:R-:W-:-:S13]  /*19d60*/  ISETP.NE.AND P1, PT, R3, RZ, PT ;  /* 0x000000ff0300720c */ /* 0x001fda0003f25270 */
[----:B------:R-:W-:Y:S05]  /*19d70*/  @!P1 BRA `(.L_x_2804) ;  /* 0x0000000000609947 */ /* 0x000fea0003800000 */
[----:B------:R-:W-:Y:S01]  /*19d80*/  SHF.R.S32.HI R17, RZ, 0x1f, R3 ;  /* 0x0000001fff117819 */ /* 0x000fe20000011403 */
[----:B------:R-:W-:Y:S02]  /*19d90*/  IMAD.MOV.U32 R3, RZ, RZ, RZ ;  /* 0x000000ffff037224 */ /* 0x000fe400078e00ff */
[----:B------:R-:W-:-:S07]  /*19da0*/  IMAD.MOV.U32 R18, RZ, RZ, RZ ;  /* 0x000000ffff127224 */ /* 0x000fce00078e00ff */
.L_x_2822:
        /* <DEDUP_REMOVED lines=21> */
.L_x_2804:
[----:B------:R-:W-:Y:S05]  /*19f00*/  BSYNC.RECONVERGENT B0 ;  /* 0x0000000000007941 */ /* 0x000fea0003800200 */
.L_x_2803:
[----:B0-----:R-:W-:Y:S01]  /*19f10*/  VIADD R4, R2, 0x1 ;  /* 0x0000000102047836 */ /* 0x001fe20000000000 */
[----:B------:R-:W-:Y:S01]  /*19f20*/  BSSY.RECONVERGENT B0, `(.L_x_2823) ;  /* 0x0000423000007945 */ /* 0x000fe20003800200 */
[----:B------:R-:W-:Y:S01]  /*19f30*/  @!P0 IMAD.MOV R4, RZ, RZ, R2 ;  /* 0x000000ffff048224 */ /* 0x000fe200078e0202 */
[----:B-123--:R-:W-:Y:S01]  /*19f40*/  SEL R16, R10, R8, P0 ;  /* 0x000000080a107207 */ /* 0x00efe20000000000 */
        /* <DEDUP_REMOVED lines=10> */
[----:B------:R-:W-:Y:S02]  /*19ff0*/  ISETP.GE.AND P1, PT, R3, UR5, PT ;  /* 0x0000000503007c0c */ /* 0x000fe4000bf26270 */
        /* <DEDUP_REMOVED lines=24> */
.L_x_2827:
        /* <DEDUP_REMOVED lines=105> */
.L_x_2826:
        /* <DEDUP_REMOVED lines=51> */
.L_x_2825:
        /* <DEDUP_REMOVED lines=19> */
.L_x_2830:
        /* <DEDUP_REMOVED lines=105> */
.L_x_2829:
        /* <DEDUP_REMOVED lines=51> */
.L_x_2828:
        /* <DEDUP_REMOVED lines=20> */
.L_x_2834:
[----:B------:R-:W3:Y:S04]  /*1b770*/  LD.E.64 R22, desc[UR6][R20.64+-0x20] ;  /* 0xffffe00614167980 */ /* 0x000ee8000c101b00 */
[----:B------:R-:W4:Y:S04]  /*1b780*/  LD.E.64 R24, desc[UR6][R20.64+-0x18] ;  /* 0xffffe80614187980 */ /* 0x000f28000c101b00 */
[----:B------:R-:W5:Y:S04]  /*1b790*/  LD.E.64 R26, desc[UR6][R20.64+-0x10] ;  /* 0xfffff006141a7980 */ /* 0x000f68000c101b00 */
[----:B------:R-:W2:Y:S01]  /*1b7a0*/  LD.E.64 R28, desc[UR6][R20.64+-0x8] ;  /* 0xfffff806141c7980 */ /* 0x000ea2000c101b00 */
[----:B------:R-:W-:-:S02]  /*1b7b0*/  IMAD.MOV.U32 R30, RZ, RZ, R0 ;  /* 0x000000ffff1e7224 */ /* 0x000fc400078e0000 */
[----:B------:R-:W-:Y:S02]  /*1b7c0*/  IMAD.MOV.U32 R31, RZ, RZ, R2 ;  /* 0x000000ffff1f7224 */ /* 0x000fe400078e0002 */
[----:B---3--:R-:W-:-:S04]  /*1b7d0*/  IMAD.WIDE.U32 R30, R22, -0x61c8864f, R30 ;  /* 0x9e3779b1161e7825 */ /* 0x008fc800078e001e */
        /* <DEDUP_REMOVED lines=21> */
[----:B------:R-:W3:Y:S01]  /*1b930*/  LD.E.64 R22, desc[UR6][R20.64] ;  /* 0x0000000614167980 */ /* 0x000ee2000c101b00 */
[----:B-----5:R-:W-:Y:S01]  /*1b940*/  IMAD R27, R27, -0x61c8864f, RZ ;  /* 0x9e3779b11b1b7824 */ /* 0x020fe200078e02ff */
        /* <DEDUP_REMOVED lines=17> */
[----:B--2---:R-:W-:Y:S01]  /*1ba60*/  IMAD R29, R29, -0x61c8864f, RZ ;  /* 0x9e3779b11d1d7824 */ /* 0x004fe200078e02ff */
        /* <DEDUP_REMOVED lines=107> */
.L_x_2833:
        /* <DEDUP_REMOVED lines=84> */
.L_x_2835:
        /* <DEDUP_REMOVED lines=49> */
.L_x_2836:
        /* <DEDUP_REMOVED lines=23> */
.L_x_2832:
        /* <DEDUP_REMOVED lines=16> */
.L_x_2839:
[----:B------:R-:W2:Y:S04]  /*1cbe0*/  LD.E.64 R22, desc[UR6][R20.64+-0x20] ;  /* 0xffffe00614167980 */ /* 0x000ea8000c101b00 */
[----:B------:R-:W3:Y:S04]  /*1cbf0*/  LD.E.64 R24, desc[UR6][R20.64+-0x18] ;  /* 0xffffe80614187980 */ /* 0x000ee8000c101b00 */
[----:B------:R-:W4:Y:S04]  /*1cc00*/  LD.E.64 R26, desc[UR6][R20.64+-0x10] ;  /* 0xfffff006141a7980 */ /* 0x000f28000c101b00 */
[----:B------:R-:W5:Y:S01]  /*1cc10*/  LD.E.64 R28, desc[UR6][R20.64+-0x8] ;  /* 0xfffff806141c7980 */ /* 0x000f62000c101b00 */
[----:B------:R-:W-:-:S02]  /*1cc20*/  IMAD.MOV.U32 R31, RZ, RZ, R30 ;  /* 0x000000ffff1f7224 */ /* 0x000fc400078e001e */
        /* <DEDUP_REMOVED lines=150> */
.L_x_2838:
        /* <DEDUP_REMOVED lines=84> */
.L_x_2840:
        /* <DEDUP_REMOVED lines=49> */
.L_x_2841:
        /* <DEDUP_REMOVED lines=23> */
.L_x_2837:
[----:B------:R-:W-:-:S04]  /*1df50*/  ISETP.GE.U32.AND P0, PT, R0, R7, PT ;  /* 0x000000070000720c */ /* 0x000fc80003f06070 */
[----:B------:R-:W-:-:S04]  /*1df60*/  ISETP.GE.U32.AND.EX P0, PT, R2, R30, PT, P0 ;  /* 0x0000001e0200720c */ /* 0x000fc80003f06100 */
[----:B------:R-:W-:Y:S01]  /*1df70*/  PLOP3.LUT P0, PT, P0, PT, PT, 0x8, 0x80 ;  /* 0x000000000080781c */ /* 0x000fe2000070e170 */
[----:B------:R-:W-:-:S12]  /*1df80*/  BRA `(.L_x_2824) ;  /* 0x0000000000707947 */ /* 0x000fd80003800000 */
.L_x_2831:
[----:B------:R-:W0:Y:S01]  /*1df90*/  LDC R0, c[0x0][0x3b8] ;  /* 0x0000ee00ff007b82 */ /* 0x000e220000000800 */
[----:B------:R-:W-:Y:S02]  /*1dfa0*/  PLOP3.LUT P0, PT, PT, PT, PT, 0x8, 0x80 ;  /* 0x000000000080781c */ /* 0x000fe40003f0e170 */
[----:B0-----:R-:W-:-:S13]  /*1dfb0*/  ISETP.NE.AND P1, PT, R0, RZ, PT ;  /* 0x000000ff0000720c */ /* 0x001fda0003f25270 */
[----:B------:R-:W-:Y:S05]  /*1dfc0*/  @!P1 BRA `(.L_x_2824) ;  /* 0x0000000000609947 */ /* 0x000fea0003800000 */
[----:B------:R-:W-:Y:S01]  /*1dfd0*/  SHF.R.S32.HI R20, RZ, 0x1f, R0 ;  /* 0x0000001fff147819 */ /* 0x000fe20000011400 */
[----:B------:R-:W-:Y:S02]  /*1dfe0*/  IMAD.MOV.U32 R2, RZ, RZ, RZ ;  /* 0x000000ffff027224 */ /* 0x000fe400078e00ff */
[----:B------:R-:W-:-:S07]  /*1dff0*/  IMAD.MOV.U32 R5, RZ, RZ, RZ ;  /* 0x000000ffff057224 */ /* 0x000fce00078e00ff */
.L_x_2842:
        /* <DEDUP_REMOVED lines=21> */
.L_x_2824:
[----:B------:R-:W-:Y:S05]  /*1e150*/  BSYNC.RECONVERGENT B0 ;  /* 0x0000000000007941 */ /* 0x000fea0003800200 */
.L_x_2823:
        /* <DEDUP_REMOVED lines=37> */
.L_x_2847:
        /* <DEDUP_REMOVED lines=87> */
[----:B------:R-:W-:Y:S02]  /*1e920*/  LOP3.LUT R4, R4, 0xff, R3, 0x78, !PT ;  /* 0x000000ff04047812 */ /* 0x000fe400078e7803 */
[----:B------:R-:W-:-:S03]  /*1e930*/  LOP3.LUT R3, R20, 0xfffffffe, RZ, 0xc0, !PT ;  /* 0xfffffffe14037812 */ /* 0x000fc600078ec0ff */
[----:B------:R-:W-:Y:S01]  /*1e940*/  IMAD R25, R4, 0x100, R5 ;  /* 0x0000010004197824 */ /* 0x000fe200078e0205 */
        /* <DEDUP_REMOVED lines=11> */
[----:B------:R-:W-:Y:S02]  /*1ea00*/  IMAD.MOV.U32 R3, RZ, RZ, R4 ;  /* 0x000000ffff037224 */ /* 0x000fe400078e0004 */
[----:B------:R-:W-:Y:S02]  /*1ea10*/  IMAD.X R7, RZ, RZ, R7, P3 ;  /* 0x000000ffff077224 */ /* 0x000fe400018e0607 */
[----:B------:R-:W-:Y:S01]  /*1ea20*/  IMAD.IADD R4, R5, 0x1, R23 ;  /* 0x0000000105047824 */ /* 0x000fe200078e0217 */
[----:B------:R-:W-:Y:S06]  /*1ea30*/  @P2 BRA `(.L_x_2847) ;  /* 0xfffffff8005c2947 */ /* 0x000fec000383ffff */
.L_x_2846:
        /* <DEDUP_REMOVED lines=51> */
.L_x_2845:
        /* <DEDUP_REMOVED lines=19> */
.L_x_2850:
        /* <DEDUP_REMOVED lines=105> */
.L_x_2849:
        /* <DEDUP_REMOVED lines=50> */
.L_x_2848:
        /* <DEDUP_REMOVED lines=19> */
.L_x_2854:
        /* <DEDUP_REMOVED lines=42> */
[----:B------:R-:W3:Y:S02]  /*1fc20*/  LD.E.64 R26, desc[UR6][R6.64+0x10] ;  /* 0x00001006061a7980 */ /* 0x000ee4000c101b00 */
        /* <DEDUP_REMOVED lines=32> */
[----:B------:R-:W5:Y:S01]  /*1fe30*/  LD.E.64 R24, desc[UR6][R6.64+0x18] ;  /* 0x0000180606187980 */ /* 0x000f62000c101b00 */
        /* <DEDUP_REMOVED lines=79> */
.L_x_2853:
        /* <DEDUP_REMOVED lines=84> */
.L_x_2855:
        /* <DEDUP_REMOVED lines=49> */
.L_x_2856:
        /* <DEDUP_REMOVED lines=23> */
.L_x_2852:
        /* <DEDUP_REMOVED lines=16> */
.L_x_2859:
        /* <DEDUP_REMOVED lines=150> */
[----:B------:R-:W-:-:S04]  /*21750*/  SHF.R.U32.HI R24, RZ, 0x11, R7 ;  /* 0x00000011ff187819 */ /* 0x000fc80000011607 */
[----:B------:R-:W-:Y:S02]  /*21760*/  LOP3.LUT R25, R24, R7, RZ, 0x3c, !PT ;  /* 0x0000000718197212 */ /* 0x000fe400078e3cff */
[----:B------:R-:W-:-:S04]  /*21770*/  LEA R7, P1, R30, R30, 0x5 ;  /* 0x0000001e1e077211 */ /* 0x000fc800078228ff */
[----:B------:R-:W-:Y:S01]  /*21780*/  LEA.HI.X R30, R30, R25, R25, 0x5, P1 ;  /* 0x000000191e1e7211 */ /* 0x000fe200008f2c19 */
[----:B------:R-:W-:Y:S08]  /*21790*/  @P0 BRA `(.L_x_2859) ;  /* 0xfffffff400940947 */ /* 0x000ff0000383ffff */
.L_x_2858:
        /* <DEDUP_REMOVED lines=84> */
.L_x_2860:
        /* <DEDUP_REMOVED lines=49> */
.L_x_2861:
        /* <DEDUP_REMOVED lines=23> */
.L_x_2857:
[----:B------:R-:W-:-:S04]  /*22160*/  ISETP.GE.U32.AND P0, PT, R3, R7, PT ;  /* 0x000000070300720c */ /* 0x000fc80003f06070 */
[----:B------:R-:W-:-:S04]  /*22170*/  ISETP.GE.U32.AND.EX P0, PT, R4, R30, PT, P0 ;  /* 0x0000001e0400720c */ /* 0x000fc80003f06100 */
[----:B------:R-:W-:Y:S01]  /*22180*/  PLOP3.LUT P0, PT, P0, PT, PT, 0x8, 0x80 ;  /* 0x000000000080781c */ /* 0x000fe2000070e170 */
[----:B------:R-:W-:-:S12]  /*22190*/  BRA `(.L_x_2844) ;  /* 0x0000000000707947 */ /* 0x000fd80003800000 */
.L_x_2851:
[----:B------:R-:W0:Y:S01]  /*221a0*/  LDC R3, c[0x0][0x3b8] ;  /* 0x0000ee00ff037b82 */ /* 0x000e220000000800 */
[----:B------:R-:W-:Y:S02]  /*221b0*/  PLOP3.LUT P0, PT, PT, PT, PT, 0x8, 0x80 ;  /* 0x000000000080781c */ /* 0x000fe40003f0e170 */
[----:B0-----:R-:W-:-:S13]  /*221c0*/  ISETP.NE.AND P1, PT, R3, RZ, PT ;  /* 0x000000ff0300720c */ /* 0x001fda0003f25270 */
[----:B------:R-:W-:Y:S05]  /*221d0*/  @!P1 BRA `(.L_x_2844) ;  /* 0x0000000000609947 */ /* 0x000fea0003800000 */
[----:B------:R-:W-:Y:S01]  /*221e0*/  SHF.R.S32.HI R21, RZ, 0x1f, R3 ;  /* 0x0000001fff157819 */ /* 0x000fe20000011403 */
[----:B------:R-:W-:Y:S02]  /*221f0*/  IMAD.MOV.U32 R3, RZ, RZ, RZ ;  /* 0x000000ffff037224 */ /* 0x000fe400078e00ff */
[----:B------:R-:W-:-:S07]  /*22200*/  IMAD.MOV.U32 R22, RZ, RZ, RZ ;  /* 0x000000ffff167224 */ /* 0x000fce00078e00ff */
.L_x_2862:
        /* <DEDUP_REMOVED lines=21> */
.L_x_2844:
[----:B------:R-:W-:Y:S05]  /*22360*/  BSYNC.RECONVERGENT B0 ;  /* 0x0000000000007941 */ /* 0x000fea0003800200 */
.L_x_2843:
[----:B------:R-:W3:Y:S01]  /*22370*/  S2UR UR10, SR_CgaCtaId ;  /* 0x00000000000a79c3 */ /* 0x000ee20000008800 */
[----:B------:R-:W-:Y:S01]  /*22380*/  UMOV UR4, 0x400 ;  /* 0x0000040000047882 */ /* 0x000fe20000000000 */
[----:B0-----:R-:W-:Y:S01]  /*22390*/  VIADD R4, R0, 0x1 ;  /* 0x0000000100047836 */ /* 0x001fe20000000000 */
[----:B-12---:R-:W-:Y:S01]  /*223a0*/  SEL R6, R10, R8, P0 ;  /* 0x000000080a067207 */ /* 0x006fe20000000000 */
[----:B------:R-:W-:Y:S01]  /*223b0*/  @P0 IMAD.MOV R4, RZ, RZ, R0 ;  /* 0x000000ffff040224 */ /* 0x000fe200078e0200 */
[----:B------:R-:W-:Y:S01]  /*223c0*/  SEL R7, R11, R9, P0 ;  /* 0x000000090b077207 */ /* 0x000fe20000000000 */
[----:B------:R-:W-:Y:S01]  /*223d0*/  VIADD R3, R2, 0x1 ;  /* 0x0000000102037836 */ /* 0x000fe20000000000 */
        /* <DEDUP_REMOVED lines=11> */
[----:B------:R-:W-:Y:S01]  /*22490*/  ISETP.GE.AND P0, PT, R4, UR5, PT ;  /* 0x0000000504007c0c */ /* 0x000fe2000bf06270 */
        /* <DEDUP_REMOVED lines=25> */
.L_x_2867:
        /* <DEDUP_REMOVED lines=105> */
.L_x_2866:
        /* <DEDUP_REMOVED lines=51> */
.L_x_2865:
        /* <DEDUP_REMOVED lines=19> */
.L_x_2870:
[----:B------:R-:W2:Y:S04]  /*23120*/  LD.E.64 R22, desc[UR6][R4.64+-0x8] ;  /* 0xfffff80604167980 */ /* 0x000ea8000c101b00 */
[----:B------:R0:W3:Y:S01]  /*23130*/  LD.E.64 R24, desc[UR6][R4.64] ;  /* 0x0000000604187980 */ /* 0x0000e2000c101b00 */
[----:B------:R-:W-:Y:S01]  /*23140*/  IMAD R31, R31, 0x1b3, RZ ;  /* 0x000001b31f1f7824 */ /* 0x000fe200078e02ff */
[----:B------:R-:W-:-:S05]  /*23150*/  IADD3 R27, P3, PT, R27, 0x2, RZ ;  /* 0x000000021b1b7810 */ /* 0x000fca0007f7e0ff */
[----:B------:R-:W-:Y:S01]  /*23160*/  IMAD.X R28, RZ, RZ, R28, P3 ;  /* 0x000000ffff1c7224 */ /* 0x000fe200018e061c */
[----:B0-----:R-:W-:-:S05]  /*23170*/  IADD3 R4, P3, PT, R4, 0x10, RZ ;  /* 0x0000001004047810 */ /* 0x001fca0007f7e0ff */
        /* <DEDUP_REMOVED lines=63> */
[----:B------:R-:W-:Y:S02]  /*23570*/  SHF.R.U64 R3, R24, 0x18, R25 ;  /* 0x0000001818037819 */ /* 0x000fe40000001219 */
[----:B------:R-:W-:Y:S02]  /*23580*/  LOP3.LUT R24, R20, 0xfffffffe, RZ, 0xc0, !PT ;  /* 0xfffffffe14187812 */ /* 0x000fe400078ec0ff */
        /* <DEDUP_REMOVED lines=18> */
[----:B------:R-:W-:Y:S02]  /*236b0*/  LOP3.LUT R2, R2, 0xff, R23, 0x78, !PT ;  /* 0x000000ff02027812 */ /* 0x000fe400078e7817 */
[----:B------:R-:W-:Y:S01]  /*236c0*/  IADD3 R3, P4, PT, R27, -R24, RZ ;  /* 0x800000181b037210 */ /* 0x000fe20007f9e0ff */
[----:B------:R-:W-:-:S03]  /*236d0*/  IMAD R23, R22, 0x1b3, RZ ;  /* 0x000001b316177824 */ /* 0x000fc600078e02ff */
[----:B------:R-:W-:Y:S01]  /*236e0*/  ISETP.NE.U32.AND P2, PT, R3, RZ, PT ;  /* 0x000000ff0300720c */ /* 0x000fe20003f45070 */
[C---:B------:R-:W-:Y:S02]  /*236f0*/  IMAD R23, R2.reuse, 0x100, R23 ;  /* 0x0000010002177824 */ /* 0x040fe400078e0217 */
[----:B------:R-:W-:-:S04]  /*23700*/  IMAD.WIDE.U32 R2, R2, 0x1b3, RZ ;  /* 0x000001b302027825 */ /* 0x000fc800078e00ff */
[----:B------:R-:W-:Y:S01]  /*23710*/  IMAD.IADD R3, R3, 0x1, R23 ;  /* 0x0000000103037824 */ /* 0x000fe200078e0217 */
[----:B------:R-:W-:Y:S01]  /*23720*/  LOP3.LUT R22, R25, R2, RZ, 0x3c, !PT ;  /* 0x0000000219167212 */ /* 0x000fe200078e3cff */
[----:B------:R-:W-:Y:S02]  /*23730*/  IMAD.X R2, R28, 0x1, ~R21, P4 ;  /* 0x000000011c027824 */ /* 0x000fe400020e0e15 */
[----:B------:R-:W-:-:S03]  /*23740*/  IMAD R23, R3, 0x1b3, RZ ;  /* 0x000001b303177824 */ /* 0x000fc600078e02ff */
[----:B------:R-:W-:Y:S01]  /*23750*/  ISETP.NE.AND.EX P2, PT, R2, RZ, PT, P2 ;  /* 0x000000ff0200720c */ /* 0x000fe20003f45320 */
[----:B------:R-:W-:-:S04]  /*23760*/  IMAD.WIDE.U32 R2, R22, 0x1b3, RZ ;  /* 0x000001b316027825 */ /* 0x000fc800078e00ff */
[----:B------:R-:W-:Y:S02]  /*23770*/  IMAD R23, R22, 0x100, R23 ;  /* 0x0000010016177824 */ /* 0x000fe400078e0217 */
[----:B------:R-:W-:Y:S02]  /*23780*/  IMAD.MOV.U32 R29, RZ, RZ, R2 ;  /* 0x000000ffff1d7224 */ /* 0x000fe400078e0002 */
[----:B------:R-:W-:-:S04]  /*23790*/  IMAD.IADD R31, R3, 0x1, R23 ;  /* 0x00000001031f7824 */ /* 0x000fc800078e0217 */
[----:B------:R-:W-:Y:S05]  /*237a0*/  @P2 BRA `(.L_x_2870) ;  /* 0xfffffff8005c2947 */ /* 0x000fea000383ffff */
.L_x_2869:
        /* <DEDUP_REMOVED lines=51> */
.L_x_2868:
        /* <DEDUP_REMOVED lines=14> */
[----:B------:R-:W-:Y:S01]  /*23bc0*/  IADD3 R22, P1, PT, R10, 0x20, RZ ;  /* 0x000000200a167810 */ /* 0x000fe20007f3e0ff */
[----:B------:R-:W-:Y:S01]  /*23bd0*/  IMAD.MOV.U32 R5, RZ, RZ, RZ ;  /* 0x000000ffff057224 */ /* 0x000fe200078e00ff */
[----:B------:R-:W-:Y:S01]  /*23be0*/  LOP3.LUT R4, R20, 0xfffffff8, RZ, 0xc0, !PT ;  /* 0xfffffff814047812 */ /* 0x000fe200078ec0ff */
[----:B------:R-:W-:Y:S02]  /*23bf0*/  IMAD.MOV.U32 R3, RZ, RZ, RZ ;  /* 0x000000ffff037224 */ /* 0x000fe400078e00ff */
[----:B------:R-:W-:-:S08]  /*23c00*/  IMAD.X R23, RZ, RZ, R11, P1 ;  /* 0x000000ffff177224 */ /* 0x000fd000008e060b */
.L_x_2874:
        /* <DEDUP_REMOVED lines=155> */
.L_x_2873:
        /* <DEDUP_REMOVED lines=84> */
.L_x_2875:
        /* <DEDUP_REMOVED lines=49> */
.L_x_2876:
        /* <DEDUP_REMOVED lines=23> */
.L_x_2872:
        /* <DEDUP_REMOVED lines=16> */
.L_x_2879:
[----:B------:R-:W2:Y:S04]  /*25080*/  LD.E.64 R26, desc[UR6][R22.64+-0x20] ;  /* 0xffffe006161a7980 */ /* 0x000ea8000c101b00 */
[----:B------:R-:W3:Y:S01]  /*25090*/  LD.E.64 R24, desc[UR6][R22.64+-0x18] ;  /* 0xffffe80616187980 */ /* 0x000ee2000c101b00 */
[----:B------:R-:W-:Y:S02]  /*250a0*/  IMAD.MOV.U32 R31, RZ, RZ, R30 ;  /* 0x000000ffff1f7224 */ /* 0x000fe400078e001e */
[----:B------:R-:W-:Y:S01]  /*250b0*/  IMAD.MOV.U32 R30, RZ, RZ, R5 ;  /* 0x000000ffff1e7224 */ /* 0x000fe200078e0005 */
[----:B------:R-:W4:Y:S03]  /*250c0*/  LD.E.64 R28, desc[UR6][R22.64+-0x10] ;  /* 0xfffff006161c7980 */ /* 0x000f26000c101b00 */
        /* <DEDUP_REMOVED lines=150> */
.L_x_2878:
        /* <DEDUP_REMOVED lines=84> */
.L_x_2880:
        /* <DEDUP_REMOVED lines=49> */
.L_x_2881:
[----:B------:R-:W-:Y:S05]  /*26280*/  @P0 BRA `(.L_x_2877) ;  /* 0x0000000000580947 */ /* 0x000fea0003800000 */
        /* <DEDUP_REMOVED lines=22> */
.L_x_2877:
[----:B------:R-:W-:-:S04]  /*263f0*/  ISETP.GE.U32.AND P0, PT, R0, R5, PT ;  /* 0x000000050000720c */ /* 0x000fc80003f06070 */
[----:B------:R-:W-:-:S04]  /*26400*/  ISETP.GE.U32.AND.EX P0, PT, R2, R30, PT, P0 ;  /* 0x0000001e0200720c */ /* 0x000fc80003f06100 */
[----:B------:R-:W-:Y:S02]  /*26410*/  SEL R22, R10, R8, !P0 ;  /* 0x000000080a167207 */ /* 0x000fe40004000000 */
[----:B------:R-:W-:Y:S01]  /*26420*/  SEL R23, R11, R9, !P0 ;  /* 0x000000090b177207 */ /* 0x000fe20004000000 */
[----:B------:R-:W-:Y:S06]  /*26430*/  BRA `(.L_x_2864) ;  /* 0x0000000000787947 */ /* 0x000fec0003800000 */
.L_x_2871:
[----:B------:R-:W0:Y:S01]  /*26440*/  LDC R0, c[0x0][0x3b8] ;  /* 0x0000ee00ff007b82 */ /* 0x000e220000000800 */
[----:B------:R-:W-:Y:S02]  /*26450*/  IMAD.MOV.U32 R22, RZ, RZ, R8 ;  /* 0x000000ffff167224 */ /* 0x000fe400078e0008 */
[----:B------:R-:W-:Y:S01]  /*26460*/  IMAD.MOV.U32 R23, RZ, RZ, R9 ;  /* 0x000000ffff177224 */ /* 0x000fe200078e0009 */
[----:B0-----:R-:W-:-:S13]  /*26470*/  ISETP.NE.AND P0, PT, R0, RZ, PT ;  /* 0x000000ff0000720c */ /* 0x001fda0003f05270 */
[----:B------:R-:W-:Y:S05]  /*26480*/  @!P0 BRA `(.L_x_2864) ;  /* 0x0000000000648947 */ /* 0x000fea0003800000 */
[----:B------:R-:W-:Y:S02]  /*26490*/  SHF.R.S32.HI R24, RZ, 0x1f, R0 ;  /* 0x0000001fff187819 */ /* 0x000fe40000011400 */
[----:B------:R-:W-:-:S07]  /*264a0*/  CS2R R20, SRZ ;  /* 0x0000000000147805 */ /* 0x000fce000001ff00 */
.L_x_2882:
        /* <DEDUP_REMOVED lines=23> */
.L_x_2864:
[----:B------:R-:W-:Y:S05]  /*26620*/  BSYNC.RECONVERGENT B0 ;  /* 0x0000000000007941 */ /* 0x000fea0003800200 */
.L_x_2863:
[----:B------:R0:W5:Y:S01]  /*26630*/  LDL.64 R28, [R1] ;  /* 0x00000000011c7983 */ /* 0x0001620000100a00 */
[----:B------:R-:W1:Y:S01]  /*26640*/  LDCU.U8 UR5, c[0x0][0x380] ;  /* 0x00007000ff0577ac */ /* 0x000e620008000000 */
[----:B------:R-:W3:Y:S01]  /*26650*/  S2UR UR4, SR_CTAID.X ;  /* 0x00000000000479c3 */ /* 0x000ee20000002500 */
[----:B------:R-:W-:Y:S01]  /*26660*/  IMAD.MOV.U32 R2, RZ, RZ, R22 ;  /* 0x000000ffff027224 */ /* 0x000fe200078e0016 */
[----:B------:R-:W4:Y:S01]  /*26670*/  S2R R26, SR_TID.X ;  /* 0x00000000001a7919 */ /* 0x000f220000002100 */
[----:B------:R-:W-:Y:S01]  /*26680*/  IMAD.MOV.U32 R3, RZ, RZ, R23 ;  /* 0x000000ffff037224 */ /* 0x000fe200078e0017 */
[----:B-1----:R-:W-:-:S04]  /*26690*/  UPRMT UR5, UR5, 0x8880, URZ ;  /* 0x0000888005057896 */ /* 0x002fc800080000ff */
[----:B------:R-:W-:Y:S02]  /*266a0*/  UISETP.NE.AND UP0, UPT, UR5, URZ, UPT ;  /* 0x000000ff0500728c */ /* 0x000fe4000bf05270 */
[----:B---3--:R-:W-:Y:S01]  /*266b0*/  USHF.L.U32 UR4, UR4, 0xb, URZ ;  /* 0x0000000b04047899 */ /* 0x008fe200080006ff */
[----:B----4-:R-:W-:Y:S01]  /*266c0*/  IMAD.SHL.U32 R0, R26, 0x8, RZ ;  /* 0x000000081a007824 */ /* 0x010fe200078e00ff */
[----:B------:R-:W-:Y:S06]  /*266d0*/  BAR.SYNC.DEFER_BLOCKING 0x0 ;  /* 0x0000000000007b1d */ /* 0x000fec0000010000 */
[----:B0-----:R-:W-:Y:S05]  /*266e0*/  BRA.U !UP0, `(.L_x_2883) ;  /* 0x0000000508007547 */ /* 0x001fea000b800000 */
[----:B------:R-:W0:Y:S01]  /*266f0*/  S2R R9, SR_LANEID ;  /* 0x0000000000097919 */ /* 0x000e220000000000 */
[----:B------:R-:W1:Y:S01]  /*26700*/  S2UR UR8, SR_CgaCtaId ;  /* 0x00000000000879c3 */ /* 0x000e620000008800 */
[----:B------:R-:W-:Y:S01]  /*26710*/  LOP3.LUT R0, R0, 0x1f00, RZ, 0xc0, !PT ;  /* 0x00001f0000007812 */ /* 0x000fe200078ec0ff */
[----:B------:R-:W-:Y:S02]  /*26720*/  UMOV UR5, 0x400 ;  /* 0x0000040000057882 */ /* 0x000fe40000000000 */
[----:B-1----:R-:W-:Y:S01]  /*26730*/  ULEA UR5, UR8, UR5, 0x18 ;  /* 0x0000000508057291 */ /* 0x002fe2000f8ec0ff */
[----:B------:R-:W1:Y:S01]  /*26740*/  LDCU.64 UR8, c[0x0][0x3a0] ;  /* 0x00007400ff0877ac */ /* 0x000e620008000a00 */
[----:B0-----:R-:W-:Y:S01]  /*26750*/  IMAD R4, R9, 0x8, R0 ;  /* 0x0000000809047824 */ /* 0x001fe200078e0200 */
[----:B------:R-:W-:-:S04]  /*26760*/  LOP3.LUT R0, R0, 0x1f, R26, 0xf8, !PT ;  /* 0x0000001f00007812 */ /* 0x000fc800078ef81a */
[----:B------:R-:W-:Y:S01]  /*26770*/  LEA.HI.SX32 R5, R4, R4, 0x1b ;  /* 0x0000000404057211 */ /* 0x000fe200078fdaff */
[----:B------:R-:W-:Y:S01]  /*26780*/  IMAD R4, R9, -0x7, R4 ;  /* 0xfffffff909047824 */ /* 0x000fe200078e0204 */
[----:B------:R-:W-:Y:S02]  /*26790*/  IADD3 R0, P0, PT, R0, UR4, RZ ;  /* 0x0000000400007c10 */ /* 0x000fe4000ff1e0ff */
        /* <DEDUP_REMOVED lines=16> */
[C---:B--2---:R-:W-:Y:S01]  /*268a0*/  VIADD R15, R4.reuse, 0xc0 ;  /* 0x000000c0040f7836 */ /* 0x044fe20000000000 */
[----:B------:R-:W-:Y:S01]  /*268b0*/  LEA.HI.SX32 R13, R13, R4, 0x1b ;  /* 0x000000040d0d7211 */ /* 0x000fe200078fdaff */
[----:B------:R2:W-:Y:S01]  /*268c0*/  STS.64 [R5+0x30], R6 ;  /* 0x0000300605007388 */ /* 0x0005e20000000a00 */
[----:B---3--:R-:W-:-:S02]  /*268d0*/  VIADD R17, R4, 0xe0 ;  /* 0x000000e004117836 */ /* 0x008fc40000000000 */
        /* <DEDUP_REMOVED lines=8> */
[----:B--2---:R-:W-:Y:S01]  /*26960*/  LEA R6, R11, UR5, 0x3 ;  /* 0x000000050b067c11 */ /* 0x004fe2000f8e18ff */
[----:B------:R-:W-:Y:S01]  /*26970*/  NOP ;  /* 0x0000000000007918 */ /* 0x000fe20000000000 */
[----:B------:R-:W-:Y:S01]  /*26980*/  LEA R8, R21, UR5, 0x3 ;  /* 0x0000000515087c11 */ /* 0x000fe2000f8e18ff */
[----:B------:R-:W2:Y:S01]  /*26990*/  LDS.64 R2, [R2] ;  /* 0x0000000002027984 */ /* 0x000ea20000000a00 */
[----:B------:R-:W-:-:S02]  /*269a0*/  LEA R15, R15, UR5, 0x3 ;  /* 0x000000050f0f7c11 */ /* 0x000fc4000f8e18ff */
[----:B------:R-:W-:Y:S01]  /*269b0*/  LEA R17, R17, UR5, 0x3 ;  /* 0x0000000511117c11 */ /* 0x000fe2000f8e18ff */
[----:B------:R-:W3:Y:S01]  /*269c0*/  LDS.64 R4, [R4+0x100] ;  /* 0x0001000004047984 */ /* 0x000ee20000000a00 */
[----:B0-----:R-:W-:Y:S01]  /*269d0*/  IMAD.X R19, RZ, RZ, RZ, P0 ;  /* 0x000000ffff137224 */ /* 0x001fe200000e06ff */
[C---:B-1----:R-:W-:Y:S02]  /*269e0*/  LEA R18, P0, R0.reuse, UR8, 0x3 ;  /* 0x0000000800127c11 */ /* 0x042fe4000f8018ff */
[----:B------:R-:W0:Y:S02]  /*269f0*/  LDS.64 R6, [R6+0x200] ;  /* 0x0002000006067984 */ /* 0x000e240000000a00 */
[----:B------:R-:W-:Y:S02]  /*26a00*/  LEA.HI.X R19, R0, UR9, R19, 0x3, P0 ;  /* 0x0000000900137c11 */ /* 0x000fe400080f1c13 */
[----:B------:R-:W1:Y:S04]  /*26a10*/  LDS.64 R8, [R8+0x300] ;  /* 0x0003000008087984 */ /* 0x000e680000000a00 */
[----:B------:R-:W4:Y:S04]  /*26a20*/  LDS.64 R10, [R10+0x400] ;  /* 0x000400000a0a7984 */ /* 0x000f280000000a00 */
[----:B------:R-:W4:Y:S04]  /*26a30*/  LDS.64 R12, [R13+0x500] ;  /* 0x000500000d0c7984 */ /* 0x000f280000000a00 */
[----:B------:R-:W4:Y:S04]  /*26a40*/  LDS.64 R14, [R15+0x600] ;  /* 0x000600000f0e7984 */ /* 0x000f280000000a00 */
[----:B------:R-:W4:Y:S04]  /*26a50*/  LDS.64 R16, [R17+0x700] ;  /* 0x0007000011107984 */ /* 0x000f280000000a00 */
[----:B--2---:R-:W-:Y:S04]  /*26a60*/  STG.E.64 desc[UR6][R18.64], R2 ;  /* 0x0000000212007986 */ /* 0x004fe8000c101b06 */
[----:B---3--:R-:W-:Y:S04]  /*26a70*/  STG.E.64 desc[UR6][R18.64+0x100], R4 ;  /* 0x0001000412007986 */ /* 0x008fe8000c101b06 */
[----:B0-----:R-:W-:Y:S04]  /*26a80*/  STG.E.64 desc[UR6][R18.64+0x200], R6 ;  /* 0x0002000612007986 */ /* 0x001fe8000c101b06 */
[----:B-1----:R-:W-:Y:S04]  /*26a90*/  STG.E.64 desc[UR6][R18.64+0x300], R8 ;  /* 0x0003000812007986 */ /* 0x002fe8000c101b06 */
[----:B----4-:R-:W-:Y:S04]  /*26aa0*/  STG.E.64 desc[UR6][R18.64+0x400], R10 ;  /* 0x0004000a12007986 */ /* 0x010fe8000c101b06 */
[----:B------:R-:W-:Y:S04]  /*26ab0*/  STG.E.64 desc[UR6][R18.64+0x500], R12 ;  /* 0x0005000c12007986 */ /* 0x000fe8000c101b06 */
[----:B------:R-:W-:Y:S04]  /*26ac0*/  STG.E.64 desc[UR6][R18.64+0x600], R14 ;  /* 0x0006000e12007986 */ /* 0x000fe8000c101b06 */
[----:B------:R-:W-:Y:S01]  /*26ad0*/  STG.E.64 desc[UR6][R18.64+0x700], R16 ;  /* 0x0007001012007986 */ /* 0x000fe2000c101b06 */
[----:B------:R-:W-:Y:S05]  /*26ae0*/  EXIT ;  /* 0x000000000000794d */ /* 0x000fea0003800000 */
.L_x_2883:
        /* <DEDUP_REMOVED lines=28> */
[C---:B--2---:R-:W-:Y:S02]  /*26cb0*/  VIADD R15, R4.reuse, 0xc0 ;  /* 0x000000c0040f7836 */ /* 0x044fe40000000000 */
[-C--:B------:R-:W-:Y:S01]  /*26cc0*/  LEA.HI.SX32 R13, R13, R4.reuse, 0x1b ;  /* 0x000000040d0d7211 */ /* 0x080fe200078fdaff */
[----:B------:R2:W-:Y:S01]  /*26cd0*/  STS.64 [R9+0x38], R2 ;  /* 0x0000380209007388 */ /* 0x0005e20000000a00 */
[----:B---3--:R-:W-:Y:S01]  /*26ce0*/  VIADD R17, R4, 0xe0 ;  /* 0x000000e004117836 */ /* 0x008fe20000000000 */
        /* <DEDUP_REMOVED lines=8> */
[----:B--2---:R-:W-:Y:S01]  /*26d70*/  LEA R2, R5, UR5, 0x3 ;  /* 0x0000000505027c11 */ /* 0x004fe2000f8e18ff */
[----:B------:R-:W-:Y:S01]  /*26d80*/  NOP ;  /* 0x0000000000007918 */ /* 0x000fe20000000000 */
[----:B------:R-:W-:-:S04]  /*26d90*/  LEA R15, R15, UR5, 0x3 ;  /* 0x000000050f0f7c11 */ /* 0x000fc8000f8e18ff */
[----:B------:R-:W2:Y:S01]  /*26da0*/  LDS.64 R2, [R2] ;  /* 0x0000000002027984 */ /* 0x000ea20000000a00 */
[----:B------:R-:W-:Y:S01]  /*26db0*/  LEA R17, R17, UR5, 0x3 ;  /* 0x0000000511117c11 */ /* 0x000fe2000f8e18ff */
[----:B0-----:R-:W-:Y:S02]  /*26dc0*/  IMAD.X R19, RZ, RZ, RZ, P0 ;  /* 0x000000ffff137224 */ /* 0x001fe400000e06ff */
[----:B------:R-:W0:Y:S01]  /*26dd0*/  LDS.64 R4, [R4+0x100] ;  /* 0x0001000004047984 */ /* 0x000e220000000a00 */
[----:B-1----:R-:W-:-:S03]  /*26de0*/  LEA R18, P0, R0, UR8, 0x3 ;  /* 0x0000000800127c11 */ /* 0x002fc6000f8018ff */
[----:B------:R-:W1:Y:S01]  /*26df0*/  LDS.64 R6, [R6+0x200] ;  /* 0x0002000006067984 */ /* 0x000e620000000a00 */
[----:B------:R-:W-:-:S03]  /*26e00*/  LEA.HI.X R19, R0, UR9, R19, 0x3, P0 ;  /* 0x0000000900137c11 */ /* 0x000fc600080f1c13 */
[----:B------:R-:W3:Y:S04]  /*26e10*/  LDS.64 R8, [R8+0x300] ;  /* 0x0003000008087984 */ /* 0x000ee80000000a00 */
[----:B------:R-:W4:Y:S04]  /*26e20*/  LDS.64 R10, [R10+0x400] ;  /* 0x000400000a0a7984 */ /* 0x000f280000000a00 */
[----:B------:R-:W4:Y:S04]  /*26e30*/  LDS.64 R12, [R13+0x500] ;  /* 0x000500000d0c7984 */ /* 0x000f280000000a00 */
[----:B------:R-:W4:Y:S04]  /*26e40*/  LDS.64 R14, [R15+0x600] ;  /* 0x000600000f0e7984 */ /* 0x000f280000000a00 */
[----:B------:R-:W4:Y:S04]  /*26e50*/  LDS.64 R16, [R17+0x700] ;  /* 0x0007000011107984 */ /* 0x000f280000000a00 */
[----:B--2---:R-:W-:Y:S04]  /*26e60*/  STG.E.64 desc[UR6][R18.64], R2 ;  /* 0x0000000212007986 */ /* 0x004fe8000c101b06 */
[----:B0-----:R-:W-:Y:S04]  /*26e70*/  STG.E.64 desc[UR6][R18.64+0x100], R4 ;  /* 0x0001000412007986 */ /* 0x001fe8000c101b06 */
[----:B-1----:R-:W-:Y:S04]  /*26e80*/  STG.E.64 desc[UR6][R18.64+0x200], R6 ;  /* 0x0002000612007986 */ /* 0x002fe8000c101b06 */
[----:B---3--:R-:W-:Y:S04]  /*26e90*/  STG.E.64 desc[UR6][R18.64+0x300], R8 ;  /* 0x0003000812007986 */ /* 0x008fe8000c101b06 */
[----:B----4-:R-:W-:Y:S04]  /*26ea0*/  STG.E.64 desc[UR6][R18.64+0x400], R10 ;  /* 0x0004000a12007986 */ /* 0x010fe8000c101b06 */
[----:B------:R-:W-:Y:S04]  /*26eb0*/  STG.E.64 desc[UR6][R18.64+0x500], R12 ;  /* 0x0005000c12007986 */ /* 0x000fe8000c101b06 */
[----:B------:R-:W-:Y:S04]  /*26ec0*/  STG.E.64 desc[UR6][R18.64+0x600], R14 ;  /* 0x0006000e12007986 */ /* 0x000fe8000c101b06 */
[----:B------:R-:W-:Y:S01]  /*26ed0*/  STG.E.64 desc[UR6][R18.64+0x700], R16 ;  /* 0x0007001012007986 */ /* 0x000fe2000c101b06 */
[----:B------:R-:W-:Y:S05]  /*26ee0*/  EXIT ;  /* 0x000000000000794d */ /* 0x000fea0003800000 */
.L_x_2692:
        /* <DEDUP_REMOVED lines=9> */
[C---:B------:R-:W-:Y:S01]  /*26f80*/  LOP3.LUT R6, R7.reuse, R6, RZ, 0xfc, !PT ;  /* 0x0000000607067212 */ /* 0x040fe200078efcff */
[----:B------:R-:W2:Y:S01]  /*26f90*/  S2R R35, SR_TID.X ;  /* 0x0000000000237919 */ /* 0x000ea20000002100 */
[----:B------:R-:W-:Y:S01]  /*26fa0*/  BSSY.RECONVERGENT B0, `(.L_x_2884) ;  /* 0x0000114000007945 */ /* 0x000fe20003800200 */
[----:B------:R-:W-:Y:S01]  /*26fb0*/  IMAD.IADD R9, R7, 0x1, -R8 ;  /* 0x0000000107097824 */ /* 0x000fe200078e0a08 */
[----:B------:R-:W-:Y:S01]  /*26fc0*/  ISETP.NE.AND P1, PT, R6, -0x1, PT ;  /* 0xffffffff0600780c */ /* 0x000fe20003f25270 */
[----:B------:R-:W-:Y:S01]  /*26fd0*/  IMAD.SHL.U32 R7, R8, 0x800, RZ ;  /* 0x0000080008077824 */ /* 0x000fe200078e00ff */
[----:B------:R-:W-:Y:S01]  /*26fe0*/  UISETP.NE.AND UP0, UPT, UR4, URZ, UPT ;  /* 0x000000ff0400728c */ /* 0x000fe2000bf05270 */
[----:B------:R-:W-:Y:S01]  /*26ff0*/  IMAD.SHL.U32 R24, R9, 0x800, RZ ;  /* 0x0000080009187824 */ /* 0x000fe200078e00ff */
[----:B-1----:R-:W-:Y:S01]  /*27000*/  LOP3.LUT R2, R5, 0xfffff800, RZ, 0xc0, !PT ;  /* 0xfffff80005027812 */ /* 0x002fe200078ec0ff */
[----:B---3--:R-:W-:Y:S01]  /*27010*/  IMAD.IADD R5, R10, 0x1, -R7 ;  /* 0x000000010a057824 */ /* 0x008fe200078e0a07 */
[----:B------:R-:W-:Y:S01]  /*27020*/  ACQBULK ;  /* 0x000000000000782e */ /* 0x000fe20000000000 */
[C---:B------:R-:W-:Y:S01]  /*27030*/  VIADD R3, R24.reuse, 0x7ff ;  /* 0x000007ff18037836 */ /* 0x040fe20000000000 */
[----:B------:R-:W-:-:S02]  /*27040*/  ISETP.NE.AND P0, PT, R24, -0x800, PT ;  /* 0xfffff8001800780c */ /* 0x000fc40003f05270 */
[----:B------:R-:W-:-:S11]  /*27050*/  VIMNMX.U32 R9, PT, PT, R2, R5, !PT ;  /* 0x0000000502097248 */ /* 0x000fd60007fe0000 */
[----:B------:R-:W-:Y:S02]  /*27060*/  @P0 VIADD R3, R24, 0x800 ;  /* 0x0000080018030836 */ /* 0x000fe40000000000 */
[----:B----4-:R-:W-:-:S04]  /*27070*/  IMAD.IADD R4, R4, 0x1, -R7 ;  /* 0x0000000104047824 */ /* 0x010fc800078e0a07 */
[----:B------:R-:W-:Y:S01]  /*27080*/  IMAD.IADD R3, R3, 0x1, -R4 ;  /* 0x0000000103037824 */ /* 0x000fe200078e0a04 */
[----:B------:R-:W-:Y:S01]  /*27090*/  @!P1 VIMNMX.U32 R4, PT, PT, R2, R5, PT ;  /* 0x0000000502049248 */ /* 0x000fe20003fe0000 */
[----:B-----5:R-:W-:Y:S02]  /*270a0*/  IMAD.IADD R25, R0, 0x1, -R7 ;  /* 0x0000000100197824 */ /* 0x020fe400078e0a07 */
[----:B------:R-:W-:Y:S01]  /*270b0*/  IMAD.IADD R0, R9, 0x1, -R2 ;  /* 0x0000000109007824 */ /* 0x000fe200078e0a02 */
[----:B------:R-:W-:Y:S01]  /*270c0*/  SEL R3, R2, R3, !P1 ;  /* 0x0000000302037207 */ /* 0x000fe20004800000 */
[----:B------:R-:W-:-:S03]  /*270d0*/  IMAD.IADD R32, R4, 0x1, -R25 ;  /* 0x0000000104207824 */ /* 0x000fc600078e0a19 */
[----:B------:R-:W-:Y:S02]  /*270e0*/  VIADDMNMX.U32 R24, R24, -R25, R0, PT ;  /* 0x8000001918187246 */ /* 0x000fe40003800000 */
[----:B------:R-:W-:-:S05]  /*270f0*/  VIMNMX.U32 R3, PT, PT, R0, R3, PT ;  /* 0x0000000300037248 */ /* 0x000fca0003fe0000 */
[----:B------:R-:W-:Y:S01]  /*27100*/  IMAD.IADD R0, R3, 0x1, -R24 ;  /* 0x0000000103007824 */ /* 0x000fe200078e0a18 */
[----:B--2---:R-:W-:Y:S06]  /*27110*/  BRA.U !UP0, `(.L_x_2885) ;  /* 0x0000000508fc7547 */ /* 0x004fec000b800000 */
[----:B------:R-:W-:Y:S01]  /*27120*/  IMAD.IADD R16, R32, 0x1, R0 ;  /* 0x0000000120107824 */ /* 0x000fe200078e0200 */
[----:B------:R-:W-:Y:S01]  /*27130*/  IADD3 R25, P2, PT, R7, R25, RZ ;  /* 0x0000001907197210 */ /* 0x000fe20007f5e0ff */
[C---:B------:R-:W-:Y:S01]  /*27140*/  VIADD R21, R35.reuse, 0x100 ;  /* 0x0000010023157836 */ /* 0x040fe20000000000 */
[----:B------:R-:W-:Y:S01]  /*27150*/  IADD3 R24, P3, P5, R24, R7, R2 ;  /* 0x0000000718187210 */ /* 0x000fe20007d7e002 */
[C---:B------:R-:W-:Y:S01]  /*27160*/  VIADD R17, R35.reuse, 0x200 ;  /* 0x0000020023117836 */ /* 0x040fe20000000000 */
[----:B------:R-:W-:Y:S01]  /*27170*/  R2UR UR13, R16 ;  /* 0x00000000100d72ca */ /* 0x000fe200000e0000 */
[----:B------:R-:W-:Y:S01]  /*27180*/  VIADD R23, R35, 0x300 ;  /* 0x0000030023177836 */ /* 0x000fe20000000000 */
[----:B------:R-:W-:Y:S01]  /*27190*/  IADD3.X R26, PT, PT, RZ, RZ, RZ, P3, P5 ;  /* 0x000000ffff1a7210 */ /* 0x000fe20001fea4ff */
[----:B------:R-:W-:-:S10]  /*271a0*/  IMAD.X R27, RZ, RZ, RZ, P2 ;  /* 0x000000ffff1b7224 */ /* 0x000fd400010e06ff */
[----:B------:R-:W-:Y:S02]  /*271b0*/  ISETP.GE.AND P0, PT, R21, UR13, PT ;  /* 0x0000000d15007c0c */ /* 0x000fe4000bf06270 */
[----:B------:R-:W-:Y:S02]  /*271c0*/  ISETP.GE.AND P4, PT, R17, UR13, PT ;  /* 0x0000000d11007c0c */ /* 0x000fe4000bf86270 */
[----:B------:R-:W-:-:S09]  /*271d0*/  ISETP.GE.AND P5, PT, R23, UR13, PT ;  /* 0x0000000d17007c0c */ /* 0x000fd2000bfa6270 */
[----:B------:R-:W1:Y:S01]  /*271e0*/  @!P0 LDC.64 R18, c[0x0][0x388] ;  /* 0x0000e200ff128b82 */ /* 0x000e620000000a00 */
[C-C-:B------:R-:W-:Y:S01]  /*271f0*/  @!P0 IMAD.IADD R16, R21.reuse, 0x1, -R32.reuse ;  /* 0x0000000115108824 */ /* 0x140fe200078e0a20 */
[----:B------:R-:W-:Y:S01]  /*27200*/  @!P0 ISETP.GE.AND P1, PT, R21, R32, PT ;  /* 0x000000201500820c */ /* 0x000fe20003f26270 */
[----:B0-----:R-:W-:-:S03]  /*27210*/  @!P4 IMAD.IADD R28, R17, 0x1, -R32 ;  /* 0x00000001111cc824 */ /* 0x001fc600078e0a20 */
[----:B------:R-:W-:Y:S02]  /*27220*/  @!P0 SEL R30, R21, R16, !P1 ;  /* 0x00000010151e8207 */ /* 0x000fe40004800000 */
[----:B------:R-:W-:Y:S02]  /*27230*/  @!P0 SEL R21, R25, R24, !P1 ;  /* 0x0000001819158207 */ /* 0x000fe40004800000 */
[----:B------:R-:W-:Y:S02]  /*27240*/  @!P0 SHF.R.S32.HI R16, RZ, 0x1f, R16 ;  /* 0x0000001fff108819 */ /* 0x000fe40000011410 */
[----:B------:R-:W-:Y:S02]  /*27250*/  @!P0 IADD3 R30, P2, PT, R30, R21, RZ ;  /* 0x000000151e1e8210 */ /* 0x000fe40007f5e0ff */
[----:B------:R-:W-:Y:S02]  /*27260*/  @!P0 SEL R21, R27, R26, !P1 ;  /* 0x0000001a1b158207 */ /* 0x000fe40004800000 */
[----:B------:R-:W-:-:S02]  /*27270*/  @!P0 SEL R16, R16, RZ, P1 ;  /* 0x000000ff10108207 */ /* 0x000fc40000800000 */
[----:B------:R-:W-:-:S03]  /*27280*/  @!P4 ISETP.GE.AND P1, PT, R17, R32, PT ;  /* 0x000000201100c20c */ /* 0x000fc60003f26270 */
[----:B------:R-:W-:Y:S01]  /*27290*/  @!P0 IMAD.X R16, R16, 0x1, R21, P2 ;  /* 0x0000000110108824 */ /* 0x000fe200010e0615 */
[----:B------:R-:W-:Y:S01]  /*272a0*/  @!P4 SEL R22, R17, R28, !P1 ;  /* 0x0000001c1116c207 */ /* 0x000fe20004800000 */
[----:B------:R-:W0:Y:S01]  /*272b0*/  @!P4 LDC.64 R20, c[0x0][0x388] ;  /* 0x0000e200ff14cb82 */ /* 0x000e220000000a00 */
[C---:B-1----:R-:W-:Y:S02]  /*272c0*/  @!P0 LEA R18, P2, R30.reuse, R18, 0x3 ;  /* 0x000000121e128211 */ /* 0x042fe400078418ff */
[----:B------:R-:W-:Y:S02]  /*272d0*/  @!P4 SEL R29, R25, R24, !P1 ;  /* 0x00000018191dc207 */ /* 0x000fe40004800000 */
[----:B------:R-:W-:Y:S01]  /*272e0*/  @!P0 LEA.HI.X R19, R30, R19, R16, 0x3, P2 ;  /* 0x000000131e138211 */ /* 0x000fe200010f1c10 */
[C---:B------:R-:W-:Y:S01]  /*272f0*/  @!P5 IMAD.IADD R30, R23.reuse, 0x1, -R32 ;  /* 0x00000001171ed824 */ /* 0x040fe200078e0a20 */
[----:B------:R-:W-:Y:S01]  /*27300*/  @!P4 SHF.R.S32.HI R28, RZ, 0x1f, R28 ;  /* 0x0000001fff1cc819 */ /* 0x000fe2000001141c */
[----:B------:R-:W1:Y:S01]  /*27310*/  @!P5 LDC.64 R16, c[0x0][0x388] ;  /* 0x0000e200ff10db82 */ /* 0x000e620000000a00 */
[----:B------:R-:W-:Y:S01]  /*27320*/  @!P5 ISETP.GE.AND P2, PT, R23, R32, PT ;  /* 0x000000201700d20c */ /* 0x000fe20003f46270 */
[----:B------:R2:W5:Y:S01]  /*27330*/  @!P0 LDG.E.64 R4, desc[UR6][R18.64] ;  /* 0x0000000612048981 */ /* 0x000562000c1e1b00 */
[----:B------:R-:W-:-:S02]  /*27340*/  @!P4 IADD3 R22, P3, PT, R22, R29, RZ ;  /* 0x0000001d1616c210 */ /* 0x000fc40007f7e0ff */
[----:B------:R-:W-:Y:S02]  /*27350*/  LOP3.LUT R29, R35, 0x400, RZ, 0xfc, !PT ;  /* 0x00000400231d7812 */ /* 0x000fe400078efcff */
[----:B------:R-:W-:Y:S02]  /*27360*/  @!P4 SEL R28, R28, RZ, P1 ;  /* 0x000000ff1c1cc207 */ /* 0x000fe40000800000 */
[----:B------:R-:W-:Y:S02]  /*27370*/  @!P4 SEL R31, R27, R26, !P1 ;  /* 0x0000001a1b1fc207 */ /* 0x000fe40004800000 */
[----:B------:R-:W-:Y:S02]  /*27380*/  @!P5 SEL R23, R23, R30, !P2 ;  /* 0x0000001e1717d207 */ /* 0x000fe40005000000 */
[----:B------:R-:W-:Y:S02]  /*27390*/  @!P5 SEL R34, R25, R24, !P2 ;  /* 0x000000181922d207 */ /* 0x000fe40005000000 */
[----:B------:R-:W-:Y:S01]  /*273a0*/  @!P5 SHF.R.S32.HI R30, RZ, 0x1f, R30 ;  /* 0x0000001fff1ed819 */ /* 0x000fe2000001141e */
[----:B------:R-:W-:Y:S01]  /*273b0*/  @!P4 IMAD.X R31, R28, 0x1, R31, P3 ;  /* 0x000000011c1fc824 */ /* 0x000fe200018e061f */
[----:B------:R-:W-:-:S02]  /*273c0*/  ISETP.GE.AND P1, PT, R29, UR13, PT ;  /* 0x0000000d1d007c0c */ /* 0x000fc4000bf26270 */
[----:B------:R-:W-:Y:S02]  /*273d0*/  @!P5 IADD3 R23, P6, PT, R23, R34, RZ ;  /* 0x000000221717d210 */ /* 0x000fe40007fde0ff */
[----:B--2---:R-:W-:Y:S02]  /*273e0*/  @!P5 SEL R19, R27, R26, !P2 ;  /* 0x0000001a1b13d207 */ /* 0x004fe40005000000 */
[----:B------:R-:W-:Y:S02]  /*273f0*/  @!P5 SEL R28, R30, RZ, P2 ;  /* 0x000000ff1e1cd207 */ /* 0x000fe40001000000 */
[----:B0-----:R-:W-:-:S03]  /*27400*/  @!P4 LEA R20, P0, R22, R20, 0x3 ;  /* 0x000000141614c211 */ /* 0x001fc600078018ff */
[----:B------:R-:W-:Y:S01]  /*27410*/  @!P5 IMAD.X R28, R28, 0x1, R19, P6 ;  /* 0x000000011c1cd824 */ /* 0x000fe200030e0613 */
[----:B------:R-:W-:Y:S01]  /*27420*/  @!P4 LEA.HI.X R21, R22, R21, R31, 0x3, P0 ;  /* 0x000000151615c211 */ /* 0x000fe200000f1c1f */
[----:B------:R-:W-:Y:S01]  /*27430*/  VIADD R31, R35, 0x500 ;  /* 0x00000500231f7836 */ /* 0x000fe20000000000 */
[----:B-1----:R-:W-:Y:S01]  /*27440*/  @!P5 LEA R22, P0, R23, R16, 0x3 ;  /* 0x000000101716d211 */ /* 0x002fe200078018ff */
[C---:B------:R-:W-:Y:S01]  /*27450*/  @!P1 IMAD.IADD R18, R29.reuse, 0x1, -R32 ;  /* 0x000000011d129824 */ /* 0x040fe200078e0a20 */
[----:B------:R-:W-:Y:S01]  /*27460*/  @!P1 ISETP.GE.AND P3, PT, R29, R32, PT ;  /* 0x000000201d00920c */ /* 0x000fe20003f66270 */
[----:B------:R0:W5:Y:S01]  /*27470*/  @!P4 LDG.E.64 R6, desc[UR6][R20.64] ;  /* 0x000000061406c981 */ /* 0x000162000c1e1b00 */
[----:B------:R-:W-:Y:S02]  /*27480*/  @!P5 LEA.HI.X R23, R23, R17, R28, 0x3, P0 ;  /* 0x000000111717d211 */ /* 0x000fe400000f1c1c */
[----:B------:R-:W-:Y:S01]  /*27490*/  ISETP.GE.AND P0, PT, R31, UR13, PT ;  /* 0x0000000d1f007c0c */ /* 0x000fe2000bf06270 */
[----:B------:R-:W1:Y:S01]  /*274a0*/  @!P1 LDC.64 R16, c[0x0][0x388] ;  /* 0x0000e200ff109b82 */ /* 0x000e620000000a00 */
[----:B------:R-:W-:Y:S01]  /*274b0*/  @!P1 SEL R28, R29, R18, !P3 ;  /* 0x000000121d1c9207 */ /* 0x000fe20005800000 */
[----:B------:R-:W-:Y:S01]  /*274c0*/  VIADD R29, R35, 0x600 ;  /* 0x00000600231d7836 */ /* 0x000fe20000000000 */
[----:B------:R-:W-:Y:S01]  /*274d0*/  @!P1 SEL R19, R25, R24, !P3 ;  /* 0x0000001819139207 */ /* 0x000fe20005800000 */
[----:B------:R2:W5:Y:S01]  /*274e0*/  @!P5 LDG.E.64 R8, desc[UR6][R22.64] ;  /* 0x000000061608d981 */ /* 0x000562000c1e1b00 */
[----:B------:R-:W-:-:S02]  /*274f0*/  @!P1 SHF.R.S32.HI R30, RZ, 0x1f, R18 ;  /* 0x0000001fff1e9819 */ /* 0x000fc40000011412 */
[----:B------:R-:W-:Y:S02]  /*27500*/  @!P1 IADD3 R28, P2, PT, R28, R19, RZ ;  /* 0x000000131c1c9210 */ /* 0x000fe40007f5e0ff */
[----:B------:R-:W-:-:S03]  /*27510*/  ISETP.GE.AND P4, PT, R29, UR13, PT ;  /* 0x0000000d1d007c0c */ /* 0x000fc6000bf86270 */
[----:B------:R-:W3:Y:S01]  /*27520*/  @!P0 LDC.64 R18, c[0x0][0x388] ;  /* 0x0000e200ff128b82 */ /* 0x000ee20000000a00 */
[----:B------:R-:W-:Y:S01]  /*27530*/  @!P1 SEL R33, R30, RZ, P3 ;  /* 0x000000ff1e219207 */ /* 0x000fe20001800000 */
[C---:B------:R-:W-:Y:S01]  /*27540*/  @!P0 IMAD.IADD R30, R31.reuse, 0x1, -R32 ;  /* 0x000000011f1e8824 */ /* 0x040fe200078e0a20 */
[----:B------:R-:W-:Y:S02]  /*27550*/  @!P0 ISETP.GE.AND P5, PT, R31, R32, PT ;  /* 0x000000201f00820c */ /* 0x000fe40003fa6270 */
[----:B------:R-:W-:Y:S02]  /*27560*/  @!P1 SEL R34, R27, R26, !P3 ;  /* 0x0000001a1b229207 */ /* 0x000fe40005800000 */
[----:B0-----:R-:W-:Y:S02]  /*27570*/  @!P0 SEL R20, R25, R24, !P5 ;  /* 0x0000001819148207 */ /* 0x001fe40006800000 */
[----:B------:R-:W-:Y:S01]  /*27580*/  @!P0 SEL R31, R31, R30, !P5 ;  /* 0x0000001e1f1f8207 */ /* 0x000fe20006800000 */
[----:B------:R-:W-:Y:S01]  /*27590*/  @!P1 IMAD.X R33, R33, 0x1, R34, P2 ;  /* 0x0000000121219824 */ /* 0x000fe200010e0622 */
[----:B-1----:R-:W-:-:S02]  /*275a0*/  @!P1 LEA R16, P2, R28, R16, 0x3 ;  /* 0x000000101c109211 */ /* 0x002fc400078418ff */
[----:B--2---:R-:W-:Y:S02]  /*275b0*/  @!P0 IADD3 R22, P3, PT, R31, R20, RZ ;  /* 0x000000141f168210 */ /* 0x004fe40007f7e0ff */
[----:B------:R-:W0:Y:S01]  /*275c0*/  @!P4 LDC.64 R20, c[0x0][0x388] ;  /* 0x0000e200ff14cb82 */ /* 0x000e220000000a00 */
[----:B------:R-:W-:Y:S02]  /*275d0*/  @!P0 SHF.R.S32.HI R30, RZ, 0x1f, R30 ;  /* 0x0000001fff1e8819 */ /* 0x000fe4000001141e */
[----:B------:R-:W-:Y:S02]  /*275e0*/  @!P1 LEA.HI.X R17, R28, R17, R33, 0x3, P2 ;  /* 0x000000111c119211 */ /* 0x000fe400010f1c21 */
[----:B------:R-:W-:Y:S01]  /*275f0*/  ISETP.GE.AND P2, PT, R35, UR13, PT ;  /* 0x0000000d23007c0c */ /* 0x000fe2000bf46270 */
[----:B------:R-:W-:Y:S01]  /*27600*/  @!P4 IMAD.IADD R28, R29, 0x1, -R32 ;  /* 0x000000011d1cc824 */ /* 0x000fe200078e0a20 */
[----:B------:R-:W-:Y:S01]  /*27610*/  @!P0 SEL R31, R27, R26, !P5 ;  /* 0x0000001a1b1f8207 */ /* 0x000fe20006800000 */
[----:B------:R1:W5:Y:S01]  /*27620*/  @!P1 LDG.E.64 R2, desc[UR6][R16.64] ;  /* 0x0000000610029981 */ /* 0x000362000c1e1b00 */
[----:B------:R-:W-:-:S02]  /*27630*/  @!P0 SEL R30, R30, RZ, P5 ;  /* 0x000000ff1e1e8207 */ /* 0x000fc40002800000 */
[----:B------:R-:W-:-:S03]  /*27640*/  @!P4 ISETP.GE.AND P6, PT, R29, R32, PT ;  /* 0x000000201d00c20c */ /* 0x000fc60003fc6270 */
[----:B------:R-:W-:Y:S01]  /*27650*/  @!P0 IMAD.X R31, R30, 0x1, R31, P3 ;  /* 0x000000011e1f8824 */ /* 0x000fe200018e061f */
[----:B------:R-:W-:Y:S02]  /*27660*/  @!P4 SEL R23, R29, R28, !P6 ;  /* 0x0000001c1d17c207 */ /* 0x000fe40007000000 */
[----:B------:R-:W-:Y:S02]  /*27670*/  @!P4 SEL R30, R25, R24, !P6 ;  /* 0x00000018191ec207 */ /* 0x000fe40007000000 */
[C---:B---3--:R-:W-:Y:S02]  /*27680*/  @!P0 LEA R18, P3, R22.reuse, R18, 0x3 ;  /* 0x0000001216128211 */ /* 0x048fe400078618ff */
[----:B------:R-:W-:Y:S02]  /*27690*/  @!P4 SHF.R.S32.HI R29, RZ, 0x1f, R28 ;  /* 0x0000001fff1dc819 */ /* 0x000fe4000001141c */
[----:B------:R-:W-:Y:S02]  /*276a0*/  @!P4 IADD3 R28, P5, PT, R23, R30, RZ ;  /* 0x0000001e171cc210 */ /* 0x000fe40007fbe0ff */
[----:B------:R-:W-:-:S02]  /*276b0*/  @!P0 LEA.HI.X R19, R22, R19, R31, 0x3, P3 ;  /* 0x0000001316138211 */ /* 0x000fc400018f1c1f */
[----:B------:R-:W2:Y:S01]  /*276c0*/  @!P2 LDC.64 R22, c[0x0][0x388] ;  /* 0x0000e200ff16ab82 */ /* 0x000ea20000000a00 */
[----:B------:R-:W-:Y:S02]  /*276d0*/  @!P4 SEL R29, R29, RZ, P6 ;  /* 0x000000ff1d1dc207 */ /* 0x000fe40003000000 */
[----:B------:R-:W-:Y:S01]  /*276e0*/  @!P4 SEL R30, R27, R26, !P6 ;  /* 0x0000001a1b1ec207 */ /* 0x000fe20007000000 */
[----:B------:R1:W5:Y:S01]  /*276f0*/  @!P0 LDG.E.64 R10, desc[UR6][R18.64] ;  /* 0x00000006120a8981 */ /* 0x000362000c1e1b00 */
[----:B------:R-:W-:-:S03]  /*27700*/  @!P2 ISETP.GE.AND P3, PT, R35, R32, PT ;  /* 0x000000202300a20c */ /* 0x000fc60003f66270 */
[----:B------:R-:W-:Y:S01]  /*27710*/  @!P4 IMAD.X R30, R29, 0x1, R30, P5 ;  /* 0x000000011d1ec824 */ /* 0x000fe200028e061e */
[C---:B0-----:R-:W-:Y:S01]  /*27720*/  @!P4 LEA R20, P5, R28.reuse, R20, 0x3 ;  /* 0x000000141c14c211 */ /* 0x041fe200078a18ff */
[----:B------:R-:W-:Y:S01]  /*27730*/  @!P2 IMAD.IADD R29, R35, 0x1, -R32 ;  /* 0x00000001231da824 */ /* 0x000fe200078e0a20 */
[----:B------:R-:W-:Y:S02]  /*27740*/  @!P2 SEL R31, R25, R24, !P3 ;  /* 0x00000018191fa207 */ /* 0x000fe40005800000 */
[----:B------:R-:W-:Y:S02]  /*27750*/  @!P4 LEA.HI.X R21, R28, R21, R30, 0x3, P5 ;  /* 0x000000151c15c211 */ /* 0x000fe400028f1c1e */
[----:B------:R-:W-:Y:S02]  /*27760*/  @!P2 SEL R28, R35, R29, !P3 ;  /* 0x0000001d231ca207 */ /* 0x000fe40005800000 */
[----:B------:R-:W-:Y:S01]  /*27770*/  @!P2 SHF.R.S32.HI R29, RZ, 0x1f, R29 ;  /* 0x0000001fff1da819 */ /* 0x000fe2000001141d */
[----:B------:R1:W5:Y:S01]  /*27780*/  @!P4 LDG.E.64 R12, desc[UR6][R20.64] ;  /* 0x00000006140cc981 */ /* 0x000362000c1e1b00 */
[----:B------:R-:W-:-:S02]  /*27790*/  @!P2 IADD3 R28, P5, PT, R28, R31, RZ ;  /* 0x0000001f1c1ca210 */ /* 0x000fc40007fbe0ff */
[----:B------:R-:W-:Y:S02]  /*277a0*/  @!P2 SEL R29, R29, RZ, P3 ;  /* 0x000000ff1d1da207 */ /* 0x000fe40001800000 */
[----:B------:R-:W-:Y:S02]  /*277b0*/  @!P2 SEL R30, R27, R26, !P3 ;  /* 0x0000001a1b1ea207 */ /* 0x000fe40005800000 */
[----:B--2---:R-:W-:-:S03]  /*277c0*/  @!P2 LEA R22, P3, R28, R22, 0x3 ;  /* 0x000000161c16a211 */ /* 0x004fc600078618ff */
[----:B------:R-:W-:-:S05]  /*277d0*/  @!P2 IMAD.X R29, R29, 0x1, R30, P5 ;  /* 0x000000011d1da824 */ /* 0x000fca00028e061e */
[----:B------:R-:W-:-:S05]  /*277e0*/  @!P2 LEA.HI.X R23, R28, R23, R29, 0x3, P3 ;  /* 0x000000171c17a211 */ /* 0x000fca00018f1c1d */
[----:B------:R1:W5:Y:S01]  /*277f0*/  @!P2 LDG.E.64 R14, desc[UR6][R22.64] ;  /* 0x00000006160ea981 */ /* 0x000362000c1e1b00 */
[----:B------:R-:W-:-:S05]  /*27800*/  VIADD R29, R35, 0x700 ;  /* 0x00000700231d7836 */ /* 0x000fca0000000000 */
[----:B------:R-:W-:-:S13]  /*27810*/  ISETP.GE.AND P0, PT, R29, UR13, PT ;  /* 0x0000000d1d007c0c */ /* 0x000fda000bf06270 */
[----:B-1----:R-:W-:Y:S05]  /*27820*/  @P0 BRA `(.L_x_2886) ;  /* 0x00000008002c0947 */ /* 0x002fea0003800000 */
[----:B------:R-:W0:Y:S01]  /*27830*/  LDCU.64 UR4, c[0x0][0x388] ;  /* 0x00007100ff0477ac */ /* 0x000e220008000a00 */
[C---:B------:R-:W-:Y:S01]  /*27840*/  IMAD.IADD R16, R29.reuse, 0x1, -R32 ;  /* 0x000000011d107824 */ /* 0x040fe200078e0a20 */
[----:B------:R-:W-:-:S04]  /*27850*/  ISETP.GE.AND P0, PT, R29, R32, PT ;  /* 0x000000201d00720c */ /* 0x000fc80003f06270 */
[----:B------:R-:W-:Y:S02]  /*27860*/  SEL R17, R29, R16, !P0 ;  /* 0x000000101d117207 */ /* 0x000fe40004000000 */
[----:B------:R-:W-:Y:S02]  /*27870*/  SEL R24, R25, R24, !P0 ;  /* 0x0000001819187207 */ /* 0x000fe40004000000 */
[----:B------:R-:W-:Y:S02]  /*27880*/  SHF.R.S32.HI R16, RZ, 0x1f, R16 ;  /* 0x0000001fff107819 */ /* 0x000fe40000011410 */
[----:B------:R-:W-:Y:S02]  /*27890*/  SEL R27, R27, R26, !P0 ;  /* 0x0000001a1b1b7207 */ /* 0x000fe40004000000 */
[----:B------:R-:W-:Y:S02]  /*278a0*/  IADD3 R17, P1, PT, R17, R24, RZ ;  /* 0x0000001811117210 */ /* 0x000fe40007f3e0ff */
[----:B------:R-:W-:-:S05]  /*278b0*/  SEL R16, R16, RZ, P0 ;  /* 0x000000ff10107207 */ /* 0x000fca0000000000 */
[----:B------:R-:W-:Y:S01]  /*278c0*/  IMAD.X R18, R16, 0x1, R27, P1 ;  /* 0x0000000110127824 */ /* 0x000fe200008e061b */
[----:B0-----:R-:W-:-:S04]  /*278d0*/  LEA R16, P0, R17, UR4, 0x3 ;  /* 0x0000000411107c11 */ /* 0x001fc8000f8018ff */
[----:B------:R-:W-:-:S06]  /*278e0*/  LEA.HI.X R17, R17, UR5, R18, 0x3, P0 ;  /* 0x0000000511117c11 */ /* 0x000fcc00080f1c12 */
[----:B------:R-:W5:Y:S01]  /*278f0*/  LDG.E.64 R16, desc[UR6][R16.64] ;  /* 0x0000000610107981 */ /* 0x000f62000c1e1b00 */
[----:B------:R-:W-:Y:S05]  /*27900*/  BRA `(.L_x_2886) ;  /* 0x0000000400f47947 */ /* 0x000fea0003800000 */
.L_x_2885:
[----:B------:R-:W-:Y:S01]  /*27910*/  IMAD.IADD R18, R32, 0x1, R0 ;  /* 0x0000000120127824 */ /* 0x000fe200078e0200 */
[----:B------:R-:W-:Y:S01]  /*27920*/  IADD3 R26, P1, PT, R7, R25, RZ ;  /* 0x00000019071a7210 */ /* 0x000fe20007f3e0ff */
[C---:B------:R-:W-:Y:S01]  /*27930*/  VIADD R19, R35.reuse, 0x100 ;  /* 0x0000010023137836 */ /* 0x040fe20000000000 */
[----:B------:R-:W-:Y:S01]  /*27940*/  IADD3 R27, P3, P4, R24, R7, R2 ;  /* 0x00000007181b7210 */ /* 0x000fe20007c7e002 */
[C---:B------:R-:W-:Y:S01]  /*27950*/  VIADD R23, R35.reuse, 0x200 ;  /* 0x0000020023177836 */ /* 0x040fe20000000000 */
[----:B------:R-:W-:Y:S01]  /*27960*/  R2UR UR13, R18 ;  /* 0x00000000120d72ca */ /* 0x000fe200000e0000 */
[----:B------:R-:W-:Y:S01]  /*27970*/  IMAD.X R25, RZ, RZ, RZ, P1 ;  /* 0x000000ffff197224 */ /* 0x000fe200008e06ff */
[----:B------:R-:W-:Y:S01]  /*27980*/  IADD3.X R24, PT, PT, RZ, RZ, RZ, P3, P4 ;  /* 0x000000ffff187210 */ /* 0x000fe20001fe84ff */
[C---:B------:R-:W-:Y:S01]  /*27990*/  VIADD R33, R35.reuse, 0x300 ;  /* 0x0000030023217836 */ /* 0x040fe20000000000 */
[----:B------:R-:W-:-:S09]  /*279a0*/  LOP3.LUT R31, R35, 0x400, RZ, 0xfc, !PT ;  /* 0x00000400231f7812 */ /* 0x000fd200078efcff */
        /* <DEDUP_REMOVED lines=10> */
[----:B0-----:R-:W-:Y:S02]  /*27a50*/  @!P0 IADD3 R28, P1, PT, R22, R19, RZ ;  /* 0x00000013161c8210 */ /* 0x001fe40007f3e0ff */
[----:B------:R-:W-:Y:S02]  /*27a60*/  @!P0 SEL R22, R25, R24, !P5 ;  /* 0x0000001819168207 */ /* 0x000fe40006800000 */
[----:B------:R-:W-:Y:S02]  /*27a70*/  @!P0 SEL R29, R18, RZ, P5 ;  /* 0x000000ff121d8207 */ /* 0x000fe40002800000 */
[----:B------:R-:W0:Y:S03]  /*27a80*/  @!P2 LDC.64 R18, c[0x0][0x3a0] ;  /* 0x0000e800ff12ab82 */ /* 0x000e260000000a00 */
[----:B------:R-:W-:Y:S01]  /*27a90*/  @!P0 IMAD.X R22, R29, 0x1, R22, P1 ;  /* 0x000000011d168824 */ /* 0x000fe200008e0616 */
[----:B------:R-:W-:-:S02]  /*27aa0*/  @!P2 SEL R29, R26, R27, !P3 ;  /* 0x0000001b1a1da207 */ /* 0x000fc40005800000 */
[----:B-1----:R-:W-:-:S04]  /*27ab0*/  @!P0 LEA R20, P1, R28, R20, 0x3 ;  /* 0x000000141c148211 */ /* 0x002fc800078218ff */
[----:B------:R-:W-:Y:S02]  /*27ac0*/  @!P0 LEA.HI.X R21, R28, R21, R22, 0x3, P1 ;  /* 0x000000151c158211 */ /* 0x000fe400008f1c16 */
[----:B------:R-:W-:Y:S02]  /*27ad0*/  ISETP.GE.AND P1, PT, R33, UR13, PT ;  /* 0x0000000d21007c0c */ /* 0x000fe4000bf26270 */
[----:B------:R-:W-:Y:S01]  /*27ae0*/  @!P2 SEL R22, R23, R30, !P3 ;  /* 0x0000001e1716a207 */ /* 0x000fe20005800000 */
[----:B------:R1:W5:Y:S01]  /*27af0*/  @!P0 LDG.E.64 R4, desc[UR6][R20.64] ;  /* 0x0000000614048981 */ /* 0x000362000c1e1b00 */
[----:B------:R-:W-:Y:S02]  /*27b00*/  @!P2 SHF.R.S32.HI R30, RZ, 0x1f, R30 ;  /* 0x0000001fff1ea819 */ /* 0x000fe4000001141e */
[----:B------:R-:W-:Y:S02]  /*27b10*/  @!P2 IADD3 R29, P4, PT, R22, R29, RZ ;  /* 0x0000001d161da210 */ /* 0x000fe40007f9e0ff */
[----:B------:R-:W-:-:S02]  /*27b20*/  @!P2 SEL R22, R25, R24, !P3 ;  /* 0x000000181916a207 */ /* 0x000fc40005800000 */
[----:B------:R-:W-:-:S05]  /*27b30*/  @!P2 SEL R23, R30, RZ, P3 ;  /* 0x000000ff1e17a207 */ /* 0x000fca0001800000 */
[----:B------:R-:W-:Y:S02]  /*27b40*/  @!P2 IMAD.X R30, R23, 0x1, R22, P4 ;  /* 0x00000001171ea824 */ /* 0x000fe400020e0616 */
[----:B------:R-:W2:Y:S01]  /*27b50*/  @!P1 LDC.64 R22, c[0x0][0x3a0] ;  /* 0x0000e800ff169b82 */ /* 0x000ea20000000a00 */
[----:B------:R-:W-:Y:S02]  /*27b60*/  ISETP.GE.AND P0, PT, R31, UR13, PT ;  /* 0x0000000d1f007c0c */ /* 0x000fe4000bf06270 */
[----:B0-----:R-:W-:Y:S01]  /*27b70*/  @!P2 LEA R28, P3, R29, R18, 0x3 ;  /* 0x000000121d1ca211 */ /* 0x001fe200078618ff */
[C---:B------:R-:W-:Y:S01]  /*27b80*/  @!P1 IMAD.IADD R18, R33.reuse, 0x1, -R32 ;  /* 0x0000000121129824 */ /* 0x040fe200078e0a20 */
[----:B------:R-:W-:Y:S02]  /*27b90*/  @!P1 ISETP.GE.AND P4, PT, R33, R32, PT ;  /* 0x000000202100920c */ /* 0x000fe40003f86270 */
[----:B------:R-:W-:Y:S02]  /*27ba0*/  @!P2 LEA.HI.X R29, R29, R19, R30, 0x3, P3 ;  /* 0x000000131d1da211 */ /* 0x000fe400018f1c1e */
[----:B------:R-:W-:-:S02]  /*27bb0*/  @!P1 SEL R33, R33, R18, !P4 ;  /* 0x0000001221219207 */ /* 0x000fc40006000000 */
[----:B------:R-:W-:Y:S01]  /*27bc0*/  @!P1 SEL R30, R26, R27, !P4 ;  /* 0x0000001b1a1e9207 */ /* 0x000fe20006000000 */
[----:B------:R0:W5:Y:S03]  /*27bd0*/  @!P2 LDG.E.64 R6, desc[UR6][R28.64] ;  /* 0x000000061c06a981 */ /* 0x000166000c1e1b00 */
[----:B------:R-:W-:Y:S02]  /*27be0*/  @!P1 IADD3 R30, P3, PT, R33, R30, RZ ;  /* 0x0000001e211e9210 */ /* 0x000fe40007f7e0ff */
[----:B------:R-:W-:Y:S02]  /*27bf0*/  @!P1 SHF.R.S32.HI R33, RZ, 0x1f, R18 ;  /* 0x0000001fff219819 */ /* 0x000fe40000011412 */
[----:B------:R-:W3:Y:S01]  /*27c00*/  @!P0 LDC.64 R18, c[0x0][0x3a0] ;  /* 0x0000e800ff128b82 */ /* 0x000ee20000000a00 */
[----:B-1----:R-:W-:Y:S02]  /*27c10*/  @!P1 SEL R20, R25, R24, !P4 ;  /* 0x0000001819149207 */ /* 0x002fe40006000000 */
[----:B------:R-:W-:Y:S01]  /*27c20*/  @!P1 SEL R33, R33, RZ, P4 ;  /* 0x000000ff21219207 */ /* 0x000fe20002000000 */
[----:B------:R-:W-:Y:S01]  /*27c30*/  @!P0 IMAD.IADD R34, R31, 0x1, -R32 ;  /* 0x000000011f228824 */ /* 0x000fe200078e0a20 */
[----:B--2---:R-:W-:-:S03]  /*27c40*/  @!P1 LEA R22, P2, R30, R22, 0x3 ;  /* 0x000000161e169211 */ /* 0x004fc600078418ff */
[----:B------:R-:W-:Y:S01]  /*27c50*/  @!P1 IMAD.X R20, R33, 0x1, R20, P3 ;  /* 0x0000000121149824 */ /* 0x000fe200018e0614 */
[----:B------:R-:W-:Y:S01]  /*27c60*/  @!P0 ISETP.GE.AND P4, PT, R31, R32, PT ;  /* 0x000000201f00820c */ /* 0x000fe20003f86270 */
[----:B0-----:R-:W-:-:S03]  /*27c70*/  VIADD R29, R35, 0x500 ;  /* 0x00000500231d7836 */ /* 0x001fc60000000000 */
[----:B------:R-:W-:Y:S02]  /*27c80*/  @!P1 LEA.HI.X R23, R30, R23, R20, 0x3, P2 ;  /* 0x000000171e179211 */ /* 0x000fe400010f1c14 */
[----:B------:R-:W-:Y:S02]  /*27c90*/  @!P0 SEL R31, R31, R34, !P4 ;  /* 0x000000221f1f8207 */ /* 0x000fe40006000000 */
[----:B------:R-:W-:Y:S01]  /*27ca0*/  @!P0 SEL R20, R26, R27, !P4 ;  /* 0x0000001b1a148207 */ /* 0x000fe20006000000 */
[----:B------:R0:W5:Y:S01]  /*27cb0*/  @!P1 LDG.E.64 R8, desc[UR6][R22.64] ;  /* 0x0000000616089981 */ /* 0x000162000c1e1b00 */
[----:B------:R-:W-:Y:S02]  /*27cc0*/  @!P0 SHF.R.S32.HI R34, RZ, 0x1f, R34 ;  /* 0x0000001fff228819 */ /* 0x000fe40000011422 */
[----:B------:R-:W-:Y:S02]  /*27cd0*/  @!P0 IADD3 R31, P2, PT, R31, R20, RZ ;  /* 0x000000141f1f8210 */ /* 0x000fe40007f5e0ff */
[----:B------:R-:W-:-:S02]  /*27ce0*/  ISETP.GE.AND P3, PT, R29, UR13, PT ;  /* 0x0000000d1d007c0c */ /* 0x000fc4000bf66270 */
[----:B------:R-:W-:Y:S02]  /*27cf0*/  @!P0 SEL R20, R25, R24, !P4 ;  /* 0x0000001819148207 */ /* 0x000fe40006000000 */
[----:B------:R-:W-:-:S05]  /*27d00*/  @!P0 SEL R21, R34, RZ, P4 ;  /* 0x000000ff22158207 */ /* 0x000fca0002000000 */
[----:B------:R-:W-:Y:S01]  /*27d10*/  @!P0 IMAD.X R20, R21, 0x1, R20, P2 ;  /* 0x0000000115148824 */ /* 0x000fe200010e0614 */
[----:B---3--:R-:W-:-:S04]  /*27d20*/  @!P0 LEA R18, P2, R31, R18, 0x3 ;  /* 0x000000121f128211 */ /* 0x008fc800078418ff */
[----:B------:R-:W-:Y:S01]  /*27d30*/  @!P0 LEA.HI.X R19, R31, R19, R20, 0x3, P2 ;  /* 0x000000131f138211 */ /* 0x000fe200010f1c14 */
[----:B------:R-:W-:Y:S01]  /*27d40*/  VIADD R31, R35, 0x600 ;  /* 0x00000600231f7836 */ /* 0x000fe20000000000 */
[----:B------:R-:W1:Y:S01]  /*27d50*/  @!P3 LDC.64 R20, c[0x0][0x3a0] ;  /* 0x0000e800ff14bb82 */ /* 0x000e620000000a00 */
[C---:B------:R-:W-:Y:S01]  /*27d60*/  @!P3 IMAD.IADD R30, R29.reuse, 0x1, -R32 ;  /* 0x000000011d1eb824 */ /* 0x040fe200078e0a20 */
[----:B------:R-:W-:Y:S01]  /*27d70*/  @!P3 ISETP.GE.AND P4, PT, R29, R32, PT ;  /* 0x000000201d00b20c */ /* 0x000fe20003f86270 */
[----:B------:R2:W5:Y:S01]  /*27d80*/  @!P0 LDG.E.64 R2, desc[UR6][R18.64] ;  /* 0x0000000612028981 */ /* 0x000562000c1e1b00 */
[----:B------:R-:W-:Y:S02]  /*27d90*/  ISETP.GE.AND P2, PT, R31, UR13, PT ;  /* 0x0000000d1f007c0c */ /* 0x000fe4000bf46270 */
[----:B------:R-:W-:Y:S02]  /*27da0*/  @!P3 SEL R29, R29, R30, !P4 ;  /* 0x0000001e1d1db207 */ /* 0x000fe40006000000 */
[----:B------:R-:W-:-:S02]  /*27db0*/  @!P3 SHF.R.S32.HI R30, RZ, 0x1f, R30 ;  /* 0x0000001fff1eb819 */ /* 0x000fc4000001141e */
[----:B------:R-:W-:Y:S02]  /*27dc0*/  @!P3 SEL R28, R26, R27, !P4 ;  /* 0x0000001b1a1cb207 */ /* 0x000fe40006000000 */
[----:B------:R-:W-:Y:S02]  /*27dd0*/  @!P3 SEL R33, R30, RZ, P4 ;  /* 0x000000ff1e21b207 */ /* 0x000fe40002000000 */
[----:B------:R-:W-:Y:S02]  /*27de0*/  @!P3 IADD3 R28, P5, PT, R29, R28, RZ ;  /* 0x0000001c1d1cb210 */ /* 0x000fe40007fbe0ff */
[----:B------:R-:W-:Y:S01]  /*27df0*/  @!P3 SEL R30, R25, R24, !P4 ;  /* 0x00000018191eb207 */ /* 0x000fe20006000000 */
[----:B0-----:R-:W0:Y:S01]  /*27e00*/  @!P2 LDC.64 R22, c[0x0][0x3a0] ;  /* 0x0000e800ff16ab82 */ /* 0x001e220000000a00 */
[----:B------:R-:W-:Y:S02]  /*27e10*/  VIADD R29, R35, 0x700 ;  /* 0x00000700231d7836 */ /* 0x000fe40000000000 */
[----:B--2---:R-:W-:-:S02]  /*27e20*/  @!P2 IMAD.IADD R18, R31, 0x1, -R32 ;  /* 0x000000011f12a824 */ /* 0x004fc400078e0a20 */
[----:B------:R-:W-:Y:S01]  /*27e30*/  @!P3 IMAD.X R30, R33, 0x1, R30, P5 ;  /* 0x00000001211eb824 */ /* 0x000fe200028e061e */
[----:B------:R-:W-:Y:S02]  /*27e40*/  @!P2 ISETP.GE.AND P5, PT, R31, R32, PT ;  /* 0x000000201f00a20c */ /* 0x000fe40003fa6270 */
[C---:B-1----:R-:W-:Y:S02]  /*27e50*/  @!P3 LEA R20, P4, R28.reuse, R20, 0x3 ;  /* 0x000000141c14b211 */ /* 0x042fe400078818ff */
[----:B------:R-:W-:Y:S02]  /*27e60*/  ISETP.GE.AND P1, PT, R35, UR13, PT ;  /* 0x0000000d23007c0c */ /* 0x000fe4000bf26270 */
[----:B------:R-:W-:Y:S02]  /*27e70*/  ISETP.GE.AND P0, PT, R29, UR13, PT ;  /* 0x0000000d1d007c0c */ /* 0x000fe4000bf06270 */
[----:B------:R-:W-:Y:S02]  /*27e80*/  @!P3 LEA.HI.X R21, R28, R21, R30, 0x3, P4 ;  /* 0x000000151c15b211 */ /* 0x000fe400020f1c1e */
[----:B------:R-:W-:-:S02]  /*27e90*/  @!P2 SEL R28, R31, R18, !P5 ;  /* 0x000000121f1ca207 */ /* 0x000fc40006800000 */
[----:B------:R-:W-:Y:S01]  /*27ea0*/  @!P2 SHF.R.S32.HI R18, RZ, 0x1f, R18 ;  /* 0x0000001fff12a819 */ /* 0x000fe20000011412 */
[----:B------:R1:W5:Y:S01]  /*27eb0*/  @!P3 LDG.E.64 R10, desc[UR6][R20.64] ;  /* 0x00000006140ab981 */ /* 0x000362000c1e1b00 */
[----:B------:R-:W-:Y:S02]  /*27ec0*/  @!P2 SEL R19, R26, R27, !P5 ;  /* 0x0000001b1a13a207 */ /* 0x000fe40006800000 */
[----:B------:R-:W-:Y:S02]  /*27ed0*/  @!P2 SEL R30, R25, R24, !P5 ;  /* 0x00000018191ea207 */ /* 0x000fe40006800000 */
[----:B------:R-:W-:Y:S02]  /*27ee0*/  @!P2 SEL R31, R18, RZ, P5 ;  /* 0x000000ff121fa207 */ /* 0x000fe40002800000 */
[----:B------:R-:W-:Y:S02]  /*27ef0*/  @!P2 IADD3 R18, P5, PT, R28, R19, RZ ;  /* 0x000000131c12a210 */ /* 0x000fe40007fbe0ff */
[----:B------:R-:W-:-:S02]  /*27f00*/  @!P1 ISETP.GE.AND P6, PT, R35, R32, PT ;  /* 0x000000202300920c */ /* 0x000fc40003fc6270 */
[----:B------:R-:W-:Y:S01]  /*27f10*/  @!P0 ISETP.GE.AND P4, PT, R29, R32, PT ;  /* 0x000000201d00820c */ /* 0x000fe20003f86270 */
[----:B------:R-:W-:Y:S01]  /*27f20*/  @!P2 IMAD.X R19, R31, 0x1, R30, P5 ;  /* 0x000000011f13a824 */ /* 0x000fe200028e061e */
[----:B0-----:R-:W-:Y:S02]  /*27f30*/  @!P2 LEA R22, P5, R18, R22, 0x3 ;  /* 0x000000161216a211 */ /* 0x001fe400078a18ff */
[CC--:B------:R-:W-:Y:S02]  /*27f40*/  @!P1 SEL R28, R26.reuse, R27.reuse, !P6 ;  /* 0x0000001b1a1c9207 */ /* 0x0c0fe40007000000 */
[----:B------:R-:W-:Y:S02]  /*27f50*/  @!P0 SEL R26, R26, R27, !P4 ;  /* 0x0000001b1a1a8207 */ /* 0x000fe40006000000 */
[CC--:B------:R-:W-:Y:S02]  /*27f60*/  @!P1 SEL R27, R25.reuse, R24.reuse, !P6 ;  /* 0x00000018191b9207 */ /* 0x0c0fe40007000000 */
[----:B------:R-:W-:-:S02]  /*27f70*/  @!P0 SEL R30, R25, R24, !P4 ;  /* 0x00000018191e8207 */ /* 0x000fc40006000000 */
[----:B------:R-:W-:Y:S01]  /*27f80*/  @!P2 LEA.HI.X R23, R18, R23, R19, 0x3, P5 ;  /* 0x000000171217a211 */ /* 0x000fe200028f1c13 */
[----:B------:R-:W0:Y:S01]  /*27f90*/  @!P0 LDC.64 R24, c[0x0][0x3a0] ;  /* 0x0000e800ff188b82 */ /* 0x000e220000000a00 */
[--C-:B------:R-:W-:Y:S02]  /*27fa0*/  @!P1 IMAD.IADD R31, R35, 0x1, -R32.reuse ;  /* 0x00000001231f9824 */ /* 0x100fe400078e0a20 */
[----:B------:R-:W-:Y:S01]  /*27fb0*/  @!P0 IMAD.IADD R34, R29, 0x1, -R32 ;  /* 0x000000011d228824 */ /* 0x000fe200078e0a20 */
[----:B------:R1:W5:Y:S04]  /*27fc0*/  @!P2 LDG.E.64 R12, desc[UR6][R22.64] ;  /* 0x00000006160ca981 */ /* 0x000368000c1e1b00 */
[----:B------:R-:W2:Y:S01]  /*27fd0*/  @!P1 LDC.64 R18, c[0x0][0x3a0] ;  /* 0x0000e800ff129b82 */ /* 0x000ea20000000a00 */
[----:B------:R-:W-:-:S02]  /*27fe0*/  @!P1 SEL R33, R35, R31, !P6 ;  /* 0x0000001f23219207 */ /* 0x000fc40007000000 */
[----:B------:R-:W-:Y:S02]  /*27ff0*/  @!P1 SHF.R.S32.HI R31, RZ, 0x1f, R31 ;  /* 0x0000001fff1f9819 */ /* 0x000fe4000001141f */
[----:B------:R-:W-:Y:S02]  /*28000*/  @!P0 SEL R29, R29, R34, !P4 ;  /* 0x000000221d1d8207 */ /* 0x000fe40006000000 */
[----:B------:R-:W-:Y:S02]  /*28010*/  @!P0 SHF.R.S32.HI R34, RZ, 0x1f, R34 ;  /* 0x0000001fff228819 */ /* 0x000fe40000011422 */
[----:B------:R-:W-:Y:S02]  /*28020*/  @!P1 SEL R36, R31, RZ, P6 ;  /* 0x000000ff1f249207 */ /* 0x000fe40003000000 */
[----:B------:R-:W-:Y:S02]  /*28030*/  @!P0 IADD3 R26, P6, PT, R29, R26, RZ ;  /* 0x0000001a1d1a8210 */ /* 0x000fe40007fde0ff */
[----:B------:R-:W-:-:S02]  /*28040*/  @!P1 IADD3 R28, P5, PT, R33, R28, RZ ;  /* 0x0000001c211c9210 */ /* 0x000fc40007fbe0ff */
[----:B------:R-:W-:-:S03]  /*28050*/  @!P0 SEL R29, R34, RZ, P4 ;  /* 0x000000ff221d8207 */ /* 0x000fc60002000000 */
[----:B------:R-:W-:Y:S01]  /*28060*/  @!P1 IMAD.X R27, R36, 0x1, R27, P5 ;  /* 0x00000001241b9824 */ /* 0x000fe200028e061b */
[----:B0-----:R-:W-:Y:S01]  /*28070*/  @!P0 LEA R24, P5, R26, R24, 0x3 ;  /* 0x000000181a188211 */ /* 0x001fe200078a18ff */
[----:B------:R-:W-:Y:S01]  /*28080*/  @!P0 IMAD.X R29, R29, 0x1, R30, P6 ;  /* 0x000000011d1d8824 */ /* 0x000fe200030e061e */
[----:B--2---:R-:W-:-:S04]  /*28090*/  @!P1 LEA R18, P4, R28, R18, 0x3 ;  /* 0x000000121c129211 */ /* 0x004fc800078818ff */
[----:B------:R-:W-:Y:S02]  /*280a0*/  @!P0 LEA.HI.X R25, R26, R25, R29, 0x3, P5 ;  /* 0x000000191a198211 */ /* 0x000fe400028f1c1d */
[----:B------:R-:W-:-:S03]  /*280b0*/  @!P1 LEA.HI.X R19, R28, R19, R27, 0x3, P4 ;  /* 0x000000131c139211 */ /* 0x000fc600020f1c1b */
[----:B------:R1:W5:Y:S04]  /*280c0*/  @!P0 LDG.E.64 R16, desc[UR6][R24.64] ;  /* 0x0000000618108981 */ /* 0x000368000c1e1b00 */
[----:B------:R1:W5:Y:S02]  /*280d0*/  @!P1 LDG.E.64 R14, desc[UR6][R18.64] ;  /* 0x00000006120e9981 */ /* 0x000364000c1e1b00 */
.L_x_2886:
[----:B------:R-:W-:Y:S05]  /*280e0*/  BSYNC.RECONVERGENT B0 ;  /* 0x0000000000007941 */ /* 0x000fea0003800200 */
.L_x_2884:
        /* <DEDUP_REMOVED lines=29> */
.L_x_2911:
[----:B------:R-:W-:Y:S01]  /*282c0*/  IMAD.IADD R3, R29, 0x1, -R2 ;  /* 0x000000011d037824 */ /* 0x000fe200078e0a02 */
[----:B0-----:R-:W0:Y:S01]  /*282d0*/  LDCU.64 UR4, c[0x0][0x3b0] ;  /* 0x00007600ff0477ac */ /* 0x001e220008000a00 */
[----:B------:R-:W-:Y:S02]  /*282e0*/  IMAD.MOV.U32 R6, RZ, RZ, -0x7bdddcdb ;  /* 0x84222325ff067424 */ /* 0x000fe400078e00ff */
[----:B------:R-:W-:Y:S01]  /*282f0*/  IMAD.MOV.U32 R7, RZ, RZ, -0x340d631c ;  /* 0xcbf29ce4ff077424 */ /* 0x000fe200078e00ff */
[----:B------:R-:W-:-:S04]  /*28300*/  LEA.HI R3, R3, R3, RZ, 0x1 ;  /* 0x0000000303037211 */ /* 0x000fc800078f08ff */
[----:B------:R-:W-:-:S04]  /*28310*/  LEA.HI.SX32 R3, R3, R2, 0x1f ;  /* 0x0000000203037211 */ /* 0x000fc800078ffaff */
[----:B------:R-:W-:Y:S02]  /*28320*/  LOP3.LUT R4, RZ, R3, RZ, 0x33, !PT ;  /* 0x00000003ff047212 */ /* 0x000fe400078e33ff */
[----:B------:R-:W-:Y:S02]  /*28330*/  LEA R14, R3, UR10, 0x3 ;  /* 0x0000000a030e7c11 */ /* 0x000fe4000f8e18ff */
[----:B------:R-:W-:Y:S01]  /*28340*/  IADD3 R4, PT, PT, R4, R33, R32 ;  /* 0x0000002104047210 */ /* 0x000fe20007ffe020 */
[----:B0-----:R-:W-:-:S03]  /*28350*/  IMAD.U32 R5, RZ, RZ, UR5 ;  /* 0x00000005ff057e24 */ /* 0x001fc6000f8e00ff */
[----:B--2---:R-:W-:Y:S01]  /*28360*/  LEA R10, R4, UR10, 0x3 ;  /* 0x0000000a040a7c11 */ /* 0x004fe2000f8e18ff */
[----:B------:R-:W0:Y:S01]  /*28370*/  LDS.64 R14, [R14] ;  /* 0x000000000e0e7984 */ /* 0x000e220000000a00 */
[----:B------:R-:W-:-:S04]  /*28380*/  IMAD.U32 R4, RZ, RZ, UR4 ;  /* 0x00000004ff047e24 */ /* 0x000fc8000f8e00ff */
[----:B------:R-:W2:Y:S01]  /*28390*/  LDS.64 R10, [R10] ;  /* 0x000000000a0a7984 */ /* 0x000ea20000000a00 */
        /* <DEDUP_REMOVED lines=15> */
.L_x_2891:
[----:B-12---:R-:W-:-:S04]  /*28490*/  LEA R18, P0, R9, R10, 0x3 ;  /* 0x0000000a09127211 */ /* 0x006fc800078018ff */
        /* <DEDUP_REMOVED lines=103> */
.L_x_2890:
[----:B------:R-:W-:-:S04]  /*28b10*/  LOP3.LUT R8, R4, 0x1, RZ, 0xc0, !PT ;  /* 0x0000000104087812 */ /* 0x000fc800078ec0ff */
[----:B------:R-:W-:-:S04]  /*28b20*/  ISETP.NE.U32.AND P0, PT, R8, 0x1, PT ;  /* 0x000000010800780c */ /* 0x000fc80003f05070 */
[----:B------:R-:W-:-:S13]  /*28b30*/  ISETP.NE.U32.AND.EX P0, PT, RZ, RZ, PT, P0 ;  /* 0x000000ffff00720c */ /* 0x000fda0003f05100 */
        /* <DEDUP_REMOVED lines=50> */
.L_x_2889:
[----:B------:R-:W-:Y:S01]  /*28e60*/  ISETP.NE.U32.AND P0, PT, R4, RZ, PT ;  /* 0x000000ff0400720c */ /* 0x000fe20003f05070 */
[----:B-1----:R-:W-:Y:S02]  /*28e70*/  IMAD.MOV.U32 R23, RZ, RZ, -0x7bdddcdb ;  /* 0x84222325ff177424 */ /* 0x002fe400078e00ff */
        /* <DEDUP_REMOVED lines=16> */
.L_x_2894:
[----:B0-----:R-:W-:-:S04]  /*28f80*/  LEA R18, P2, R8, R14, 0x3 ;  /* 0x0000000e08127211 */ /* 0x001fc800078418ff */
[----:B------:R-:W-:-:S05]  /*28f90*/  LEA.HI.X R19, R8, R15, R9, 0x3, P2 ;  /* 0x0000000f08137211 */ /* 0x000fca00010f1c09 */
[----:B------:R-:W3:Y:S04]  /*28fa0*/  LD.E.64 R20, desc[UR6][R18.64] ;  /* 0x0000000612147980 */ /* 0x000ee8000c101b00 */
[----:B------:R-:W4:Y:S01]  /*28fb0*/  LD.E.64 R18, desc[UR6][R18.64+0x8] ;  /* 0x0000080612127980 */ /* 0x000f22000c101b00 */
[----:B------:R-:W-:Y:S01]  /*28fc0*/  IMAD R25, R22, 0x1b3, RZ ;  /* 0x000001b316197824 */ /* 0x000fe200078e02ff */
[----:B------:R-:W-:-:S05]  /*28fd0*/  IADD3 R17, P3, PT, R17, 0x2, RZ ;  /* 0x0000000211117810 */ /* 0x000fca0007f7e0ff */
[----:B------:R-:W-:Y:S01]  /*28fe0*/  IMAD.X R16, RZ, RZ, R16, P3 ;  /* 0x000000ffff107224 */ /* 0x000fe200018e0610 */
        /* <DEDUP_REMOVED lines=98> */
.L_x_2893:
        /* <DEDUP_REMOVED lines=51> */
.L_x_2892:
        /* <DEDUP_REMOVED lines=15> */
[----:B------:R-:W1:Y:S01]  /*29a30*/  LDCU.64 UR8, c[0x0][0x3b0] ;  /* 0x00007600ff0877ac */ /* 0x000e620008000a00 */
[----:B------:R-:W-:Y:S01]  /*29a40*/  UMOV UR4, URZ ;  /* 0x000000ff00047c82 */ /* 0x000fe20008000000 */
[----:B------:R-:W-:-:S05]  /*29a50*/  UMOV UR5, URZ ;  /* 0x000000ff00057c82 */ /* 0x000fca0008000000 */
.L_x_2899:
[----:B--2---:R-:W-:-:S04]  /*29a60*/  LEA R16, P1, R9, R10, 0x3 ;  /* 0x0000000a09107211 */ /* 0x004fc800078218ff */
[----:B------:R-:W-:-:S05]  /*29a70*/  LEA.HI.X R17, R9, R11, R8, 0x3, P1 ;  /* 0x0000000b09117211 */ /* 0x000fca00008f1c08 */
[----:B------:R-:W2:Y:S04]  /*29a80*/  LD.E.64 R24, desc[UR6][R16.64] ;  /* 0x0000000610187980 */ /* 0x000ea8000c101b00 */
[----:B------:R-:W3:Y:S04]  /*29a90*/  LD.E.64 R22, desc[UR6][R16.64+0x8] ;  /* 0x0000080610167980 */ /* 0x000ee8000c101b00 */
[----:B------:R-:W4:Y:S04]  /*29aa0*/  LD.E.64 R4, desc[UR6][R16.64+0x10] ;  /* 0x0000100610047980 */ /* 0x000f28000c101b00 */
        /* <DEDUP_REMOVED lines=27> */
[----:B----4-:R-:W-:Y:S01]  /*29c60*/  IMAD R5, R5, -0x61c8864f, RZ ;  /* 0x9e3779b105057824 */ /* 0x010fe200078e02ff */
[----:B------:R-:W-:Y:S01]  /*29c70*/  UIADD3.X UR5, UPT, UPT, URZ, UR5, URZ, UP0, !UPT ;  /* 0x00000005ff057290 */ /* 0x000fe200087fe4ff */
[----:B------:R-:W-:-:S02]  /*29c80*/  IMAD.IADD R23, R27, 0x1, R23 ;  /* 0x000000011b177824 */ /* 0x000fc400078e0217 */
[----:B-----5:R-:W-:Y:S02]  /*29c90*/  IMAD R21, R21, -0x61c8864f, RZ ;  /* 0x9e3779b115157824 */ /* 0x020fe400078e02ff */
[----:B------:R-:W-:Y:S01]  /*29ca0*/  IMAD R19, R19, -0x61c8864f, RZ ;  /* 0x9e3779b113137824 */ /* 0x000fe200078e02ff */
[----:B------:R-:W-:Y:S01]  /*29cb0*/  LEA.HI.X R23, R26, R23, R23, 0xd, P1 ;  /* 0x000000171a177211 */ /* 0x000fe200008f6c17 */
[----:B------:R-:W-:-:S03]  /*29cc0*/  IMAD.X R8, RZ, RZ, R8, P3 ;  /* 0x000000ffff087224 */ /* 0x000fc600018e0608 */
        /* <DEDUP_REMOVED lines=98> */
[----:B------:R-:W-:Y:S01]  /*2a2f0*/  LEA.HI.X R5, R4, R5, R5, 0xd, P1 ;  /* 0x0000000504057211 */ /* 0x000fe200008f6c05 */
[----:B-1----:R-:W-:-:S03]  /*2a300*/  IMAD.U32 R4, RZ, RZ, UR8 ;  /* 0x00000008ff047e24 */ /* 0x002fc6000f8e00ff */
[--C-:B------:R-:W-:Y:S02]  /*2a310*/  SHF.R.U64 R17, R6, 0x7, R5.reuse ;  /* 0x0000000706117819 */ /* 0x100fe40000001205 */
[----:B------:R-:W-:Y:S02]  /*2a320*/  SHF.R.U32.HI R16, RZ, 0x7, R5 ;  /* 0x00000007ff107819 */ /* 0x000fe40000011605 */
[----:B------:R-:W-:Y:S02]  /*2a330*/  LOP3.LUT R17, R17, R6, RZ, 0x3c, !PT ;  /* 0x0000000611117212 */ /* 0x000fe400078e3cff */
[----:B------:R-:W-:Y:S02]  /*2a340*/  LOP3.LUT R16, R16, R5, RZ, 0x3c, !PT ;  /* 0x0000000510107212 */ /* 0x000fe400078e3cff */
[----:B------:R-:W-:Y:S02]  /*2a350*/  LEA R6, P1, R17, R17, 0x3 ;  /* 0x0000001111067211 */ /* 0x000fe400078218ff */
[----:B------:R-:W-:-:S02]  /*2a360*/  LOP3.LUT R5, R4, 0xfffffff8, RZ, 0xc0, !PT ;  /* 0xfffffff804057812 */ /* 0x000fc400078ec0ff */
[----:B------:R-:W-:Y:S02]  /*2a370*/  LEA.HI.X R17, R17, R16, R16, 0x3, P1 ;  /* 0x0000001011117211 */ /* 0x000fe400008f1c10 */
[----:B------:R-:W-:Y:S01]  /*2a380*/  ISETP.NE.U32.AND P1, PT, R5, UR4, PT ;  /* 0x0000000405007c0c */ /* 0x000fe2000bf25070 */
[----:B------:R-:W-:Y:S01]  /*2a390*/  IMAD.U32 R5, RZ, RZ, UR9 ;  /* 0x00000009ff057e24 */ /* 0x000fe2000f8e00ff */
[--C-:B------:R-:W-:Y:S02]  /*2a3a0*/  SHF.R.U64 R7, R6, 0x11, R17.reuse ;  /* 0x0000001106077819 */ /* 0x100fe40000001211 */
[----:B------:R-:W-:Y:S02]  /*2a3b0*/  SHF.R.U32.HI R16, RZ, 0x11, R17 ;  /* 0x00000011ff107819 */ /* 0x000fe40000011611 */
[----:B------:R-:W-:Y:S02]  /*2a3c0*/  ISETP.NE.AND.EX P1, PT, R5, UR5, PT, P1 ;  /* 0x0000000505007c0c */ /* 0x000fe4000bf25310 */
[----:B------:R-:W-:-:S02]  /*2a3d0*/  LOP3.LUT R7, R7, R6, RZ, 0x3c, !PT ;  /* 0x0000000607077212 */ /* 0x000fc400078e3cff */
[----:B------:R-:W-:Y:S02]  /*2a3e0*/  LOP3.LUT R16, R16, R17, RZ, 0x3c, !PT ;  /* 0x0000001110107212 */ /* 0x000fe400078e3cff */
[----:B------:R-:W-:-:S04]  /*2a3f0*/  LEA R6, P2, R7, R7, 0x5 ;  /* 0x0000000707067211 */ /* 0x000fc800078428ff */
[----:B------:R-:W-:-:S03]  /*2a400*/  LEA.HI.X R7, R7, R16, R16, 0x5, P2 ;  /* 0x0000001007077211 */ /* 0x000fc600010f2c10 */
[----:B------:R-:W-:Y:S06]  /*2a410*/  @P1 BRA `(.L_x_2899) ;  /* 0xfffffff400901947 */ /* 0x000fec000383ffff */
.L_x_2898:
        /* <DEDUP_REMOVED lines=85> */
.L_x_2901:
[----:B------:R-:W-:Y:S05]  /*2a970*/  @!P0 BRA `(.L_x_2900) ;  /* 0x0000000400088947 */ /* 0x000fea0003800000 */
[----:B------:R-:W-:Y:S02]  /*2a980*/  ISETP.NE.U32.AND P0, PT, R0, 0x1, PT ;  /* 0x000000010000780c */ /* 0x000fe40003f05070 */
[----:B------:R-:W-:Y:S02]  /*2a990*/  ISETP.NE.U32.AND P2, PT, R30, RZ, PT ;  /* 0x000000ff1e00720c */ /* 0x000fe40003f45070 */
[----:B------:R-:W-:Y:S02]  /*2a9a0*/  ISETP.NE.AND.EX P1, PT, RZ, RZ, PT, P0 ;  /* 0x000000ffff00720c */ /* 0x000fe40003f25300 */
[----:B------:R-:W-:-:S11]  /*2a9b0*/  ISETP.NE.AND.EX P0, PT, RZ, RZ, PT, P2 ;  /* 0x000000ffff00720c */ /* 0x000fd60003f05320 */
[----:B------:R-:W-:Y:S05]  /*2a9c0*/  @!P1 BRA `(.L_x_2902) ;  /* 0x0000000000a09947 */ /* 0x000fea0003800000 */
        /* <DEDUP_REMOVED lines=40> */
.L_x_2902:
[----:B------:R-:W-:Y:S05]  /*2ac50*/  @!P0 BRA `(.L_x_2900) ;  /* 0x0000000000508947 */ /* 0x000fea0003800000 */
        /* <DEDUP_REMOVED lines=20> */
.L_x_2900:
[----:B------:R-:W-:Y:S05]  /*2ada0*/  BSYNC.RECONVERGENT B2 ;  /* 0x0000000000027941 */ /* 0x000fea0003800200 */
.L_x_2897:
        /* <DEDUP_REMOVED lines=8> */
[----:B--2---:R-:W-:Y:S01]  /*2ae30*/  IMAD.MOV.U32 R10, RZ, RZ, RZ ;  /* 0x000000ffff0a7224 */ /* 0x004fe200078e00ff */
[----:B------:R-:W-:Y:S02]  /*2ae40*/  ISETP.GE.U32.AND.EX P1, PT, R31, RZ, PT, P0 ;  /* 0x000000ff1f00720c */ /* 0x000fe40003f26100 */
[----:B------:R-:W-:Y:S02]  /*2ae50*/  CS2R R22, SRZ ;  /* 0x0000000000167805 */ /* 0x000fe4000001ff00 */
[----:B------:R-:W-:-:S09]  /*2ae60*/  ISETP.NE.AND.EX P0, PT, RZ, RZ, PT, P2 ;  /* 0x000000ffff00720c */ /* 0x000fd20003f05320 */
[----:B------:R-:W-:Y:S05]  /*2ae70*/  @!P1 BRA `(.L_x_2905) ;  /* 0x0000000800789947 */ /* 0x000fea0003800000 */
[----:B------:R-:W-:Y:S01]  /*2ae80*/  BSSY.RECONVERGENT B3, `(.L_x_2905) ;  /* 0x000009d000037945 */ /* 0x000fe20003800200 */
[----:B------:R-:W-:Y:S02]  /*2ae90*/  CS2R R8, SRZ ;  /* 0x0000000000087805 */ /* 0x000fe4000001ff00 */
[----:B------:R-:W-:-:S07]  /*2aea0*/  CS2R R10, SRZ ;  /* 0x00000000000a7805 */ /* 0x000fce000001ff00 */
.L_x_2906:
[----:B0-----:R-:W-:-:S04]  /*2aeb0*/  LEA R26, P1, R9, R14, 0x3 ;  /* 0x0000000e091a7211 */ /* 0x001fc800078218ff */
        /* <DEDUP_REMOVED lines=138> */
[----:B------:R-:W-:-:S02]  /*2b760*/  LEA R16, P1, R17, R17, 0x3 ;  /* 0x0000001111107211 */ /* 0x000fc400078218ff */
[----:B------:R-:W-:Y:S01]  /*2b770*/  LOP3.LUT R19, R4, 0xfffffff8, RZ, 0xc0, !PT ;  /* 0xfffffff804137812 */ /* 0x000fe200078ec0ff */
[----:B------:R-:W-:Y:S01]  /*2b780*/  IMAD.X R11, RZ, RZ, R11, P2 ;  /* 0x000000ffff0b7224 */ /* 0x000fe200010e060b */
[----:B------:R-:W-:Y:S02]  /*2b790*/  LEA.HI.X R17, R17, R18, R18, 0x3, P1 ;  /* 0x0000001211117211 */ /* 0x000fe400008f1c12 */
[----:B------:R-:W-:Y:S02]  /*2b7a0*/  ISETP.NE.U32.AND P1, PT, R8, R19, PT ;  /* 0x000000130800720c */ /* 0x000fe40003f25070 */
[----:B------:R-:W-:Y:S02]  /*2b7b0*/  SHF.R.U64 R23, R16, 0x11, R17 ;  /* 0x0000001110177819 */ /* 0x000fe40000001211 */
[----:B------:R-:W-:Y:S02]  /*2b7c0*/  ISETP.NE.AND.EX P1, PT, R11, R5, PT, P1 ;  /* 0x000000050b00720c */ /* 0x000fe40003f25310 */
[----:B------:R-:W-:-:S02]  /*2b7d0*/  LOP3.LUT R23, R23, R16, RZ, 0x3c, !PT ;  /* 0x0000001017177212 */ /* 0x000fc400078e3cff */
[----:B------:R-:W-:Y:S02]  /*2b7e0*/  SHF.R.U32.HI R16, RZ, 0x11, R17 ;  /* 0x00000011ff107819 */ /* 0x000fe40000011611 */
[----:B------:R-:W-:Y:S02]  /*2b7f0*/  IADD3 R9, P3, PT, R9, 0x8, RZ ;  /* 0x0000000809097810 */ /* 0x000fe40007f7e0ff */
[----:B------:R-:W-:Y:S02]  /*2b800*/  LEA R22, P2, R23, R23, 0x5 ;  /* 0x0000001717167211 */ /* 0x000fe400078428ff */
[----:B------:R-:W-:Y:S01]  /*2b810*/  LOP3.LUT R16, R16, R17, RZ, 0x3c, !PT ;  /* 0x0000001110107212 */ /* 0x000fe200078e3cff */
[----:B------:R-:W-:-:S03]  /*2b820*/  IMAD.X R10, RZ, RZ, R10, P3 ;  /* 0x000000ffff0a7224 */ /* 0x000fc600018e060a */
[----:B------:R-:W-:Y:S01]  /*2b830*/  LEA.HI.X R23, R23, R16, R16, 0x5, P2 ;  /* 0x0000001017177211 */ /* 0x000fe200010f2c10 */
[----:B------:R-:W-:Y:S06]  /*2b840*/  @P1 BRA `(.L_x_2906) ;  /* 0xfffffff400981947 */ /* 0x000fec000383ffff */
[----:B------:R-:W-:Y:S05]  /*2b850*/  BSYNC.RECONVERGENT B3 ;  /* 0x0000000000037941 */ /* 0x000fea0003800200 */
.L_x_2905:
        /* <DEDUP_REMOVED lines=84> */
.L_x_2907:
        /* <DEDUP_REMOVED lines=46> */
.L_x_2908:
[----:B------:R-:W-:Y:S05]  /*2c080*/  @!P0 BRA `(.L_x_2904) ;  /* 0x0000000000508947 */ /* 0x000fea0003800000 */
[----:B0-----:R-:W-:-:S04]  /*2c090*/  LEA R4, P0, R9, R14, 0x3 ;  /* 0x0000000e09047211 */ /* 0x001fc800078018ff */
        /* <DEDUP_REMOVED lines=19> */
.L_x_2904:
[----:B------:R-:W-:Y:S05]  /*2c1d0*/  BSYNC.RECONVERGENT B2 ;  /* 0x0000000000027941 */ /* 0x000fea0003800200 */
.L_x_2903:
[----:B------:R-:W-:-:S04]  /*2c1e0*/  ISETP.GE.U32.AND P0, PT, R6, R22, PT ;  /* 0x000000160600720c */ /* 0x000fc80003f06070 */
[----:B------:R-:W-:Y:S01]  /*2c1f0*/  ISETP.GE.U32.AND.EX P0, PT, R7, R23, PT, P0 ;  /* 0x000000170700720c */ /* 0x000fe20003f06100 */
[----:B------:R-:W-:-:S12]  /*2c200*/  BRA `(.L_x_2909) ;  /* 0x0000000000707947 */ /* 0x000fd80003800000 */
.L_x_2896:
[----:B------:R-:W1:Y:S01]  /*2c210*/  LDCU UR4, c[0x0][0x3b8] ;  /* 0x00007700ff0477ac */ /* 0x000e620008000800 */
[----:B------:R-:W-:Y:S01]  /*2c220*/  PLOP3.LUT P0, PT, PT, PT, PT, 0x80, 0x8 ;  /* 0x000000000008781c */ /* 0x000fe20003f0f070 */
[----:B-1----:R-:W-:-:S09]  /*2c230*/  UISETP.NE.AND UP0, UPT, UR4, URZ, UPT ;  /* 0x000000ff0400728c */ /* 0x002fd2000bf05270 */
[----:B------:R-:W-:Y:S05]  /*2c240*/  BRA.U !UP0, `(.L_x_2909) ;  /* 0x0000000108607547 */ /* 0x000fea000b800000 */
[----:B------:R-:W-:Y:S02]  /*2c250*/  IMAD.MOV.U32 R8, RZ, RZ, RZ ;  /* 0x000000ffff087224 */ /* 0x000fe400078e00ff */
[----:B------:R-:W-:-:S07]  /*2c260*/  IMAD.MOV.U32 R17, RZ, RZ, RZ ;  /* 0x000000ffff117224 */ /* 0x000fce00078e00ff */
.L_x_2910:
[C---:B------:R-:W-:Y:S01]  /*2c270*/  IMAD.SHL.U32 R7, R8.reuse, 0x8, RZ ;  /* 0x0000000808077824 */ /* 0x040fe200078e00ff */
[----:B------:R-:W-:-:S04]  /*2c280*/  SHF.L.U64.HI R9, R8, 0x3, R17 ;  /* 0x0000000308097819 */ /* 0x000fc80000010211 */
[-C--:B--2---:R-:W-:Y:S02]  /*2c290*/  IADD3 R4, P0, PT, R10, R7.reuse, RZ ;  /* 0x000000070a047210 */ /* 0x084fe40007f1e0ff */
        /* <DEDUP_REMOVED lines=19> */
.L_x_2909:
[----:B------:R-:W-:Y:S05]  /*2c3d0*/  BSYNC.RECONVERGENT B0 ;  /* 0x0000000000007941 */ /* 0x000fea0003800200 */
.L_x_2895:
[----:B------:R-:W-:Y:S01]  /*2c3e0*/  @P0 VIADD R2, R3, 0x1 ;  /* 0x0000000103020836 */ /* 0x000fe20000000000 */
[----:B------:R-:W-:-:S04]  /*2c3f0*/  SEL R29, R29, R3, P0 ;  /* 0x000000031d1d7207 */ /* 0x000fc80000000000 */
[----:B------:R-:W-:-:S13]  /*2c400*/  ISETP.GE.AND P0, PT, R2, R29, PT ;  /* 0x0000001d0200720c */ /* 0x000fda0003f06270 */
[----:B------:R-:W-:Y:S05]  /*2c410*/  @!P0 BRA `(.L_x_2911) ;  /* 0xffffffbc00a88947 */ /* 0x000fea000383ffff */
.L_x_2888:
[----:B------:R-:W-:Y:S05]  /*2c420*/  BSYNC.RECONVERGENT B1 ;  /* 0x0000000000017941 */ /* 0x000fea0003800200 */
.L_x_2887:
[----:B------:R-:W3:Y:S01]  /*2c430*/  LDCU.64 UR8, c[0x0][0x3b0] ;  /* 0x00007600ff0877ac */ /* 0x000ee20008000a00 */
[----:B------:R-:W-:Y:S01]  /*2c440*/  IADD3 R9, PT, PT, R32, R33, -R2 ;  /* 0x0000002120097210 */ /* 0x000fe20007ffe802 */
[----:B------:R-:W-:Y:S01]  /*2c450*/  BSSY.RECONVERGENT B0, `(.L_x_2912) ;  /* 0x0000435000007945 */ /* 0x000fe20003800200 */
[----:B------:R-:W-:Y:S01]  /*2c460*/  LEA R12, R2, UR10, 0x3 ;  /* 0x0000000a020c7c11 */ /* 0x000fe2000f8e18ff */
[----:B------:R-:W4:Y:S01]  /*2c470*/  LDCU UR4, c[0x0][0x3b8] ;  /* 0x00007700ff0477ac */ /* 0x000f220008000800 */
[C---:B0-----:R-:W-:Y:S02]  /*2c480*/  LEA R14, R9.reuse, UR10, 0x3 ;  /* 0x0000000a090e7c11 */ /* 0x041fe4000f8e18ff */
[----:B------:R-:W-:Y:S02]  /*2c490*/  ISETP.GE.AND P1, PT, R9, UR13, PT ;  /* 0x0000000d09007c0c */ /* 0x000fe4000bf26270 */
[----:B------:R-:W0:Y:S01]  /*2c4a0*/  LDS.64 R12, [R12] ;  /* 0x000000000c0c7984 */ /* 0x000e220000000a00 */
[----:B------:R-:W-:-:S03]  /*2c4b0*/  PLOP3.LUT P0, PT, PT, PT, PT, 0x8, 0x80 ;  /* 0x000000000080781c */ /* 0x000fc60003f0e170 */
[----:B------:R-:W0:Y:S01]  /*2c4c0*/  LDS.64 R14, [R14] ;  /* 0x000000000e0e7984 */ /* 0x000e220000000a00 */
[----:B---3--:R-:W-:Y:S02]  /*2c4d0*/  IMAD.U32 R33, RZ, RZ, UR8 ;  /* 0x00000008ff217e24 */ /* 0x008fe4000f8e00ff */
[----:B------:R-:W-:Y:S01]  /*2c4e0*/  IMAD.U32 R0, RZ, RZ, UR9 ;  /* 0x00000009ff007e24 */ /* 0x000fe2000f8e00ff */
[----:B----4-:R-:W-:Y:S02]  /*2c4f0*/  USHF.R.S32.HI UR11, URZ, 0x1f, UR4 ;  /* 0x0000001fff0b7899 */ /* 0x010fe40008011404 */
[C---:B------:R-:W-:Y:S02]  /*2c500*/  R2UR UR12, R33.reuse ;  /* 0x00000000210c72ca */ /* 0x040fe400000e0000 */
[----:B------:R-:W-:Y:S02]  /*2c510*/  R2UR UR8, R33 ;  /* 0x00000000210872ca */ /* 0x000fe400000e0000 */
[----:B------:R-:W-:-:S09]  /*2c520*/  R2UR UR9, R0 ;  /* 0x00000000000972ca */ /* 0x000fd200000e0000 */
[----:B------:R-:W-:Y:S02]  /*2c530*/  ULOP3.LUT UR14, UR12, 0x3, URZ, 0xc0, !UPT ;  /* 0x000000030c0e7892 */ /* 0x000fe4000f8ec0ff */
[----:B------:R-:W-:Y:S02]  /*2c540*/  UIADD3 UR8, UP0, UPT, UR8, -0x1, URZ ;  /* 0xffffffff08087890 */ /* 0x000fe4000ff1e0ff */
[----:B------:R-:W-:Y:S02]  /*2c550*/  UIADD3 URZ, UP1, UPT, UR14, -0x1, URZ ;  /* 0xffffffff0eff7890 */ /* 0x000fe4000ff3e0ff */
        /* <DEDUP_REMOVED lines=14> */
[----:B------:R-:W3:Y:S01]  /*2c640*/  LDCU UR17, c[0x0][0x3b0] ;  /* 0x00007600ff1177ac */ /* 0x000ee20008000800 */
[----:B------:R-:W-:Y:S02]  /*2c650*/  IMAD.MOV.U32 R3, RZ, RZ, -0x340d631c ;  /* 0xcbf29ce4ff037424 */ /* 0x000fe400078e00ff */
[----:B------:R-:W-:Y:S01]  /*2c660*/  IMAD.MOV.U32 R7, RZ, RZ, RZ ;  /* 0x000000ffff077224 */ /* 0x000fe200078e00ff */
[----:B------:R-:W-:Y:S01]  /*2c670*/  UISETP.NE.AND.EX UP0, UPT, UR9, URZ, UPT, UP0 ;  /* 0x000000ff0900728c */ /* 0x000fe2000bf05300 */
[----:B------:R-:W-:-:S08]  /*2c680*/  IMAD.MOV.U32 R8, RZ, RZ, RZ ;  /* 0x000000ffff087224 */ /* 0x000fd000078e00ff */
[----:B------:R-:W-:Y:S05]  /*2c690*/  BRA.U !UP0, `(.L_x_2915) ;  /* 0x0000000508c47547 */ /* 0x000fea000b800000 */
[----:B------:R-:W-:Y:S01]  /*2c6a0*/  LOP3.LUT R33, R33, 0xfffffffe, RZ, 0xc0, !PT ;  /* 0xfffffffe21217812 */ /* 0x000fe200078ec0ff */
[----:B------:R-:W-:Y:S01]  /*2c6b0*/  IMAD.MOV.U32 R6, RZ, RZ, -0x7bdddcdb ;  /* 0x84222325ff067424 */ /* 0x000fe200078e00ff */
[----:B------:R-:W4:Y:S01]  /*2c6c0*/  LDCU UR16, c[0x0][0x3b4] ;  /* 0x00007680ff1077ac */ /* 0x000f220008000800 */
[----:B------:R-:W-:Y:S02]  /*2c6d0*/  IMAD.MOV.U32 R3, RZ, RZ, -0x340d631c ;  /* 0xcbf29ce4ff037424 */ /* 0x000fe400078e00ff */
[----:B------:R-:W-:Y:S01]  /*2c6e0*/  IMAD.MOV.U32 R7, RZ, RZ, RZ ;  /* 0x000000ffff077224 */ /* 0x000fe200078e00ff */
[----:B------:R-:W-:Y:S01]  /*2c6f0*/  UMOV UR4, URZ ;  /* 0x000000ff00047c82 */ /* 0x000fe20008000000 */
[----:B------:R-:W-:Y:S01]  /*2c700*/  IMAD.MOV.U32 R8, RZ, RZ, RZ ;  /* 0x000000ffff087224 */ /* 0x000fe200078e00ff */
[----:B------:R-:W-:-:S06]  /*2c710*/  UMOV UR5, URZ ;  /* 0x000000ff00057c82 */ /* 0x000fcc0008000000 */
.L_x_2916:
[----:B0-----:R-:W-:-:S04]  /*2c720*/  LEA R16, P0, R7, R14, 0x3 ;  /* 0x0000000e07107211 */ /* 0x001fc800078018ff */
[----:B------:R-:W-:-:S05]  /*2c730*/  LEA.HI.X R17, R7, R15, R8, 0x3, P0 ;  /* 0x0000000f07117211 */ /* 0x000fca00000f1c08 */
[----:B------:R-:W5:Y:S04]  /*2c740*/  LD.E.64 R4, desc[UR6][R16.64] ;  /* 0x0000000610047980 */ /* 0x000f68000c101b00 */
[----:B--2---:R0:W2:Y:S01]  /*2c750*/  LD.E.64 R10, desc[UR6][R16.64+0x8] ;  /* 0x00000806100a7980 */ /* 0x0040a2000c101b00 */
[----:B------:R-:W-:Y:S01]  /*2c760*/  IMAD R3, R3, 0x1b3, RZ ;  /* 0x000001b303037824 */ /* 0x000fe200078e02ff */
[----:B------:R-:W-:Y:S01]  /*2c770*/  UIADD3 UR4, UP0, UPT, UR4, 0x2, URZ ;  /* 0x0000000204047890 */ /* 0x000fe2000ff1e0ff */
[----:B------:R-:W-:-:S03]  /*2c780*/  IADD3 R7, P1, PT, R7, 0x2, RZ ;  /* 0x0000000207077810 */ /* 0x000fc60007f3e0ff */
[----:B------:R-:W-:Y:S02]  /*2c790*/  UIADD3.X UR5, UPT, UPT, URZ, UR5, URZ, UP0, !UPT ;  /* 0x00000005ff057290 */ /* 0x000fe400087fe4ff */
[----:B------:R-:W-:Y:S01]  /*2c7a0*/  ISETP.NE.U32.AND P0, PT, R33, UR4, PT ;  /* 0x0000000421007c0c */ /* 0x000fe2000bf05070 */
[----:B------:R-:W-:Y:S01]  /*2c7b0*/  IMAD.X R8, RZ, RZ, R8, P1 ;  /* 0x000000ffff087224 */ /* 0x000fe200008e0608 */
[----:B-----5:R-:W-:-:S05]  /*2c7c0*/  LOP3.LUT R6, R6, 0xff, R4, 0x78, !PT ;  /* 0x000000ff06067812 */ /* 0x020fca00078e7804 */
        /* <DEDUP_REMOVED lines=42> */
[----:B--2---:R-:W-:-:S03]  /*2ca70*/  LOP3.LUT R0, R4, 0xff, R10, 0x78, !PT ;  /* 0x000000ff04007812 */ /* 0x004fc600078e780a */
        /* <DEDUP_REMOVED lines=40> */
[----:B------:R-:W-:Y:S01]  /*2cd00*/  SHF.R.U32.HI R3, RZ, 0x18, R11 ;  /* 0x00000018ff037819 */ /* 0x000fe2000001160b */
[----:B----4-:R-:W-:Y:S02]  /*2cd10*/  IMAD.U32 R0, RZ, RZ, UR16 ;  /* 0x00000010ff007e24 */ /* 0x010fe4000f8e00ff */
[----:B------:R-:W-:Y:S01]  /*2cd20*/  IMAD.IADD R5, R5, 0x1, R17 ;  /* 0x0000000105057824 */ /* 0x000fe200078e0211 */
[----:B------:R-:W-:Y:S02]  /*2cd30*/  LOP3.LUT R3, R3, R4, RZ, 0x3c, !PT ;  /* 0x0000000403037212 */ /* 0x000fe400078e3cff */
[----:B------:R-:W-:Y:S01]  /*2cd40*/  ISETP.NE.AND.EX P0, PT, R0, UR5, PT, P0 ;  /* 0x0000000500007c0c */ /* 0x000fe2000bf05300 */
[----:B------:R-:W-:Y:S02]  /*2cd50*/  IMAD R6, R5, 0x1b3, RZ ;  /* 0x000001b305067824 */ /* 0x000fe400078e02ff */
[----:B------:R-:W-:-:S04]  /*2cd60*/  IMAD.WIDE.U32 R4, R3, 0x1b3, RZ ;  /* 0x000001b303047825 */ /* 0x000fc800078e00ff */
[----:B------:R-:W-:Y:S02]  /*2cd70*/  IMAD R3, R3, 0x100, R6 ;  /* 0x0000010003037824 */ /* 0x000fe400078e0206 */
[----:B------:R-:W-:Y:S02]  /*2cd80*/  IMAD.MOV.U32 R6, RZ, RZ, R4 ;  /* 0x000000ffff067224 */ /* 0x000fe400078e0004 */
[----:B------:R-:W-:Y:S02]  /*2cd90*/  IMAD.IADD R3, R5, 0x1, R3 ;  /* 0x0000000105037824 */ /* 0x000fe400078e0203 */
[----:B------:R-:W-:Y:S05]  /*2cda0*/  @P0 BRA `(.L_x_2916) ;  /* 0xfffffff8005c0947 */ /* 0x000fea000383ffff */
.L_x_2915:
[----:B---3--:R-:W-:-:S05]  /*2cdb0*/  IMAD.U32 R33, RZ, RZ, UR17 ;  /* 0x00000011ff217e24 */ /* 0x008fca000f8e00ff */
        /* <DEDUP_REMOVED lines=53> */
.L_x_2914:
[----:B------:R-:W-:Y:S01]  /*2d110*/  ISETP.NE.U32.AND P0, PT, R33, RZ, PT ;  /* 0x000000ff2100720c */ /* 0x000fe20003f05070 */
[----:B------:R-:W-:Y:S01]  /*2d120*/  BSSY.RECONVERGENT B1, `(.L_x_2917) ;  /* 0x00000b3000017945 */ /* 0x000fe20003800200 */
[----:B-1----:R-:W-:Y:S02]  /*2d130*/  IMAD.MOV.U32 R21, RZ, RZ, -0x7bdddcdb ;  /* 0x84222325ff157424 */ /* 0x002fe400078e00ff */
        /* <DEDUP_REMOVED lines=14> */
[----:B--2---:R-:W-:Y:S01]  /*2d220*/  LOP3.LUT R10, R33, 0xfffffffe, RZ, 0xc0, !PT ;  /* 0xfffffffe210a7812 */ /* 0x004fe200078ec0ff */
[----:B------:R-:W-:Y:S02]  /*2d230*/  IMAD.MOV.U32 R21, RZ, RZ, -0x7bdddcdb ;  /* 0x84222325ff157424 */ /* 0x000fe400078e00ff */
[----:B------:R-:W-:Y:S02]  /*2d240*/  IMAD.MOV.U32 R20, RZ, RZ, -0x340d631c ;  /* 0xcbf29ce4ff147424 */ /* 0x000fe400078e00ff */
[----:B------:R-:W-:Y:S02]  /*2d250*/  IMAD.MOV.U32 R7, RZ, RZ, RZ ;  /* 0x000000ffff077224 */ /* 0x000fe400078e00ff */
[----:B------:R-:W-:Y:S02]  /*2d260*/  IMAD.MOV.U32 R8, RZ, RZ, RZ ;  /* 0x000000ffff087224 */ /* 0x000fe400078e00ff */
[----:B------:R-:W-:-:S02]  /*2d270*/  IMAD.MOV.U32 R17, RZ, RZ, RZ ;  /* 0x000000ffff117224 */ /* 0x000fc400078e00ff */
[----:B------:R-:W-:-:S07]  /*2d280*/  IMAD.MOV.U32 R11, RZ, RZ, RZ ;  /* 0x000000ffff0b7224 */ /* 0x000fce00078e00ff */
.L_x_2920:
        /* <DEDUP_REMOVED lines=105> */
.L_x_2919:
[----:B------:R-:W-:Y:S05]  /*2d920*/  @P2 BRA `(.L_x_2918) ;  /* 0x0000000000c82947 */ /* 0x000fea0003800000 */
[----:B0-----:R-:W-:-:S04]  /*2d930*/  LEA R4, P1, R7, R12, 0x3 ;  /* 0x0000000c07047211 */ /* 0x001fc800078218ff */
[----:B------:R-:W-:-:S06]  /*2d940*/  LEA.HI.X R5, R7, R13, R8, 0x3, P1 ;  /* 0x0000000d07057211 */ /* 0x000fcc00008f1c08 */
[----:B------:R-:W3:Y:S01]  /*2d950*/  LD.E.64 R4, desc[UR6][R4.64] ;  /* 0x0000000604047980 */ /* 0x000ee2000c101b00 */
[----:B------:R-:W-:Y:S01]  /*2d960*/  IMAD R20, R20, 0x1b3, RZ ;  /* 0x000001b314147824 */ /* 0x000fe200078e02ff */
[----:B---3--:R-:W-:-:S05]  /*2d970*/  LOP3.LUT R7, R21, 0xff, R4, 0x78, !PT ;  /* 0x000000ff15077812 */ /* 0x008fca00078e7804 */
[----:B--2---:R-:W-:-:S04]  /*2d980*/  IMAD.WIDE.U32 R10, R7, 0x1b3, RZ ;  /* 0x000001b3070a7825 */ /* 0x004fc800078e00ff */
        /* <DEDUP_REMOVED lines=44> */
.L_x_2918:
[----:B------:R-:W-:Y:S05]  /*2dc50*/  BSYNC.RECONVERGENT B1 ;  /* 0x0000000000017941 */ /* 0x000fea0003800200 */
.L_x_2917:
        /* <DEDUP_REMOVED lines=20> */
.L_x_2925:
[----:B0-2---:R-:W-:-:S04]  /*2dda0*/  LEA R10, P0, R7, R14, 0x3 ;  /* 0x0000000e070a7211 */ /* 0x005fc800078018ff */
        /* <DEDUP_REMOVED lines=155> */
.L_x_2924:
        /* <DEDUP_REMOVED lines=12> */
[----:B--2---:R-:W2:Y:S04]  /*2e820*/  LD.E.64 R10, desc[UR6][R20.64+0x10] ;  /* 0x00001006140a7980 */ /* 0x004ea8000c101b00 */
[----:B------:R-:W5:Y:S01]  /*2e830*/  LD.E.64 R16, desc[UR6][R20.64+0x18] ;  /* 0x0000180614107980 */ /* 0x000f62000c101b00 */
        /* <DEDUP_REMOVED lines=72> */
.L_x_2926:
[----:B------:R-:W-:Y:S05]  /*2ecc0*/  BRA.U !UP0, `(.L_x_2923) ;  /* 0x0000000508247547 */ /* 0x000fea000b800000 */
[----:B------:R-:W1:Y:S01]  /*2ecd0*/  LDCU UR4, c[0x0][0x3b0] ;  /* 0x00007600ff0477ac */ /* 0x000e620008000800 */
[----:B------:R-:W-:-:S04]  /*2ece0*/  UIADD3 UR5, UPT, UPT, UR14, -0x1, URZ ;  /* 0xffffffff0e057890 */ /* 0x000fc8000fffe0ff */
[----:B------:R-:W-:-:S04]  /*2ecf0*/  UISETP.NE.U32.AND UP1, UPT, UR5, URZ, UPT ;  /* 0x000000ff0500728c */ /* 0x000fc8000bf25070 */
[----:B------:R-:W-:Y:S02]  /*2ed00*/  UISETP.NE.AND.EX UP1, UPT, UR15, URZ, UPT, UP1 ;  /* 0x000000ff0f00728c */ /* 0x000fe4000bf25310 */
[----:B-1----:R-:W-:-:S04]  /*2ed10*/  ULOP3.LUT UR4, UR4, 0x1, URZ, 0xc0, !UPT ;  /* 0x0000000104047892 */ /* 0x002fc8000f8ec0ff */
[----:B------:R-:W-:-:S04]  /*2ed20*/  UISETP.NE.U32.AND UP0, UPT, UR4, 0x1, UPT ;  /* 0x000000010400788c */ /* 0x000fc8000bf05070 */
[----:B------:R-:W-:Y:S01]  /*2ed30*/  UISETP.NE.U32.AND.EX UP0, UPT, URZ, URZ, UPT, UP0 ;  /* 0x000000ffff00728c */ /* 0x000fe2000bf05100 */
[----:B------:R-:W-:Y:S10]  /*2ed40*/  BRA.U !UP1, `(.L_x_2927) ;  /* 0x0000000109a87547 */ /* 0x000ff4000b800000 */
[----:B0-----:R-:W-:-:S04]  /*2ed50*/  LEA R16, P0, R7, R14, 0x3 ;  /* 0x0000000e07107211 */ /* 0x001fc800078018ff */
[----:B------:R-:W-:-:S05]  /*2ed60*/  LEA.HI.X R17, R7, R15, R8, 0x3, P0 ;  /* 0x0000000f07117211 */ /* 0x000fca00000f1c08 */
[----:B------:R-:W3:Y:S04]  /*2ed70*/  LD.E.64 R18, desc[UR6][R16.64] ;  /* 0x0000000610127980 */ /* 0x000ee8000c101b00 */
[----:B--2---:R-:W2:Y:S01]  /*2ed80*/  LD.E.64 R10, desc[UR6][R16.64+0x8] ;  /* 0x00000806100a7980 */ /* 0x004ea2000c101b00 */
        /* <DEDUP_REMOVED lines=38> */
.L_x_2927:
[----:B------:R-:W-:Y:S05]  /*2eff0*/  BRA.U UP0, `(.L_x_2923) ;  /* 0x0000000100587547 */ /* 0x000fea000b800000 */
[----:B0-----:R-:W-:-:S04]  /*2f000*/  LEA R6, P0, R7, R14, 0x3 ;  /* 0x0000000e07067211 */ /* 0x001fc800078018ff */
        /* <DEDUP_REMOVED lines=21> */
.L_x_2923:
[----:B------:R-:W-:Y:S05]  /*2f160*/  BSYNC.RECONVERGENT B1 ;  /* 0x0000000000017941 */ /* 0x000fea0003800200 */
.L_x_2922:
        /* <DEDUP_REMOVED lines=16> */
.L_x_2931:
[----:B0-----:R-:W-:-:S04]  /*2f270*/  LEA R28, P0, R6, R12, 0x3 ;  /* 0x0000000c061c7211 */ /* 0x001fc800078018ff */
[----:B------:R-:W-:-:S05]  /*2f280*/  LEA.HI.X R29, R6, R13, R7, 0x3, P0 ;  /* 0x0000000d061d7211 */ /* 0x000fca00000f1c07 */
[----:B--2---:R-:W2:Y:S04]  /*2f290*/  LD.E.64 R10, desc[UR6][R28.64] ;  /* 0x000000061c0a7980 */ /* 0x004ea8000c101b00 */
[----:B------:R-:W3:Y:S04]  /*2f2a0*/  LD.E.64 R26, desc[UR6][R28.64+0x8] ;  /* 0x000008061c1a7980 */ /* 0x000ee8000c101b00 */
[----:B------:R-:W4:Y:S04]  /*2f2b0*/  LD.E.64 R16, desc[UR6][R28.64+0x10] ;  /* 0x000010061c107980 */ /* 0x000f28000c101b00 */
[----:B------:R-:W5:Y:S04]  /*2f2c0*/  LD.E.64 R24, desc[UR6][R28.64+0x18] ;  /* 0x000018061c187980 */ /* 0x000f68000c101b00 */
[----:B------:R-:W5:Y:S04]  /*2f2d0*/  LD.E.64 R22, desc[UR6][R28.64+0x20] ;  /* 0x000020061c167980 */ /* 0x000f68000c101b00 */
[----:B------:R-:W5:Y:S01]  /*2f2e0*/  LD.E.64 R20, desc[UR6][R28.64+0x28] ;  /* 0x000028061c147980 */ /* 0x000f62000c101b00 */
        /* <DEDUP_REMOVED lines=134> */
[----:B------:R-:W-:Y:S02]  /*2fb50*/  ISETP.NE.U32.AND P0, PT, R5, R30, PT ;  /* 0x0000001e0500720c */ /* 0x000fe40003f05070 */
        /* <DEDUP_REMOVED lines=10> */
[----:B------:R-:W-:Y:S05]  /*2fc00*/  BSYNC.RECONVERGENT B2 ;  /* 0x0000000000027941 */ /* 0x000fea0003800200 */
.L_x_2930:
        /* <DEDUP_REMOVED lines=10> */
[----:B--2---:R-:W2:Y:S04]  /*2fcb0*/  LD.E.64 R10, desc[UR6][R24.64] ;  /* 0x00000006180a7980 */ /* 0x004ea8000c101b00 */
        /* <DEDUP_REMOVED lines=73> */
.L_x_2932:
        /* <DEDUP_REMOVED lines=11> */
[----:B--2---:R0:W2:Y:S01]  /*30200*/  LD.E.64 R10, desc[UR6][R16.64+0x8] ;  /* 0x00000806100a7980 */ /* 0x0040a2000c101b00 */
        /* <DEDUP_REMOVED lines=36> */
.L_x_2933:
[----:B------:R-:W-:Y:S05]  /*30450*/  @P0 BRA `(.L_x_2929) ;  /* 0x0000000000500947 */ /* 0x000fea0003800000 */
[----:B0-2---:R-:W-:-:S04]  /*30460*/  LEA R10, P0, R6, R12, 0x3 ;  /* 0x0000000c060a7211 */ /* 0x005fc800078018ff */
        /* <DEDUP_REMOVED lines=19> */
.L_x_2929:
[----:B------:R-:W-:Y:S05]  /*305a0*/  BSYNC.RECONVERGENT B1 ;  /* 0x0000000000017941 */ /* 0x000fea0003800200 */
.L_x_2928:
[----:B------:R-:W-:-:S04]  /*305b0*/  ISETP.GE.U32.AND P0, PT, R3, R18, PT ;  /* 0x000000120300720c */ /* 0x000fc80003f06070 */
[----:B------:R-:W-:-:S04]  /*305c0*/  ISETP.GE.U32.AND.EX P0, PT, R4, R19, PT, P0 ;  /* 0x000000130400720c */ /* 0x000fc80003f06100 */
[----:B------:R-:W-:Y:S01]  /*305d0*/  PLOP3.LUT P0, PT, P0, PT, PT, 0x8, 0x80 ;  /* 0x000000000080781c */ /* 0x000fe2000070e170 */
[----:B------:R-:W-:-:S12]  /*305e0*/  BRA `(.L_x_2913) ;  /* 0x00000000006c7947 */ /* 0x000fd80003800000 */
.L_x_2921:
[----:B------:R-:W1:Y:S01]  /*305f0*/  LDCU UR4, c[0x0][0x3b8] ;  /* 0x00007700ff0477ac */ /* 0x000e620008000800 */
[----:B------:R-:W-:Y:S01]  /*30600*/  PLOP3.LUT P0, PT, PT, PT, PT, 0x8, 0x80 ;  /* 0x000000000080781c */ /* 0x000fe20003f0e170 */
[----:B-1----:R-:W-:-:S09]  /*30610*/  UISETP.NE.AND UP0, UPT, UR4, URZ, UPT ;  /* 0x000000ff0400728c */ /* 0x002fd2000bf05270 */
[----:B------:R-:W-:Y:S05]  /*30620*/  BRA.U !UP0, `(.L_x_2913) ;  /* 0x00000001085c7547 */ /* 0x000fea000b800000 */
[----:B------:R-:W-:Y:S02]  /*30630*/  IMAD.MOV.U32 R3, RZ, RZ, RZ ;  /* 0x000000ffff037224 */ /* 0x000fe400078e00ff */
[----:B------:R-:W-:-:S07]  /*30640*/  IMAD.MOV.U32 R8, RZ, RZ, RZ ;  /* 0x000000ffff087224 */ /* 0x000fce00078e00ff */
.L_x_2934:
[C---:B------:R-:W-:Y:S01]  /*30650*/  IMAD.SHL.U32 R7, R3.reuse, 0x8, RZ ;  /* 0x0000000803077824 */ /* 0x040fe200078e00ff */
[----:B------:R-:W-:-:S04]  /*30660*/  SHF.L.U64.HI R0, R3, 0x3, R8 ;  /* 0x0000000303007819 */ /* 0x000fc80000010208 */
[C---:B0-----:R-:W-:Y:S02]  /*30670*/  IADD3 R4, P0, PT, R7.reuse, R14, RZ ;  /* 0x0000000e07047210 */ /* 0x041fe40007f1e0ff */
        /* <DEDUP_REMOVED lines=18> */
.L_x_2913:
[----:B------:R-:W-:Y:S05]  /*307a0*/  BSYNC.RECONVERGENT B0 ;  /* 0x0000000000007941 */ /* 0x000fea0003800200 */
.L_x_2912:
[----:B0-----:R-:W-:Y:S01]  /*307b0*/  SEL R6, R14, R12, P0 ;  /* 0x0000000c0e067207 */ /* 0x001fe20000000000 */
[----:B------:R-:W-:Y:S01]  /*307c0*/  VIADD R0, R9, 0x1 ;  /* 0x0000000109007836 */ /* 0x000fe20000000000 */
[----:B------:R-:W-:Y:S01]  /*307d0*/  SEL R7, R15, R13, P0 ;  /* 0x0000000d0f077207 */ /* 0x000fe20000000000 */
[----:B------:R-:W-:Y:S01]  /*307e0*/  @!P0 IMAD.MOV R0, RZ, RZ, R9 ;  /* 0x000000ffff008224 */ /* 0x000fe200078e0209 */
[----:B------:R-:W-:Y:S01]  /*307f0*/  BSSY.RECONVERGENT B0, `(.L_x_2935) ;  /* 0x0000418000007945 */ /* 0x000fe20003800200 */
[----:B------:R-:W-:Y:S02]  /*30800*/  VIADD R3, R2, 0x1 ;  /* 0x0000000102037836 */ /* 0x000fe40000000000 */
[----:B------:R0:W-:Y:S01]  /*30810*/  STL.64 [R1], R6 ;  /* 0x0000000601007387 */ /* 0x0001e20000100a00 */
[C---:B------:R-:W-:Y:S01]  /*30820*/  ISETP.GE.AND P1, PT, R0.reuse, UR13, PT ;  /* 0x0000000d00007c0c */ /* 0x040fe2000bf26270 */
[----:B------:R-:W-:Y:S01]  /*30830*/  @P0 IMAD.MOV R3, RZ, RZ, R2 ;  /* 0x000000ffff030224 */ /* 0x000fe200078e0202 */
[----:B------:R-:W-:-:S04]  /*30840*/  @P0 LEA R2, R0, UR10, 0x3 ;  /* 0x0000000a00020c11 */ /* 0x000fc8000f8e18ff */
[----:B------:R-:W-:Y:S01]  /*30850*/  @!P0 LEA R4, R3, UR10, 0x3 ;  /* 0x0000000a03048c11 */ /* 0x000fe2000f8e18ff */
[----:B------:R0:W3:Y:S04]  /*30860*/  @P0 LDS.64 R14, [R2] ;  /* 0x00000000020e0984 */ /* 0x0000e80000000a00 */
[----:B------:R0:W4:Y:S01]  /*30870*/  @!P0 LDS.64 R12, [R4] ;  /* 0x00000000040c8984 */ /* 0x0001220000000a00 */
        /* <DEDUP_REMOVED lines=28> */
.L_x_2939:
[----:B-1-3--:R-:W-:-:S04]  /*30a40*/  LEA R20, P1, R5, R14, 0x3 ;  /* 0x0000000e05147211 */ /* 0x00afc800078218ff */
        /* <DEDUP_REMOVED lines=103> */
.L_x_2938:
        /* <DEDUP_REMOVED lines=51> */
.L_x_2937:
        /* <DEDUP_REMOVED lines=20> */
.L_x_2942:
        /* <DEDUP_REMOVED lines=104> */
.L_x_2941:
        /* <DEDUP_REMOVED lines=51> */
.L_x_2940:
        /* <DEDUP_REMOVED lines=15> */
[----:B------:R-:W-:Y:S01]  /*31fd0*/  LOP3.LUT R28, R10, 0xfffffff8, RZ, 0xc0, !PT ;  /* 0xfffffff80a1c7812 */ /* 0x000fe200078ec0ff */
[----:B------:R-:W-:Y:S01]  /*31fe0*/  IMAD.MOV.U32 R29, RZ, RZ, RZ ;  /* 0x000000ffff1d7224 */ /* 0x000fe200078e00ff */
[----:B------:R-:W-:Y:S01]  /*31ff0*/  UMOV UR4, URZ ;  /* 0x000000ff00047c82 */ /* 0x000fe20008000000 */
[----:B------:R-:W-:Y:S01]  /*32000*/  IMAD.MOV.U32 R30, RZ, RZ, RZ ;  /* 0x000000ffff1e7224 */ /* 0x000fe200078e00ff */
[----:B------:R-:W-:-:S06]  /*32010*/  UMOV UR5, URZ ;  /* 0x000000ff00057c82 */ /* 0x000fcc0008000000 */
.L_x_2946:
[----:B---3--:R-:W-:-:S04]  /*32020*/  LEA R24, P1, R29, R14, 0x3 ;  /* 0x0000000e1d187211 */ /* 0x008fc800078218ff */
[----:B------:R-:W-:-:S05]  /*32030*/  LEA.HI.X R25, R29, R15, R30, 0x3, P1 ;  /* 0x0000000f1d197211 */ /* 0x000fca00008f1c1e */
        /* <DEDUP_REMOVED lines=9> */
[----:B------:R-:W4:Y:S03]  /*320d0*/  LD.E.64 R24, desc[UR6][R24.64+0x38] ;  /* 0x0000380618187980 */ /* 0x000f26000c101b00 */
        /* <DEDUP_REMOVED lines=143> */
.L_x_2945:
        /* <DEDUP_REMOVED lines=84> */
.L_x_2947:
        /* <DEDUP_REMOVED lines=50> */
.L_x_2948:
[----:B------:R-:W-:Y:S05]  /*33230*/  @P1 BRA `(.L_x_2944) ;  /* 0x0000000000581947 */ /* 0x000fea0003800000 */
        /* <DEDUP_REMOVED lines=22> */
.L_x_2944:
        /* <DEDUP_REMOVED lines=15> */
.L_x_2951:
[----:B----4-:R-:W-:-:S04]  /*33490*/  LEA R28, P0, R5, R12, 0x3 ;  /* 0x0000000c051c7211 */ /* 0x010fc800078018ff */
[----:B------:R-:W-:-:S05]  /*334a0*/  LEA.HI.X R29, R5, R13, R6, 0x3, P0 ;  /* 0x0000000d051d7211 */ /* 0x000fca00000f1c06 */
[----:B------:R-:W2:Y:S04]  /*334b0*/  LD.E.64 R8, desc[UR6][R28.64] ;  /* 0x000000061c087980 */ /* 0x000ea8000c101b00 */
        /* <DEDUP_REMOVED lines=150> */
.L_x_2950:
        /* <DEDUP_REMOVED lines=82> */
.L_x_2952:
        /* <DEDUP_REMOVED lines=8> */
[----:B----4-:R-:W-:-:S04]  /*343c0*/  LEA R10, P1, R5, R12, 0x3 ;  /* 0x0000000c050a7211 */ /* 0x010fc800078218ff */
[----:B------:R-:W-:-:S05]  /*343d0*/  LEA.HI.X R11, R5, R13, R6, 0x3, P1 ;  /* 0x0000000d050b7211 */ /* 0x000fca00008f1c06 */
[----:B------:R-:W2:Y:S04]  /*343e0*/  LD.E.64 R16, desc[UR6][R10.64] ;  /* 0x000000060a107980 */ /* 0x000ea8000c101b00 */
[----:B------:R0:W4:Y:S01]  /*343f0*/  LD.E.64 R8, desc[UR6][R10.64+0x8] ;  /* 0x000008060a087980 */ /* 0x000122000c101b00 */
        /* <DEDUP_REMOVED lines=36> */
.L_x_2953:
        /* <DEDUP_REMOVED lines=21> */
.L_x_2949:
[----:B------:R-:W-:-:S04]  /*34790*/  ISETP.GE.U32.AND P0, PT, R2, R18, PT ;  /* 0x000000120200720c */ /* 0x000fc80003f06070 */
[----:B------:R-:W-:-:S04]  /*347a0*/  ISETP.GE.U32.AND.EX P0, PT, R4, R19, PT, P0 ;  /* 0x000000130400720c */ /* 0x000fc80003f06100 */
[----:B------:R-:W-:Y:S01]  /*347b0*/  PLOP3.LUT P0, PT, P0, PT, PT, 0x8, 0x80 ;  /* 0x000000000080781c */ /* 0x000fe2000070e170 */
[----:B------:R-:W-:-:S12]  /*347c0*/  BRA `(.L_x_2936) ;  /* 0x0000000000687947 */ /* 0x000fd80003800000 */
.L_x_2943:
[----:B------:R-:W0:Y:S01]  /*347d0*/  LDCU UR4, c[0x0][0x3b8] ;  /* 0x00007700ff0477ac */ /* 0x000e220008000800 */
[----:B------:R-:W-:Y:S01]  /*347e0*/  PLOP3.LUT P0, PT, PT, PT, PT, 0x8, 0x80 ;  /* 0x000000000080781c */ /* 0x000fe20003f0e170 */
[----:B0-----:R-:W-:-:S09]  /*347f0*/  UISETP.NE.AND UP0, UPT, UR4, URZ, UPT ;  /* 0x000000ff0400728c */ /* 0x001fd2000bf05270 */
[----:B------:R-:W-:Y:S05]  /*34800*/  BRA.U !UP0, `(.L_x_2936) ;  /* 0x0000000108587547 */ /* 0x000fea000b800000 */
[----:B------:R-:W-:-:S07]  /*34810*/  CS2R R8, SRZ ;  /* 0x0000000000087805 */ /* 0x000fce000001ff00 */
.L_x_2954:
        /* <DEDUP_REMOVED lines=21> */
.L_x_2936:
[----:B------:R-:W-:Y:S05]  /*34970*/  BSYNC.RECONVERGENT B0 ;  /* 0x0000000000007941 */ /* 0x000fea0003800200 */
.L_x_2935:
        /* <DEDUP_REMOVED lines=40> */
.L_x_2959:
[----:B-1-3--:R-:W-:-:S04]  /*34c00*/  LEA R20, P1, R5, R14, 0x3 ;  /* 0x0000000e05147211 */ /* 0x00afc800078218ff */
[----:B------:R-:W-:-:S05]  /*34c10*/  LEA.HI.X R21, R5, R15, R16, 0x3, P1 ;  /* 0x0000000f05157211 */ /* 0x000fca00008f1c10 */
[----:B--2---:R-:W2:Y:S04]  /*34c20*/  LD.E.64 R10, desc[UR6][R20.64] ;  /* 0x00000006140a7980 */ /* 0x004ea8000c101b00 */
        /* <DEDUP_REMOVED lines=101> */
.L_x_2958:
[----:B------:R-:W-:Y:S05]  /*35280*/  @P2 BRA `(.L_x_2957) ;  /* 0x0000000000c82947 */ /* 0x000fea0003800000 */
[----:B---3--:R-:W-:-:S04]  /*35290*/  LEA R6, P1, R5, R14, 0x3 ;  /* 0x0000000e05067211 */ /* 0x008fc800078218ff */
        /* <DEDUP_REMOVED lines=45> */
[----:B------:R-:W-:Y:S02]  /*35570*/  IMAD R3, R0, 0x1b3, RZ ;  /* 0x000001b300037824 */ /* 0x000fe400078e02ff */
[----:B------:R-:W-:Y:S02]  /*35580*/  IMAD.MOV.U32 R0, RZ, RZ, R6 ;  /* 0x000000ffff007224 */ /* 0x000fe400078e0006 */
[----:B------:R-:W-:-:S04]  /*35590*/  IMAD R3, R10, 0x100, R3 ;  /* 0x000001000a037824 */ /* 0x000fc800078e0203 */
[----:B------:R-:W-:-:S07]  /*355a0*/  IMAD.IADD R3, R7, 0x1, R3 ;  /* 0x0000000107037824 */ /* 0x000fce00078e0203 */
.L_x_2957:
        /* <DEDUP_REMOVED lines=20> */
.L_x_2962:
        /* <DEDUP_REMOVED lines=104> */
.L_x_2961:
        /* <DEDUP_REMOVED lines=51> */
.L_x_2960:
        /* <DEDUP_REMOVED lines=18> */
.L_x_2966:
[----:B--23--:R-:W-:-:S04]  /*361c0*/  LEA R10, P1, R6, R14, 0x3 ;  /* 0x0000000e060a7211 */ /* 0x00cfc800078218ff */
[----:B------:R-:W-:-:S05]  /*361d0*/  LEA.HI.X R11, R6, R15, R7, 0x3, P1 ;  /* 0x0000000f060b7211 */ /* 0x000fca00008f1c07 */
[----:B------:R-:W2:Y:S04]  /*361e0*/  LD.E.64 R16, desc[UR6][R10.64] ;  /* 0x000000060a107980 */ /* 0x000ea8000c101b00 */
[----:B------:R-:W3:Y:S04]  /*361f0*/  LD.E.64 R18, desc[UR6][R10.64+0x8] ;  /* 0x000008060a127980 */ /* 0x000ee8000c101b00 */
[----:B------:R-:W5:Y:S04]  /*36200*/  LD.E.64 R20, desc[UR6][R10.64+0x10] ;  /* 0x000010060a147980 */ /* 0x000f68000c101b00 */
[----:B------:R-:W4:Y:S04]  /*36210*/  LD.E.64 R22, desc[UR6][R10.64+0x18] ;  /* 0x000018060a167980 */ /* 0x000f28000c101b00 */
[----:B------:R-:W4:Y:S04]  /*36220*/  LD.E.64 R24, desc[UR6][R10.64+0x20] ;  /* 0x000020060a187980 */ /* 0x000f28000c101b00 */
[----:B------:R-:W4:Y:S01]  /*36230*/  LD.E.64 R26, desc[UR6][R10.64+0x28] ;  /* 0x000028060a1a7980 */ /* 0x000f22000c101b00 */
        /* <DEDUP_REMOVED lines=147> */
.L_x_2965:
        /* <DEDUP_REMOVED lines=84> */
.L_x_2967:
        /* <DEDUP_REMOVED lines=10> */
[----:B------:R-:W3:Y:S04]  /*37150*/  LD.E.64 R18, desc[UR6][R16.64] ;  /* 0x0000000610127980 */ /* 0x000ee8000c101b00 */
[----:B--2---:R0:W2:Y:S02]  /*37160*/  LD.E.64 R10, desc[UR6][R16.64+0x8] ;  /* 0x00000806100a7980 */ /* 0x0040a4000c101b00 */
[----:B0-----:R-:W-:Y:S02]  /*37170*/  IMAD.MOV.U32 R16, RZ, RZ, R0 ;  /* 0x000000ffff107224 */ /* 0x001fe400078e0000 */
        /* <DEDUP_REMOVED lines=37> */
.L_x_2968:
[----:B------:R-:W-:Y:S05]  /*373d0*/  @P1 BRA `(.L_x_2964) ;  /* 0x0000000000581947 */ /* 0x000fea0003800000 */
[----:B--23--:R-:W-:-:S04]  /*373e0*/  LEA R10, P1, R6, R14, 0x3 ;  /* 0x0000000e060a7211 */ /* 0x00cfc800078218ff */
[----:B------:R-:W-:-:S05]  /*373f0*/  LEA.HI.X R11, R6, R15, R7, 0x3, P1 ;  /* 0x0000000f060b7211 */ /* 0x000fca00008f1c07 */
        /* <DEDUP_REMOVED lines=20> */
.L_x_2964:
        /* <DEDUP_REMOVED lines=13> */
.L_x_2971:
[----:B----4-:R-:W-:-:S04]  /*37610*/  LEA R18, P0, R6, R12, 0x3 ;  /* 0x0000000c06127211 */ /* 0x010fc800078018ff */
[----:B------:R-:W-:-:S05]  /*37620*/  LEA.HI.X R19, R6, R13, R7, 0x3, P0 ;  /* 0x0000000d06137211 */ /* 0x000fca00000f1c07 */
[----:B------:R-:W4:Y:S04]  /*37630*/  LD.E.64 R24, desc[UR6][R18.64] ;  /* 0x0000000612187980 */ /* 0x000f28000c101b00 */
[----:B------:R-:W5:Y:S04]  /*37640*/  LD.E.64 R16, desc[UR6][R18.64+0x8] ;  /* 0x0000080612107980 */ /* 0x000f68000c101b00 */
[----:B------:R-:W3:Y:S04]  /*37650*/  LD.E.64 R22, desc[UR6][R18.64+0x10] ;  /* 0x0000100612167980 */ /* 0x000ee8000c101b00 */
[----:B--2---:R-:W2:Y:S04]  /*37660*/  LD.E.64 R10, desc[UR6][R18.64+0x18] ;  /* 0x00001806120a7980 */ /* 0x004ea8000c101b00 */
[----:B------:R-:W2:Y:S01]  /*37670*/  LD.E.64 R20, desc[UR6][R18.64+0x20] ;  /* 0x0000200612147980 */ /* 0x000ea2000c101b00 */
[----:B------:R-:W-:-:S04]  /*37680*/  LOP3.LUT R27, R27, R26, RZ, 0x3c, !PT ;  /* 0x0000001a1b1b7212 */ /* 0x000fc800078e3cff */
[----:B------:R-:W-:-:S04]  /*37690*/  LOP3.LUT R26, R27, R26, RZ, 0x3c, !PT ;  /* 0x0000001a1b1a7212 */ /* 0x000fc800078e3cff */
[----:B------:R-:W-:-:S03]  /*376a0*/  LOP3.LUT R27, R27, R26, RZ, 0x3c, !PT ;  /* 0x0000001a1b1b7212 */ /* 0x000fc600078e3cff */
[----:B----4-:R-:W-:-:S04]  /*376b0*/  IMAD.WIDE.U32 R26, R24, -0x61c8864f, R26 ;  /* 0x9e3779b1181a7825 */ /* 0x010fc800078e001a */
[----:B------:R-:W-:Y:S01]  /*376c0*/  IMAD R25, R25, -0x61c8864f, RZ ;  /* 0x9e3779b119197824 */ /* 0x000fe200078e02ff */
[----:B------:R-:W-:-:S03]  /*376d0*/  LEA R24, P0, R26, R26, 0xd ;  /* 0x0000001a1a187211 */ /* 0x000fc600078068ff */
[----:B------:R-:W-:-:S05]  /*376e0*/  IMAD.IADD R27, R27, 0x1, R25 ;  /* 0x000000011b1b7824 */ /* 0x000fca00078e0219 */
        /* <DEDUP_REMOVED lines=22> */
[----:B---3--:R-:W-:Y:S01]  /*37850*/  IMAD R23, R23, -0x61c8864f, RZ ;  /* 0x9e3779b117177824 */ /* 0x008fe200078e02ff */
[----:B------:R-:W-:Y:S01]  /*37860*/  SHF.R.U32.HI R29, RZ, 0x7, R26 ;  /* 0x00000007ff1d7819 */ /* 0x000fe2000001161a */
[----:B--2---:R-:W-:Y:S01]  /*37870*/  IMAD R11, R11, -0x61c8864f, RZ ;  /* 0x9e3779b10b0b7824 */ /* 0x004fe200078e02ff */
[----:B------:R-:W-:Y:S01]  /*37880*/  LOP3.LUT R27, R28, R27, RZ, 0x3c, !PT ;  /* 0x0000001b1c1b7212 */ /* 0x000fe200078e3cff */
[----:B------:R-:W-:Y:S01]  /*37890*/  IMAD R21, R21, -0x61c8864f, RZ ;  /* 0x9e3779b115157824 */ /* 0x000fe200078e02ff */
[----:B------:R-:W-:Y:S01]  /*378a0*/  LOP3.LUT R28, R29, R26, RZ, 0x3c, !PT ;  /* 0x0000001a1d1c7212 */ /* 0x000fe200078e3cff */
[----:B------:R-:W-:Y:S01]  /*378b0*/  UIADD3 UR4, UP1, UPT, UR4, 0x8, URZ ;  /* 0x0000000804047890 */ /* 0x000fe2000ff3e0ff */
[----:B------:R-:W-:-:S02]  /*378c0*/  LEA R26, P0, R27, R27, 0x3 ;  /* 0x0000001b1b1a7211 */ /* 0x000fc400078018ff */
[----:B------:R-:W-:Y:S01]  /*378d0*/  IADD3 R6, P2, PT, R6, 0x8, RZ ;  /* 0x0000000806067810 */ /* 0x000fe20007f5e0ff */
[----:B------:R-:W-:Y:S01]  /*378e0*/  UIADD3.X UR5, UPT, UPT, URZ, UR5, URZ, UP1, !UPT ;  /* 0x00000005ff057290 */ /* 0x000fe20008ffe4ff */
        /* <DEDUP_REMOVED lines=110> */
.L_x_2970:
[----:B------:R-:W-:Y:S05]  /*37fd0*/  BRA.U !UP0, `(.L_x_2969) ;  /* 0x0000000908747547 */ /* 0x000fea000b800000 */
[----:B------:R-:W-:Y:S02]  /*37fe0*/  UISETP.GE.U32.AND UP1, UPT, UR12, 0x4, UPT ;  /* 0x000000040c00788c */ /* 0x000fe4000bf26070 */
[----:B------:R-:W-:Y:S02]  /*37ff0*/  UISETP.NE.U32.AND UP0, UPT, UR14, URZ, UPT ;  /* 0x000000ff0e00728c */ /* 0x000fe4000bf05070 */
[----:B------:R-:W-:Y:S02]  /*38000*/  UISETP.GE.U32.AND.EX UP1, UPT, URZ, URZ, UPT, UP1 ;  /* 0x000000ffff00728c */ /* 0x000fe4000bf26110 */
[----:B------:R-:W-:-:S07]  /*38010*/  UISETP.NE.AND.EX UP0, UPT, URZ, URZ, UPT, UP0 ;  /* 0x000000ffff00728c */ /* 0x000fce000bf05300 */
[----:B------:R-:W-:Y:S05]  /*38020*/  BRA.U !UP1, `(.L_x_2972) ;  /* 0x0000000509387547 */ /* 0x000fea000b800000 */
[----:B--2-4-:R-:W-:-:S04]  /*38030*/  LEA R10, P0, R6, R12, 0x3 ;  /* 0x0000000c060a7211 */ /* 0x014fc800078018ff */
        /* <DEDUP_REMOVED lines=77> */
.L_x_2972:
        /* <DEDUP_REMOVED lines=10> */
[----:B------:R-:W4:Y:S04]  /*385b0*/  LD.E.64 R8, desc[UR6][R16.64] ;  /* 0x0000000610087980 */ /* 0x000f28000c101b00 */
[----:B--2---:R0:W2:Y:S01]  /*385c0*/  LD.E.64 R10, desc[UR6][R16.64+0x8] ;  /* 0x00000806100a7980 */ /* 0x0040a2000c101b00 */
        /* <DEDUP_REMOVED lines=39> */
.L_x_2973:
[----:B------:R-:W-:Y:S05]  /*38840*/  @P0 BRA `(.L_x_2969) ;  /* 0x0000000000580947 */ /* 0x000fea0003800000 */
[----:B----4-:R-:W-:-:S04]  /*38850*/  LEA R8, P0, R6, R12, 0x3 ;  /* 0x0000000c06087211 */ /* 0x010fc800078018ff */
[----:B------:R-:W-:-:S05]  /*38860*/  LEA.HI.X R9, R6, R13, R7, 0x3, P0 ;  /* 0x0000000d06097211 */ /* 0x000fca00000f1c07 */
        /* <DEDUP_REMOVED lines=20> */
.L_x_2969:
[----:B------:R-:W-:-:S04]  /*389b0*/  ISETP.GE.U32.AND P0, PT, R0, R27, PT ;  /* 0x0000001b0000720c */ /* 0x000fc80003f06070 */
[----:B------:R-:W-:-:S04]  /*389c0*/  ISETP.GE.U32.AND.EX P0, PT, R3, R26, PT, P0 ;  /* 0x0000001a0300720c */ /* 0x000fc80003f06100 */
[----:B------:R-:W-:Y:S01]  /*389d0*/  PLOP3.LUT P0, PT, P0, PT, PT, 0x8, 0x80 ;  /* 0x000000000080781c */ /* 0x000fe2000070e170 */
[----:B------:R-:W-:-:S12]  /*389e0*/  BRA `(.L_x_2956) ;  /* 0x0000000000707947 */ /* 0x000fd80003800000 */
.L_x_2963:
[----:B------:R-:W0:Y:S01]  /*389f0*/  LDC R0, c[0x0][0x3b8] ;  /* 0x0000ee00ff007b82 */ /* 0x000e220000000800 */
[----:B------:R-:W-:Y:S02]  /*38a00*/  PLOP3.LUT P0, PT, PT, PT, PT, 0x8, 0x80 ;  /* 0x000000000080781c */ /* 0x000fe40003f0e170 */
[----:B0-----:R-:W-:-:S13]  /*38a10*/  ISETP.NE.AND P1, PT, R0, RZ, PT ;  /* 0x000000ff0000720c */ /* 0x001fda0003f25270 */
[----:B------:R-:W-:Y:S05]  /*38a20*/  @!P1 BRA `(.L_x_2956) ;  /* 0x0000000000609947 */ /* 0x000fea0003800000 */
[----:B------:R-:W-:Y:S01]  /*38a30*/  SHF.R.S32.HI R5, RZ, 0x1f, R0 ;  /* 0x0000001fff057819 */ /* 0x000fe20000011400 */
[----:B------:R-:W-:Y:S02]  /*38a40*/  IMAD.MOV.U32 R3, RZ, RZ, RZ ;  /* 0x000000ffff037224 */ /* 0x000fe400078e00ff */
[----:B--2---:R-:W-:-:S07]  /*38a50*/  IMAD.MOV.U32 R10, RZ, RZ, RZ ;  /* 0x000000ffff0a7224 */ /* 0x004fce00078e00ff */
.L_x_2974:
        /* <DEDUP_REMOVED lines=21> */
.L_x_2956:
[----:B------:R-:W-:Y:S05]  /*38bb0*/  BSYNC.RECONVERGENT B0 ;  /* 0x0000000000007941 */ /* 0x000fea0003800200 */
.L_x_2955:
[----:B------:R-:W-:Y:S01]  /*38bc0*/  VIADD R5, R4, 0x1 ;  /* 0x0000000104057836 */ /* 0x000fe20000000000 */
[----:B------:R-:W-:Y:S01]  /*38bd0*/  BSSY.RECONVERGENT B0, `(.L_x_2975) ;  /* 0x000040c000007945 */ /* 0x000fe20003800200 */
[----:B------:R-:W-:Y:S01]  /*38be0*/  @!P0 IMAD.MOV R5, RZ, RZ, R4 ;  /* 0x000000ffff058224 */ /* 0x000fe200078e0204 */
[----:B---34-:R-:W-:Y:S01]  /*38bf0*/  SEL R30, R14, R12, P0 ;  /* 0x0000000c0e1e7207 */ /* 0x018fe20000000000 */
[----:B0-----:R-:W-:Y:S01]  /*38c00*/  VIADD R0, R2, 0x1 ;  /* 0x0000000102007836 */ /* 0x001fe20000000000 */
        /* <DEDUP_REMOVED lines=35> */
.L_x_2979:
        /* <DEDUP_REMOVED lines=103> */
.L_x_2978:
[----:B------:R-:W-:Y:S05]  /*394b0*/  @P2 BRA `(.L_x_2977) ;  /* 0x0000000000c42947 */ /* 0x000fea0003800000 */
[----:B---3--:R-:W-:-:S04]  /*394c0*/  LEA R6, P1, R4, R14, 0x3 ;  /* 0x0000000e04067211 */ /* 0x008fc800078218ff */
[----:B------:R-:W-:-:S06]  /*394d0*/  LEA.HI.X R7, R4, R15, R16, 0x3, P1 ;  /* 0x0000000f04077211 */ /* 0x000fcc00008f1c10 */
[----:B------:R-:W3:Y:S01]  /*394e0*/  LD.E.64 R6, desc[UR6][R6.64] ;  /* 0x0000000606067980 */ /* 0x000ee2000c101b00 */
[----:B--2---:R-:W-:Y:S01]  /*394f0*/  IMAD R11, R3, 0x1b3, RZ ;  /* 0x000001b3030b7824 */ /* 0x004fe200078e02ff */
        /* <DEDUP_REMOVED lines=45> */
.L_x_2977:
        /* <DEDUP_REMOVED lines=20> */
.L_x_2982:
        /* <DEDUP_REMOVED lines=104> */
.L_x_2981:
        /* <DEDUP_REMOVED lines=51> */
.L_x_2980:
[----:B------:R-:W-:-:S04]  /*3a2c0*/  ISETP.NE.U32.AND P1, PT, R2, R19, PT ;  /* 0x000000130200720c */ /* 0x000fc80003f25070 */
[----:B------:R-:W-:-:S13]  /*3a2d0*/  ISETP.NE.AND.EX P1, PT, R3, R18, PT, P1 ;  /* 0x000000120300720c */ /* 0x000fda0003f25310 */
[----:B------:R-:W-:Y:S05]  /*3a2e0*/  @!P1 BRA `(.L_x_2983) ;  /* 0x0000002400fc9947 */ /* 0x000fea0003800000 */
[----:B------:R-:W-:Y:S01]  /*3a2f0*/  UIADD3 UR11, UP0, UPT, UR14, -0x1, URZ ;  /* 0xffffffff0e0b7890 */ /* 0x000fe2000ff1e0ff */
[----:B------:R-:W-:-:S03]  /*3a300*/  CS2R R2, SRZ ;  /* 0x0000000000027805 */ /* 0x000fc6000001ff00 */
[----:B------:R-:W-:Y:S01]  /*3a310*/  UIADD3.X UR15, UPT, UPT, URZ, -0x1, URZ, UP0, !UPT ;  /* 0xffffffffff0f7890 */ /* 0x000fe200087fe4ff */
[----:B------:R-:W-:Y:S11]  /*3a320*/  @!P0 BRA `(.L_x_2984) ;  /* 0x0000001000e88947 */ /* 0x000ff60003800000 */
        /* <DEDUP_REMOVED lines=11> */
.L_x_2986:
[----:B--23--:R-:W-:-:S04]  /*3a3e0*/  LEA R10, P1, R6, R14, 0x3 ;  /* 0x0000000e060a7211 */ /* 0x00cfc800078218ff */
[----:B------:R-:W-:-:S05]  /*3a3f0*/  LEA.HI.X R11, R6, R15, R7, 0x3, P1 ;  /* 0x0000000f060b7211 */ /* 0x000fca00008f1c07 */
[----:B------:R-:W2:Y:S04]  /*3a400*/  LD.E.64 R16, desc[UR6][R10.64] ;  /* 0x000000060a107980 */ /* 0x000ea8000c101b00 */
[----:B------:R-:W3:Y:S04]  /*3a410*/  LD.E.64 R18, desc[UR6][R10.64+0x8] ;  /* 0x000008060a127980 */ /* 0x000ee8000c101b00 */
[----:B------:R-:W5:Y:S04]  /*3a420*/  LD.E.64 R20, desc[UR6][R10.64+0x10] ;  /* 0x000010060a147980 */ /* 0x000f68000c101b00 */
[----:B------:R-:W4:Y:S04]  /*3a430*/  LD.E.64 R22, desc[UR6][R10.64+0x18] ;  /* 0x000018060a167980 */ /* 0x000f28000c101b00 */
[----:B------:R-:W4:Y:S01]  /*3a440*/  LD.E.64 R24, desc[UR6][R10.64+0x20] ;  /* 0x000020060a187980 */ /* 0x000f22000c101b00 */
        /* <DEDUP_REMOVED lines=23> */
[----:B------:R-:W3:Y:S04]  /*3a5c0*/  LD.E.64 R16, desc[UR6][R10.64+0x30] ;  /* 0x000030060a107980 */ /* 0x000ee8000c101b00 */
[----:B------:R-:W3:Y:S01]  /*3a5d0*/  LD.E.64 R10, desc[UR6][R10.64+0x38] ;  /* 0x000038060a0a7980 */ /* 0x000ee2000c101b00 */
        /* <DEDUP_REMOVED lines=121> */
.L_x_2985:
        /* <DEDUP_REMOVED lines=9> */
[----:B------:R-:W5:Y:S04]  /*3ae00*/  LD.E.64 R18, desc[UR6][R22.64+0x8] ;  /* 0x0000080616127980 */ /* 0x000f68000c101b00 */
[----:B------:R-:W4:Y:S04]  /*3ae10*/  LD.E.64 R16, desc[UR6][R22.64+0x10] ;  /* 0x0000100616107980 */ /* 0x000f28000c101b00 */
[----:B--2---:R-:W2:Y:S01]  /*3ae20*/  LD.E.64 R10, desc[UR6][R22.64+0x18] ;  /* 0x00001806160a7980 */ /* 0x004ea2000c101b00 */
[----:B------:R-:W-:-:S05]  /*3ae30*/  IADD3 R6, P2, PT, R6, 0x4, RZ ;  /* 0x0000000406067810 */ /* 0x000fca0007f5e0ff */
[----:B------:R-:W-:Y:S02]  /*3ae40*/  IMAD.X R7, RZ, RZ, R7, P2 ;  /* 0x000000ffff077224 */ /* 0x000fe400010e0607 */
[----:B---3--:R-:W-:-:S04]  /*3ae50*/  IMAD.WIDE.U32 R2, R20, -0x61c8864f, R2 ;  /* 0x9e3779b114027825 */ /* 0x008fc800078e0002 */
[----:B------:R-:W-:Y:S01]  /*3ae60*/  IMAD R21, R21, -0x61c8864f, RZ ;  /* 0x9e3779b115157824 */ /* 0x000fe200078e02ff */
[----:B------:R-:W-:Y:S01]  /*3ae70*/  LEA R20, P1, R2, R2, 0xd ;  /* 0x0000000202147211 */ /* 0x000fe200078268ff */
[----:B-----5:R-:W-:Y:S02]  /*3ae80*/  IMAD R19, R19, -0x61c8864f, RZ ;  /* 0x9e3779b113137824 */ /* 0x020fe400078e02ff */
        /* <DEDUP_REMOVED lines=64> */
.L_x_2987:
        /* <DEDUP_REMOVED lines=9> */
[----:B--2---:R-:W2:Y:S04]  /*3b320*/  LD.E.64 R10, desc[UR6][R18.64] ;  /* 0x00000006120a7980 */ /* 0x004ea8000c101b00 */
        /* <DEDUP_REMOVED lines=37> */
.L_x_2988:
[----:B------:R-:W-:Y:S05]  /*3b580*/  @P1 BRA `(.L_x_2984) ;  /* 0x0000000000501947 */ /* 0x000fea0003800000 */
[----:B--23--:R-:W-:-:S04]  /*3b590*/  LEA R10, P1, R6, R14, 0x3 ;  /* 0x0000000e060a7211 */ /* 0x00cfc800078218ff */
        /* <DEDUP_REMOVED lines=19> */
.L_x_2984:
        /* <DEDUP_REMOVED lines=13> */
.L_x_2991:
[----:B----4-:R-:W-:-:S04]  /*3b7a0*/  LEA R16, P0, R6, R12, 0x3 ;  /* 0x0000000c06107211 */ /* 0x010fc800078018ff */
[----:B------:R-:W-:-:S05]  /*3b7b0*/  LEA.HI.X R17, R6, R13, R7, 0x3, P0 ;  /* 0x0000000d06117211 */ /* 0x000fca00000f1c07 */
[----:B------:R-:W4:Y:S04]  /*3b7c0*/  LD.E.64 R22, desc[UR6][R16.64] ;  /* 0x0000000610167980 */ /* 0x000f28000c101b00 */
[----:B------:R-:W5:Y:S04]  /*3b7d0*/  LD.E.64 R18, desc[UR6][R16.64+0x8] ;  /* 0x0000080610127980 */ /* 0x000f68000c101b00 */
[----:B--2---:R-:W2:Y:S04]  /*3b7e0*/  LD.E.64 R10, desc[UR6][R16.64+0x10] ;  /* 0x00001006100a7980 */ /* 0x004ea8000c101b00 */
        /* <DEDUP_REMOVED lines=42> */
[----:B------:R-:W2:Y:S04]  /*3ba90*/  LD.E.64 R10, desc[UR6][R16.64+0x30] ;  /* 0x00003006100a7980 */ /* 0x000ea8000c101b00 */
[----:B------:R-:W2:Y:S01]  /*3baa0*/  LD.E.64 R16, desc[UR6][R16.64+0x38] ;  /* 0x0000380610107980 */ /* 0x000ea2000c101b00 */
[--C-:B------:R-:W-:Y:S01]  /*3bab0*/  SHF.R.U64 R26, R25, 0x7, R24.reuse ;  /* 0x00000007191a7819 */ /* 0x100fe20000001218 */
[----:B---3--:R-:W-:Y:S01]  /*3bac0*/  IMAD R21, R21, -0x61c8864f, RZ ;  /* 0x9e3779b115157824 */ /* 0x008fe200078e02ff */
[----:B------:R-:W-:Y:S01]  /*3bad0*/  SHF.R.U32.HI R27, RZ, 0x7, R24 ;  /* 0x00000007ff1b7819 */ /* 0x000fe20000011618 */
[----:B------:R-:W-:Y:S01]  /*3bae0*/  UIADD3 UR4, UP1, UPT, UR4, 0x8, URZ ;  /* 0x0000000804047890 */ /* 0x000fe2000ff3e0ff */
[----:B------:R-:W-:-:S02]  /*3baf0*/  LOP3.LUT R25, R26, R25, RZ, 0x3c, !PT ;  /* 0x000000191a197212 */ /* 0x000fc400078e3cff */
[----:B------:R-:W-:Y:S01]  /*3bb00*/  LOP3.LUT R26, R27, R24, RZ, 0x3c, !PT ;  /* 0x000000181b1a7212 */ /* 0x000fe200078e3cff */
[----:B------:R-:W-:Y:S01]  /*3bb10*/  UIADD3.X UR5, UPT, UPT, URZ, UR5, URZ, UP1, !UPT ;  /* 0x00000005ff057290 */ /* 0x000fe20008ffe4ff */
[C---:B------:R-:W-:Y:S02]  /*3bb20*/  LEA R24, P0, R25.reuse, R25, 0x3 ;  /* 0x0000001919187211 */ /* 0x040fe400078018ff */
[----:B------:R-:W-:Y:S02]  /*3bb30*/  IADD3 R6, P2, PT, R6, 0x8, RZ ;  /* 0x0000000806067810 */ /* 0x000fe40007f5e0ff */
        /* <DEDUP_REMOVED lines=95> */
.L_x_2990:
        /* <DEDUP_REMOVED lines=8> */
[----:B--2---:R-:W2:Y:S04]  /*3c1b0*/  LD.E.64 R10, desc[UR6][R20.64] ;  /* 0x00000006140a7980 */ /* 0x004ea8000c101b00 */
        /* <DEDUP_REMOVED lines=73> */
.L_x_2992:
        /* <DEDUP_REMOVED lines=11> */
[----:B--2---:R-:W2:Y:S01]  /*3c700*/  LD.E.64 R10, desc[UR6][R18.64+0x8] ;  /* 0x00000806120a7980 */ /* 0x004ea2000c101b00 */
[----:B----4-:R-:W-:-:S04]  /*3c710*/  IMAD.WIDE.U32 R16, R8, -0x61c8864f, R24 ;  /* 0x9e3779b108107825 */ /* 0x010fc800078e0018 */
[----:B------:R-:W-:Y:S01]  /*3c720*/  IMAD R9, R9, -0x61c8864f, RZ ;  /* 0x9e3779b109097824 */ /* 0x000fe200078e02ff */
[----:B------:R-:W-:Y:S01]  /*3c730*/  LEA R4, P1, R16, R16, 0xd ;  /* 0x0000001010047211 */ /* 0x000fe200078268ff */
[----:B--2---:R-:W-:Y:S02]  /*3c740*/  IMAD R11, R11, -0x61c8864f, RZ ;  /* 0x9e3779b10b0b7824 */ /* 0x004fe400078e02ff */
        /* <DEDUP_REMOVED lines=32> */
.L_x_2993:
        /* <DEDUP_REMOVED lines=21> */
.L_x_2989:
[----:B------:R-:W-:-:S04]  /*3caa0*/  ISETP.GE.U32.AND P0, PT, R2, R24, PT ;  /* 0x000000180200720c */ /* 0x000fc80003f06070 */
[----:B------:R-:W-:-:S04]  /*3cab0*/  ISETP.GE.U32.AND.EX P0, PT, R3, R25, PT, P0 ;  /* 0x000000190300720c */ /* 0x000fc80003f06100 */
[----:B------:R-:W-:Y:S01]  /*3cac0*/  PLOP3.LUT P0, PT, P0, PT, PT, 0x8, 0x80 ;  /* 0x000000000080781c */ /* 0x000fe2000070e170 */
[----:B------:R-:W-:-:S12]  /*3cad0*/  BRA `(.L_x_2976) ;  /* 0x00000000006c7947 */ /* 0x000fd80003800000 */
.L_x_2983:
[----:B------:R-:W0:Y:S01]  /*3cae0*/  LDC R2, c[0x0][0x3b8] ;  /* 0x0000ee00ff027b82 */ /* 0x000e220000000800 */
[----:B------:R-:W-:Y:S02]  /*3caf0*/  PLOP3.LUT P0, PT, PT, PT, PT, 0x8, 0x80 ;  /* 0x000000000080781c */ /* 0x000fe40003f0e170 */
[----:B0-----:R-:W-:-:S13]  /*3cb00*/  ISETP.NE.AND P1, PT, R2, RZ, PT ;  /* 0x000000ff0200720c */ /* 0x001fda0003f25270 */
[----:B------:R-:W-:Y:S05]  /*3cb10*/  @!P1 BRA `(.L_x_2976) ;  /* 0x00000000005c9947 */ /* 0x000fea0003800000 */
[----:B--2---:R-:W-:Y:S02]  /*3cb20*/  SHF.R.S32.HI R10, RZ, 0x1f, R2 ;  /* 0x0000001fff0a7819 */ /* 0x004fe40000011402 */
[----:B------:R-:W-:-:S07]  /*3cb30*/  CS2R R8, SRZ ;  /* 0x0000000000087805 */ /* 0x000fce000001ff00 */
.L_x_2994:
        /* <DEDUP_REMOVED lines=21> */
.L_x_2976:
[----:B------:R-:W-:Y:S05]  /*3cc90*/  BSYNC.RECONVERGENT B0 ;  /* 0x0000000000007941 */ /* 0x000fea0003800200 */
.L_x_2975:
        /* <DEDUP_REMOVED lines=40> */
.L_x_2999:
        /* <DEDUP_REMOVED lines=104> */
.L_x_2998:
[----:B------:R-:W-:Y:S05]  /*3d5a0*/  @P2 BRA `(.L_x_2997) ;  /* 0x0000000000c82947 */ /* 0x000fea0003800000 */
[----:B---3--:R-:W-:-:S04]  /*3d5b0*/  LEA R6, P1, R5, R14, 0x3 ;  /* 0x0000000e05067211 */ /* 0x008fc800078218ff */
        /* <DEDUP_REMOVED lines=49> */
.L_x_2997:
        /* <DEDUP_REMOVED lines=20> */
.L_x_3002:
[----:B----4-:R-:W-:-:S04]  /*3da10*/  LEA R22, P1, R5, R12, 0x3 ;  /* 0x0000000c05167211 */ /* 0x010fc800078218ff */
[----:B------:R-:W-:-:S05]  /*3da20*/  LEA.HI.X R23, R5, R13, R20, 0x3, P1 ;  /* 0x0000000d05177211 */ /* 0x000fca00008f1c14 */
[----:B--2---:R-:W2:Y:S04]  /*3da30*/  LD.E.64 R10, desc[UR6][R22.64] ;  /* 0x00000006160a7980 */ /* 0x004ea8000c101b00 */
        /* <DEDUP_REMOVED lines=101> */
.L_x_3001:
[----:B------:R-:W-:Y:S05]  /*3e090*/  @P2 BRA `(.L_x_3000) ;  /* 0x0000000000c82947 */ /* 0x000fea0003800000 */
[----:B----4-:R-:W-:-:S04]  /*3e0a0*/  LEA R6, P1, R5, R12, 0x3 ;  /* 0x0000000c05067211 */ /* 0x010fc800078218ff */
[----:B------:R-:W-:-:S06]  /*3e0b0*/  LEA.HI.X R7, R5, R13, R20, 0x3, P1 ;  /* 0x0000000d05077211 */ /* 0x000fcc00008f1c14 */
[----:B------:R-:W4:Y:S01]  /*3e0c0*/  LD.E.64 R6, desc[UR6][R6.64] ;  /* 0x0000000606067980 */ /* 0x000f22000c101b00 */
[----:B------:R-:W-:Y:S01]  /*3e0d0*/  IMAD R18, R27, 0x1b3, RZ ;  /* 0x000001b31b127824 */ /* 0x000fe200078e02ff */
[----:B----4-:R-:W-:Y:S02]  /*3e0e0*/  LOP3.LUT R25, R25, 0xff, R6, 0x78, !PT ;  /* 0x000000ff19197812 */ /* 0x010fe400078e7806 */
[----:B------:R-:W-:-:S03]  /*3e0f0*/  SHF.R.U64 R5, R6, 0x8, R7 ;  /* 0x0000000806057819 */ /* 0x000fc60000001207 */
[----:B--2---:R-:W-:-:S04]  /*3e100*/  IMAD.WIDE.U32 R10, R25, 0x1b3, RZ ;  /* 0x000001b3190a7825 */ /* 0x004fc800078e00ff */
        /* <DEDUP_REMOVED lines=43> */
.L_x_3000:
[----:B------:R-:W-:-:S04]  /*3e3c0*/  ISETP.NE.U32.AND P1, PT, R0, R25, PT ;  /* 0x000000190000720c */ /* 0x000fc80003f25070 */
[----:B------:R-:W-:-:S13]  /*3e3d0*/  ISETP.NE.AND.EX P1, PT, R2, R27, PT, P1 ;  /* 0x0000001b0200720c */ /* 0x000fda0003f25310 */
[----:B------:R-:W-:Y:S05]  /*3e3e0*/  @!P1 BRA `(.L_x_3003) ;  /* 0x00000028001c9947 */ /* 0x000fea0003800000 */
[----:B------:R-:W-:Y:S01]  /*3e3f0*/  LOP3.LUT R28, R8, 0x7, RZ, 0xc0, !PT ;  /* 0x00000007081c7812 */ /* 0x000fe200078ec0ff */
        /* <DEDUP_REMOVED lines=11> */
[----:B------:R-:W-:Y:S02]  /*3e4b0*/  LOP3.LUT R5, R8, 0xfffffff8, RZ, 0xc0, !PT ;  /* 0xfffffff808057812 */ /* 0x000fe400078ec0ff */
[----:B------:R-:W-:Y:S01]  /*3e4c0*/  CS2R R6, SRZ ;  /* 0x0000000000067805 */ /* 0x000fe2000001ff00 */
[----:B------:R-:W-:Y:S01]  /*3e4d0*/  UMOV UR4, URZ ;  /* 0x000000ff00047c82 */ /* 0x000fe20008000000 */
[----:B------:R-:W-:-:S05]  /*3e4e0*/  UMOV UR5, URZ ;  /* 0x000000ff00057c82 */ /* 0x000fca0008000000 */
.L_x_3006:
[----:B--23--:R-:W-:-:S04]  /*3e4f0*/  LEA R10, P2, R6, R14, 0x3 ;  /* 0x0000000e060a7211 */ /* 0x00cfc800078418ff */
[----:B------:R-:W-:-:S05]  /*3e500*/  LEA.HI.X R11, R6, R15, R7, 0x3, P2 ;  /* 0x0000000f060b7211 */ /* 0x000fca00010f1c07 */
[----:B------:R-:W2:Y:S04]  /*3e510*/  LD.E.64 R22, desc[UR6][R10.64] ;  /* 0x000000060a167980 */ /* 0x000ea8000c101b00 */
[----:B------:R-:W3:Y:S04]  /*3e520*/  LD.E.64 R20, desc[UR6][R10.64+0x8] ;  /* 0x000008060a147980 */ /* 0x000ee8000c101b00 */
[----:B------:R-:W5:Y:S01]  /*3e530*/  LD.E.64 R18, desc[UR6][R10.64+0x10] ;  /* 0x000010060a127980 */ /* 0x000f62000c101b00 */
[----:B------:R-:W-:Y:S02]  /*3e540*/  IMAD.MOV.U32 R24, RZ, RZ, R0 ;  /* 0x000000ffff187224 */ /* 0x000fe400078e0000 */
[----:B------:R-:W-:-:S02]  /*3e550*/  IMAD.MOV.U32 R25, RZ, RZ, R2 ;  /* 0x000000ffff197224 */ /* 0x000fc400078e0002 */
[----:B--2---:R-:W-:-:S04]  /*3e560*/  IMAD.WIDE.U32 R24, R22, -0x61c8864f, R24 ;  /* 0x9e3779b116187825 */ /* 0x004fc800078e0018 */
[----:B------:R-:W-:-:S04]  /*3e570*/  IMAD R23, R23, -0x61c8864f, RZ ;  /* 0x9e3779b117177824 */ /* 0x000fc800078e02ff */
[----:B------:R-:W-:Y:S01]  /*3e580*/  IMAD.IADD R23, R25, 0x1, R23 ;  /* 0x0000000119177824 */ /* 0x000fe200078e0217 */
[----:B------:R-:W-:-:S04]  /*3e590*/  LEA R25, P2, R24, R24, 0xd ;  /* 0x0000001818197211 */ /* 0x000fc800078468ff */
        /* <DEDUP_REMOVED lines=144> */
.L_x_3005:
        /* <DEDUP_REMOVED lines=84> */
.L_x_3007:
        /* <DEDUP_REMOVED lines=9> */
[----:B------:R-:W3:Y:S04]  /*3f470*/  LD.E.64 R18, desc[UR6][R22.64] ;  /* 0x0000000616127980 */ /* 0x000ee8000c101b00 */
[----:B--2---:R-:W2:Y:S01]  /*3f480*/  LD.E.64 R10, desc[UR6][R22.64+0x8] ;  /* 0x00000806160a7980 */ /* 0x004ea2000c101b00 */
        /* <DEDUP_REMOVED lines=38> */
.L_x_3008:
        /* <DEDUP_REMOVED lines=23> */
.L_x_3004:
[----:B------:R-:W-:Y:S01]  /*3f860*/  CS2R R26, SRZ ;  /* 0x00000000001a7805 */ /* 0x000fe2000001ff00 */
[----:B------:R-:W-:Y:S06]  /*3f870*/  @!P0 BRA `(.L_x_3009) ;  /* 0x0000001000e88947 */ /* 0x000fec0003800000 */
[----:B------:R-:W-:Y:S01]  /*3f880*/  UISETP.GE.U32.AND UP0, UPT, UR8, 0x7, UPT ;  /* 0x000000070800788c */ /* 0x000fe2000bf06070 */
[----:B------:R-:W-:Y:S02]  /*3f890*/  ISETP.NE.U32.AND P0, PT, R28, RZ, PT ;  /* 0x000000ff1c00720c */ /* 0x000fe40003f05070 */
[----:B------:R-:W-:Y:S02]  /*3f8a0*/  CS2R R6, SRZ ;  /* 0x0000000000067805 */ /* 0x000fe4000001ff00 */
[----:B------:R-:W-:Y:S01]  /*3f8b0*/  CS2R R26, SRZ ;  /* 0x00000000001a7805 */ /* 0x000fe2000001ff00 */
[----:B------:R-:W-:Y:S01]  /*3f8c0*/  UISETP.GE.U32.AND.EX UP0, UPT, UR9, URZ, UPT, UP0 ;  /* 0x000000ff0900728c */ /* 0x000fe2000bf06100 */
[----:B------:R-:W-:-:S08]  /*3f8d0*/  ISETP.NE.AND.EX P0, PT, RZ, RZ, PT, P0 ;  /* 0x000000ffff00720c */ /* 0x000fd00003f05300 */
[----:B------:R-:W-:Y:S05]  /*3f8e0*/  BRA.U !UP0, `(.L_x_3010) ;  /* 0x0000000908747547 */ /* 0x000fea000b800000 */
[----:B------:R-:W-:Y:S02]  /*3f8f0*/  LOP3.LUT R5, R8, 0xfffffff8, RZ, 0xc0, !PT ;  /* 0xfffffff808057812 */ /* 0x000fe400078ec0ff */
[----:B------:R-:W-:Y:S01]  /*3f900*/  CS2R R6, SRZ ;  /* 0x0000000000067805 */ /* 0x000fe2000001ff00 */
[----:B------:R-:W-:Y:S01]  /*3f910*/  UMOV UR4, URZ ;  /* 0x000000ff00047c82 */ /* 0x000fe20008000000 */
[----:B------:R-:W-:-:S05]  /*3f920*/  UMOV UR5, URZ ;  /* 0x000000ff00057c82 */ /* 0x000fca0008000000 */
.L_x_3011:
        /* <DEDUP_REMOVED lines=153> */
.L_x_3010:
        /* <DEDUP_REMOVED lines=82> */
.L_x_3012:
        /* <DEDUP_REMOVED lines=9> */
[----:B--2---:R-:W2:Y:S04]  /*40870*/  LD.E.64 R10, desc[UR6][R20.64] ;  /* 0x00000006140a7980 */ /* 0x004ea8000c101b00 */
        /* <DEDUP_REMOVED lines=37> */
.L_x_3013:
        /* <DEDUP_REMOVED lines=21> */
.L_x_3009:
[----:B------:R-:W-:-:S04]  /*40c20*/  ISETP.GE.U32.AND P0, PT, R0, R26, PT ;  /* 0x0000001a0000720c */ /* 0x000fc80003f06070 */
[----:B------:R-:W-:-:S04]  /*40c30*/  ISETP.GE.U32.AND.EX P0, PT, R2, R27, PT, P0 ;  /* 0x0000001b0200720c */ /* 0x000fc80003f06100 */
[----:B------:R-:W-:Y:S01]  /*40c40*/  PLOP3.LUT P0, PT, P0, PT, PT, 0x8, 0x80 ;  /* 0x000000000080781c */ /* 0x000fe2000070e170 */
[----:B------:R-:W-:-:S12]  /*40c50*/  BRA `(.L_x_2996) ;  /* 0x0000000000707947 */ /* 0x000fd80003800000 */
.L_x_3003:
[----:B------:R-:W0:Y:S01]  /*40c60*/  LDC R0, c[0x0][0x3b8] ;  /* 0x0000ee00ff007b82 */ /* 0x000e220000000800 */
[----:B------:R-:W-:Y:S02]  /*40c70*/  PLOP3.LUT P0, PT, PT, PT, PT, 0x8, 0x80 ;  /* 0x000000000080781c */ /* 0x000fe40003f0e170 */
[----:B0-----:R-:W-:-:S13]  /*40c80*/  ISETP.NE.AND P1, PT, R0, RZ, PT ;  /* 0x000000ff0000720c */ /* 0x001fda0003f25270 */
[----:B------:R-:W-:Y:S05]  /*40c90*/  @!P1 BRA `(.L_x_2996) ;  /* 0x0000000000609947 */ /* 0x000fea0003800000 */
[----:B--2---:R-:W-:Y:S01]  /*40ca0*/  SHF.R.S32.HI R10, RZ, 0x1f, R0 ;  /* 0x0000001fff0a7819 */ /* 0x004fe20000011400 */
[----:B------:R-:W-:Y:S02]  /*40cb0*/  IMAD.MOV.U32 R2, RZ, RZ, RZ ;  /* 0x000000ffff027224 */ /* 0x000fe400078e00ff */
[----:B------:R-:W-:-:S07]  /*40cc0*/  IMAD.MOV.U32 R5, RZ, RZ, RZ ;  /* 0x000000ffff057224 */ /* 0x000fce00078e00ff */
.L_x_3014:
        /* <DEDUP_REMOVED lines=21> */
.L_x_2996:
[----:B------:R-:W-:Y:S05]  /*40e20*/  BSYNC.RECONVERGENT B0 ;  /* 0x0000000000007941 */ /* 0x000fea0003800200 */
.L_x_2995:
[----:B0-----:R-:W-:Y:S01]  /*40e30*/  VIADD R2, R4, 0x1 ;  /* 0x0000000104027836 */ /* 0x001fe20000000000 */
[----:B------:R-:W-:Y:S01]  /*40e40*/  BSSY.RECONVERGENT B0, `(.L_x_3015) ;  /* 0x0000422000007945 */ /* 0x000fe20003800200 */
[----:B------:R-:W-:Y:S01]  /*40e50*/  @!P0 IMAD.MOV R2, RZ, RZ, R4 ;  /* 0x000000ffff028224 */ /* 0x000fe200078e0204 */
[----:B--234-:R-:W-:Y:S01]  /*40e60*/  SEL R10, R14, R12, P0 ;  /* 0x0000000c0e0a7207 */ /* 0x01cfe20000000000 */
[----:B------:R-:W-:Y:S01]  /*40e70*/  VIADD R0, R3, 0x1 ;  /* 0x0000000103007836 */ /* 0x000fe20000000000 */
[----:B------:R-:W-:Y:S01]  /*40e80*/  SEL R11, R15, R13, P0 ;  /* 0x0000000d0f0b7207 */ /* 0x000fe20000000000 */
[----:B------:R-:W-:Y:S01]  /*40e90*/  @P0 IMAD.MOV R0, RZ, RZ, R3 ;  /* 0x000000ffff000224 */ /* 0x000fe200078e0203 */
[C---:B------:R-:W-:Y:S02]  /*40ea0*/  ISETP.GE.AND P1, PT, R2.reuse, UR13, PT ;  /* 0x0000000d02007c0c */ /* 0x040fe4000bf26270 */
[----:B------:R-:W-:Y:S02]  /*40eb0*/  @P0 LEA R4, R2, UR10, 0x3 ;  /* 0x0000000a02040c11 */ /* 0x000fe4000f8e18ff */
[----:B------:R-:W-:-:S03]  /*40ec0*/  @!P0 LEA R3, R0, UR10, 0x3 ;  /* 0x0000000a00038c11 */ /* 0x000fc6000f8e18ff */
[----:B------:R0:W2:Y:S04]  /*40ed0*/  @P0 LDS.64 R14, [R4] ;  /* 0x00000000040e0984 */ /* 0x0000a80000000a00 */
        /* <DEDUP_REMOVED lines=29> */
.L_x_3019:
[----:B--2---:R-:W-:-:S04]  /*410b0*/  LEA R20, P1, R5, R14, 0x3 ;  /* 0x0000000e05147211 */ /* 0x004fc800078218ff */
        /* <DEDUP_REMOVED lines=103> */
.L_x_3018:
        /* <DEDUP_REMOVED lines=51> */
.L_x_3017:
        /* <DEDUP_REMOVED lines=20> */
.L_x_3022:
[----:B---3--:R-:W-:-:S04]  /*41ba0*/  LEA R20, P1, R5, R12, 0x3 ;  /* 0x0000000c05147211 */ /* 0x008fc800078218ff */
[----:B------:R-:W-:-:S05]  /*41bb0*/  LEA.HI.X R21, R5, R13, R6, 0x3, P1 ;  /* 0x0000000d05157211 */ /* 0x000fca00008f1c06 */
[----:B------:R-:W3:Y:S04]  /*41bc0*/  LD.E.64 R18, desc[UR6][R20.64] ;  /* 0x0000000614127980 */ /* 0x000ee8000c101b00 */
        /* <DEDUP_REMOVED lines=101> */
.L_x_3021:
[----:B------:R-:W-:Y:S05]  /*42220*/  @P2 BRA `(.L_x_3020) ;  /* 0x0000000000c42947 */ /* 0x000fea0003800000 */
[----:B---3--:R-:W-:-:S04]  /*42230*/  LEA R18, P1, R5, R12, 0x3 ;  /* 0x0000000c05127211 */ /* 0x008fc800078218ff */
[----:B------:R-:W-:-:S05]  /*42240*/  LEA.HI.X R19, R5, R13, R6, 0x3, P1 ;  /* 0x0000000d05137211 */ /* 0x000fca00008f1c06 */
        /* <DEDUP_REMOVED lines=47> */
.L_x_3020:
        /* <DEDUP_REMOVED lines=16> */
.L_x_3026:
[----:B--2---:R-:W-:-:S04]  /*42640*/  LEA R6, P1, R26, R14, 0x3 ;  /* 0x0000000e1a067211 */ /* 0x004fc800078218ff */
        /* <DEDUP_REMOVED lines=29> */
[--C-:B------:R-:W-:Y:S02]  /*42820*/  SHF.R.U32.HI R20, RZ, 0x7, R19.reuse ;  /* 0x00000007ff147819 */ /* 0x100fe40000011613 */
[----:B------:R-:W-:Y:S02]  /*42830*/  SHF.R.U64 R21, R4, 0x7, R19 ;  /* 0x0000000704157819 */ /* 0x000fe40000001213 */
[----:B------:R-:W-:Y:S02]  /*42840*/  LOP3.LUT R20, R20, R19, RZ, 0x3c, !PT ;  /* 0x0000001314147212 */ /* 0x000fe400078e3cff */
[----:B------:R-:W2:Y:S01]  /*42850*/  LD.E.64 R18, desc[UR6][R6.64+0x20] ;  /* 0x0000200606127980 */ /* 0x000ea2000c101b00 */
[----:B------:R-:W-:-:S04]  /*42860*/  LOP3.LUT R21, R21, R4, RZ, 0x3c, !PT ;  /* 0x0000000415157212 */ /* 0x000fc800078e3cff */
        /* <DEDUP_REMOVED lines=30> */
[----:B------:R-:W-:Y:S02]  /*42a50*/  LEA.HI.X R4, R22, R23, R23, 0xd, P1 ;  /* 0x0000001716047211 */ /* 0x000fe400008f6c17 */
[----:B------:R-:W3:Y:S04]  /*42a60*/  LD.E.64 R22, desc[UR6][R6.64+0x30] ;  /* 0x0000300606167980 */ /* 0x000ee8000c101b00 */
[----:B------:R-:W5:Y:S01]  /*42a70*/  LD.E.64 R6, desc[UR6][R6.64+0x38] ;  /* 0x0000380606067980 */ /* 0x000f62000c101b00 */
        /* <DEDUP_REMOVED lines=12> */
[----:B------:R-:W-:-:S04]  /*42b40*/  UIADD3 UR4, UP0, UPT, UR4, 0x8, URZ ;  /* 0x0000000804047890 */ /* 0x000fc8000ff1e0ff */
[----:B------:R-:W-:Y:S01]  /*42b50*/  UIADD3.X UR5, UPT, UPT, URZ, UR5, URZ, UP0, !UPT ;  /* 0x00000005ff057290 */ /* 0x000fe200087fe4ff */
        /* <DEDUP_REMOVED lines=73> */
.L_x_3025:
        /* <DEDUP_REMOVED lines=87> */
.L_x_3027:
        /* <DEDUP_REMOVED lines=49> */
.L_x_3028:
        /* <DEDUP_REMOVED lines=23> */
.L_x_3024:
        /* <DEDUP_REMOVED lines=9> */
[----:B------:R-:W-:Y:S01]  /*43a70*/  LOP3.LUT R33, R8, 0xfffffff8, RZ, 0xc0, !PT ;  /* 0xfffffff808217812 */ /* 0x000fe200078ec0ff */
[----:B------:R-:W-:Y:S01]  /*43a80*/  IMAD.MOV.U32 R6, RZ, RZ, RZ ;  /* 0x000000ffff067224 */ /* 0x000fe200078e00ff */
[----:B------:R-:W-:Y:S01]  /*43a90*/  UMOV UR4, URZ ;  /* 0x000000ff00047c82 */ /* 0x000fe20008000000 */
[----:B------:R-:W-:Y:S01]  /*43aa0*/  IMAD.MOV.U32 R5, RZ, RZ, RZ ;  /* 0x000000ffff057224 */ /* 0x000fe200078e00ff */
[----:B------:R-:W-:-:S06]  /*43ab0*/  UMOV UR5, URZ ;  /* 0x000000ff00057c82 */ /* 0x000fcc0008000000 */
.L_x_3031:
[----:B---3--:R-:W-:-:S04]  /*43ac0*/  LEA R18, P0, R6, R12, 0x3 ;  /* 0x0000000c06127211 */ /* 0x008fc800078018ff */
[----:B------:R-:W-:-:S05]  /*43ad0*/  LEA.HI.X R19, R6, R13, R5, 0x3, P0 ;  /* 0x0000000d06137211 */ /* 0x000fca00000f1c05 */
[----:B------:R-:W3:Y:S04]  /*43ae0*/  LD.E.64 R20, desc[UR6][R18.64] ;  /* 0x0000000612147980 */ /* 0x000ee8000c101b00 */
[----:B------:R-:W4:Y:S04]  /*43af0*/  LD.E.64 R22, desc[UR6][R18.64+0x8] ;  /* 0x0000080612167980 */ /* 0x000f28000c101b00 */
[----:B------:R-:W5:Y:S04]  /*43b00*/  LD.E.64 R24, desc[UR6][R18.64+0x10] ;  /* 0x0000100612187980 */ /* 0x000f68000c101b00 */
[----:B------:R-:W2:Y:S01]  /*43b10*/  LD.E.64 R26, desc[UR6][R18.64+0x18] ;  /* 0x00001806121a7980 */ /* 0x000ea2000c101b00 */
[----:B------:R-:W-:-:S02]  /*43b20*/  IMAD.MOV.U32 R29, RZ, RZ, R28 ;  /* 0x000000ffff1d7224 */ /* 0x000fc400078e001c */
        /* <DEDUP_REMOVED lines=53> */
[----:B--2---:R-:W-:Y:S01]  /*43e80*/  IMAD R7, R27, -0x61c8864f, RZ ;  /* 0x9e3779b11b077824 */ /* 0x004fe200078e02ff */
        /* <DEDUP_REMOVED lines=94> */
.L_x_3030:
        /* <DEDUP_REMOVED lines=87> */
.L_x_3032:
        /* <DEDUP_REMOVED lines=49> */
.L_x_3033:
        /* <DEDUP_REMOVED lines=23> */
.L_x_3029:
[----:B------:R-:W-:-:S04]  /*44e60*/  ISETP.GE.U32.AND P0, PT, R3, R7, PT ;  /* 0x000000070300720c */ /* 0x000fc80003f06070 */
[----:B------:R-:W-:-:S04]  /*44e70*/  ISETP.GE.U32.AND.EX P0, PT, R4, R28, PT, P0 ;  /* 0x0000001c0400720c */ /* 0x000fc80003f06100 */
[----:B------:R-:W-:Y:S01]  /*44e80*/  PLOP3.LUT P0, PT, P0, PT, PT, 0x8, 0x80 ;  /* 0x000000000080781c */ /* 0x000fe2000070e170 */
[----:B------:R-:W-:-:S12]  /*44e90*/  BRA `(.L_x_3016) ;  /* 0x0000000000707947 */ /* 0x000fd80003800000 */
.L_x_3023:
[----:B------:R-:W0:Y:S01]  /*44ea0*/  LDC R3, c[0x0][0x3b8] ;  /* 0x0000ee00ff037b82 */ /* 0x000e220000000800 */
[----:B------:R-:W-:Y:S02]  /*44eb0*/  PLOP3.LUT P0, PT, PT, PT, PT, 0x8, 0x80 ;  /* 0x000000000080781c */ /* 0x000fe40003f0e170 */
[----:B0-----:R-:W-:-:S13]  /*44ec0*/  ISETP.NE.AND P1, PT, R3, RZ, PT ;  /* 0x000000ff0300720c */ /* 0x001fda0003f25270 */
[----:B------:R-:W-:Y:S05]  /*44ed0*/  @!P1 BRA `(.L_x_3016) ;  /* 0x0000000000609947 */ /* 0x000fea0003800000 */
[----:B------:R-:W-:Y:S01]  /*44ee0*/  SHF.R.S32.HI R9, RZ, 0x1f, R3 ;  /* 0x0000001fff097819 */ /* 0x000fe20000011403 */
[----:B------:R-:W-:Y:S02]  /*44ef0*/  IMAD.MOV.U32 R3, RZ, RZ, RZ ;  /* 0x000000ffff037224 */ /* 0x000fe400078e00ff */
[----:B------:R-:W-:-:S07]  /*44f00*/  IMAD.MOV.U32 R18, RZ, RZ, RZ ;  /* 0x000000ffff127224 */ /* 0x000fce00078e00ff */
.L_x_3034:
        /* <DEDUP_REMOVED lines=21> */
.L_x_3016:
[----:B------:R-:W-:Y:S05]  /*45060*/  BSYNC.RECONVERGENT B0 ;  /* 0x0000000000007941 */ /* 0x000fea0003800200 */
.L_x_3015:
[----:B------:R-:W4:Y:S01]  /*45070*/  S2UR UR5, SR_CgaCtaId ;  /* 0x00000000000579c3 */ /* 0x000f220000008800 */
[----:B0-----:R-:W-:Y:S01]  /*45080*/  VIADD R4, R2, 0x1 ;  /* 0x0000000102047836 */ /* 0x001fe20000000000 */
[----:B------:R-:W-:Y:S01]  /*45090*/  UMOV UR4, 0x400 ;  /* 0x0000040000047882 */ /* 0x000fe20000000000 */
[----:B------:R-:W-:Y:S01]  /*450a0*/  @!P0 IMAD.MOV R4, RZ, RZ, R2 ;  /* 0x000000ffff048224 */ /* 0x000fe200078e0202 */
[----:B------:R-:W-:Y:S01]  /*450b0*/  BSSY.RECONVERGENT B0, `(.L_x_3035) ;  /* 0x0000421000007945 */ /* 0x000fe20003800200 */
[----:B------:R-:W-:Y:S01]  /*450c0*/  VIADD R3, R0, 0x1 ;  /* 0x0000000100037836 */ /* 0x000fe20000000000 */
[----:B--23--:R-:W-:Y:S01]  /*450d0*/  SEL R8, R14, R12, P0 ;  /* 0x0000000c0e087207 */ /* 0x00cfe20000000000 */
[----:B------:R-:W-:Y:S01]  /*450e0*/  @P0 IMAD.MOV R3, RZ, RZ, R0 ;  /* 0x000000ffff030224 */ /* 0x000fe200078e0200 */
[----:B------:R-:W-:Y:S02]  /*450f0*/  ISETP.GE.AND P1, PT, R4, UR13, PT ;  /* 0x0000000d04007c0c */ /* 0x000fe4000bf26270 */
[----:B------:R-:W-:Y:S01]  /*45100*/  SEL R9, R15, R13, P0 ;  /* 0x0000000d0f097207 */ /* 0x000fe20000000000 */
[----:B----4-:R-:W-:-:S06]  /*45110*/  ULEA UR4, UR5, UR4, 0x18 ;  /* 0x0000000405047291 */ /* 0x010fcc000f8ec0ff */
        /* <DEDUP_REMOVED lines=32> */
.L_x_3039:
        /* <DEDUP_REMOVED lines=104> */
.L_x_3038:
        /* <DEDUP_REMOVED lines=51> */
.L_x_3037:
        /* <DEDUP_REMOVED lines=20> */
.L_x_3042:
[----:B--2---:R-:W-:-:S04]  /*45e10*/  LEA R20, P1, R5, R12, 0x3 ;  /* 0x0000000c05147211 */ /* 0x004fc800078218ff */
        /* <DEDUP_REMOVED lines=103> */
.L_x_3041:
        /* <DEDUP_REMOVED lines=50> */
.L_x_3040:
        /* <DEDUP_REMOVED lines=16> */
.L_x_3046:
[----:B---3--:R-:W-:-:S04]  /*468b0*/  LEA R6, P1, R28, R14, 0x3 ;  /* 0x0000000e1c067211 */ /* 0x008fc800078218ff */
[----:B------:R-:W-:-:S05]  /*468c0*/  LEA.HI.X R7, R28, R15, R29, 0x3, P1 ;  /* 0x0000000f1c077211 */ /* 0x000fca00008f1c1d */
        /* <DEDUP_REMOVED lines=153> */
.L_x_3045:
        /* <DEDUP_REMOVED lines=87> */
.L_x_3047:
        /* <DEDUP_REMOVED lines=49> */
.L_x_3048:
        /* <DEDUP_REMOVED lines=23> */
.L_x_3044:
[----:B------:R-:W-:Y:S02]  /*47c50*/  IMAD.MOV.U32 R33, RZ, RZ, RZ ;  /* 0x000000ffff217224 */ /* 0x000fe400078e00ff */
[----:B------:R-:W-:Y:S01]  /*47c60*/  IMAD.MOV.U32 R7, RZ, RZ, RZ ;  /* 0x000000ffff077224 */ /* 0x000fe200078e00ff */
[----:B------:R-:W-:Y:S06]  /*47c70*/  @!P0 BRA `(.L_x_3049) ;  /* 0x0000001400108947 */ /* 0x000fec0003800000 */
[----:B------:R-:W-:Y:S01]  /*47c80*/  UISETP.GE.U32.AND UP0, UPT, UR8, 0x7, UPT ;  /* 0x000000070800788c */ /* 0x000fe2000bf06070 */
[----:B------:R-:W-:Y:S01]  /*47c90*/  IMAD.MOV.U32 R5, RZ, RZ, RZ ;  /* 0x000000ffff057224 */ /* 0x000fe200078e00ff */
[----:B------:R-:W-:Y:S01]  /*47ca0*/  CS2R R6, SRZ ;  /* 0x0000000000067805 */ /* 0x000fe2000001ff00 */
[----:B------:R-:W-:Y:S01]  /*47cb0*/  IMAD.MOV.U32 R33, RZ, RZ, RZ ;  /* 0x000000ffff217224 */ /* 0x000fe200078e00ff */
[----:B------:R-:W-:-:S09]  /*47cc0*/  UISETP.GE.U32.AND.EX UP0, UPT, UR9, URZ, UPT, UP0 ;  /* 0x000000ff0900728c */ /* 0x000fd2000bf06100 */
[----:B------:R-:W-:Y:S05]  /*47cd0*/  BRA.U !UP0, `(.L_x_3050) ;  /* 0x0000000908807547 */ /* 0x000fea000b800000 */
[----:B------:R-:W-:Y:S01]  /*47ce0*/  LOP3.LUT R34, R18, 0xfffffff8, RZ, 0xc0, !PT ;  /* 0xfffffff812227812 */ /* 0x000fe200078ec0ff */
[----:B------:R-:W-:Y:S01]  /*47cf0*/  IMAD.MOV.U32 R5, RZ, RZ, RZ ;  /* 0x000000ffff057224 */ /* 0x000fe200078e00ff */
[----:B------:R-:W-:Y:S01]  /*47d00*/  UMOV UR4, URZ ;  /* 0x000000ff00047c82 */ /* 0x000fe20008000000 */
[----:B------:R-:W-:Y:S01]  /*47d10*/  IMAD.MOV.U32 R6, RZ, RZ, RZ ;  /* 0x000000ffff067224 */ /* 0x000fe200078e00ff */
[----:B------:R-:W-:-:S06]  /*47d20*/  UMOV UR5, URZ ;  /* 0x000000ff00057c82 */ /* 0x000fcc0008000000 */
.L_x_3051:
[----:B--2---:R-:W-:-:S04]  /*47d30*/  LEA R28, P0, R5, R12, 0x3 ;  /* 0x0000000c051c7211 */ /* 0x004fc800078018ff */
[----:B------:R-:W-:-:S05]  /*47d40*/  LEA.HI.X R29, R5, R13, R6, 0x3, P0 ;  /* 0x0000000d051d7211 */ /* 0x000fca00000f1c06 */
[----:B------:R-:W2:Y:S01]  /*47d50*/  LD.E.64 R20, desc[UR6][R28.64] ;  /* 0x000000061c147980 */ /* 0x000ea2000c101b00 */
[----:B------:R-:W-:Y:S02]  /*47d60*/  IMAD.MOV.U32 R22, RZ, RZ, R33 ;  /* 0x000000ffff167224 */ /* 0x000fe400078e0021 */
[----:B------:R-:W-:Y:S01]  /*47d70*/  IMAD.MOV.U32 R23, RZ, RZ, R7 ;  /* 0x000000ffff177224 */ /* 0x000fe200078e0007 */
        /* <DEDUP_REMOVED lines=19> */
[----:B------:R-:W5:Y:S01]  /*47eb0*/  LD.E.64 R20, desc[UR6][R28.64+0x18] ;  /* 0x000018061c147980 */ /* 0x000f62000c101b00 */
        /* <DEDUP_REMOVED lines=53> */
[----:B------:R-:W5:Y:S04]  /*48210*/  LD.E.64 R20, desc[UR6][R28.64+0x30] ;  /* 0x000030061c147980 */ /* 0x000f68000c101b00 */
[----:B------:R-:W3:Y:S01]  /*48220*/  LD.E.64 R28, desc[UR6][R28.64+0x38] ;  /* 0x000038061c1c7980 */ /* 0x000ee2000c101b00 */
        /* <DEDUP_REMOVED lines=75> */
.L_x_3050:
        /* <DEDUP_REMOVED lines=87> */
.L_x_3052:
        /* <DEDUP_REMOVED lines=49> */
.L_x_3053:
        /* <DEDUP_REMOVED lines=22> */
.L_x_3049:
[----:B------:R-:W-:-:S04]  /*490c0*/  ISETP.GE.U32.AND P0, PT, R0, R33, PT ;  /* 0x000000210000720c */ /* 0x000fc80003f06070 */
[----:B------:R-:W-:-:S04]  /*490d0*/  ISETP.GE.U32.AND.EX P0, PT, R2, R7, PT, P0 ;  /* 0x000000070200720c */ /* 0x000fc80003f06100 */
[----:B------:R-:W-:Y:S01]  /*490e0*/  PLOP3.LUT P0, PT, P0, PT, PT, 0x8, 0x80 ;  /* 0x000000000080781c */ /* 0x000fe2000070e170 */
[----:B------:R-:W-:-:S12]  /*490f0*/  BRA `(.L_x_3036) ;  /* 0x0000000000707947 */ /* 0x000fd80003800000 */
.L_x_3043:
[----:B------:R-:W0:Y:S01]  /*49100*/  LDC R0, c[0x0][0x3b8] ;  /* 0x0000ee00ff007b82 */ /* 0x000e220000000800 */
[----:B------:R-:W-:Y:S02]  /*49110*/  PLOP3.LUT P0, PT, PT, PT, PT, 0x8, 0x80 ;  /* 0x000000000080781c */ /* 0x000fe40003f0e170 */
[----:B0-----:R-:W-:-:S13]  /*49120*/  ISETP.NE.AND P1, PT, R0, RZ, PT ;  /* 0x000000ff0000720c */ /* 0x001fda0003f25270 */
[----:B------:R-:W-:Y:S05]  /*49130*/  @!P1 BRA `(.L_x_3036) ;  /* 0x0000000000609947 */ /* 0x000fea0003800000 */
[----:B------:R-:W-:Y:S01]  /*49140*/  SHF.R.S32.HI R20, RZ, 0x1f, R0 ;  /* 0x0000001fff147819 */ /* 0x000fe20000011400 */
[----:B------:R-:W-:Y:S02]  /*49150*/  IMAD.MOV.U32 R2, RZ, RZ, RZ ;  /* 0x000000ffff027224 */ /* 0x000fe400078e00ff */
[----:B------:R-:W-:-:S07]  /*49160*/  IMAD.MOV.U32 R5, RZ, RZ, RZ ;  /* 0x000000ffff057224 */ /* 0x000fce00078e00ff */
.L_x_3054:
        /* <DEDUP_REMOVED lines=21> */
.L_x_3036:
[----:B------:R-:W-:Y:S05]  /*492c0*/  BSYNC.RECONVERGENT B0 ;  /* 0x0000000000007941 */ /* 0x000fea0003800200 */
.L_x_3035:
        /* <DEDUP_REMOVED lines=43> */
.L_x_3059:
        /* <DEDUP_REMOVED lines=104> */
.L_x_3058:
        /* <DEDUP_REMOVED lines=51> */
.L_x_3057:
        /* <DEDUP_REMOVED lines=20> */
.L_x_3062:
        /* <DEDUP_REMOVED lines=20> */
[----:B0-----:R-:W-:Y:S01]  /*4a1b0*/  IMAD.IADD R26, R3, 0x1, R29 ;  /* 0x00000001031a7824 */ /* 0x001fe200078e021d */
        /* <DEDUP_REMOVED lines=82> */
.L_x_3061:
        /* <DEDUP_REMOVED lines=50> */
.L_x_3060:
        /* <DEDUP_REMOVED lines=17> */
.L_x_3066:
        /* <DEDUP_REMOVED lines=155> */
.L_x_3065:
        /* <DEDUP_REMOVED lines=87> */
.L_x_3067:
        /* <DEDUP_REMOVED lines=49> */
.L_x_3068:
        /* <DEDUP_REMOVED lines=23> */
.L_x_3064:
        /* <DEDUP_REMOVED lines=11> */
.L_x_3071:
        /* <DEDUP_REMOVED lines=153> */
.L_x_3070:
        /* <DEDUP_REMOVED lines=85> */
.L_x_3072:
        /* <DEDUP_REMOVED lines=48> */
.L_x_3073:
        /* <DEDUP_REMOVED lines=21> */
.L_x_3069:
[----:B------:R-:W-:-:S04]  /*4d290*/  ISETP.GE.U32.AND P0, PT, R0, R6, PT ;  /* 0x000000060000720c */ /* 0x000fc80003f06070 */
[----:B------:R-:W-:-:S04]  /*4d2a0*/  ISETP.GE.U32.AND.EX P0, PT, R2, R7, PT, P0 ;  /* 0x000000070200720c */ /* 0x000fc80003f06100 */
[----:B------:R-:W-:Y:S02]  /*4d2b0*/  SEL R20, R14, R12, !P0 ;  /* 0x0000000c0e147207 */ /* 0x000fe40004000000 */
[----:B------:R-:W-:Y:S01]  /*4d2c0*/  SEL R21, R15, R13, !P0 ;  /* 0x0000000d0f157207 */ /* 0x000fe20004000000 */
[----:B------:R-:W-:Y:S06]  /*4d2d0*/  BRA `(.L_x_3056) ;  /* 0x0000000000787947 */ /* 0x000fec0003800000 */
.L_x_3063:
[----:B------:R-:W0:Y:S01]  /*4d2e0*/  LDC R0, c[0x0][0x3b8] ;  /* 0x0000ee00ff007b82 */ /* 0x000e220000000800 */
[----:B------:R-:W-:Y:S02]  /*4d2f0*/  IMAD.MOV.U32 R20, RZ, RZ, R12 ;  /* 0x000000ffff147224 */ /* 0x000fe400078e000c */
[----:B------:R-:W-:Y:S01]  /*4d300*/  IMAD.MOV.U32 R21, RZ, RZ, R13 ;  /* 0x000000ffff157224 */ /* 0x000fe200078e000d */
[----:B0-----:R-:W-:-:S13]  /*4d310*/  ISETP.NE.AND P0, PT, R0, RZ, PT ;  /* 0x000000ff0000720c */ /* 0x001fda0003f05270 */
[----:B------:R-:W-:Y:S05]  /*4d320*/  @!P0 BRA `(.L_x_3056) ;  /* 0x0000000000648947 */ /* 0x000fea0003800000 */
[----:B------:R-:W-:Y:S02]  /*4d330*/  SHF.R.S32.HI R22, RZ, 0x1f, R0 ;  /* 0x0000001fff167819 */ /* 0x000fe40000011400 */
[----:B------:R-:W-:-:S07]  /*4d340*/  CS2R R6, SRZ ;  /* 0x0000000000067805 */ /* 0x000fce000001ff00 */
.L_x_3074:
        /* <DEDUP_REMOVED lines=23> */
.L_x_3056:
[----:B------:R-:W-:Y:S05]  /*4d4c0*/  BSYNC.RECONVERGENT B0 ;  /* 0x0000000000007941 */ /* 0x000fea0003800200 */
.L_x_3055:
[----:B------:R-:W0:Y:S01]  /*4d4d0*/  LDCU.U8 UR5, c[0x0][0x380] ;  /* 0x00007000ff0577ac */ /* 0x000e220008000000 */
[----:B------:R-:W1:Y:S01]  /*4d4e0*/  S2R R33, SR_TID.X ;  /* 0x0000000000217919 */ /* 0x000e620000002100 */
[----:B------:R-:W3:Y:S01]  /*4d4f0*/  S2UR UR4, SR_CTAID.X ;  /* 0x00000000000479c3 */ /* 0x000ee20000002500 */
[----:B------:R-:W-:Y:S02]  /*4d500*/  IMAD.MOV.U32 R2, RZ, RZ, R20 ;  /* 0x000000ffff027224 */ /* 0x000fe400078e0014 */
[----:B------:R-:W-:Y:S01]  /*4d510*/  IMAD.MOV.U32 R3, RZ, RZ, R21 ;  /* 0x000000ffff037224 */ /* 0x000fe200078e0015 */
[----:B0-----:R-:W-:-:S04]  /*4d520*/  UPRMT UR5, UR5, 0x8880, URZ ;  /* 0x0000888005057896 */ /* 0x001fc800080000ff */
[----:B------:R-:W-:Y:S02]  /*4d530*/  UISETP.NE.AND UP0, UPT, UR5, URZ, UPT ;  /* 0x000000ff0500728c */ /* 0x000fe4000bf05270 */
[----:B---3--:R-:W-:Y:S01]  /*4d540*/  USHF.L.U32 UR4, UR4, 0xb, URZ ;  /* 0x0000000b04047899 */ /* 0x008fe200080006ff */
[----:B-1----:R-:W-:Y:S01]  /*4d550*/  IMAD.SHL.U32 R20, R33, 0x8, RZ ;  /* 0x0000000821147824 */ /* 0x002fe200078e00ff */
[----:B------:R-:W-:Y:S06]  /*4d560*/  BAR.SYNC.DEFER_BLOCKING 0x0 ;  /* 0x0000000000007b1d */ /* 0x000fec0000010000 */
[----:B------:R-:W-:Y:S05]  /*4d570*/  BRA.U !UP0, `(.L_x_3075) ;  /* 0x0000000508e87547 */ /* 0x000fea000b800000 */
[----:B------:R-:W3:Y:S01]  /*4d580*/  LDL.LU.64 R24, [R1] ;  /* 0x0000000001187983 */ /* 0x000ee20000300a00 */
[----:B------:R-:W0:Y:S01]  /*4d590*/  S2UR UR8, SR_CgaCtaId ;  /* 0x00000000000879c3 */ /* 0x000e220000008800 */
[----:B------:R-:W-:Y:S01]  /*4d5a0*/  LOP3.LUT R20, R20, 0x1f00, RZ, 0xc0, !PT ;  /* 0x00001f0014147812 */ /* 0x000fe200078ec0ff */
[----:B------:R-:W-:Y:S01]  /*4d5b0*/  UMOV UR5, 0x400 ;  /* 0x0000040000057882 */ /* 0x000fe20000000000 */
[----:B------:R-:W1:Y:S01]  /*4d5c0*/  S2R R5, SR_LANEID ;  /* 0x0000000000057919 */ /* 0x000e620000000000 */
[----:B------:R-:W-:Y:S01]  /*4d5d0*/  ISETP.NE.AND P0, PT, R33, RZ, PT ;  /* 0x000000ff2100720c */ /* 0x000fe20003f05270 */
[----:B0-----:R-:W-:Y:S01]  /*4d5e0*/  ULEA UR5, UR8, UR5, 0x18 ;  /* 0x0000000508057291 */ /* 0x001fe2000f8ec0ff */
[----:B-1----:R-:W-:-:S05]  /*4d5f0*/  IMAD R0, R5, 0x8, R20 ;  /* 0x0000000805007824 */ /* 0x002fca00078e0214 */
[----:B------:R-:W-:Y:S01]  /*4d600*/  LEA.HI.SX32 R4, R0, R0, 0x1b ;  /* 0x0000000000047211 */ /* 0x000fe200078fdaff */
[----:B------:R-:W-:-:S03]  /*4d610*/  IMAD R0, R5, -0x7, R0 ;  /* 0xfffffff905007824 */ /* 0x000fc600078e0200 */
[----:B------:R-:W-:Y:S01]  /*4d620*/  LEA R7, R4, UR5, 0x3 ;  /* 0x0000000504077c11 */ /* 0x000fe2000f8e18ff */
[C---:B------:R-:W-:Y:S01]  /*4d630*/  VIADD R5, R0.reuse, 0x20 ;  /* 0x0000002000057836 */ /* 0x040fe20000000000 */
[CC--:B------:R-:W-:Y:S01]  /*4d640*/  LEA.HI.SX32 R4, R0.reuse, R0.reuse, 0x1b ;  /* 0x0000000000047211 */ /* 0x0c0fe200078fdaff */
[C---:B------:R-:W-:Y:S02]  /*4d650*/  VIADD R13, R0.reuse, 0x40 ;  /* 0x00000040000d7836 */ /* 0x040fe40000000000 */
[----:B------:R0:W-:Y:S01]  /*4d660*/  STS.64 [R7+0x20], R10 ;  /* 0x0000200a07007388 */ /* 0x0001e20000000a00 */
[C---:B--2---:R-:W-:Y:S01]  /*4d670*/  VIADD R15, R0.reuse, 0x60 ;  /* 0x00000060000f7836 */ /* 0x044fe20000000000 */
[-C--:B------:R-:W-:Y:S01]  /*4d680*/  LEA.HI.SX32 R5, R5, R0.reuse, 0x1b ;  /* 0x0000000005057211 */ /* 0x080fe200078fdaff */
[C---:B------:R-:W-:Y:S01]  /*4d690*/  VIADD R21, R0.reuse, 0x80 ;  /* 0x0000008000157836 */ /* 0x040fe20000000000 */
[-C--:B------:R-:W-:Y:S01]  /*4d6a0*/  LEA.HI.SX32 R13, R13, R0.reuse, 0x1b ;  /* 0x000000000d0d7211 */ /* 0x080fe200078fdaff */
[----:B------:R-:W-:Y:S01]  /*4d6b0*/  VIADD R23, R0, 0xa0 ;  /* 0x000000a000177836 */ /* 0x000fe20000000000 */
[-C--:B------:R-:W-:Y:S01]  /*4d6c0*/  LEA.HI.SX32 R15, R15, R0.reuse, 0x1b ;  /* 0x000000000f0f7211 */ /* 0x080fe200078fdaff */
[----:B------:R1:W-:Y:S01]  /*4d6d0*/  STS.64 [R7+0x28], R8 ;  /* 0x0000280807007388 */ /* 0x0003e20000000a00 */
[----:B------:R-:W-:-:S02]  /*4d6e0*/  LEA.HI.SX32 R21, R21, R0, 0x1b ;  /* 0x0000000015157211 */ /* 0x000fc400078fdaff */
[-C--:B------:R-:W-:Y:S01]  /*4d6f0*/  LEA.HI.SX32 R23, R23, R0.reuse, 0x1b ;  /* 0x0000000017177211 */ /* 0x080fe200078fdaff */
[----:B------:R2:W-:Y:S01]  /*4d700*/  STS.64 [R7+0x38], R2 ;  /* 0x0000380207007388 */ /* 0x0005e20000000a00 */
[----:B0-----:R-:W-:Y:S01]  /*4d710*/  VIADD R11, R0, 0xe0 ;  /* 0x000000e0000b7836 */ /* 0x001fe20000000000 */
[----:B------:R-:W-:Y:S02]  /*4d720*/  LEA R22, R4, UR5, 0x3 ;  /* 0x0000000504167c11 */ /* 0x000fe4000f8e18ff */
[----:B------:R-:W-:Y:S01]  /*4d730*/  LEA R12, R5, UR5, 0x3 ;  /* 0x00000005050c7c11 */ /* 0x000fe2000f8e18ff */
[----:B------:R0:W-:Y:S01]  /*4d740*/  STS.64 [R7+0x18], R16 ;  /* 0x0000181007007388 */ /* 0x0001e20000000a00 */
[----:B------:R-:W-:Y:S02]  /*4d750*/  LEA.HI.SX32 R11, R11, R0, 0x1b ;  /* 0x000000000b0b7211 */ /* 0x000fe400078fdaff */
[----:B------:R-:W-:Y:S01]  /*4d760*/  LEA R14, R13, UR5, 0x3 ;  /* 0x000000050d0e7c11 */ /* 0x000fe2000f8e18ff */
[----:B------:R-:W-:Y:S01]  /*4d770*/  STS.64 [R7+0x8], R36 ;  /* 0x0000082407007388 */ /* 0x000fe20000000a00 */
[----:B------:R-:W-:-:S02]  /*4d780*/  LEA R10, R15, UR5, 0x3 ;  /* 0x000000050f0a7c11 */ /* 0x000fc4000f8e18ff */
[----:B-1----:R-:W-:Y:S01]  /*4d790*/  LEA R8, R21, UR5, 0x3 ;  /* 0x0000000515087c11 */ /* 0x002fe2000f8e18ff */
[----:B------:R-:W-:Y:S01]  /*4d7a0*/  STS.64 [R7+0x10], R30 ;  /* 0x0000101e07007388 */ /* 0x000fe20000000a00 */
[----:B------:R-:W-:Y:S02]  /*4d7b0*/  LEA R6, R23, UR5, 0x3 ;  /* 0x0000000517067c11 */ /* 0x000fe4000f8e18ff */
[----:B--2---:R-:W-:Y:S01]  /*4d7c0*/  LEA R2, R11, UR5, 0x3 ;  /* 0x000000050b027c11 */ /* 0x004fe2000f8e18ff */
[----:B0-----:R-:W-:Y:S01]  /*4d7d0*/  IMAD.U32 R16, RZ, RZ, UR13 ;  /* 0x0000000dff107e24 */ /* 0x001fe2000f8e00ff */
[----:B------:R0:W-:Y:S02]  /*4d7e0*/  STS.64 [R7+0x30], R18 ;  /* 0x0000301207007388 */ /* 0x0001e40000000a00 */
[----:B0-----:R-:W-:-:S05]  /*4d7f0*/  LOP3.LUT R19, R33, 0x1f, RZ, 0xc0, !PT ;  /* 0x0000001f21137812 */ /* 0x001fca00078ec0ff */
[----:B------:R-:W-:-:S04]  /*4d800*/  IMAD.IADD R19, R20, 0x1, R19 ;  /* 0x0000000114137824 */ /* 0x000fc800078e0213 */
[C---:B------:R-:W-:Y:S02]  /*4d810*/  VIADD R17, R19.reuse, 0x20 ;  /* 0x0000002013117836 */ /* 0x040fe40000000000 */
[C---:B------:R-:W-:Y:S02]  /*4d820*/  VIADD R27, R19.reuse, 0x80 ;  /* 0x00000080131b7836 */ /* 0x040fe40000000000 */
[----:B------:R-:W-:Y:S01]  /*4d830*/  VIADD R29, R19, 0xa0 ;  /* 0x000000a0131d7836 */ /* 0x000fe20000000000 */
[----:B---3--:R0:W-:Y:S01]  /*4d840*/  STS.64 [R7], R24 ;  /* 0x0000001807007388 */ /* 0x0081e20000000a00 */
[----:B------:R-:W-:-:S03]  /*4d850*/  NOP ;  /* 0x0000000000007918 */ /* 0x000fc60000000000 */
[----:B------:R-:W-:Y:S04]  /*4d860*/  LDS.64 R22, [R22] ;  /* 0x0000000016167984 */ /* 0x000fe80000000a00 */
[----:B------:R-:W-:Y:S01]  /*4d870*/  LDS.64 R12, [R12+0x100] ;  /* 0x000100000c0c7984 */ /* 0x000fe20000000a00 */
[----:B0-----:R-:W-:-:S03]  /*4d880*/  VIADD R25, R0, 0xc0 ;  /* 0x000000c000197836 */ /* 0x001fc60000000000 */
[----:B------:R-:W-:Y:S02]  /*4d890*/  LDS.64 R14, [R14+0x200] ;  /* 0x000200000e0e7984 */ /* 0x000fe40000000a00 */
[----:B------:R-:W-:Y:S02]  /*4d8a0*/  LEA.HI.SX32 R25, R25, R0, 0x1b ;  /* 0x0000000019197211 */ /* 0x000fe400078fdaff */
[----:B------:R-:W-:Y:S02]  /*4d8b0*/  LDS.64 R10, [R10+0x300] ;  /* 0x000300000a0a7984 */ /* 0x000fe40000000a00 */
[----:B------:R-:W-:Y:S02]  /*4d8c0*/  LEA R4, R25, UR5, 0x3 ;  /* 0x0000000519047c11 */ /* 0x000fe4000f8e18ff */
        /* <DEDUP_REMOVED lines=8> */
[-C--:B------:R-:W-:Y:S01]  /*4d950*/  ISETP.GE.AND P4, PT, R17, R0.reuse, PT ;  /* 0x000000001100720c */ /* 0x080fe20003f86270 */
[----:B------:R-:W-:Y:S01]  /*4d960*/  VIADD R17, R19, 0x40 ;  /* 0x0000004013117836 */ /* 0x000fe20000000000 */
[----:B------:R-:W-:Y:S01]  /*4d970*/  ISETP.GE.AND P1, PT, R27, R0, PT ;  /* 0x000000001b00720c */ /* 0x000fe20003f26270 */
[----:B------:R-:W-:-:S03]  /*4d980*/  VIADD R27, R19, 0xc0 ;  /* 0x000000c0131b7836 */ /* 0x000fc60000000000 */
[----:B------:R-:W-:Y:S01]  /*4d990*/  ISETP.GE.AND P3, PT, R17, R0, PT ;  /* 0x000000001100720c */ /* 0x000fe20003f66270 */
[----:B------:R-:W-:-:S04]  /*4d9a0*/  VIADD R17, R19, 0x60 ;  /* 0x0000006013117836 */ /* 0x000fc80000000000 */
[----:B------:R-:W0:Y:S01]  /*4d9b0*/  @!P6 LDC.64 R24, c[0x0][0x3a0] ;  /* 0x0000e800ff18eb82 */ /* 0x000e220000000a00 */
[----:B------:R-:W-:Y:S02]  /*4d9c0*/  @!P6 IADD3 R18, P0, PT, R19, UR4, RZ ;  /* 0x000000041312ec10 */ /* 0x000fe4000ff1e0ff */
[----:B------:R-:W-:-:S03]  /*4d9d0*/  ISETP.GE.AND P2, PT, R17, R0, PT ;  /* 0x000000001100720c */ /* 0x000fc60003f46270 */
[----:B------:R-:W-:Y:S02]  /*4d9e0*/  @!P6 IMAD.X R26, RZ, RZ, RZ, P0 ;  /* 0x000000ffff1ae224 */ /* 0x000fe400000e06ff */
[----:B------:R-:W1:Y:S08]  /*4d9f0*/  @!P4 LDC.64 R20, c[0x0][0x3a0] ;  /* 0x0000e800ff14cb82 */ /* 0x000e700000000a00 */
[----:B------:R-:W2:Y:S01]  /*4da00*/  @!P3 LDC.64 R16, c[0x0][0x3a0] ;  /* 0x0000e800ff10bb82 */ /* 0x000ea20000000a00 */
[----:B0-----:R-:W-:-:S07]  /*4da10*/  @!P6 LEA R24, P0, R18, R24, 0x3 ;  /* 0x000000181218e211 */ /* 0x001fce00078018ff */
[----:B------:R-:W0:Y:S01]  /*4da20*/  @!P1 LDC.64 R30, c[0x0][0x3a0] ;  /* 0x0000e800ff1e9b82 */ /* 0x000e220000000a00 */
[----:B------:R-:W-:Y:S02]  /*4da30*/  @!P6 LEA.HI.X R25, R18, R25, R26, 0x3, P0 ;  /* 0x000000191219e211 */ /* 0x000fe400000f1c1a */
[----:B------:R-:W-:Y:S02]  /*4da40*/  @!P4 IADD3 R18, P5, PT, R19, UR4, RZ ;  /* 0x000000041312cc10 */ /* 0x000fe4000ffbe0ff */
[-C--:B------:R-:W-:Y:S01]  /*4da50*/  ISETP.GE.AND P0, PT, R29, R0.reuse, PT ;  /* 0x000000001d00720c */ /* 0x080fe20003f06270 */
[----:B------:R3:W-:Y:S01]  /*4da60*/  @!P6 STG.E.64 desc[UR6][R24.64], R22 ;  /* 0x000000161800e986 */ /* 0x0007e2000c101b06 */
[----:B------:R-:W-:Y:S01]  /*4da70*/  ISETP.GE.AND P6, PT, R27, R0, PT ;  /* 0x000000001b00720c */ /* 0x000fe20003fc6270 */
[----:B------:R-:W-:Y:S01]  /*4da80*/  @!P4 IMAD.X R29, RZ, RZ, RZ, P5 ;  /* 0x000000ffff1dc224 */ /* 0x000fe200028e06ff */
[----:B------:R-:W4:Y:S01]  /*4da90*/  @!P2 LDC.64 R26, c[0x0][0x3a0] ;  /* 0x0000e800ff1aab82 */ /* 0x000f220000000a00 */
[----:B-1----:R-:W-:-:S04]  /*4daa0*/  @!P4 LEA R28, P5, R18, R20, 0x3 ;  /* 0x00000014121cc211 */ /* 0x002fc800078a18ff */
[----:B------:R-:W-:Y:S02]  /*4dab0*/  @!P4 LEA.HI.X R29, R18, R21, R29, 0x3, P5 ;  /* 0x00000015121dc211 */ /* 0x000fe400028f1c1d */
[----:B------:R-:W-:Y:S02]  /*4dac0*/  @!P3 IADD3 R18, P5, PT, R19, UR4, RZ ;  /* 0x000000041312bc10 */ /* 0x000fe4000ffbe0ff */
[----:B------:R-:W1:Y:S01]  /*4dad0*/  @!P0 LDC.64 R20, c[0x0][0x3a0] ;  /* 0x0000e800ff148b82 */ /* 0x000e620000000a00 */
[----:B------:R5:W-:Y:S02]  /*4dae0*/  @!P4 STG.E.64 desc[UR6][R28.64+0x100], R12 ;  /* 0x0001000c1c00c986 */ /* 0x000be4000c101b06 */
[----:B------:R-:W-:Y:S01]  /*4daf0*/  @!P3 IMAD.X R32, RZ, RZ, RZ, P5 ;  /* 0x000000ffff20b224 */ /* 0x000fe200028e06ff */
[----:B--2---:R-:W-:-:S04]  /*4db00*/  @!P3 LEA R16, P5, R18, R16, 0x3 ;  /* 0x000000101210b211 */ /* 0x004fc800078a18ff */
[----:B---3--:R-:W2:Y:S01]  /*4db10*/  @!P6 LDC.64 R22, c[0x0][0x3a0] ;  /* 0x0000e800ff16eb82 */ /* 0x008ea20000000a00 */
[----:B------:R-:W-:Y:S02]  /*4db20*/  @!P3 LEA.HI.X R17, R18, R17, R32, 0x3, P5 ;  /* 0x000000111211b211 */ /* 0x000fe400028f1c20 */
[C---:B------:R-:W-:Y:S02]  /*4db30*/  @!P2 IADD3 R18, P4, PT, R19.reuse, UR4, RZ ;  /* 0x000000041312ac10 */ /* 0x040fe4000ff9e0ff */
[C---:B------:R-:W-:Y:S01]  /*4db40*/  @!P6 IADD3 R32, P5, PT, R19.reuse, UR4, RZ ;  /* 0x000000041320ec10 */ /* 0x040fe2000ffbe0ff */
[----:B------:R3:W-:Y:S01]  /*4db50*/  @!P3 STG.E.64 desc[UR6][R16.64+0x200], R14 ;  /* 0x0002000e1000b986 */ /* 0x0007e2000c101b06 */
[----:B----4-:R-:W-:Y:S01]  /*4db60*/  @!P2 LEA R26, P3, R18, R26, 0x3 ;  /* 0x0000001a121aa211 */ /* 0x010fe200078618ff */
[----:B------:R-:W-:Y:S01]  /*4db70*/  @!P2 IMAD.X R24, RZ, RZ, RZ, P4 ;  /* 0x000000ffff18a224 */ /* 0x000fe200020e06ff */
[----:B------:R-:W-:Y:S01]  /*4db80*/  @!P1 IADD3 R25, P4, PT, R19, UR4, RZ ;  /* 0x0000000413199c10 */ /* 0x000fe2000ff9e0ff */
[----:B-----5:R-:W-:-:S03]  /*4db90*/  @!P6 IMAD.X R13, RZ, RZ, RZ, P5 ;  /* 0x000000ffff0de224 */ /* 0x020fc600028e06ff */
[----:B------:R-:W-:Y:S01]  /*4dba0*/  @!P2 LEA.HI.X R27, R18, R27, R24, 0x3, P3 ;  /* 0x0000001b121ba211 */ /* 0x000fe200018f1c18 */
[----:B------:R-:W-:Y:S01]  /*4dbb0*/  @!P1 IMAD.X R18, RZ, RZ, RZ, P4 ;  /* 0x000000ffff129224 */ /* 0x000fe200020e06ff */
[----:B------:R-:W-:Y:S02]  /*4dbc0*/  @!P0 IADD3 R24, P4, PT, R19, UR4, RZ ;  /* 0x0000000413188c10 */ /* 0x000fe4000ff9e0ff */
[C---:B0-----:R-:W-:Y:S01]  /*4dbd0*/  @!P1 LEA R30, P3, R25.reuse, R30, 0x3 ;  /* 0x0000001e191e9211 */ /* 0x041fe200078618ff */
[----:B------:R3:W-:Y:S02]  /*4dbe0*/  @!P2 STG.E.64 desc[UR6][R26.64+0x300], R10 ;  /* 0x0003000a1a00a986 */ /* 0x0007e4000c101b06 */
[----:B------:R-:W-:Y:S01]  /*4dbf0*/  @!P0 IMAD.X R12, RZ, RZ, RZ, P4 ;  /* 0x000000ffff0c8224 */ /* 0x000fe200020e06ff */
[----:B------:R-:W-:Y:S02]  /*4dc00*/  @!P1 LEA.HI.X R31, R25, R31, R18, 0x3, P3 ;  /* 0x0000001f191f9211 */ /* 0x000fe400018f1c12 */
[----:B-1----:R-:W-:-:S02]  /*4dc10*/  @!P0 LEA R20, P3, R24, R20, 0x3 ;  /* 0x0000001418148211 */ /* 0x002fc400078618ff */
[----:B--2---:R-:W-:Y:S01]  /*4dc20*/  @!P6 LEA R22, P4, R32, R22, 0x3 ;  /* 0x000000162016e211 */ /* 0x004fe200078818ff */
[----:B------:R3:W-:Y:S01]  /*4dc30*/  @!P1 STG.E.64 desc[UR6][R30.64+0x400], R8 ;  /* 0x000400081e009986 */ /* 0x0007e2000c101b06 */
[----:B------:R-:W-:Y:S02]  /*4dc40*/  @!P0 LEA.HI.X R21, R24, R21, R12, 0x3, P3 ;  /* 0x0000001518158211 */ /* 0x000fe400018f1c0c */
[----:B------:R-:W-:Y:S01]  /*4dc50*/  @!P6 LEA.HI.X R23, R32, R23, R13, 0x3, P4 ;  /* 0x000000172017e211 */ /* 0x000fe200020f1c0d */
[----:B------:R-:W-:Y:S02]  /*4dc60*/  VIADD R13, R19, 0xe0 ;  /* 0x000000e0130d7836 */ /* 0x000fe40000000000 */
[----:B------:R3:W-:Y:S03]  /*4dc70*/  @!P0 STG.E.64 desc[UR6][R20.64+0x500], R6 ;  /* 0x0005000614008986 */ /* 0x0007e6000c101b06 */
[----:B------:R-:W-:Y:S01]  /*4dc80*/  ISETP.GE.AND P0, PT, R13, R0, PT ;  /* 0x000000000d00720c */ /* 0x000fe20003f06270 */
[----:B------:R3:W-:-:S12]  /*4dc90*/  @!P6 STG.E.64 desc[UR6][R22.64+0x600], R4 ;  /* 0x000600041600e986 */ /* 0x0007d8000c101b06 */
[----:B------:R-:W-:Y:S05]  /*4dca0*/  @P0 EXIT ;  /* 0x000000000000094d */ /* 0x000fea0003800000 */
[----:B------:R-:W3:Y:S01]  /*4dcb0*/  LDCU.64 UR8, c[0x0][0x3a0] ;  /* 0x00007400ff0877ac */ /* 0x000ee20008000a00 */
[----:B------:R-:W-:-:S05]  /*4dcc0*/  IADD3 R19, P0, PT, R19, UR4, RZ ;  /* 0x0000000413137c10 */ /* 0x000fca000ff1e0ff */
[----:B------:R-:W-:Y:S01]  /*4dcd0*/  IMAD.X R0, RZ, RZ, RZ, P0 ;  /* 0x000000ffff007224 */ /* 0x000fe200000e06ff */
[----:B---3--:R-:W-:-:S04]  /*4dce0*/  LEA R4, P0, R19, UR8, 0x3 ;  /* 0x0000000813047c11 */ /* 0x008fc8000f8018ff */
[----:B------:R-:W-:-:S05]  /*4dcf0*/  LEA.HI.X R5, R19, UR9, R0, 0x3, P0 ;  /* 0x0000000913057c11 */ /* 0x000fca00080f1c00 */
[----:B------:R-:W-:Y:S01]  /*4dd00*/  STG.E.64 desc[UR6][R4.64+0x700], R2 ;  /* 0x0007000204007986 */ /* 0x000fe2000c101b06 */
[----:B------:R-:W-:Y:S05]  /*4dd10*/  EXIT ;  /* 0x000000000000794d */ /* 0x000fea0003800000 */
.L_x_3075:
        /* <DEDUP_REMOVED lines=30> */
[----:B-1----:R-:W-:Y:S01]  /*4df00*/  LEA R8, R5, UR5, 0x3 ;  /* 0x0000000505087c11 */ /* 0x002fe2000f8e18ff */
[----:B------:R-:W-:Y:S01]  /*4df10*/  STS.64 [R7+0x8], R36 ;  /* 0x0000082407007388 */ /* 0x000fe20000000a00 */
[----:B------:R-:W-:-:S02]  /*4df20*/  LEA R6, R23, UR5, 0x3 ;  /* 0x0000000517067c11 */ /* 0x000fc4000f8e18ff */
[----:B------:R-:W-:Y:S01]  /*4df30*/  LEA R4, R25, UR5, 0x3 ;  /* 0x0000000519047c11 */ /* 0x000fe2000f8e18ff */
[----:B------:R-:W-:Y:S01]  /*4df40*/  STS.64 [R7+0x10], R30 ;  /* 0x0000101e07007388 */ /* 0x000fe20000000a00 */
[----:B--2---:R-:W-:Y:S01]  /*4df50*/  LEA R2, R11, UR5, 0x3 ;  /* 0x000000050b027c11 */ /* 0x004fe2000f8e18ff */
[----:B0-----:R-:W-:Y:S02]  /*4df60*/  IMAD.U32 R16, RZ, RZ, UR13 ;  /* 0x0000000dff107e24 */ /* 0x001fe4000f8e00ff */
[----:B------:R-:W-:Y:S01]  /*4df70*/  STS.64 [R7+0x30], R18 ;  /* 0x0000301207007388 */ /* 0x000fe20000000a00 */
[----:B------:R-:W-:-:S05]  /*4df80*/  LOP3.LUT R17, R33, 0x1f, RZ, 0xc0, !PT ;  /* 0x0000001f21117812 */ /* 0x000fca00078ec0ff */
[----:B------:R-:W-:-:S04]  /*4df90*/  IMAD.IADD R17, R20, 0x1, R17 ;  /* 0x0000000114117824 */ /* 0x000fc800078e0211 */
[C---:B------:R-:W-:Y:S02]  /*4dfa0*/  VIADD R21, R17.reuse, 0x20 ;  /* 0x0000002011157836 */ /* 0x040fe40000000000 */
[----:B------:R-:W-:Y:S01]  /*4dfb0*/  VIADD R23, R17, 0x80 ;  /* 0x0000008011177836 */ /* 0x000fe20000000000 */
[----:B---3--:R0:W-:Y:S01]  /*4dfc0*/  STS.64 [R7], R12 ;  /* 0x0000000c07007388 */ /* 0x0081e20000000a00 */
[----:B------:R-:W-:-:S03]  /*4dfd0*/  NOP ;  /* 0x0000000000007918 */ /* 0x000fc60000000000 */
[----:B------:R-:W-:Y:S04]  /*4dfe0*/  LDS.64 R28, [R28] ;  /* 0x000000001c1c7984 */ /* 0x000fe80000000a00 */
[----:B------:R-:W-:Y:S01]  /*4dff0*/  LDS.64 R8, [R8+0x100] ;  /* 0x0001000008087984 */ /* 0x000fe20000000a00 */
[----:B0-----:R-:W-:Y:S01]  /*4e000*/  VIADD R13, R0, 0x40 ;  /* 0x00000040000d7836 */ /* 0x001fe20000000000 */
[----:B------:R-:W-:Y:S02]  /*4e010*/  LEA R12, R15, UR5, 0x3 ;  /* 0x000000050f0c7c11 */ /* 0x000fe4000f8e18ff */
[----:B------:R-:W-:Y:S02]  /*4e020*/  LDS.64 R10, [R10+0x400] ;  /* 0x000400000a0a7984 */ /* 0x000fe40000000a00 */
[----:B------:R-:W-:-:S02]  /*4e030*/  LEA.HI.SX32 R13, R13, R0, 0x1b ;  /* 0x000000000d0d7211 */ /* 0x000fc400078fdaff */
        /* <DEDUP_REMOVED lines=12> */
[----:B------:R-:W-:-:S04]  /*4e100*/  ISETP.GE.AND P2, PT, R23, R0, PT ;  /* 0x000000001700720c */ /* 0x000fc80003f46270 */
[----:B------:R-:W-:Y:S01]  /*4e110*/  ISETP.GE.AND P4, PT, R21, R0, PT ;  /* 0x000000001500720c */ /* 0x000fe20003f86270 */
[----:B------:R-:W-:-:S04]  /*4e120*/  VIADD R21, R17, 0x60 ;  /* 0x0000006011157836 */ /* 0x000fc80000000000 */
[----:B------:R-:W0:Y:S01]  /*4e130*/  @!P5 LDC.64 R18, c[0x0][0x388] ;  /* 0x0000e200ff12db82 */ /* 0x000e220000000a00 */
[----:B------:R-:W-:Y:S02]  /*4e140*/  @!P5 IADD3 R16, P0, PT, R17, UR4, RZ ;  /* 0x000000041110dc10 */ /* 0x000fe4000ff1e0ff */
[----:B------:R-:W-:Y:S01]  /*4e150*/  ISETP.GE.AND P3, PT, R21, R0, PT ;  /* 0x000000001500720c */ /* 0x000fe20003f66270 */
[----:B------:R-:W-:Y:S02]  /*4e160*/  VIADD R21, R17, 0xc0 ;  /* 0x000000c011157836 */ /* 0x000fe40000000000 */
[----:B------:R-:W-:Y:S02]  /*4e170*/  @!P5 IMAD.X R20, RZ, RZ, RZ, P0 ;  /* 0x000000ffff14d224 */ /* 0x000fe400000e06ff */
[----:B------:R-:W1:Y:S08]  /*4e180*/  @!P6 LDC.64 R24, c[0x0][0x388] ;  /* 0x0000e200ff18eb82 */ /* 0x000e700000000a00 */
[----:B------:R-:W2:Y:S01]  /*4e190*/  @!P4 LDC.64 R22, c[0x0][0x388] ;  /* 0x0000e200ff16cb82 */ /* 0x000ea20000000a00 */
[----:B0-----:R-:W-:-:S04]  /*4e1a0*/  @!P5 LEA R32, P0, R16, R18, 0x3 ;  /* 0x000000121020d211 */ /* 0x001fc800078018ff */
[----:B------:R-:W-:Y:S01]  /*4e1b0*/  @!P5 LEA.HI.X R33, R16, R19, R20, 0x3, P0 ;  /* 0x000000131021d211 */ /* 0x000fe200000f1c14 */
[----:B------:R-:W-:Y:S01]  /*4e1c0*/  VIADD R19, R17, 0xa0 ;  /* 0x000000a011137836 */ /* 0x000fe20000000000 */
[-C--:B------:R-:W-:Y:S02]  /*4e1d0*/  ISETP.GE.AND P0, PT, R21, R0.reuse, PT ;  /* 0x000000001500720c */ /* 0x080fe40003f06270 */
[----:B------:R-:W0:Y:S01]  /*4e1e0*/  @!P3 LDC.64 R20, c[0x0][0x388] ;  /* 0x0000e200ff14bb82 */ /* 0x000e220000000a00 */
[----:B------:R3:W-:Y:S01]  /*4e1f0*/  @!P5 STG.E.64 desc[UR6][R32.64], R28 ;  /* 0x0000001c2000d986 */ /* 0x0007e2000c101b06 */
[----:B------:R-:W-:Y:S02]  /*4e200*/  @!P6 IADD3 R16, P5, PT, R17, UR4, RZ ;  /* 0x000000041110ec10 */ /* 0x000fe4000ffbe0ff */
[----:B------:R-:W-:-:S03]  /*4e210*/  ISETP.GE.AND P1, PT, R19, R0, PT ;  /* 0x000000001300720c */ /* 0x000fc60003f26270 */
[----:B------:R-:W-:Y:S01]  /*4e220*/  @!P6 IMAD.X R26, RZ, RZ, RZ, P5 ;  /* 0x000000ffff1ae224 */ /* 0x000fe200028e06ff */
[C---:B-1----:R-:W-:Y:S01]  /*4e230*/  @!P6 LEA R30, P5, R16.reuse, R24, 0x3 ;  /* 0x00000018101ee211 */ /* 0x042fe200078a18ff */
[----:B------:R-:W1:Y:S03]  /*4e240*/  @!P2 LDC.64 R18, c[0x0][0x388] ;  /* 0x0000e200ff12ab82 */ /* 0x000e660000000a00 */
[----:B------:R-:W-:Y:S02]  /*4e250*/  @!P6 LEA.HI.X R31, R16, R25, R26, 0x3, P5 ;  /* 0x00000019101fe211 */ /* 0x000fe400028f1c1a */
[----:B------:R-:W-:-:S03]  /*4e260*/  @!P4 IADD3 R16, P5, PT, R17, UR4, RZ ;  /* 0x000000041110cc10 */ /* 0x000fc6000ffbe0ff */
[----:B------:R-:W4:Y:S01]  /*4e270*/  @!P1 LDC.64 R26, c[0x0][0x388] ;  /* 0x0000e200ff1a9b82 */ /* 0x000f220000000a00 */
[----:B------:R5:W-:Y:S01]  /*4e280*/  @!P6 STG.E.64 desc[UR6][R30.64+0x100], R8 ;  /* 0x000100081e00e986 */ /* 0x000be2000c101b06 */
[----:B------:R-:W-:Y:S01]  /*4e290*/  @!P4 IMAD.X R34, RZ, RZ, RZ, P5 ;  /* 0x000000ffff22c224 */ /* 0x000fe200028e06ff */
[----:B--2---:R-:W-:-:S04]  /*4e2a0*/  @!P4 LEA R22, P5, R16, R22, 0x3 ;  /* 0x000000161016c211 */ /* 0x004fc800078a18ff */
[----:B------:R-:W-:Y:S01]  /*4e2b0*/  @!P4 LEA.HI.X R23, R16, R23, R34, 0x3, P5 ;  /* 0x000000171017c211 */ /* 0x000fe200028f1c22 */
[----:B------:R-:W2:Y:S01]  /*4e2c0*/  @!P0 LDC.64 R24, c[0x0][0x388] ;  /* 0x0000e200ff188b82 */ /* 0x000ea20000000a00 */
[C---:B------:R-:W-:Y:S02]  /*4e2d0*/  @!P3 IADD3 R16, P6, PT, R17.reuse, UR4, RZ ;  /* 0x000000041110bc10 */ /* 0x040fe4000ffde0ff */
[----:B---3--:R-:W-:Y:S01]  /*4e2e0*/  @!P2 IADD3 R29, P5, PT, R17, UR4, RZ ;  /* 0x00000004111dac10 */ /* 0x008fe2000ffbe0ff */
[----:B------:R3:W-:Y:S01]  /*4e2f0*/  @!P4 STG.E.64 desc[UR6][R22.64+0x200], R14 ;  /* 0x0002000e1600c986 */ /* 0x0007e2000c101b06 */
[----:B0-----:R-:W-:Y:S01]  /*4e300*/  @!P3 LEA R20, P4, R16, R20, 0x3 ;  /* 0x000000141014b211 */ /* 0x001fe200078818ff */
[----:B------:R-:W-:Y:S02]  /*4e310*/  @!P3 IMAD.X R28, RZ, RZ, RZ, P6 ;  /* 0x000000ffff1cb224 */ /* 0x000fe400030e06ff */
[----:B------:R-:W-:Y:S01]  /*4e320*/  @!P2 IMAD.X R32, RZ, RZ, RZ, P5 ;  /* 0x000000ffff20a224 */ /* 0x000fe200028e06ff */
[----:B-1----:R-:W-:-:S02]  /*4e330*/  @!P2 LEA R18, P5, R29, R18, 0x3 ;  /* 0x000000121d12a211 */ /* 0x002fc400078a18ff */
[----:B------:R-:W-:Y:S02]  /*4e340*/  @!P3 LEA.HI.X R21, R16, R21, R28, 0x3, P4 ;  /* 0x000000151015b211 */ /* 0x000fe400020f1c1c */
[----:B------:R-:W-:Y:S02]  /*4e350*/  @!P1 IADD3 R16, P4, PT, R17, UR4, RZ ;  /* 0x0000000411109c10 */ /* 0x000fe4000ff9e0ff */
[----:B------:R-:W-:Y:S01]  /*4e360*/  @!P2 LEA.HI.X R19, R29, R19, R32, 0x3, P5 ;  /* 0x000000131d13a211 */ /* 0x000fe200028f1c20 */
[C---:B------:R-:W-:Y:S01]  /*4e370*/  VIADD R29, R17.reuse, 0xe0 ;  /* 0x000000e0111d7836 */ /* 0x040fe20000000000 */
[----:B-----5:R-:W-:Y:S01]  /*4e380*/  @!P0 IADD3 R9, P5, PT, R17, UR4, RZ ;  /* 0x0000000411098c10 */ /* 0x020fe2000ffbe0ff */
[----:B------:R-:W-:Y:S01]  /*4e390*/  @!P1 IMAD.X R8, RZ, RZ, RZ, P4 ;  /* 0x000000ffff089224 */ /* 0x000fe200020e06ff */
[C---:B----4-:R-:W-:Y:S01]  /*4e3a0*/  @!P1 LEA R26, P4, R16.reuse, R26, 0x3 ;  /* 0x0000001a101a9211 */ /* 0x050fe200078818ff */
[----:B------:R0:W-:Y:S02]  /*4e3b0*/  @!P3 STG.E.64 desc[UR6][R20.64+0x300], R12 ;  /* 0x0003000c1400b986 */ /* 0x0001e4000c101b06 */
[----:B---3--:R-:W-:Y:S01]  /*4e3c0*/  @!P0 IMAD.X R14, RZ, RZ, RZ, P5 ;  /* 0x000000ffff0e8224 */ /* 0x008fe200028e06ff */
[----:B------:R-:W-:Y:S01]  /*4e3d0*/  @!P1 LEA.HI.X R27, R16, R27, R8, 0x3, P4 ;  /* 0x0000001b101b9211 */ /* 0x000fe200020f1c08 */
[----:B------:R0:W-:Y:S01]  /*4e3e0*/  @!P2 STG.E.64 desc[UR6][R18.64+0x400], R10 ;  /* 0x0004000a1200a986 */ /* 0x0001e2000c101b06 */
[----:B------:R-:W-:-:S02]  /*4e3f0*/  ISETP.GE.AND P4, PT, R29, R0, PT ;  /* 0x000000001d00720c */ /* 0x000fc40003f86270 */
[C---:B--2---:R-:W-:Y:S01]  /*4e400*/  @!P0 LEA R24, P5, R9.reuse, R24, 0x3 ;  /* 0x0000001809188211 */ /* 0x044fe200078a18ff */
[----:B------:R0:W-:Y:S03]  /*4e410*/  @!P1 STG.E.64 desc[UR6][R26.64+0x500], R6 ;  /* 0x000500061a009986 */ /* 0x0001e6000c101b06 */
[----:B------:R-:W-:-:S05]  /*4e420*/  @!P0 LEA.HI.X R25, R9, R25, R14, 0x3, P5 ;  /* 0x0000001909198211 */ /* 0x000fca00028f1c0e */
[----:B------:R0:W-:Y:S02]  /*4e430*/  @!P0 STG.E.64 desc[UR6][R24.64+0x600], R4 ;  /* 0x0006000418008986 */ /* 0x0001e4000c101b06 */
[----:B------:R-:W-:Y:S05]  /*4e440*/  @P4 EXIT ;  /* 0x000000000000494d */ /* 0x000fea0003800000 */
[----:B------:R-:W0:Y:S01]  /*4e450*/  LDCU.64 UR8, c[0x0][0x388] ;  /* 0x00007100ff0877ac */ /* 0x000e220008000a00 */
[----:B------:R-:W-:-:S05]  /*4e460*/  IADD3 R17, P0, PT, R17, UR4, RZ ;  /* 0x0000000411117c10 */ /* 0x000fca000ff1e0ff */
[----:B------:R-:W-:Y:S01]  /*4e470*/  IMAD.X R0, RZ, RZ, RZ, P0 ;  /* 0x000000ffff007224 */ /* 0x000fe200000e06ff */
[----:B0-----:R-:W-:-:S04]  /*4e480*/  LEA R4, P0, R17, UR8, 0x3 ;  /* 0x0000000811047c11 */ /* 0x001fc8000f8018ff */
[----:B------:R-:W-:-:S05]  /*4e490*/  LEA.HI.X R5, R17, UR9, R0, 0x3, P0 ;  /* 0x0000000911057c11 */ /* 0x000fca00080f1c00 */
[----:B------:R-:W-:Y:S01]  /*4e4a0*/  STG.E.64 desc[UR6][R4.64+0x700], R2 ;  /* 0x0007000204007986 */ /* 0x000fe2000c101b06 */
[----:B------:R-:W-:Y:S05]  /*4e4b0*/  EXIT ;  /* 0x000000000000794d */ /* 0x000fea0003800000 */
.L_x_3076:
        /* <DEDUP_REMOVED lines=12> */
.L_x_5002:


//--------------------- .text._ZN3cub18CUB_300001_SM_10006detail10merge_sort30DeviceMergeSortPartitionKernelIPPmj18tuple_indexed_lessS4_EEvbT_PT2_T0_SA_PSA_T1_SA_i --------------------------
	.section	.text._ZN3cub18CUB_300001_SM_10006detail10merge_sort30DeviceMergeSortPartitionKernelIPPmj18tuple_indexed_lessS4_EEvbT_PT2_T0_SA_PSA_T1_SA_i,"ax",@progbits
	.align	128
        .global         _ZN3cub18CUB_300001_SM_10006detail10merge_sort30DeviceMergeSortPartitionKernelIPPmj18tuple_indexed_lessS4_EEvbT_PT2_T0_SA_PSA_T1_SA_i
        .type           _ZN3cub18CUB_300001_SM_10006detail10merge_sort30DeviceMergeSortPartitionKernelIPPmj18tuple_indexed_lessS4_EEvbT_PT2_T0_SA_PSA_T1_SA_i,@function
        .size           _ZN3cub18CUB_300001_SM_10006detail10merge_sort30DeviceMergeSortPartitionKernelIPPmj18tuple_indexed_lessS4_EEvbT_PT2_T0_SA_PSA_T1_SA_i,(.L_x_5003 - _ZN3cub18CUB_300001_SM_10006detail10merge_sort30DeviceMergeSortPartitionKernelIPPmj18tuple_indexed_lessS4_EEvbT_PT2_T0_SA_PSA_T1_SA_i)
        .other          _ZN3cub18CUB_300001_SM_10006detail10merge_sort30DeviceMergeSortPartitionKernelIPPmj18tuple_indexed_lessS4_EEvbT_PT2_T0_SA_PSA_T1_SA_i,@"STO_CUDA_ENTRY STV_DEFAULT"
_ZN3cub18CUB_300001_SM_10006detail10merge_sort30DeviceMergeSortPartitionKernelIPPmj18tuple_indexed_lessS4_EEvbT_PT2_T0_SA_PSA_T1_SA_i:
.text._ZN3cub18CUB_300001_SM_10006detail10merge_sort30DeviceMergeSortPartitionKernelIPPmj18tuple_indexed_lessS4_EEvbT_PT2_T0_SA_PSA_T1_SA_i:
[----:B------:R-:W-:Y:S01]  /*0000*/  LDC R1, c[0x0][0x37c] ;  /* 0x0000df00ff017b82 */ /* 0x000fe20000000800 */
[----:B------:R-:W0:Y:S01]  /*0010*/  S2R R0, SR_CTAID.X ;  /* 0x0000000000007919 */ /* 0x000e220000002500 */
[----:B------:R-:W0:Y:S01]  /*0020*/  LDCU UR4, c[0x0][0x360] ;  /* 0x00006c00ff0477ac */ /* 0x000e220008000800 */
[----:B------:R-:W0:Y:S01]  /*0030*/  S2R R3, SR_TID.X ;  /* 0x0000000000037919 */ /* 0x000e220000002100 */
[----:B------:R-:W1:Y:S01]  /*0040*/  LDCU UR5, c[0x0][0x39c] ;  /* 0x00007380ff0577ac */ /* 0x000e620008000800 */
[----:B0-----:R-:W-:-:S05]  /*0050*/  IMAD R0, R0, UR4, R3 ;  /* 0x0000000400007c24 */ /* 0x001fca000f8e0203 */
[----:B-1----:R-:W-:-:S13]  /*0060*/  ISETP.GE.U32.AND P0, PT, R0, UR5, PT ;  /* 0x0000000500007c0c */ /* 0x002fda000bf06070 */
[----:B------:R-:W-:Y:S05]  /*0070*/  @P0 EXIT ;  /* 0x000000000000094d */ /* 0x000fea0003800000 */
[----:B------:R-:W0:Y:S01]  /*0080*/  LDCU.64 UR6, c[0x0][0x3b8] ;  /* 0x00007700ff0677ac */ /* 0x000e220008000a00 */
[----:B------:R-:W-:Y:S01]  /*0090*/  VIADD R2, R0, 0x1 ;  /* 0x0000000100027836 */ /* 0x000fe20000000000 */
[----:B------:R-:W-:Y:S01]  /*00a0*/  ACQBULK ;  /* 0x000000000000782e */ /* 0x000fe20000000000 */
[----:B------:R-:W1:Y:S03]  /*00b0*/  LDCU UR10, c[0x0][0x398] ;  /* 0x00007300ff0a77ac */ /* 0x000e660008000800 */
[----:B------:R-:W-:Y:S01]  /*00c0*/  ISETP.NE.AND P0, PT, R2, UR5, PT ;  /* 0x0000000502007c0c */ /* 0x000fe2000bf05270 */
[----:B------:R-:W2:Y:S01]  /*00d0*/  LDCU.64 UR8, c[0x0][0x358] ;  /* 0x00006b00ff0877ac */ /* 0x000ea20008000a00 */
[----:B0-----:R-:W-:-:S11]  /*00e0*/  UIADD3 UR4, UPT, UPT, -UR6, URZ, URZ ;  /* 0x000000ff06047290 */ /* 0x001fd6000fffe1ff */
[----:B------:R-:W0:Y:S01]  /*00f0*/  @!P0 LDC.64 R4, c[0x0][0x3a0] ;  /* 0x0000e800ff048b82 */ /* 0x000e220000000a00 */
[----:B------:R-:W-:Y:S01]  /*0100*/  LOP3.LUT R2, R0, UR4, RZ, 0xc0, !PT ;  /* 0x0000000400027c12 */ /* 0x000fe2000f8ec0ff */
[----:B------:R-:W-:-:S04]  /*0110*/  USHF.R.U32.HI UR4, URZ, 0x1, UR6 ;  /* 0x00000001ff047899 */ /* 0x000fc80008011606 */
[----:B------:R-:W-:Y:S01]  /*0120*/  IMAD R3, R2, UR7, RZ ;  /* 0x0000000702037c24 */ /* 0x000fe2000f8e02ff */
[----:B------:R-:W-:-:S04]  /*0130*/  UIMAD UR4, UR4, UR7, URZ ;  /* 0x00000007040472a4 */ /* 0x000fc8000f8e02ff */
[----:B------:R-:W-:-:S04]  /*0140*/  LOP3.LUT R2, RZ, R3, RZ, 0x33, !PT ;  /* 0x00000003ff027212 */ /* 0x000fc800078e33ff */
[----:B------:R-:W-:-:S04]  /*0150*/  VIMNMX.U32 R2, PT, PT, R2, UR4, PT ;  /* 0x0000000402027c48 */ /* 0x000fc8000bfe0000 */
[----:B-1----:R-:W-:Y:S01]  /*0160*/  VIADDMNMX.U32 R2, R2, R3, UR10, PT ;  /* 0x0000000a02027e46 */ /* 0x002fe2000b800003 */
[----:B0-----:R-:W-:Y:S01]  /*0170*/  @!P0 IMAD.WIDE.U32 R4, R0, 0x4, R4 ;  /* 0x0000000400048825 */ /* 0x001fe200078e0004 */
[----:B------:R-:W-:Y:S02]  /*0180*/  VIMNMX.U32 R3, PT, PT, R3, UR10, PT ;  /* 0x0000000a03037c48 */ /* 0x000fe4000bfe0000 */
[----:B------:R-:W-:Y:S02]  /*0190*/  LOP3.LUT R6, RZ, R2, RZ, 0x33, !PT ;  /* 0x00000002ff067212 */ /* 0x000fe400078e33ff */
[----:B--2---:R0:W-:Y:S02]  /*01a0*/  @!P0 STG.E desc[UR8][R4.64], R2 ;  /* 0x0000000204008986 */ /* 0x0041e4000c101908 */
[----:B------:R-:W-:-:S04]  /*01b0*/  VIMNMX.U32 R7, PT, PT, R6, UR4, PT ;  /* 0x0000000406077c48 */ /* 0x000fc8000bfe0000 */
[----:B------:R-:W-:Y:S01]  /*01c0*/  VIADDMNMX.U32 R7, R7, R2, UR10, PT ;  /* 0x0000000a07077e46 */ /* 0x000fe2000b800002 */
[----:B------:R-:W-:Y:S06]  /*01d0*/  @!P0 EXIT ;  /* 0x000000000000894d */ /* 0x000fec0003800000 */
[----:B------:R-:W1:Y:S01]  /*01e0*/  LDCU.U8 UR5, c[0x0][0x380] ;  /* 0x00007000ff0577ac */ /* 0x000e620008000000 */
[----:B------:R-:W-:Y:S01]  /*01f0*/  BSSY.RECONVERGENT B1, `(.L_x_3077) ;  /* 0x0000880000017945 */ /* 0x000fe20003800200 */
[----:B------:R-:W-:-:S06]  /*0200*/  UIADD3 UR4, UPT, UPT, UR6, -0x1, URZ ;  /* 0xffffffff06047890 */ /* 0x000fcc000fffe0ff */
[----:B0-----:R-:W-:-:S05]  /*0210*/  LOP3.LUT R4, R0, UR4, RZ, 0xc0, !PT ;  /* 0x0000000400047c12 */ /* 0x001fca000f8ec0ff */
[----:B------:R-:W-:Y:S01]  /*0220*/  IMAD R4, R4, UR7, RZ ;  /* 0x0000000704047c24 */ /* 0x000fe2000f8e02ff */
[----:B-1----:R-:W-:-:S04]  /*0230*/  UPRMT UR5, UR5, 0x8880, URZ ;  /* 0x0000888005057896 */ /* 0x002fc800080000ff */
[----:B------:R-:W-:-:S03]  /*0240*/  VIADDMNMX.U32 R4, R7, -R3, R4, PT ;  /* 0x8000000307047246 */ /* 0x000fc60003800004 */
[----:B------:R-:W-:Y:S02]  /*0250*/  UMOV UR4, UR5 ;  /* 0x0000000500047c82 */ /* 0x000fe40008000000 */
[----:B------:R-:W-:-:S09]  /*0260*/  UISETP.NE.AND UP0, UPT, UR4, URZ, UPT ;  /* 0x000000ff0400728c */ /* 0x000fd2000bf05270 */
[----:B------:R-:W-:Y:S05]  /*0270*/  BRA.U !UP0, `(.L_x_3078) ;  /* 0x0000004108fc7547 */ /* 0x000fea000b800000 */
[----:B------:R-:W-:Y:S01]  /*0280*/  IMAD.IADD R7, R7, 0x1, -R2 ;  /* 0x0000000107077824 */ /* 0x000fe200078e0a02 */
[----:B------:R-:W-:Y:S01]  /*0290*/  VIADDMNMX.U32 R5, R2, -R3, R4, PT ;  /* 0x8000000302057246 */ /* 0x000fe20003800004 */
[----:B------:R-:W0:Y:S01]  /*02a0*/  LDCU UR7, c[0x0][0x3b0] ;  /* 0x00007600ff0777ac */ /* 0x000e220008000800 */
[----:B------:R-:W-:Y:S02]  /*02b0*/  BSSY.RECONVERGENT B0, `(.L_x_3079) ;  /* 0x000043a000007945 */ /* 0x000fe40003800200 */
[----:B------:R-:W-:Y:S01]  /*02c0*/  VIMNMX.U32 R6, PT, PT, R4, R7, !PT ;  /* 0x0000000704067248 */ /* 0x000fe20007fe0000 */
[----:B------:R-:W1:Y:S04]  /*02d0*/  LDCU UR10, c[0x0][0x3ac] ;  /* 0x00007580ff0a77ac */ /* 0x000e680008000800 */
[----:B------:R-:W-:-:S05]  /*02e0*/  IMAD.IADD R28, R6, 0x1, -R7 ;  /* 0x00000001061c7824 */ /* 0x000fca00078e0a07 */
[----:B------:R-:W-:-:S13]  /*02f0*/  ISETP.GE.U32.AND P0, PT, R28, R5, PT ;  /* 0x000000051c00720c */ /* 0x000fda0003f06070 */
[----:B01----:R-:W-:Y:S05]  /*0300*/  @P0 BRA `(.L_x_3080) ;  /* 0x0000004000d00947 */ /* 0x003fea0003800000 */
[----:B------:R-:W0:Y:S08]  /*0310*/  LDC.64 R10, c[0x0][0x3a8] ;  /* 0x0000ea00ff0a7b82 */ /* 0x000e300000000a00 */
[----:B------:R-:W1:Y:S01]  /*0320*/  LDC R6, c[0x0][0x3b0] ;  /* 0x0000ec00ff067b82 */ /* 0x000e620000000800 */
[----:B0-----:R-:W-:-:S04]  /*0330*/  ISETP.NE.U32.AND P0, PT, R10, RZ, PT ;  /* 0x000000ff0a00720c */ /* 0x001fc80003f05070 */
[----:B------:R-:W-:Y:S02]  /*0340*/  ISETP.NE.AND.EX P0, PT, R11, RZ, PT, P0 ;  /* 0x000000ff0b00720c */ /* 0x000fe40003f05300 */
[----:B-1----:R-:W-:-:S11]  /*0350*/  SHF.R.S32.HI R6, RZ, 0x1f, R6 ;  /* 0x0000001fff067819 */ /* 0x002fd60000011406 */
[----:B------:R-:W-:Y:S05]  /*0360*/  @P0 BRA `(.L_x_3081) ;  /* 0x0000000000bc0947 */ /* 0x000fea0003800000 */
.L_x_3085:
[----:B------:R-:W0:Y:S01]  /*0370*/  LDCU UR6, c[0x0][0x3b0] ;  /* 0x00007600ff0677ac */ /* 0x000e220008000800 */
[----:B------:R-:W-:Y:S01]  /*0380*/  IMAD.IADD R7, R5, 0x1, -R28 ;  /* 0x0000000105077824 */ /* 0x000fe200078e0a1c */
[----:B------:R-:W-:Y:S01]  /*0390*/  PLOP3.LUT P0, PT, PT, PT, PT, 0x80, 0x8 ;  /* 0x000000000008781c */ /* 0x000fe20003f0f070 */
[----:B------:R-:W1:Y:S03]  /*03a0*/  LDCU.64 UR4, c[0x0][0x388] ;  /* 0x00007100ff0477ac */ /* 0x000e660008000a00 */
[----:B------:R-:W-:-:S04]  /*03b0*/  LEA.HI R18, R7, R28, RZ, 0x1f ;  /* 0x0000001c07127211 */ /* 0x000fc800078ff8ff */
[-C--:B------:R-:W-:Y:S02]  /*03c0*/  LOP3.LUT R7, RZ, R18.reuse, RZ, 0x33, !PT ;  /* 0x00000012ff077212 */ /* 0x080fe400078e33ff */
[----:B------:R-:W-:-:S03]  /*03d0*/  IADD3 R9, P1, PT, R3, R18, RZ ;  /* 0x0000001203097210 */ /* 0x000fc60007f3e0ff */
[----:B------:R-:W-:Y:S02]  /*03e0*/  IMAD.IADD R7, R4, 0x1, R7 ;  /* 0x0000000104077824 */ /* 0x000fe400078e0207 */
[----:B------:R-:W-:Y:S01]  /*03f0*/  IMAD.X R14, RZ, RZ, RZ, P1 ;  /* 0x000000ffff0e7224 */ /* 0x000fe200008e06ff */
[----:B0-----:R-:W-:Y:S02]  /*0400*/  UISETP.NE.AND UP0, UPT, UR6, URZ, UPT ;  /* 0x000000ff0600728c */ /* 0x001fe4000bf05270 */
[----:B------:R-:W-:Y:S02]  /*0410*/  IADD3 R7, P3, PT, R2, R7, RZ ;  /* 0x0000000702077210 */ /* 0x000fe40007f7e0ff */
[----:B-1----:R-:W-:Y:S02]  /*0420*/  LEA R8, P2, R9, UR4, 0x3 ;  /* 0x0000000409087c11 */ /* 0x002fe4000f8418ff */
[----:B------:R-:W-:Y:S01]  /*0430*/  LEA R10, P4, R7, UR4, 0x3 ;  /* 0x00000004070a7c11 */ /* 0x000fe2000f8818ff */
[----:B------:R-:W-:Y:S01]  /*0440*/  IMAD.X R12, RZ, RZ, RZ, P3 ;  /* 0x000000ffff0c7224 */ /* 0x000fe200018e06ff */
[----:B------:R-:W-:-:S04]  /*0450*/  LEA.HI.X R9, R9, UR5, R14, 0x3, P2 ;  /* 0x0000000509097c11 */ /* 0x000fc800090f1c0e */
[----:B------:R-:W-:Y:S01]  /*0460*/  LEA.HI.X R11, R7, UR5, R12, 0x3, P4 ;  /* 0x00000005070b7c11 */ /* 0x000fe2000a0f1c0c */
[----:B------:R-:W-:Y:S06]  /*0470*/  BRA.U !UP0, `(.L_x_3082) ;  /* 0x0000000108647547 */ /* 0x000fec000b800000 */
[----:B------:R-:W5:Y:S04]  /*0480*/  LDG.E.64 R8, desc[UR8][R8.64] ;  /* 0x0000000808087981 */ /* 0x000f68000c1e1b00 */
[----:B------:R0:W5:Y:S01]  /*0490*/  LDG.E.64 R14, desc[UR8][R10.64] ;  /* 0x000000080a0e7981 */ /* 0x000162000c1e1b00 */
[----:B------:R-:W-:Y:S01]  /*04a0*/  BSSY.RECONVERGENT B2, `(.L_x_3082) ;  /* 0x0000016000027945 */ /* 0x000fe20003800200 */
[----:B------:R-:W-:-:S07]  /*04b0*/  CS2R R16, SRZ ;  /* 0x0000000000107805 */ /* 0x000fce000001ff00 */
.L_x_3084:
[C---:B------:R-:W-:Y:S01]  /*04c0*/  IMAD.SHL.U32 R13, R16.reuse, 0x8, RZ ;  /* 0x00000008100d7824 */ /* 0x040fe200078e00ff */
[----:B------:R-:W-:-:S04]  /*04d0*/  SHF.L.U64.HI R7, R16, 0x3, R17 ;  /* 0x0000000310077819 */ /* 0x000fc80000010211 */
[-C--:B0----5:R-:W-:Y:S02]  /*04e0*/  IADD3 R10, P0, PT, R14, R13.reuse, RZ ;  /* 0x0000000d0e0a7210 */ /* 0x0a1fe40007f1e0ff */
        /* <DEDUP_REMOVED lines=17> */
.L_x_3083:
[----:B------:R-:W-:Y:S05]  /*0600*/  BSYNC.RECONVERGENT B2 ;  /* 0x0000000000027941 */ /* 0x000fea0003800200 */
.L_x_3082:
[----:B------:R-:W-:Y:S01]  /*0610*/  @P0 VIADD R28, R18, 0x1 ;  /* 0x00000001121c0836 */ /* 0x000fe20000000000 */
[----:B------:R-:W-:-:S04]  /*0620*/  SEL R5, R5, R18, P0 ;  /* 0x0000001205057207 */ /* 0x000fc80000000000 */
[----:B------:R-:W-:-:S13]  /*0630*/  ISETP.GE.U32.AND P0, PT, R28, R5, PT ;  /* 0x000000051c00720c */ /* 0x000fda0003f06070 */
[----:B------:R-:W-:Y:S05]  /*0640*/  @!P0 BRA `(.L_x_3085) ;  /* 0xfffffffc00488947 */ /* 0x000fea000383ffff */
[----:B------:R-:W-:Y:S05]  /*0650*/  BRA `(.L_x_3080) ;  /* 0x0000003c00fc7947 */ /* 0x000fea0003800000 */
.L_x_3081:
[C---:B------:R-:W-:Y:S02]  /*0660*/  IADD3 RZ, P0, PT, R10.reuse, -0x1, RZ ;  /* 0xffffffff0aff7810 */ /* 0x040fe40007f1e0ff */
[C---:B------:R-:W-:Y:S02]  /*0670*/  LOP3.LUT R7, R10.reuse, 0x3, RZ, 0xc0, !PT ;  /* 0x000000030a077812 */ /* 0x040fe400078ec0ff */
[C---:B------:R-:W-:Y:S02]  /*0680*/  LOP3.LUT R8, R10.reuse, 0xfffffffe, RZ, 0xc0, !PT ;  /* 0xfffffffe0a087812 */ /* 0x040fe400078ec0ff */
[----:B------:R-:W-:Y:S02]  /*0690*/  LOP3.LUT R9, R10, 0xfffffff8, RZ, 0xc0, !PT ;  /* 0xfffffff80a097812 */ /* 0x000fe400078ec0ff */
[----:B------:R-:W-:-:S07]  /*06a0*/  IADD3.X R10, PT, PT, R11, -0x1, RZ, P0, !PT ;  /* 0xffffffff0b0a7810 */ /* 0x000fce00007fe4ff */
.L_x_3106:
[----:B------:R-:W0:Y:S01]  /*06b0*/  LDCU.64 UR4, c[0x0][0x388] ;  /* 0x00007100ff0477ac */ /* 0x000e220008000a00 */
[----:B------:R-:W-:Y:S01]  /*06c0*/  IMAD.IADD R11, R5, 0x1, -R28 ;  /* 0x00000001050b7824 */ /* 0x000fe200078e0a1c */
[----:B------:R-:W1:Y:S04]  /*06d0*/  LDC R17, c[0x0][0x3a8] ;  /* 0x0000ea00ff117b82 */ /* 0x000e680000000800 */
[----:B------:R-:W-:-:S04]  /*06e0*/  LEA.HI R30, R11, R28, RZ, 0x1f ;  /* 0x0000001c0b1e7211 */ /* 0x000fc800078ff8ff */
[----:B------:R-:W-:-:S05]  /*06f0*/  IADD3 R11, P0, PT, R3, R30, RZ ;  /* 0x0000001e030b7210 */ /* 0x000fca0007f1e0ff */
[----:B-----5:R-:W-:Y:S01]  /*0700*/  IMAD.X R14, RZ, RZ, RZ, P0 ;  /* 0x000000ffff0e7224 */ /* 0x020fe200000e06ff */
[----:B0-----:R-:W-:-:S04]  /*0710*/  LEA R12, P0, R11, UR4, 0x3 ;  /* 0x000000040b0c7c11 */ /* 0x001fc8000f8018ff */
[----:B------:R-:W-:Y:S02]  /*0720*/  LEA.HI.X R13, R11, UR5, R14, 0x3, P0 ;  /* 0x000000050b0d7c11 */ /* 0x000fe400080f1c0e */
[----:B------:R-:W-:-:S04]  /*0730*/  LOP3.LUT R11, RZ, R30, RZ, 0x33, !PT ;  /* 0x0000001eff0b7212 */ /* 0x000fc800078e33ff */
[----:B------:R-:W5:Y:S01]  /*0740*/  LDG.E.64 R12, desc[UR8][R12.64] ;  /* 0x000000080c0c7981 */ /* 0x000f62000c1e1b00 */
[----:B------:R-:W-:-:S05]  /*0750*/  IMAD.IADD R11, R4, 0x1, R11 ;  /* 0x00000001040b7824 */ /* 0x000fca00078e020b */
[----:B------:R-:W-:-:S05]  /*0760*/  IADD3 R11, P0, PT, R2, R11, RZ ;  /* 0x0000000b020b7210 */ /* 0x000fca0007f1e0ff */
[----:B------:R-:W-:Y:S01]  /*0770*/  IMAD.X R16, RZ, RZ, RZ, P0 ;  /* 0x000000ffff107224 */ /* 0x000fe200000e06ff */
[----:B------:R-:W-:-:S04]  /*0780*/  LEA R14, P0, R11, UR4, 0x3 ;  /* 0x000000040b0e7c11 */ /* 0x000fc8000f8018ff */
[----:B------:R-:W-:Y:S02]  /*0790*/  LEA.HI.X R15, R11, UR5, R16, 0x3, P0 ;  /* 0x000000050b0f7c11 */ /* 0x000fe400080f1c10 */
[----:B------:R-:W0:Y:S04]  /*07a0*/  LDC R11, c[0x0][0x3a8] ;  /* 0x0000ea00ff0b7b82 */ /* 0x000e280000000800 */
[----:B------:R-:W5:Y:S01]  /*07b0*/  LDG.E.64 R14, desc[UR8][R14.64] ;  /* 0x000000080e0e7981 */ /* 0x000f62000c1e1b00 */
[----:B-1----:R-:W-:Y:S01]  /*07c0*/  LOP3.LUT P3, RZ, R17, 0x1, RZ, 0xc0, !PT ;  /* 0x0000000111ff7812 */ /* 0x002fe2000786c0ff */
[----:B------:R-:W-:Y:S02]  /*07d0*/  IMAD.MOV.U32 R24, RZ, RZ, -0x7bdddcdb ;  /* 0x84222325ff187424 */ /* 0x000fe400078e00ff */
[----:B------:R-:W-:-:S02]  /*07e0*/  IMAD.MOV.U32 R17, RZ, RZ, -0x340d631c ;  /* 0xcbf29ce4ff117424 */ /* 0x000fc400078e00ff */
[----:B------:R-:W-:Y:S02]  /*07f0*/  IMAD.MOV.U32 R25, RZ, RZ, RZ ;  /* 0x000000ffff197224 */ /* 0x000fe400078e00ff */
[----:B------:R-:W-:Y:S02]  /*0800*/  IMAD.MOV.U32 R26, RZ, RZ, RZ ;  /* 0x000000ffff1a7224 */ /* 0x000fe400078e00ff */
[----:B0-----:R-:W-:-:S05]  /*0810*/  VIADD R16, R11, 0xffffffff ;  /* 0xffffffff0b107836 */ /* 0x001fca0000000000 */
[----:B------:R-:W-:-:S04]  /*0820*/  ISETP.NE.U32.AND P0, PT, R16, RZ, PT ;  /* 0x000000ff1000720c */ /* 0x000fc80003f05070 */
[----:B------:R-:W-:-:S13]  /*0830*/  ISETP.NE.AND.EX P0, PT, R10, RZ, PT, P0 ;  /* 0x000000ff0a00720c */ /* 0x000fda0003f05300 */
[----:B------:R-:W-:Y:S05]  /*0840*/  @!P0 BRA `(.L_x_3086) ;  /* 0x0000000400b48947 */ /* 0x000fea0003800000 */
[----:B------:R-:W-:Y:S01]  /*0850*/  IMAD.MOV.U32 R24, RZ, RZ, -0x7bdddcdb ;  /* 0x84222325ff187424 */ /* 0x000fe200078e00ff */
[----:B------:R-:W-:Y:S01]  /*0860*/  CS2R R26, SRZ ;  /* 0x00000000001a7805 */ /* 0x000fe2000001ff00 */
[----:B------:R-:W-:Y:S02]  /*0870*/  IMAD.MOV.U32 R17, RZ, RZ, -0x340d631c ;  /* 0xcbf29ce4ff117424 */ /* 0x000fe400078e00ff */
[----:B------:R-:W-:Y:S02]  /*0880*/  IMAD.MOV.U32 R25, RZ, RZ, RZ ;  /* 0x000000ffff197224 */ /* 0x000fe400078e00ff */
[----:B------:R-:W-:-:S07]  /*0890*/  IMAD.MOV.U32 R29, RZ, RZ, RZ ;  /* 0x000000ffff1d7224 */ /* 0x000fce00078e00ff */
.L_x_3087:
        /* <DEDUP_REMOVED lines=21> */
[----:B0-----:R-:W-:Y:S01]  /*09f0*/  IMAD.IADD R22, R33, 0x1, R31 ;  /* 0x0000000121167824 */ /* 0x001fe200078e021f */
        /* <DEDUP_REMOVED lines=82> */
.L_x_3086:
[----:B------:R-:W-:Y:S01]  /*0f20*/  IMAD.MOV.U32 R23, RZ, RZ, -0x7bdddcdb ;  /* 0x84222325ff177424 */ /* 0x000fe200078e00ff */
[----:B------:R-:W-:Y:S06]  /*0f30*/  @!P3 BRA `(.L_x_3088) ;  /* 0x0000000000c4b947 */ /* 0x000fec0003800000 */
        /* <DEDUP_REMOVED lines=49> */
.L_x_3088:
        /* <DEDUP_REMOVED lines=9> */
.L_x_3090:
[C---:B-----5:R-:W-:Y:S01]  /*12e0*/  LEA R32, P0, R25.reuse, R12, 0x3 ;  /* 0x0000000c19207211 */ /* 0x060fe200078018ff */
[----:B------:R-:W-:Y:S01]  /*12f0*/  IMAD R22, R22, 0x1b3, RZ ;  /* 0x000001b316167824 */ /* 0x000fe200078e02ff */
[----:B------:R-:W0:Y:S02]  /*1300*/  LDCU UR4, c[0x0][0x3ac] ;  /* 0x00007580ff0477ac */ /* 0x000e240008000800 */
[----:B------:R-:W-:-:S05]  /*1310*/  LEA.HI.X R33, R25, R13, R26, 0x3, P0 ;  /* 0x0000000d19217211 */ /* 0x000fca00000f1c1a */
[----:B------:R-:W2:Y:S04]  /*1320*/  LD.E.64 R18, desc[UR8][R32.64] ;  /* 0x0000000820127980 */ /* 0x000ea8000c101b00 */
[----:B------:R-:W3:Y:S01]  /*1330*/  LD.E.64 R20, desc[UR8][R32.64+0x8] ;  /* 0x0000080820147980 */ /* 0x000ee2000c101b00 */
        /* <DEDUP_REMOVED lines=99> */
.L_x_3089:
        /* <DEDUP_REMOVED lines=51> */
.L_x_3091:
[----:B------:R-:W-:Y:S01]  /*1ca0*/  ISETP.NE.U32.AND P0, PT, R24, R23, PT ;  /* 0x000000171800720c */ /* 0x000fe20003f05070 */
[----:B------:R-:W-:Y:S03]  /*1cb0*/  BSSY.RECONVERGENT B2, `(.L_x_3092) ;  /* 0x0000295000027945 */ /* 0x000fe60003800200 */
[----:B------:R-:W-:-:S13]  /*1cc0*/  ISETP.NE.AND.EX P0, PT, R17, R22, PT, P0 ;  /* 0x000000161100720c */ /* 0x000fda0003f05300 */
[----:B------:R-:W-:Y:S05]  /*1cd0*/  @!P0 BRA `(.L_x_3093) ;  /* 0x0000002400e08947 */ /* 0x000fea0003800000 */
[----:B------:R-:W-:Y:S01]  /*1ce0*/  ISETP.GE.U32.AND P0, PT, R16, 0x7, PT ;  /* 0x000000071000780c */ /* 0x000fe20003f06070 */
[----:B------:R-:W-:Y:S01]  /*1cf0*/  IMAD.MOV.U32 R29, RZ, RZ, RZ ;  /* 0x000000ffff1d7224 */ /* 0x000fe200078e00ff */
[----:B------:R-:W-:Y:S01]  /*1d00*/  LOP3.LUT R11, R11, 0x7, RZ, 0xc0, !PT ;  /* 0x000000070b0b7812 */ /* 0x000fe200078ec0ff */
[----:B------:R-:W-:Y:S01]  /*1d10*/  IMAD.MOV.U32 R31, RZ, RZ, RZ ;  /* 0x000000ffff1f7224 */ /* 0x000fe200078e00ff */
[----:B------:R-:W-:Y:S02]  /*1d20*/  ISETP.GE.U32.AND.EX P0, PT, R10, RZ, PT, P0 ;  /* 0x000000ff0a00720c */ /* 0x000fe40003f06100 */
[----:B------:R-:W-:Y:S02]  /*1d30*/  CS2R R32, SRZ ;  /* 0x0000000000207805 */ /* 0x000fe4000001ff00 */
[----:B------:R-:W-:-:S04]  /*1d40*/  ISETP.NE.U32.AND P1, PT, R11, RZ, PT ;  /* 0x000000ff0b00720c */ /* 0x000fc80003f25070 */
[----:B------:R-:W-:-:S05]  /*1d50*/  ISETP.NE.AND.EX P1, PT, RZ, RZ, PT, P1 ;  /* 0x000000ffff00720c */ /* 0x000fca0003f25310 */
[----:B------:R-:W-:Y:S08]  /*1d60*/  @!P0 BRA `(.L_x_3094) ;  /* 0x0000000800788947 */ /* 0x000ff00003800000 */
[----:B------:R-:W-:Y:S01]  /*1d70*/  IMAD.MOV.U32 R29, RZ, RZ, RZ ;  /* 0x000000ffff1d7224 */ /* 0x000fe200078e00ff */
[----:B------:R-:W-:Y:S01]  /*1d80*/  UMOV UR4, URZ ;  /* 0x000000ff00047c82 */ /* 0x000fe20008000000 */
[----:B------:R-:W-:Y:S01]  /*1d90*/  IMAD.MOV.U32 R31, RZ, RZ, RZ ;  /* 0x000000ffff1f7224 */ /* 0x000fe200078e00ff */
[----:B------:R-:W-:-:S06]  /*1da0*/  UMOV UR5, URZ ;  /* 0x000000ff00057c82 */ /* 0x000fcc0008000000 */
.L_x_3095:
[----:B-----5:R-:W-:-:S04]  /*1db0*/  LEA R26, P2, R29, R14, 0x3 ;  /* 0x0000000e1d1a7211 */ /* 0x020fc800078418ff */
[----:B------:R-:W-:-:S05]  /*1dc0*/  LEA.HI.X R27, R29, R15, R31, 0x3, P2 ;  /* 0x0000000f1d1b7211 */ /* 0x000fca00010f1c1f */
[----:B------:R-:W2:Y:S04]  /*1dd0*/  LD.E.64 R24, desc[UR8][R26.64] ;  /* 0x000000081a187980 */ /* 0x000ea8000c101b00 */
[----:B------:R-:W3:Y:S04]  /*1de0*/  LD.E.64 R22, desc[UR8][R26.64+0x8] ;  /* 0x000008081a167980 */ /* 0x000ee8000c101b00 */
[----:B------:R-:W4:Y:S04]  /*1df0*/  LD.E.64 R20, desc[UR8][R26.64+0x10] ;  /* 0x000010081a147980 */ /* 0x000f28000c101b00 */
        /* <DEDUP_REMOVED lines=25> */
[----:B------:R-:W-:Y:S02]  /*1f90*/  LEA.HI.X R35, R32, R35, R35, 0xd, P2 ;  /* 0x0000002320237211 */ /* 0x000fe400010f6c23 */
[----:B------:R0:W3:Y:S02]  /*1fa0*/  LD.E.64 R32, desc[UR8][R26.64+0x38] ;  /* 0x000038081a207980 */ /* 0x0000e4000c101b00 */
        /* <DEDUP_REMOVED lines=9> */
[----:B0-----:R-:W-:Y:S02]  /*2040*/  LEA R26, P2, R34, R34, 0x5 ;  /* 0x00000022221a7211 */ /* 0x001fe400078428ff */
        /* <DEDUP_REMOVED lines=103> */
[----:B0-----:R-:W-:Y:S02]  /*26c0*/  ISETP.NE.AND.EX P2, PT, R21, UR5, PT, P2 ;  /* 0x0000000515007c0c */ /* 0x001fe4000bf45320 */
        /* <DEDUP_REMOVED lines=8> */
.L_x_3094:
        /* <DEDUP_REMOVED lines=84> */
.L_x_3097:
[----:B------:R-:W-:Y:S05]  /*2c90*/  @!P2 BRA `(.L_x_3096) ;  /* 0x000000040000a947 */ /* 0x000fea0003800000 */
[----:B------:R-:W-:-:S04]  /*2ca0*/  ISETP.NE.U32.AND P2, PT, R7, 0x1, PT ;  /* 0x000000010700780c */ /* 0x000fc80003f45070 */
[----:B------:R-:W-:-:S13]  /*2cb0*/  ISETP.NE.AND.EX P2, PT, RZ, RZ, PT, P2 ;  /* 0x000000ffff00720c */ /* 0x000fda0003f45320 */
        /* <DEDUP_REMOVED lines=41> */
.L_x_3098:
[----:B------:R-:W-:Y:S05]  /*2f50*/  @!P3 BRA `(.L_x_3096) ;  /* 0x000000000050b947 */ /* 0x000fea0003800000 */
[----:B-----5:R-:W-:-:S04]  /*2f60*/  LEA R14, P2, R29, R14, 0x3 ;  /* 0x0000000e1d0e7211 */ /* 0x020fc800078418ff */
        /* <DEDUP_REMOVED lines=19> */
.L_x_3096:
[----:B------:R-:W-:Y:S01]  /*30a0*/  IMAD.MOV.U32 R29, RZ, RZ, RZ ;  /* 0x000000ffff1d7224 */ /* 0x000fe200078e00ff */
[----:B------:R-:W-:Y:S01]  /*30b0*/  CS2R R34, SRZ ;  /* 0x0000000000227805 */ /* 0x000fe2000001ff00 */
[----:B------:R-:W-:Y:S01]  /*30c0*/  IMAD.MOV.U32 R31, RZ, RZ, RZ ;  /* 0x000000ffff1f7224 */ /* 0x000fe200078e00ff */
[----:B------:R-:W-:Y:S06]  /*30d0*/  @!P0 BRA `(.L_x_3099) ;  /* 0x0000000800808947 */ /* 0x000fec0003800000 */
[----:B------:R-:W-:Y:S01]  /*30e0*/  IMAD.MOV.U32 R29, RZ, RZ, RZ ;  /* 0x000000ffff1d7224 */ /* 0x000fe200078e00ff */
[----:B------:R-:W-:Y:S01]  /*30f0*/  UMOV UR4, URZ ;  /* 0x000000ff00047c82 */ /* 0x000fe20008000000 */
[----:B------:R-:W-:Y:S01]  /*3100*/  IMAD.MOV.U32 R31, RZ, RZ, RZ ;  /* 0x000000ffff1f7224 */ /* 0x000fe200078e00ff */
[----:B------:R-:W-:-:S06]  /*3110*/  UMOV UR5, URZ ;  /* 0x000000ff00057c82 */ /* 0x000fcc0008000000 */
.L_x_3100:
[----:B-----5:R-:W-:-:S04]  /*3120*/  LEA R26, P0, R29, R12, 0x3 ;  /* 0x0000000c1d1a7211 */ /* 0x020fc800078018ff */
[----:B------:R-:W-:-:S05]  /*3130*/  LEA.HI.X R27, R29, R13, R31, 0x3, P0 ;  /* 0x0000000d1d1b7211 */ /* 0x000fca00000f1c1f */
[----:B------:R-:W2:Y:S04]  /*3140*/  LD.E.64 R20, desc[UR8][R26.64] ;  /* 0x000000081a147980 */ /* 0x000ea8000c101b00 */
[----:B------:R-:W3:Y:S04]  /*3150*/  LD.E.64 R18, desc[UR8][R26.64+0x8] ;  /* 0x000008081a127980 */ /* 0x000ee8000c101b00 */
        /* <DEDUP_REMOVED lines=152> */
.L_x_3099:
        /* <DEDUP_REMOVED lines=13> */
[----:B------:R0:W4:Y:S01]  /*3bb0*/  LD.E.64 R14, desc[UR8][R22.64+0x18] ;  /* 0x00001808160e7980 */ /* 0x000122000c101b00 */
        /* <DEDUP_REMOVED lines=70> */
.L_x_3102:
[----:B------:R-:W-:Y:S05]  /*4020*/  @!P0 BRA `(.L_x_3101) ;  /* 0x0000000400008947 */ /* 0x000fea0003800000 */
[----:B------:R-:W-:-:S04]  /*4030*/  ISETP.NE.U32.AND P0, PT, R7, 0x1, PT ;  /* 0x000000010700780c */ /* 0x000fc80003f05070 */
[----:B------:R-:W-:-:S13]  /*4040*/  ISETP.NE.AND.EX P0, PT, RZ, RZ, PT, P0 ;  /* 0x000000ffff00720c */ /* 0x000fda0003f05300 */
[----:B------:R-:W-:Y:S05]  /*4050*/  @!P0 BRA `(.L_x_3103) ;  /* 0x0000000000a08947 */ /* 0x000fea0003800000 */
[----:B-----5:R-:W-:-:S04]  /*4060*/  LEA R18, P0, R29, R12, 0x3 ;  /* 0x0000000c1d127211 */ /* 0x020fc800078018ff */
        /* <DEDUP_REMOVED lines=39> */
.L_x_3103:
        /* <DEDUP_REMOVED lines=21> */
.L_x_3101:
[----:B------:R-:W-:-:S04]  /*4430*/  ISETP.GE.U32.AND P0, PT, R32, R34, PT ;  /* 0x000000222000720c */ /* 0x000fc80003f06070 */
[----:B------:R-:W-:Y:S01]  /*4440*/  ISETP.GE.U32.AND.EX P0, PT, R33, R35, PT, P0 ;  /* 0x000000232100720c */ /* 0x000fe20003f06100 */
[----:B------:R-:W-:-:S12]  /*4450*/  BRA `(.L_x_3104) ;  /* 0x0000000000687947 */ /* 0x000fd80003800000 */
.L_x_3093:
[----:B------:R-:W0:Y:S01]  /*4460*/  LDCU UR4, c[0x0][0x3b0] ;  /* 0x00007600ff0477ac */ /* 0x000e220008000800 */
[----:B------:R-:W-:Y:S01]  /*4470*/  PLOP3.LUT P0, PT, PT, PT, PT, 0x80, 0x8 ;  /* 0x000000000008781c */ /* 0x000fe20003f0f070 */
[----:B0-----:R-:W-:-:S09]  /*4480*/  UISETP.NE.AND UP0, UPT, UR4, URZ, UPT ;  /* 0x000000ff0400728c */ /* 0x001fd2000bf05270 */
[----:B------:R-:W-:Y:S05]  /*4490*/  BRA.U !UP0, `(.L_x_3104) ;  /* 0x0000000108587547 */ /* 0x000fea000b800000 */
[----:B------:R-:W-:-:S07]  /*44a0*/  CS2R R20, SRZ ;  /* 0x0000000000147805 */ /* 0x000fce000001ff00 */
.L_x_3105:
        /* <DEDUP_REMOVED lines=21> */
.L_x_3104:
[----:B------:R-:W-:Y:S05]  /*4600*/  BSYNC.RECONVERGENT B2 ;  /* 0x0000000000027941 */ /* 0x000fea0003800200 */
.L_x_3092:
[----:B------:R-:W-:Y:S01]  /*4610*/  @P0 VIADD R28, R30, 0x1 ;  /* 0x000000011e1c0836 */ /* 0x000fe20000000000 */
[----:B------:R-:W-:-:S04]  /*4620*/  SEL R5, R5, R30, P0 ;  /* 0x0000001e05057207 */ /* 0x000fc80000000000 */
[----:B------:R-:W-:-:S13]  /*4630*/  ISETP.GE.U32.AND P0, PT, R28, R5, PT ;  /* 0x000000051c00720c */ /* 0x000fda0003f06070 */
[----:B------:R-:W-:Y:S05]  /*4640*/  @!P0 BRA `(.L_x_3106) ;  /* 0xffffffc000188947 */ /* 0x000fea000383ffff */
.L_x_3080:
[----:B------:R-:W-:Y:S05]  /*4650*/  BSYNC.RECONVERGENT B0 ;  /* 0x0000000000007941 */ /* 0x000fea0003800200 */
.L_x_3079:
[----:B------:R-:W-:Y:S05]  /*4660*/  BRA `(.L_x_3107) ;  /* 0x0000004000e07947 */ /* 0x000fea0003800000 */
.L_x_3078:
[----:B------:R-:W0:Y:S01]  /*4670*/  LDCU.64 UR4, c[0x0][0x3b8] ;  /* 0x00007700ff0477ac */ /* 0x000e220008000a00 */
[----:B------:R-:W-:Y:S01]  /*4680*/  LOP3.LUT R4, RZ, R2, RZ, 0x33, !PT ;  /* 0x00000002ff047212 */ /* 0x000fe200078e33ff */
[----:B------:R-:W-:Y:S01]  /*4690*/  IMAD.IADD R28, R7, 0x1, -R2 ;  /* 0x00000001071c7824 */ /* 0x000fe200078e0a02 */
[----:B------:R-:W1:Y:S01]  /*46a0*/  LDCU UR7, c[0x0][0x398] ;  /* 0x00007300ff0777ac */ /* 0x000e620008000800 */
[----:B0-----:R-:W-:Y:S02]  /*46b0*/  USHF.R.U32.HI UR6, URZ, 0x1, UR4 ;  /* 0x00000001ff067899 */ /* 0x001fe40008011604 */
[----:B------:R-:W-:Y:S02]  /*46c0*/  UIADD3 UR10, UPT, UPT, UR4, -0x1, URZ ;  /* 0xffffffff040a7890 */ /* 0x000fe4000fffe0ff */
[----:B------:R-:W-:Y:S02]  /*46d0*/  UIMAD UR6, UR6, UR5, URZ ;  /* 0x00000005060672a4 */ /* 0x000fe4000f8e02ff */
[----:B------:R-:W-:-:S02]  /*46e0*/  UIADD3 UR4, UPT, UPT, -UR4, URZ, URZ ;  /* 0x000000ff04047290 */ /* 0x000fc4000fffe1ff */
[----:B------:R-:W-:Y:S02]  /*46f0*/  LOP3.LUT R6, R0, UR10, RZ, 0xc0, !PT ;  /* 0x0000000a00067c12 */ /* 0x000fe4000f8ec0ff */
[----:B------:R-:W-:Y:S02]  /*4700*/  VIMNMX.U32 R5, PT, PT, R4, UR6, PT ;  /* 0x0000000604057c48 */ /* 0x000fe4000bfe0000 */
[----:B------:R-:W-:Y:S01]  /*4710*/  LOP3.LUT R8, R0, UR4, RZ, 0xc0, !PT ;  /* 0x0000000400087c12 */ /* 0x000fe2000f8ec0ff */
[----:B------:R-:W-:Y:S01]  /*4720*/  IMAD R6, R6, UR5, RZ ;  /* 0x0000000506067c24 */ /* 0x000fe2000f8e02ff */
[----:B-1----:R-:W-:-:S03]  /*4730*/  VIADDMNMX.U32 R4, R5, R2, UR7, PT ;  /* 0x0000000705047e46 */ /* 0x002fc6000b800002 */
[----:B------:R-:W-:Y:S01]  /*4740*/  IMAD R8, R8, UR5, RZ ;  /* 0x0000000508087c24 */ /* 0x000fe2000f8e02ff */
[----:B------:R-:W-:-:S04]  /*4750*/  VIADDMNMX.U32 R3, R4, -R3, R6, PT ;  /* 0x8000000304037246 */ /* 0x000fc80003800006 */
[----:B------:R-:W-:Y:S02]  /*4760*/  VIMNMX.U32 R5, PT, PT, R3, R28, !PT ;  /* 0x0000001c03057248 */ /* 0x000fe40007fe0000 */
[----:B------:R-:W-:-:S03]  /*4770*/  VIMNMX.U32 R4, PT, PT, R8, UR7, PT ;  /* 0x0000000708047c48 */ /* 0x000fc6000bfe0000 */
[----:B------:R-:W-:Y:S01]  /*4780*/  IMAD.IADD R28, R5, 0x1, -R28 ;  /* 0x00000001051c7824 */ /* 0x000fe200078e0a1c */
[----:B------:R-:W-:-:S04]  /*4790*/  VIADDMNMX.U32 R10, R2, -R4, R3, PT ;  /* 0x80000004020a7246 */ /* 0x000fc80003800003 */
[----:B------:R-:W-:-:S13]  /*47a0*/  ISETP.GE.U32.AND P0, PT, R28, R10, PT ;  /* 0x0000000a1c00720c */ /* 0x000fda0003f06070 */
[----:B------:R-:W-:Y:S05]  /*47b0*/  @P0 BRA `(.L_x_3107) ;  /* 0x00000040008c0947 */ /* 0x000fea0003800000 */
[----:B------:R-:W0:Y:S02]  /*47c0*/  LDC.64 R8, c[0x0][0x3a8] ;  /* 0x0000ea00ff087b82 */ /* 0x000e240000000a00 */
[C---:B0-----:R-:W-:Y:S02]  /*47d0*/  IADD3 R5, P0, PT, R8.reuse, -0x1, RZ ;  /* 0xffffffff08057810 */ /* 0x041fe40007f1e0ff */
[C---:B------:R-:W-:Y:S02]  /*47e0*/  LOP3.LUT R6, R8.reuse, 0x7, RZ, 0xc0, !PT ;  /* 0x0000000708067812 */ /* 0x040fe400078ec0ff */
[C---:B------:R-:W-:Y:S02]  /*47f0*/  LOP3.LUT R7, R8.reuse, 0x1, RZ, 0xc0, !PT ;  /* 0x0000000108077812 */ /* 0x040fe400078ec0ff */
[----:B------:R-:W-:Y:S02]  /*4800*/  LOP3.LUT R8, R8, 0xfffffff8, RZ, 0xc0, !PT ;  /* 0xfffffff808087812 */ /* 0x000fe400078ec0ff */
[----:B------:R-:W-:-:S07]  /*4810*/  IADD3.X R9, PT, PT, R9, -0x1, RZ, P0, !PT ;  /* 0xffffffff09097810 */ /* 0x000fce00007fe4ff */
.L_x_3129:
[----:B------:R-:W-:Y:S01]  /*4820*/  IMAD.MOV.U32 R11, RZ, RZ, R28 ;  /* 0x000000ffff0b7224 */ /* 0x000fe200078e001c */
[----:B0-----:R-:W0:Y:S03]  /*4830*/  LDCU.64 UR4, c[0x0][0x390] ;  /* 0x00007200ff0477ac */ /* 0x001e260008000a00 */
[----:B-----5:R-:W-:-:S05]  /*4840*/  IMAD.IADD R12, R10, 0x1, -R11 ;  /* 0x000000010a0c7824 */ /* 0x020fca00078e0a0b */
[----:B------:R-:W-:-:S04]  /*4850*/  LEA.HI R27, R12, R11, RZ, 0x1f ;  /* 0x0000000b0c1b7211 */ /* 0x000fc800078ff8ff */
[-C--:B------:R-:W-:Y:S02]  /*4860*/  LOP3.LUT R12, RZ, R27.reuse, RZ, 0x33, !PT ;  /* 0x0000001bff0c7212 */ /* 0x080fe400078e33ff */
[----:B------:R-:W-:-:S03]  /*4870*/  IADD3 R17, P0, PT, R4, R27, RZ ;  /* 0x0000001b04117210 */ /* 0x000fc60007f1e0ff */
[----:B------:R-:W-:Y:S02]  /*4880*/  IMAD.IADD R13, R3, 0x1, R12 ;  /* 0x00000001030d7824 */ /* 0x000fe400078e020c */
[----:B------:R-:W-:Y:S01]  /*4890*/  IMAD.X R18, RZ, RZ, RZ, P0 ;  /* 0x000000ffff127224 */ /* 0x000fe200000e06ff */
[C---:B0-----:R-:W-:Y:S02]  /*48a0*/  LEA R12, P0, R17.reuse, UR4, 0x3 ;  /* 0x00000004110c7c11 */ /* 0x041fe4000f8018ff */
[----:B------:R-:W-:Y:S02]  /*48b0*/  IADD3 R15, P1, PT, R2, R13, RZ ;  /* 0x0000000d020f7210 */ /* 0x000fe40007f3e0ff */
[----:B------:R-:W-:-:S03]  /*48c0*/  LEA.HI.X R13, R17, UR5, R18, 0x3, P0 ;  /* 0x00000005110d7c11 */ /* 0x000fc600080f1c12 */
[----:B------:R-:W-:Y:S01]  /*48d0*/  IMAD.X R16, RZ, RZ, RZ, P1 ;  /* 0x000000ffff107224 */ /* 0x000fe200008e06ff */
[C---:B------:R-:W-:Y:S02]  /*48e0*/  LEA R14, P1, R15.reuse, UR4, 0x3 ;  /* 0x000000040f0e7c11 */ /* 0x040fe4000f8218ff */
[----:B------:R-:W5:Y:S02]  /*48f0*/  LDG.E.64 R12, desc[UR8][R12.64] ;  /* 0x000000080c0c7981 */ /* 0x000f64000c1e1b00 */
[----:B------:R-:W-:Y:S01]  /*4900*/  LEA.HI.X R15, R15, UR5, R16, 0x3, P1 ;  /* 0x000000050f0f7c11 */ /* 0x000fe200088f1c10 */
[----:B------:R-:W0:Y:S05]  /*4910*/  LDCU.64 UR4, c[0x0][0x3a8] ;  /* 0x00007500ff0477ac */ /* 0x000e2a0008000a00 */
[----:B------:R-:W5:Y:S01]  /*4920*/  LDG.E.64 R14, desc[UR8][R14.64] ;  /* 0x000000080e0e7981 */ /* 0x000f62000c1e1b00 */
[----:B0-----:R-:W-:-:S02]  /*4930*/  IMAD.U32 R23, RZ, RZ, UR4 ;  /* 0x00000004ff177e24 */ /* 0x001fc4000f8e00ff */
[----:B------:R-:W-:-:S03]  /*4940*/  IMAD.U32 R26, RZ, RZ, UR5 ;  /* 0x00000005ff1a7e24 */ /* 0x000fc6000f8e00ff */
[----:B------:R-:W-:-:S04]  /*4950*/  ISETP.NE.U32.AND P0, PT, R23, RZ, PT ;  /* 0x000000ff1700720c */ /* 0x000fc80003f05070 */
[----:B------:R-:W-:Y:S01]  /*4960*/  ISETP.NE.AND.EX P0, PT, R26, RZ, PT, P0 ;  /* 0x000000ff1a00720c */ /* 0x000fe20003f05300 */
[----:B------:R-:W-:Y:S02]  /*4970*/  IMAD.MOV.U32 R24, RZ, RZ, -0x7bdddcdb ;  /* 0x84222325ff187424 */ /* 0x000fe400078e00ff */
[----:B------:R-:W-:-:S10]  /*4980*/  IMAD.MOV.U32 R22, RZ, RZ, -0x340d631c ;  /* 0xcbf29ce4ff167424 */ /* 0x000fd400078e00ff */
        /* <DEDUP_REMOVED lines=17> */
.L_x_3110:
[----:B------:R-:W2:Y:S04]  /*4aa0*/  LD.E.64 R28, desc[UR8][R18.64+-0x8] ;  /* 0xfffff808121c7980 */ /* 0x000ea8000c101b00 */
[----:B------:R-:W3:Y:S01]  /*4ab0*/  LD.E.64 R20, desc[UR8][R18.64] ;  /* 0x0000000812147980 */ /* 0x000ee2000c101b00 */
[----:B------:R-:W-:Y:S01]  /*4ac0*/  IMAD R25, R22, 0x1b3, RZ ;  /* 0x000001b316197824 */ /* 0x000fe200078e02ff */
[----:B------:R-:W-:Y:S01]  /*4ad0*/  IADD3 R31, P2, PT, R31, 0x2, RZ ;  /* 0x000000021f1f7810 */ /* 0x000fe20007f5e0ff */
[----:B0-----:R-:W-:-:S04]  /*4ae0*/  IMAD.MOV.U32 R26, RZ, RZ, R17 ;  /* 0x000000ffff1a7224 */ /* 0x001fc800078e0011 */
        /* <DEDUP_REMOVED lines=80> */
[--C-:B------:R-:W-:Y:S01]  /*4ff0*/  SHF.R.U32.HI R25, RZ, 0x10, R21.reuse ;  /* 0x00000010ff197819 */ /* 0x100fe20000011615 */
[----:B------:R-:W-:Y:S01]  /*5000*/  IMAD.MOV.U32 R23, RZ, RZ, R16 ;  /* 0x000000ffff177224 */ /* 0x000fe200078e0010 */
[----:B------:R-:W-:Y:S01]  /*5010*/  SHF.R.U32.HI R21, RZ, 0x18, R21 ;  /* 0x00000018ff157819 */ /* 0x000fe20000011615 */
[----:B------:R-:W-:Y:S01]  /*5020*/  IMAD R29, R20, 0x1b3, RZ ;  /* 0x000001b3141d7824 */ /* 0x000fe200078e02ff */
[----:B------:R-:W-:Y:S02]  /*5030*/  LOP3.LUT R22, R22, 0xff, R25, 0x78, !PT ;  /* 0x000000ff16167812 */ /* 0x000fe400078e7819 */
        /* <DEDUP_REMOVED lines=14> */
[----:B------:R-:W-:-:S04]  /*5120*/  IMAD.IADD R22, R25, 0x1, R21 ;  /* 0x0000000119167824 */ /* 0x000fc800078e0215 */
[----:B------:R-:W-:Y:S05]  /*5130*/  @P2 BRA `(.L_x_3110) ;  /* 0xfffffff800582947 */ /* 0x000fea000383ffff */
.L_x_3109:
        /* <DEDUP_REMOVED lines=50> */
.L_x_3108:
[----:B------:R-:W-:Y:S02]  /*5460*/  IMAD.MOV.U32 R21, RZ, RZ, -0x7bdddcdb ;  /* 0x84222325ff157424 */ /* 0x000fe400078e00ff */
[----:B------:R-:W-:Y:S01]  /*5470*/  IMAD.MOV.U32 R31, RZ, RZ, -0x340d631c ;  /* 0xcbf29ce4ff1f7424 */ /* 0x000fe200078e00ff */
[----:B------:R-:W-:Y:S06]  /*5480*/  @!P0 BRA `(.L_x_3111) ;  /* 0x0000000800a88947 */ /* 0x000fec0003800000 */
        /* <DEDUP_REMOVED lines=9> */
[----:B------:R-:W-:Y:S01]  /*5520*/  IMAD.MOV.U32 R21, RZ, RZ, -0x7bdddcdb ;  /* 0x84222325ff157424 */ /* 0x000fe200078e00ff */
[----:B------:R-:W-:Y:S01]  /*5530*/  CS2R R28, SRZ ;  /* 0x00000000001c7805 */ /* 0x000fe2000001ff00 */
[----:B------:R-:W-:Y:S02]  /*5540*/  IMAD.MOV.U32 R31, RZ, RZ, -0x340d631c ;  /* 0xcbf29ce4ff1f7424 */ /* 0x000fe400078e00ff */
[----:B------:R-:W-:Y:S02]  /*5550*/  IMAD.MOV.U32 R25, RZ, RZ, RZ ;  /* 0x000000ffff197224 */ /* 0x000fe400078e00ff */
[----:B------:R-:W-:-:S07]  /*5560*/  IMAD.MOV.U32 R30, RZ, RZ, RZ ;  /* 0x000000ffff1e7224 */ /* 0x000fce00078e00ff */
.L_x_3113:
[----:B-----5:R-:W-:-:S04]  /*5570*/  LEA R32, P2, R25, R12, 0x3 ;  /* 0x0000000c19207211 */ /* 0x020fc800078418ff */
        /* <DEDUP_REMOVED lines=89> */
[----:B------:R-:W-:Y:S02]  /*5b10*/  LOP3.LUT R31, R23, 0xfffffffe, RZ, 0xc0, !PT ;  /* 0xfffffffe171f7812 */ /* 0x000fe400078ec0ff */
[----:B------:R-:W-:Y:S01]  /*5b20*/  LOP3.LUT R16, R18, 0xff, R21, 0x78, !PT ;  /* 0x000000ff12107812 */ /* 0x000fe200078e7815 */
[----:B------:R-:W-:Y:S01]  /*5b30*/  IMAD R21, R19, 0x1b3, RZ ;  /* 0x000001b313157824 */ /* 0x000fe200078e02ff */
[----:B------:R-:W-:-:S03]  /*5b40*/  ISETP.NE.U32.AND P2, PT, R30, R31, PT ;  /* 0x0000001f1e00720c */ /* 0x000fc60003f45070 */
[----:B------:R-:W-:Y:S01]  /*5b50*/  IMAD.WIDE.U32 R18, R16, 0x1b3, RZ ;  /* 0x000001b310127825 */ /* 0x000fe200078e00ff */
[----:B------:R-:W-:-:S03]  /*5b60*/  ISETP.NE.AND.EX P2, PT, R29, R26, PT, P2 ;  /* 0x0000001a1d00720c */ /* 0x000fc60003f45320 */
        /* <DEDUP_REMOVED lines=9> */
.L_x_3112:
        /* <DEDUP_REMOVED lines=51> */
.L_x_3111:
[----:B------:R-:W-:Y:S01]  /*5f30*/  ISETP.NE.U32.AND P1, PT, R24, R21, PT ;  /* 0x000000151800720c */ /* 0x000fe20003f25070 */
[----:B------:R-:W-:Y:S03]  /*5f40*/  BSSY.RECONVERGENT B0, `(.L_x_3114) ;  /* 0x00002a5000007945 */ /* 0x000fe60003800200 */
[----:B------:R-:W-:-:S13]  /*5f50*/  ISETP.NE.AND.EX P1, PT, R22, R31, PT, P1 ;  /* 0x0000001f1600720c */ /* 0x000fda0003f25310 */
[----:B------:R-:W-:Y:S05]  /*5f60*/  @!P1 BRA `(.L_x_3115) ;  /* 0x0000002800189947 */ /* 0x000fea0003800000 */
[----:B------:R-:W-:Y:S02]  /*5f70*/  IADD3 RZ, P1, PT, R6, -0x1, RZ ;  /* 0xffffffff06ff7810 */ /* 0x000fe40007f3e0ff */
[----:B------:R-:W-:-:S03]  /*5f80*/  CS2R R28, SRZ ;  /* 0x00000000001c7805 */ /* 0x000fc6000001ff00 */
[----:B------:R-:W-:Y:S01]  /*5f90*/  IMAD.X R30, RZ, RZ, -0x1, P1 ;  /* 0xffffffffff1e7424 */ /* 0x000fe200008e06ff */
[----:B------:R-:W-:Y:S07]  /*5fa0*/  @!P0 BRA `(.L_x_3116) ;  /* 0x0000001000fc8947 */ /* 0x000fee0003800000 */
        /* <DEDUP_REMOVED lines=9> */
[----:B------:R-:W0:Y:S01]  /*6040*/  LDCU UR6, c[0x0][0x3ac] ;  /* 0x00007580ff0677ac */ /* 0x000e220008000800 */
[----:B------:R-:W-:Y:S01]  /*6050*/  IMAD.MOV.U32 R34, RZ, RZ, RZ ;  /* 0x000000ffff227224 */ /* 0x000fe200078e00ff */
[----:B------:R-:W-:Y:S01]  /*6060*/  UMOV UR4, URZ ;  /* 0x000000ff00047c82 */ /* 0x000fe20008000000 */
[----:B------:R-:W-:-:S05]  /*6070*/  UMOV UR5, URZ ;  /* 0x000000ff00057c82 */ /* 0x000fca0008000000 */
.L_x_3118:
[----:B-----5:R-:W-:-:S04]  /*6080*/  LEA R32, P2, R31, R14, 0x3 ;  /* 0x0000000e1f207211 */ /* 0x020fc800078418ff */
[----:B------:R-:W-:-:S05]  /*6090*/  LEA.HI.X R33, R31, R15, R34, 0x3, P2 ;  /* 0x0000000f1f217211 */ /* 0x000fca00010f1c22 */
[----:B------:R-:W2:Y:S04]  /*60a0*/  LD.E.64 R24, desc[UR8][R32.64] ;  /* 0x0000000820187980 */ /* 0x000ea8000c101b00 */
[----:B------:R-:W3:Y:S04]  /*60b0*/  LD.E.64 R22, desc[UR8][R32.64+0x8] ;  /* 0x0000080820167980 */ /* 0x000ee8000c101b00 */
[----:B------:R-:W4:Y:S04]  /*60c0*/  LD.E.64 R20, desc[UR8][R32.64+0x10] ;  /* 0x0000100820147980 */ /* 0x000f28000c101b00 */
[----:B------:R-:W4:Y:S04]  /*60d0*/  LD.E.64 R18, desc[UR8][R32.64+0x18] ;  /* 0x0000180820127980 */ /* 0x000f28000c101b00 */
[----:B------:R-:W4:Y:S04]  /*60e0*/  LD.E.64 R16, desc[UR8][R32.64+0x20] ;  /* 0x0000200820107980 */ /* 0x000f28000c101b00 */
[----:B------:R-:W4:Y:S01]  /*60f0*/  LD.E.64 R36, desc[UR8][R32.64+0x38] ;  /* 0x0000380820247980 */ /* 0x000f22000c101b00 */
        /* <DEDUP_REMOVED lines=9> */
[----:B---3--:R-:W-:Y:S01]  /*6190*/  IMAD R23, R23, -0x61c8864f, RZ ;  /* 0x9e3779b117177824 */ /* 0x008fe200078e02ff */
[----:B------:R-:W-:Y:S02]  /*61a0*/  LEA R29, P2, R28, R28, 0x3 ;  /* 0x0000001c1c1d7211 */ /* 0x000fe400078418ff */
[----:B------:R-:W-:-:S04]  /*61b0*/  LOP3.LUT R35, R35, R26, RZ, 0x3c, !PT ;  /* 0x0000001a23237212 */ /* 0x000fc800078e3cff */
        /* <DEDUP_REMOVED lines=120> */
[----:B------:R-:W-:Y:S01]  /*6940*/  UIADD3.X UR5, UPT, UPT, URZ, UR5, URZ, UP0, !UPT ;  /* 0x00000005ff057290 */ /* 0x000fe200087fe4ff */
[----:B0-----:R-:W-:-:S02]  /*6950*/  IMAD.U32 R26, RZ, RZ, UR6 ;  /* 0x00000006ff1a7e24 */ /* 0x001fc4000f8e00ff */
        /* <DEDUP_REMOVED lines=12> */
.L_x_3117:
[----:B------:R-:W-:Y:S05]  /*6a20*/  @!P1 BRA `(.L_x_3116) ;  /* 0x00000008005c9947 */ /* 0x000fea0003800000 */
[----:B------:R-:W0:Y:S01]  /*6a30*/  LDCU UR4, c[0x0][0x3a8] ;  /* 0x00007500ff0477ac */ /* 0x000e220008000800 */
[----:B------:R-:W-:-:S05]  /*6a40*/  VIADD R16, R6, 0xffffffff ;  /* 0xffffffff06107836 */ /* 0x000fca0000000000 */
[----:B------:R-:W-:-:S04]  /*6a50*/  ISETP.GE.U32.AND P1, PT, R16, 0x3, PT ;  /* 0x000000031000780c */ /* 0x000fc80003f26070 */
[----:B------:R-:W-:Y:S01]  /*6a60*/  ISETP.GE.U32.AND.EX P1, PT, R30, RZ, PT, P1 ;  /* 0x000000ff1e00720c */ /* 0x000fe20003f26110 */
[----:B0-----:R-:W-:-:S04]  /*6a70*/  ULOP3.LUT UR4, UR4, 0x3, URZ, 0xc0, !UPT ;  /* 0x0000000304047892 */ /* 0x001fc8000f8ec0ff */
[----:B------:R-:W-:-:S04]  /*6a80*/  UISETP.NE.U32.AND UP0, UPT, UR4, URZ, UPT ;  /* 0x000000ff0400728c */ /* 0x000fc8000bf05070 */
[----:B------:R-:W-:-:S04]  /*6a90*/  UISETP.NE.AND.EX UP0, UPT, URZ, URZ, UPT, UP0 ;  /* 0x000000ffff00728c */ /* 0x000fc8000bf05300 */
[----:B------:R-:W-:Y:S07]  /*6aa0*/  @!P1 BRA `(.L_x_3119) ;  /* 0x0000000400309947 */ /* 0x000fee0003800000 */
        /* <DEDUP_REMOVED lines=76> */
.L_x_3119:
[----:B------:R-:W-:Y:S05]  /*6f70*/  BRA.U !UP0, `(.L_x_3116) ;  /* 0x0000000508087547 */ /* 0x000fea000b800000 */
[----:B------:R-:W-:Y:S01]  /*6f80*/  UISETP.NE.U32.AND UP0, UPT, UR4, 0x1, UPT ;  /* 0x000000010400788c */ /* 0x000fe2000bf05070 */
[----:B------:R-:W-:-:S03]  /*6f90*/  ISETP.NE.U32.AND P1, PT, R7, RZ, PT ;  /* 0x000000ff0700720c */ /* 0x000fc60003f25070 */
[----:B------:R-:W-:Y:S01]  /*6fa0*/  UISETP.NE.AND.EX UP0, UPT, URZ, URZ, UPT, UP0 ;  /* 0x000000ffff00728c */ /* 0x000fe2000bf05300 */
[----:B------:R-:W-:-:S08]  /*6fb0*/  ISETP.NE.AND.EX P1, PT, RZ, RZ, PT, P1 ;  /* 0x000000ffff00720c */ /* 0x000fd00003f25310 */
[----:B------:R-:W-:Y:S05]  /*6fc0*/  BRA.U !UP0, `(.L_x_3120) ;  /* 0x0000000108a07547 */ /* 0x000fea000b800000 */
        /* <DEDUP_REMOVED lines=40> */
.L_x_3120:
        /* <DEDUP_REMOVED lines=21> */
.L_x_3116:
[----:B-----5:R-:W-:Y:S01]  /*73a0*/  CS2R R14, SRZ ;  /* 0x00000000000e7805 */ /* 0x020fe2000001ff00 */
[----:B------:R-:W-:Y:S06]  /*73b0*/  @!P0 BRA `(.L_x_3121) ;  /* 0x0000001000f88947 */ /* 0x000fec0003800000 */
[----:B------:R-:W-:Y:S01]  /*73c0*/  ISETP.GE.U32.AND P0, PT, R5, 0x7, PT ;  /* 0x000000070500780c */ /* 0x000fe20003f06070 */
[----:B------:R-:W-:Y:S01]  /*73d0*/  IMAD.MOV.U32 R31, RZ, RZ, RZ ;  /* 0x000000ffff1f7224 */ /* 0x000fe200078e00ff */
[----:B------:R-:W-:Y:S01]  /*73e0*/  CS2R R14, SRZ ;  /* 0x00000000000e7805 */ /* 0x000fe2000001ff00 */
[----:B------:R-:W-:Y:S01]  /*73f0*/  IMAD.MOV.U32 R32, RZ, RZ, RZ ;  /* 0x000000ffff207224 */ /* 0x000fe200078e00ff */
[----:B------:R-:W-:-:S13]  /*7400*/  ISETP.GE.U32.AND.EX P0, PT, R9, RZ, PT, P0 ;  /* 0x000000ff0900720c */ /* 0x000fda0003f06100 */
[----:B------:R-:W-:Y:S05]  /*7410*/  @!P0 BRA `(.L_x_3122) ;  /* 0x0000000800788947 */ /* 0x000fea0003800000 */
[----:B------:R-:W0:Y:S01]  /*7420*/  LDC R32, c[0x0][0x3ac] ;  /* 0x0000eb00ff207b82 */ /* 0x000e220000000800 */
[----:B------:R-:W-:Y:S01]  /*7430*/  BSSY.RECONVERGENT B2, `(.L_x_3123) ;  /* 0x000009b000027945 */ /* 0x000fe20003800200 */
[----:B------:R-:W-:Y:S01]  /*7440*/  IMAD.MOV.U32 R31, RZ, RZ, RZ ;  /* 0x000000ffff1f7224 */ /* 0x000fe200078e00ff */
[----:B------:R-:W-:Y:S01]  /*7450*/  CS2R R14, SRZ ;  /* 0x00000000000e7805 */ /* 0x000fe2000001ff00 */
[----:B------:R-:W-:-:S07]  /*7460*/  IMAD.MOV.U32 R33, RZ, RZ, RZ ;  /* 0x000000ffff217224 */ /* 0x000fce00078e00ff */
.L_x_3124:
[----:B------:R-:W-:-:S04]  /*7470*/  LEA R24, P0, R31, R12, 0x3 ;  /* 0x0000000c1f187211 */ /* 0x000fc800078018ff */
        /* <DEDUP_REMOVED lines=43> */
[----:B------:R-:W4:Y:S02]  /*7730*/  LD.E.64 R18, desc[UR8][R24.64+0x30] ;  /* 0x0000300818127980 */ /* 0x000f24000c101b00 */
[----:B------:R-:W-:Y:S01]  /*7740*/  IMAD.IADD R35, R17, 0x1, R35 ;  /* 0x0000000111237824 */ /* 0x000fe200078e0223 */
[----:B------:R-:W-:-:S04]  /*7750*/  LEA R34, P0, R16, R16, 0xd ;  /* 0x0000001010227211 */ /* 0x000fc800078068ff */
[----:B------:R-:W-:Y:S02]  /*7760*/  LEA.HI.X R35, R16, R35, R35, 0xd, P0 ;  /* 0x0000002310237211 */ /* 0x000fe400000f6c23 */
[----:B------:R1:W4:Y:S02]  /*7770*/  LD.E.64 R16, desc[UR8][R24.64+0x38] ;  /* 0x0000380818107980 */ /* 0x000324000c101b00 */
        /* <DEDUP_REMOVED lines=9> */
[----:B-1----:R-:W-:Y:S02]  /*7810*/  LEA R24, P0, R34, R34, 0x5 ;  /* 0x0000002222187211 */ /* 0x002fe400078028ff */
        /* <DEDUP_REMOVED lines=92> */
[----:B------:R-:W-:Y:S05]  /*7de0*/  BSYNC.RECONVERGENT B2 ;  /* 0x0000000000027941 */ /* 0x000fea0003800200 */
.L_x_3123:
[----:B------:R-:W-:-:S07]  /*7df0*/  IMAD.MOV.U32 R31, RZ, RZ, R8 ;  /* 0x000000ffff1f7224 */ /* 0x000fce00078e0008 */
.L_x_3122:
[----:B------:R-:W-:-:S04]  /*7e00*/  ISETP.NE.U32.AND P0, PT, R6, RZ, PT ;  /* 0x000000ff0600720c */ /* 0x000fc80003f05070 */
[----:B------:R-:W-:-:S13]  /*7e10*/  ISETP.NE.AND.EX P0, PT, RZ, RZ, PT, P0 ;  /* 0x000000ffff00720c */ /* 0x000fda0003f05300 */
[----:B------:R-:W-:Y:S05]  /*7e20*/  @!P0 BRA `(.L_x_3121) ;  /* 0x00000008005c8947 */ /* 0x000fea0003800000 */
[----:B------:R-:W1:Y:S01]  /*7e30*/  LDCU UR4, c[0x0][0x3a8] ;  /* 0x00007500ff0477ac */ /* 0x000e620008000800 */
[----:B------:R-:W-:-:S05]  /*7e40*/  VIADD R16, R6, 0xffffffff ;  /* 0xffffffff06107836 */ /* 0x000fca0000000000 */
[----:B------:R-:W-:-:S04]  /*7e50*/  ISETP.GE.U32.AND P0, PT, R16, 0x3, PT ;  /* 0x000000031000780c */ /* 0x000fc80003f06070 */
[----:B------:R-:W-:Y:S01]  /*7e60*/  ISETP.GE.U32.AND.EX P0, PT, R30, RZ, PT, P0 ;  /* 0x000000ff1e00720c */ /* 0x000fe20003f06100 */
[----:B-1----:R-:W-:-:S04]  /*7e70*/  ULOP3.LUT UR4, UR4, 0x3, URZ, 0xc0, !UPT ;  /* 0x0000000304047892 */ /* 0x002fc8000f8ec0ff */
[----:B------:R-:W-:-:S04]  /*7e80*/  UISETP.NE.U32.AND UP0, UPT, UR4, URZ, UPT ;  /* 0x000000ff0400728c */ /* 0x000fc8000bf05070 */
[----:B------:R-:W-:-:S04]  /*7e90*/  UISETP.NE.AND.EX UP0, UPT, URZ, URZ, UPT, UP0 ;  /* 0x000000ffff00728c */ /* 0x000fc8000bf05300 */
[----:B------:R-:W-:Y:S07]  /*7ea0*/  @!P0 BRA `(.L_x_3125) ;  /* 0x0000000400308947 */ /* 0x000fee0003800000 */
[----:B------:R-:W-:-:S04]  /*7eb0*/  LEA R24, P0, R31, R12, 0x3 ;  /* 0x0000000c1f187211 */ /* 0x000fc800078018ff */
[----:B0-----:R-:W-:-:S05]  /*7ec0*/  LEA.HI.X R25, R31, R13, R32, 0x3, P0 ;  /* 0x0000000d1f197211 */ /* 0x001fca00000f1c20 */
        /* <DEDUP_REMOVED lines=74> */
.L_x_3125:
[----:B------:R-:W-:Y:S05]  /*8370*/  BRA.U !UP0, `(.L_x_3121) ;  /* 0x0000000508087547 */ /* 0x000fea000b800000 */
[----:B------:R-:W-:Y:S01]  /*8380*/  UISETP.NE.U32.AND UP0, UPT, UR4, 0x1, UPT ;  /* 0x000000010400788c */ /* 0x000fe2000bf05070 */
[----:B------:R-:W-:-:S03]  /*8390*/  ISETP.NE.U32.AND P0, PT, R7, RZ, PT ;  /* 0x000000ff0700720c */ /* 0x000fc60003f05070 */
[----:B------:R-:W-:Y:S01]  /*83a0*/  UISETP.NE.AND.EX UP0, UPT, URZ, URZ, UPT, UP0 ;  /* 0x000000ffff00728c */ /* 0x000fe2000bf05300 */
[----:B------:R-:W-:-:S08]  /*83b0*/  ISETP.NE.AND.EX P0, PT, RZ, RZ, PT, P0 ;  /* 0x000000ffff00720c */ /* 0x000fd00003f05300 */
[----:B------:R-:W-:Y:S05]  /*83c0*/  BRA.U !UP0, `(.L_x_3126) ;  /* 0x0000000108a07547 */ /* 0x000fea000b800000 */
[----:B------:R-:W-:-:S04]  /*83d0*/  LEA R20, P1, R31, R12, 0x3 ;  /* 0x0000000c1f147211 */ /* 0x000fc800078218ff */
[----:B0-----:R-:W-:-:S05]  /*83e0*/  LEA.HI.X R21, R31, R13, R32, 0x3, P1 ;  /* 0x0000000d1f157211 */ /* 0x001fca00008f1c20 */
[----:B------:R-:W2:Y:S04]  /*83f0*/  LD.E.64 R18, desc[UR8][R20.64] ;  /* 0x0000000814127980 */ /* 0x000ea8000c101b00 */
[----:B------:R-:W3:Y:S01]  /*8400*/  LD.E.64 R16, desc[UR8][R20.64+0x8] ;  /* 0x0000080814107980 */ /* 0x000ee2000c101b00 */
        /* <DEDUP_REMOVED lines=36> */
.L_x_3126:
[----:B------:R-:W-:Y:S05]  /*8650*/  @!P0 BRA `(.L_x_3121) ;  /* 0x0000000000508947 */ /* 0x000fea0003800000 */
[----:B------:R-:W-:-:S04]  /*8660*/  LEA R12, P0, R31, R12, 0x3 ;  /* 0x0000000c1f0c7211 */ /* 0x000fc800078018ff */
[----:B0-----:R-:W-:-:S06]  /*8670*/  LEA.HI.X R13, R31, R13, R32, 0x3, P0 ;  /* 0x0000000d1f0d7211 */ /* 0x001fcc00000f1c20 */
        /* <DEDUP_REMOVED lines=18> */
.L_x_3121:
[----:B------:R-:W-:-:S04]  /*87a0*/  ISETP.GE.U32.AND P0, PT, R28, R14, PT ;  /* 0x0000000e1c00720c */ /* 0x000fc80003f06070 */
[----:B------:R-:W-:Y:S01]  /*87b0*/  ISETP.GE.U32.AND.EX P0, PT, R29, R15, PT, P0 ;  /* 0x0000000f1d00720c */ /* 0x000fe20003f06100 */
[----:B------:R-:W-:-:S12]  /*87c0*/  BRA `(.L_x_3127) ;  /* 0x0000000000707947 */ /* 0x000fd80003800000 */
.L_x_3115:
[----:B------:R-:W0:Y:S01]  /*87d0*/  LDCU UR4, c[0x0][0x3b0] ;  /* 0x00007600ff0477ac */ /* 0x000e220008000800 */
[----:B------:R-:W-:Y:S01]  /*87e0*/  PLOP3.LUT P0, PT, PT, PT, PT, 0x80, 0x8 ;  /* 0x000000000008781c */ /* 0x000fe20003f0f070 */
[----:B0-----:R-:W-:-:S09]  /*87f0*/  UISETP.NE.AND UP0, UPT, UR4, URZ, UPT ;  /* 0x000000ff0400728c */ /* 0x001fd2000bf05270 */
[----:B------:R-:W-:Y:S05]  /*8800*/  BRA.U !UP0, `(.L_x_3127) ;  /* 0x0000000108607547 */ /* 0x000fea000b800000 */
[----:B------:R-:W-:Y:S02]  /*8810*/  IMAD.MOV.U32 R20, RZ, RZ, RZ ;  /* 0x000000ffff147224 */ /* 0x000fe400078e00ff */
[----:B------:R-:W-:-:S07]  /*8820*/  IMAD.MOV.U32 R23, RZ, RZ, RZ ;  /* 0x000000ffff177224 */ /* 0x000fce00078e00ff */
.L_x_3128:
        /* <DEDUP_REMOVED lines=22> */
.L_x_3127:
[----:B------:R-:W-:Y:S05]  /*8990*/  BSYNC.RECONVERGENT B0 ;  /* 0x0000000000007941 */ /* 0x000fea0003800200 */
.L_x_3114:
[----:B------:R-:W-:Y:S01]  /*89a0*/  @P0 VIADD R11, R27, 0x1 ;  /* 0x000000011b0b0836 */ /* 0x000fe20000000000 */
[----:B------:R-:W-:-:S03]  /*89b0*/  SEL R10, R10, R27, P0 ;  /* 0x0000001b0a0a7207 */ /* 0x000fc60000000000 */
[----:B------:R-:W-:Y:S01]  /*89c0*/  IMAD.MOV.U32 R28, RZ, RZ, R11 ;  /* 0x000000ffff1c7224 */ /* 0x000fe200078e000b */
[----:B------:R-:W-:-:S13]  /*89d0*/  ISETP.GE.U32.AND P0, PT, R11, R10, PT ;  /* 0x0000000a0b00720c */ /* 0x000fda0003f06070 */
[----:B------:R-:W-:Y:S05]  /*89e0*/  @!P0 BRA `(.L_x_3129) ;  /* 0xffffffbc008c8947 */ /* 0x000fea000383ffff */
.L_x_3107:
[----:B------:R-:W-:Y:S05]  /*89f0*/  BSYNC.RECONVERGENT B1 ;  /* 0x0000000000017941 */ /* 0x000fea0003800200 */
.L_x_3077:
[----:B------:R-:W1:Y:S01]  /*8a00*/  LDCU.64 UR4, c[0x0][0x3b8] ;  /* 0x00007700ff0477ac */ /* 0x000e620008000a00 */
[----:B------:R-:W2:Y:S01]  /*8a10*/  LDC.64 R2, c[0x0][0x3a0] ;  /* 0x0000e800ff027b82 */ /* 0x000ea20000000a00 */
[----:B------:R-:W3:Y:S01]  /*8a20*/  LDCU UR6, c[0x0][0x398] ;  /* 0x00007300ff0677ac */ /* 0x000ee20008000800 */
[----:B-1----:R-:W-:-:S06]  /*8a30*/  UIADD3 UR4, UPT, UPT, -UR4, URZ, URZ ;  /* 0x000000ff04047290 */ /* 0x002fcc000fffe1ff */
[C---:B------:R-:W-:Y:S01]  /*8a40*/  LOP3.LUT R4, R0.reuse, UR4, RZ, 0xc0, !PT ;  /* 0x0000000400047c12 */ /* 0x040fe2000f8ec0ff */
[----:B--2---:R-:W-:-:S04]  /*8a50*/  IMAD.WIDE.U32 R2, R0, 0x4, R2 ;  /* 0x0000000400027825 */ /* 0x004fc800078e0002 */
[----:B------:R-:W-:-:S05]  /*8a60*/  IMAD R4, R4, UR5, RZ ;  /* 0x0000000504047c24 */ /* 0x000fca000f8e02ff */
[----:B---3--:R-:W-:-:S05]  /*8a70*/  VIMNMX.U32 R5, PT, PT, R4, UR6, PT ;  /* 0x0000000604057c48 */ /* 0x008fca000bfe0000 */
[----:B------:R-:W-:-:S05]  /*8a80*/  IMAD.IADD R5, R5, 0x1, R28 ;  /* 0x0000000105057824 */ /* 0x000fca00078e021c */
[----:B------:R-:W-:Y:S01]  /*8a90*/  STG.E desc[UR8][R2.64], R5 ;  /* 0x0000000502007986 */ /* 0x000fe2000c101908 */
[----:B------:R-:W-:Y:S05]  /*8aa0*/  EXIT ;  /* 0x000000000000794d */ /* 0x000fea0003800000 */
.L_x_3130:
        /* <DEDUP_REMOVED lines=13> */
.L_x_5003:


//--------------------- .text._ZN3cub18CUB_300001_SM_10006detail10merge_sort30DeviceMergeSortBlockSortKernelINS2_10policy_hubIPPmE9Policy600ES6_PNS0_8NullTypeES6_SA_j18tuple_indexed_lessS5_S9_EEvbT0_T1_T2_T3_T4_PT6_PT7_T5_NS1_7vsmem_tE --------------------------
	.section	.text._ZN3cub18CUB_300001_SM_10006detail10merge_sort30DeviceMergeSortBlockSortKernelINS2_10policy_hubIPPmE9Policy600ES6_PNS0_8NullTypeES6_SA_j18tuple_indexed_lessS5_S9_EEvbT0_T1_T2_T3_T4_PT6_PT7_T5_NS1_7vsmem_tE,"ax",@progbits
	.align	128
        .global         _ZN3cub18CUB_300001_SM_10006detail10merge_sort30DeviceMergeSortBlockSortKernelINS2_10policy_hubIPPmE9Policy600ES6_PNS0_8NullTypeES6_SA_j18tuple_indexed_lessS5_S9_EEvbT0_T1_T2_T3_T4_PT6_PT7_T5_NS1_7vsmem_tE
        .type           _ZN3cub18CUB_300001_SM_10006detail10merge_sort30DeviceMergeSortBlockSortKernelINS2_10policy_hubIPPmE9Policy600ES6_PNS0_8NullTypeES6_SA_j18tuple_indexed_lessS5_S9_EEvbT0_T1_T2_T3_T4_PT6_PT7_T5_NS1_7vsmem_tE,@function
        .size           _ZN3cub18CUB_300001_SM_10006detail10merge_sort30DeviceMergeSortBlockSortKernelINS2_10policy_hubIPPmE9Policy600ES6_PNS0_8NullTypeES6_SA_j18tuple_indexed_lessS5_S9_EEvbT0_T1_T2_T3_T4_PT6_PT7_T5_NS1_7vsmem_tE,(.L_x_5004 - _ZN3cub18CUB_300001_SM_10006detail10merge_sort30DeviceMergeSortBlockSortKernelINS2_10policy_hubIPPmE9Policy600ES6_PNS0_8NullTypeES6_SA_j18tuple_indexed_lessS5_S9_EEvbT0_T1_T2_T3_T4_PT6_PT7_T5_NS1_7vsmem_tE)
        .other          _ZN3cub18CUB_300001_SM_10006detail10merge_sort30DeviceMergeSortBlockSortKernelINS2_10policy_hubIPPmE9Policy600ES6_PNS0_8NullTypeES6_SA_j18tuple_indexed_lessS5_S9_EEvbT0_T1_T2_T3_T4_PT6_PT7_T5_NS1_7vsmem_tE,@"STO_CUDA_ENTRY STV_DEFAULT"
_ZN3cub18CUB_300001_SM_10006detail10merge_sort30DeviceMergeSortBlockSortKernelINS2_10policy_hubIPPmE9Policy600ES6_PNS0_8NullTypeES6_SA_j18tuple_indexed_lessS5_S9_EEvbT0_T1_T2_T3_T4_PT6_PT7_T5_NS1_7vsmem_tE:
.text._ZN3cub18CUB_300001_SM_10006detail10merge_sort30DeviceMergeSortBlockSortKernelINS2_10policy_hubIPPmE9Policy600ES6_PNS0_8NullTypeES6_SA_j18tuple_indexed_lessS5_S9_EEvbT0_T1_T2_T3_T4_PT6_PT7_T5_NS1_7vsmem_tE:
[----:B------:R-:W0:Y:S01]  /*0000*/  LDC R1, c[0x0][0x37c] ;  /* 0x0000df00ff017b82 */ /* 0x000e220000000800 */
[----:B------:R-:W1:Y:S01]  /*0010*/  S2R R0, SR_CTAID.X ;  /* 0x0000000000007919 */ /* 0x000e620000002500 */
[----:B------:R-:W2:Y:S01]  /*0020*/  LDCU UR4, c[0x0][0x370] ;  /* 0x00006e00ff0477ac */ /* 0x000ea20008000800 */
[----:B0-----:R-:W-:Y:S01]  /*0030*/  VIADD R1, R1, 0xffffffd8 ;  /* 0xffffffd801017836 */ /* 0x001fe20000000000 */
[----:B------:R-:W0:Y:S01]  /*0040*/  LDCU.64 UR6, c[0x0][0x358] ;  /* 0x00006b00ff0677ac */ /* 0x000e220008000a00 */
[----:B--2---:R-:W-:-:S06]  /*0050*/  UIADD3 UR4, UPT, UPT, UR4, -0x1, URZ ;  /* 0xffffffff04047890 */ /* 0x004fcc000fffe0ff */
[C---:B-1----:R-:W-:Y:S01]  /*0060*/  ISETP.GE.U32.AND P0, PT, R0.reuse, UR4, PT ;  /* 0x0000000400007c0c */ /* 0x042fe2000bf06070 */
[----:B------:R-:W-:-:S12]  /*0070*/  IMAD.SHL.U32 R4, R0, 0x800, RZ ;  /* 0x0000080000047824 */ /* 0x000fd800078e00ff */
[----:B0-----:R-:W-:Y:S05]  /*0080*/  @P0 BRA `(.L_x_3131) ;  /* 0x0000098800e80947 */ /* 0x001fea0003800000 */
[----:B------:R-:W0:Y:S01]  /*0090*/  S2R R3, SR_TID.X ;  /* 0x0000000000037919 */ /* 0x000e220000002100 */
[----:B------:R-:W1:Y:S01]  /*00a0*/  LDCU.64 UR4, c[0x0][0x388] ;  /* 0x00007100ff0477ac */ /* 0x000e620008000a00 */
[----:B------:R-:W-:Y:S01]  /*00b0*/  ACQBULK ;  /* 0x000000000000782e */ /* 0x000fe20000000000 */
[----:B0-----:R-:W-:-:S05]  /*00c0*/  IMAD.SHL.U32 R0, R3, 0x8, RZ ;  /* 0x0000000803007824 */ /* 0x001fca00078e00ff */
[----:B------:R-:W-:-:S04]  /*00d0*/  LOP3.LUT R0, R0, 0x1f00, RZ, 0xc0, !PT ;  /* 0x00001f0000007812 */ /* 0x000fc800078ec0ff */
[----:B------:R-:W-:-:S04]  /*00e0*/  LOP3.LUT R2, R0, 0x1f, R3, 0xf8, !PT ;  /* 0x0000001f00027812 */ /* 0x000fc800078ef803 */
[----:B------:R-:W-:-:S05]  /*00f0*/  IADD3 R2, P0, PT, R4, R2, RZ ;  /* 0x0000000204027210 */ /* 0x000fca0007f1e0ff */
[----:B------:R-:W-:Y:S02]  /*0100*/  IMAD.X R3, RZ, RZ, RZ, P0 ;  /* 0x000000ffff037224 */ /* 0x000fe400000e06ff */
        /* <DEDUP_REMOVED lines=124> */
.L_x_3135:
        /* <DEDUP_REMOVED lines=104> */
.L_x_3134:
        /* <DEDUP_REMOVED lines=51> */
.L_x_3136:
        /* <DEDUP_REMOVED lines=12> */
.L_x_3138:
        /* <DEDUP_REMOVED lines=104> */
.L_x_3137:
        /* <DEDUP_REMOVED lines=51> */
.L_x_3139:
        /* <DEDUP_REMOVED lines=13> */
.L_x_3144:
        /* <DEDUP_REMOVED lines=24> */
.L_x_3141:
        /* <DEDUP_REMOVED lines=13> */
.L_x_3146:
        /* <DEDUP_REMOVED lines=155> */
.L_x_3145:
        /* <DEDUP_REMOVED lines=84> */
.L_x_3148:
        /* <DEDUP_REMOVED lines=46> */
.L_x_3149:
        /* <DEDUP_REMOVED lines=23> */
.L_x_3147:
        /* <DEDUP_REMOVED lines=9> */
.L_x_3151:
        /* <DEDUP_REMOVED lines=153> */
.L_x_3150:
        /* <DEDUP_REMOVED lines=82> */
.L_x_3153:
        /* <DEDUP_REMOVED lines=44> */
.L_x_3154:
        /* <DEDUP_REMOVED lines=21> */
.L_x_3152:
[----:B------:R-:W-:Y:S01]  /*46a0*/  ISETP.GE.U32.AND P0, PT, R0, R30, PT ;  /* 0x0000001e0000720c */ /* 0x000fe20003f06070 */
[----:B------:R-:W-:Y:S02]  /*46b0*/  IMAD.MOV.U32 R6, RZ, RZ, R12 ;  /* 0x000000ffff067224 */ /* 0x000fe400078e000c */
[----:B------:R-:W-:Y:S01]  /*46c0*/  IMAD.MOV.U32 R7, RZ, RZ, R13 ;  /* 0x000000ffff077224 */ /* 0x000fe200078e000d */
[----:B------:R-:W-:-:S13]  /*46d0*/  ISETP.GE.U32.AND.EX P0, PT, R2, R31, PT, P0 ;  /* 0x0000001f0200720c */ /* 0x000fda0003f06100 */
[----:B------:R-:W-:Y:S05]  /*46e0*/  @P0 BRA `(.L_x_3142) ;  /* 0x0000000000100947 */ /* 0x000fea0003800000 */
.L_x_3143:
[----:B------:R-:W-:Y:S02]  /*46f0*/  IMAD.MOV.U32 R6, RZ, RZ, R10 ;  /* 0x000000ffff067224 */ /* 0x000fe400078e000a */
[----:B------:R-:W-:Y:S02]  /*4700*/  IMAD.MOV.U32 R7, RZ, RZ, R11 ;  /* 0x000000ffff077224 */ /* 0x000fe400078e000b */
[----:B------:R-:W-:Y:S02]  /*4710*/  IMAD.MOV.U32 R10, RZ, RZ, R12 ;  /* 0x000000ffff0a7224 */ /* 0x000fe400078e000c */
[----:B------:R-:W-:-:S07]  /*4720*/  IMAD.MOV.U32 R11, RZ, RZ, R13 ;  /* 0x000000ffff0b7224 */ /* 0x000fce00078e000d */
.L_x_3142:
[----:B-1----:R-:W-:Y:S05]  /*4730*/  BSYNC.RECONVERGENT B1 ;  /* 0x0000000000017941 */ /* 0x002fea0003800200 */
.L_x_3140:
        /* <DEDUP_REMOVED lines=20> */
.L_x_3156:
        /* <DEDUP_REMOVED lines=104> */
.L_x_3155:
        /* <DEDUP_REMOVED lines=51> */
.L_x_3157:
        /* <DEDUP_REMOVED lines=14> */
.L_x_3159:
        /* <DEDUP_REMOVED lines=104> */
.L_x_3158:
        /* <DEDUP_REMOVED lines=51> */
.L_x_3160:
        /* <DEDUP_REMOVED lines=20> */
.L_x_3164:
        /* <DEDUP_REMOVED lines=155> */
.L_x_3163:
        /* <DEDUP_REMOVED lines=84> */
.L_x_3166:
        /* <DEDUP_REMOVED lines=46> */
.L_x_3167:
        /* <DEDUP_REMOVED lines=23> */
.L_x_3165:
        /* <DEDUP_REMOVED lines=11> */
.L_x_3169:
        /* <DEDUP_REMOVED lines=153> */
.L_x_3168:
        /* <DEDUP_REMOVED lines=82> */
.L_x_3171:
        /* <DEDUP_REMOVED lines=44> */
.L_x_3172:
        /* <DEDUP_REMOVED lines=21> */
.L_x_3170:
[----:B------:R-:W-:-:S04]  /*84b0*/  ISETP.GE.U32.AND P0, PT, R0, R30, PT ;  /* 0x0000001e0000720c */ /* 0x000fc80003f06070 */
[----:B------:R-:W-:-:S13]  /*84c0*/  ISETP.GE.U32.AND.EX P0, PT, R2, R31, PT, P0 ;  /* 0x0000001f0200720c */ /* 0x000fda0003f06100 */
[----:B------:R-:W-:Y:S05]  /*84d0*/  @!P0 BRA `(.L_x_3173) ;  /* 0x0000000000848947 */ /* 0x000fea0003800000 */
[----:B------:R-:W-:Y:S02]  /*84e0*/  IMAD.MOV.U32 R8, RZ, RZ, R16 ;  /* 0x000000ffff087224 */ /* 0x000fe400078e0010 */
[----:B------:R-:W-:Y:S01]  /*84f0*/  IMAD.MOV.U32 R9, RZ, RZ, R17 ;  /* 0x000000ffff097224 */ /* 0x000fe200078e0011 */
[----:B------:R-:W-:Y:S06]  /*8500*/  BRA `(.L_x_3174) ;  /* 0x0000000000887947 */ /* 0x000fec0003800000 */
.L_x_3162:
[----:B------:R-:W1:Y:S01]  /*8510*/  LDCU UR4, c[0x0][0x3c8] ;  /* 0x00007900ff0477ac */ /* 0x000e620008000800 */
[----:B------:R-:W-:Y:S02]  /*8520*/  IMAD.MOV.U32 R8, RZ, RZ, R16 ;  /* 0x000000ffff087224 */ /* 0x000fe400078e0010 */
[----:B------:R-:W-:Y:S01]  /*8530*/  IMAD.MOV.U32 R9, RZ, RZ, R17 ;  /* 0x000000ffff097224 */ /* 0x000fe200078e0011 */
[----:B-1----:R-:W-:-:S09]  /*8540*/  UISETP.NE.AND UP1, UPT, UR4, URZ, UPT ;  /* 0x000000ff0400728c */ /* 0x002fd2000bf25270 */
[----:B------:R-:W-:Y:S05]  /*8550*/  BRA.U !UP1, `(.L_x_3174) ;  /* 0x0000000109747547 */ /* 0x000fea000b800000 */
[----:B------:R-:W-:-:S07]  /*8560*/  CS2R R12, SRZ ;  /* 0x00000000000c7805 */ /* 0x000fce000001ff00 */
.L_x_3175:
        /* <DEDUP_REMOVED lines=24> */
.L_x_3173:
[----:B0-----:R-:W-:Y:S02]  /*86f0*/  IMAD.MOV.U32 R8, RZ, RZ, R14 ;  /* 0x000000ffff087224 */ /* 0x001fe400078e000e */
[----:B------:R-:W-:Y:S02]  /*8700*/  IMAD.MOV.U32 R9, RZ, RZ, R15 ;  /* 0x000000ffff097224 */ /* 0x000fe400078e000f */
[----:B------:R-:W-:Y:S02]  /*8710*/  IMAD.MOV.U32 R14, RZ, RZ, R16 ;  /* 0x000000ffff0e7224 */ /* 0x000fe400078e0010 */
[----:B------:R-:W-:-:S07]  /*8720*/  IMAD.MOV.U32 R15, RZ, RZ, R17 ;  /* 0x000000ffff0f7224 */ /* 0x000fce00078e0011 */
.L_x_3174:
[----:B--2---:R-:W-:Y:S05]  /*8730*/  BSYNC.RECONVERGENT B1 ;  /* 0x0000000000017941 */ /* 0x004fea0003800200 */
.L_x_3161:
        /* <DEDUP_REMOVED lines=20> */
.L_x_3177:
        /* <DEDUP_REMOVED lines=104> */
.L_x_3176:
        /* <DEDUP_REMOVED lines=51> */
.L_x_3178:
        /* <DEDUP_REMOVED lines=13> */
.L_x_3180:
        /* <DEDUP_REMOVED lines=104> */
.L_x_3179:
        /* <DEDUP_REMOVED lines=51> */
.L_x_3181:
        /* <DEDUP_REMOVED lines=19> */
.L_x_3185:
        /* <DEDUP_REMOVED lines=155> */
.L_x_3184:
        /* <DEDUP_REMOVED lines=84> */
.L_x_3187:
        /* <DEDUP_REMOVED lines=46> */
.L_x_3188:
        /* <DEDUP_REMOVED lines=23> */
.L_x_3186:
        /* <DEDUP_REMOVED lines=11> */
.L_x_3190:
        /* <DEDUP_REMOVED lines=153> */
.L_x_3189:
        /* <DEDUP_REMOVED lines=82> */
.L_x_3192:
        /* <DEDUP_REMOVED lines=44> */
.L_x_3193:
        /* <DEDUP_REMOVED lines=21> */
.L_x_3191:
[----:B------:R-:W-:-:S04]  /*c490*/  ISETP.GE.U32.AND P0, PT, R0, R30, PT ;  /* 0x0000001e0000720c */ /* 0x000fc80003f06070 */
[----:B------:R-:W-:-:S13]  /*c4a0*/  ISETP.GE.U32.AND.EX P0, PT, R2, R31, PT, P0 ;  /* 0x0000001f0200720c */ /* 0x000fda0003f06100 */
[----:B------:R-:W-:Y:S05]  /*c4b0*/  @!P0 BRA `(.L_x_3194) ;  /* 0x0000000000848947 */ /* 0x000fea0003800000 */
[----:B0-----:R-:W-:Y:S02]  /*c4c0*/  IMAD.MOV.U32 R12, RZ, RZ, R24 ;  /* 0x000000ffff0c7224 */ /* 0x001fe400078e0018 */
[----:B------:R-:W-:Y:S01]  /*c4d0*/  IMAD.MOV.U32 R13, RZ, RZ, R25 ;  /* 0x000000ffff0d7224 */ /* 0x000fe200078e0019 */
[----:B------:R-:W-:Y:S06]  /*c4e0*/  BRA `(.L_x_3195) ;  /* 0x0000000000887947 */ /* 0x000fec0003800000 */
.L_x_3183:
[----:B------:R-:W2:Y:S01]  /*c4f0*/  LDCU UR4, c[0x0][0x3c8] ;  /* 0x00007900ff0477ac */ /* 0x000ea20008000800 */
[----:B0-----:R-:W-:Y:S02]  /*c500*/  IMAD.MOV.U32 R12, RZ, RZ, R24 ;  /* 0x000000ffff0c7224 */ /* 0x001fe400078e0018 */
[----:B------:R-:W-:Y:S01]  /*c510*/  IMAD.MOV.U32 R13, RZ, RZ, R25 ;  /* 0x000000ffff0d7224 */ /* 0x000fe200078e0019 */
[----:B--2---:R-:W-:-:S09]  /*c520*/  UISETP.NE.AND UP1, UPT, UR4, URZ, UPT ;  /* 0x000000ff0400728c */ /* 0x004fd2000bf25270 */
[----:B------:R-:W-:Y:S05]  /*c530*/  BRA.U !UP1, `(.L_x_3195) ;  /* 0x0000000109747547 */ /* 0x000fea000b800000 */
[----:B------:R-:W-:-:S07]  /*c540*/  CS2R R16, SRZ ;  /* 0x0000000000107805 */ /* 0x000fce000001ff00 */
.L_x_3196:
        /* <DEDUP_REMOVED lines=24> */
.L_x_3194:
[----:B0-----:R-:W-:Y:S02]  /*c6d0*/  IMAD.MOV.U32 R12, RZ, RZ, R18 ;  /* 0x000000ffff0c7224 */ /* 0x001fe400078e0012 */
[----:B------:R-:W-:Y:S02]  /*c6e0*/  IMAD.MOV.U32 R13, RZ, RZ, R19 ;  /* 0x000000ffff0d7224 */ /* 0x000fe400078e0013 */
[----:B------:R-:W-:Y:S02]  /*c6f0*/  IMAD.MOV.U32 R18, RZ, RZ, R24 ;  /* 0x000000ffff127224 */ /* 0x000fe400078e0018 */
[----:B------:R-:W-:-:S07]  /*c700*/  IMAD.MOV.U32 R19, RZ, RZ, R25 ;  /* 0x000000ffff137224 */ /* 0x000fce00078e0019 */
.L_x_3195:
[----:B-1----:R-:W-:Y:S05]  /*c710*/  BSYNC.RECONVERGENT B1 ;  /* 0x0000000000017941 */ /* 0x002fea0003800200 */
.L_x_3182:
        /* <DEDUP_REMOVED lines=20> */
.L_x_3198:
        /* <DEDUP_REMOVED lines=104> */
.L_x_3197:
        /* <DEDUP_REMOVED lines=50> */
.L_x_3199:
        /* <DEDUP_REMOVED lines=13> */
.L_x_3201:
        /* <DEDUP_REMOVED lines=104> */
.L_x_3200:
        /* <DEDUP_REMOVED lines=51> */
.L_x_3202:
        /* <DEDUP_REMOVED lines=19> */
.L_x_3206:
        /* <DEDUP_REMOVED lines=155> */
.L_x_3205:
        /* <DEDUP_REMOVED lines=84> */
.L_x_3208:
        /* <DEDUP_REMOVED lines=46> */
.L_x_3209:
        /* <DEDUP_REMOVED lines=23> */
.L_x_3207:
        /* <DEDUP_REMOVED lines=11> */
.L_x_3211:
        /* <DEDUP_REMOVED lines=153> */
.L_x_3210:
        /* <DEDUP_REMOVED lines=82> */
.L_x_3213:
        /* <DEDUP_REMOVED lines=44> */
.L_x_3214:
        /* <DEDUP_REMOVED lines=21> */
.L_x_3212:
[----:B------:R-:W-:-:S04]  /*10460*/  ISETP.GE.U32.AND P0, PT, R0, R30, PT ;  /* 0x0000001e0000720c */ /* 0x000fc80003f06070 */
[----:B------:R-:W-:-:S13]  /*10470*/  ISETP.GE.U32.AND.EX P0, PT, R2, R31, PT, P0 ;  /* 0x0000001f0200720c */ /* 0x000fda0003f06100 */
[----:B------:R-:W-:Y:S05]  /*10480*/  @!P0 BRA `(.L_x_3215) ;  /* 0x0000000000848947 */ /* 0x000fea0003800000 */
[----:B------:R-:W-:Y:S02]  /*10490*/  IMAD.MOV.U32 R38, RZ, RZ, R4 ;  /* 0x000000ffff267224 */ /* 0x000fe400078e0004 */
[----:B------:R-:W-:Y:S01]  /*104a0*/  IMAD.MOV.U32 R37, RZ, RZ, R5 ;  /* 0x000000ffff257224 */ /* 0x000fe200078e0005 */
[----:B------:R-:W-:Y:S06]  /*104b0*/  BRA `(.L_x_3216) ;  /* 0x0000000000887947 */ /* 0x000fec0003800000 */
.L_x_3204:
[----:B------:R-:W1:Y:S01]  /*104c0*/  LDCU UR4, c[0x0][0x3c8] ;  /* 0x00007900ff0477ac */ /* 0x000e620008000800 */
[----:B------:R-:W-:Y:S02]  /*104d0*/  IMAD.MOV.U32 R38, RZ, RZ, R4 ;  /* 0x000000ffff267224 */ /* 0x000fe400078e0004 */
[----:B------:R-:W-:Y:S01]  /*104e0*/  IMAD.MOV.U32 R37, RZ, RZ, R5 ;  /* 0x000000ffff257224 */ /* 0x000fe200078e0005 */
[----:B-1----:R-:W-:-:S09]  /*104f0*/  UISETP.NE.AND UP1, UPT, UR4, URZ, UPT ;  /* 0x000000ff0400728c */ /* 0x002fd2000bf25270 */
[----:B------:R-:W-:Y:S05]  /*10500*/  BRA.U !UP1, `(.L_x_3216) ;  /* 0x0000000109747547 */ /* 0x000fea000b800000 */
[----:B------:R-:W-:-:S07]  /*10510*/  CS2R R20, SRZ ;  /* 0x0000000000147805 */ /* 0x000fce000001ff00 */
.L_x_3217:
        /* <DEDUP_REMOVED lines=24> */
.L_x_3215:
[----:B------:R-:W-:Y:S02]  /*106a0*/  IMAD.MOV.U32 R38, RZ, RZ, R26 ;  /* 0x000000ffff267224 */ /* 0x000fe400078e001a */
[----:B------:R-:W-:Y:S02]  /*106b0*/  IMAD.MOV.U32 R37, RZ, RZ, R27 ;  /* 0x000000ffff257224 */ /* 0x000fe400078e001b */
[----:B------:R-:W-:Y:S02]  /*106c0*/  IMAD.MOV.U32 R26, RZ, RZ, R4 ;  /* 0x000000ffff1a7224 */ /* 0x000fe400078e0004 */
[----:B------:R-:W-:-:S07]  /*106d0*/  IMAD.MOV.U32 R27, RZ, RZ, R5 ;  /* 0x000000ffff1b7224 */ /* 0x000fce00078e0005 */
.L_x_3216:
[----:B0-----:R-:W-:Y:S05]  /*106e0*/  BSYNC.RECONVERGENT B1 ;  /* 0x0000000000017941 */ /* 0x001fea0003800200 */
.L_x_3203:
        /* <DEDUP_REMOVED lines=20> */
.L_x_3219:
        /* <DEDUP_REMOVED lines=104> */
.L_x_3218:
        /* <DEDUP_REMOVED lines=50> */
.L_x_3220:
        /* <DEDUP_REMOVED lines=13> */
.L_x_3222:
        /* <DEDUP_REMOVED lines=104> */
.L_x_3221:
        /* <DEDUP_REMOVED lines=51> */
.L_x_3223:
        /* <DEDUP_REMOVED lines=19> */
.L_x_3227:
        /* <DEDUP_REMOVED lines=155> */
.L_x_3226:
        /* <DEDUP_REMOVED lines=84> */
.L_x_3229:
        /* <DEDUP_REMOVED lines=46> */
.L_x_3230:
        /* <DEDUP_REMOVED lines=23> */
.L_x_3228:
        /* <DEDUP_REMOVED lines=11> */
.L_x_3232:
        /* <DEDUP_REMOVED lines=153> */
.L_x_3231:
        /* <DEDUP_REMOVED lines=82> */
.L_x_3234:
        /* <DEDUP_REMOVED lines=44> */
.L_x_3235:
        /* <DEDUP_REMOVED lines=21> */
.L_x_3233:
[----:B------:R-:W-:-:S04]  /*14430*/  ISETP.GE.U32.AND P0, PT, R0, R28, PT ;  /* 0x0000001c0000720c */ /* 0x000fc80003f06070 */
[----:B------:R-:W-:-:S13]  /*14440*/  ISETP.GE.U32.AND.EX P0, PT, R2, R29, PT, P0 ;  /* 0x0000001d0200720c */ /* 0x000fda0003f06100 */
[----:B------:R-:W-:Y:S05]  /*14450*/  @!P0 BRA `(.L_x_3236) ;  /* 0x0000000000848947 */ /* 0x000fea0003800000 */
[----:B------:R-:W-:Y:S02]  /*14460*/  IMAD.MOV.U32 R16, RZ, RZ, R14 ;  /* 0x000000ffff107224 */ /* 0x000fe400078e000e */
[----:B------:R-:W-:Y:S01]  /*14470*/  IMAD.MOV.U32 R17, RZ, RZ, R15 ;  /* 0x000000ffff117224 */ /* 0x000fe200078e000f */
[----:B------:R-:W-:Y:S06]  /*14480*/  BRA `(.L_x_3237) ;  /* 0x0000000000887947 */ /* 0x000fec0003800000 */
.L_x_3225:
[----:B------:R-:W1:Y:S01]  /*14490*/  LDCU UR4, c[0x0][0x3c8] ;  /* 0x00007900ff0477ac */ /* 0x000e620008000800 */
[----:B------:R-:W-:Y:S02]  /*144a0*/  IMAD.MOV.U32 R16, RZ, RZ, R14 ;  /* 0x000000ffff107224 */ /* 0x000fe400078e000e */
[----:B------:R-:W-:Y:S01]  /*144b0*/  IMAD.MOV.U32 R17, RZ, RZ, R15 ;  /* 0x000000ffff117224 */ /* 0x000fe200078e000f */
[----:B-1----:R-:W-:-:S09]  /*144c0*/  UISETP.NE.AND UP1, UPT, UR4, URZ, UPT ;  /* 0x000000ff0400728c */ /* 0x002fd2000bf25270 */
[----:B------:R-:W-:Y:S05]  /*144d0*/  BRA.U !UP1, `(.L_x_3237) ;  /* 0x0000000109747547 */ /* 0x000fea000b800000 */
[----:B------:R-:W-:-:S07]  /*144e0*/  CS2R R20, SRZ ;  /* 0x0000000000147805 */ /* 0x000fce000001ff00 */
.L_x_3238:
        /* <DEDUP_REMOVED lines=24> */
.L_x_3236:
[----:B------:R-:W-:Y:S02]  /*14670*/  IMAD.MOV.U32 R16, RZ, RZ, R6 ;  /* 0x000000ffff107224 */ /* 0x000fe400078e0006 */
[----:B------:R-:W-:Y:S02]  /*14680*/  IMAD.MOV.U32 R17, RZ, RZ, R7 ;  /* 0x000000ffff117224 */ /* 0x000fe400078e0007 */
[----:B------:R-:W-:Y:S02]  /*14690*/  IMAD.MOV.U32 R6, RZ, RZ, R14 ;  /* 0x000000ffff067224 */ /* 0x000fe400078e000e */
[----:B------:R-:W-:-:S07]  /*146a0*/  IMAD.MOV.U32 R7, RZ, RZ, R15 ;  /* 0x000000ffff077224 */ /* 0x000fce00078e000f */
.L_x_3237:
[----:B0-----:R-:W-:Y:S05]  /*146b0*/  BSYNC.RECONVERGENT B1 ;  /* 0x0000000000017941 */ /* 0x001fea0003800200 */
.L_x_3224:
        /* <DEDUP_REMOVED lines=20> */
.L_x_3240:
        /* <DEDUP_REMOVED lines=104> */
.L_x_3239:
        /* <DEDUP_REMOVED lines=50> */
.L_x_3241:
        /* <DEDUP_REMOVED lines=13> */
.L_x_3243:
        /* <DEDUP_REMOVED lines=104> */
.L_x_3242:
        /* <DEDUP_REMOVED lines=51> */
.L_x_3244:
        /* <DEDUP_REMOVED lines=19> */
.L_x_3248:
        /* <DEDUP_REMOVED lines=155> */
.L_x_3247:
        /* <DEDUP_REMOVED lines=84> */
.L_x_3250:
        /* <DEDUP_REMOVED lines=46> */
.L_x_3251:
        /* <DEDUP_REMOVED lines=23> */
.L_x_3249:
        /* <DEDUP_REMOVED lines=11> */
.L_x_3253:
        /* <DEDUP_REMOVED lines=156> */
.L_x_3252:
        /* <DEDUP_REMOVED lines=84> */
.L_x_3255:
        /* <DEDUP_REMOVED lines=47> */
.L_x_3256:
        /* <DEDUP_REMOVED lines=24> */
.L_x_3254:
[----:B------:R-:W-:-:S04]  /*184b0*/  ISETP.GE.U32.AND P0, PT, R0, R29, PT ;  /* 0x0000001d0000720c */ /* 0x000fc80003f06070 */
[----:B------:R-:W-:-:S13]  /*184c0*/  ISETP.GE.U32.AND.EX P0, PT, R2, R28, PT, P0 ;  /* 0x0000001c0200720c */ /* 0x000fda0003f06100 */
[----:B------:R-:W-:Y:S05]  /*184d0*/  @!P0 BRA `(.L_x_3257) ;  /* 0x0000000000888947 */ /* 0x000fea0003800000 */
[----:B------:R-:W-:Y:S02]  /*184e0*/  IMAD.MOV.U32 R35, RZ, RZ, R18 ;  /* 0x000000ffff237224 */ /* 0x000fe400078e0012 */
[----:B------:R-:W-:Y:S01]  /*184f0*/  IMAD.MOV.U32 R14, RZ, RZ, R19 ;  /* 0x000000ffff0e7224 */ /* 0x000fe200078e0013 */
[----:B------:R-:W-:Y:S06]  /*18500*/  BRA `(.L_x_3258) ;  /* 0x00000000008c7947 */ /* 0x000fec0003800000 */
.L_x_3246:
[----:B------:R-:W1:Y:S01]  /*18510*/  LDCU UR4, c[0x0][0x3c8] ;  /* 0x00007900ff0477ac */ /* 0x000e620008000800 */
[----:B------:R-:W-:Y:S02]  /*18520*/  IMAD.MOV.U32 R35, RZ, RZ, R18 ;  /* 0x000000ffff237224 */ /* 0x000fe400078e0012 */
[----:B------:R-:W-:Y:S01]  /*18530*/  IMAD.MOV.U32 R14, RZ, RZ, R19 ;  /* 0x000000ffff0e7224 */ /* 0x000fe200078e0013 */
[----:B-1----:R-:W-:-:S09]  /*18540*/  UISETP.NE.AND UP1, UPT, UR4, URZ, UPT ;  /* 0x000000ff0400728c */ /* 0x002fd2000bf25270 */
[----:B------:R-:W-:Y:S05]  /*18550*/  BRA.U !UP1, `(.L_x_3258) ;  /* 0x0000000109787547 */ /* 0x000fea000b800000 */
[----:B------:R-:W-:Y:S02]  /*18560*/  IMAD.MOV.U32 R15, RZ, RZ, RZ ;  /* 0x000000ffff0f7224 */ /* 0x000fe400078e00ff */
[----:B------:R-:W-:-:S07]  /*18570*/  IMAD.MOV.U32 R20, RZ, RZ, RZ ;  /* 0x000000ffff147224 */ /* 0x000fce00078e00ff */
.L_x_3259:
        /* <DEDUP_REMOVED lines=24> */
.L_x_3257:
[----:B------:R-:W-:Y:S02]  /*18700*/  IMAD.MOV.U32 R35, RZ, RZ, R8 ;  /* 0x000000ffff237224 */ /* 0x000fe400078e0008 */
[----:B------:R-:W-:Y:S02]  /*18710*/  IMAD.MOV.U32 R14, RZ, RZ, R9 ;  /* 0x000000ffff0e7224 */ /* 0x000fe400078e0009 */
[----:B------:R-:W-:Y:S02]  /*18720*/  IMAD.MOV.U32 R8, RZ, RZ, R18 ;  /* 0x000000ffff087224 */ /* 0x000fe400078e0012 */
[----:B------:R-:W-:-:S07]  /*18730*/  IMAD.MOV.U32 R9, RZ, RZ, R19 ;  /* 0x000000ffff097224 */ /* 0x000fce00078e0013 */
.L_x_3258:
[----:B0-----:R-:W-:Y:S05]  /*18740*/  BSYNC.RECONVERGENT B1 ;  /* 0x0000000000017941 */ /* 0x001fea0003800200 */
.L_x_3245:
        /* <DEDUP_REMOVED lines=20> */
.L_x_3261:
        /* <DEDUP_REMOVED lines=104> */
.L_x_3260:
        /* <DEDUP_REMOVED lines=50> */
.L_x_3262:
        /* <DEDUP_REMOVED lines=13> */
.L_x_3264:
        /* <DEDUP_REMOVED lines=104> */
.L_x_3263:
        /* <DEDUP_REMOVED lines=51> */
.L_x_3265:
        /* <DEDUP_REMOVED lines=19> */
.L_x_3269:
        /* <DEDUP_REMOVED lines=155> */
.L_x_3268:
        /* <DEDUP_REMOVED lines=84> */
.L_x_3271:
        /* <DEDUP_REMOVED lines=46> */
.L_x_3272:
        /* <DEDUP_REMOVED lines=23> */
.L_x_3270:
        /* <DEDUP_REMOVED lines=11> */
.L_x_3274:
        /* <DEDUP_REMOVED lines=156> */
.L_x_3273:
        /* <DEDUP_REMOVED lines=84> */
.L_x_3276:
        /* <DEDUP_REMOVED lines=47> */
.L_x_3277:
        /* <DEDUP_REMOVED lines=24> */
.L_x_3275:
[----:B------:R-:W-:-:S04]  /*1c540*/  ISETP.GE.U32.AND P0, PT, R0, R29, PT ;  /* 0x0000001d0000720c */ /* 0x000fc80003f06070 */
[----:B------:R-:W-:-:S13]  /*1c550*/  ISETP.GE.U32.AND.EX P0, PT, R2, R28, PT, P0 ;  /* 0x0000001c0200720c */ /* 0x000fda0003f06100 */
[----:B------:R-:W-:Y:S05]  /*1c560*/  @!P0 BRA `(.L_x_3278) ;  /* 0x0000000000848947 */ /* 0x000fea0003800000 */
[----:B------:R-:W-:Y:S02]  /*1c570*/  IMAD.MOV.U32 R36, RZ, RZ, R26 ;  /* 0x000000ffff247224 */ /* 0x000fe400078e001a */
[----:B------:R-:W-:Y:S01]  /*1c580*/  IMAD.MOV.U32 R0, RZ, RZ, R27 ;  /* 0x000000ffff007224 */ /* 0x000fe200078e001b */
[----:B------:R-:W-:Y:S06]  /*1c590*/  BRA `(.L_x_3279) ;  /* 0x0000000000887947 */ /* 0x000fec0003800000 */
.L_x_3267:
[----:B------:R-:W1:Y:S01]  /*1c5a0*/  LDCU UR4, c[0x0][0x3c8] ;  /* 0x00007900ff0477ac */ /* 0x000e620008000800 */
[----:B------:R-:W-:Y:S02]  /*1c5b0*/  IMAD.MOV.U32 R36, RZ, RZ, R26 ;  /* 0x000000ffff247224 */ /* 0x000fe400078e001a */
[----:B------:R-:W-:Y:S01]  /*1c5c0*/  IMAD.MOV.U32 R0, RZ, RZ, R27 ;  /* 0x000000ffff007224 */ /* 0x000fe200078e001b */
[----:B-1----:R-:W-:-:S09]  /*1c5d0*/  UISETP.NE.AND UP1, UPT, UR4, URZ, UPT ;  /* 0x000000ff0400728c */ /* 0x002fd2000bf25270 */
[----:B------:R-:W-:Y:S05]  /*1c5e0*/  BRA.U !UP1, `(.L_x_3279) ;  /* 0x0000000109747547 */ /* 0x000fea000b800000 */
[----:B------:R-:W-:Y:S02]  /*1c5f0*/  IMAD.MOV.U32 R15, RZ, RZ, RZ ;  /* 0x000000ffff0f7224 */ /* 0x000fe400078e00ff */
[----:B------:R-:W-:-:S07]  /*1c600*/  IMAD.MOV.U32 R18, RZ, RZ, RZ ;  /* 0x000000ffff127224 */ /* 0x000fce00078e00ff */
.L_x_3280:
        /* <DEDUP_REMOVED lines=23> */
.L_x_3278:
[----:B------:R-:W-:Y:S02]  /*1c780*/  IMAD.MOV.U32 R36, RZ, RZ, R12 ;  /* 0x000000ffff247224 */ /* 0x000fe400078e000c */
[----:B------:R-:W-:Y:S02]  /*1c790*/  IMAD.MOV.U32 R0, RZ, RZ, R13 ;  /* 0x000000ffff007224 */ /* 0x000fe400078e000d */
[----:B------:R-:W-:Y:S02]  /*1c7a0*/  IMAD.MOV.U32 R12, RZ, RZ, R26 ;  /* 0x000000ffff0c7224 */ /* 0x000fe400078e001a */
[----:B------:R-:W-:-:S07]  /*1c7b0*/  IMAD.MOV.U32 R13, RZ, RZ, R27 ;  /* 0x000000ffff0d7224 */ /* 0x000fce00078e001b */
.L_x_3279:
[----:B0-----:R-:W-:Y:S05]  /*1c7c0*/  BSYNC.RECONVERGENT B1 ;  /* 0x0000000000017941 */ /* 0x001fea0003800200 */
.L_x_3266:
        /* <DEDUP_REMOVED lines=18> */
.L_x_3282:
        /* <DEDUP_REMOVED lines=103> */
.L_x_3281:
        /* <DEDUP_REMOVED lines=50> */
.L_x_3283:
        /* <DEDUP_REMOVED lines=11> */
.L_x_3285:
        /* <DEDUP_REMOVED lines=104> */
.L_x_3284:
        /* <DEDUP_REMOVED lines=51> */
.L_x_3286:
        /* <DEDUP_REMOVED lines=19> */
.L_x_3290:
        /* <DEDUP_REMOVED lines=153> */
.L_x_3289:
        /* <DEDUP_REMOVED lines=82> */
.L_x_3292:
        /* <DEDUP_REMOVED lines=44> */
.L_x_3293:
        /* <DEDUP_REMOVED lines=21> */
.L_x_3291:
        /* <DEDUP_REMOVED lines=9> */
.L_x_3295:
        /* <DEDUP_REMOVED lines=156> */
.L_x_3294:
        /* <DEDUP_REMOVED lines=85> */
.L_x_3297:
        /* <DEDUP_REMOVED lines=47> */
.L_x_3298:
        /* <DEDUP_REMOVED lines=24> */
.L_x_3296:
[----:B------:R-:W-:-:S04]  /*204e0*/  ISETP.GE.U32.AND P0, PT, R2, R29, PT ;  /* 0x0000001d0200720c */ /* 0x000fc80003f06070 */
[----:B------:R-:W-:-:S13]  /*204f0*/  ISETP.GE.U32.AND.EX P0, PT, R3, R28, PT, P0 ;  /* 0x0000001c0300720c */ /* 0x000fda0003f06100 */
[----:B------:R-:W-:Y:S05]  /*20500*/  @!P0 BRA `(.L_x_3299) ;  /* 0x0000000000848947 */ /* 0x000fea0003800000 */
[----:B------:R-:W-:Y:S02]  /*20510*/  IMAD.MOV.U32 R2, RZ, RZ, R6 ;  /* 0x000000ffff027224 */ /* 0x000fe400078e0006 */
[----:B------:R-:W-:Y:S01]  /*20520*/  IMAD.MOV.U32 R3, RZ, RZ, R7 ;  /* 0x000000ffff037224 */ /* 0x000fe200078e0007 */
[----:B------:R-:W-:Y:S06]  /*20530*/  BRA `(.L_x_3300) ;  /* 0x0000000000887947 */ /* 0x000fec0003800000 */
.L_x_3288:
[----:B------:R-:W1:Y:S01]  /*20540*/  LDCU UR4, c[0x0][0x3c8] ;  /* 0x00007900ff0477ac */ /* 0x000e620008000800 */
[----:B------:R-:W-:Y:S02]  /*20550*/  IMAD.MOV.U32 R2, RZ, RZ, R6 ;  /* 0x000000ffff027224 */ /* 0x000fe400078e0006 */
[----:B------:R-:W-:Y:S01]  /*20560*/  IMAD.MOV.U32 R3, RZ, RZ, R7 ;  /* 0x000000ffff037224 */ /* 0x000fe200078e0007 */
[----:B-1----:R-:W-:-:S09]  /*20570*/  UISETP.NE.AND UP1, UPT, UR4, URZ, UPT ;  /* 0x000000ff0400728c */ /* 0x002fd2000bf25270 */
[----:B------:R-:W-:Y:S05]  /*20580*/  BRA.U !UP1, `(.L_x_3300) ;  /* 0x0000000109747547 */ /* 0x000fea000b800000 */
[----:B------:R-:W-:Y:S02]  /*20590*/  IMAD.MOV.U32 R15, RZ, RZ, RZ ;  /* 0x000000ffff0f7224 */ /* 0x000fe400078e00ff */
[----:B------:R-:W-:-:S07]  /*205a0*/  IMAD.MOV.U32 R20, RZ, RZ, RZ ;  /* 0x000000ffff147224 */ /* 0x000fce00078e00ff */
.L_x_3301:
        /* <DEDUP_REMOVED lines=23> */
.L_x_3299:
[----:B------:R-:W-:Y:S02]  /*20720*/  IMAD.MOV.U32 R2, RZ, RZ, R10 ;  /* 0x000000ffff027224 */ /* 0x000fe400078e000a */
[----:B------:R-:W-:Y:S02]  /*20730*/  IMAD.MOV.U32 R3, RZ, RZ, R11 ;  /* 0x000000ffff037224 */ /* 0x000fe400078e000b */
[----:B------:R-:W-:Y:S02]  /*20740*/  IMAD.MOV.U32 R10, RZ, RZ, R6 ;  /* 0x000000ffff0a7224 */ /* 0x000fe400078e0006 */
[----:B------:R-:W-:-:S07]  /*20750*/  IMAD.MOV.U32 R11, RZ, RZ, R7 ;  /* 0x000000ffff0b7224 */ /* 0x000fce00078e0007 */
.L_x_3300:
[----:B0-----:R-:W-:Y:S05]  /*20760*/  BSYNC.RECONVERGENT B1 ;  /* 0x0000000000017941 */ /* 0x001fea0003800200 */
.L_x_3287:
        /* <DEDUP_REMOVED lines=18> */
.L_x_3303:
        /* <DEDUP_REMOVED lines=103> */
.L_x_3302:
        /* <DEDUP_REMOVED lines=50> */
.L_x_3304:
        /* <DEDUP_REMOVED lines=11> */
.L_x_3306:
        /* <DEDUP_REMOVED lines=104> */
.L_x_3305:
        /* <DEDUP_REMOVED lines=51> */
.L_x_3307:
        /* <DEDUP_REMOVED lines=19> */
.L_x_3311:
        /* <DEDUP_REMOVED lines=153> */
.L_x_3310:
        /* <DEDUP_REMOVED lines=82> */
.L_x_3313:
        /* <DEDUP_REMOVED lines=44> */
.L_x_3314:
        /* <DEDUP_REMOVED lines=21> */
.L_x_3312:
        /* <DEDUP_REMOVED lines=9> */
.L_x_3316:
        /* <DEDUP_REMOVED lines=156> */
.L_x_3315:
        /* <DEDUP_REMOVED lines=85> */
.L_x_3318:
        /* <DEDUP_REMOVED lines=47> */
.L_x_3319:
        /* <DEDUP_REMOVED lines=24> */
.L_x_3317:
[----:B------:R-:W-:-:S04]  /*24480*/  ISETP.GE.U32.AND P0, PT, R4, R29, PT ;  /* 0x0000001d0400720c */ /* 0x000fc80003f06070 */
[----:B------:R-:W-:-:S13]  /*24490*/  ISETP.GE.U32.AND.EX P0, PT, R5, R28, PT, P0 ;  /* 0x0000001c0500720c */ /* 0x000fda0003f06100 */
[----:B------:R-:W-:Y:S05]  /*244a0*/  @!P0 BRA `(.L_x_3320) ;  /* 0x0000000000848947 */ /* 0x000fea0003800000 */
[----:B------:R-:W-:Y:S02]  /*244b0*/  IMAD.MOV.U32 R4, RZ, RZ, R8 ;  /* 0x000000ffff047224 */ /* 0x000fe400078e0008 */
[----:B------:R-:W-:Y:S01]  /*244c0*/  IMAD.MOV.U32 R5, RZ, RZ, R9 ;  /* 0x000000ffff057224 */ /* 0x000fe200078e0009 */
[----:B------:R-:W-:Y:S06]  /*244d0*/  BRA `(.L_x_3321) ;  /* 0x0000000000887947 */ /* 0x000fec0003800000 */
.L_x_3309:
[----:B------:R-:W1:Y:S01]  /*244e0*/  LDCU UR4, c[0x0][0x3c8] ;  /* 0x00007900ff0477ac */ /* 0x000e620008000800 */
[----:B------:R-:W-:Y:S02]  /*244f0*/  IMAD.MOV.U32 R4, RZ, RZ, R8 ;  /* 0x000000ffff047224 */ /* 0x000fe400078e0008 */
[----:B------:R-:W-:Y:S01]  /*24500*/  IMAD.MOV.U32 R5, RZ, RZ, R9 ;  /* 0x000000ffff057224 */ /* 0x000fe200078e0009 */
[----:B-1----:R-:W-:-:S09]  /*24510*/  UISETP.NE.AND UP1, UPT, UR4, URZ, UPT ;  /* 0x000000ff0400728c */ /* 0x002fd2000bf25270 */
[----:B------:R-:W-:Y:S05]  /*24520*/  BRA.U !UP1, `(.L_x_3321) ;  /* 0x0000000109747547 */ /* 0x000fea000b800000 */
[----:B------:R-:W-:Y:S02]  /*24530*/  IMAD.MOV.U32 R15, RZ, RZ, RZ ;  /* 0x000000ffff0f7224 */ /* 0x000fe400078e00ff */
[----:B------:R-:W-:-:S07]  /*24540*/  IMAD.MOV.U32 R20, RZ, RZ, RZ ;  /* 0x000000ffff147224 */ /* 0x000fce00078e00ff */
.L_x_3322:
        /* <DEDUP_REMOVED lines=23> */
.L_x_3320:
[----:B------:R-:W-:Y:S02]  /*246c0*/  IMAD.MOV.U32 R4, RZ, RZ, R16 ;  /* 0x000000ffff047224 */ /* 0x000fe400078e0010 */
[----:B------:R-:W-:Y:S02]  /*246d0*/  IMAD.MOV.U32 R5, RZ, RZ, R17 ;  /* 0x000000ffff057224 */ /* 0x000fe400078e0011 */
[----:B------:R-:W-:Y:S02]  /*246e0*/  IMAD.MOV.U32 R16, RZ, RZ, R8 ;  /* 0x000000ffff107224 */ /* 0x000fe400078e0008 */
[----:B------:R-:W-:-:S07]  /*246f0*/  IMAD.MOV.U32 R17, RZ, RZ, R9 ;  /* 0x000000ffff117224 */ /* 0x000fce00078e0009 */
.L_x_3321:
[----:B0-----:R-:W-:Y:S05]  /*24700*/  BSYNC.RECONVERGENT B1 ;  /* 0x0000000000017941 */ /* 0x001fea0003800200 */
.L_x_3308:
        /* <DEDUP_REMOVED lines=18> */
.L_x_3324:
        /* <DEDUP_REMOVED lines=103> */
.L_x_3323:
        /* <DEDUP_REMOVED lines=50> */
.L_x_3325:
        /* <DEDUP_REMOVED lines=11> */
.L_x_3327:
        /* <DEDUP_REMOVED lines=104> */
.L_x_3326:
        /* <DEDUP_REMOVED lines=51> */
.L_x_3328:
        /* <DEDUP_REMOVED lines=19> */
.L_x_3332:
        /* <DEDUP_REMOVED lines=153> */
.L_x_3331:
        /* <DEDUP_REMOVED lines=82> */
.L_x_3334:
        /* <DEDUP_REMOVED lines=44> */
.L_x_3335:
        /* <DEDUP_REMOVED lines=21> */
.L_x_3333:
        /* <DEDUP_REMOVED lines=9> */
.L_x_3337:
        /* <DEDUP_REMOVED lines=156> */
.L_x_3336:
        /* <DEDUP_REMOVED lines=85> */
.L_x_3339:
        /* <DEDUP_REMOVED lines=47> */
.L_x_3340:
        /* <DEDUP_REMOVED lines=24> */
.L_x_3338:
[----:B------:R-:W-:-:S04]  /*28420*/  ISETP.GE.U32.AND P0, PT, R6, R29, PT ;  /* 0x0000001d0600720c */ /* 0x000fc80003f06070 */
[----:B------:R-:W-:-:S13]  /*28430*/  ISETP.GE.U32.AND.EX P0, PT, R7, R28, PT, P0 ;  /* 0x0000001c0700720c */ /* 0x000fda0003f06100 */
[----:B------:R-:W-:Y:S05]  /*28440*/  @!P0 BRA `(.L_x_3341) ;  /* 0x0000000000848947 */ /* 0x000fea0003800000 */
[----:B------:R-:W-:Y:S02]  /*28450*/  IMAD.MOV.U32 R6, RZ, RZ, R12 ;  /* 0x000000ffff067224 */ /* 0x000fe400078e000c */
[----:B------:R-:W-:Y:S01]  /*28460*/  IMAD.MOV.U32 R7, RZ, RZ, R13 ;  /* 0x000000ffff077224 */ /* 0x000fe200078e000d */
[----:B------:R-:W-:Y:S06]  /*28470*/  BRA `(.L_x_3342) ;  /* 0x0000000000887947 */ /* 0x000fec0003800000 */
.L_x_3330:
[----:B------:R-:W1:Y:S01]  /*28480*/  LDCU UR4, c[0x0][0x3c8] ;  /* 0x00007900ff0477ac */ /* 0x000e620008000800 */
[----:B------:R-:W-:Y:S02]  /*28490*/  IMAD.MOV.U32 R6, RZ, RZ, R12 ;  /* 0x000000ffff067224 */ /* 0x000fe400078e000c */
[----:B------:R-:W-:Y:S01]  /*284a0*/  IMAD.MOV.U32 R7, RZ, RZ, R13 ;  /* 0x000000ffff077224 */ /* 0x000fe200078e000d */
[----:B-1----:R-:W-:-:S09]  /*284b0*/  UISETP.NE.AND UP1, UPT, UR4, URZ, UPT ;  /* 0x000000ff0400728c */ /* 0x002fd2000bf25270 */
[----:B------:R-:W-:Y:S05]  /*284c0*/  BRA.U !UP1, `(.L_x_3342) ;  /* 0x0000000109747547 */ /* 0x000fea000b800000 */
[----:B------:R-:W-:Y:S02]  /*284d0*/  IMAD.MOV.U32 R15, RZ, RZ, RZ ;  /* 0x000000ffff0f7224 */ /* 0x000fe400078e00ff */
[----:B------:R-:W-:-:S07]  /*284e0*/  IMAD.MOV.U32 R18, RZ, RZ, RZ ;  /* 0x000000ffff127224 */ /* 0x000fce00078e00ff */
.L_x_3343:
        /* <DEDUP_REMOVED lines=23> */
.L_x_3341:
[----:B------:R-:W-:Y:S02]  /*28660*/  IMAD.MOV.U32 R6, RZ, RZ, R35 ;  /* 0x000000ffff067224 */ /* 0x000fe400078e0023 */
[----:B------:R-:W-:Y:S02]  /*28670*/  IMAD.MOV.U32 R7, RZ, RZ, R14 ;  /* 0x000000ffff077224 */ /* 0x000fe400078e000e */
[----:B------:R-:W-:Y:S02]  /*28680*/  IMAD.MOV.U32 R35, RZ, RZ, R12 ;  /* 0x000000ffff237224 */ /* 0x000fe400078e000c */
[----:B------:R-:W-:-:S07]  /*28690*/  IMAD.MOV.U32 R14, RZ, RZ, R13 ;  /* 0x000000ffff0e7224 */ /* 0x000fce00078e000d */
.L_x_3342:
[----:B0-----:R-:W-:Y:S05]  /*286a0*/  BSYNC.RECONVERGENT B1 ;  /* 0x0000000000017941 */ /* 0x001fea0003800200 */
.L_x_3329:
        /* <DEDUP_REMOVED lines=18> */
.L_x_3345:
        /* <DEDUP_REMOVED lines=103> */
.L_x_3344:
        /* <DEDUP_REMOVED lines=50> */
.L_x_3346:
        /* <DEDUP_REMOVED lines=11> */
.L_x_3348:
        /* <DEDUP_REMOVED lines=104> */
.L_x_3347:
        /* <DEDUP_REMOVED lines=51> */
.L_x_3349:
        /* <DEDUP_REMOVED lines=19> */
.L_x_3353:
        /* <DEDUP_REMOVED lines=153> */
.L_x_3352:
        /* <DEDUP_REMOVED lines=82> */
.L_x_3355:
        /* <DEDUP_REMOVED lines=44> */
.L_x_3356:
        /* <DEDUP_REMOVED lines=21> */
.L_x_3354:
        /* <DEDUP_REMOVED lines=9> */
.L_x_3358:
        /* <DEDUP_REMOVED lines=156> */
.L_x_3357:
        /* <DEDUP_REMOVED lines=85> */
.L_x_3360:
        /* <DEDUP_REMOVED lines=47> */
.L_x_3361:
        /* <DEDUP_REMOVED lines=24> */
.L_x_3359:
[----:B------:R-:W-:-:S04]  /*2c3c0*/  ISETP.GE.U32.AND P0, PT, R8, R29, PT ;  /* 0x0000001d0800720c */ /* 0x000fc80003f06070 */
[----:B------:R-:W-:-:S13]  /*2c3d0*/  ISETP.GE.U32.AND.EX P0, PT, R9, R28, PT, P0 ;  /* 0x0000001c0900720c */ /* 0x000fda0003f06100 */
[----:B------:R-:W-:Y:S05]  /*2c3e0*/  @!P0 BRA `(.L_x_3362) ;  /* 0x0000000000848947 */ /* 0x000fea0003800000 */
[----:B------:R-:W-:Y:S02]  /*2c3f0*/  IMAD.MOV.U32 R40, RZ, RZ, R38 ;  /* 0x000000ffff287224 */ /* 0x000fe400078e0026 */
[----:B------:R-:W-:Y:S01]  /*2c400*/  IMAD.MOV.U32 R39, RZ, RZ, R37 ;  /* 0x000000ffff277224 */ /* 0x000fe200078e0025 */
[----:B------:R-:W-:Y:S06]  /*2c410*/  BRA `(.L_x_3363) ;  /* 0x0000000000887947 */ /* 0x000fec0003800000 */
.L_x_3351:
[----:B------:R-:W1:Y:S01]  /*2c420*/  LDCU UR4, c[0x0][0x3c8] ;  /* 0x00007900ff0477ac */ /* 0x000e620008000800 */
[----:B------:R-:W-:Y:S02]  /*2c430*/  IMAD.MOV.U32 R40, RZ, RZ, R38 ;  /* 0x000000ffff287224 */ /* 0x000fe400078e0026 */
[----:B------:R-:W-:Y:S01]  /*2c440*/  IMAD.MOV.U32 R39, RZ, RZ, R37 ;  /* 0x000000ffff277224 */ /* 0x000fe200078e0025 */
[----:B-1----:R-:W-:-:S09]  /*2c450*/  UISETP.NE.AND UP1, UPT, UR4, URZ, UPT ;  /* 0x000000ff0400728c */ /* 0x002fd2000bf25270 */
[----:B------:R-:W-:Y:S05]  /*2c460*/  BRA.U !UP1, `(.L_x_3363) ;  /* 0x0000000109747547 */ /* 0x000fea000b800000 */
[----:B------:R-:W-:-:S07]  /*2c470*/  CS2R R18, SRZ ;  /* 0x0000000000127805 */ /* 0x000fce000001ff00 */
.L_x_3364:
        /* <DEDUP_REMOVED lines=24> */
.L_x_3362:
[----:B------:R-:W-:Y:S02]  /*2c600*/  IMAD.MOV.U32 R40, RZ, RZ, R36 ;  /* 0x000000ffff287224 */ /* 0x000fe400078e0024 */
[----:B------:R-:W-:Y:S02]  /*2c610*/  IMAD.MOV.U32 R39, RZ, RZ, R0 ;  /* 0x000000ffff277224 */ /* 0x000fe400078e0000 */
[----:B------:R-:W-:Y:S02]  /*2c620*/  IMAD.MOV.U32 R36, RZ, RZ, R38 ;  /* 0x000000ffff247224 */ /* 0x000fe400078e0026 */
[----:B------:R-:W-:-:S07]  /*2c630*/  IMAD.MOV.U32 R0, RZ, RZ, R37 ;  /* 0x000000ffff007224 */ /* 0x000fce00078e0025 */
.L_x_3363:
[----:B0-----:R-:W-:Y:S05]  /*2c640*/  BSYNC.RECONVERGENT B1 ;  /* 0x0000000000017941 */ /* 0x001fea0003800200 */
.L_x_3350:
        /* <DEDUP_REMOVED lines=18> */
.L_x_3366:
        /* <DEDUP_REMOVED lines=103> */
.L_x_3365:
        /* <DEDUP_REMOVED lines=50> */
.L_x_3367:
        /* <DEDUP_REMOVED lines=11> */
.L_x_3369:
        /* <DEDUP_REMOVED lines=104> */
.L_x_3368:
        /* <DEDUP_REMOVED lines=51> */
.L_x_3370:
        /* <DEDUP_REMOVED lines=19> */
.L_x_3374:
        /* <DEDUP_REMOVED lines=153> */
.L_x_3373:
        /* <DEDUP_REMOVED lines=82> */
.L_x_3376:
        /* <DEDUP_REMOVED lines=44> */
.L_x_3377:
        /* <DEDUP_REMOVED lines=21> */
.L_x_3375:
        /* <DEDUP_REMOVED lines=9> */
.L_x_3379:
        /* <DEDUP_REMOVED lines=153> */
.L_x_3378:
        /* <DEDUP_REMOVED lines=82> */
.L_x_3381:
        /* <DEDUP_REMOVED lines=44> */
.L_x_3382:
        /* <DEDUP_REMOVED lines=21> */
.L_x_3380:
[----:B------:R-:W-:-:S04]  /*302a0*/  ISETP.GE.U32.AND P0, PT, R8, R28, PT ;  /* 0x0000001c0800720c */ /* 0x000fc80003f06070 */
[----:B------:R-:W-:-:S13]  /*302b0*/  ISETP.GE.U32.AND.EX P0, PT, R9, R29, PT, P0 ;  /* 0x0000001d0900720c */ /* 0x000fda0003f06100 */
[----:B------:R-:W-:Y:S05]  /*302c0*/  @!P0 BRA `(.L_x_3383) ;  /* 0x0000000000848947 */ /* 0x000fea0003800000 */
[----:B------:R-:W-:Y:S02]  /*302d0*/  IMAD.MOV.U32 R8, RZ, RZ, R16 ;  /* 0x000000ffff087224 */ /* 0x000fe400078e0010 */
[----:B------:R-:W-:Y:S01]  /*302e0*/  IMAD.MOV.U32 R9, RZ, RZ, R17 ;  /* 0x000000ffff097224 */ /* 0x000fe200078e0011 */
[----:B------:R-:W-:Y:S06]  /*302f0*/  BRA `(.L_x_3384) ;  /* 0x0000000000887947 */ /* 0x000fec0003800000 */
.L_x_3372:
[----:B------:R-:W1:Y:S01]  /*30300*/  LDCU UR4, c[0x0][0x3c8] ;  /* 0x00007900ff0477ac */ /* 0x000e620008000800 */
[----:B------:R-:W-:Y:S02]  /*30310*/  IMAD.MOV.U32 R8, RZ, RZ, R16 ;  /* 0x000000ffff087224 */ /* 0x000fe400078e0010 */
[----:B------:R-:W-:Y:S01]  /*30320*/  IMAD.MOV.U32 R9, RZ, RZ, R17 ;  /* 0x000000ffff097224 */ /* 0x000fe200078e0011 */
[----:B-1----:R-:W-:-:S09]  /*30330*/  UISETP.NE.AND UP1, UPT, UR4, URZ, UPT ;  /* 0x000000ff0400728c */ /* 0x002fd2000bf25270 */
[----:B------:R-:W-:Y:S05]  /*30340*/  BRA.U !UP1, `(.L_x_3384) ;  /* 0x0000000109747547 */ /* 0x000fea000b800000 */
[----:B------:R-:W-:Y:S02]  /*30350*/  IMAD.MOV.U32 R15, RZ, RZ, RZ ;  /* 0x000000ffff0f7224 */ /* 0x000fe400078e00ff */
[----:B------:R-:W-:-:S07]  /*30360*/  IMAD.MOV.U32 R20, RZ, RZ, RZ ;  /* 0x000000ffff147224 */ /* 0x000fce00078e00ff */
.L_x_3385:
        /* <DEDUP_REMOVED lines=23> */
.L_x_3383:
[----:B------:R-:W-:Y:S02]  /*304e0*/  IMAD.MOV.U32 R8, RZ, RZ, R2 ;  /* 0x000000ffff087224 */ /* 0x000fe400078e0002 */
[----:B------:R-:W-:Y:S02]  /*304f0*/  IMAD.MOV.U32 R9, RZ, RZ, R3 ;  /* 0x000000ffff097224 */ /* 0x000fe400078e0003 */
[----:B------:R-:W-:Y:S02]  /*30500*/  IMAD.MOV.U32 R2, RZ, RZ, R16 ;  /* 0x000000ffff027224 */ /* 0x000fe400078e0010 */
[----:B------:R-:W-:-:S07]  /*30510*/  IMAD.MOV.U32 R3, RZ, RZ, R17 ;  /* 0x000000ffff037224 */ /* 0x000fce00078e0011 */
.L_x_3384:
[----:B0-----:R-:W-:Y:S05]  /*30520*/  BSYNC.RECONVERGENT B1 ;  /* 0x0000000000017941 */ /* 0x001fea0003800200 */
.L_x_3371:
        /* <DEDUP_REMOVED lines=20> */
.L_x_3387:
        /* <DEDUP_REMOVED lines=103> */
.L_x_3386:
        /* <DEDUP_REMOVED lines=50> */
.L_x_3388:
        /* <DEDUP_REMOVED lines=13> */
.L_x_3390:
        /* <DEDUP_REMOVED lines=104> */
.L_x_3389:
        /* <DEDUP_REMOVED lines=51> */
.L_x_3391:
        /* <DEDUP_REMOVED lines=19> */
.L_x_3395:
        /* <DEDUP_REMOVED lines=153> */
.L_x_3394:
        /* <DEDUP_REMOVED lines=82> */
.L_x_3397:
        /* <DEDUP_REMOVED lines=44> */
.L_x_3398:
        /* <DEDUP_REMOVED lines=21> */
.L_x_3396:
        /* <DEDUP_REMOVED lines=11> */
.L_x_3400:
        /* <DEDUP_REMOVED lines=153> */
.L_x_3399:
        /* <DEDUP_REMOVED lines=82> */
.L_x_3402:
        /* <DEDUP_REMOVED lines=44> */
.L_x_3403:
        /* <DEDUP_REMOVED lines=21> */
.L_x_3401:
[----:B------:R-:W-:-:S04]  /*341e0*/  ISETP.GE.U32.AND P0, PT, R12, R26, PT ;  /* 0x0000001a0c00720c */ /* 0x000fc80003f06070 */
[----:B------:R-:W-:-:S13]  /*341f0*/  ISETP.GE.U32.AND.EX P0, PT, R13, R27, PT, P0 ;  /* 0x0000001b0d00720c */ /* 0x000fda0003f06100 */
[----:B------:R-:W-:Y:S05]  /*34200*/  @!P0 BRA `(.L_x_3404) ;  /* 0x0000000000848947 */ /* 0x000fea0003800000 */
[----:B------:R-:W-:Y:S02]  /*34210*/  IMAD.MOV.U32 R12, RZ, RZ, R35 ;  /* 0x000000ffff0c7224 */ /* 0x000fe400078e0023 */
[----:B------:R-:W-:Y:S01]  /*34220*/  IMAD.MOV.U32 R13, RZ, RZ, R14 ;  /* 0x000000ffff0d7224 */ /* 0x000fe200078e000e */
[----:B------:R-:W-:Y:S06]  /*34230*/  BRA `(.L_x_3405) ;  /* 0x0000000000887947 */ /* 0x000fec0003800000 */
.L_x_3393:
[----:B------:R-:W1:Y:S01]  /*34240*/  LDCU UR4, c[0x0][0x3c8] ;  /* 0x00007900ff0477ac */ /* 0x000e620008000800 */
[----:B------:R-:W-:Y:S02]  /*34250*/  IMAD.MOV.U32 R12, RZ, RZ, R35 ;  /* 0x000000ffff0c7224 */ /* 0x000fe400078e0023 */
[----:B------:R-:W-:Y:S01]  /*34260*/  IMAD.MOV.U32 R13, RZ, RZ, R14 ;  /* 0x000000ffff0d7224 */ /* 0x000fe200078e000e */
[----:B-1----:R-:W-:-:S09]  /*34270*/  UISETP.NE.AND UP1, UPT, UR4, URZ, UPT ;  /* 0x000000ff0400728c */ /* 0x002fd2000bf25270 */
[----:B------:R-:W-:Y:S05]  /*34280*/  BRA.U !UP1, `(.L_x_3405) ;  /* 0x0000000109747547 */ /* 0x000fea000b800000 */
[----:B------:R-:W-:-:S07]  /*34290*/  CS2R R18, SRZ ;  /* 0x0000000000127805 */ /* 0x000fce000001ff00 */
.L_x_3406:
        /* <DEDUP_REMOVED lines=24> */
.L_x_3404:
[----:B------:R-:W-:Y:S02]  /*34420*/  IMAD.MOV.U32 R12, RZ, RZ, R4 ;  /* 0x000000ffff0c7224 */ /* 0x000fe400078e0004 */
[----:B------:R-:W-:Y:S02]  /*34430*/  IMAD.MOV.U32 R13, RZ, RZ, R5 ;  /* 0x000000ffff0d7224 */ /* 0x000fe400078e0005 */
[----:B------:R-:W-:Y:S02]  /*34440*/  IMAD.MOV.U32 R4, RZ, RZ, R35 ;  /* 0x000000ffff047224 */ /* 0x000fe400078e0023 */
[----:B------:R-:W-:-:S07]  /*34450*/  IMAD.MOV.U32 R5, RZ, RZ, R14 ;  /* 0x000000ffff057224 */ /* 0x000fce00078e000e */
.L_x_3405:
[----:B0-----:R-:W-:Y:S05]  /*34460*/  BSYNC.RECONVERGENT B1 ;  /* 0x0000000000017941 */ /* 0x001fea0003800200 */
.L_x_3392:
        /* <DEDUP_REMOVED lines=18> */
.L_x_3408:
        /* <DEDUP_REMOVED lines=103> */
.L_x_3407:
        /* <DEDUP_REMOVED lines=50> */
.L_x_3409:
        /* <DEDUP_REMOVED lines=11> */
.L_x_3411:
        /* <DEDUP_REMOVED lines=104> */
.L_x_3410:
        /* <DEDUP_REMOVED lines=51> */
.L_x_3412:
        /* <DEDUP_REMOVED lines=18> */
.L_x_3416:
        /* <DEDUP_REMOVED lines=155> */
.L_x_3415:
        /* <DEDUP_REMOVED lines=84> */
.L_x_3418:
        /* <DEDUP_REMOVED lines=46> */
.L_x_3419:
        /* <DEDUP_REMOVED lines=23> */
.L_x_3417:
        /* <DEDUP_REMOVED lines=11> */
.L_x_3421:
        /* <DEDUP_REMOVED lines=153> */
.L_x_3420:
        /* <DEDUP_REMOVED lines=82> */
.L_x_3423:
        /* <DEDUP_REMOVED lines=44> */
.L_x_3424:
        /* <DEDUP_REMOVED lines=21> */
.L_x_3422:
[----:B------:R-:W-:-:S04]  /*38150*/  ISETP.GE.U32.AND P0, PT, R33, R26, PT ;  /* 0x0000001a2100720c */ /* 0x000fc80003f06070 */
[----:B------:R-:W-:-:S13]  /*38160*/  ISETP.GE.U32.AND.EX P0, PT, R14, R27, PT, P0 ;  /* 0x0000001b0e00720c */ /* 0x000fda0003f06100 */
[----:B------:R-:W-:Y:S05]  /*38170*/  @!P0 BRA `(.L_x_3425) ;  /* 0x0000000000888947 */ /* 0x000fea0003800000 */
[----:B------:R-:W-:Y:S02]  /*38180*/  IMAD.MOV.U32 R34, RZ, RZ, R36 ;  /* 0x000000ffff227224 */ /* 0x000fe400078e0024 */
[----:B------:R-:W-:Y:S01]  /*38190*/  IMAD.MOV.U32 R14, RZ, RZ, R0 ;  /* 0x000000ffff0e7224 */ /* 0x000fe200078e0000 */
[----:B------:R-:W-:Y:S06]  /*381a0*/  BRA `(.L_x_3426) ;  /* 0x00000000008c7947 */ /* 0x000fec0003800000 */
.L_x_3414:
[----:B------:R-:W1:Y:S01]  /*381b0*/  LDCU UR4, c[0x0][0x3c8] ;  /* 0x00007900ff0477ac */ /* 0x000e620008000800 */
[----:B------:R-:W-:Y:S02]  /*381c0*/  IMAD.MOV.U32 R34, RZ, RZ, R36 ;  /* 0x000000ffff227224 */ /* 0x000fe400078e0024 */
[----:B------:R-:W-:Y:S01]  /*381d0*/  IMAD.MOV.U32 R14, RZ, RZ, R0 ;  /* 0x000000ffff0e7224 */ /* 0x000fe200078e0000 */
[----:B-1----:R-:W-:-:S09]  /*381e0*/  UISETP.NE.AND UP1, UPT, UR4, URZ, UPT ;  /* 0x000000ff0400728c */ /* 0x002fd2000bf25270 */
[----:B------:R-:W-:Y:S05]  /*381f0*/  BRA.U !UP1, `(.L_x_3426) ;  /* 0x0000000109787547 */ /* 0x000fea000b800000 */
[----:B------:R-:W-:Y:S02]  /*38200*/  IMAD.MOV.U32 R19, RZ, RZ, RZ ;  /* 0x000000ffff137224 */ /* 0x000fe400078e00ff */
[----:B------:R-:W-:-:S07]  /*38210*/  IMAD.MOV.U32 R20, RZ, RZ, RZ ;  /* 0x000000ffff147224 */ /* 0x000fce00078e00ff */
.L_x_3427:
        /* <DEDUP_REMOVED lines=24> */
.L_x_3425:
[----:B------:R-:W-:Y:S02]  /*383a0*/  IMAD.MOV.U32 R34, RZ, RZ, R6 ;  /* 0x000000ffff227224 */ /* 0x000fe400078e0006 */
[----:B------:R-:W-:Y:S02]  /*383b0*/  IMAD.MOV.U32 R14, RZ, RZ, R7 ;  /* 0x000000ffff0e7224 */ /* 0x000fe400078e0007 */
[----:B------:R-:W-:Y:S02]  /*383c0*/  IMAD.MOV.U32 R6, RZ, RZ, R36 ;  /* 0x000000ffff067224 */ /* 0x000fe400078e0024 */
[----:B------:R-:W-:-:S07]  /*383d0*/  IMAD.MOV.U32 R7, RZ, RZ, R0 ;  /* 0x000000ffff077224 */ /* 0x000fce00078e0000 */
.L_x_3426:
[----:B0-----:R-:W-:Y:S05]  /*383e0*/  BSYNC.RECONVERGENT B1 ;  /* 0x0000000000017941 */ /* 0x001fea0003800200 */
.L_x_3413:
        /* <DEDUP_REMOVED lines=18> */
.L_x_3429:
        /* <DEDUP_REMOVED lines=104> */
.L_x_3428:
        /* <DEDUP_REMOVED lines=51> */
.L_x_3430:
        /* <DEDUP_REMOVED lines=11> */
.L_x_3432:
        /* <DEDUP_REMOVED lines=104> */
.L_x_3431:
        /* <DEDUP_REMOVED lines=51> */
.L_x_3433:
        /* <DEDUP_REMOVED lines=19> */
.L_x_3437:
        /* <DEDUP_REMOVED lines=155> */
.L_x_3436:
        /* <DEDUP_REMOVED lines=84> */
.L_x_3439:
        /* <DEDUP_REMOVED lines=46> */
.L_x_3440:
        /* <DEDUP_REMOVED lines=23> */
.L_x_3438:
        /* <DEDUP_REMOVED lines=11> */
.L_x_3442:
        /* <DEDUP_REMOVED lines=153> */
.L_x_3441:
        /* <DEDUP_REMOVED lines=82> */
.L_x_3444:
        /* <DEDUP_REMOVED lines=44> */
.L_x_3445:
        /* <DEDUP_REMOVED lines=21> */
.L_x_3443:
[----:B------:R-:W-:-:S04]  /*3c100*/  ISETP.GE.U32.AND P0, PT, R33, R26, PT ;  /* 0x0000001a2100720c */ /* 0x000fc80003f06070 */
[----:B------:R-:W-:-:S13]  /*3c110*/  ISETP.GE.U32.AND.EX P0, PT, R0, R27, PT, P0 ;  /* 0x0000001b0000720c */ /* 0x000fda0003f06100 */
[----:B------:R-:W-:Y:S05]  /*3c120*/  @!P0 BRA `(.L_x_3446) ;  /* 0x0000000000848947 */ /* 0x000fea0003800000 */
[----:B------:R-:W-:Y:S02]  /*3c130*/  IMAD.MOV.U32 R36, RZ, RZ, R2 ;  /* 0x000000ffff247224 */ /* 0x000fe400078e0002 */
[----:B------:R-:W-:Y:S01]  /*3c140*/  IMAD.MOV.U32 R0, RZ, RZ, R3 ;  /* 0x000000ffff007224 */ /* 0x000fe200078e0003 */
[----:B------:R-:W-:Y:S06]  /*3c150*/  BRA `(.L_x_3447) ;  /* 0x0000000000887947 */ /* 0x000fec0003800000 */
.L_x_3435:
[----:B------:R-:W1:Y:S01]  /*3c160*/  LDCU UR4, c[0x0][0x3c8] ;  /* 0x00007900ff0477ac */ /* 0x000e620008000800 */
[----:B------:R-:W-:Y:S02]  /*3c170*/  IMAD.MOV.U32 R36, RZ, RZ, R2 ;  /* 0x000000ffff247224 */ /* 0x000fe400078e0002 */
[----:B------:R-:W-:Y:S01]  /*3c180*/  IMAD.MOV.U32 R0, RZ, RZ, R3 ;  /* 0x000000ffff007224 */ /* 0x000fe200078e0003 */
[----:B-1----:R-:W-:-:S09]  /*3c190*/  UISETP.NE.AND UP1, UPT, UR4, URZ, UPT ;  /* 0x000000ff0400728c */ /* 0x002fd2000bf25270 */
[----:B------:R-:W-:Y:S05]  /*3c1a0*/  BRA.U !UP1, `(.L_x_3447) ;  /* 0x0000000109747547 */ /* 0x000fea000b800000 */
[----:B------:R-:W-:Y:S02]  /*3c1b0*/  IMAD.MOV.U32 R15, RZ, RZ, RZ ;  /* 0x000000ffff0f7224 */ /* 0x000fe400078e00ff */
[----:B------:R-:W-:-:S07]  /*3c1c0*/  IMAD.MOV.U32 R20, RZ, RZ, RZ ;  /* 0x000000ffff147224 */ /* 0x000fce00078e00ff */
.L_x_3448:
        /* <DEDUP_REMOVED lines=23> */
.L_x_3446:
[----:B------:R-:W-:Y:S02]  /*3c340*/  IMAD.MOV.U32 R36, RZ, RZ, R10 ;  /* 0x000000ffff247224 */ /* 0x000fe400078e000a */
[----:B------:R-:W-:Y:S02]  /*3c350*/  IMAD.MOV.U32 R0, RZ, RZ, R11 ;  /* 0x000000ffff007224 */ /* 0x000fe400078e000b */
[----:B------:R-:W-:Y:S02]  /*3c360*/  IMAD.MOV.U32 R10, RZ, RZ, R2 ;  /* 0x000000ffff0a7224 */ /* 0x000fe400078e0002 */
[----:B------:R-:W-:-:S07]  /*3c370*/  IMAD.MOV.U32 R11, RZ, RZ, R3 ;  /* 0x000000ffff0b7224 */ /* 0x000fce00078e0003 */
.L_x_3447:
[----:B0-----:R-:W-:Y:S05]  /*3c380*/  BSYNC.RECONVERGENT B1 ;  /* 0x0000000000017941 */ /* 0x001fea0003800200 */
.L_x_3434:
        /* <DEDUP_REMOVED lines=20> */
.L_x_3450:
        /* <DEDUP_REMOVED lines=103> */
.L_x_3449:
        /* <DEDUP_REMOVED lines=50> */
.L_x_3451:
        /* <DEDUP_REMOVED lines=13> */
.L_x_3453:
        /* <DEDUP_REMOVED lines=104> */
.L_x_3452:
        /* <DEDUP_REMOVED lines=51> */
.L_x_3454:
        /* <DEDUP_REMOVED lines=19> */
.L_x_3458:
        /* <DEDUP_REMOVED lines=153> */
.L_x_3457:
        /* <DEDUP_REMOVED lines=82> */
.L_x_3460:
        /* <DEDUP_REMOVED lines=44> */
.L_x_3461:
        /* <DEDUP_REMOVED lines=21> */
.L_x_3459:
        /* <DEDUP_REMOVED lines=11> */
.L_x_3463:
        /* <DEDUP_REMOVED lines=153> */
.L_x_3462:
        /* <DEDUP_REMOVED lines=82> */
.L_x_3465:
        /* <DEDUP_REMOVED lines=44> */
.L_x_3466:
        /* <DEDUP_REMOVED lines=21> */
.L_x_3464:
[----:B------:R-:W-:-:S04]  /*40040*/  ISETP.GE.U32.AND P0, PT, R2, R26, PT ;  /* 0x0000001a0200720c */ /* 0x000fc80003f06070 */
[----:B------:R-:W-:-:S13]  /*40050*/  ISETP.GE.U32.AND.EX P0, PT, R3, R27, PT, P0 ;  /* 0x0000001b0300720c */ /* 0x000fda0003f06100 */
[----:B------:R-:W-:Y:S05]  /*40060*/  @!P0 BRA `(.L_x_3467) ;  /* 0x0000000000848947 */ /* 0x000fea0003800000 */
[----:B------:R-:W-:Y:S02]  /*40070*/  IMAD.MOV.U32 R2, RZ, RZ, R4 ;  /* 0x000000ffff027224 */ /* 0x000fe400078e0004 */
[----:B------:R-:W-:Y:S01]  /*40080*/  IMAD.MOV.U32 R3, RZ, RZ, R5 ;  /* 0x000000ffff037224 */ /* 0x000fe200078e0005 */
[----:B------:R-:W-:Y:S06]  /*40090*/  BRA `(.L_x_3468) ;  /* 0x0000000000887947 */ /* 0x000fec0003800000 */
.L_x_3456:
[----:B------:R-:W1:Y:S01]  /*400a0*/  LDCU UR4, c[0x0][0x3c8] ;  /* 0x00007900ff0477ac */ /* 0x000e620008000800 */
[----:B------:R-:W-:Y:S02]  /*400b0*/  IMAD.MOV.U32 R2, RZ, RZ, R4 ;  /* 0x000000ffff027224 */ /* 0x000fe400078e0004 */
[----:B------:R-:W-:Y:S01]  /*400c0*/  IMAD.MOV.U32 R3, RZ, RZ, R5 ;  /* 0x000000ffff037224 */ /* 0x000fe200078e0005 */
[----:B-1----:R-:W-:-:S09]  /*400d0*/  UISETP.NE.AND UP1, UPT, UR4, URZ, UPT ;  /* 0x000000ff0400728c */ /* 0x002fd2000bf25270 */
[----:B------:R-:W-:Y:S05]  /*400e0*/  BRA.U !UP1, `(.L_x_3468) ;  /* 0x0000000109747547 */ /* 0x000fea000b800000 */
[----:B------:R-:W-:Y:S02]  /*400f0*/  IMAD.MOV.U32 R15, RZ, RZ, RZ ;  /* 0x000000ffff0f7224 */ /* 0x000fe400078e00ff */
[----:B------:R-:W-:-:S07]  /*40100*/  IMAD.MOV.U32 R20, RZ, RZ, RZ ;  /* 0x000000ffff147224 */ /* 0x000fce00078e00ff */
.L_x_3469:
        /* <DEDUP_REMOVED lines=23> */
.L_x_3467:
[----:B------:R-:W-:Y:S02]  /*40280*/  IMAD.MOV.U32 R2, RZ, RZ, R8 ;  /* 0x000000ffff027224 */ /* 0x000fe400078e0008 */
[----:B------:R-:W-:Y:S02]  /*40290*/  IMAD.MOV.U32 R3, RZ, RZ, R9 ;  /* 0x000000ffff037224 */ /* 0x000fe400078e0009 */
[----:B------:R-:W-:Y:S02]  /*402a0*/  IMAD.MOV.U32 R8, RZ, RZ, R4 ;  /* 0x000000ffff087224 */ /* 0x000fe400078e0004 */
[----:B------:R-:W-:-:S07]  /*402b0*/  IMAD.MOV.U32 R9, RZ, RZ, R5 ;  /* 0x000000ffff097224 */ /* 0x000fce00078e0005 */
.L_x_3468:
[----:B0-----:R-:W-:Y:S05]  /*402c0*/  BSYNC.RECONVERGENT B1 ;  /* 0x0000000000017941 */ /* 0x001fea0003800200 */
.L_x_3455:
        /* <DEDUP_REMOVED lines=20> */
.L_x_3471:
        /* <DEDUP_REMOVED lines=103> */
.L_x_3470:
        /* <DEDUP_REMOVED lines=50> */
.L_x_3472:
        /* <DEDUP_REMOVED lines=13> */
.L_x_3474:
        /* <DEDUP_REMOVED lines=104> */
.L_x_3473:
        /* <DEDUP_REMOVED lines=51> */
.L_x_3475:
        /* <DEDUP_REMOVED lines=19> */
.L_x_3479:
        /* <DEDUP_REMOVED lines=153> */
.L_x_3478:
        /* <DEDUP_REMOVED lines=82> */
.L_x_3481:
        /* <DEDUP_REMOVED lines=44> */
.L_x_3482:
        /* <DEDUP_REMOVED lines=21> */
.L_x_3480:
        /* <DEDUP_REMOVED lines=11> */
.L_x_3484:
        /* <DEDUP_REMOVED lines=153> */
.L_x_3483:
        /* <DEDUP_REMOVED lines=82> */
.L_x_3486:
        /* <DEDUP_REMOVED lines=44> */
.L_x_3487:
        /* <DEDUP_REMOVED lines=21> */
.L_x_3485:
[----:B------:R-:W-:-:S04]  /*43f80*/  ISETP.GE.U32.AND P0, PT, R4, R26, PT ;  /* 0x0000001a0400720c */ /* 0x000fc80003f06070 */
[----:B------:R-:W-:-:S13]  /*43f90*/  ISETP.GE.U32.AND.EX P0, PT, R5, R27, PT, P0 ;  /* 0x0000001b0500720c */ /* 0x000fda0003f06100 */
[----:B------:R-:W-:Y:S05]  /*43fa0*/  @!P0 BRA `(.L_x_3488) ;  /* 0x0000000000848947 */ /* 0x000fea0003800000 */
[----:B------:R-:W-:Y:S02]  /*43fb0*/  IMAD.MOV.U32 R4, RZ, RZ, R6 ;  /* 0x000000ffff047224 */ /* 0x000fe400078e0006 */
[----:B------:R-:W-:Y:S01]  /*43fc0*/  IMAD.MOV.U32 R5, RZ, RZ, R7 ;  /* 0x000000ffff057224 */ /* 0x000fe200078e0007 */
[----:B------:R-:W-:Y:S06]  /*43fd0*/  BRA `(.L_x_3489) ;  /* 0x0000000000887947 */ /* 0x000fec0003800000 */
.L_x_3477:
[----:B------:R-:W1:Y:S01]  /*43fe0*/  LDCU UR4, c[0x0][0x3c8] ;  /* 0x00007900ff0477ac */ /* 0x000e620008000800 */
[----:B------:R-:W-:Y:S02]  /*43ff0*/  IMAD.MOV.U32 R4, RZ, RZ, R6 ;  /* 0x000000ffff047224 */ /* 0x000fe400078e0006 */
[----:B------:R-:W-:Y:S01]  /*44000*/  IMAD.MOV.U32 R5, RZ, RZ, R7 ;  /* 0x000000ffff057224 */ /* 0x000fe200078e0007 */
[----:B-1----:R-:W-:-:S09]  /*44010*/  UISETP.NE.AND UP1, UPT, UR4, URZ, UPT ;  /* 0x000000ff0400728c */ /* 0x002fd2000bf25270 */
[----:B------:R-:W-:Y:S05]  /*44020*/  BRA.U !UP1, `(.L_x_3489) ;  /* 0x0000000109747547 */ /* 0x000fea000b800000 */
[----:B------:R-:W-:Y:S02]  /*44030*/  IMAD.MOV.U32 R15, RZ, RZ, RZ ;  /* 0x000000ffff0f7224 */ /* 0x000fe400078e00ff */
[----:B------:R-:W-:-:S07]  /*44040*/  IMAD.MOV.U32 R20, RZ, RZ, RZ ;  /* 0x000000ffff147224 */ /* 0x000fce00078e00ff */
.L_x_3490:
        /* <DEDUP_REMOVED lines=23> */
.L_x_3488:
[----:B------:R-:W-:Y:S02]  /*441c0*/  IMAD.MOV.U32 R4, RZ, RZ, R12 ;  /* 0x000000ffff047224 */ /* 0x000fe400078e000c */
[----:B------:R-:W-:Y:S02]  /*441d0*/  IMAD.MOV.U32 R5, RZ, RZ, R13 ;  /* 0x000000ffff057224 */ /* 0x000fe400078e000d */
[----:B------:R-:W-:Y:S02]  /*441e0*/  IMAD.MOV.U32 R12, RZ, RZ, R6 ;  /* 0x000000ffff0c7224 */ /* 0x000fe400078e0006 */
[----:B------:R-:W-:-:S07]  /*441f0*/  IMAD.MOV.U32 R13, RZ, RZ, R7 ;  /* 0x000000ffff0d7224 */ /* 0x000fce00078e0007 */
.L_x_3489:
[----:B0-----:R-:W-:Y:S05]  /*44200*/  BSYNC.RECONVERGENT B1 ;  /* 0x0000000000017941 */ /* 0x001fea0003800200 */
.L_x_3476:
        /* <DEDUP_REMOVED lines=20> */
.L_x_3492:
        /* <DEDUP_REMOVED lines=103> */
.L_x_3491:
        /* <DEDUP_REMOVED lines=50> */
.L_x_3493:
        /* <DEDUP_REMOVED lines=13> */
.L_x_3495:
        /* <DEDUP_REMOVED lines=104> */
.L_x_3494:
        /* <DEDUP_REMOVED lines=51> */
.L_x_3496:
        /* <DEDUP_REMOVED lines=19> */
.L_x_3500:
        /* <DEDUP_REMOVED lines=153> */
.L_x_3499:
        /* <DEDUP_REMOVED lines=82> */
.L_x_3502:
        /* <DEDUP_REMOVED lines=44> */
.L_x_3503:
        /* <DEDUP_REMOVED lines=21> */
.L_x_3501:
        /* <DEDUP_REMOVED lines=11> */
.L_x_3505:
        /* <DEDUP_REMOVED lines=153> */
.L_x_3504:
        /* <DEDUP_REMOVED lines=82> */
.L_x_3507:
        /* <DEDUP_REMOVED lines=44> */
.L_x_3508:
        /* <DEDUP_REMOVED lines=21> */
.L_x_3506:
[----:B------:R-:W-:-:S04]  /*47ec0*/  ISETP.GE.U32.AND P0, PT, R6, R26, PT ;  /* 0x0000001a0600720c */ /* 0x000fc80003f06070 */
[----:B------:R-:W-:-:S13]  /*47ed0*/  ISETP.GE.U32.AND.EX P0, PT, R7, R27, PT, P0 ;  /* 0x0000001b0700720c */ /* 0x000fda0003f06100 */
[----:B------:R-:W-:Y:S05]  /*47ee0*/  @!P0 BRA `(.L_x_3509) ;  /* 0x0000000000848947 */ /* 0x000fea0003800000 */
[----:B------:R-:W-:Y:S02]  /*47ef0*/  IMAD.MOV.U32 R38, RZ, RZ, R40 ;  /* 0x000000ffff267224 */ /* 0x000fe400078e0028 */
[----:B------:R-:W-:Y:S01]  /*47f00*/  IMAD.MOV.U32 R35, RZ, RZ, R39 ;  /* 0x000000ffff237224 */ /* 0x000fe200078e0027 */
[----:B------:R-:W-:Y:S06]  /*47f10*/  BRA `(.L_x_3510) ;  /* 0x0000000000887947 */ /* 0x000fec0003800000 */
.L_x_3498:
[----:B------:R-:W1:Y:S01]  /*47f20*/  LDCU UR4, c[0x0][0x3c8] ;  /* 0x00007900ff0477ac */ /* 0x000e620008000800 */
[----:B------:R-:W-:Y:S02]  /*47f30*/  IMAD.MOV.U32 R38, RZ, RZ, R40 ;  /* 0x000000ffff267224 */ /* 0x000fe400078e0028 */
[----:B------:R-:W-:Y:S01]  /*47f40*/  IMAD.MOV.U32 R35, RZ, RZ, R39 ;  /* 0x000000ffff237224 */ /* 0x000fe200078e0027 */
[----:B-1----:R-:W-:-:S09]  /*47f50*/  UISETP.NE.AND UP1, UPT, UR4, URZ, UPT ;  /* 0x000000ff0400728c */ /* 0x002fd2000bf25270 */
[----:B------:R-:W-:Y:S05]  /*47f60*/  BRA.U !UP1, `(.L_x_3510) ;  /* 0x0000000109747547 */ /* 0x000fea000b800000 */
[----:B------:R-:W-:-:S07]  /*47f70*/  CS2R R18, SRZ ;  /* 0x0000000000127805 */ /* 0x000fce000001ff00 */
.L_x_3511:
        /* <DEDUP_REMOVED lines=24> */
.L_x_3509:
[----:B------:R-:W-:Y:S02]  /*48100*/  IMAD.MOV.U32 R38, RZ, RZ, R34 ;  /* 0x000000ffff267224 */ /* 0x000fe400078e0022 */
[----:B------:R-:W-:Y:S02]  /*48110*/  IMAD.MOV.U32 R35, RZ, RZ, R14 ;  /* 0x000000ffff237224 */ /* 0x000fe400078e000e */
[----:B------:R-:W-:Y:S02]  /*48120*/  IMAD.MOV.U32 R34, RZ, RZ, R40 ;  /* 0x000000ffff227224 */ /* 0x000fe400078e0028 */
[----:B------:R-:W-:-:S07]  /*48130*/  IMAD.MOV.U32 R14, RZ, RZ, R39 ;  /* 0x000000ffff0e7224 */ /* 0x000fce00078e0027 */
.L_x_3510:
[----:B0-----:R-:W-:Y:S05]  /*48140*/  BSYNC.RECONVERGENT B1 ;  /* 0x0000000000017941 */ /* 0x001fea0003800200 */
.L_x_3497:
        /* <DEDUP_REMOVED lines=20> */
.L_x_3513:
        /* <DEDUP_REMOVED lines=103> */
.L_x_3512:
        /* <DEDUP_REMOVED lines=50> */
.L_x_3514:
        /* <DEDUP_REMOVED lines=13> */
.L_x_3516:
        /* <DEDUP_REMOVED lines=104> */
.L_x_3515:
        /* <DEDUP_REMOVED lines=51> */
.L_x_3517:
        /* <DEDUP_REMOVED lines=19> */
.L_x_3521:
        /* <DEDUP_REMOVED lines=153> */
.L_x_3520:
        /* <DEDUP_REMOVED lines=82> */
.L_x_3523:
        /* <DEDUP_REMOVED lines=44> */
.L_x_3524:
        /* <DEDUP_REMOVED lines=21> */
.L_x_3522:
        /* <DEDUP_REMOVED lines=11> */
.L_x_3526:
        /* <DEDUP_REMOVED lines=156> */
.L_x_3525:
        /* <DEDUP_REMOVED lines=85> */
.L_x_3528:
        /* <DEDUP_REMOVED lines=47> */
.L_x_3529:
        /* <DEDUP_REMOVED lines=24> */
.L_x_3527:
[----:B------:R-:W-:-:S04]  /*4bec0*/  ISETP.GE.U32.AND P0, PT, R6, R27, PT ;  /* 0x0000001b0600720c */ /* 0x000fc80003f06070 */
[----:B------:R-:W-:-:S13]  /*4bed0*/  ISETP.GE.U32.AND.EX P0, PT, R7, R26, PT, P0 ;  /* 0x0000001a0700720c */ /* 0x000fda0003f06100 */
[----:B------:R-:W-:Y:S05]  /*4bee0*/  @!P0 BRA `(.L_x_3530) ;  /* 0x0000000000848947 */ /* 0x000fea0003800000 */
[----:B------:R-:W-:Y:S02]  /*4bef0*/  IMAD.MOV.U32 R6, RZ, RZ, R8 ;  /* 0x000000ffff067224 */ /* 0x000fe400078e0008 */
[----:B------:R-:W-:Y:S01]  /*4bf00*/  IMAD.MOV.U32 R7, RZ, RZ, R9 ;  /* 0x000000ffff077224 */ /* 0x000fe200078e0009 */
[----:B------:R-:W-:Y:S06]  /*4bf10*/  BRA `(.L_x_3531) ;  /* 0x0000000000887947 */ /* 0x000fec0003800000 */
.L_x_3519:
[----:B------:R-:W1:Y:S01]  /*4bf20*/  LDCU UR4, c[0x0][0x3c8] ;  /* 0x00007900ff0477ac */ /* 0x000e620008000800 */
[----:B------:R-:W-:Y:S02]  /*4bf30*/  IMAD.MOV.U32 R6, RZ, RZ, R8 ;  /* 0x000000ffff067224 */ /* 0x000fe400078e0008 */
[----:B------:R-:W-:Y:S01]  /*4bf40*/  IMAD.MOV.U32 R7, RZ, RZ, R9 ;  /* 0x000000ffff077224 */ /* 0x000fe200078e0009 */
[----:B-1----:R-:W-:-:S09]  /*4bf50*/  UISETP.NE.AND UP1, UPT, UR4, URZ, UPT ;  /* 0x000000ff0400728c */ /* 0x002fd2000bf25270 */
[----:B------:R-:W-:Y:S05]  /*4bf60*/  BRA.U !UP1, `(.L_x_3531) ;  /* 0x0000000109747547 */ /* 0x000fea000b800000 */
[----:B------:R-:W-:-:S07]  /*4bf70*/  CS2R R18, SRZ ;  /* 0x0000000000127805 */ /* 0x000fce000001ff00 */
.L_x_3532:
        /* <DEDUP_REMOVED lines=24> */
.L_x_3530:
[----:B------:R-:W-:Y:S02]  /*4c100*/  IMAD.MOV.U32 R6, RZ, RZ, R36 ;  /* 0x000000ffff067224 */ /* 0x000fe400078e0024 */
[----:B------:R-:W-:Y:S02]  /*4c110*/  IMAD.MOV.U32 R7, RZ, RZ, R0 ;  /* 0x000000ffff077224 */ /* 0x000fe400078e0000 */
[----:B------:R-:W-:Y:S02]  /*4c120*/  IMAD.MOV.U32 R36, RZ, RZ, R8 ;  /* 0x000000ffff247224 */ /* 0x000fe400078e0008 */
[----:B------:R-:W-:-:S07]  /*4c130*/  IMAD.MOV.U32 R0, RZ, RZ, R9 ;  /* 0x000000ffff007224 */ /* 0x000fce00078e0009 */
.L_x_3531:
[----:B0-----:R-:W-:Y:S05]  /*4c140*/  BSYNC.RECONVERGENT B1 ;  /* 0x0000000000017941 */ /* 0x001fea0003800200 */
.L_x_3518:
        /* <DEDUP_REMOVED lines=20> */
.L_x_3534:
        /* <DEDUP_REMOVED lines=103> */
.L_x_3533:
        /* <DEDUP_REMOVED lines=50> */
.L_x_3535:
        /* <DEDUP_REMOVED lines=13> */
.L_x_3537:
        /* <DEDUP_REMOVED lines=104> */
.L_x_3536:
        /* <DEDUP_REMOVED lines=51> */
.L_x_3538:
        /* <DEDUP_REMOVED lines=19> */
.L_x_3542:
        /* <DEDUP_REMOVED lines=153> */
.L_x_3541:
        /* <DEDUP_REMOVED lines=82> */
.L_x_3544:
        /* <DEDUP_REMOVED lines=44> */
.L_x_3545:
        /* <DEDUP_REMOVED lines=21> */
.L_x_3543:
        /* <DEDUP_REMOVED lines=11> */
.L_x_3547:
        /* <DEDUP_REMOVED lines=156> */
.L_x_3546:
        /* <DEDUP_REMOVED lines=85> */
.L_x_3549:
        /* <DEDUP_REMOVED lines=47> */
.L_x_3550:
        /* <DEDUP_REMOVED lines=24> */
.L_x_3548:
[----:B------:R-:W-:-:S04]  /*4fec0*/  ISETP.GE.U32.AND P0, PT, R8, R27, PT ;  /* 0x0000001b0800720c */ /* 0x000fc80003f06070 */
[----:B------:R-:W-:-:S13]  /*4fed0*/  ISETP.GE.U32.AND.EX P0, PT, R9, R26, PT, P0 ;  /* 0x0000001a0900720c */ /* 0x000fda0003f06100 */
[----:B------:R-:W-:Y:S05]  /*4fee0*/  @!P0 BRA `(.L_x_3551) ;  /* 0x0000000000848947 */ /* 0x000fea0003800000 */
[----:B------:R-:W-:Y:S02]  /*4fef0*/  IMAD.MOV.U32 R8, RZ, RZ, R12 ;  /* 0x000000ffff087224 */ /* 0x000fe400078e000c */
[----:B------:R-:W-:Y:S01]  /*4ff00*/  IMAD.MOV.U32 R9, RZ, RZ, R13 ;  /* 0x000000ffff097224 */ /* 0x000fe200078e000d */
[----:B------:R-:W-:Y:S06]  /*4ff10*/  BRA `(.L_x_3552) ;  /* 0x0000000000887947 */ /* 0x000fec0003800000 */
.L_x_3540:
[----:B------:R-:W1:Y:S01]  /*4ff20*/  LDCU UR4, c[0x0][0x3c8] ;  /* 0x00007900ff0477ac */ /* 0x000e620008000800 */
[----:B------:R-:W-:Y:S02]  /*4ff30*/  IMAD.MOV.U32 R8, RZ, RZ, R12 ;  /* 0x000000ffff087224 */ /* 0x000fe400078e000c */
[----:B------:R-:W-:Y:S01]  /*4ff40*/  IMAD.MOV.U32 R9, RZ, RZ, R13 ;  /* 0x000000ffff097224 */ /* 0x000fe200078e000d */
[----:B-1----:R-:W-:-:S09]  /*4ff50*/  UISETP.NE.AND UP1, UPT, UR4, URZ, UPT ;  /* 0x000000ff0400728c */ /* 0x002fd2000bf25270 */
[----:B------:R-:W-:Y:S05]  /*4ff60*/  BRA.U !UP1, `(.L_x_3552) ;  /* 0x0000000109747547 */ /* 0x000fea000b800000 */
[----:B------:R-:W-:Y:S02]  /*4ff70*/  IMAD.MOV.U32 R15, RZ, RZ, RZ ;  /* 0x000000ffff0f7224 */ /* 0x000fe400078e00ff */
[----:B------:R-:W-:-:S07]  /*4ff80*/  IMAD.MOV.U32 R20, RZ, RZ, RZ ;  /* 0x000000ffff147224 */ /* 0x000fce00078e00ff */
.L_x_3553:
        /* <DEDUP_REMOVED lines=23> */
.L_x_3551:
[----:B------:R-:W-:Y:S02]  /*50100*/  IMAD.MOV.U32 R8, RZ, RZ, R2 ;  /* 0x000000ffff087224 */ /* 0x000fe400078e0002 */
[----:B------:R-:W-:Y:S02]  /*50110*/  IMAD.MOV.U32 R9, RZ, RZ, R3 ;  /* 0x000000ffff097224 */ /* 0x000fe400078e0003 */
[----:B------:R-:W-:Y:S02]  /*50120*/  IMAD.MOV.U32 R2, RZ, RZ, R12 ;  /* 0x000000ffff027224 */ /* 0x000fe400078e000c */
[----:B------:R-:W-:-:S07]  /*50130*/  IMAD.MOV.U32 R3, RZ, RZ, R13 ;  /* 0x000000ffff037224 */ /* 0x000fce00078e000d */
.L_x_3552:
[----:B0-----:R-:W-:Y:S05]  /*50140*/  BSYNC.RECONVERGENT B1 ;  /* 0x0000000000017941 */ /* 0x001fea0003800200 */
.L_x_3539:
        /* <DEDUP_REMOVED lines=20> */
.L_x_3555:
        /* <DEDUP_REMOVED lines=103> */
.L_x_3554:
        /* <DEDUP_REMOVED lines=50> */
.L_x_3556:
        /* <DEDUP_REMOVED lines=13> */
.L_x_3558:
        /* <DEDUP_REMOVED lines=104> */
.L_x_3557:
        /* <DEDUP_REMOVED lines=51> */
.L_x_3559:
        /* <DEDUP_REMOVED lines=19> */
.L_x_3563:
        /* <DEDUP_REMOVED lines=153> */
.L_x_3562:
        /* <DEDUP_REMOVED lines=82> */
.L_x_3565:
        /* <DEDUP_REMOVED lines=44> */
.L_x_3566:
        /* <DEDUP_REMOVED lines=21> */
.L_x_3564:
        /* <DEDUP_REMOVED lines=11> */
.L_x_3568:
        /* <DEDUP_REMOVED lines=156> */
.L_x_3567:
        /* <DEDUP_REMOVED lines=85> */
.L_x_3570:
        /* <DEDUP_REMOVED lines=47> */
.L_x_3571:
        /* <DEDUP_REMOVED lines=24> */
.L_x_3569:
[----:B------:R-:W-:-:S04]  /*53ec0*/  ISETP.GE.U32.AND P0, PT, R12, R27, PT ;  /* 0x0000001b0c00720c */ /* 0x000fc80003f06070 */
[----:B------:R-:W-:-:S13]  /*53ed0*/  ISETP.GE.U32.AND.EX P0, PT, R13, R26, PT, P0 ;  /* 0x0000001a0d00720c */ /* 0x000fda0003f06100 */
[----:B------:R-:W-:Y:S05]  /*53ee0*/  @!P0 BRA `(.L_x_3572) ;  /* 0x0000000000848947 */ /* 0x000fea0003800000 */
[----:B------:R-:W-:Y:S02]  /*53ef0*/  IMAD.MOV.U32 R20, RZ, RZ, R34 ;  /* 0x000000ffff147224 */ /* 0x000fe400078e0022 */
[----:B------:R-:W-:Y:S01]  /*53f00*/  IMAD.MOV.U32 R21, RZ, RZ, R14 ;  /* 0x000000ffff157224 */ /* 0x000fe200078e000e */
[----:B------:R-:W-:Y:S06]  /*53f10*/  BRA `(.L_x_3573) ;  /* 0x0000000000887947 */ /* 0x000fec0003800000 */
.L_x_3561:
[----:B------:R-:W1:Y:S01]  /*53f20*/  LDCU UR4, c[0x0][0x3c8] ;  /* 0x00007900ff0477ac */ /* 0x000e620008000800 */
[----:B------:R-:W-:Y:S02]  /*53f30*/  IMAD.MOV.U32 R20, RZ, RZ, R34 ;  /* 0x000000ffff147224 */ /* 0x000fe400078e0022 */
[----:B------:R-:W-:Y:S01]  /*53f40*/  IMAD.MOV.U32 R21, RZ, RZ, R14 ;  /* 0x000000ffff157224 */ /* 0x000fe200078e000e */
[----:B-1----:R-:W-:-:S09]  /*53f50*/  UISETP.NE.AND UP1, UPT, UR4, URZ, UPT ;  /* 0x000000ff0400728c */ /* 0x002fd2000bf25270 */
[----:B------:R-:W-:Y:S05]  /*53f60*/  BRA.U !UP1, `(.L_x_3573) ;  /* 0x0000000109747547 */ /* 0x000fea000b800000 */
[----:B------:R-:W-:-:S07]  /*53f70*/  CS2R R18, SRZ ;  /* 0x0000000000127805 */ /* 0x000fce000001ff00 */
.L_x_3574:
        /* <DEDUP_REMOVED lines=24> */
.L_x_3572:
[----:B------:R-:W-:Y:S02]  /*54100*/  IMAD.MOV.U32 R20, RZ, RZ, R4 ;  /* 0x000000ffff147224 */ /* 0x000fe400078e0004 */
[----:B------:R-:W-:Y:S02]  /*54110*/  IMAD.MOV.U32 R21, RZ, RZ, R5 ;  /* 0x000000ffff157224 */ /* 0x000fe400078e0005 */
[----:B------:R-:W-:Y:S02]  /*54120*/  IMAD.MOV.U32 R4, RZ, RZ, R34 ;  /* 0x000000ffff047224 */ /* 0x000fe400078e0022 */
[----:B------:R-:W-:-:S07]  /*54130*/  IMAD.MOV.U32 R5, RZ, RZ, R14 ;  /* 0x000000ffff057224 */ /* 0x000fce00078e000e */
.L_x_3573:
[----:B0-----:R-:W-:Y:S05]  /*54140*/  BSYNC.RECONVERGENT B1 ;  /* 0x0000000000017941 */ /* 0x001fea0003800200 */
.L_x_3560:
        /* <DEDUP_REMOVED lines=18> */
.L_x_3576:
        /* <DEDUP_REMOVED lines=103> */
.L_x_3575:
        /* <DEDUP_REMOVED lines=50> */
.L_x_3577:
        /* <DEDUP_REMOVED lines=11> */
.L_x_3579:
        /* <DEDUP_REMOVED lines=104> */
.L_x_3578:
        /* <DEDUP_REMOVED lines=51> */
.L_x_3580:
        /* <DEDUP_REMOVED lines=18> */
.L_x_3584:
        /* <DEDUP_REMOVED lines=155> */
.L_x_3583:
        /* <DEDUP_REMOVED lines=84> */
.L_x_3586:
        /* <DEDUP_REMOVED lines=46> */
.L_x_3587:
        /* <DEDUP_REMOVED lines=23> */
.L_x_3585:
        /* <DEDUP_REMOVED lines=11> */
.L_x_3589:
        /* <DEDUP_REMOVED lines=156> */
.L_x_3588:
        /* <DEDUP_REMOVED lines=85> */
.L_x_3591:
        /* <DEDUP_REMOVED lines=47> */
.L_x_3592:
        /* <DEDUP_REMOVED lines=24> */
.L_x_3590:
[----:B------:R-:W-:-:S04]  /*57ef0*/  ISETP.GE.U32.AND P0, PT, R33, R27, PT ;  /* 0x0000001b2100720c */ /* 0x000fc80003f06070 */
[----:B------:R-:W-:-:S13]  /*57f00*/  ISETP.GE.U32.AND.EX P0, PT, R12, R26, PT, P0 ;  /* 0x0000001a0c00720c */ /* 0x000fda0003f06100 */
[----:B------:R-:W-:Y:S05]  /*57f10*/  @!P0 BRA `(.L_x_3593) ;  /* 0x0000000000888947 */ /* 0x000fea0003800000 */
[----:B------:R-:W-:Y:S02]  /*57f20*/  IMAD.MOV.U32 R12, RZ, RZ, R36 ;  /* 0x000000ffff0c7224 */ /* 0x000fe400078e0024 */
[----:B------:R-:W-:Y:S01]  /*57f30*/  IMAD.MOV.U32 R13, RZ, RZ, R0 ;  /* 0x000000ffff0d7224 */ /* 0x000fe200078e0000 */
[----:B------:R-:W-:Y:S06]  /*57f40*/  BRA `(.L_x_3594) ;  /* 0x00000000008c7947 */ /* 0x000fec0003800000 */
.L_x_3582:
[----:B------:R-:W1:Y:S01]  /*57f50*/  LDCU UR4, c[0x0][0x3c8] ;  /* 0x00007900ff0477ac */ /* 0x000e620008000800 */
[----:B------:R-:W-:Y:S02]  /*57f60*/  IMAD.MOV.U32 R12, RZ, RZ, R36 ;  /* 0x000000ffff0c7224 */ /* 0x000fe400078e0024 */
[----:B------:R-:W-:Y:S01]  /*57f70*/  IMAD.MOV.U32 R13, RZ, RZ, R0 ;  /* 0x000000ffff0d7224 */ /* 0x000fe200078e0000 */
[----:B-1----:R-:W-:-:S09]  /*57f80*/  UISETP.NE.AND UP1, UPT, UR4, URZ, UPT ;  /* 0x000000ff0400728c */ /* 0x002fd2000bf25270 */
[----:B------:R-:W-:Y:S05]  /*57f90*/  BRA.U !UP1, `(.L_x_3594) ;  /* 0x0000000109787547 */ /* 0x000fea000b800000 */
[----:B------:R-:W-:Y:S02]  /*57fa0*/  IMAD.MOV.U32 R17, RZ, RZ, RZ ;  /* 0x000000ffff117224 */ /* 0x000fe400078e00ff */
[----:B------:R-:W-:-:S07]  /*57fb0*/  IMAD.MOV.U32 R18, RZ, RZ, RZ ;  /* 0x000000ffff127224 */ /* 0x000fce00078e00ff */
.L_x_3595:
        /* <DEDUP_REMOVED lines=24> */
.L_x_3593:
[----:B------:R-:W-:Y:S02]  /*58140*/  IMAD.MOV.U32 R12, RZ, RZ, R10 ;  /* 0x000000ffff0c7224 */ /* 0x000fe400078e000a */
[----:B------:R-:W-:Y:S02]  /*58150*/  IMAD.MOV.U32 R13, RZ, RZ, R11 ;  /* 0x000000ffff0d7224 */ /* 0x000fe400078e000b */
[----:B------:R-:W-:Y:S02]  /*58160*/  IMAD.MOV.U32 R10, RZ, RZ, R36 ;  /* 0x000000ffff0a7224 */ /* 0x000fe400078e0024 */
[----:B------:R-:W-:-:S07]  /*58170*/  IMAD.MOV.U32 R11, RZ, RZ, R0 ;  /* 0x000000ffff0b7224 */ /* 0x000fce00078e0000 */
.L_x_3594:
[----:B0-----:R-:W-:Y:S05]  /*58180*/  BSYNC.RECONVERGENT B1 ;  /* 0x0000000000017941 */ /* 0x001fea0003800200 */
.L_x_3581:
        /* <DEDUP_REMOVED lines=20> */
.L_x_3597:
        /* <DEDUP_REMOVED lines=104> */
.L_x_3596:
        /* <DEDUP_REMOVED lines=50> */
.L_x_3598:
        /* <DEDUP_REMOVED lines=13> */
.L_x_3600:
        /* <DEDUP_REMOVED lines=104> */
.L_x_3599:
        /* <DEDUP_REMOVED lines=51> */
.L_x_3601:
        /* <DEDUP_REMOVED lines=18> */
.L_x_3605:
        /* <DEDUP_REMOVED lines=155> */
.L_x_3604:
        /* <DEDUP_REMOVED lines=84> */
.L_x_3607:
        /* <DEDUP_REMOVED lines=46> */
.L_x_3608:
        /* <DEDUP_REMOVED lines=23> */
.L_x_3606:
        /* <DEDUP_REMOVED lines=9> */
.L_x_3610:
        /* <DEDUP_REMOVED lines=156> */
.L_x_3609:
        /* <DEDUP_REMOVED lines=84> */
.L_x_3612:
        /* <DEDUP_REMOVED lines=47> */
.L_x_3613:
        /* <DEDUP_REMOVED lines=24> */
.L_x_3611:
[----:B------:R-:W-:-:S04]  /*5bf50*/  ISETP.GE.U32.AND P0, PT, R34, R29, PT ;  /* 0x0000001d2200720c */ /* 0x000fc80003f06070 */
[----:B------:R-:W-:-:S13]  /*5bf60*/  ISETP.GE.U32.AND.EX P0, PT, R0, R28, PT, P0 ;  /* 0x0000001c0000720c */ /* 0x000fda0003f06100 */
[----:B------:R-:W-:Y:S05]  /*5bf70*/  @!P0 BRA `(.L_x_3614) ;  /* 0x0000000000848947 */ /* 0x000fea0003800000 */
[----:B------:R-:W-:Y:S02]  /*5bf80*/  IMAD.MOV.U32 R16, RZ, RZ, R2 ;  /* 0x000000ffff107224 */ /* 0x000fe400078e0002 */
[----:B------:R-:W-:Y:S01]  /*5bf90*/  IMAD.MOV.U32 R17, RZ, RZ, R3 ;  /* 0x000000ffff117224 */ /* 0x000fe200078e0003 */
[----:B------:R-:W-:Y:S06]  /*5bfa0*/  BRA `(.L_x_3615) ;  /* 0x0000000000887947 */ /* 0x000fec0003800000 */
.L_x_3603:
[----:B------:R-:W1:Y:S01]  /*5bfb0*/  LDCU UR4, c[0x0][0x3c8] ;  /* 0x00007900ff0477ac */ /* 0x000e620008000800 */
[----:B------:R-:W-:Y:S02]  /*5bfc0*/  IMAD.MOV.U32 R16, RZ, RZ, R2 ;  /* 0x000000ffff107224 */ /* 0x000fe400078e0002 */
[----:B------:R-:W-:Y:S01]  /*5bfd0*/  IMAD.MOV.U32 R17, RZ, RZ, R3 ;  /* 0x000000ffff117224 */ /* 0x000fe200078e0003 */
[----:B-1----:R-:W-:-:S09]  /*5bfe0*/  UISETP.NE.AND UP1, UPT, UR4, URZ, UPT ;  /* 0x000000ff0400728c */ /* 0x002fd2000bf25270 */
[----:B------:R-:W-:Y:S05]  /*5bff0*/  BRA.U !UP1, `(.L_x_3615) ;  /* 0x0000000109747547 */ /* 0x000fea000b800000 */
[----:B------:R-:W-:-:S07]  /*5c000*/  CS2R R18, SRZ ;  /* 0x0000000000127805 */ /* 0x000fce000001ff00 */
.L_x_3616:
        /* <DEDUP_REMOVED lines=24> */
.L_x_3614:
[----:B------:R-:W-:Y:S02]  /*5c190*/  IMAD.MOV.U32 R16, RZ, RZ, R6 ;  /* 0x000000ffff107224 */ /* 0x000fe400078e0006 */
[----:B------:R-:W-:Y:S02]  /*5c1a0*/  IMAD.MOV.U32 R17, RZ, RZ, R7 ;  /* 0x000000ffff117224 */ /* 0x000fe400078e0007 */
[----:B------:R-:W-:Y:S02]  /*5c1b0*/  IMAD.MOV.U32 R6, RZ, RZ, R2 ;  /* 0x000000ffff067224 */ /* 0x000fe400078e0002 */
[----:B------:R-:W-:-:S07]  /*5c1c0*/  IMAD.MOV.U32 R7, RZ, RZ, R3 ;  /* 0x000000ffff077224 */ /* 0x000fce00078e0003 */
.L_x_3615:
[----:B0-----:R-:W-:Y:S05]  /*5c1d0*/  BSYNC.RECONVERGENT B1 ;  /* 0x0000000000017941 */ /* 0x001fea0003800200 */
.L_x_3602:
        /* <DEDUP_REMOVED lines=20> */
.L_x_3618:
        /* <DEDUP_REMOVED lines=104> */
.L_x_3617:
        /* <DEDUP_REMOVED lines=50> */
.L_x_3619:
        /* <DEDUP_REMOVED lines=13> */
.L_x_3621:
        /* <DEDUP_REMOVED lines=104> */
.L_x_3620:
        /* <DEDUP_REMOVED lines=51> */
.L_x_3622:
        /* <DEDUP_REMOVED lines=19> */
.L_x_3626:
        /* <DEDUP_REMOVED lines=155> */
.L_x_3625:
        /* <DEDUP_REMOVED lines=84> */
.L_x_3628:
        /* <DEDUP_REMOVED lines=46> */
.L_x_3629:
        /* <DEDUP_REMOVED lines=23> */
.L_x_3627:
        /* <DEDUP_REMOVED lines=11> */
.L_x_3631:
        /* <DEDUP_REMOVED lines=156> */
.L_x_3630:
        /* <DEDUP_REMOVED lines=84> */
.L_x_3633:
        /* <DEDUP_REMOVED lines=47> */
.L_x_3634:
        /* <DEDUP_REMOVED lines=24> */
.L_x_3632:
[----:B------:R-:W-:-:S04]  /*5ffd0*/  ISETP.GE.U32.AND P0, PT, R0, R29, PT ;  /* 0x0000001d0000720c */ /* 0x000fc80003f06070 */
[----:B------:R-:W-:-:S13]  /*5ffe0*/  ISETP.GE.U32.AND.EX P0, PT, R2, R28, PT, P0 ;  /* 0x0000001c0200720c */ /* 0x000fda0003f06100 */
[----:B------:R-:W-:Y:S05]  /*5fff0*/  @!P0 BRA `(.L_x_3635) ;  /* 0x0000000000848947 */ /* 0x000fea0003800000 */
[----:B------:R-:W-:Y:S02]  /*60000*/  IMAD.MOV.U32 R24, RZ, RZ, R4 ;  /* 0x000000ffff187224 */ /* 0x000fe400078e0004 */
[----:B------:R-:W-:Y:S01]  /*60010*/  IMAD.MOV.U32 R25, RZ, RZ, R5 ;  /* 0x000000ffff197224 */ /* 0x000fe200078e0005 */
[----:B------:R-:W-:Y:S06]  /*60020*/  BRA `(.L_x_3636) ;  /* 0x0000000000887947 */ /* 0x000fec0003800000 */
.L_x_3624:
[----:B------:R-:W1:Y:S01]  /*60030*/  LDCU UR4, c[0x0][0x3c8] ;  /* 0x00007900ff0477ac */ /* 0x000e620008000800 */
[----:B------:R-:W-:Y:S02]  /*60040*/  IMAD.MOV.U32 R24, RZ, RZ, R4 ;  /* 0x000000ffff187224 */ /* 0x000fe400078e0004 */
[----:B------:R-:W-:Y:S01]  /*60050*/  IMAD.MOV.U32 R25, RZ, RZ, R5 ;  /* 0x000000ffff197224 */ /* 0x000fe200078e0005 */
[----:B-1----:R-:W-:-:S09]  /*60060*/  UISETP.NE.AND UP1, UPT, UR4, URZ, UPT ;  /* 0x000000ff0400728c */ /* 0x002fd2000bf25270 */
[----:B------:R-:W-:Y:S05]  /*60070*/  BRA.U !UP1, `(.L_x_3636) ;  /* 0x0000000109747547 */ /* 0x000fea000b800000 */
[----:B------:R-:W-:-:S07]  /*60080*/  CS2R R18, SRZ ;  /* 0x0000000000127805 */ /* 0x000fce000001ff00 */
.L_x_3637:
        /* <DEDUP_REMOVED lines=24> */
.L_x_3635:
[----:B------:R-:W-:Y:S02]  /*60210*/  IMAD.MOV.U32 R24, RZ, RZ, R8 ;  /* 0x000000ffff187224 */ /* 0x000fe400078e0008 */
[----:B------:R-:W-:Y:S02]  /*60220*/  IMAD.MOV.U32 R25, RZ, RZ, R9 ;  /* 0x000000ffff197224 */ /* 0x000fe400078e0009 */
[----:B------:R-:W-:Y:S02]  /*60230*/  IMAD.MOV.U32 R8, RZ, RZ, R4 ;  /* 0x000000ffff087224 */ /* 0x000fe400078e0004 */
[----:B------:R-:W-:-:S07]  /*60240*/  IMAD.MOV.U32 R9, RZ, RZ, R5 ;  /* 0x000000ffff097224 */ /* 0x000fce00078e0005 */
.L_x_3636:
[----:B0-----:R-:W-:Y:S05]  /*60250*/  BSYNC.RECONVERGENT B1 ;  /* 0x0000000000017941 */ /* 0x001fea0003800200 */
.L_x_3623:
        /* <DEDUP_REMOVED lines=20> */
.L_x_3639:
        /* <DEDUP_REMOVED lines=104> */
.L_x_3638:
        /* <DEDUP_REMOVED lines=50> */
.L_x_3640:
        /* <DEDUP_REMOVED lines=13> */
.L_x_3642:
        /* <DEDUP_REMOVED lines=104> */
.L_x_3641:
        /* <DEDUP_REMOVED lines=51> */
.L_x_3643:
        /* <DEDUP_REMOVED lines=19> */
.L_x_3647:
        /* <DEDUP_REMOVED lines=155> */
.L_x_3646:
        /* <DEDUP_REMOVED lines=84> */
.L_x_3649:
        /* <DEDUP_REMOVED lines=46> */
.L_x_3650:
        /* <DEDUP_REMOVED lines=23> */
.L_x_3648:
        /* <DEDUP_REMOVED lines=11> */
.L_x_3652:
        /* <DEDUP_REMOVED lines=153> */
.L_x_3651:
        /* <DEDUP_REMOVED lines=82> */
.L_x_3654:
        /* <DEDUP_REMOVED lines=44> */
.L_x_3655:
        /* <DEDUP_REMOVED lines=21> */
.L_x_3653:
[----:B------:R-:W-:-:S04]  /*63fa0*/  ISETP.GE.U32.AND P0, PT, R0, R28, PT ;  /* 0x0000001c0000720c */ /* 0x000fc80003f06070 */
[----:B------:R-:W-:-:S13]  /*63fb0*/  ISETP.GE.U32.AND.EX P0, PT, R2, R29, PT, P0 ;  /* 0x0000001d0200720c */ /* 0x000fda0003f06100 */
[----:B------:R-:W-:Y:S05]  /*63fc0*/  @!P0 BRA `(.L_x_3656) ;  /* 0x0000000000848947 */ /* 0x000fea0003800000 */
[----:B------:R-:W-:Y:S02]  /*63fd0*/  IMAD.MOV.U32 R4, RZ, RZ, R38 ;  /* 0x000000ffff047224 */ /* 0x000fe400078e0026 */
[----:B------:R-:W-:Y:S01]  /*63fe0*/  IMAD.MOV.U32 R5, RZ, RZ, R35 ;  /* 0x000000ffff057224 */ /* 0x000fe200078e0023 */
[----:B------:R-:W-:Y:S06]  /*63ff0*/  BRA `(.L_x_3657) ;  /* 0x0000000000887947 */ /* 0x000fec0003800000 */
.L_x_3645:
[----:B------:R-:W1:Y:S01]  /*64000*/  LDCU UR4, c[0x0][0x3c8] ;  /* 0x00007900ff0477ac */ /* 0x000e620008000800 */
[----:B------:R-:W-:Y:S02]  /*64010*/  IMAD.MOV.U32 R4, RZ, RZ, R38 ;  /* 0x000000ffff047224 */ /* 0x000fe400078e0026 */
[----:B------:R-:W-:Y:S01]  /*64020*/  IMAD.MOV.U32 R5, RZ, RZ, R35 ;  /* 0x000000ffff057224 */ /* 0x000fe200078e0023 */
[----:B-1----:R-:W-:-:S09]  /*64030*/  UISETP.NE.AND UP1, UPT, UR4, URZ, UPT ;  /* 0x000000ff0400728c */ /* 0x002fd2000bf25270 */
[----:B------:R-:W-:Y:S05]  /*64040*/  BRA.U !UP1, `(.L_x_3657) ;  /* 0x0000000109747547 */ /* 0x000fea000b800000 */
[----:B------:R-:W-:-:S07]  /*64050*/  CS2R R14, SRZ ;  /* 0x00000000000e7805 */ /* 0x000fce000001ff00 */
.L_x_3658:
        /* <DEDUP_REMOVED lines=24> */
.L_x_3656:
[----:B------:R-:W-:Y:S02]  /*641e0*/  IMAD.MOV.U32 R4, RZ, RZ, R20 ;  /* 0x000000ffff047224 */ /* 0x000fe400078e0014 */
[----:B------:R-:W-:Y:S02]  /*641f0*/  IMAD.MOV.U32 R5, RZ, RZ, R21 ;  /* 0x000000ffff057224 */ /* 0x000fe400078e0015 */
[----:B------:R-:W-:Y:S02]  /*64200*/  IMAD.MOV.U32 R20, RZ, RZ, R38 ;  /* 0x000000ffff147224 */ /* 0x000fe400078e0026 */
[----:B------:R-:W-:-:S07]  /*64210*/  IMAD.MOV.U32 R21, RZ, RZ, R35 ;  /* 0x000000ffff157224 */ /* 0x000fce00078e0023 */
.L_x_3657:
[----:B0-----:R-:W-:Y:S05]  /*64220*/  BSYNC.RECONVERGENT B1 ;  /* 0x0000000000017941 */ /* 0x001fea0003800200 */
.L_x_3644:
        /* <DEDUP_REMOVED lines=20> */
.L_x_3660:
        /* <DEDUP_REMOVED lines=104> */
.L_x_3659:
        /* <DEDUP_REMOVED lines=50> */
.L_x_3661:
        /* <DEDUP_REMOVED lines=13> */
.L_x_3663:
        /* <DEDUP_REMOVED lines=104> */
.L_x_3662:
        /* <DEDUP_REMOVED lines=51> */
.L_x_3664:
        /* <DEDUP_REMOVED lines=19> */
.L_x_3668:
        /* <DEDUP_REMOVED lines=155> */
.L_x_3667:
        /* <DEDUP_REMOVED lines=84> */
.L_x_3670:
        /* <DEDUP_REMOVED lines=46> */
.L_x_3671:
        /* <DEDUP_REMOVED lines=23> */
.L_x_3669:
        /* <DEDUP_REMOVED lines=11> */
.L_x_3673:
        /* <DEDUP_REMOVED lines=153> */
.L_x_3672:
        /* <DEDUP_REMOVED lines=82> */
.L_x_3675:
        /* <DEDUP_REMOVED lines=44> */
.L_x_3676:
        /* <DEDUP_REMOVED lines=21> */
.L_x_3674:
[----:B------:R-:W-:-:S04]  /*67f70*/  ISETP.GE.U32.AND P0, PT, R0, R30, PT ;  /* 0x0000001e0000720c */ /* 0x000fc80003f06070 */
[----:B------:R-:W-:-:S13]  /*67f80*/  ISETP.GE.U32.AND.EX P0, PT, R2, R31, PT, P0 ;  /* 0x0000001f0200720c */ /* 0x000fda0003f06100 */
[----:B------:R-:W-:Y:S05]  /*67f90*/  @!P0 BRA `(.L_x_3677) ;  /* 0x0000000000848947 */ /* 0x000fea0003800000 */
[----:B------:R-:W-:Y:S02]  /*67fa0*/  IMAD.MOV.U32 R14, RZ, RZ, R6 ;  /* 0x000000ffff0e7224 */ /* 0x000fe400078e0006 */
[----:B------:R-:W-:Y:S01]  /*67fb0*/  IMAD.MOV.U32 R15, RZ, RZ, R7 ;  /* 0x000000ffff0f7224 */ /* 0x000fe200078e0007 */
[----:B------:R-:W-:Y:S06]  /*67fc0*/  BRA `(.L_x_3678) ;  /* 0x0000000000887947 */ /* 0x000fec0003800000 */
.L_x_3666:
[----:B------:R-:W1:Y:S01]  /*67fd0*/  LDCU UR4, c[0x0][0x3c8] ;  /* 0x00007900ff0477ac */ /* 0x000e620008000800 */
[----:B------:R-:W-:Y:S02]  /*67fe0*/  IMAD.MOV.U32 R14, RZ, RZ, R6 ;  /* 0x000000ffff0e7224 */ /* 0x000fe400078e0006 */
[----:B------:R-:W-:Y:S01]  /*67ff0*/  IMAD.MOV.U32 R15, RZ, RZ, R7 ;  /* 0x000000ffff0f7224 */ /* 0x000fe200078e0007 */
[----:B-1----:R-:W-:-:S09]  /*68000*/  UISETP.NE.AND UP1, UPT, UR4, URZ, UPT ;  /* 0x000000ff0400728c */ /* 0x002fd2000bf25270 */
[----:B------:R-:W-:Y:S05]  /*68010*/  BRA.U !UP1, `(.L_x_3678) ;  /* 0x0000000109747547 */ /* 0x000fea000b800000 */
[----:B------:R-:W-:-:S07]  /*68020*/  CS2R R18, SRZ ;  /* 0x0000000000127805 */ /* 0x000fce000001ff00 */
.L_x_3679:
        /* <DEDUP_REMOVED lines=24> */
.L_x_3677:
[----:B------:R-:W-:Y:S02]  /*681b0*/  IMAD.MOV.U32 R14, RZ, RZ, R12 ;  /* 0x000000ffff0e7224 */ /* 0x000fe400078e000c */
[----:B------:R-:W-:Y:S02]  /*681c0*/  IMAD.MOV.U32 R15, RZ, RZ, R13 ;  /* 0x000000ffff0f7224 */ /* 0x000fe400078e000d */
[----:B------:R-:W-:Y:S02]  /*681d0*/  IMAD.MOV.U32 R12, RZ, RZ, R6 ;  /* 0x000000ffff0c7224 */ /* 0x000fe400078e0006 */
[----:B------:R-:W-:-:S07]  /*681e0*/  IMAD.MOV.U32 R13, RZ, RZ, R7 ;  /* 0x000000ffff0d7224 */ /* 0x000fce00078e0007 */
.L_x_3678:
[----:B0-----:R-:W-:Y:S05]  /*681f0*/  BSYNC.RECONVERGENT B1 ;  /* 0x0000000000017941 */ /* 0x001fea0003800200 */
.L_x_3665:
        /* <DEDUP_REMOVED lines=20> */
.L_x_3681:
        /* <DEDUP_REMOVED lines=104> */
.L_x_3680:
        /* <DEDUP_REMOVED lines=51> */
.L_x_3682:
        /* <DEDUP_REMOVED lines=13> */
.L_x_3684:
        /* <DEDUP_REMOVED lines=104> */
.L_x_3683:
        /* <DEDUP_REMOVED lines=51> */
.L_x_3685:
        /* <DEDUP_REMOVED lines=19> */
.L_x_3689:
        /* <DEDUP_REMOVED lines=155> */
.L_x_3688:
        /* <DEDUP_REMOVED lines=84> */
.L_x_3691:
        /* <DEDUP_REMOVED lines=46> */
.L_x_3692:
        /* <DEDUP_REMOVED lines=23> */
.L_x_3690:
        /* <DEDUP_REMOVED lines=11> */
.L_x_3694:
        /* <DEDUP_REMOVED lines=153> */
.L_x_3693:
        /* <DEDUP_REMOVED lines=82> */
.L_x_3696:
        /* <DEDUP_REMOVED lines=44> */
.L_x_3697:
        /* <DEDUP_REMOVED lines=21> */
.L_x_3695:
[----:B------:R-:W-:-:S04]  /*6bf50*/  ISETP.GE.U32.AND P0, PT, R0, R30, PT ;  /* 0x0000001e0000720c */ /* 0x000fc80003f06070 */
[----:B------:R-:W-:-:S13]  /*6bf60*/  ISETP.GE.U32.AND.EX P0, PT, R2, R31, PT, P0 ;  /* 0x0000001f0200720c */ /* 0x000fda0003f06100 */
[----:B------:R-:W-:Y:S05]  /*6bf70*/  @!P0 BRA `(.L_x_3698) ;  /* 0x0000000000848947 */ /* 0x000fea0003800000 */
[----:B------:R-:W-:Y:S02]  /*6bf80*/  IMAD.MOV.U32 R18, RZ, RZ, R8 ;  /* 0x000000ffff127224 */ /* 0x000fe400078e0008 */
[----:B------:R-:W-:Y:S01]  /*6bf90*/  IMAD.MOV.U32 R19, RZ, RZ, R9 ;  /* 0x000000ffff137224 */ /* 0x000fe200078e0009 */
[----:B------:R-:W-:Y:S06]  /*6bfa0*/  BRA `(.L_x_3699) ;  /* 0x0000000000887947 */ /* 0x000fec0003800000 */
.L_x_3687:
[----:B------:R-:W1:Y:S01]  /*6bfb0*/  LDCU UR4, c[0x0][0x3c8] ;  /* 0x00007900ff0477ac */ /* 0x000e620008000800 */
[----:B------:R-:W-:Y:S02]  /*6bfc0*/  IMAD.MOV.U32 R18, RZ, RZ, R8 ;  /* 0x000000ffff127224 */ /* 0x000fe400078e0008 */
[----:B------:R-:W-:Y:S01]  /*6bfd0*/  IMAD.MOV.U32 R19, RZ, RZ, R9 ;  /* 0x000000ffff137224 */ /* 0x000fe200078e0009 */
[----:B-1----:R-:W-:-:S09]  /*6bfe0*/  UISETP.NE.AND UP1, UPT, UR4, URZ, UPT ;  /* 0x000000ff0400728c */ /* 0x002fd2000bf25270 */
[----:B------:R-:W-:Y:S05]  /*6bff0*/  BRA.U !UP1, `(.L_x_3699) ;  /* 0x0000000109747547 */ /* 0x000fea000b800000 */
[----:B------:R-:W-:-:S07]  /*6c000*/  CS2R R22, SRZ ;  /* 0x0000000000167805 */ /* 0x000fce000001ff00 */
.L_x_3700:
        /* <DEDUP_REMOVED lines=24> */
.L_x_3698:
[----:B------:R-:W-:Y:S02]  /*6c190*/  IMAD.MOV.U32 R18, RZ, RZ, R16 ;  /* 0x000000ffff127224 */ /* 0x000fe400078e0010 */
[----:B------:R-:W-:Y:S02]  /*6c1a0*/  IMAD.MOV.U32 R19, RZ, RZ, R17 ;  /* 0x000000ffff137224 */ /* 0x000fe400078e0011 */
[----:B------:R-:W-:Y:S02]  /*6c1b0*/  IMAD.MOV.U32 R16, RZ, RZ, R8 ;  /* 0x000000ffff107224 */ /* 0x000fe400078e0008 */
[----:B------:R-:W-:-:S07]  /*6c1c0*/  IMAD.MOV.U32 R17, RZ, RZ, R9 ;  /* 0x000000ffff117224 */ /* 0x000fce00078e0009 */
.L_x_3699:
[----:B0-----:R-:W-:Y:S05]  /*6c1d0*/  BSYNC.RECONVERGENT B1 ;  /* 0x0000000000017941 */ /* 0x001fea0003800200 */
.L_x_3686:
        /* <DEDUP_REMOVED lines=20> */
.L_x_3702:
        /* <DEDUP_REMOVED lines=104> */
.L_x_3701:
        /* <DEDUP_REMOVED lines=51> */
.L_x_3703:
        /* <DEDUP_REMOVED lines=13> */
.L_x_3705:
        /* <DEDUP_REMOVED lines=104> */
.L_x_3704:
        /* <DEDUP_REMOVED lines=51> */
.L_x_3706:
        /* <DEDUP_REMOVED lines=18> */
.L_x_3709:
        /* <DEDUP_REMOVED lines=155> */
.L_x_3708:
        /* <DEDUP_REMOVED lines=84> */
.L_x_3711:
        /* <DEDUP_REMOVED lines=46> */
.L_x_3712:
        /* <DEDUP_REMOVED lines=23> */
.L_x_3710:
        /* <DEDUP_REMOVED lines=11> */
.L_x_3714:
        /* <DEDUP_REMOVED lines=153> */
.L_x_3713:
        /* <DEDUP_REMOVED lines=82> */
.L_x_3716:
        /* <DEDUP_REMOVED lines=44> */
.L_x_3717:
        /* <DEDUP_REMOVED lines=21> */
.L_x_3715:
[----:B------:R-:W-:-:S04]  /*6ff20*/  ISETP.GE.U32.AND P0, PT, R0, R30, PT ;  /* 0x0000001e0000720c */ /* 0x000fc80003f06070 */
[----:B------:R-:W-:-:S13]  /*6ff30*/  ISETP.GE.U32.AND.EX P0, PT, R2, R31, PT, P0 ;  /* 0x0000001f0200720c */ /* 0x000fda0003f06100 */
[----:B------:R-:W-:Y:S05]  /*6ff40*/  @!P0 BRA `(.L_x_3718) ;  /* 0x0000000000848947 */ /* 0x000fea0003800000 */
[----:B------:R-:W-:Y:S02]  /*6ff50*/  IMAD.MOV.U32 R26, RZ, RZ, R20 ;  /* 0x000000ffff1a7224 */ /* 0x000fe400078e0014 */
[----:B------:R-:W-:Y:S01]  /*6ff60*/  IMAD.MOV.U32 R27, RZ, RZ, R21 ;  /* 0x000000ffff1b7224 */ /* 0x000fe200078e0015 */
[----:B------:R-:W-:Y:S06]  /*6ff70*/  BRA `(.L_x_3719) ;  /* 0x0000003800107947 */ /* 0x000fec0003800000 */
.L_x_3707:
[----:B------:R-:W1:Y:S01]  /*6ff80*/  LDCU UR4, c[0x0][0x3c8] ;  /* 0x00007900ff0477ac */ /* 0x000e620008000800 */
[----:B------:R-:W-:Y:S02]  /*6ff90*/  IMAD.MOV.U32 R26, RZ, RZ, R20 ;  /* 0x000000ffff1a7224 */ /* 0x000fe400078e0014 */
[----:B------:R-:W-:Y:S01]  /*6ffa0*/  IMAD.MOV.U32 R27, RZ, RZ, R21 ;  /* 0x000000ffff1b7224 */ /* 0x000fe200078e0015 */
[----:B-1----:R-:W-:-:S09]  /*6ffb0*/  UISETP.NE.AND UP1, UPT, UR4, URZ, UPT ;  /* 0x000000ff0400728c */ /* 0x002fd2000bf25270 */
[----:B------:R-:W-:Y:S05]  /*6ffc0*/  BRA.U !UP1, `(.L_x_3719) ;  /* 0x0000003509fc7547 */ /* 0x000fea000b800000 */
[----:B------:R-:W-:-:S07]  /*6ffd0*/  CS2R R8, SRZ ;  /* 0x0000000000087805 */ /* 0x000fce000001ff00 */
.L_x_3720:
        /* <DEDUP_REMOVED lines=24> */
.L_x_3718:
[----:B------:R-:W-:Y:S02]  /*70160*/  IMAD.MOV.U32 R26, RZ, RZ, R24 ;  /* 0x000000ffff1a7224 */ /* 0x000fe400078e0018 */
[----:B------:R-:W-:Y:S02]  /*70170*/  IMAD.MOV.U32 R27, RZ, RZ, R25 ;  /* 0x000000ffff1b7224 */ /* 0x000fe400078e0019 */
[----:B------:R-:W-:Y:S02]  /*70180*/  IMAD.MOV.U32 R24, RZ, RZ, R20 ;  /* 0x000000ffff187224 */ /* 0x000fe400078e0014 */
[----:B------:R-:W-:Y:S01]  /*70190*/  IMAD.MOV.U32 R25, RZ, RZ, R21 ;  /* 0x000000ffff197224 */ /* 0x000fe200078e0015 */
[----:B------:R-:W-:Y:S06]  /*701a0*/  BRA `(.L_x_3719) ;  /* 0x0000003400847947 */ /* 0x000fec0003800000 */
.L_x_3133:
[----:B------:R-:W-:-:S09]  /*701b0*/  UISETP.NE.AND UP0, UPT, UR22, URZ, UPT ;  /* 0x000000ff1600728c */ /* 0x000fd2000bf05270 */
[----:B------:R-:W-:Y:S05]  /*701c0*/  BRA.U !UP0, `(.L_x_3719) ;  /* 0x00000035087c7547 */ /* 0x000fea000b800000 */
[----:B------:R-:W-:Y:S01]  /*701d0*/  BSSY.RECONVERGENT B1, `(.L_x_3721) ;  /* 0x000001e000017945 */ /* 0x000fe20003800200 */
[----:B------:R-:W-:Y:S01]  /*701e0*/  IMAD.MOV.U32 R7, RZ, RZ, RZ ;  /* 0x000000ffff077224 */ /* 0x000fe200078e00ff */
[----:B------:R-:W1:Y:S01]  /*701f0*/  LDCU UR4, c[0x0][0x3c8] ;  /* 0x00007900ff0477ac */ /* 0x000e620008000800 */
[----:B------:R-:W-:-:S07]  /*70200*/  IMAD.MOV.U32 R22, RZ, RZ, RZ ;  /* 0x000000ffff167224 */ /* 0x000fce00078e00ff */
.L_x_3723:
        /* <DEDUP_REMOVED lines=26> */
.L_x_3722:
[----:B-1----:R-:W-:Y:S05]  /*703b0*/  BSYNC.RECONVERGENT B1 ;  /* 0x0000000000017941 */ /* 0x002fea0003800200 */
.L_x_3721:
[----:B------:R-:W-:Y:S01]  /*703c0*/  BSSY.RECONVERGENT B1, `(.L_x_3724) ;  /* 0x000001e000017945 */ /* 0x000fe20003800200 */
[----:B------:R-:W-:Y:S01]  /*703d0*/  IMAD.MOV.U32 R11, RZ, RZ, RZ ;  /* 0x000000ffff0b7224 */ /* 0x000fe200078e00ff */
[----:B------:R-:W1:Y:S01]  /*703e0*/  LDCU UR4, c[0x0][0x3c8] ;  /* 0x00007900ff0477ac */ /* 0x000e620008000800 */
[----:B------:R-:W-:-:S07]  /*703f0*/  IMAD.MOV.U32 R22, RZ, RZ, RZ ;  /* 0x000000ffff167224 */ /* 0x000fce00078e00ff */
.L_x_3726:
        /* <DEDUP_REMOVED lines=26> */
.L_x_3725:
[----:B-1----:R-:W-:Y:S05]  /*705a0*/  BSYNC.RECONVERGENT B1 ;  /* 0x0000000000017941 */ /* 0x002fea0003800200 */
.L_x_3724:
[----:B------:R-:W-:Y:S01]  /*705b0*/  BSSY.RECONVERGENT B1, `(.L_x_3727) ;  /* 0x000001e000017945 */ /* 0x000fe20003800200 */
[----:B------:R-:W-:Y:S01]  /*705c0*/  IMAD.MOV.U32 R21, RZ, RZ, RZ ;  /* 0x000000ffff157224 */ /* 0x000fe200078e00ff */
[----:B------:R-:W0:Y:S01]  /*705d0*/  LDCU UR4, c[0x0][0x3c8] ;  /* 0x00007900ff0477ac */ /* 0x000e220008000800 */
[----:B------:R-:W-:-:S07]  /*705e0*/  IMAD.MOV.U32 R22, RZ, RZ, RZ ;  /* 0x000000ffff167224 */ /* 0x000fce00078e00ff */
.L_x_3729:
        /* <DEDUP_REMOVED lines=26> */
.L_x_3728:
[----:B0-----:R-:W-:Y:S05]  /*70790*/  BSYNC.RECONVERGENT B1 ;  /* 0x0000000000017941 */ /* 0x001fea0003800200 */
.L_x_3727:
[----:B------:R-:W-:Y:S01]  /*707a0*/  BSSY.RECONVERGENT B1, `(.L_x_3730) ;  /* 0x000001e000017945 */ /* 0x000fe20003800200 */
[----:B------:R-:W-:Y:S01]  /*707b0*/  IMAD.MOV.U32 R23, RZ, RZ, RZ ;  /* 0x000000ffff177224 */ /* 0x000fe200078e00ff */
[----:B------:R-:W0:Y:S01]  /*707c0*/  LDCU UR4, c[0x0][0x3c8] ;  /* 0x00007900ff0477ac */ /* 0x000e220008000800 */
[----:B------:R-:W-:-:S07]  /*707d0*/  IMAD.MOV.U32 R24, RZ, RZ, RZ ;  /* 0x000000ffff187224 */ /* 0x000fce00078e00ff */
.L_x_3732:
        /* <DEDUP_REMOVED lines=26> */
.L_x_3731:
[----:B0-----:R-:W-:Y:S05]  /*70980*/  BSYNC.RECONVERGENT B1 ;  /* 0x0000000000017941 */ /* 0x001fea0003800200 */
.L_x_3730:
[----:B------:R-:W-:Y:S01]  /*70990*/  BSSY.RECONVERGENT B1, `(.L_x_3733) ;  /* 0x000001e000017945 */ /* 0x000fe20003800200 */
[----:B------:R-:W-:Y:S01]  /*709a0*/  IMAD.MOV.U32 R25, RZ, RZ, RZ ;  /* 0x000000ffff197224 */ /* 0x000fe200078e00ff */
[----:B------:R-:W0:Y:S01]  /*709b0*/  LDCU UR4, c[0x0][0x3c8] ;  /* 0x00007900ff0477ac */ /* 0x000e220008000800 */
[----:B------:R-:W-:-:S07]  /*709c0*/  IMAD.MOV.U32 R26, RZ, RZ, RZ ;  /* 0x000000ffff1a7224 */ /* 0x000fce00078e00ff */
.L_x_3735:
        /* <DEDUP_REMOVED lines=26> */
.L_x_3734:
[----:B0-----:R-:W-:Y:S05]  /*70b70*/  BSYNC.RECONVERGENT B1 ;  /* 0x0000000000017941 */ /* 0x001fea0003800200 */
.L_x_3733:
[----:B------:R-:W-:Y:S01]  /*70b80*/  BSSY.RECONVERGENT B1, `(.L_x_3736) ;  /* 0x000001e000017945 */ /* 0x000fe20003800200 */
[----:B------:R-:W-:Y:S01]  /*70b90*/  IMAD.MOV.U32 R25, RZ, RZ, RZ ;  /* 0x000000ffff197224 */ /* 0x000fe200078e00ff */
[----:B------:R-:W0:Y:S01]  /*70ba0*/  LDCU UR4, c[0x0][0x3c8] ;  /* 0x00007900ff0477ac */ /* 0x000e220008000800 */
[----:B------:R-:W-:-:S07]  /*70bb0*/  IMAD.MOV.U32 R26, RZ, RZ, RZ ;  /* 0x000000ffff1a7224 */ /* 0x000fce00078e00ff */
.L_x_3738:
        /* <DEDUP_REMOVED lines=26> */
.L_x_3737:
[----:B0-----:R-:W-:Y:S05]  /*70d60*/  BSYNC.RECONVERGENT B1 ;  /* 0x0000000000017941 */ /* 0x001fea0003800200 */
.L_x_3736:
[----:B------:R-:W-:Y:S01]  /*70d70*/  BSSY.RECONVERGENT B1, `(.L_x_3739) ;  /* 0x000001e000017945 */ /* 0x000fe20003800200 */
[----:B------:R-:W-:Y:S01]  /*70d80*/  IMAD.MOV.U32 R25, RZ, RZ, RZ ;  /* 0x000000ffff197224 */ /* 0x000fe200078e00ff */
[----:B------:R-:W0:Y:S01]  /*70d90*/  LDCU UR4, c[0x0][0x3c8] ;  /* 0x00007900ff0477ac */ /* 0x000e220008000800 */
[----:B------:R-:W-:-:S07]  /*70da0*/  IMAD.MOV.U32 R26, RZ, RZ, RZ ;  /* 0x000000ffff1a7224 */ /* 0x000fce00078e00ff */
.L_x_3741:
        /* <DEDUP_REMOVED lines=26> */
.L_x_3740:
[----:B0-----:R-:W-:Y:S05]  /*70f50*/  BSYNC.RECONVERGENT B1 ;  /* 0x0000000000017941 */ /* 0x001fea0003800200 */
.L_x_3739:
[----:B------:R-:W-:Y:S01]  /*70f60*/  BSSY.RECONVERGENT B1, `(.L_x_3742) ;  /* 0x000001e000017945 */ /* 0x000fe20003800200 */
[----:B------:R-:W-:Y:S01]  /*70f70*/  IMAD.MOV.U32 R25, RZ, RZ, RZ ;  /* 0x000000ffff197224 */ /* 0x000fe200078e00ff */
[----:B------:R-:W0:Y:S01]  /*70f80*/  LDCU UR4, c[0x0][0x3c8] ;  /* 0x00007900ff0477ac */ /* 0x000e220008000800 */
[----:B------:R-:W-:-:S07]  /*70f90*/  IMAD.MOV.U32 R26, RZ, RZ, RZ ;  /* 0x000000ffff1a7224 */ /* 0x000fce00078e00ff */
.L_x_3744:
        /* <DEDUP_REMOVED lines=26> */
.L_x_3743:
[----:B0-----:R-:W-:Y:S05]  /*71140*/  BSYNC.RECONVERGENT B1 ;  /* 0x0000000000017941 */ /* 0x001fea0003800200 */
.L_x_3742:
[----:B------:R-:W-:Y:S01]  /*71150*/  BSSY.RECONVERGENT B1, `(.L_x_3745) ;  /* 0x000001e000017945 */ /* 0x000fe20003800200 */
[----:B------:R-:W-:Y:S01]  /*71160*/  IMAD.MOV.U32 R25, RZ, RZ, RZ ;  /* 0x000000ffff197224 */ /* 0x000fe200078e00ff */
[----:B------:R-:W0:Y:S01]  /*71170*/  LDCU UR4, c[0x0][0x3c8] ;  /* 0x00007900ff0477ac */ /* 0x000e220008000800 */
[----:B------:R-:W-:-:S07]  /*71180*/  IMAD.MOV.U32 R26, RZ, RZ, RZ ;  /* 0x000000ffff1a7224 */ /* 0x000fce00078e00ff */
.L_x_3747:
        /* <DEDUP_REMOVED lines=26> */
.L_x_3746:
[----:B0-----:R-:W-:Y:S05]  /*71330*/  BSYNC.RECONVERGENT B1 ;  /* 0x0000000000017941 */ /* 0x001fea0003800200 */
.L_x_3745:
[----:B------:R-:W-:Y:S01]  /*71340*/  BSSY.RECONVERGENT B1, `(.L_x_3748) ;  /* 0x000001e000017945 */ /* 0x000fe20003800200 */
[----:B------:R-:W-:Y:S01]  /*71350*/  IMAD.MOV.U32 R25, RZ, RZ, RZ ;  /* 0x000000ffff197224 */ /* 0x000fe200078e00ff */
[----:B------:R-:W0:Y:S01]  /*71360*/  LDCU UR4, c[0x0][0x3c8] ;  /* 0x00007900ff0477ac */ /* 0x000e220008000800 */
[----:B------:R-:W-:-:S07]  /*71370*/  IMAD.MOV.U32 R26, RZ, RZ, RZ ;  /* 0x000000ffff1a7224 */ /* 0x000fce00078e00ff */
.L_x_3750:
        /* <DEDUP_REMOVED lines=26> */
.L_x_3749:
[----:B0-----:R-:W-:Y:S05]  /*71520*/  BSYNC.RECONVERGENT B1 ;  /* 0x0000000000017941 */ /* 0x001fea0003800200 */
.L_x_3748:
[----:B------:R-:W-:Y:S01]  /*71530*/  BSSY.RECONVERGENT B1, `(.L_x_3751) ;  /* 0x000001e000017945 */ /* 0x000fe20003800200 */
[----:B------:R-:W-:Y:S01]  /*71540*/  IMAD.MOV.U32 R25, RZ, RZ, RZ ;  /* 0x000000ffff197224 */ /* 0x000fe200078e00ff */
[----:B------:R-:W0:Y:S01]  /*71550*/  LDCU UR4, c[0x0][0x3c8] ;  /* 0x00007900ff0477ac */ /* 0x000e220008000800 */
[----:B------:R-:W-:-:S07]  /*71560*/  IMAD.MOV.U32 R26, RZ, RZ, RZ ;  /* 0x000000ffff1a7224 */ /* 0x000fce00078e00ff */
.L_x_3753:
        /* <DEDUP_REMOVED lines=26> */
.L_x_3752:
[----:B0-----:R-:W-:Y:S05]  /*71710*/  BSYNC.RECONVERGENT B1 ;  /* 0x0000000000017941 */ /* 0x001fea0003800200 */
.L_x_3751:
[----:B------:R-:W-:Y:S01]  /*71720*/  BSSY.RECONVERGENT B1, `(.L_x_3754) ;  /* 0x000001e000017945 */ /* 0x000fe20003800200 */
[----:B------:R-:W-:Y:S01]  /*71730*/  IMAD.MOV.U32 R25, RZ, RZ, RZ ;  /* 0x000000ffff197224 */ /* 0x000fe200078e00ff */
[----:B------:R-:W0:Y:S01]  /*71740*/  LDCU UR4, c[0x0][0x3c8] ;  /* 0x00007900ff0477ac */ /* 0x000e220008000800 */
[----:B------:R-:W-:-:S07]  /*71750*/  IMAD.MOV.U32 R26, RZ, RZ, RZ ;  /* 0x000000ffff1a7224 */ /* 0x000fce00078e00ff */
.L_x_3756:
        /* <DEDUP_REMOVED lines=26> */
.L_x_3755:
[----:B0-----:R-:W-:Y:S05]  /*71900*/  BSYNC.RECONVERGENT B1 ;  /* 0x0000000000017941 */ /* 0x001fea0003800200 */
.L_x_3754:
[----:B------:R-:W-:Y:S01]  /*71910*/  BSSY.RECONVERGENT B1, `(.L_x_3757) ;  /* 0x000001e000017945 */ /* 0x000fe20003800200 */
[----:B------:R-:W-:Y:S01]  /*71920*/  IMAD.MOV.U32 R25, RZ, RZ, RZ ;  /* 0x000000ffff197224 */ /* 0x000fe200078e00ff */
[----:B------:R-:W0:Y:S01]  /*71930*/  LDCU UR4, c[0x0][0x3c8] ;  /* 0x00007900ff0477ac */ /* 0x000e220008000800 */
[----:B------:R-:W-:-:S07]  /*71940*/  IMAD.MOV.U32 R26, RZ, RZ, RZ ;  /* 0x000000ffff1a7224 */ /* 0x000fce00078e00ff */
.L_x_3759:
        /* <DEDUP_REMOVED lines=26> */
.L_x_3758:
[----:B0-----:R-:W-:Y:S05]  /*71af0*/  BSYNC.RECONVERGENT B1 ;  /* 0x0000000000017941 */ /* 0x001fea0003800200 */
.L_x_3757:
[----:B------:R-:W-:Y:S01]  /*71b00*/  BSSY.RECONVERGENT B1, `(.L_x_3760) ;  /* 0x000001e000017945 */ /* 0x000fe20003800200 */
[----:B------:R-:W-:Y:S01]  /*71b10*/  IMAD.MOV.U32 R25, RZ, RZ, RZ ;  /* 0x000000ffff197224 */ /* 0x000fe200078e00ff */
[----:B------:R-:W0:Y:S01]  /*71b20*/  LDCU UR4, c[0x0][0x3c8] ;  /* 0x00007900ff0477ac */ /* 0x000e220008000800 */
[----:B------:R-:W-:-:S07]  /*71b30*/  IMAD.MOV.U32 R26, RZ, RZ, RZ ;  /* 0x000000ffff1a7224 */ /* 0x000fce00078e00ff */
.L_x_3762:
        /* <DEDUP_REMOVED lines=26> */
.L_x_3761:
[----:B0-----:R-:W-:Y:S05]  /*71ce0*/  BSYNC.RECONVERGENT B1 ;  /* 0x0000000000017941 */ /* 0x001fea0003800200 */
.L_x_3760:
[----:B------:R-:W-:Y:S01]  /*71cf0*/  BSSY.RECONVERGENT B1, `(.L_x_3763) ;  /* 0x000001e000017945 */ /* 0x000fe20003800200 */
[----:B------:R-:W-:Y:S01]  /*71d00*/  IMAD.MOV.U32 R25, RZ, RZ, RZ ;  /* 0x000000ffff197224 */ /* 0x000fe200078e00ff */
[----:B------:R-:W0:Y:S01]  /*71d10*/  LDCU UR4, c[0x0][0x3c8] ;  /* 0x00007900ff0477ac */ /* 0x000e220008000800 */
[----:B------:R-:W-:-:S07]  /*71d20*/  IMAD.MOV.U32 R26, RZ, RZ, RZ ;  /* 0x000000ffff1a7224 */ /* 0x000fce00078e00ff */
.L_x_3765:
        /* <DEDUP_REMOVED lines=26> */
.L_x_3764:
[----:B0-----:R-:W-:Y:S05]  /*71ed0*/  BSYNC.RECONVERGENT B1 ;  /* 0x0000000000017941 */ /* 0x001fea0003800200 */
.L_x_3763:
[----:B------:R-:W-:Y:S01]  /*71ee0*/  BSSY.RECONVERGENT B1, `(.L_x_3766) ;  /* 0x000001e000017945 */ /* 0x000fe20003800200 */
[----:B------:R-:W-:Y:S01]  /*71ef0*/  IMAD.MOV.U32 R25, RZ, RZ, RZ ;  /* 0x000000ffff197224 */ /* 0x000fe200078e00ff */
[----:B------:R-:W0:Y:S01]  /*71f00*/  LDCU UR4, c[0x0][0x3c8] ;  /* 0x00007900ff0477ac */ /* 0x000e220008000800 */
[----:B------:R-:W-:-:S07]  /*71f10*/  IMAD.MOV.U32 R26, RZ, RZ, RZ ;  /* 0x000000ffff1a7224 */ /* 0x000fce00078e00ff */
.L_x_3768:
        /* <DEDUP_REMOVED lines=26> */
.L_x_3767:
[----:B0-----:R-:W-:Y:S05]  /*720c0*/  BSYNC.RECONVERGENT B1 ;  /* 0x0000000000017941 */ /* 0x001fea0003800200 */
.L_x_3766:
[----:B------:R-:W-:Y:S01]  /*720d0*/  BSSY.RECONVERGENT B1, `(.L_x_3769) ;  /* 0x000001e000017945 */ /* 0x000fe20003800200 */
[----:B------:R-:W-:Y:S01]  /*720e0*/  IMAD.MOV.U32 R25, RZ, RZ, RZ ;  /* 0x000000ffff197224 */ /* 0x000fe200078e00ff */
[----:B------:R-:W0:Y:S01]  /*720f0*/  LDCU UR4, c[0x0][0x3c8] ;  /* 0x00007900ff0477ac */ /* 0x000e220008000800 */
[----:B------:R-:W-:-:S07]  /*72100*/  IMAD.MOV.U32 R26, RZ, RZ, RZ ;  /* 0x000000ffff1a7224 */ /* 0x000fce00078e00ff */
.L_x_3771:
        /* <DEDUP_REMOVED lines=26> */
.L_x_3770:
[----:B0-----:R-:W-:Y:S05]  /*722b0*/  BSYNC.RECONVERGENT B1 ;  /* 0x0000000000017941 */ /* 0x001fea0003800200 */
.L_x_3769:
[----:B------:R-:W-:Y:S01]  /*722c0*/  BSSY.RECONVERGENT B1, `(.L_x_3772) ;  /* 0x000001e000017945 */ /* 0x000fe20003800200 */
[----:B------:R-:W-:Y:S01]  /*722d0*/  IMAD.MOV.U32 R25, RZ, RZ, RZ ;  /* 0x000000ffff197224 */ /* 0x000fe200078e00ff */
[----:B------:R-:W0:Y:S01]  /*722e0*/  LDCU UR4, c[0x0][0x3c8] ;  /* 0x00007900ff0477ac */ /* 0x000e220008000800 */
[----:B------:R-:W-:-:S07]  /*722f0*/  IMAD.MOV.U32 R26, RZ, RZ, RZ ;  /* 0x000000ffff1a7224 */ /* 0x000fce00078e00ff */
.L_x_3774:
        /* <DEDUP_REMOVED lines=26> */
.L_x_3773:
[----:B0-----:R-:W-:Y:S05]  /*724a0*/  BSYNC.RECONVERGENT B1 ;  /* 0x0000000000017941 */ /* 0x001fea0003800200 */
.L_x_3772:
[----:B------:R-:W-:Y:S01]  /*724b0*/  BSSY.RECONVERGENT B1, `(.L_x_3775) ;  /* 0x000001e000017945 */ /* 0x000fe20003800200 */
[----:B------:R-:W-:Y:S01]  /*724c0*/  IMAD.MOV.U32 R25, RZ, RZ, RZ ;  /* 0x000000ffff197224 */ /* 0x000fe200078e00ff */
[----:B------:R-:W0:Y:S01]  /*724d0*/  LDCU UR4, c[0x0][0x3c8] ;  /* 0x00007900ff0477ac */ /* 0x000e220008000800 */
[----:B------:R-:W-:-:S07]  /*724e0*/  IMAD.MOV.U32 R26, RZ, RZ, RZ ;  /* 0x000000ffff1a7224 */ /* 0x000fce00078e00ff */
.L_x_3777:
        /* <DEDUP_REMOVED lines=26> */
.L_x_3776:
[----:B0-----:R-:W-:Y:S05]  /*72690*/  BSYNC.RECONVERGENT B1 ;  /* 0x0000000000017941 */ /* 0x001fea0003800200 */
.L_x_3775:
[----:B------:R-:W-:Y:S01]  /*726a0*/  BSSY.RECONVERGENT B1, `(.L_x_3778) ;  /* 0x000001d000017945 */ /* 0x000fe20003800200 */
[----:B------:R-:W-:Y:S01]  /*726b0*/  CS2R R10, SRZ ;  /* 0x00000000000a7805 */ /* 0x000fe2000001ff00 */
[----:B------:R-:W0:Y:S06]  /*726c0*/  LDCU UR4, c[0x0][0x3c8] ;  /* 0x00007900ff0477ac */ /* 0x000e2c0008000800 */
.L_x_3780:
        /* <DEDUP_REMOVED lines=26> */
.L_x_3779:
[----:B0-----:R-:W-:Y:S05]  /*72870*/  BSYNC.RECONVERGENT B1 ;  /* 0x0000000000017941 */ /* 0x001fea0003800200 */
.L_x_3778:
[----:B------:R-:W-:Y:S01]  /*72880*/  BSSY.RECONVERGENT B1, `(.L_x_3781) ;  /* 0x000001d000017945 */ /* 0x000fe20003800200 */
[----:B------:R-:W-:Y:S01]  /*72890*/  CS2R R10, SRZ ;  /* 0x00000000000a7805 */ /* 0x000fe2000001ff00 */
[----:B------:R-:W0:Y:S06]  /*728a0*/  LDCU UR4, c[0x0][0x3c8] ;  /* 0x00007900ff0477ac */ /* 0x000e2c0008000800 */
.L_x_3783:
        /* <DEDUP_REMOVED lines=26> */
.L_x_3782:
[----:B0-----:R-:W-:Y:S05]  /*72a50*/  BSYNC.RECONVERGENT B1 ;  /* 0x0000000000017941 */ /* 0x001fea0003800200 */
.L_x_3781:
[----:B------:R-:W-:Y:S01]  /*72a60*/  BSSY.RECONVERGENT B1, `(.L_x_3784) ;  /* 0x000001e000017945 */ /* 0x000fe20003800200 */
[----:B------:R-:W-:Y:S01]  /*72a70*/  IMAD.MOV.U32 R22, RZ, RZ, RZ ;  /* 0x000000ffff167224 */ /* 0x000fe200078e00ff */
[----:B------:R-:W0:Y:S01]  /*72a80*/  LDCU UR4, c[0x0][0x3c8] ;  /* 0x00007900ff0477ac */ /* 0x000e220008000800 */
[----:B------:R-:W-:-:S07]  /*72a90*/  IMAD.MOV.U32 R15, RZ, RZ, RZ ;  /* 0x000000ffff0f7224 */ /* 0x000fce00078e00ff */
.L_x_3786:
        /* <DEDUP_REMOVED lines=26> */
.L_x_3785:
[----:B0-----:R-:W-:Y:S05]  /*72c40*/  BSYNC.RECONVERGENT B1 ;  /* 0x0000000000017941 */ /* 0x001fea0003800200 */
.L_x_3784:
[----:B------:R-:W-:Y:S01]  /*72c50*/  BSSY.RECONVERGENT B1, `(.L_x_3787) ;  /* 0x000001e000017945 */ /* 0x000fe20003800200 */
[----:B------:R-:W-:Y:S01]  /*72c60*/  IMAD.MOV.U32 R15, RZ, RZ, RZ ;  /* 0x000000ffff0f7224 */ /* 0x000fe200078e00ff */
[----:B------:R-:W0:Y:S01]  /*72c70*/  LDCU UR4, c[0x0][0x3c8] ;  /* 0x00007900ff0477ac */ /* 0x000e220008000800 */
[----:B------:R-:W-:-:S07]  /*72c80*/  IMAD.MOV.U32 R28, RZ, RZ, RZ ;  /* 0x000000ffff1c7224 */ /* 0x000fce00078e00ff */
.L_x_3789:
        /* <DEDUP_REMOVED lines=26> */
.L_x_3788:
[----:B0-----:R-:W-:Y:S05]  /*72e30*/  BSYNC.RECONVERGENT B1 ;  /* 0x0000000000017941 */ /* 0x001fea0003800200 */
.L_x_3787:
[----:B------:R-:W-:Y:S01]  /*72e40*/  BSSY.RECONVERGENT B1, `(.L_x_3790) ;  /* 0x000001e000017945 */ /* 0x000fe20003800200 */
[----:B------:R-:W-:Y:S01]  /*72e50*/  IMAD.MOV.U32 R12, RZ, RZ, RZ ;  /* 0x000000ffff0c7224 */ /* 0x000fe200078e00ff */
[----:B------:R-:W0:Y:S01]  /*72e60*/  LDCU UR4, c[0x0][0x3c8] ;  /* 0x00007900ff0477ac */ /* 0x000e220008000800 */
[----:B------:R-:W-:-:S07]  /*72e70*/  IMAD.MOV.U32 R15, RZ, RZ, RZ ;  /* 0x000000ffff0f7224 */ /* 0x000fce00078e00ff */
.L_x_3792:
        /* <DEDUP_REMOVED lines=26> */
.L_x_3791:
[----:B0-----:R-:W-:Y:S05]  /*73020*/  BSYNC.RECONVERGENT B1 ;  /* 0x0000000000017941 */ /* 0x001fea0003800200 */
.L_x_3790:
[----:B------:R-:W-:Y:S01]  /*73030*/  BSSY.RECONVERGENT B1, `(.L_x_3793) ;  /* 0x000001d000017945 */ /* 0x000fe20003800200 */
[----:B------:R-:W-:Y:S01]  /*73040*/  CS2R R16, SRZ ;  /* 0x0000000000107805 */ /* 0x000fe2000001ff00 */
[----:B------:R-:W0:Y:S06]  /*73050*/  LDCU UR4, c[0x0][0x3c8] ;  /* 0x00007900ff0477ac */ /* 0x000e2c0008000800 */
.L_x_3795:
        /* <DEDUP_REMOVED lines=26> */
.L_x_3794:
[----:B0-----:R-:W-:Y:S05]  /*73200*/  BSYNC.RECONVERGENT B1 ;  /* 0x0000000000017941 */ /* 0x001fea0003800200 */
.L_x_3793:
[----:B------:R-:W-:Y:S01]  /*73210*/  BSSY.RECONVERGENT B1, `(.L_x_3796) ;  /* 0x000001e000017945 */ /* 0x000fe20003800200 */
[----:B------:R-:W-:Y:S01]  /*73220*/  IMAD.MOV.U32 R0, RZ, RZ, RZ ;  /* 0x000000ffff007224 */ /* 0x000fe200078e00ff */
[----:B------:R-:W0:Y:S01]  /*73230*/  LDCU UR4, c[0x0][0x3c8] ;  /* 0x00007900ff0477ac */ /* 0x000e220008000800 */
[----:B------:R-:W-:-:S07]  /*73240*/  IMAD.MOV.U32 R25, RZ, RZ, RZ ;  /* 0x000000ffff197224 */ /* 0x000fce00078e00ff */
.L_x_3798:
        /* <DEDUP_REMOVED lines=26> */
.L_x_3797:
[----:B0-----:R-:W-:Y:S05]  /*733f0*/  BSYNC.RECONVERGENT B1 ;  /* 0x0000000000017941 */ /* 0x001fea0003800200 */
.L_x_3796:
[----:B------:R-:W-:Y:S01]  /*73400*/  BSSY.RECONVERGENT B1, `(.L_x_3799) ;  /* 0x000001e000017945 */ /* 0x000fe20003800200 */
[----:B------:R-:W-:Y:S01]  /*73410*/  IMAD.MOV.U32 R0, RZ, RZ, RZ ;  /* 0x000000ffff007224 */ /* 0x000fe200078e00ff */
[----:B------:R-:W0:Y:S01]  /*73420*/  LDCU UR4, c[0x0][0x3c8] ;  /* 0x00007900ff0477ac */ /* 0x000e220008000800 */
[----:B------:R-:W-:-:S07]  /*73430*/  IMAD.MOV.U32 R25, RZ, RZ, RZ ;  /* 0x000000ffff197224 */ /* 0x000fce00078e00ff */
.L_x_3801:
        /* <DEDUP_REMOVED lines=26> */
.L_x_3800:
[----:B0-----:R-:W-:Y:S05]  /*735e0*/  BSYNC.RECONVERGENT B1 ;  /* 0x0000000000017941 */ /* 0x001fea0003800200 */
.L_x_3799:
[----:B------:R-:W-:Y:S01]  /*735f0*/  IMAD.MOV.U32 R0, RZ, RZ, RZ ;  /* 0x000000ffff007224 */ /* 0x000fe200078e00ff */
[----:B------:R-:W0:Y:S01]  /*73600*/  LDCU UR4, c[0x0][0x3c8] ;  /* 0x00007900ff0477ac */ /* 0x000e220008000800 */
[----:B------:R-:W-:-:S07]  /*73610*/  IMAD.MOV.U32 R21, RZ, RZ, RZ ;  /* 0x000000ffff157224 */ /* 0x000fce00078e00ff */
.L_x_3802:
        /* <DEDUP_REMOVED lines=26> */
.L_x_3719:
[----:B0-----:R-:W-:Y:S05]  /*737c0*/  BSYNC.RECONVERGENT B0 ;  /* 0x0000000000007941 */ /* 0x001fea0003800200 */
.L_x_3132:
        /* <DEDUP_REMOVED lines=14> */
.L_x_3986:
        /* <DEDUP_REMOVED lines=47> */
.L_x_3825:
        /* <DEDUP_REMOVED lines=32> */
.L_x_3807:
        /* <DEDUP_REMOVED lines=104> */
.L_x_3806:
        /* <DEDUP_REMOVED lines=53> */
.L_x_3805:
        /* <DEDUP_REMOVED lines=15> */
.L_x_3810:
        /* <DEDUP_REMOVED lines=103> */
.L_x_3809:
        /* <DEDUP_REMOVED lines=53> */
.L_x_3808:
        /* <DEDUP_REMOVED lines=20> */
.L_x_3815:
        /* <DEDUP_REMOVED lines=154> */
.L_x_3814:
        /* <DEDUP_REMOVED lines=86> */
.L_x_3816:
        /* <DEDUP_REMOVED lines=48> */
.L_x_3817:
        /* <DEDUP_REMOVED lines=23> */
.L_x_3813:
        /* <DEDUP_REMOVED lines=12> */
.L_x_3820:
        /* <DEDUP_REMOVED lines=152> */
.L_x_3819:
        /* <DEDUP_REMOVED lines=84> */
.L_x_3821:
        /* <DEDUP_REMOVED lines=46> */
.L_x_3822:
        /* <DEDUP_REMOVED lines=21> */
.L_x_3818:
[----:B------:R-:W-:-:S04]  /*77a80*/  ISETP.GE.U32.AND P0, PT, R9, R20, PT ;  /* 0x000000140900720c */ /* 0x000fc80003f06070 */
[----:B------:R-:W-:Y:S01]  /*77a90*/  ISETP.GE.U32.AND.EX P0, PT, R10, R21, PT, P0 ;  /* 0x000000150a00720c */ /* 0x000fe20003f06100 */
[----:B------:R-:W-:-:S12]  /*77aa0*/  BRA `(.L_x_3823) ;  /* 0x0000000000687947 */ /* 0x000fd80003800000 */
.L_x_3812:
[----:B------:R-:W3:Y:S01]  /*77ab0*/  LDCU UR8, c[0x0][0x3c8] ;  /* 0x00007900ff0877ac */ /* 0x000ee20008000800 */
[----:B------:R-:W-:Y:S01]  /*77ac0*/  PLOP3.LUT P0, PT, PT, PT, PT, 0x80, 0x8 ;  /* 0x000000000008781c */ /* 0x000fe20003f0f070 */
[----:B---3--:R-:W-:-:S09]  /*77ad0*/  UISETP.NE.AND UP0, UPT, UR8, URZ, UPT ;  /* 0x000000ff0800728c */ /* 0x008fd2000bf05270 */
[----:B------:R-:W-:Y:S05]  /*77ae0*/  BRA.U !UP0, `(.L_x_3823) ;  /* 0x0000000108587547 */ /* 0x000fea000b800000 */
[----:B------:R-:W-:-:S07]  /*77af0*/  CS2R R18, SRZ ;  /* 0x0000000000127805 */ /* 0x000fce000001ff00 */
.L_x_3824:
        /* <DEDUP_REMOVED lines=21> */
.L_x_3823:
[----:B------:R-:W-:Y:S05]  /*77c50*/  BSYNC.RECONVERGENT B1 ;  /* 0x0000000000017941 */ /* 0x000fea0003800200 */
.L_x_3811:
[----:B------:R-:W-:Y:S01]  /*77c60*/  @P0 VIADD R7, R8, 0x1 ;  /* 0x0000000108070836 */ /* 0x000fe20000000000 */
[----:B------:R-:W-:-:S04]  /*77c70*/  SEL R5, R5, R8, P0 ;  /* 0x0000000805057207 */ /* 0x000fc80000000000 */
[----:B------:R-:W-:-:S13]  /*77c80*/  ISETP.GE.AND P0, PT, R7, R5, PT ;  /* 0x000000050700720c */ /* 0x000fda0003f06270 */
[----:B------:R-:W-:Y:S05]  /*77c90*/  @!P0 BRA `(.L_x_3825) ;  /* 0xffffffbc00c08947 */ /* 0x000fea000383ffff */
.L_x_3804:
[----:B------:R-:W-:Y:S05]  /*77ca0*/  BSYNC.RECONVERGENT B0 ;  /* 0x0000000000007941 */ /* 0x000fea0003800200 */
.L_x_3803:
        /* <DEDUP_REMOVED lines=36> */
.L_x_3830:
        /* <DEDUP_REMOVED lines=104> */
.L_x_3829:
        /* <DEDUP_REMOVED lines=51> */
.L_x_3828:
        /* <DEDUP_REMOVED lines=17> */
.L_x_3833:
        /* <DEDUP_REMOVED lines=104> */
.L_x_3832:
        /* <DEDUP_REMOVED lines=51> */
.L_x_3831:
        /* <DEDUP_REMOVED lines=20> */
.L_x_3837:
        /* <DEDUP_REMOVED lines=155> */
.L_x_3836:
        /* <DEDUP_REMOVED lines=84> */
.L_x_3838:
        /* <DEDUP_REMOVED lines=48> */
.L_x_3839:
        /* <DEDUP_REMOVED lines=23> */
.L_x_3835:
        /* <DEDUP_REMOVED lines=12> */
.L_x_3842:
        /* <DEDUP_REMOVED lines=153> */
.L_x_3841:
        /* <DEDUP_REMOVED lines=82> */
.L_x_3843:
        /* <DEDUP_REMOVED lines=46> */
.L_x_3844:
        /* <DEDUP_REMOVED lines=21> */
.L_x_3840:
[----:B------:R-:W-:-:S04]  /*7bba0*/  ISETP.GE.U32.AND P0, PT, R3, R30, PT ;  /* 0x0000001e0300720c */ /* 0x000fc80003f06070 */
[----:B------:R-:W-:-:S04]  /*7bbb0*/  ISETP.GE.U32.AND.EX P0, PT, R4, R31, PT, P0 ;  /* 0x0000001f0400720c */ /* 0x000fc80003f06100 */
[----:B------:R-:W-:Y:S01]  /*7bbc0*/  PLOP3.LUT P0, PT, P0, PT, PT, 0x8, 0x80 ;  /* 0x000000000080781c */ /* 0x000fe2000070e170 */
[----:B------:R-:W-:-:S12]  /*7bbd0*/  BRA `(.L_x_3827) ;  /* 0x00000000006c7947 */ /* 0x000fd80003800000 */
.L_x_3834:
[----:B------:R-:W0:Y:S01]  /*7bbe0*/  LDCU UR8, c[0x0][0x3c8] ;  /* 0x00007900ff0877ac */ /* 0x000e220008000800 */
[----:B------:R-:W-:Y:S01]  /*7bbf0*/  PLOP3.LUT P0, PT, PT, PT, PT, 0x8, 0x80 ;  /* 0x000000000080781c */ /* 0x000fe20003f0e170 */
[----:B0-----:R-:W-:-:S09]  /*7bc00*/  UISETP.NE.AND UP0, UPT, UR8, URZ, UPT ;  /* 0x000000ff0800728c */ /* 0x001fd2000bf05270 */
[----:B------:R-:W-:Y:S05]  /*7bc10*/  BRA.U !UP0, `(.L_x_3827) ;  /* 0x00000001085c7547 */ /* 0x000fea000b800000 */
[----:B------:R-:W-:Y:S02]  /*7bc20*/  IMAD.MOV.U32 R3, RZ, RZ, RZ ;  /* 0x000000ffff037224 */ /* 0x000fe400078e00ff */
[----:B--2---:R-:W-:-:S07]  /*7bc30*/  IMAD.MOV.U32 R12, RZ, RZ, RZ ;  /* 0x000000ffff0c7224 */ /* 0x004fce00078e00ff */
.L_x_3845:
        /* <DEDUP_REMOVED lines=21> */
.L_x_3827:
[----:B------:R-:W-:Y:S05]  /*7bd90*/  BSYNC.RECONVERGENT B0 ;  /* 0x0000000000007941 */ /* 0x000fea0003800200 */
.L_x_3826:
        /* <DEDUP_REMOVED lines=40> */
.L_x_3850:
        /* <DEDUP_REMOVED lines=104> */
.L_x_3849:
        /* <DEDUP_REMOVED lines=51> */
.L_x_3848:
        /* <DEDUP_REMOVED lines=17> */
.L_x_3853:
        /* <DEDUP_REMOVED lines=104> */
.L_x_3852:
        /* <DEDUP_REMOVED lines=51> */
.L_x_3851:
        /* <DEDUP_REMOVED lines=19> */
.L_x_3857:
        /* <DEDUP_REMOVED lines=155> */
.L_x_3856:
        /* <DEDUP_REMOVED lines=84> */
.L_x_3858:
        /* <DEDUP_REMOVED lines=48> */
.L_x_3859:
        /* <DEDUP_REMOVED lines=23> */
.L_x_3855:
        /* <DEDUP_REMOVED lines=12> */
.L_x_3862:
        /* <DEDUP_REMOVED lines=153> */
.L_x_3861:
        /* <DEDUP_REMOVED lines=82> */
.L_x_3863:
        /* <DEDUP_REMOVED lines=46> */
.L_x_3864:
        /* <DEDUP_REMOVED lines=21> */
.L_x_3860:
[----:B------:R-:W-:-:S04]  /*7fcc0*/  ISETP.GE.U32.AND P0, PT, R5, R28, PT ;  /* 0x0000001c0500720c */ /* 0x000fc80003f06070 */
[----:B------:R-:W-:-:S04]  /*7fcd0*/  ISETP.GE.U32.AND.EX P0, PT, R6, R29, PT, P0 ;  /* 0x0000001d0600720c */ /* 0x000fc80003f06100 */
[----:B------:R-:W-:Y:S01]  /*7fce0*/  PLOP3.LUT P0, PT, P0, PT, PT, 0x8, 0x80 ;  /* 0x000000000080781c */ /* 0x000fe2000070e170 */
[----:B------:R-:W-:-:S12]  /*7fcf0*/  BRA `(.L_x_3847) ;  /* 0x00000000006c7947 */ /* 0x000fd80003800000 */
.L_x_3854:
[----:B------:R-:W2:Y:S01]  /*7fd00*/  LDCU UR8, c[0x0][0x3c8] ;  /* 0x00007900ff0877ac */ /* 0x000ea20008000800 */
[----:B------:R-:W-:Y:S01]  /*7fd10*/  PLOP3.LUT P0, PT, PT, PT, PT, 0x8, 0x80 ;  /* 0x000000000080781c */ /* 0x000fe20003f0e170 */
[----:B--2---:R-:W-:-:S09]  /*7fd20*/  UISETP.NE.AND UP0, UPT, UR8, URZ, UPT ;  /* 0x000000ff0800728c */ /* 0x004fd2000bf05270 */
[----:B------:R-:W-:Y:S05]  /*7fd30*/  BRA.U !UP0, `(.L_x_3847) ;  /* 0x00000001085c7547 */ /* 0x000fea000b800000 */
[----:B------:R-:W-:Y:S02]  /*7fd40*/  IMAD.MOV.U32 R5, RZ, RZ, RZ ;  /* 0x000000ffff057224 */ /* 0x000fe400078e00ff */
[----:B-1----:R-:W-:-:S07]  /*7fd50*/  IMAD.MOV.U32 R14, RZ, RZ, RZ ;  /* 0x000000ffff0e7224 */ /* 0x002fce00078e00ff */
.L_x_3865:
        /* <DEDUP_REMOVED lines=21> */
.L_x_3847:
[----:B------:R-:W-:Y:S05]  /*7feb0*/  BSYNC.RECONVERGENT B0 ;  /* 0x0000000000007941 */ /* 0x000fea0003800200 */
.L_x_3846:
        /* <DEDUP_REMOVED lines=40> */
.L_x_3870:
        /* <DEDUP_REMOVED lines=104> */
.L_x_3869:
        /* <DEDUP_REMOVED lines=51> */
.L_x_3868:
        /* <DEDUP_REMOVED lines=17> */
.L_x_3873:
        /* <DEDUP_REMOVED lines=104> */
.L_x_3872:
        /* <DEDUP_REMOVED lines=51> */
.L_x_3871:
        /* <DEDUP_REMOVED lines=19> */
.L_x_3877:
        /* <DEDUP_REMOVED lines=155> */
.L_x_3876:
        /* <DEDUP_REMOVED lines=84> */
.L_x_3878:
        /* <DEDUP_REMOVED lines=48> */
.L_x_3879:
        /* <DEDUP_REMOVED lines=23> */
.L_x_3875:
        /* <DEDUP_REMOVED lines=12> */
.L_x_3882:
        /* <DEDUP_REMOVED lines=153> */
.L_x_3881:
        /* <DEDUP_REMOVED lines=82> */
.L_x_3883:
        /* <DEDUP_REMOVED lines=46> */
.L_x_3884:
        /* <DEDUP_REMOVED lines=21> */
.L_x_3880:
[----:B------:R-:W-:-:S04]  /*83de0*/  ISETP.GE.U32.AND P0, PT, R3, R28, PT ;  /* 0x0000001c0300720c */ /* 0x000fc80003f06070 */
[----:B------:R-:W-:-:S04]  /*83df0*/  ISETP.GE.U32.AND.EX P0, PT, R4, R29, PT, P0 ;  /* 0x0000001d0400720c */ /* 0x000fc80003f06100 */
[----:B------:R-:W-:Y:S01]  /*83e00*/  PLOP3.LUT P0, PT, P0, PT, PT, 0x8, 0x80 ;  /* 0x000000000080781c */ /* 0x000fe2000070e170 */
[----:B------:R-:W-:-:S12]  /*83e10*/  BRA `(.L_x_3867) ;  /* 0x00000000006c7947 */ /* 0x000fd80003800000 */
.L_x_3874:
[----:B------:R-:W0:Y:S01]  /*83e20*/  LDCU UR8, c[0x0][0x3c8] ;  /* 0x00007900ff0877ac */ /* 0x000e220008000800 */
[----:B------:R-:W-:Y:S01]  /*83e30*/  PLOP3.LUT P0, PT, PT, PT, PT, 0x8, 0x80 ;  /* 0x000000000080781c */ /* 0x000fe20003f0e170 */
[----:B0-----:R-:W-:-:S09]  /*83e40*/  UISETP.NE.AND UP0, UPT, UR8, URZ, UPT ;  /* 0x000000ff0800728c */ /* 0x001fd2000bf05270 */
[----:B------:R-:W-:Y:S05]  /*83e50*/  BRA.U !UP0, `(.L_x_3867) ;  /* 0x00000001085c7547 */ /* 0x000fea000b800000 */
[----:B------:R-:W-:Y:S02]  /*83e60*/  IMAD.MOV.U32 R3, RZ, RZ, RZ ;  /* 0x000000ffff037224 */ /* 0x000fe400078e00ff */
[----:B------:R-:W-:-:S07]  /*83e70*/  IMAD.MOV.U32 R6, RZ, RZ, RZ ;  /* 0x000000ffff067224 */ /* 0x000fce00078e00ff */
.L_x_3885:
        /* <DEDUP_REMOVED lines=21> */
.L_x_3867:
[----:B------:R-:W-:Y:S05]  /*83fd0*/  BSYNC.RECONVERGENT B0 ;  /* 0x0000000000007941 */ /* 0x000fea0003800200 */
.L_x_3866:
        /* <DEDUP_REMOVED lines=40> */
.L_x_3890:
        /* <DEDUP_REMOVED lines=103> */
.L_x_3889:
        /* <DEDUP_REMOVED lines=50> */
.L_x_3888:
        /* <DEDUP_REMOVED lines=17> */
.L_x_3893:
        /* <DEDUP_REMOVED lines=104> */
.L_x_3892:
        /* <DEDUP_REMOVED lines=51> */
.L_x_3891:
        /* <DEDUP_REMOVED lines=15> */
.L_x_3897:
        /* <DEDUP_REMOVED lines=153> */
.L_x_3896:
        /* <DEDUP_REMOVED lines=84> */
.L_x_3898:
        /* <DEDUP_REMOVED lines=46> */
.L_x_3899:
        /* <DEDUP_REMOVED lines=21> */
.L_x_3895:
        /* <DEDUP_REMOVED lines=12> */
.L_x_3902:
        /* <DEDUP_REMOVED lines=153> */
.L_x_3901:
        /* <DEDUP_REMOVED lines=84> */
.L_x_3903:
        /* <DEDUP_REMOVED lines=46> */
.L_x_3904:
        /* <DEDUP_REMOVED lines=21> */
.L_x_3900:
[----:B------:R-:W-:-:S04]  /*87e60*/  ISETP.GE.U32.AND P0, PT, R4, R28, PT ;  /* 0x0000001c0400720c */ /* 0x000fc80003f06070 */
[----:B------:R-:W-:-:S04]  /*87e70*/  ISETP.GE.U32.AND.EX P0, PT, R5, R29, PT, P0 ;  /* 0x0000001d0500720c */ /* 0x000fc80003f06100 */
[----:B------:R-:W-:Y:S01]  /*87e80*/  PLOP3.LUT P0, PT, P0, PT, PT, 0x8, 0x80 ;  /* 0x000000000080781c */ /* 0x000fe2000070e170 */
[----:B------:R-:W-:-:S12]  /*87e90*/  BRA `(.L_x_3887) ;  /* 0x00000000006c7947 */ /* 0x000fd80003800000 */
.L_x_3894:
[----:B------:R-:W0:Y:S01]  /*87ea0*/  LDCU UR8, c[0x0][0x3c8] ;  /* 0x00007900ff0877ac */ /* 0x000e220008000800 */
[----:B------:R-:W-:Y:S01]  /*87eb0*/  PLOP3.LUT P0, PT, PT, PT, PT, 0x8, 0x80 ;  /* 0x000000000080781c */ /* 0x000fe20003f0e170 */
[----:B0-----:R-:W-:-:S09]  /*87ec0*/  UISETP.NE.AND UP0, UPT, UR8, URZ, UPT ;  /* 0x000000ff0800728c */ /* 0x001fd2000bf05270 */
[----:B------:R-:W-:Y:S05]  /*87ed0*/  BRA.U !UP0, `(.L_x_3887) ;  /* 0x00000001085c7547 */ /* 0x000fea000b800000 */
[----:B------:R-:W-:Y:S02]  /*87ee0*/  IMAD.MOV.U32 R7, RZ, RZ, RZ ;  /* 0x000000ffff077224 */ /* 0x000fe400078e00ff */
[----:B------:R-:W-:-:S07]  /*87ef0*/  IMAD.MOV.U32 R18, RZ, RZ, RZ ;  /* 0x000000ffff127224 */ /* 0x000fce00078e00ff */
.L_x_3905:
        /* <DEDUP_REMOVED lines=21> */
.L_x_3887:
[----:B------:R-:W-:Y:S05]  /*88050*/  BSYNC.RECONVERGENT B0 ;  /* 0x0000000000007941 */ /* 0x000fea0003800200 */
.L_x_3886:
        /* <DEDUP_REMOVED lines=40> */
.L_x_3910:
        /* <DEDUP_REMOVED lines=104> */
.L_x_3909:
        /* <DEDUP_REMOVED lines=51> */
.L_x_3908:
        /* <DEDUP_REMOVED lines=17> */
.L_x_3913:
        /* <DEDUP_REMOVED lines=104> */
.L_x_3912:
        /* <DEDUP_REMOVED lines=51> */
.L_x_3911:
        /* <DEDUP_REMOVED lines=17> */
.L_x_3917:
        /* <DEDUP_REMOVED lines=155> */
.L_x_3916:
        /* <DEDUP_REMOVED lines=86> */
.L_x_3918:
        /* <DEDUP_REMOVED lines=48> */
.L_x_3919:
        /* <DEDUP_REMOVED lines=23> */
.L_x_3915:
        /* <DEDUP_REMOVED lines=12> */
.L_x_3922:
        /* <DEDUP_REMOVED lines=153> */
.L_x_3921:
        /* <DEDUP_REMOVED lines=84> */
.L_x_3923:
        /* <DEDUP_REMOVED lines=46> */
.L_x_3924:
        /* <DEDUP_REMOVED lines=21> */
.L_x_3920:
[----:B------:R-:W-:-:S04]  /*8bfa0*/  ISETP.GE.U32.AND P0, PT, R3, R34, PT ;  /* 0x000000220300720c */ /* 0x000fc80003f06070 */
[----:B------:R-:W-:-:S04]  /*8bfb0*/  ISETP.GE.U32.AND.EX P0, PT, R6, R35, PT, P0 ;  /* 0x000000230600720c */ /* 0x000fc80003f06100 */
[----:B------:R-:W-:Y:S01]  /*8bfc0*/  PLOP3.LUT P0, PT, P0, PT, PT, 0x8, 0x80 ;  /* 0x000000000080781c */ /* 0x000fe2000070e170 */
[----:B------:R-:W-:-:S12]  /*8bfd0*/  BRA `(.L_x_3907) ;  /* 0x00000000006c7947 */ /* 0x000fd80003800000 */
.L_x_3914:
[----:B------:R-:W0:Y:S01]  /*8bfe0*/  LDCU UR8, c[0x0][0x3c8] ;  /* 0x00007900ff0877ac */ /* 0x000e220008000800 */
[----:B------:R-:W-:Y:S01]  /*8bff0*/  PLOP3.LUT P0, PT, PT, PT, PT, 0x8, 0x80 ;  /* 0x000000000080781c */ /* 0x000fe20003f0e170 */
[----:B0-----:R-:W-:-:S09]  /*8c000*/  UISETP.NE.AND UP0, UPT, UR8, URZ, UPT ;  /* 0x000000ff0800728c */ /* 0x001fd2000bf05270 */
[----:B------:R-:W-:Y:S05]  /*8c010*/  BRA.U !UP0, `(.L_x_3907) ;  /* 0x00000001085c7547 */ /* 0x000fea000b800000 */
[----:B------:R-:W-:Y:S02]  /*8c020*/  IMAD.MOV.U32 R3, RZ, RZ, RZ ;  /* 0x000000ffff037224 */ /* 0x000fe400078e00ff */
[----:B------:R-:W-:-:S07]  /*8c030*/  IMAD.MOV.U32 R24, RZ, RZ, RZ ;  /* 0x000000ffff187224 */ /* 0x000fce00078e00ff */
.L_x_3925:
        /* <DEDUP_REMOVED lines=21> */
.L_x_3907:
[----:B------:R-:W-:Y:S05]  /*8c190*/  BSYNC.RECONVERGENT B0 ;  /* 0x0000000000007941 */ /* 0x000fea0003800200 */
.L_x_3906:
        /* <DEDUP_REMOVED lines=38> */
.L_x_3930:
        /* <DEDUP_REMOVED lines=103> */
.L_x_3929:
        /* <DEDUP_REMOVED lines=50> */
.L_x_3928:
        /* <DEDUP_REMOVED lines=15> */
.L_x_3933:
        /* <DEDUP_REMOVED lines=104> */
.L_x_3932:
        /* <DEDUP_REMOVED lines=51> */
.L_x_3931:
        /* <DEDUP_REMOVED lines=16> */
.L_x_3937:
        /* <DEDUP_REMOVED lines=153> */
.L_x_3936:
        /* <DEDUP_REMOVED lines=84> */
.L_x_3938:
        /* <DEDUP_REMOVED lines=46> */
.L_x_3939:
        /* <DEDUP_REMOVED lines=21> */
.L_x_3935:
        /* <DEDUP_REMOVED lines=12> */
.L_x_3942:
        /* <DEDUP_REMOVED lines=153> */
.L_x_3941:
        /* <DEDUP_REMOVED lines=84> */
.L_x_3943:
        /* <DEDUP_REMOVED lines=46> */
.L_x_3944:
        /* <DEDUP_REMOVED lines=21> */
.L_x_3940:
[----:B------:R-:W-:-:S04]  /*8fff0*/  ISETP.GE.U32.AND P0, PT, R4, R28, PT ;  /* 0x0000001c0400720c */ /* 0x000fc80003f06070 */
[----:B------:R-:W-:-:S04]  /*90000*/  ISETP.GE.U32.AND.EX P0, PT, R5, R29, PT, P0 ;  /* 0x0000001d0500720c */ /* 0x000fc80003f06100 */
[----:B------:R-:W-:Y:S01]  /*90010*/  PLOP3.LUT P0, PT, P0, PT, PT, 0x8, 0x80 ;  /* 0x000000000080781c */ /* 0x000fe2000070e170 */
[----:B------:R-:W-:-:S12]  /*90020*/  BRA `(.L_x_3927) ;  /* 0x0000000000687947 */ /* 0x000fd80003800000 */
.L_x_3934:
[----:B------:R-:W0:Y:S01]  /*90030*/  LDCU UR8, c[0x0][0x3c8] ;  /* 0x00007900ff0877ac */ /* 0x000e220008000800 */
[----:B------:R-:W-:Y:S01]  /*90040*/  PLOP3.LUT P0, PT, PT, PT, PT, 0x8, 0x80 ;  /* 0x000000000080781c */ /* 0x000fe20003f0e170 */
[----:B0-----:R-:W-:-:S09]  /*90050*/  UISETP.NE.AND UP0, UPT, UR8, URZ, UPT ;  /* 0x000000ff0800728c */ /* 0x001fd2000bf05270 */
[----:B------:R-:W-:Y:S05]  /*90060*/  BRA.U !UP0, `(.L_x_3927) ;  /* 0x0000000108587547 */ /* 0x000fea000b800000 */
[----:B------:R-:W-:-:S07]  /*90070*/  CS2R R8, SRZ ;  /* 0x0000000000087805 */ /* 0x000fce000001ff00 */
.L_x_3945:
        /* <DEDUP_REMOVED lines=21> */
.L_x_3927:
[----:B------:R-:W-:Y:S05]  /*901d0*/  BSYNC.RECONVERGENT B0 ;  /* 0x0000000000007941 */ /* 0x000fea0003800200 */
.L_x_3926:
        /* <DEDUP_REMOVED lines=38> */
.L_x_3950:
        /* <DEDUP_REMOVED lines=104> */
.L_x_3949:
        /* <DEDUP_REMOVED lines=51> */
.L_x_3948:
        /* <DEDUP_REMOVED lines=16> */
.L_x_3953:
        /* <DEDUP_REMOVED lines=104> */
.L_x_3952:
        /* <DEDUP_REMOVED lines=51> */
.L_x_3951:
        /* <DEDUP_REMOVED lines=17> */
.L_x_3957:
        /* <DEDUP_REMOVED lines=155> */
.L_x_3956:
        /* <DEDUP_REMOVED lines=86> */
.L_x_3958:
        /* <DEDUP_REMOVED lines=48> */
.L_x_3959:
        /* <DEDUP_REMOVED lines=23> */
.L_x_3955:
        /* <DEDUP_REMOVED lines=11> */
.L_x_3962:
        /* <DEDUP_REMOVED lines=156> */
.L_x_3961:
        /* <DEDUP_REMOVED lines=87> */
.L_x_3963:
        /* <DEDUP_REMOVED lines=49> */
.L_x_3964:
        /* <DEDUP_REMOVED lines=24> */
.L_x_3960:
[----:B------:R-:W-:-:S04]  /*941a0*/  ISETP.GE.U32.AND P0, PT, R3, R33, PT ;  /* 0x000000210300720c */ /* 0x000fc80003f06070 */
[----:B------:R-:W-:-:S04]  /*941b0*/  ISETP.GE.U32.AND.EX P0, PT, R5, R32, PT, P0 ;  /* 0x000000200500720c */ /* 0x000fc80003f06100 */
[----:B------:R-:W-:Y:S01]  /*941c0*/  PLOP3.LUT P0, PT, P0, PT, PT, 0x8, 0x80 ;  /* 0x000000000080781c */ /* 0x000fe2000070e170 */
[----:B------:R-:W-:-:S12]  /*941d0*/  BRA `(.L_x_3947) ;  /* 0x00000000006c7947 */ /* 0x000fd80003800000 */
.L_x_3954:
[----:B------:R-:W0:Y:S01]  /*941e0*/  LDCU UR8, c[0x0][0x3c8] ;  /* 0x00007900ff0877ac */ /* 0x000e220008000800 */
[----:B------:R-:W-:Y:S01]  /*941f0*/  PLOP3.LUT P0, PT, PT, PT, PT, 0x8, 0x80 ;  /* 0x000000000080781c */ /* 0x000fe20003f0e170 */
[----:B0-----:R-:W-:-:S09]  /*94200*/  UISETP.NE.AND UP0, UPT, UR8, URZ, UPT ;  /* 0x000000ff0800728c */ /* 0x001fd2000bf05270 */
[----:B------:R-:W-:Y:S05]  /*94210*/  BRA.U !UP0, `(.L_x_3947) ;  /* 0x00000001085c7547 */ /* 0x000fea000b800000 */
[----:B------:R-:W-:Y:S02]  /*94220*/  IMAD.MOV.U32 R3, RZ, RZ, RZ ;  /* 0x000000ffff037224 */ /* 0x000fe400078e00ff */
[----:B------:R-:W-:-:S07]  /*94230*/  IMAD.MOV.U32 R5, RZ, RZ, RZ ;  /* 0x000000ffff057224 */ /* 0x000fce00078e00ff */
.L_x_3965:
        /* <DEDUP_REMOVED lines=21> */
.L_x_3947:
[----:B------:R-:W-:Y:S05]  /*94390*/  BSYNC.RECONVERGENT B0 ;  /* 0x0000000000007941 */ /* 0x000fea0003800200 */
.L_x_3946:
        /* <DEDUP_REMOVED lines=42> */
.L_x_3970:
        /* <DEDUP_REMOVED lines=104> */
.L_x_3969:
        /* <DEDUP_REMOVED lines=51> */
.L_x_3968:
        /* <DEDUP_REMOVED lines=17> */
.L_x_3973:
        /* <DEDUP_REMOVED lines=104> */
.L_x_3972:
        /* <DEDUP_REMOVED lines=51> */
.L_x_3971:
        /* <DEDUP_REMOVED lines=17> */
.L_x_3977:
        /* <DEDUP_REMOVED lines=155> */
.L_x_3976:
        /* <DEDUP_REMOVED lines=86> */
.L_x_3978:
        /* <DEDUP_REMOVED lines=48> */
.L_x_3979:
        /* <DEDUP_REMOVED lines=23> */
.L_x_3975:
        /* <DEDUP_REMOVED lines=12> */
.L_x_3982:
        /* <DEDUP_REMOVED lines=153> */
.L_x_3981:
        /* <DEDUP_REMOVED lines=84> */
.L_x_3983:
        /* <DEDUP_REMOVED lines=46> */
.L_x_3984:
        /* <DEDUP_REMOVED lines=21> */
.L_x_3980:
[----:B------:R-:W-:-:S04]  /*98300*/  ISETP.GE.U32.AND P0, PT, R0, R28, PT ;  /* 0x0000001c0000720c */ /* 0x000fc80003f06070 */
[----:B------:R-:W-:-:S04]  /*98310*/  ISETP.GE.U32.AND.EX P0, PT, R2, R29, PT, P0 ;  /* 0x0000001d0200720c */ /* 0x000fc80003f06100 */
[----:B------:R-:W-:Y:S02]  /*98320*/  SEL R4, R22, R20, !P0 ;  /* 0x0000001416047207 */ /* 0x000fe40004000000 */
[----:B------:R-:W-:Y:S01]  /*98330*/  SEL R5, R23, R21, !P0 ;  /* 0x0000001517057207 */ /* 0x000fe20004000000 */
[----:B------:R-:W-:Y:S06]  /*98340*/  BRA `(.L_x_3967) ;  /* 0x0000000000787947 */ /* 0x000fec0003800000 */
.L_x_3974:
[----:B------:R-:W0:Y:S01]  /*98350*/  LDCU UR8, c[0x0][0x3c8] ;  /* 0x00007900ff0877ac */ /* 0x000e220008000800 */
[----:B------:R-:W-:Y:S02]  /*98360*/  IMAD.MOV.U32 R4, RZ, RZ, R20 ;  /* 0x000000ffff047224 */ /* 0x000fe400078e0014 */
[----:B------:R-:W-:Y:S01]  /*98370*/  IMAD.MOV.U32 R5, RZ, RZ, R21 ;  /* 0x000000ffff057224 */ /* 0x000fe200078e0015 */
[----:B0-----:R-:W-:-:S09]  /*98380*/  UISETP.NE.AND UP0, UPT, UR8, URZ, UPT ;  /* 0x000000ff0800728c */ /* 0x001fd2000bf05270 */
[----:B------:R-:W-:Y:S05]  /*98390*/  BRA.U !UP0, `(.L_x_3967) ;  /* 0x0000000108647547 */ /* 0x000fea000b800000 */
[----:B------:R-:W-:Y:S02]  /*983a0*/  IMAD.MOV.U32 R0, RZ, RZ, RZ ;  /* 0x000000ffff007224 */ /* 0x000fe400078e00ff */
[----:B------:R-:W-:-:S07]  /*983b0*/  IMAD.MOV.U32 R8, RZ, RZ, RZ ;  /* 0x000000ffff087224 */ /* 0x000fce00078e00ff */
.L_x_3985:
        /* <DEDUP_REMOVED lines=23> */
.L_x_3967:
[----:B------:R-:W-:Y:S05]  /*98530*/  BSYNC.RECONVERGENT B0 ;  /* 0x0000000000007941 */ /* 0x000fea0003800200 */
.L_x_3966:
        /* <DEDUP_REMOVED lines=74> */
.L_x_3987:
        /* <DEDUP_REMOVED lines=37> */
.L_x_3131:
[----:B------:R-:W0:Y:S01]  /*98c30*/  S2R R28, SR_CTAID.X ;  /* 0x00000000001c7919 */ /* 0x000e220000002500 */
[----:B------:R-:W1:Y:S01]  /*98c40*/  LDC.64 R4, c[0x0][0x388] ;  /* 0x0000e200ff047b82 */ /* 0x000e620000000a00 */
[----:B------:R-:W-:Y:S01]  /*98c50*/  ACQBULK ;  /* 0x000000000000782e */ /* 0x000fe20000000000 */
[----:B------:R-:W2:Y:S06]  /*98c60*/  S2R R2, SR_TID.X ;  /* 0x0000000000027919 */ /* 0x000eac0000002100 */
[----:B------:R-:W3:Y:S01]  /*98c70*/  LDC R3, c[0x0][0x3a8] ;  /* 0x0000ea00ff037b82 */ /* 0x000ee20000000800 */
[----:B0-----:R-:W-:-:S04]  /*98c80*/  IMAD.SHL.U32 R28, R28, 0x800, RZ ;  /* 0x000008001c1c7824 */ /* 0x001fc800078e00ff */
[----:B-1----:R-:W-:-:S06]  /*98c90*/  IMAD.WIDE.U32 R4, R28, 0x8, R4 ;  /* 0x000000081c047825 */ /* 0x002fcc00078e0004 */
[----:B------:R-:W4:Y:S01]  /*98ca0*/  LDG.E.64 R4, desc[UR6][R4.64] ;  /* 0x0000000604047981 */ /* 0x000f22000c1e1b00 */
[----:B--2---:R-:W-:Y:S02]  /*98cb0*/  IMAD.SHL.U32 R0, R2, 0x8, RZ ;  /* 0x0000000802007824 */ /* 0x004fe400078e00ff */
[----:B------:R-:W-:-:S03]  /*98cc0*/  IMAD.MOV R44, RZ, RZ, -R28 ;  /* 0x000000ffff2c7224 */ /* 0x000fc600078e0a1c */
[----:B------:R-:W-:Y:S02]  /*98cd0*/  LOP3.LUT R45, R0, 0x1f00, RZ, 0xc0, !PT ;  /* 0x00001f00002d7812 */ /* 0x000fe400078ec0ff */
[----:B---3--:R-:W-:Y:S02]  /*98ce0*/  VIADDMNMX R44, R44, R3, 0x800, PT ;  /* 0x000008002c2c7446 */ /* 0x008fe40003800103 */
        /* <DEDUP_REMOVED lines=13> */
[----:B------:R-:W-:Y:S01]  /*98dc0*/  @!P4 IMAD.X R6, RZ, RZ, RZ, P2 ;  /* 0x000000ffff06c224 */ /* 0x000fe200010e06ff */
[----:B------:R-:W-:Y:S02]  /*98dd0*/  @!P5 IADD3 R10, P6, PT, R28, R19, RZ ;  /* 0x000000131c0ad210 */ /* 0x000fe40007fde0ff */
[----:B------:R-:W-:-:S04]  /*98de0*/  ISETP.GE.AND P2, PT, R3, R44, PT ;  /* 0x0000002c0300720c */ /* 0x000fc80003f46270 */
[----:B------:R-:W2:Y:S01]  /*98df0*/  @!P0 LDC.64 R8, c[0x0][0x388] ;  /* 0x0000e200ff088b82 */ /* 0x000ea20000000a00 */
[----:B0-----:R-:W-:Y:S01]  /*98e00*/  @!P4 LEA R12, P3, R2, R12, 0x3 ;  /* 0x0000000c020cc211 */ /* 0x001fe200078618ff */
[----:B------:R-:W-:-:S07]  /*98e10*/  VIADD R21, R19, 0xc0 ;  /* 0x000000c013157836 */ /* 0x000fce0000000000 */
[----:B------:R-:W0:Y:S01]  /*98e20*/  @!P2 LDC.64 R14, c[0x0][0x388] ;  /* 0x0000e200ff0eab82 */ /* 0x000e220000000a00 */
[----:B------:R-:W-:Y:S01]  /*98e30*/  @!P4 LEA.HI.X R13, R2, R13, R6, 0x3, P3 ;  /* 0x0000000d020dc211 */ /* 0x000fe200018f1c06 */
[----:B------:R-:W-:Y:S01]  /*98e40*/  @!P5 IMAD.X R6, RZ, RZ, RZ, P6 ;  /* 0x000000ffff06d224 */ /* 0x000fe200030e06ff */
[----:B------:R-:W-:Y:S02]  /*98e50*/  ISETP.GE.AND P3, PT, R7, R44, PT ;  /* 0x0000002c0700720c */ /* 0x000fe40003f66270 */
[----:B-1----:R-:W-:-:S04]  /*98e60*/  @!P5 LEA R16, P6, R10, R16, 0x3 ;  /* 0x000000100a10d211 */ /* 0x002fc800078c18ff */
[----:B------:R-:W-:Y:S02]  /*98e70*/  @!P5 LEA.HI.X R17, R10, R17, R6, 0x3, P6 ;  /* 0x000000110a11d211 */ /* 0x000fe400030f1c06 */
[----:B------:R-:W1:Y:S01]  /*98e80*/  @!P1 LDC.64 R10, c[0x0][0x388] ;  /* 0x0000e200ff0a9b82 */ /* 0x000e620000000a00 */
[----:B------:R-:W-:Y:S02]  /*98e90*/  VIADD R23, R19, 0xe0 ;  /* 0x000000e013177836 */ /* 0x000fe40000000000 */
[----:B----4-:R-:W-:Y:S02]  /*98ea0*/  IMAD.MOV.U32 R2, RZ, RZ, R4 ;  /* 0x000000ffff027224 */ /* 0x010fe400078e0004 */
[----:B------:R-:W-:Y:S02]  /*98eb0*/  IMAD.MOV.U32 R3, RZ, RZ, R5 ;  /* 0x000000ffff037224 */ /* 0x000fe400078e0005 */
[----:B------:R-:W-:Y:S01]  /*98ec0*/  IMAD.MOV.U32 R6, RZ, RZ, R2 ;  /* 0x000000ffff067224 */ /* 0x000fe200078e0002 */
[----:B------:R-:W3:Y:S01]  /*98ed0*/  @!P4 LDG.E.64 R4, desc[UR6][R12.64] ;  /* 0x000000060c04c981 */ /* 0x000ee2000c1e1b00 */
[----:B------:R-:W-:Y:S01]  /*98ee0*/  IMAD.MOV.U32 R7, RZ, RZ, R3 ;  /* 0x000000ffff077224 */ /* 0x000fe200078e0003 */
[----:B------:R-:W-:-:S05]  /*98ef0*/  @!P0 IADD3 R18, P4, PT, R28, R19, RZ ;  /* 0x000000131c128210 */ /* 0x000fca0007f9e0ff */
[----:B------:R4:W5:Y:S01]  /*98f00*/  @!P5 LDG.E.64 R6, desc[UR6][R16.64+0x100] ;  /* 0x000100061006d981 */ /* 0x000962000c1e1b00 */
[----:B------:R-:W-:Y:S01]  /*98f10*/  ISETP.GE.AND P5, PT, R21, R44, PT ;  /* 0x0000002c1500720c */ /* 0x000fe20003fa6270 */
[----:B------:R-:W-:Y:S01]  /*98f20*/  @!P0 IMAD.X R20, RZ, RZ, RZ, P4 ;  /* 0x000000ffff148224 */ /* 0x000fe200020e06ff */
[C---:B--2---:R-:W-:Y:S02]  /*98f30*/  @!P0 LEA R24, P6, R18.reuse, R8, 0x3 ;  /* 0x0000000812188211 */ /* 0x044fe400078c18ff */
[----:B------:R-:W-:Y:S01]  /*98f40*/  ISETP.GE.AND P4, PT, R23, R44, PT ;  /* 0x0000002c1700720c */ /* 0x000fe20003f86270 */
[----:B------:R-:W-:Y:S01]  /*98f50*/  IMAD.MOV.U32 R8, RZ, RZ, R2 ;  /* 0x000000ffff087224 */ /* 0x000fe200078e0002 */
[----:B------:R-:W-:Y:S01]  /*98f60*/  @!P0 LEA.HI.X R25, R18, R9, R20, 0x3, P6 ;  /* 0x0000000912198211 */ /* 0x000fe200030f1c14 */
[----:B------:R-:W-:Y:S01]  /*98f70*/  IMAD.MOV.U32 R9, RZ, RZ, R3 ;  /* 0x000000ffff097224 */ /* 0x000fe200078e0003 */
[----:B------:R-:W2:Y:S01]  /*98f80*/  @!P3 LDC.64 R20, c[0x0][0x388] ;  /* 0x0000e200ff14bb82 */ /* 0x000ea20000000a00 */
[----:B------:R-:W-:-:S04]  /*98f90*/  @!P1 IADD3 R18, P6, PT, R28, R19, RZ ;  /* 0x000000131c129210 */ /* 0x000fc80007fde0ff */
[----:B------:R0:W5:Y:S01]  /*98fa0*/  @!P0 LDG.E.64 R8, desc[UR6][R24.64+0x200] ;  /* 0x0002000618088981 */ /* 0x000162000c1e1b00 */
[----:B------:R-:W-:Y:S02]  /*98fb0*/  @!P1 IMAD.X R23, RZ, RZ, RZ, P6 ;  /* 0x000000ffff179224 */ /* 0x000fe400030e06ff */
[----:B----4-:R-:W4:Y:S01]  /*98fc0*/  @!P5 LDC.64 R16, c[0x0][0x388] ;  /* 0x0000e200ff10db82 */ /* 0x010f220000000a00 */
[----:B------:R-:W-:Y:S02]  /*98fd0*/  @!P2 IADD3 R27, P0, PT, R28, R19, RZ ;  /* 0x000000131c1ba210 */ /* 0x000fe40007f1e0ff */
[----:B-1----:R-:W-:-:S05]  /*98fe0*/  @!P1 LEA R22, P6, R18, R10, 0x3 ;  /* 0x0000000a12169211 */ /* 0x002fca00078c18ff */
[----:B------:R-:W1:Y:S01]  /*98ff0*/  @!P4 LDC.64 R12, c[0x0][0x388] ;  /* 0x0000e200ff0ccb82 */ /* 0x000e620000000a00 */
[----:B------:R-:W-:Y:S01]  /*99000*/  @!P1 LEA.HI.X R23, R18, R11, R23, 0x3, P6 ;  /* 0x0000000b12179211 */ /* 0x000fe200030f1c17 */
[----:B------:R-:W-:Y:S01]  /*99010*/  @!P2 IMAD.X R18, RZ, RZ, RZ, P0 ;  /* 0x000000ffff12a224 */ /* 0x000fe200000e06ff */
        /* <DEDUP_REMOVED lines=9> */
[----:B------:R-:W-:Y:S01]  /*990b0*/  @!P3 IMAD.X R24, RZ, RZ, RZ, P0 ;  /* 0x000000ffff18b224 */ /* 0x000fe200000e06ff */
[----:B--2---:R-:W-:Y:S01]  /*990c0*/  @!P3 LEA R20, P0, R18, R20, 0x3 ;  /* 0x000000141214b211 */ /* 0x004fe200078018ff */
[----:B------:R-:W2:Y:S01]  /*990d0*/  @!P2 LDG.E.64 R14, desc[UR6][R26.64+0x400] ;  /* 0x000400061a0ea981 */ /* 0x000ea2000c1e1b00 */
[----:B------:R-:W-:Y:S01]  /*990e0*/  @!P4 IADD3 R29, P2, PT, R28, R19, RZ ;  /* 0x000000131c1dc210 */ /* 0x000fe20007f5e0ff */
[----:B------:R-:W-:Y:S01]  /*990f0*/  @!P5 IMAD.X R28, RZ, RZ, RZ, P1 ;  /* 0x000000ffff1cd224 */ /* 0x000fe200008e06ff */
[----:B------:R-:W-:Y:S02]  /*99100*/  @!P3 LEA.HI.X R21, R18, R21, R24, 0x3, P0 ;  /* 0x000000151215b211 */ /* 0x000fe400000f1c18 */
[----:B----4-:R-:W-:Y:S01]  /*99110*/  @!P5 LEA R24, P0, R25, R16, 0x3 ;  /* 0x000000101918d211 */ /* 0x010fe200078018ff */
[----:B------:R-:W-:Y:S01]  /*99120*/  @!P4 IMAD.X R30, RZ, RZ, RZ, P2 ;  /* 0x000000ffff1ec224 */ /* 0x000fe200010e06ff */
        /* <DEDUP_REMOVED lines=14> */
[----:B0-----:R-:W-:-:S04]  /*99210*/  IMAD.IADD R13, R45, 0x1, R12 ;  /* 0x000000012d0d7824 */ /* 0x001fc800078e020c */
[C---:B------:R-:W-:Y:S02]  /*99220*/  VIADD R28, R13.reuse, 0x20 ;  /* 0x000000200d1c7836 */ /* 0x040fe40000000000 */
[C---:B------:R-:W-:Y:S02]  /*99230*/  VIADD R20, R13.reuse, 0x40 ;  /* 0x000000400d147836 */ /* 0x040fe40000000000 */
[C---:B------:R-:W-:Y:S02]  /*99240*/  VIADD R24, R13.reuse, 0x60 ;  /* 0x000000600d187836 */ /* 0x040fe40000000000 */
[C---:B------:R-:W-:Y:S02]  /*99250*/  VIADD R22, R13.reuse, 0x80 ;  /* 0x000000800d167836 */ /* 0x040fe40000000000 */
[C---:B------:R-:W-:Y:S02]  /*99260*/  VIADD R30, R13.reuse, 0xa0 ;  /* 0x000000a00d1e7836 */ /* 0x040fe40000000000 */
[----:B------:R-:W-:-:S02]  /*99270*/  VIADD R32, R13, 0xc0 ;  /* 0x000000c00d207836 */ /* 0x000fc40000000000 */
[C---:B------:R-:W-:Y:S01]  /*99280*/  VIADD R34, R13.reuse, 0xe0 ;  /* 0x000000e00d227836 */ /* 0x040fe20000000000 */
[-C--:B------:R-:W-:Y:S01]  /*99290*/  LEA.HI.SX32 R26, R13, R13.reuse, 0x1b ;  /* 0x0000000d0d1a7211 */ /* 0x080fe200078fdaff */
[----:B------:R-:W-:Y:S01]  /*992a0*/  IMAD R12, R12, 0x7, R13 ;  /* 0x000000070c0c7824 */ /* 0x000fe200078e020d */
[-C--:B------:R-:W-:Y:S02]  /*992b0*/  LEA.HI.SX32 R28, R28, R13.reuse, 0x1b ;  /* 0x0000000d1c1c7211 */ /* 0x080fe400078fdaff */
[-C--:B------:R-:W-:Y:S02]  /*992c0*/  LEA.HI.SX32 R20, R20, R13.reuse, 0x1b ;  /* 0x0000000d14147211 */ /* 0x080fe400078fdaff */
[-C--:B------:R-:W-:Y:S02]  /*992d0*/  LEA.HI.SX32 R24, R24, R13.reuse, 0x1b ;  /* 0x0000000d18187211 */ /* 0x080fe400078fdaff */
[-C--:B------:R-:W-:Y:S02]  /*992e0*/  LEA.HI.SX32 R22, R22, R13.reuse, 0x1b ;  /* 0x0000000d16167211 */ /* 0x080fe400078fdaff */
[----:B------:R-:W-:-:S02]  /*992f0*/  LEA.HI.SX32 R30, R30, R13, 0x1b ;  /* 0x0000000d1e1e7211 */ /* 0x000fc400078fdaff */
[-C--:B------:R-:W-:Y:S02]  /*99300*/  LEA.HI.SX32 R32, R32, R13.reuse, 0x1b ;  /* 0x0000000d20207211 */ /* 0x080fe400078fdaff */
[----:B------:R-:W-:Y:S02]  /*99310*/  LEA.HI.SX32 R34, R34, R13, 0x1b ;  /* 0x0000000d22227211 */ /* 0x000fe400078fdaff */
[----:B------:R-:W-:Y:S01]  /*99320*/  LEA R13, R26, UR4, 0x3 ;  /* 0x000000041a0d7c11 */ /* 0x000fe2000f8e18ff */
[C---:B------:R-:W-:Y:S02]  /*99330*/  VIADD R29, R12.reuse, 0x1 ;  /* 0x000000010c1d7836 */ /* 0x040fe40000000000 */
[C---:B------:R-:W-:Y:S02]  /*99340*/  VIADD R31, R12.reuse, 0x2 ;  /* 0x000000020c1f7836 */ /* 0x040fe40000000000 */
[C---:B------:R-:W-:Y:S02]  /*99350*/  VIADD R33, R12.reuse, 0x3 ;  /* 0x000000030c217836 */ /* 0x040fe40000000000 */
[----:B------:R-:W-:-:S02]  /*99360*/  VIADD R35, R12, 0x4 ;  /* 0x000000040c237836 */ /* 0x000fc40000000000 */
[C---:B------:R-:W-:Y:S02]  /*99370*/  VIADD R37, R12.reuse, 0x5 ;  /* 0x000000050c257836 */ /* 0x040fe40000000000 */
[----:B------:R-:W-:Y:S01]  /*99380*/  VIADD R39, R12, 0x6 ;  /* 0x000000060c277836 */ /* 0x000fe20000000000 */
[-C--:B------:R-:W-:Y:S02]  /*99390*/  LEA.HI.SX32 R29, R29, R12.reuse, 0x1b ;  /* 0x0000000c1d1d7211 */ /* 0x080fe400078fdaff */
[-C--:B------:R-:W-:Y:S02]  /*993a0*/  LEA.HI.SX32 R31, R31, R12.reuse, 0x1b ;  /* 0x0000000c1f1f7211 */ /* 0x080fe400078fdaff */
[-C--:B------:R-:W-:Y:S02]  /*993b0*/  LEA.HI.SX32 R33, R33, R12.reuse, 0x1b ;  /* 0x0000000c21217211 */ /* 0x080fe400078fdaff */
[-C--:B------:R-:W-:Y:S02]  /*993c0*/  LEA.HI.SX32 R35, R35, R12.reuse, 0x1b ;  /* 0x0000000c23237211 */ /* 0x080fe400078fdaff */
[----:B------:R-:W-:-:S02]  /*993d0*/  LEA.HI.SX32 R37, R37, R12, 0x1b ;  /* 0x0000000c25257211 */ /* 0x000fc400078fdaff */
[----:B------:R-:W-:Y:S02]  /*993e0*/  LEA.HI.SX32 R39, R39, R12, 0x1b ;  /* 0x0000000c27277211 */ /* 0x000fe400078fdaff */
[----:B------:R-:W-:Y:S02]  /*993f0*/  LEA R21, R28, UR4, 0x3 ;  /* 0x000000041c157c11 */ /* 0x000fe4000f8e18ff */
[----:B------:R-:W-:Y:S02]  /*99400*/  LEA R23, R20, UR4, 0x3 ;  /* 0x0000000414177c11 */ /* 0x000fe4000f8e18ff */
[----:B------:R-:W-:Y:S02]  /*99410*/  LEA R25, R24, UR4, 0x3 ;  /* 0x0000000418197c11 */ /* 0x000fe4000f8e18ff */
[----:B------:R-:W-:Y:S02]  /*99420*/  LEA R27, R22, UR4, 0x3 ;  /* 0x00000004161b7c11 */ /* 0x000fe4000f8e18ff */
[----:B------:R-:W-:-:S02]  /*99430*/  LEA R26, R29, UR4, 0x3 ;  /* 0x000000041d1a7c11 */ /* 0x000fc4000f8e18ff */
[----:B------:R-:W-:Y:S02]  /*99440*/  LEA R43, R31, UR4, 0x3 ;  /* 0x000000041f2b7c11 */ /* 0x000fe4000f8e18ff */
[----:B------:R-:W-:Y:S02]  /*99450*/  LEA R42, R33, UR4, 0x3 ;  /* 0x00000004212a7c11 */ /* 0x000fe4000f8e18ff */
[----:B------:R-:W-:Y:S02]  /*99460*/  LEA R41, R35, UR4, 0x3 ;  /* 0x0000000423297c11 */ /* 0x000fe4000f8e18ff */
[----:B------:R-:W-:Y:S02]  /*99470*/  LEA R40, R37, UR4, 0x3 ;  /* 0x0000000425287c11 */ /* 0x000fe4000f8e18ff */
[----:B------:R-:W-:Y:S01]  /*99480*/  LEA R38, R39, UR4, 0x3 ;  /* 0x0000000427267c11 */ /* 0x000fe2000f8e18ff */
[----:B---3--:R0:W-:Y:S02]  /*99490*/  STS.64 [R13], R4 ;  /* 0x000000040d007388 */ /* 0x0081e40000000a00 */
[----:B0-----:R-:W-:-:S05]  /*994a0*/  VIADD R13, R12, 0x7 ;  /* 0x000000070c0d7836 */ /* 0x001fca0000000000 */
[-C--:B------:R-:W-:Y:S02]  /*994b0*/  LEA.HI.SX32 R13, R13, R12.reuse, 0x1b ;  /* 0x0000000c0d0d7211 */ /* 0x080fe400078fdaff */
[----:B------:R-:W-:Y:S01]  /*994c0*/  LEA.HI.SX32 R12, R12, R12, 0x1b ;  /* 0x0000000c0c0c7211 */ /* 0x000fe200078fdaff */
[----:B-----5:R0:W-:Y:S01]  /*994d0*/  STS.64 [R21+0x100], R6 ;  /* 0x0001000615007388 */ /* 0x0201e20000000a00 */
[----:B------:R-:W-:Y:S02]  /*994e0*/  LEA R5, R30, UR4, 0x3 ;  /* 0x000000041e057c11 */ /* 0x000fe4000f8e18ff */
[----:B------:R-:W-:Y:S01]  /*994f0*/  LEA R28, R12, UR4, 0x3 ;  /* 0x000000040c1c7c11 */ /* 0x000fe2000f8e18ff */
[----:B------:R1:W-:Y:S01]  /*99500*/  STS.64 [R23+0x200], R8 ;  /* 0x0002000817007388 */ /* 0x0003e20000000a00 */
[----:B------:R-:W-:-:S03]  /*99510*/  LEA R36, R13, UR4, 0x3 ;  /* 0x000000040d247c11 */ /* 0x000fc6000f8e18ff */
[----:B------:R-:W-:Y:S01]  /*99520*/  STL [R1+0x10], R28 ;  /* 0x0000101c01007387 */ /* 0x000fe20000100800 */
[----:B0-----:R-:W-:-:S03]  /*99530*/  LEA R7, R32, UR4, 0x3 ;  /* 0x0000000420077c11 */ /* 0x001fc6000f8e18ff */
[----:B------:R-:W-:Y:S01]  /*99540*/  STL [R1+0xc], R26 ;  /* 0x00000c1a01007387 */ /* 0x000fe20000100800 */
[----:B-1----:R-:W-:-:S03]  /*99550*/  LEA R9, R34, UR4, 0x3 ;  /* 0x0000000422097c11 */ /* 0x002fc6000f8e18ff */
[----:B------:R-:W-:Y:S04]  /*99560*/  STL [R1+0x8], R43 ;  /* 0x0000082b01007387 */ /* 0x000fe80000100800 */
[----:B------:R-:W-:Y:S04]  /*99570*/  STS.64 [R25+0x300], R10 ;  /* 0x0003000a19007388 */ /* 0x000fe80000000a00 */
[----:B--2---:R-:W-:Y:S04]  /*99580*/  STS.64 [R27+0x400], R14 ;  /* 0x0004000e1b007388 */ /* 0x004fe80000000a00 */
[----:B------:R-:W-:Y:S04]  /*99590*/  STL [R1+0x1c], R42 ;  /* 0x00001c2a01007387 */ /* 0x000fe80000100800 */
[----:B------:R-:W-:Y:S04]  /*995a0*/  STL [R1+0x18], R41 ;  /* 0x0000182901007387 */ /* 0x000fe80000100800 */
[----:B------:R-:W-:Y:S04]  /*995b0*/  STL [R1+0x14], R40 ;  /* 0x0000142801007387 */ /* 0x000fe80000100800 */
[----:B----4-:R-:W-:Y:S04]  /*995c0*/  STS.64 [R5+0x500], R18 ;  /* 0x0005001205007388 */ /* 0x010fe80000000a00 */
[----:B------:R-:W-:Y:S04]  /*995d0*/  STS.64 [R7+0x600], R16 ;  /* 0x0006001007007388 */ /* 0x000fe80000000a00 */
[----:B------:R0:W-:Y:S01]  /*995e0*/  STS.64 [R9+0x700], R2 ;  /* 0x0007000209007388 */ /* 0x0001e20000000a00 */
[----:B------:R-:W-:-:S03]  /*995f0*/  NOP ;  /* 0x0000000000007918 */ /* 0x000fc60000000000 */
[----:B------:R-:W-:Y:S04]  /*99600*/  LDS.64 R18, [R41+0x20] ;  /* 0x0000200029127984 */ /* 0x000fe80000000a00 */
[----:B------:R-:W-:Y:S04]  /*99610*/  LDS.64 R16, [R40+0x28] ;  /* 0x0000280028107984 */ /* 0x000fe80000000a00 */
[----:B------:R-:W1:Y:S04]  /*99620*/  LDS.64 R14, [R28] ;  /* 0x000000001c0e7984 */ /* 0x000e680000000a00 */
[----:B------:R2:W-:Y:S04]  /*99630*/  STL [R1+0x4], R38 ;  /* 0x0000042601007387 */ /* 0x0005e80000100800 */
[----:B------:R2:W3:Y:S04]  /*99640*/  LDS.64 R6, [R26+0x8] ;  /* 0x000008001a067984 */ /* 0x0004e80000000a00 */
[----:B------:R2:W4:Y:S04]  /*99650*/  LDS.64 R10, [R43+0x10] ;  /* 0x000010002b0a7984 */ /* 0x0005280000000a00 */
[----:B------:R2:W2:Y:S04]  /*99660*/  LDS.64 R20, [R42+0x18] ;  /* 0x000018002a147984 */ /* 0x0004a80000000a00 */
[----:B------:R0:W2:Y:S04]  /*99670*/  LDS.64 R12, [R38+0x30] ;  /* 0x00003000260c7984 */ /* 0x0000a80000000a00 */
[----:B------:R1:W2:Y:S04]  /*99680*/  LDS.64 R40, [R36+0x38] ;  /* 0x0000380024287984 */ /* 0x0002a80000000a00 */
[----:B------:R1:W-:Y:S01]  /*99690*/  STL [R1], R36 ;  /* 0x0000002401007387 */ /* 0x0003e20000100800 */
        /* <DEDUP_REMOVED lines=42> */
.L_x_3992:
        /* <DEDUP_REMOVED lines=105> */
.L_x_3991:
        /* <DEDUP_REMOVED lines=51> */
.L_x_3990:
        /* <DEDUP_REMOVED lines=20> */
.L_x_3995:
        /* <DEDUP_REMOVED lines=104> */
.L_x_3994:
        /* <DEDUP_REMOVED lines=51> */
.L_x_3993:
        /* <DEDUP_REMOVED lines=19> */
.L_x_3999:
        /* <DEDUP_REMOVED lines=155> */
.L_x_3998:
        /* <DEDUP_REMOVED lines=84> */
.L_x_4000:
        /* <DEDUP_REMOVED lines=49> */
.L_x_4001:
        /* <DEDUP_REMOVED lines=23> */
.L_x_3997:
        /* <DEDUP_REMOVED lines=11> */
[----:B------:R-:W-:Y:S01]  /*9c340*/  ULOP3.LUT UR9, UR20, 0xfffffff8, URZ, 0xc0, !UPT ;  /* 0xfffffff814097892 */ /* 0x000fe2000f8ec0ff */
[----:B------:R-:W-:Y:S01]  /*9c350*/  IMAD.MOV.U32 R3, RZ, RZ, RZ ;  /* 0x000000ffff037224 */ /* 0x000fe200078e00ff */
[----:B------:R-:W-:Y:S01]  /*9c360*/  UMOV UR4, URZ ;  /* 0x000000ff00047c82 */ /* 0x000fe20008000000 */
[----:B------:R-:W-:-:S09]  /*9c370*/  UMOV UR5, URZ ;  /* 0x000000ff00057c82 */ /* 0x000fd20008000000 */
.L_x_4004:
        /* <DEDUP_REMOVED lines=156> */
.L_x_4003:
        /* <DEDUP_REMOVED lines=85> */
.L_x_4005:
        /* <DEDUP_REMOVED lines=50> */
.L_x_4006:
        /* <DEDUP_REMOVED lines=24> */
.L_x_4002:
        /* <DEDUP_REMOVED lines=8> */
.L_x_3996:
[----:B------:R-:W-:Y:S01]  /*9d7b0*/  UISETP.NE.AND UP0, UPT, UR8, URZ, UPT ;  /* 0x000000ff0800728c */ /* 0x000fe2000bf05270 */
[----:B------:R-:W-:Y:S02]  /*9d7c0*/  IMAD.MOV.U32 R0, RZ, RZ, R6 ;  /* 0x000000ffff007224 */ /* 0x000fe400078e0006 */
[----:B------:R-:W-:Y:S02]  /*9d7d0*/  IMAD.MOV.U32 R2, RZ, RZ, R7 ;  /* 0x000000ffff027224 */ /* 0x000fe400078e0007 */
[----:B------:R-:W-:Y:S02]  /*9d7e0*/  IMAD.MOV.U32 R9, RZ, RZ, R14 ;  /* 0x000000ffff097224 */ /* 0x000fe400078e000e */
[----:B------:R-:W-:Y:S02]  /*9d7f0*/  IMAD.MOV.U32 R8, RZ, RZ, R15 ;  /* 0x000000ffff087224 */ /* 0x000fe400078e000f */
[----:B------:R-:W-:Y:S05]  /*9d800*/  BRA.U !UP0, `(.L_x_3989) ;  /* 0x00000001087c7547 */ /* 0x000fea000b800000 */
[----:B------:R-:W-:-:S07]  /*9d810*/  CS2R R22, SRZ ;  /* 0x0000000000167805 */ /* 0x000fce000001ff00 */
.L_x_4008:
        /* <DEDUP_REMOVED lines=26> */
.L_x_4007:
[--C-:B------:R-:W-:Y:S02]  /*9d9c0*/  IMAD.MOV.U32 R0, RZ, RZ, R6.reuse ;  /* 0x000000ffff007224 */ /* 0x100fe400078e0006 */
[----:B------:R-:W-:Y:S02]  /*9d9d0*/  IMAD.MOV.U32 R9, RZ, RZ, R6 ;  /* 0x000000ffff097224 */ /* 0x000fe400078e0006 */
[--C-:B------:R-:W-:Y:S02]  /*9d9e0*/  IMAD.MOV.U32 R2, RZ, RZ, R7.reuse ;  /* 0x000000ffff027224 */ /* 0x100fe400078e0007 */
[----:B------:R-:W-:-:S07]  /*9d9f0*/  IMAD.MOV.U32 R8, RZ, RZ, R7 ;  /* 0x000000ffff087224 */ /* 0x000fce00078e0007 */
.L_x_3989:
[----:B------:R-:W-:Y:S05]  /*9da00*/  BSYNC.RECONVERGENT B0 ;  /* 0x0000000000007941 */ /* 0x000fea0003800200 */
.L_x_3988:
[----:B------:R-:W0:Y:S01]  /*9da10*/  S2R R3, SR_TID.X ;  /* 0x0000000000037919 */ /* 0x000e220000002100 */
[----:B------:R-:W-:Y:S01]  /*9da20*/  BSSY.RECONVERGENT B0, `(.L_x_4009) ;  /* 0x0000420000007945 */ /* 0x000fe20003800200 */
[----:B------:R-:W-:Y:S02]  /*9da30*/  IMAD.MOV.U32 R38, RZ, RZ, R9 ;  /* 0x000000ffff267224 */ /* 0x000fe400078e0009 */
[----:B0-----:R-:W-:-:S04]  /*9da40*/  IMAD.SHL.U32 R42, R3, 0x8, RZ ;  /* 0x00000008032a7824 */ /* 0x001fc800078e00ff */
[----:B------:R-:W-:-:S05]  /*9da50*/  VIADD R3, R42, 0x2 ;  /* 0x000000022a037836 */ /* 0x000fca0000000000 */
        /* <DEDUP_REMOVED lines=19> */
[----:B------:R-:W-:Y:S01]  /*9db90*/  IMAD.MOV.U32 R3, RZ, RZ, -0x7bdddcdb ;  /* 0x84222325ff037424 */ /* 0x000fe200078e00ff */
[----:B------:R-:W-:Y:S01]  /*9dba0*/  UMOV UR4, URZ ;  /* 0x000000ff00047c82 */ /* 0x000fe20008000000 */
[----:B------:R-:W-:Y:S01]  /*9dbb0*/  IMAD.MOV.U32 R4, RZ, RZ, -0x340d631c ;  /* 0xcbf29ce4ff047424 */ /* 0x000fe200078e00ff */
[----:B------:R-:W-:Y:S01]  /*9dbc0*/  UMOV UR5, URZ ;  /* 0x000000ff00057c82 */ /* 0x000fe20008000000 */
[----:B------:R-:W-:Y:S02]  /*9dbd0*/  IMAD.MOV.U32 R5, RZ, RZ, RZ ;  /* 0x000000ffff057224 */ /* 0x000fe400078e00ff */
[----:B------:R-:W-:-:S07]  /*9dbe0*/  IMAD.MOV.U32 R26, RZ, RZ, RZ ;  /* 0x000000ffff1a7224 */ /* 0x000fce00078e00ff */
.L_x_4013:
        /* <DEDUP_REMOVED lines=74> */
[----:B------:R-:W-:Y:S01]  /*9e090*/  ISETP.NE.U32.AND P1, PT, R24, UR4, PT ;  /* 0x0000000418007c0c */ /* 0x000fe2000bf25070 */
[----:B------:R-:W-:Y:S02]  /*9e0a0*/  IMAD R4, R4, 0x1b3, RZ ;  /* 0x000001b304047824 */ /* 0x000fe400078e02ff */
[----:B------:R-:W-:Y:S01]  /*9e0b0*/  IMAD.WIDE.U32 R6, R3, 0x1b3, RZ ;  /* 0x000001b303067825 */ /* 0x000fe200078e00ff */
[----:B------:R-:W-:-:S03]  /*9e0c0*/  ISETP.NE.AND.EX P1, PT, R23, UR5, PT, P1 ;  /* 0x0000000517007c0c */ /* 0x000fc6000bf25310 */
        /* <DEDUP_REMOVED lines=27> */
.L_x_4012:
        /* <DEDUP_REMOVED lines=51> */
.L_x_4011:
        /* <DEDUP_REMOVED lines=20> */
.L_x_4016:
        /* <DEDUP_REMOVED lines=104> */
.L_x_4015:
        /* <DEDUP_REMOVED lines=51> */
.L_x_4014:
        /* <DEDUP_REMOVED lines=18> */
.L_x_4020:
        /* <DEDUP_REMOVED lines=156> */
.L_x_4019:
        /* <DEDUP_REMOVED lines=84> */
.L_x_4021:
        /* <DEDUP_REMOVED lines=49> */
.L_x_4022:
        /* <DEDUP_REMOVED lines=23> */
.L_x_4018:
        /* <DEDUP_REMOVED lines=15> */
.L_x_4025:
[----:B------:R-:W-:-:S04]  /*a0630*/  LEA R24, P0, R6, R10, 0x3 ;  /* 0x0000000a06187211 */ /* 0x000fc800078018ff */
[----:B------:R-:W-:-:S05]  /*a0640*/  LEA.HI.X R25, R6, R11, R5, 0x3, P0 ;  /* 0x0000000b06197211 */ /* 0x000fca00000f1c05 */
        /* <DEDUP_REMOVED lines=46> */
[----:B------:R-:W-:Y:S02]  /*a0930*/  LEA.HI.X R34, R34, R30, R30, 0xd, P0 ;  /* 0x0000001e22227211 */ /* 0x000fe400000f6c1e */
[----:B------:R-:W4:Y:S04]  /*a0940*/  LD.E.64 R30, desc[UR6][R24.64+0x30] ;  /* 0x00003006181e7980 */ /* 0x000f28000c101b00 */
[----:B------:R-:W4:Y:S01]  /*a0950*/  LD.E.64 R24, desc[UR6][R24.64+0x38] ;  /* 0x0000380618187980 */ /* 0x000f22000c101b00 */
        /* <DEDUP_REMOVED lines=105> */
.L_x_4024:
        /* <DEDUP_REMOVED lines=84> */
.L_x_4026:
        /* <DEDUP_REMOVED lines=49> */
.L_x_4027:
[----:B------:R-:W-:Y:S05]  /*a1840*/  @P0 BRA `(.L_x_4023) ;  /* 0x0000000000580947 */ /* 0x000fea0003800000 */
[----:B------:R-:W-:-:S04]  /*a1850*/  LEA R22, P0, R6, R10, 0x3 ;  /* 0x0000000a06167211 */ /* 0x000fc800078018ff */
[----:B------:R-:W-:-:S06]  /*a1860*/  LEA.HI.X R23, R6, R11, R5, 0x3, P0 ;  /* 0x0000000b06177211 */ /* 0x000fcc00000f1c05 */
        /* <DEDUP_REMOVED lines=20> */
.L_x_4023:
[----:B------:R-:W-:-:S04]  /*a19b0*/  ISETP.GE.U32.AND P0, PT, R3, R7, PT ;  /* 0x000000070300720c */ /* 0x000fc80003f06070 */
[----:B------:R-:W-:-:S13]  /*a19c0*/  ISETP.GE.U32.AND.EX P0, PT, R4, R34, PT, P0 ;  /* 0x000000220400720c */ /* 0x000fda0003f06100 */
[----:B------:R-:W-:Y:S05]  /*a19d0*/  @!P0 BRA `(.L_x_4028) ;  /* 0x0000000000808947 */ /* 0x000fea0003800000 */
[----:B------:R-:W-:Y:S02]  /*a19e0*/  IMAD.MOV.U32 R38, RZ, RZ, R10 ;  /* 0x000000ffff267224 */ /* 0x000fe400078e000a */
[----:B------:R-:W-:Y:S01]  /*a19f0*/  IMAD.MOV.U32 R3, RZ, RZ, R11 ;  /* 0x000000ffff037224 */ /* 0x000fe200078e000b */
[----:B------:R-:W-:Y:S06]  /*a1a00*/  BRA `(.L_x_4010) ;  /* 0x0000000000847947 */ /* 0x000fec0003800000 */
.L_x_4017:
[----:B------:R-:W0:Y:S01]  /*a1a10*/  LDCU UR4, c[0x0][0x3c8] ;  /* 0x00007900ff0477ac */ /* 0x000e220008000800 */
[----:B------:R-:W-:Y:S02]  /*a1a20*/  IMAD.MOV.U32 R38, RZ, RZ, R10 ;  /* 0x000000ffff267224 */ /* 0x000fe400078e000a */
[----:B------:R-:W-:Y:S01]  /*a1a30*/  IMAD.MOV.U32 R3, RZ, RZ, R11 ;  /* 0x000000ffff037224 */ /* 0x000fe200078e000b */
[----:B0-----:R-:W-:-:S09]  /*a1a40*/  UISETP.NE.AND UP0, UPT, UR4, URZ, UPT ;  /* 0x000000ff0400728c */ /* 0x001fd2000bf05270 */
[----:B------:R-:W-:Y:S05]  /*a1a50*/  BRA.U !UP0, `(.L_x_4010) ;  /* 0x0000000108707547 */ /* 0x000fea000b800000 */
[----:B------:R-:W-:-:S07]  /*a1a60*/  CS2R R22, SRZ ;  /* 0x0000000000167805 */ /* 0x000fce000001ff00 */
.L_x_4029:
        /* <DEDUP_REMOVED lines=23> */
.L_x_4028:
[--C-:B------:R-:W-:Y:S02]  /*a1be0*/  IMAD.MOV.U32 R38, RZ, RZ, R10.reuse ;  /* 0x000000ffff267224 */ /* 0x100fe400078e000a */
[----:B------:R-:W-:Y:S02]  /*a1bf0*/  IMAD.MOV.U32 R9, RZ, RZ, R10 ;  /* 0x000000ffff097224 */ /* 0x000fe400078e000a */
[--C-:B------:R-:W-:Y:S02]  /*a1c00*/  IMAD.MOV.U32 R3, RZ, RZ, R11.reuse ;  /* 0x000000ffff037224 */ /* 0x100fe400078e000b */
[----:B------:R-:W-:-:S07]  /*a1c10*/  IMAD.MOV.U32 R8, RZ, RZ, R11 ;  /* 0x000000ffff087224 */ /* 0x000fce00078e000b */
.L_x_4010:
[----:B------:R-:W-:Y:S05]  /*a1c20*/  BSYNC.RECONVERGENT B0 ;  /* 0x0000000000007941 */ /* 0x000fea0003800200 */
.L_x_4009:
        /* <DEDUP_REMOVED lines=21> */
[----:B------:R-:W-:Y:S01]  /*a1d80*/  IMAD.MOV.U32 R4, RZ, RZ, -0x7bdddcdb ;  /* 0x84222325ff047424 */ /* 0x000fe200078e00ff */
[----:B------:R-:W-:Y:S01]  /*a1d90*/  CS2R R6, SRZ ;  /* 0x0000000000067805 */ /* 0x000fe2000001ff00 */
[----:B------:R-:W-:Y:S01]  /*a1da0*/  IMAD.MOV.U32 R5, RZ, RZ, -0x340d631c ;  /* 0xcbf29ce4ff057424 */ /* 0x000fe200078e00ff */
[----:B------:R-:W-:Y:S01]  /*a1db0*/  UMOV UR4, URZ ;  /* 0x000000ff00047c82 */ /* 0x000fe20008000000 */
[----:B------:R-:W-:-:S05]  /*a1dc0*/  UMOV UR5, URZ ;  /* 0x000000ff00057c82 */ /* 0x000fca0008000000 */
.L_x_4034:
        /* <DEDUP_REMOVED lines=104> */
.L_x_4033:
        /* <DEDUP_REMOVED lines=50> */
.L_x_4032:
        /* <DEDUP_REMOVED lines=18> */
.L_x_4037:
        /* <DEDUP_REMOVED lines=104> */
.L_x_4036:
        /* <DEDUP_REMOVED lines=51> */
.L_x_4035:
        /* <DEDUP_REMOVED lines=15> */
.L_x_4041:
        /* <DEDUP_REMOVED lines=154> */
.L_x_4040:
        /* <DEDUP_REMOVED lines=82> */
.L_x_4042:
        /* <DEDUP_REMOVED lines=47> */
.L_x_4043:
        /* <DEDUP_REMOVED lines=21> */
.L_x_4039:
        /* <DEDUP_REMOVED lines=12> */
.L_x_4046:
[----:B------:R-:W-:-:S04]  /*a46f0*/  LEA R24, P0, R7, R20, 0x3 ;  /* 0x0000001407187211 */ /* 0x000fc800078018ff */
        /* <DEDUP_REMOVED lines=32> */
[----:B----4-:R-:W-:-:S03]  /*a4900*/  IMAD R31, R31, -0x61c8864f, RZ ;  /* 0x9e3779b11f1f7824 */ /* 0x010fc600078e02ff */
        /* <DEDUP_REMOVED lines=13> */
[----:B------:R-:W4:Y:S04]  /*a49e0*/  LD.E.64 R28, desc[UR6][R24.64+0x30] ;  /* 0x00003006181c7980 */ /* 0x000f28000c101b00 */
[----:B------:R-:W4:Y:S01]  /*a49f0*/  LD.E.64 R24, desc[UR6][R24.64+0x38] ;  /* 0x0000380618187980 */ /* 0x000f22000c101b00 */
        /* <DEDUP_REMOVED lines=105> */
.L_x_4045:
        /* <DEDUP_REMOVED lines=82> */
.L_x_4047:
        /* <DEDUP_REMOVED lines=47> */
.L_x_4048:
        /* <DEDUP_REMOVED lines=21> */
.L_x_4044:
[----:B------:R-:W-:-:S04]  /*a59f0*/  ISETP.GE.U32.AND P0, PT, R4, R10, PT ;  /* 0x0000000a0400720c */ /* 0x000fc80003f06070 */
[----:B------:R-:W-:-:S13]  /*a5a00*/  ISETP.GE.U32.AND.EX P0, PT, R5, R11, PT, P0 ;  /* 0x0000000b0500720c */ /* 0x000fda0003f06100 */
[----:B------:R-:W-:Y:S05]  /*a5a10*/  @!P0 BRA `(.L_x_4049) ;  /* 0x0000000000808947 */ /* 0x000fea0003800000 */
[----:B------:R-:W-:Y:S02]  /*a5a20*/  IMAD.MOV.U32 R39, RZ, RZ, R20 ;  /* 0x000000ffff277224 */ /* 0x000fe400078e0014 */
[----:B------:R-:W-:Y:S01]  /*a5a30*/  IMAD.MOV.U32 R4, RZ, RZ, R21 ;  /* 0x000000ffff047224 */ /* 0x000fe200078e0015 */
[----:B------:R-:W-:Y:S06]  /*a5a40*/  BRA `(.L_x_4031) ;  /* 0x0000000000847947 */ /* 0x000fec0003800000 */
.L_x_4038:
[----:B------:R-:W0:Y:S01]  /*a5a50*/  LDCU UR4, c[0x0][0x3c8] ;  /* 0x00007900ff0477ac */ /* 0x000e220008000800 */
[----:B------:R-:W-:Y:S02]  /*a5a60*/  IMAD.MOV.U32 R39, RZ, RZ, R20 ;  /* 0x000000ffff277224 */ /* 0x000fe400078e0014 */
[----:B------:R-:W-:Y:S01]  /*a5a70*/  IMAD.MOV.U32 R4, RZ, RZ, R21 ;  /* 0x000000ffff047224 */ /* 0x000fe200078e0015 */
[----:B0-----:R-:W-:-:S09]  /*a5a80*/  UISETP.NE.AND UP0, UPT, UR4, URZ, UPT ;  /* 0x000000ff0400728c */ /* 0x001fd2000bf05270 */
[----:B------:R-:W-:Y:S05]  /*a5a90*/  BRA.U !UP0, `(.L_x_4031) ;  /* 0x0000000108707547 */ /* 0x000fea000b800000 */
[----:B------:R-:W-:-:S07]  /*a5aa0*/  CS2R R10, SRZ ;  /* 0x00000000000a7805 */ /* 0x000fce000001ff00 */
.L_x_4050:
        /* <DEDUP_REMOVED lines=23> */
.L_x_4049:
[--C-:B------:R-:W-:Y:S02]  /*a5c20*/  IMAD.MOV.U32 R39, RZ, RZ, R20.reuse ;  /* 0x000000ffff277224 */ /* 0x100fe400078e0014 */
[----:B------:R-:W-:Y:S02]  /*a5c30*/  IMAD.MOV.U32 R9, RZ, RZ, R20 ;  /* 0x000000ffff097224 */ /* 0x000fe400078e0014 */
[--C-:B------:R-:W-:Y:S02]  /*a5c40*/  IMAD.MOV.U32 R4, RZ, RZ, R21.reuse ;  /* 0x000000ffff047224 */ /* 0x100fe400078e0015 */
[----:B------:R-:W-:-:S07]  /*a5c50*/  IMAD.MOV.U32 R8, RZ, RZ, R21 ;  /* 0x000000ffff087224 */ /* 0x000fce00078e0015 */
.L_x_4031:
[----:B------:R-:W-:Y:S05]  /*a5c60*/  BSYNC.RECONVERGENT B0 ;  /* 0x0000000000007941 */ /* 0x000fea0003800200 */
.L_x_4030:
        /* <DEDUP_REMOVED lines=28> */
.L_x_4055:
        /* <DEDUP_REMOVED lines=105> */
.L_x_4054:
        /* <DEDUP_REMOVED lines=51> */
.L_x_4053:
        /* <DEDUP_REMOVED lines=20> */
.L_x_4058:
        /* <DEDUP_REMOVED lines=104> */
.L_x_4057:
        /* <DEDUP_REMOVED lines=51> */
.L_x_4056:
        /* <DEDUP_REMOVED lines=18> */
.L_x_4062:
        /* <DEDUP_REMOVED lines=156> */
.L_x_4061:
        /* <DEDUP_REMOVED lines=84> */
.L_x_4063:
        /* <DEDUP_REMOVED lines=49> */
.L_x_4064:
        /* <DEDUP_REMOVED lines=23> */
.L_x_4060:
        /* <DEDUP_REMOVED lines=14> */
.L_x_4067:
        /* <DEDUP_REMOVED lines=154> */
.L_x_4066:
        /* <DEDUP_REMOVED lines=82> */
.L_x_4068:
        /* <DEDUP_REMOVED lines=47> */
.L_x_4069:
        /* <DEDUP_REMOVED lines=21> */
.L_x_4065:
[----:B------:R-:W-:-:S04]  /*a9b60*/  ISETP.GE.U32.AND P0, PT, R5, R32, PT ;  /* 0x000000200500720c */ /* 0x000fc80003f06070 */
[----:B------:R-:W-:-:S13]  /*a9b70*/  ISETP.GE.U32.AND.EX P0, PT, R6, R33, PT, P0 ;  /* 0x000000210600720c */ /* 0x000fda0003f06100 */
[----:B------:R-:W-:Y:S05]  /*a9b80*/  @!P0 BRA `(.L_x_4070) ;  /* 0x0000000000808947 */ /* 0x000fea0003800000 */
[----:B------:R-:W-:Y:S02]  /*a9b90*/  IMAD.MOV.U32 R36, RZ, RZ, R18 ;  /* 0x000000ffff247224 */ /* 0x000fe400078e0012 */
[----:B------:R-:W-:Y:S01]  /*a9ba0*/  IMAD.MOV.U32 R5, RZ, RZ, R19 ;  /* 0x000000ffff057224 */ /* 0x000fe200078e0013 */
[----:B------:R-:W-:Y:S06]  /*a9bb0*/  BRA `(.L_x_4052) ;  /* 0x0000000000847947 */ /* 0x000fec0003800000 */
.L_x_4059:
[----:B------:R-:W0:Y:S01]  /*a9bc0*/  LDCU UR4, c[0x0][0x3c8] ;  /* 0x00007900ff0477ac */ /* 0x000e220008000800 */
[----:B------:R-:W-:Y:S02]  /*a9bd0*/  IMAD.MOV.U32 R36, RZ, RZ, R18 ;  /* 0x000000ffff247224 */ /* 0x000fe400078e0012 */
[----:B------:R-:W-:Y:S01]  /*a9be0*/  IMAD.MOV.U32 R5, RZ, RZ, R19 ;  /* 0x000000ffff057224 */ /* 0x000fe200078e0013 */
[----:B0-----:R-:W-:-:S09]  /*a9bf0*/  UISETP.NE.AND UP0, UPT, UR4, URZ, UPT ;  /* 0x000000ff0400728c */ /* 0x001fd2000bf05270 */
[----:B------:R-:W-:Y:S05]  /*a9c00*/  BRA.U !UP0, `(.L_x_4052) ;  /* 0x0000000108707547 */ /* 0x000fea000b800000 */
[----:B------:R-:W-:-:S07]  /*a9c10*/  CS2R R20, SRZ ;  /* 0x0000000000147805 */ /* 0x000fce000001ff00 */
.L_x_4071:
        /* <DEDUP_REMOVED lines=23> */
.L_x_4070:
[--C-:B------:R-:W-:Y:S02]  /*a9d90*/  IMAD.MOV.U32 R36, RZ, RZ, R18.reuse ;  /* 0x000000ffff247224 */ /* 0x100fe400078e0012 */
[----:B------:R-:W-:Y:S02]  /*a9da0*/  IMAD.MOV.U32 R9, RZ, RZ, R18 ;  /* 0x000000ffff097224 */ /* 0x000fe400078e0012 */
[--C-:B------:R-:W-:Y:S02]  /*a9db0*/  IMAD.MOV.U32 R5, RZ, RZ, R19.reuse ;  /* 0x000000ffff057224 */ /* 0x100fe400078e0013 */
[----:B------:R-:W-:-:S07]  /*a9dc0*/  IMAD.MOV.U32 R8, RZ, RZ, R19 ;  /* 0x000000ffff087224 */ /* 0x000fce00078e0013 */
.L_x_4052:
[----:B------:R-:W-:Y:S05]  /*a9dd0*/  BSYNC.RECONVERGENT B0 ;  /* 0x0000000000007941 */ /* 0x000fea0003800200 */
.L_x_4051:
        /* <DEDUP_REMOVED lines=26> */
.L_x_4076:
        /* <DEDUP_REMOVED lines=104> */
.L_x_4075:
        /* <DEDUP_REMOVED lines=50> */
.L_x_4074:
        /* <DEDUP_REMOVED lines=18> */
.L_x_4079:
        /* <DEDUP_REMOVED lines=104> */
.L_x_4078:
        /* <DEDUP_REMOVED lines=51> */
.L_x_4077:
        /* <DEDUP_REMOVED lines=15> */
.L_x_4083:
        /* <DEDUP_REMOVED lines=154> */
.L_x_4082:
        /* <DEDUP_REMOVED lines=82> */
.L_x_4084:
        /* <DEDUP_REMOVED lines=47> */
.L_x_4085:
        /* <DEDUP_REMOVED lines=21> */
.L_x_4081:
        /* <DEDUP_REMOVED lines=12> */
.L_x_4088:
        /* <DEDUP_REMOVED lines=154> */
.L_x_4087:
        /* <DEDUP_REMOVED lines=84> */
.L_x_4089:
        /* <DEDUP_REMOVED lines=47> */
.L_x_4090:
        /* <DEDUP_REMOVED lines=21> */
.L_x_4086:
[----:B------:R-:W-:-:S04]  /*adbc0*/  ISETP.GE.U32.AND P0, PT, R6, R30, PT ;  /* 0x0000001e0600720c */ /* 0x000fc80003f06070 */
[----:B------:R-:W-:-:S13]  /*adbd0*/  ISETP.GE.U32.AND.EX P0, PT, R7, R31, PT, P0 ;  /* 0x0000001f0700720c */ /* 0x000fda0003f06100 */
[----:B------:R-:W-:Y:S05]  /*adbe0*/  @!P0 BRA `(.L_x_4091) ;  /* 0x0000000000808947 */ /* 0x000fea0003800000 */
[----:B------:R-:W-:Y:S02]  /*adbf0*/  IMAD.MOV.U32 R6, RZ, RZ, R16 ;  /* 0x000000ffff067224 */ /* 0x000fe400078e0010 */
[----:B------:R-:W-:Y:S01]  /*adc00*/  IMAD.MOV.U32 R7, RZ, RZ, R17 ;  /* 0x000000ffff077224 */ /* 0x000fe200078e0011 */
[----:B------:R-:W-:Y:S06]  /*adc10*/  BRA `(.L_x_4073) ;  /* 0x0000000000847947 */ /* 0x000fec0003800000 */
.L_x_4080:
[----:B------:R-:W0:Y:S01]  /*adc20*/  LDCU UR4, c[0x0][0x3c8] ;  /* 0x00007900ff0477ac */ /* 0x000e220008000800 */
[----:B------:R-:W-:Y:S02]  /*adc30*/  IMAD.MOV.U32 R6, RZ, RZ, R16 ;  /* 0x000000ffff067224 */ /* 0x000fe400078e0010 */
[----:B------:R-:W-:Y:S01]  /*adc40*/  IMAD.MOV.U32 R7, RZ, RZ, R17 ;  /* 0x000000ffff077224 */ /* 0x000fe200078e0011 */
[----:B0-----:R-:W-:-:S09]  /*adc50*/  UISETP.NE.AND UP0, UPT, UR4, URZ, UPT ;  /* 0x000000ff0400728c */ /* 0x001fd2000bf05270 */
[----:B------:R-:W-:Y:S05]  /*adc60*/  BRA.U !UP0, `(.L_x_4073) ;  /* 0x0000000108707547 */ /* 0x000fea000b800000 */
[----:B------:R-:W-:-:S07]  /*adc70*/  CS2R R18, SRZ ;  /* 0x0000000000127805 */ /* 0x000fce000001ff00 */
.L_x_4092:
        /* <DEDUP_REMOVED lines=23> */
.L_x_4091:
[--C-:B------:R-:W-:Y:S02]  /*addf0*/  IMAD.MOV.U32 R6, RZ, RZ, R16.reuse ;  /* 0x000000ffff067224 */ /* 0x100fe400078e0010 */
[----:B------:R-:W-:Y:S02]  /*ade00*/  IMAD.MOV.U32 R9, RZ, RZ, R16 ;  /* 0x000000ffff097224 */ /* 0x000fe400078e0010 */
[--C-:B------:R-:W-:Y:S02]  /*ade10*/  IMAD.MOV.U32 R7, RZ, RZ, R17.reuse ;  /* 0x000000ffff077224 */ /* 0x100fe400078e0011 */
[----:B------:R-:W-:-:S07]  /*ade20*/  IMAD.MOV.U32 R8, RZ, RZ, R17 ;  /* 0x000000ffff087224 */ /* 0x000fce00078e0011 */
.L_x_4073:
[----:B------:R-:W-:Y:S05]  /*ade30*/  BSYNC.RECONVERGENT B0 ;  /* 0x0000000000007941 */ /* 0x000fea0003800200 */
.L_x_4072:
        /* <DEDUP_REMOVED lines=26> */
.L_x_4097:
        /* <DEDUP_REMOVED lines=104> */
.L_x_4096:
        /* <DEDUP_REMOVED lines=50> */
.L_x_4095:
        /* <DEDUP_REMOVED lines=18> */
.L_x_4100:
        /* <DEDUP_REMOVED lines=104> */
.L_x_4099:
        /* <DEDUP_REMOVED lines=51> */
.L_x_4098:
        /* <DEDUP_REMOVED lines=15> */
.L_x_4104:
        /* <DEDUP_REMOVED lines=154> */
.L_x_4103:
        /* <DEDUP_REMOVED lines=82> */
.L_x_4105:
        /* <DEDUP_REMOVED lines=47> */
.L_x_4106:
        /* <DEDUP_REMOVED lines=21> */
.L_x_4102:
        /* <DEDUP_REMOVED lines=12> */
.L_x_4109:
        /* <DEDUP_REMOVED lines=157> */
.L_x_4108:
        /* <DEDUP_REMOVED lines=84> */
.L_x_4110:
        /* <DEDUP_REMOVED lines=50> */
.L_x_4111:
        /* <DEDUP_REMOVED lines=24> */
.L_x_4107:
[----:B------:R-:W-:-:S04]  /*b1cb0*/  ISETP.GE.U32.AND P0, PT, R10, R31, PT ;  /* 0x0000001f0a00720c */ /* 0x000fc80003f06070 */
[----:B------:R-:W-:-:S13]  /*b1cc0*/  ISETP.GE.U32.AND.EX P0, PT, R11, R30, PT, P0 ;  /* 0x0000001e0b00720c */ /* 0x000fda0003f06100 */
[----:B------:R-:W-:Y:S05]  /*b1cd0*/  @!P0 BRA `(.L_x_4112) ;  /* 0x0000000000808947 */ /* 0x000fea0003800000 */
[----:B------:R-:W-:Y:S02]  /*b1ce0*/  IMAD.MOV.U32 R10, RZ, RZ, R12 ;  /* 0x000000ffff0a7224 */ /* 0x000fe400078e000c */
[----:B------:R-:W-:Y:S01]  /*b1cf0*/  IMAD.MOV.U32 R11, RZ, RZ, R13 ;  /* 0x000000ffff0b7224 */ /* 0x000fe200078e000d */
[----:B------:R-:W-:Y:S06]  /*b1d00*/  BRA `(.L_x_4094) ;  /* 0x0000000000847947 */ /* 0x000fec0003800000 */
.L_x_4101:
[----:B------:R-:W0:Y:S01]  /*b1d10*/  LDCU UR4, c[0x0][0x3c8] ;  /* 0x00007900ff0477ac */ /* 0x000e220008000800 */
[----:B------:R-:W-:Y:S02]  /*b1d20*/  IMAD.MOV.U32 R10, RZ, RZ, R12 ;  /* 0x000000ffff0a7224 */ /* 0x000fe400078e000c */
[----:B------:R-:W-:Y:S01]  /*b1d30*/  IMAD.MOV.U32 R11, RZ, RZ, R13 ;  /* 0x000000ffff0b7224 */ /* 0x000fe200078e000d */
[----:B0-----:R-:W-:-:S09]  /*b1d40*/  UISETP.NE.AND UP0, UPT, UR4, URZ, UPT ;  /* 0x000000ff0400728c */ /* 0x001fd2000bf05270 */
[----:B------:R-:W-:Y:S05]  /*b1d50*/  BRA.U !UP0, `(.L_x_4094) ;  /* 0x0000000108707547 */ /* 0x000fea000b800000 */
[----:B------:R-:W-:-:S07]  /*b1d60*/  CS2R R18, SRZ ;  /* 0x0000000000127805 */ /* 0x000fce000001ff00 */
.L_x_4113:
        /* <DEDUP_REMOVED lines=23> */
.L_x_4112:
[--C-:B------:R-:W-:Y:S02]  /*b1ee0*/  IMAD.MOV.U32 R10, RZ, RZ, R12.reuse ;  /* 0x000000ffff0a7224 */ /* 0x100fe400078e000c */
[----:B------:R-:W-:Y:S02]  /*b1ef0*/  IMAD.MOV.U32 R9, RZ, RZ, R12 ;  /* 0x000000ffff097224 */ /* 0x000fe400078e000c */
[--C-:B------:R-:W-:Y:S02]  /*b1f00*/  IMAD.MOV.U32 R11, RZ, RZ, R13.reuse ;  /* 0x000000ffff0b7224 */ /* 0x100fe400078e000d */
[----:B------:R-:W-:-:S07]  /*b1f10*/  IMAD.MOV.U32 R8, RZ, RZ, R13 ;  /* 0x000000ffff087224 */ /* 0x000fce00078e000d */
.L_x_4094:
[----:B------:R-:W-:Y:S05]  /*b1f20*/  BSYNC.RECONVERGENT B0 ;  /* 0x0000000000007941 */ /* 0x000fea0003800200 */
.L_x_4093:
        /* <DEDUP_REMOVED lines=30> */
.L_x_4118:
[----:B------:R-:W-:-:S05]  /*b2110*/  IADD3 R17, P2, PT, R17, 0x8, RZ ;  /* 0x0000000811117810 */ /* 0x000fca0007f5e0ff */
[----:B------:R-:W-:Y:S01]  /*b2120*/  IMAD.X R16, RZ, RZ, R16, P2 ;  /* 0x000000ffff107224 */ /* 0x000fe200010e0610 */
[----:B------:R-:W-:-:S04]  /*b2130*/  ISETP.GE.U32.AND P2, PT, R17, R8, PT ;  /* 0x000000081100720c */ /* 0x000fc80003f46070 */
[----:B------:R-:W-:-:S13]  /*b2140*/  ISETP.GE.AND.EX P2, PT, R16, R9, PT, P2 ;  /* 0x000000091000720c */ /* 0x000fda0003f46320 */
[----:B------:R-:W-:Y:S05]  /*b2150*/  @!P2 BRA `(.L_x_4118) ;  /* 0xfffffffc00eca947 */ /* 0x000fea000383ffff */
[----:B------:R-:W-:Y:S02]  /*b2160*/  IMAD.MOV.U32 R20, RZ, RZ, R40 ;  /* 0x000000ffff147224 */ /* 0x000fe400078e0028 */
[----:B------:R-:W-:-:S07]  /*b2170*/  IMAD.MOV.U32 R21, RZ, RZ, R41 ;  /* 0x000000ffff157224 */ /* 0x000fce00078e0029 */
.L_x_4117:
        /* <DEDUP_REMOVED lines=12> */
.L_x_4116:
[----:B------:R-:W-:Y:S02]  /*b2240*/  IMAD.MOV.U32 R20, RZ, RZ, R40 ;  /* 0x000000ffff147224 */ /* 0x000fe400078e0028 */
[----:B------:R-:W-:-:S07]  /*b2250*/  IMAD.MOV.U32 R21, RZ, RZ, R41 ;  /* 0x000000ffff157224 */ /* 0x000fce00078e0029 */
.L_x_4115:
[----:B------:R-:W-:Y:S05]  /*b2260*/  BSYNC.RECONVERGENT B0 ;  /* 0x0000000000007941 */ /* 0x000fea0003800200 */
.L_x_4114:
        /* <DEDUP_REMOVED lines=12> */
.L_x_4124:
        /* <DEDUP_REMOVED lines=26> */
.L_x_4123:
[----:B0-----:R-:W-:Y:S05]  /*b24d0*/  BSYNC.RECONVERGENT B1 ;  /* 0x0000000000017941 */ /* 0x001fea0003800200 */
.L_x_4122:
[----:B------:R-:W-:Y:S01]  /*b24e0*/  BSSY.RECONVERGENT B1, `(.L_x_4125) ;  /* 0x000001d000017945 */ /* 0x000fe20003800200 */
[----:B------:R-:W-:-:S07]  /*b24f0*/  CS2R R22, SRZ ;  /* 0x0000000000167805 */ /* 0x000fce000001ff00 */
.L_x_4127:
        /* <DEDUP_REMOVED lines=27> */
.L_x_4126:
[----:B------:R-:W-:Y:S05]  /*b26b0*/  BSYNC.RECONVERGENT B1 ;  /* 0x0000000000017941 */ /* 0x000fea0003800200 */
.L_x_4125:
[----:B------:R-:W-:Y:S01]  /*b26c0*/  BSSY.RECONVERGENT B1, `(.L_x_4128) ;  /* 0x000001d000017945 */ /* 0x000fe20003800200 */
[----:B------:R-:W-:-:S07]  /*b26d0*/  CS2R R24, SRZ ;  /* 0x0000000000187805 */ /* 0x000fce000001ff00 */
.L_x_4130:
        /* <DEDUP_REMOVED lines=27> */
.L_x_4129:
[----:B------:R-:W-:Y:S05]  /*b2890*/  BSYNC.RECONVERGENT B1 ;  /* 0x0000000000017941 */ /* 0x000fea0003800200 */
.L_x_4128:
[----:B------:R-:W-:Y:S01]  /*b28a0*/  BSSY.RECONVERGENT B1, `(.L_x_4131) ;  /* 0x000001e000017945 */ /* 0x000fe20003800200 */
[----:B------:R-:W-:Y:S02]  /*b28b0*/  IMAD.MOV.U32 R25, RZ, RZ, RZ ;  /* 0x000000ffff197224 */ /* 0x000fe400078e00ff */
[----:B------:R-:W-:-:S07]  /*b28c0*/  IMAD.MOV.U32 R26, RZ, RZ, RZ ;  /* 0x000000ffff1a7224 */ /* 0x000fce00078e00ff */
.L_x_4133:
        /* <DEDUP_REMOVED lines=27> */
.L_x_4132:
[----:B------:R-:W-:Y:S05]  /*b2a80*/  BSYNC.RECONVERGENT B1 ;  /* 0x0000000000017941 */ /* 0x000fea0003800200 */
.L_x_4131:
[----:B------:R-:W-:Y:S01]  /*b2a90*/  BSSY.RECONVERGENT B1, `(.L_x_4134) ;  /* 0x000001e000017945 */ /* 0x000fe20003800200 */
[----:B------:R-:W-:Y:S02]  /*b2aa0*/  IMAD.MOV.U32 R25, RZ, RZ, RZ ;  /* 0x000000ffff197224 */ /* 0x000fe400078e00ff */
[----:B------:R-:W-:-:S07]  /*b2ab0*/  IMAD.MOV.U32 R26, RZ, RZ, RZ ;  /* 0x000000ffff1a7224 */ /* 0x000fce00078e00ff */
.L_x_4136:
        /* <DEDUP_REMOVED lines=27> */
.L_x_4135:
[----:B------:R-:W-:Y:S05]  /*b2c70*/  BSYNC.RECONVERGENT B1 ;  /* 0x0000000000017941 */ /* 0x000fea0003800200 */
.L_x_4134:
[----:B------:R-:W-:Y:S01]  /*b2c80*/  BSSY.RECONVERGENT B1, `(.L_x_4137) ;  /* 0x000001e000017945 */ /* 0x000fe20003800200 */
[----:B------:R-:W-:Y:S02]  /*b2c90*/  IMAD.MOV.U32 R25, RZ, RZ, RZ ;  /* 0x000000ffff197224 */ /* 0x000fe400078e00ff */
[----:B------:R-:W-:-:S07]  /*b2ca0*/  IMAD.MOV.U32 R26, RZ, RZ, RZ ;  /* 0x000000ffff1a7224 */ /* 0x000fce00078e00ff */
.L_x_4139:
        /* <DEDUP_REMOVED lines=27> */
.L_x_4138:
[----:B------:R-:W-:Y:S05]  /*b2e60*/  BSYNC.RECONVERGENT B1 ;  /* 0x0000000000017941 */ /* 0x000fea0003800200 */
.L_x_4137:
[----:B------:R-:W-:Y:S01]  /*b2e70*/  BSSY.RECONVERGENT B1, `(.L_x_4140) ;  /* 0x000001e000017945 */ /* 0x000fe20003800200 */
[----:B------:R-:W-:Y:S02]  /*b2e80*/  IMAD.MOV.U32 R25, RZ, RZ, RZ ;  /* 0x000000ffff197224 */ /* 0x000fe400078e00ff */
[----:B------:R-:W-:-:S07]  /*b2e90*/  IMAD.MOV.U32 R26, RZ, RZ, RZ ;  /* 0x000000ffff1a7224 */ /* 0x000fce00078e00ff */
.L_x_4142:
        /* <DEDUP_REMOVED lines=27> */
.L_x_4141:
[----:B------:R-:W-:Y:S05]  /*b3050*/  BSYNC.RECONVERGENT B1 ;  /* 0x0000000000017941 */ /* 0x000fea0003800200 */
.L_x_4140:
[----:B------:R-:W-:Y:S01]  /*b3060*/  BSSY.RECONVERGENT B1, `(.L_x_4143) ;  /* 0x000001e000017945 */ /* 0x000fe20003800200 */
[----:B------:R-:W-:Y:S02]  /*b3070*/  IMAD.MOV.U32 R25, RZ, RZ, RZ ;  /* 0x000000ffff197224 */ /* 0x000fe400078e00ff */
[----:B------:R-:W-:-:S07]  /*b3080*/  IMAD.MOV.U32 R26, RZ, RZ, RZ ;  /* 0x000000ffff1a7224 */ /* 0x000fce00078e00ff */
.L_x_4145:
        /* <DEDUP_REMOVED lines=27> */
.L_x_4144:
[----:B------:R-:W-:Y:S05]  /*b3240*/  BSYNC.RECONVERGENT B1 ;  /* 0x0000000000017941 */ /* 0x000fea0003800200 */
.L_x_4143:
[----:B------:R-:W-:Y:S01]  /*b3250*/  BSSY.RECONVERGENT B1, `(.L_x_4146) ;  /* 0x000001e000017945 */ /* 0x000fe20003800200 */
[----:B------:R-:W-:Y:S02]  /*b3260*/  IMAD.MOV.U32 R25, RZ, RZ, RZ ;  /* 0x000000ffff197224 */ /* 0x000fe400078e00ff */
[----:B------:R-:W-:-:S07]  /*b3270*/  IMAD.MOV.U32 R26, RZ, RZ, RZ ;  /* 0x000000ffff1a7224 */ /* 0x000fce00078e00ff */
.L_x_4148:
        /* <DEDUP_REMOVED lines=27> */
.L_x_4147:
[----:B------:R-:W-:Y:S05]  /*b3430*/  BSYNC.RECONVERGENT B1 ;  /* 0x0000000000017941 */ /* 0x000fea0003800200 */
.L_x_4146:
[----:B------:R-:W-:Y:S01]  /*b3440*/  BSSY.RECONVERGENT B1, `(.L_x_4149) ;  /* 0x000001e000017945 */ /* 0x000fe20003800200 */
[----:B------:R-:W-:Y:S02]  /*b3450*/  IMAD.MOV.U32 R25, RZ, RZ, RZ ;  /* 0x000000ffff197224 */ /* 0x000fe400078e00ff */
[----:B------:R-:W-:-:S07]  /*b3460*/  IMAD.MOV.U32 R26, RZ, RZ, RZ ;  /* 0x000000ffff1a7224 */ /* 0x000fce00078e00ff */
.L_x_4151:
        /* <DEDUP_REMOVED lines=27> */
.L_x_4150:
[----:B------:R-:W-:Y:S05]  /*b3620*/  BSYNC.RECONVERGENT B1 ;  /* 0x0000000000017941 */ /* 0x000fea0003800200 */
.L_x_4149:
[----:B------:R-:W-:Y:S01]  /*b3630*/  BSSY.RECONVERGENT B1, `(.L_x_4152) ;  /* 0x000001e000017945 */ /* 0x000fe20003800200 */
[----:B------:R-:W-:Y:S02]  /*b3640*/  IMAD.MOV.U32 R25, RZ, RZ, RZ ;  /* 0x000000ffff197224 */ /* 0x000fe400078e00ff */
[----:B------:R-:W-:-:S07]  /*b3650*/  IMAD.MOV.U32 R26, RZ, RZ, RZ ;  /* 0x000000ffff1a7224 */ /* 0x000fce00078e00ff */
.L_x_4154:
        /* <DEDUP_REMOVED lines=27> */
.L_x_4153:
[----:B------:R-:W-:Y:S05]  /*b3810*/  BSYNC.RECONVERGENT B1 ;  /* 0x0000000000017941 */ /* 0x000fea0003800200 */
.L_x_4152:
[----:B------:R-:W-:Y:S01]  /*b3820*/  BSSY.RECONVERGENT B1, `(.L_x_4155) ;  /* 0x000001e000017945 */ /* 0x000fe20003800200 */
[----:B------:R-:W-:Y:S02]  /*b3830*/  IMAD.MOV.U32 R25, RZ, RZ, RZ ;  /* 0x000000ffff197224 */ /* 0x000fe400078e00ff */
[----:B------:R-:W-:-:S07]  /*b3840*/  IMAD.MOV.U32 R26, RZ, RZ, RZ ;  /* 0x000000ffff1a7224 */ /* 0x000fce00078e00ff */
.L_x_4157:
        /* <DEDUP_REMOVED lines=27> */
.L_x_4156:
[----:B------:R-:W-:Y:S05]  /*b3a00*/  BSYNC.RECONVERGENT B1 ;  /* 0x0000000000017941 */ /* 0x000fea0003800200 */
.L_x_4155:
[----:B------:R-:W-:Y:S01]  /*b3a10*/  BSSY.RECONVERGENT B1, `(.L_x_4158) ;  /* 0x000001e000017945 */ /* 0x000fe20003800200 */
[----:B------:R-:W-:Y:S02]  /*b3a20*/  IMAD.MOV.U32 R25, RZ, RZ, RZ ;  /* 0x000000ffff197224 */ /* 0x000fe400078e00ff */
[----:B------:R-:W-:-:S07]  /*b3a30*/  IMAD.MOV.U32 R26, RZ, RZ, RZ ;  /* 0x000000ffff1a7224 */ /* 0x000fce00078e00ff */
.L_x_4160:
        /* <DEDUP_REMOVED lines=27> */
.L_x_4159:
[----:B------:R-:W-:Y:S05]  /*b3bf0*/  BSYNC.RECONVERGENT B1 ;  /* 0x0000000000017941 */ /* 0x000fea0003800200 */
.L_x_4158:
[----:B------:R-:W-:Y:S01]  /*b3c00*/  BSSY.RECONVERGENT B1, `(.L_x_4161) ;  /* 0x000001e000017945 */ /* 0x000fe20003800200 */
[----:B------:R-:W-:Y:S02]  /*b3c10*/  IMAD.MOV.U32 R25, RZ, RZ, RZ ;  /* 0x000000ffff197224 */ /* 0x000fe400078e00ff */
[----:B------:R-:W-:-:S07]  /*b3c20*/  IMAD.MOV.U32 R26, RZ, RZ, RZ ;  /* 0x000000ffff1a7224 */ /* 0x000fce00078e00ff */
.L_x_4163:
        /* <DEDUP_REMOVED lines=27> */
.L_x_4162:
[----:B------:R-:W-:Y:S05]  /*b3de0*/  BSYNC.RECONVERGENT B1 ;  /* 0x0000000000017941 */ /* 0x000fea0003800200 */
.L_x_4161:
[----:B------:R-:W-:Y:S01]  /*b3df0*/  BSSY.RECONVERGENT B1, `(.L_x_4164) ;  /* 0x000001e000017945 */ /* 0x000fe20003800200 */
[----:B------:R-:W-:Y:S02]  /*b3e00*/  IMAD.MOV.U32 R25, RZ, RZ, RZ ;  /* 0x000000ffff197224 */ /* 0x000fe400078e00ff */
[----:B------:R-:W-:-:S07]  /*b3e10*/  IMAD.MOV.U32 R26, RZ, RZ, RZ ;  /* 0x000000ffff1a7224 */ /* 0x000fce00078e00ff */
.L_x_4166:
        /* <DEDUP_REMOVED lines=27> */
.L_x_4165:
[----:B------:R-:W-:Y:S05]  /*b3fd0*/  BSYNC.RECONVERGENT B1 ;  /* 0x0000000000017941 */ /* 0x000fea0003800200 */
.L_x_4164:
[----:B------:R-:W-:Y:S01]  /*b3fe0*/  BSSY.RECONVERGENT B1, `(.L_x_4167) ;  /* 0x000001e000017945 */ /* 0x000fe20003800200 */
[----:B------:R-:W-:Y:S02]  /*b3ff0*/  IMAD.MOV.U32 R25, RZ, RZ, RZ ;  /* 0x000000ffff197224 */ /* 0x000fe400078e00ff */
[----:B------:R-:W-:-:S07]  /*b4000*/  IMAD.MOV.U32 R26, RZ, RZ, RZ ;  /* 0x000000ffff1a7224 */ /* 0x000fce00078e00ff */
.L_x_4169:
        /* <DEDUP_REMOVED lines=27> */
.L_x_4168:
[----:B------:R-:W-:Y:S05]  /*b41c0*/  BSYNC.RECONVERGENT B1 ;  /* 0x0000000000017941 */ /* 0x000fea0003800200 */
.L_x_4167:
[----:B------:R-:W-:Y:S01]  /*b41d0*/  BSSY.RECONVERGENT B1, `(.L_x_4170) ;  /* 0x000001e000017945 */ /* 0x000fe20003800200 */
[----:B------:R-:W-:Y:S02]  /*b41e0*/  IMAD.MOV.U32 R25, RZ, RZ, RZ ;  /* 0x000000ffff197224 */ /* 0x000fe400078e00ff */
[----:B------:R-:W-:-:S07]  /*b41f0*/  IMAD.MOV.U32 R26, RZ, RZ, RZ ;  /* 0x000000ffff1a7224 */ /* 0x000fce00078e00ff */
.L_x_4172:
        /* <DEDUP_REMOVED lines=27> */
.L_x_4171:
[----:B------:R-:W-:Y:S05]  /*b43b0*/  BSYNC.RECONVERGENT B1 ;  /* 0x0000000000017941 */ /* 0x000fea0003800200 */
.L_x_4170:
[----:B------:R-:W-:Y:S01]  /*b43c0*/  BSSY.RECONVERGENT B1, `(.L_x_4173) ;  /* 0x000001e000017945 */ /* 0x000fe20003800200 */
[----:B------:R-:W-:Y:S02]  /*b43d0*/  IMAD.MOV.U32 R25, RZ, RZ, RZ ;  /* 0x000000ffff197224 */ /* 0x000fe400078e00ff */
[----:B------:R-:W-:-:S07]  /*b43e0*/  IMAD.MOV.U32 R26, RZ, RZ, RZ ;  /* 0x000000ffff1a7224 */ /* 0x000fce00078e00ff */
.L_x_4175:
        /* <DEDUP_REMOVED lines=27> */
.L_x_4174:
[----:B------:R-:W-:Y:S05]  /*b45a0*/  BSYNC.RECONVERGENT B1 ;  /* 0x0000000000017941 */ /* 0x000fea0003800200 */
.L_x_4173:
[----:B------:R-:W-:Y:S01]  /*b45b0*/  BSSY.RECONVERGENT B1, `(.L_x_4176) ;  /* 0x000001e000017945 */ /* 0x000fe20003800200 */
[----:B------:R-:W-:Y:S02]  /*b45c0*/  IMAD.MOV.U32 R25, RZ, RZ, RZ ;  /* 0x000000ffff197224 */ /* 0x000fe400078e00ff */
[----:B------:R-:W-:-:S07]  /*b45d0*/  IMAD.MOV.U32 R26, RZ, RZ, RZ ;  /* 0x000000ffff1a7224 */ /* 0x000fce00078e00ff */
.L_x_4178:
        /* <DEDUP_REMOVED lines=27> */
.L_x_4177:
[----:B------:R-:W-:Y:S05]  /*b4790*/  BSYNC.RECONVERGENT B1 ;  /* 0x0000000000017941 */ /* 0x000fea0003800200 */
.L_x_4176:
[----:B------:R-:W-:Y:S01]  /*b47a0*/  BSSY.RECONVERGENT B1, `(.L_x_4179) ;  /* 0x000001e000017945 */ /* 0x000fe20003800200 */
[----:B------:R-:W-:Y:S02]  /*b47b0*/  IMAD.MOV.U32 R25, RZ, RZ, RZ ;  /* 0x000000ffff197224 */ /* 0x000fe400078e00ff */
[----:B------:R-:W-:-:S07]  /*b47c0*/  IMAD.MOV.U32 R26, RZ, RZ, RZ ;  /* 0x000000ffff1a7224 */ /* 0x000fce00078e00ff */
.L_x_4181:
        /* <DEDUP_REMOVED lines=27> */
.L_x_4180:
[----:B------:R-:W-:Y:S05]  /*b4980*/  BSYNC.RECONVERGENT B1 ;  /* 0x0000000000017941 */ /* 0x000fea0003800200 */
.L_x_4179:
[----:B------:R-:W-:Y:S01]  /*b4990*/  BSSY.RECONVERGENT B1, `(.L_x_4182) ;  /* 0x000001e000017945 */ /* 0x000fe20003800200 */
[----:B------:R-:W-:Y:S02]  /*b49a0*/  IMAD.MOV.U32 R14, RZ, RZ, RZ ;  /* 0x000000ffff0e7224 */ /* 0x000fe400078e00ff */
[----:B------:R-:W-:-:S07]  /*b49b0*/  IMAD.MOV.U32 R27, RZ, RZ, RZ ;  /* 0x000000ffff1b7224 */ /* 0x000fce00078e00ff */
.L_x_4184:
        /* <DEDUP_REMOVED lines=27> */
.L_x_4183:
[----:B------:R-:W-:Y:S05]  /*b4b70*/  BSYNC.RECONVERGENT B1 ;  /* 0x0000000000017941 */ /* 0x000fea0003800200 */
.L_x_4182:
[----:B------:R-:W-:Y:S01]  /*b4b80*/  BSSY.RECONVERGENT B1, `(.L_x_4185) ;  /* 0x000001e000017945 */ /* 0x000fe20003800200 */
[----:B------:R-:W-:Y:S02]  /*b4b90*/  IMAD.MOV.U32 R24, RZ, RZ, RZ ;  /* 0x000000ffff187224 */ /* 0x000fe400078e00ff */
[----:B------:R-:W-:-:S07]  /*b4ba0*/  IMAD.MOV.U32 R27, RZ, RZ, RZ ;  /* 0x000000ffff1b7224 */ /* 0x000fce00078e00ff */
.L_x_4187:
        /* <DEDUP_REMOVED lines=27> */
.L_x_4186:
[----:B------:R-:W-:Y:S05]  /*b4d60*/  BSYNC.RECONVERGENT B1 ;  /* 0x0000000000017941 */ /* 0x000fea0003800200 */
.L_x_4185:
[----:B------:R-:W-:Y:S01]  /*b4d70*/  BSSY.RECONVERGENT B1, `(.L_x_4188) ;  /* 0x000001e000017945 */ /* 0x000fe20003800200 */
[----:B------:R-:W-:Y:S02]  /*b4d80*/  IMAD.MOV.U32 R23, RZ, RZ, RZ ;  /* 0x000000ffff177224 */ /* 0x000fe400078e00ff */
[----:B------:R-:W-:-:S07]  /*b4d90*/  IMAD.MOV.U32 R24, RZ, RZ, RZ ;  /* 0x000000ffff187224 */ /* 0x000fce00078e00ff */
.L_x_4190:
        /* <DEDUP_REMOVED lines=27> */
.L_x_4189:
[----:B------:R-:W-:Y:S05]  /*b4f50*/  BSYNC.RECONVERGENT B1 ;  /* 0x0000000000017941 */ /* 0x000fea0003800200 */
.L_x_4188:
[----:B------:R-:W-:Y:S01]  /*b4f60*/  BSSY.RECONVERGENT B1, `(.L_x_4191) ;  /* 0x000001e000017945 */ /* 0x000fe20003800200 */
[----:B------:R-:W-:Y:S02]  /*b4f70*/  IMAD.MOV.U32 R3, RZ, RZ, RZ ;  /* 0x000000ffff037224 */ /* 0x000fe400078e00ff */
[----:B------:R-:W-:-:S07]  /*b4f80*/  IMAD.MOV.U32 R24, RZ, RZ, RZ ;  /* 0x000000ffff187224 */ /* 0x000fce00078e00ff */
.L_x_4193:
        /* <DEDUP_REMOVED lines=27> */
.L_x_4192:
[----:B------:R-:W-:Y:S05]  /*b5140*/  BSYNC.RECONVERGENT B1 ;  /* 0x0000000000017941 */ /* 0x000fea0003800200 */
.L_x_4191:
[----:B------:R-:W-:Y:S01]  /*b5150*/  BSSY.RECONVERGENT B1, `(.L_x_4194) ;  /* 0x000001e000017945 */ /* 0x000fe20003800200 */
[----:B------:R-:W-:Y:S02]  /*b5160*/  IMAD.MOV.U32 R5, RZ, RZ, RZ ;  /* 0x000000ffff057224 */ /* 0x000fe400078e00ff */
[----:B------:R-:W-:-:S07]  /*b5170*/  IMAD.MOV.U32 R6, RZ, RZ, RZ ;  /* 0x000000ffff067224 */ /* 0x000fce00078e00ff */
.L_x_4196:
        /* <DEDUP_REMOVED lines=27> */
.L_x_4195:
[----:B------:R-:W-:Y:S05]  /*b5330*/  BSYNC.RECONVERGENT B1 ;  /* 0x0000000000017941 */ /* 0x000fea0003800200 */
.L_x_4194:
[----:B------:R-:W-:Y:S01]  /*b5340*/  BSSY.RECONVERGENT B1, `(.L_x_4197) ;  /* 0x000001e000017945 */ /* 0x000fe20003800200 */
[----:B------:R-:W-:Y:S02]  /*b5350*/  IMAD.MOV.U32 R5, RZ, RZ, RZ ;  /* 0x000000ffff057224 */ /* 0x000fe400078e00ff */
[----:B------:R-:W-:-:S07]  /*b5360*/  IMAD.MOV.U32 R8, RZ, RZ, RZ ;  /* 0x000000ffff087224 */ /* 0x000fce00078e00ff */
.L_x_4199:
        /* <DEDUP_REMOVED lines=27> */
.L_x_4198:
[----:B------:R-:W-:Y:S05]  /*b5520*/  BSYNC.RECONVERGENT B1 ;  /* 0x0000000000017941 */ /* 0x000fea0003800200 */
.L_x_4197:
[----:B------:R-:W-:Y:S01]  /*b5530*/  BSSY.RECONVERGENT B1, `(.L_x_4200) ;  /* 0x000001e000017945 */ /* 0x000fe20003800200 */
[----:B------:R-:W-:Y:S02]  /*b5540*/  IMAD.MOV.U32 R8, RZ, RZ, RZ ;  /* 0x000000ffff087224 */ /* 0x000fe400078e00ff */
[----:B------:R-:W-:-:S07]  /*b5550*/  IMAD.MOV.U32 R25, RZ, RZ, RZ ;  /* 0x000000ffff197224 */ /* 0x000fce00078e00ff */
.L_x_4202:
        /* <DEDUP_REMOVED lines=27> */
.L_x_4201:
[----:B------:R-:W-:Y:S05]  /*b5710*/  BSYNC.RECONVERGENT B1 ;  /* 0x0000000000017941 */ /* 0x000fea0003800200 */
.L_x_4200:
[----:B------:R-:W-:Y:S02]  /*b5720*/  IMAD.MOV.U32 R8, RZ, RZ, RZ ;  /* 0x000000ffff087224 */ /* 0x000fe400078e00ff */
[----:B------:R-:W-:-:S07]  /*b5730*/  IMAD.MOV.U32 R25, RZ, RZ, RZ ;  /* 0x000000ffff197224 */ /* 0x000fce00078e00ff */
.L_x_4203:
        /* <DEDUP_REMOVED lines=30> */
.L_x_4121:
        /* <DEDUP_REMOVED lines=14> */
.L_x_4205:
        /* <DEDUP_REMOVED lines=105> */
.L_x_4204:
        /* <DEDUP_REMOVED lines=51> */
.L_x_4206:
        /* <DEDUP_REMOVED lines=8> */
.L_x_4208:
        /* <DEDUP_REMOVED lines=104> */
.L_x_4207:
        /* <DEDUP_REMOVED lines=51> */
.L_x_4209:
        /* <DEDUP_REMOVED lines=11> */
.L_x_4214:
        /* <DEDUP_REMOVED lines=25> */
.L_x_4211:
        /* <DEDUP_REMOVED lines=10> */
.L_x_4216:
        /* <DEDUP_REMOVED lines=156> */
.L_x_4215:
        /* <DEDUP_REMOVED lines=85> */
.L_x_4218:
        /* <DEDUP_REMOVED lines=47> */
.L_x_4219:
        /* <DEDUP_REMOVED lines=24> */
.L_x_4217:
[----:B------:R-:W-:Y:S02]  /*b8450*/  CS2R R8, SRZ ;  /* 0x0000000000087805 */ /* 0x000fe4000001ff00 */
[----:B------:R-:W-:Y:S01]  /*b8460*/  CS2R R28, SRZ ;  /* 0x00000000001c7805 */ /* 0x000fe2000001ff00 */
[----:B------:R-:W-:Y:S06]  /*b8470*/  BRA.U !UP1, `(.L_x_4220) ;  /* 0x0000000909747547 */ /* 0x000fec000b800000 */
[----:B------:R-:W-:Y:S02]  /*b8480*/  LOP3.LUT R12, R12, 0xfffffff8, RZ, 0xc0, !PT ;  /* 0xfffffff80c0c7812 */ /* 0x000fe400078ec0ff */
[----:B------:R-:W-:Y:S01]  /*b8490*/  CS2R R8, SRZ ;  /* 0x0000000000087805 */ /* 0x000fe2000001ff00 */
[----:B------:R-:W-:Y:S01]  /*b84a0*/  UMOV UR4, URZ ;  /* 0x000000ff00047c82 */ /* 0x000fe20008000000 */
[----:B------:R-:W-:-:S05]  /*b84b0*/  UMOV UR5, URZ ;  /* 0x000000ff00057c82 */ /* 0x000fca0008000000 */
.L_x_4221:
        /* <DEDUP_REMOVED lines=153> */
.L_x_4220:
        /* <DEDUP_REMOVED lines=82> */
.L_x_4223:
        /* <DEDUP_REMOVED lines=44> */
.L_x_4224:
        /* <DEDUP_REMOVED lines=21> */
.L_x_4222:
[----:B------:R-:W-:Y:S01]  /*b9780*/  ISETP.GE.U32.AND P2, PT, R35, R28, PT ;  /* 0x0000001c2300720c */ /* 0x000fe20003f46070 */
[----:B------:R-:W-:Y:S02]  /*b9790*/  IMAD.MOV.U32 R8, RZ, RZ, R0 ;  /* 0x000000ffff087224 */ /* 0x000fe400078e0000 */
[----:B------:R-:W-:Y:S01]  /*b97a0*/  IMAD.MOV.U32 R9, RZ, RZ, R2 ;  /* 0x000000ffff097224 */ /* 0x000fe200078e0002 */
[----:B------:R-:W-:-:S13]  /*b97b0*/  ISETP.GE.U32.AND.EX P2, PT, R34, R29, PT, P2 ;  /* 0x0000001d2200720c */ /* 0x000fda0003f46120 */
[----:B------:R-:W-:Y:S05]  /*b97c0*/  @P2 BRA `(.L_x_4212) ;  /* 0x0000000000102947 */ /* 0x000fea0003800000 */
.L_x_4213:
[----:B------:R-:W-:Y:S02]  /*b97d0*/  IMAD.MOV.U32 R8, RZ, RZ, R14 ;  /* 0x000000ffff087224 */ /* 0x000fe400078e000e */
[----:B------:R-:W-:Y:S02]  /*b97e0*/  IMAD.MOV.U32 R9, RZ, RZ, R15 ;  /* 0x000000ffff097224 */ /* 0x000fe400078e000f */
[----:B------:R-:W-:Y:S02]  /*b97f0*/  IMAD.MOV.U32 R14, RZ, RZ, R0 ;  /* 0x000000ffff0e7224 */ /* 0x000fe400078e0000 */
[----:B------:R-:W-:-:S07]  /*b9800*/  IMAD.MOV.U32 R15, RZ, RZ, R2 ;  /* 0x000000ffff0f7224 */ /* 0x000fce00078e0002 */
.L_x_4212:
[----:B0-----:R-:W-:Y:S05]  /*b9810*/  BSYNC.RECONVERGENT B1 ;  /* 0x0000000000017941 */ /* 0x001fea0003800200 */
.L_x_4210:
        /* <DEDUP_REMOVED lines=14> */
.L_x_4226:
        /* <DEDUP_REMOVED lines=104> */
.L_x_4225:
        /* <DEDUP_REMOVED lines=51> */
.L_x_4227:
        /* <DEDUP_REMOVED lines=10> */
.L_x_4229:
        /* <DEDUP_REMOVED lines=104> */
.L_x_4228:
        /* <DEDUP_REMOVED lines=51> */
.L_x_4230:
        /* <DEDUP_REMOVED lines=20> */
.L_x_4234:
        /* <DEDUP_REMOVED lines=155> */
.L_x_4233:
        /* <DEDUP_REMOVED lines=84> */
.L_x_4236:
        /* <DEDUP_REMOVED lines=46> */
.L_x_4237:
        /* <DEDUP_REMOVED lines=23> */
.L_x_4235:
        /* <DEDUP_REMOVED lines=11> */
.L_x_4239:
        /* <DEDUP_REMOVED lines=153> */
.L_x_4238:
        /* <DEDUP_REMOVED lines=82> */
.L_x_4241:
        /* <DEDUP_REMOVED lines=44> */
.L_x_4242:
        /* <DEDUP_REMOVED lines=21> */
.L_x_4240:
[----:B------:R-:W-:-:S04]  /*bd4f0*/  ISETP.GE.U32.AND P2, PT, R33, R30, PT ;  /* 0x0000001e2100720c */ /* 0x000fc80003f46070 */
[----:B------:R-:W-:-:S13]  /*bd500*/  ISETP.GE.U32.AND.EX P2, PT, R0, R31, PT, P2 ;  /* 0x0000001f0000720c */ /* 0x000fda0003f46120 */
[----:B------:R-:W-:Y:S05]  /*bd510*/  @!P2 BRA `(.L_x_4243) ;  /* 0x000000000088a947 */ /* 0x000fea0003800000 */
[----:B------:R-:W-:Y:S02]  /*bd520*/  IMAD.MOV.U32 R35, RZ, RZ, R39 ;  /* 0x000000ffff237224 */ /* 0x000fe400078e0027 */
[----:B------:R-:W-:Y:S01]  /*bd530*/  IMAD.MOV.U32 R0, RZ, RZ, R4 ;  /* 0x000000ffff007224 */ /* 0x000fe200078e0004 */
[----:B------:R-:W-:Y:S06]  /*bd540*/  BRA `(.L_x_4244) ;  /* 0x00000000008c7947 */ /* 0x000fec0003800000 */
.L_x_4232:
[----:B------:R-:W0:Y:S01]  /*bd550*/  LDCU UR4, c[0x0][0x3c8] ;  /* 0x00007900ff0477ac */ /* 0x000e220008000800 */
[----:B------:R-:W-:Y:S02]  /*bd560*/  IMAD.MOV.U32 R35, RZ, RZ, R39 ;  /* 0x000000ffff237224 */ /* 0x000fe400078e0027 */
[----:B------:R-:W-:Y:S01]  /*bd570*/  IMAD.MOV.U32 R0, RZ, RZ, R4 ;  /* 0x000000ffff007224 */ /* 0x000fe200078e0004 */
[----:B0-----:R-:W-:-:S09]  /*bd580*/  UISETP.NE.AND UP0, UPT, UR4, URZ, UPT ;  /* 0x000000ff0400728c */ /* 0x001fd2000bf05270 */
[----:B------:R-:W-:Y:S05]  /*bd590*/  BRA.U !UP0, `(.L_x_4244) ;  /* 0x0000000108787547 */ /* 0x000fea000b800000 */
[----:B------:R-:W-:Y:S02]  /*bd5a0*/  IMAD.MOV.U32 R2, RZ, RZ, RZ ;  /* 0x000000ffff027224 */ /* 0x000fe400078e00ff */
[----:B------:R-:W-:-:S07]  /*bd5b0*/  IMAD.MOV.U32 R19, RZ, RZ, RZ ;  /* 0x000000ffff137224 */ /* 0x000fce00078e00ff */
.L_x_4245:
        /* <DEDUP_REMOVED lines=24> */
.L_x_4243:
[----:B------:R-:W-:Y:S02]  /*bd740*/  IMAD.MOV.U32 R35, RZ, RZ, R38 ;  /* 0x000000ffff237224 */ /* 0x000fe400078e0026 */
[----:B------:R-:W-:Y:S02]  /*bd750*/  IMAD.MOV.U32 R0, RZ, RZ, R3 ;  /* 0x000000ffff007224 */ /* 0x000fe400078e0003 */
[----:B------:R-:W-:Y:S02]  /*bd760*/  IMAD.MOV.U32 R38, RZ, RZ, R39 ;  /* 0x000000ffff267224 */ /* 0x000fe400078e0027 */
[----:B------:R-:W-:-:S07]  /*bd770*/  IMAD.MOV.U32 R3, RZ, RZ, R4 ;  /* 0x000000ffff037224 */ /* 0x000fce00078e0004 */
.L_x_4244:
[----:B------:R-:W-:Y:S05]  /*bd780*/  BSYNC.RECONVERGENT B1 ;  /* 0x0000000000017941 */ /* 0x000fea0003800200 */
.L_x_4231:
        /* <DEDUP_REMOVED lines=14> */
.L_x_4247:
        /* <DEDUP_REMOVED lines=104> */
.L_x_4246:
        /* <DEDUP_REMOVED lines=51> */
.L_x_4248:
        /* <DEDUP_REMOVED lines=10> */
.L_x_4250:
        /* <DEDUP_REMOVED lines=104> */
.L_x_4249:
        /* <DEDUP_REMOVED lines=51> */
.L_x_4251:
        /* <DEDUP_REMOVED lines=20> */
.L_x_4255:
        /* <DEDUP_REMOVED lines=155> */
.L_x_4254:
        /* <DEDUP_REMOVED lines=84> */
.L_x_4257:
        /* <DEDUP_REMOVED lines=46> */
.L_x_4258:
        /* <DEDUP_REMOVED lines=23> */
.L_x_4256:
        /* <DEDUP_REMOVED lines=11> */
.L_x_4260:
        /* <DEDUP_REMOVED lines=153> */
.L_x_4259:
        /* <DEDUP_REMOVED lines=82> */
.L_x_4262:
        /* <DEDUP_REMOVED lines=44> */
.L_x_4263:
        /* <DEDUP_REMOVED lines=21> */
.L_x_4261:
[----:B------:R-:W-:-:S04]  /*c1460*/  ISETP.GE.U32.AND P2, PT, R33, R30, PT ;  /* 0x0000001e2100720c */ /* 0x000fc80003f46070 */
[----:B------:R-:W-:-:S13]  /*c1470*/  ISETP.GE.U32.AND.EX P2, PT, R2, R31, PT, P2 ;  /* 0x0000001f0200720c */ /* 0x000fda0003f46120 */
[----:B------:R-:W-:Y:S05]  /*c1480*/  @!P2 BRA `(.L_x_4264) ;  /* 0x000000000084a947 */ /* 0x000fea0003800000 */
[----:B------:R-:W-:Y:S02]  /*c1490*/  IMAD.MOV.U32 R2, RZ, RZ, R6 ;  /* 0x000000ffff027224 */ /* 0x000fe400078e0006 */
[----:B------:R-:W-:Y:S01]  /*c14a0*/  IMAD.MOV.U32 R4, RZ, RZ, R7 ;  /* 0x000000ffff047224 */ /* 0x000fe200078e0007 */
[----:B------:R-:W-:Y:S06]  /*c14b0*/  BRA `(.L_x_4265) ;  /* 0x0000000000887947 */ /* 0x000fec0003800000 */
.L_x_4253:
[----:B------:R-:W0:Y:S01]  /*c14c0*/  LDCU UR4, c[0x0][0x3c8] ;  /* 0x00007900ff0477ac */ /* 0x000e220008000800 */
[----:B------:R-:W-:Y:S02]  /*c14d0*/  IMAD.MOV.U32 R2, RZ, RZ, R6 ;  /* 0x000000ffff027224 */ /* 0x000fe400078e0006 */
[----:B------:R-:W-:Y:S01]  /*c14e0*/  IMAD.MOV.U32 R4, RZ, RZ, R7 ;  /* 0x000000ffff047224 */ /* 0x000fe200078e0007 */
[----:B0-----:R-:W-:-:S09]  /*c14f0*/  UISETP.NE.AND UP0, UPT, UR4, URZ, UPT ;  /* 0x000000ff0400728c */ /* 0x001fd2000bf05270 */
[----:B------:R-:W-:Y:S05]  /*c1500*/  BRA.U !UP0, `(.L_x_4265) ;  /* 0x0000000108747547 */ /* 0x000fea000b800000 */
[----:B------:R-:W-:-:S07]  /*c1510*/  CS2R R18, SRZ ;  /* 0x0000000000127805 */ /* 0x000fce000001ff00 */
.L_x_4266:
        /* <DEDUP_REMOVED lines=24> */
.L_x_4264:
[----:B------:R-:W-:Y:S02]  /*c16a0*/  IMAD.MOV.U32 R2, RZ, RZ, R36 ;  /* 0x000000ffff027224 */ /* 0x000fe400078e0024 */
[----:B------:R-:W-:Y:S02]  /*c16b0*/  IMAD.MOV.U32 R4, RZ, RZ, R5 ;  /* 0x000000ffff047224 */ /* 0x000fe400078e0005 */
[----:B------:R-:W-:Y:S02]  /*c16c0*/  IMAD.MOV.U32 R36, RZ, RZ, R6 ;  /* 0x000000ffff247224 */ /* 0x000fe400078e0006 */
[----:B------:R-:W-:-:S07]  /*c16d0*/  IMAD.MOV.U32 R5, RZ, RZ, R7 ;  /* 0x000000ffff057224 */ /* 0x000fce00078e0007 */
.L_x_4265:
[----:B------:R-:W-:Y:S05]  /*c16e0*/  BSYNC.RECONVERGENT B1 ;  /* 0x0000000000017941 */ /* 0x000fea0003800200 */
.L_x_4252:
        /* <DEDUP_REMOVED lines=14> */
.L_x_4268:
        /* <DEDUP_REMOVED lines=104> */
.L_x_4267:
        /* <DEDUP_REMOVED lines=51> */
.L_x_4269:
        /* <DEDUP_REMOVED lines=10> */
.L_x_4271:
        /* <DEDUP_REMOVED lines=104> */
.L_x_4270:
        /* <DEDUP_REMOVED lines=51> */
.L_x_4272:
        /* <DEDUP_REMOVED lines=19> */
.L_x_4276:
        /* <DEDUP_REMOVED lines=155> */
.L_x_4275:
        /* <DEDUP_REMOVED lines=84> */
.L_x_4278:
        /* <DEDUP_REMOVED lines=46> */
.L_x_4279:
        /* <DEDUP_REMOVED lines=23> */
.L_x_4277:
        /* <DEDUP_REMOVED lines=11> */
.L_x_4281:
        /* <DEDUP_REMOVED lines=153> */
.L_x_4280:
        /* <DEDUP_REMOVED lines=82> */
.L_x_4283:
        /* <DEDUP_REMOVED lines=44> */
.L_x_4284:
        /* <DEDUP_REMOVED lines=21> */
.L_x_4282:
[----:B------:R-:W-:-:S04]  /*c53b0*/  ISETP.GE.U32.AND P2, PT, R33, R30, PT ;  /* 0x0000001e2100720c */ /* 0x000fc80003f46070 */
[----:B------:R-:W-:-:S13]  /*c53c0*/  ISETP.GE.U32.AND.EX P2, PT, R6, R31, PT, P2 ;  /* 0x0000001f0600720c */ /* 0x000fda0003f46120 */
[----:B------:R-:W-:Y:S05]  /*c53d0*/  @!P2 BRA `(.L_x_4285) ;  /* 0x00000000008ca947 */ /* 0x000fea0003800000 */
[----:B------:R-:W-:Y:S02]  /*c53e0*/  IMAD.MOV.U32 R41, RZ, RZ, R20 ;  /* 0x000000ffff297224 */ /* 0x000fe400078e0014 */
[----:B------:R-:W-:Y:S01]  /*c53f0*/  IMAD.MOV.U32 R39, RZ, RZ, R21 ;  /* 0x000000ffff277224 */ /* 0x000fe200078e0015 */
[----:B------:R-:W-:Y:S06]  /*c5400*/  BRA `(.L_x_4286) ;  /* 0x0000000000907947 */ /* 0x000fec0003800000 */
.L_x_4274:
[----:B------:R-:W0:Y:S01]  /*c5410*/  LDCU UR4, c[0x0][0x3c8] ;  /* 0x00007900ff0477ac */ /* 0x000e220008000800 */
[----:B------:R-:W-:Y:S02]  /*c5420*/  IMAD.MOV.U32 R41, RZ, RZ, R20 ;  /* 0x000000ffff297224 */ /* 0x000fe400078e0014 */
[----:B------:R-:W-:Y:S01]  /*c5430*/  IMAD.MOV.U32 R39, RZ, RZ, R21 ;  /* 0x000000ffff277224 */ /* 0x000fe200078e0015 */
[----:B0-----:R-:W-:-:S09]  /*c5440*/  UISETP.NE.AND UP0, UPT, UR4, URZ, UPT ;  /* 0x000000ff0400728c */ /* 0x001fd2000bf05270 */
[----:B------:R-:W-:Y:S05]  /*c5450*/  BRA.U !UP0, `(.L_x_4286) ;  /* 0x00000001087c7547 */ /* 0x000fea000b800000 */
[----:B------:R-:W-:Y:S02]  /*c5460*/  IMAD.MOV.U32 R17, RZ, RZ, RZ ;  /* 0x000000ffff117224 */ /* 0x000fe400078e00ff */
[----:B------:R-:W-:-:S07]  /*c5470*/  IMAD.MOV.U32 R18, RZ, RZ, RZ ;  /* 0x000000ffff127224 */ /* 0x000fce00078e00ff */
.L_x_4287:
        /* <DEDUP_REMOVED lines=25> */
.L_x_4285:
[----:B------:R-:W-:Y:S02]  /*c5610*/  IMAD.MOV.U32 R41, RZ, RZ, R10 ;  /* 0x000000ffff297224 */ /* 0x000fe400078e000a */
[----:B------:R-:W-:Y:S02]  /*c5620*/  IMAD.MOV.U32 R39, RZ, RZ, R11 ;  /* 0x000000ffff277224 */ /* 0x000fe400078e000b */
[----:B------:R-:W-:Y:S02]  /*c5630*/  IMAD.MOV.U32 R10, RZ, RZ, R20 ;  /* 0x000000ffff0a7224 */ /* 0x000fe400078e0014 */
[----:B------:R-:W-:-:S07]  /*c5640*/  IMAD.MOV.U32 R11, RZ, RZ, R21 ;  /* 0x000000ffff0b7224 */ /* 0x000fce00078e0015 */
.L_x_4286:
[----:B------:R-:W-:Y:S05]  /*c5650*/  BSYNC.RECONVERGENT B1 ;  /* 0x0000000000017941 */ /* 0x000fea0003800200 */
.L_x_4273:
        /* <DEDUP_REMOVED lines=14> */
.L_x_4289:
        /* <DEDUP_REMOVED lines=104> */
.L_x_4288:
        /* <DEDUP_REMOVED lines=51> */
.L_x_4290:
        /* <DEDUP_REMOVED lines=10> */
.L_x_4292:
        /* <DEDUP_REMOVED lines=104> */
.L_x_4291:
        /* <DEDUP_REMOVED lines=51> */
.L_x_4293:
        /* <DEDUP_REMOVED lines=17> */
.L_x_4297:
        /* <DEDUP_REMOVED lines=153> */
.L_x_4296:
        /* <DEDUP_REMOVED lines=82> */
.L_x_4299:
        /* <DEDUP_REMOVED lines=44> */
.L_x_4300:
        /* <DEDUP_REMOVED lines=21> */
.L_x_4298:
        /* <DEDUP_REMOVED lines=9> */
.L_x_4302:
        /* <DEDUP_REMOVED lines=156> */
.L_x_4301:
        /* <DEDUP_REMOVED lines=85> */
.L_x_4304:
        /* <DEDUP_REMOVED lines=47> */
.L_x_4305:
        /* <DEDUP_REMOVED lines=24> */
.L_x_4303:
[----:B------:R-:W-:-:S04]  /*c9320*/  ISETP.GE.U32.AND P2, PT, R6, R31, PT ;  /* 0x0000001f0600720c */ /* 0x000fc80003f46070 */
[----:B------:R-:W-:-:S13]  /*c9330*/  ISETP.GE.U32.AND.EX P2, PT, R7, R30, PT, P2 ;  /* 0x0000001e0700720c */ /* 0x000fda0003f46120 */
[----:B------:R-:W-:Y:S05]  /*c9340*/  @!P2 BRA `(.L_x_4306) ;  /* 0x00000000008ca947 */ /* 0x000fea0003800000 */
[----:B------:R-:W-:Y:S02]  /*c9350*/  IMAD.MOV.U32 R6, RZ, RZ, R38 ;  /* 0x000000ffff067224 */ /* 0x000fe400078e0026 */
[----:B------:R-:W-:Y:S01]  /*c9360*/  IMAD.MOV.U32 R7, RZ, RZ, R3 ;  /* 0x000000ffff077224 */ /* 0x000fe200078e0003 */
[----:B------:R-:W-:Y:S06]  /*c9370*/  BRA `(.L_x_4307) ;  /* 0x0000000000907947 */ /* 0x000fec0003800000 */
.L_x_4295:
[----:B------:R-:W0:Y:S01]  /*c9380*/  LDCU UR4, c[0x0][0x3c8] ;  /* 0x00007900ff0477ac */ /* 0x000e220008000800 */
[----:B------:R-:W-:Y:S02]  /*c9390*/  IMAD.MOV.U32 R6, RZ, RZ, R38 ;  /* 0x000000ffff067224 */ /* 0x000fe400078e0026 */
[----:B------:R-:W-:Y:S01]  /*c93a0*/  IMAD.MOV.U32 R7, RZ, RZ, R3 ;  /* 0x000000ffff077224 */ /* 0x000fe200078e0003 */
[----:B0-----:R-:W-:-:S09]  /*c93b0*/  UISETP.NE.AND UP0, UPT, UR4, URZ, UPT ;  /* 0x000000ff0400728c */ /* 0x001fd2000bf05270 */
[----:B------:R-:W-:Y:S05]  /*c93c0*/  BRA.U !UP0, `(.L_x_4307) ;  /* 0x00000001087c7547 */ /* 0x000fea000b800000 */
[----:B------:R-:W-:Y:S02]  /*c93d0*/  IMAD.MOV.U32 R17, RZ, RZ, RZ ;  /* 0x000000ffff117224 */ /* 0x000fe400078e00ff */
[----:B------:R-:W-:-:S07]  /*c93e0*/  IMAD.MOV.U32 R18, RZ, RZ, RZ ;  /* 0x000000ffff127224 */ /* 0x000fce00078e00ff */
.L_x_4308:
        /* <DEDUP_REMOVED lines=25> */
.L_x_4306:
[----:B------:R-:W-:Y:S02]  /*c9580*/  IMAD.MOV.U32 R6, RZ, RZ, R8 ;  /* 0x000000ffff067224 */ /* 0x000fe400078e0008 */
[----:B------:R-:W-:Y:S02]  /*c9590*/  IMAD.MOV.U32 R7, RZ, RZ, R9 ;  /* 0x000000ffff077224 */ /* 0x000fe400078e0009 */
[----:B------:R-:W-:Y:S02]  /*c95a0*/  IMAD.MOV.U32 R8, RZ, RZ, R38 ;  /* 0x000000ffff087224 */ /* 0x000fe400078e0026 */
[----:B------:R-:W-:-:S07]  /*c95b0*/  IMAD.MOV.U32 R9, RZ, RZ, R3 ;  /* 0x000000ffff097224 */ /* 0x000fce00078e0003 */
.L_x_4307:
[----:B------:R-:W-:Y:S05]  /*c95c0*/  BSYNC.RECONVERGENT B1 ;  /* 0x0000000000017941 */ /* 0x000fea0003800200 */
.L_x_4294:
        /* <DEDUP_REMOVED lines=16> */
.L_x_4310:
        /* <DEDUP_REMOVED lines=104> */
.L_x_4309:
        /* <DEDUP_REMOVED lines=51> */
.L_x_4311:
        /* <DEDUP_REMOVED lines=12> */
.L_x_4313:
        /* <DEDUP_REMOVED lines=104> */
.L_x_4312:
        /* <DEDUP_REMOVED lines=50> */
.L_x_4314:
        /* <DEDUP_REMOVED lines=18> */
.L_x_4318:
        /* <DEDUP_REMOVED lines=155> */
.L_x_4317:
        /* <DEDUP_REMOVED lines=84> */
.L_x_4320:
        /* <DEDUP_REMOVED lines=46> */
.L_x_4321:
        /* <DEDUP_REMOVED lines=23> */
.L_x_4319:
        /* <DEDUP_REMOVED lines=11> */
.L_x_4323:
        /* <DEDUP_REMOVED lines=156> */
.L_x_4322:
        /* <DEDUP_REMOVED lines=85> */
.L_x_4325:
        /* <DEDUP_REMOVED lines=47> */
.L_x_4326:
        /* <DEDUP_REMOVED lines=24> */
.L_x_4324:
[----:B------:R-:W-:-:S04]  /*cd370*/  ISETP.GE.U32.AND P2, PT, R3, R31, PT ;  /* 0x0000001f0300720c */ /* 0x000fc80003f46070 */
[----:B------:R-:W-:-:S13]  /*cd380*/  ISETP.GE.U32.AND.EX P2, PT, R12, R30, PT, P2 ;  /* 0x0000001e0c00720c */ /* 0x000fda0003f46120 */
[----:B------:R-:W-:Y:S05]  /*cd390*/  @!P2 BRA `(.L_x_4327) ;  /* 0x000000000084a947 */ /* 0x000fea0003800000 */
[----:B------:R-:W-:Y:S02]  /*cd3a0*/  IMAD.MOV.U32 R3, RZ, RZ, R36 ;  /* 0x000000ffff037224 */ /* 0x000fe400078e0024 */
[----:B------:R-:W-:Y:S01]  /*cd3b0*/  IMAD.MOV.U32 R12, RZ, RZ, R5 ;  /* 0x000000ffff0c7224 */ /* 0x000fe200078e0005 */
[----:B------:R-:W-:Y:S06]  /*cd3c0*/  BRA `(.L_x_4328) ;  /* 0x0000000000887947 */ /* 0x000fec0003800000 */
.L_x_4316:
[----:B------:R-:W0:Y:S01]  /*cd3d0*/  LDCU UR4, c[0x0][0x3c8] ;  /* 0x00007900ff0477ac */ /* 0x000e220008000800 */
[----:B------:R-:W-:Y:S02]  /*cd3e0*/  IMAD.MOV.U32 R3, RZ, RZ, R36 ;  /* 0x000000ffff037224 */ /* 0x000fe400078e0024 */
[----:B------:R-:W-:Y:S01]  /*cd3f0*/  IMAD.MOV.U32 R12, RZ, RZ, R5 ;  /* 0x000000ffff0c7224 */ /* 0x000fe200078e0005 */
[----:B0-----:R-:W-:-:S09]  /*cd400*/  UISETP.NE.AND UP0, UPT, UR4, URZ, UPT ;  /* 0x000000ff0400728c */ /* 0x001fd2000bf05270 */
[----:B------:R-:W-:Y:S05]  /*cd410*/  BRA.U !UP0, `(.L_x_4328) ;  /* 0x0000000108747547 */ /* 0x000fea000b800000 */
[----:B------:R-:W-:-:S07]  /*cd420*/  CS2R R18, SRZ ;  /* 0x0000000000127805 */ /* 0x000fce000001ff00 */
.L_x_4329:
        /* <DEDUP_REMOVED lines=24> */
.L_x_4327:
[----:B------:R-:W-:Y:S02]  /*cd5b0*/  IMAD.MOV.U32 R3, RZ, RZ, R35 ;  /* 0x000000ffff037224 */ /* 0x000fe400078e0023 */
[----:B------:R-:W-:Y:S02]  /*cd5c0*/  IMAD.MOV.U32 R12, RZ, RZ, R0 ;  /* 0x000000ffff0c7224 */ /* 0x000fe400078e0000 */
[----:B------:R-:W-:Y:S02]  /*cd5d0*/  IMAD.MOV.U32 R35, RZ, RZ, R36 ;  /* 0x000000ffff237224 */ /* 0x000fe400078e0024 */
[----:B------:R-:W-:-:S07]  /*cd5e0*/  IMAD.MOV.U32 R0, RZ, RZ, R5 ;  /* 0x000000ffff007224 */ /* 0x000fce00078e0005 */
.L_x_4328:
[----:B------:R-:W-:Y:S05]  /*cd5f0*/  BSYNC.RECONVERGENT B1 ;  /* 0x0000000000017941 */ /* 0x000fea0003800200 */
.L_x_4315:
        /* <DEDUP_REMOVED lines=14> */
.L_x_4331:
        /* <DEDUP_REMOVED lines=104> */
.L_x_4330:
        /* <DEDUP_REMOVED lines=51> */
.L_x_4332:
        /* <DEDUP_REMOVED lines=10> */
.L_x_4334:
        /* <DEDUP_REMOVED lines=104> */
.L_x_4333:
        /* <DEDUP_REMOVED lines=51> */
.L_x_4335:
        /* <DEDUP_REMOVED lines=20> */
.L_x_4339:
        /* <DEDUP_REMOVED lines=155> */
.L_x_4338:
        /* <DEDUP_REMOVED lines=84> */
.L_x_4341:
        /* <DEDUP_REMOVED lines=46> */
.L_x_4342:
        /* <DEDUP_REMOVED lines=23> */
.L_x_4340:
        /* <DEDUP_REMOVED lines=11> */
.L_x_4344:
        /* <DEDUP_REMOVED lines=156> */
.L_x_4343:
        /* <DEDUP_REMOVED lines=85> */
.L_x_4346:
        /* <DEDUP_REMOVED lines=47> */
.L_x_4347:
        /* <DEDUP_REMOVED lines=24> */
.L_x_4345:
[----:B------:R-:W-:-:S04]  /*d1390*/  ISETP.GE.U32.AND P2, PT, R33, R31, PT ;  /* 0x0000001f2100720c */ /* 0x000fc80003f46070 */
[----:B------:R-:W-:-:S13]  /*d13a0*/  ISETP.GE.U32.AND.EX P2, PT, R5, R30, PT, P2 ;  /* 0x0000001e0500720c */ /* 0x000fda0003f46120 */
[----:B------:R-:W-:Y:S05]  /*d13b0*/  @!P2 BRA `(.L_x_4348) ;  /* 0x000000000088a947 */ /* 0x000fea0003800000 */
[----:B------:R-:W-:Y:S02]  /*d13c0*/  IMAD.MOV.U32 R33, RZ, RZ, R10 ;  /* 0x000000ffff217224 */ /* 0x000fe400078e000a */
[----:B------:R-:W-:Y:S01]  /*d13d0*/  IMAD.MOV.U32 R13, RZ, RZ, R11 ;  /* 0x000000ffff0d7224 */ /* 0x000fe200078e000b */
[----:B------:R-:W-:Y:S06]  /*d13e0*/  BRA `(.L_x_4349) ;  /* 0x00000000008c7947 */ /* 0x000fec0003800000 */
.L_x_4337:
[----:B------:R-:W0:Y:S01]  /*d13f0*/  LDCU UR4, c[0x0][0x3c8] ;  /* 0x00007900ff0477ac */ /* 0x000e220008000800 */
[----:B------:R-:W-:Y:S02]  /*d1400*/  IMAD.MOV.U32 R33, RZ, RZ, R10 ;  /* 0x000000ffff217224 */ /* 0x000fe400078e000a */
[----:B------:R-:W-:Y:S01]  /*d1410*/  IMAD.MOV.U32 R13, RZ, RZ, R11 ;  /* 0x000000ffff0d7224 */ /* 0x000fe200078e000b */
[----:B0-----:R-:W-:-:S09]  /*d1420*/  UISETP.NE.AND UP0, UPT, UR4, URZ, UPT ;  /* 0x000000ff0400728c */ /* 0x001fd2000bf05270 */
[----:B------:R-:W-:Y:S05]  /*d1430*/  BRA.U !UP0, `(.L_x_4349) ;  /* 0x0000000108787547 */ /* 0x000fea000b800000 */
[----:B------:R-:W-:-:S07]  /*d1440*/  CS2R R20, SRZ ;  /* 0x0000000000147805 */ /* 0x000fce000001ff00 */
.L_x_4350:
        /* <DEDUP_REMOVED lines=25> */
.L_x_4348:
[----:B------:R-:W-:Y:S02]  /*d15e0*/  IMAD.MOV.U32 R33, RZ, RZ, R2 ;  /* 0x000000ffff217224 */ /* 0x000fe400078e0002 */
[----:B------:R-:W-:Y:S02]  /*d15f0*/  IMAD.MOV.U32 R13, RZ, RZ, R4 ;  /* 0x000000ffff0d7224 */ /* 0x000fe400078e0004 */
[----:B------:R-:W-:Y:S02]  /*d1600*/  IMAD.MOV.U32 R2, RZ, RZ, R10 ;  /* 0x000000ffff027224 */ /* 0x000fe400078e000a */
[----:B------:R-:W-:-:S07]  /*d1610*/  IMAD.MOV.U32 R4, RZ, RZ, R11 ;  /* 0x000000ffff047224 */ /* 0x000fce00078e000b */
.L_x_4349:
[----:B------:R-:W-:Y:S05]  /*d1620*/  BSYNC.RECONVERGENT B1 ;  /* 0x0000000000017941 */ /* 0x000fea0003800200 */
.L_x_4336:
        /* <DEDUP_REMOVED lines=16> */
.L_x_4352:
        /* <DEDUP_REMOVED lines=104> */
.L_x_4351:
        /* <DEDUP_REMOVED lines=51> */
.L_x_4353:
        /* <DEDUP_REMOVED lines=12> */
.L_x_4355:
        /* <DEDUP_REMOVED lines=104> */
.L_x_4354:
        /* <DEDUP_REMOVED lines=50> */
.L_x_4356:
        /* <DEDUP_REMOVED lines=20> */
.L_x_4360:
        /* <DEDUP_REMOVED lines=155> */
.L_x_4359:
        /* <DEDUP_REMOVED lines=84> */
.L_x_4362:
        /* <DEDUP_REMOVED lines=46> */
.L_x_4363:
        /* <DEDUP_REMOVED lines=23> */
.L_x_4361:
        /* <DEDUP_REMOVED lines=11> */
.L_x_4365:
        /* <DEDUP_REMOVED lines=156> */
.L_x_4364:
        /* <DEDUP_REMOVED lines=85> */
.L_x_4367:
        /* <DEDUP_REMOVED lines=47> */
.L_x_4368:
        /* <DEDUP_REMOVED lines=24> */
.L_x_4366:
[----:B------:R-:W-:-:S04]  /*d53f0*/  ISETP.GE.U32.AND P2, PT, R5, R31, PT ;  /* 0x0000001f0500720c */ /* 0x000fc80003f46070 */
[----:B------:R-:W-:-:S13]  /*d5400*/  ISETP.GE.U32.AND.EX P2, PT, R10, R30, PT, P2 ;  /* 0x0000001e0a00720c */ /* 0x000fda0003f46120 */
[----:B------:R-:W-:Y:S05]  /*d5410*/  @!P2 BRA `(.L_x_4369) ;  /* 0x00000000008ca947 */ /* 0x000fea0003800000 */
[----:B------:R-:W-:Y:S02]  /*d5420*/  IMAD.MOV.U32 R5, RZ, RZ, R8 ;  /* 0x000000ffff057224 */ /* 0x000fe400078e0008 */
[----:B------:R-:W-:Y:S01]  /*d5430*/  IMAD.MOV.U32 R10, RZ, RZ, R9 ;  /* 0x000000ffff0a7224 */ /* 0x000fe200078e0009 */
[----:B------:R-:W-:Y:S06]  /*d5440*/  BRA `(.L_x_4370) ;  /* 0x0000000000907947 */ /* 0x000fec0003800000 */
.L_x_4358:
[----:B------:R-:W0:Y:S01]  /*d5450*/  LDCU UR4, c[0x0][0x3c8] ;  /* 0x00007900ff0477ac */ /* 0x000e220008000800 */
[----:B------:R-:W-:Y:S02]  /*d5460*/  IMAD.MOV.U32 R5, RZ, RZ, R8 ;  /* 0x000000ffff057224 */ /* 0x000fe400078e0008 */
[----:B------:R-:W-:Y:S01]  /*d5470*/  IMAD.MOV.U32 R10, RZ, RZ, R9 ;  /* 0x000000ffff0a7224 */ /* 0x000fe200078e0009 */
[----:B0-----:R-:W-:-:S09]  /*d5480*/  UISETP.NE.AND UP0, UPT, UR4, URZ, UPT ;  /* 0x000000ff0400728c */ /* 0x001fd2000bf05270 */
[----:B------:R-:W-:Y:S05]  /*d5490*/  BRA.U !UP0, `(.L_x_4370) ;  /* 0x00000001087c7547 */ /* 0x000fea000b800000 */
[----:B------:R-:W-:Y:S02]  /*d54a0*/  IMAD.MOV.U32 R19, RZ, RZ, RZ ;  /* 0x000000ffff137224 */ /* 0x000fe400078e00ff */
[----:B------:R-:W-:-:S07]  /*d54b0*/  IMAD.MOV.U32 R20, RZ, RZ, RZ ;  /* 0x000000ffff147224 */ /* 0x000fce00078e00ff */
.L_x_4371:
        /* <DEDUP_REMOVED lines=25> */
.L_x_4369:
[----:B------:R-:W-:Y:S02]  /*d5650*/  IMAD.MOV.U32 R5, RZ, RZ, R14 ;  /* 0x000000ffff057224 */ /* 0x000fe400078e000e */
[----:B------:R-:W-:Y:S02]  /*d5660*/  IMAD.MOV.U32 R10, RZ, RZ, R15 ;  /* 0x000000ffff0a7224 */ /* 0x000fe400078e000f */
[----:B------:R-:W-:Y:S02]  /*d5670*/  IMAD.MOV.U32 R14, RZ, RZ, R8 ;  /* 0x000000ffff0e7224 */ /* 0x000fe400078e0008 */
[----:B------:R-:W-:-:S07]  /*d5680*/  IMAD.MOV.U32 R15, RZ, RZ, R9 ;  /* 0x000000ffff0f7224 */ /* 0x000fce00078e0009 */
.L_x_4370:
[----:B------:R-:W-:Y:S05]  /*d5690*/  BSYNC.RECONVERGENT B1 ;  /* 0x0000000000017941 */ /* 0x000fea0003800200 */
.L_x_4357:
        /* <DEDUP_REMOVED lines=16> */
.L_x_4373:
        /* <DEDUP_REMOVED lines=104> */
.L_x_4372:
        /* <DEDUP_REMOVED lines=51> */
.L_x_4374:
        /* <DEDUP_REMOVED lines=12> */
.L_x_4376:
        /* <DEDUP_REMOVED lines=104> */
.L_x_4375:
        /* <DEDUP_REMOVED lines=51> */
.L_x_4377:
        /* <DEDUP_REMOVED lines=19> */
.L_x_4381:
        /* <DEDUP_REMOVED lines=153> */
.L_x_4380:
        /* <DEDUP_REMOVED lines=82> */
.L_x_4383:
        /* <DEDUP_REMOVED lines=44> */
.L_x_4384:
        /* <DEDUP_REMOVED lines=21> */
.L_x_4382:
        /* <DEDUP_REMOVED lines=11> */
.L_x_4386:
        /* <DEDUP_REMOVED lines=156> */
.L_x_4385:
        /* <DEDUP_REMOVED lines=85> */
.L_x_4388:
        /* <DEDUP_REMOVED lines=47> */
.L_x_4389:
        /* <DEDUP_REMOVED lines=24> */
.L_x_4387:
[----:B------:R-:W-:-:S04]  /*d93e0*/  ISETP.GE.U32.AND P2, PT, R8, R31, PT ;  /* 0x0000001f0800720c */ /* 0x000fc80003f46070 */
[----:B------:R-:W-:-:S13]  /*d93f0*/  ISETP.GE.U32.AND.EX P2, PT, R9, R30, PT, P2 ;  /* 0x0000001e0900720c */ /* 0x000fda0003f46120 */
[----:B------:R-:W-:Y:S05]  /*d9400*/  @!P2 BRA `(.L_x_4390) ;  /* 0x000000000088a947 */ /* 0x000fea0003800000 */
[----:B------:R-:W-:Y:S02]  /*d9410*/  IMAD.MOV.U32 R34, RZ, RZ, R35 ;  /* 0x000000ffff227224 */ /* 0x000fe400078e0023 */
[----:B------:R-:W-:Y:S01]  /*d9420*/  IMAD.MOV.U32 R8, RZ, RZ, R0 ;  /* 0x000000ffff087224 */ /* 0x000fe200078e0000 */
[----:B------:R-:W-:Y:S06]  /*d9430*/  BRA `(.L_x_4391) ;  /* 0x00000000008c7947 */ /* 0x000fec0003800000 */
.L_x_4379:
[----:B------:R-:W0:Y:S01]  /*d9440*/  LDCU UR4, c[0x0][0x3c8] ;  /* 0x00007900ff0477ac */ /* 0x000e220008000800 */
[----:B------:R-:W-:Y:S02]  /*d9450*/  IMAD.MOV.U32 R34, RZ, RZ, R35 ;  /* 0x000000ffff227224 */ /* 0x000fe400078e0023 */
[----:B------:R-:W-:Y:S01]  /*d9460*/  IMAD.MOV.U32 R8, RZ, RZ, R0 ;  /* 0x000000ffff087224 */ /* 0x000fe200078e0000 */
[----:B0-----:R-:W-:-:S09]  /*d9470*/  UISETP.NE.AND UP0, UPT, UR4, URZ, UPT ;  /* 0x000000ff0400728c */ /* 0x001fd2000bf05270 */
[----:B------:R-:W-:Y:S05]  /*d9480*/  BRA.U !UP0, `(.L_x_4391) ;  /* 0x0000000108787547 */ /* 0x000fea000b800000 */
[----:B------:R-:W-:-:S07]  /*d9490*/  CS2R R18, SRZ ;  /* 0x0000000000127805 */ /* 0x000fce000001ff00 */
.L_x_4392:
        /* <DEDUP_REMOVED lines=25> */
.L_x_4390:
[----:B------:R-:W-:Y:S02]  /*d9630*/  IMAD.MOV.U32 R34, RZ, RZ, R6 ;  /* 0x000000ffff227224 */ /* 0x000fe400078e0006 */
[----:B------:R-:W-:Y:S02]  /*d9640*/  IMAD.MOV.U32 R8, RZ, RZ, R7 ;  /* 0x000000ffff087224 */ /* 0x000fe400078e0007 */
[----:B------:R-:W-:Y:S02]  /*d9650*/  IMAD.MOV.U32 R6, RZ, RZ, R35 ;  /* 0x000000ffff067224 */ /* 0x000fe400078e0023 */
[----:B------:R-:W-:-:S07]  /*d9660*/  IMAD.MOV.U32 R7, RZ, RZ, R0 ;  /* 0x000000ffff077224 */ /* 0x000fce00078e0000 */
.L_x_4391:
[----:B------:R-:W-:Y:S05]  /*d9670*/  BSYNC.RECONVERGENT B1 ;  /* 0x0000000000017941 */ /* 0x000fea0003800200 */
.L_x_4378:
        /* <DEDUP_REMOVED lines=16> */
.L_x_4394:
        /* <DEDUP_REMOVED lines=104> */
.L_x_4393:
        /* <DEDUP_REMOVED lines=51> */
.L_x_4395:
        /* <DEDUP_REMOVED lines=12> */
.L_x_4397:
        /* <DEDUP_REMOVED lines=104> */
.L_x_4396:
        /* <DEDUP_REMOVED lines=51> */
.L_x_4398:
        /* <DEDUP_REMOVED lines=20> */
.L_x_4402:
        /* <DEDUP_REMOVED lines=155> */
.L_x_4401:
        /* <DEDUP_REMOVED lines=84> */
.L_x_4404:
        /* <DEDUP_REMOVED lines=46> */
.L_x_4405:
        /* <DEDUP_REMOVED lines=23> */
.L_x_4403:
        /* <DEDUP_REMOVED lines=11> */
.L_x_4407:
        /* <DEDUP_REMOVED lines=156> */
.L_x_4406:
        /* <DEDUP_REMOVED lines=85> */
.L_x_4409:
        /* <DEDUP_REMOVED lines=47> */
.L_x_4410:
        /* <DEDUP_REMOVED lines=24> */
.L_x_4408:
[----:B------:R-:W-:-:S04]  /*dd450*/  ISETP.GE.U32.AND P2, PT, R0, R31, PT ;  /* 0x0000001f0000720c */ /* 0x000fc80003f46070 */
[----:B------:R-:W-:-:S13]  /*dd460*/  ISETP.GE.U32.AND.EX P2, PT, R9, R30, PT, P2 ;  /* 0x0000001e0900720c */ /* 0x000fda0003f46120 */
[----:B------:R-:W-:Y:S05]  /*dd470*/  @!P2 BRA `(.L_x_4411) ;  /* 0x000000000088a947 */ /* 0x000fea0003800000 */
[----:B------:R-:W-:Y:S02]  /*dd480*/  IMAD.MOV.U32 R0, RZ, RZ, R2 ;  /* 0x000000ffff007224 */ /* 0x000fe400078e0002 */
[----:B------:R-:W-:Y:S01]  /*dd490*/  IMAD.MOV.U32 R9, RZ, RZ, R4 ;  /* 0x000000ffff097224 */ /* 0x000fe200078e0004 */
[----:B------:R-:W-:Y:S06]  /*dd4a0*/  BRA `(.L_x_4412) ;  /* 0x00000000008c7947 */ /* 0x000fec0003800000 */
.L_x_4400:
[----:B------:R-:W0:Y:S01]  /*dd4b0*/  LDCU UR4, c[0x0][0x3c8] ;  /* 0x00007900ff0477ac */ /* 0x000e220008000800 */
[----:B------:R-:W-:Y:S02]  /*dd4c0*/  IMAD.MOV.U32 R0, RZ, RZ, R2 ;  /* 0x000000ffff007224 */ /* 0x000fe400078e0002 */
[----:B------:R-:W-:Y:S01]  /*dd4d0*/  IMAD.MOV.U32 R9, RZ, RZ, R4 ;  /* 0x000000ffff097224 */ /* 0x000fe200078e0004 */
[----:B0-----:R-:W-:-:S09]  /*dd4e0*/  UISETP.NE.AND UP0, UPT, UR4, URZ, UPT ;  /* 0x000000ff0400728c */ /* 0x001fd2000bf05270 */
[----:B------:R-:W-:Y:S05]  /*dd4f0*/  BRA.U !UP0, `(.L_x_4412) ;  /* 0x0000000108787547 */ /* 0x000fea000b800000 */
[----:B------:R-:W-:Y:S02]  /*dd500*/  IMAD.MOV.U32 R11, RZ, RZ, RZ ;  /* 0x000000ffff0b7224 */ /* 0x000fe400078e00ff */
[----:B------:R-:W-:-:S07]  /*dd510*/  IMAD.MOV.U32 R20, RZ, RZ, RZ ;  /* 0x000000ffff147224 */ /* 0x000fce00078e00ff */
.L_x_4413:
        /* <DEDUP_REMOVED lines=24> */
.L_x_4411:
[----:B------:R-:W-:Y:S02]  /*dd6a0*/  IMAD.MOV.U32 R0, RZ, RZ, R3 ;  /* 0x000000ffff007224 */ /* 0x000fe400078e0003 */
[----:B------:R-:W-:Y:S02]  /*dd6b0*/  IMAD.MOV.U32 R9, RZ, RZ, R12 ;  /* 0x000000ffff097224 */ /* 0x000fe400078e000c */
[----:B------:R-:W-:Y:S02]  /*dd6c0*/  IMAD.MOV.U32 R3, RZ, RZ, R2 ;  /* 0x000000ffff037224 */ /* 0x000fe400078e0002 */
[----:B------:R-:W-:-:S07]  /*dd6d0*/  IMAD.MOV.U32 R12, RZ, RZ, R4 ;  /* 0x000000ffff0c7224 */ /* 0x000fce00078e0004 */
.L_x_4412:
[----:B------:R-:W-:Y:S05]  /*dd6e0*/  BSYNC.RECONVERGENT B1 ;  /* 0x0000000000017941 */ /* 0x000fea0003800200 */
.L_x_4399:
        /* <DEDUP_REMOVED lines=16> */
.L_x_4415:
        /* <DEDUP_REMOVED lines=104> */
.L_x_4414:
        /* <DEDUP_REMOVED lines=51> */
.L_x_4416:
        /* <DEDUP_REMOVED lines=12> */
.L_x_4418:
        /* <DEDUP_REMOVED lines=104> */
.L_x_4417:
        /* <DEDUP_REMOVED lines=51> */
.L_x_4419:
        /* <DEDUP_REMOVED lines=20> */
.L_x_4423:
        /* <DEDUP_REMOVED lines=155> */
.L_x_4422:
        /* <DEDUP_REMOVED lines=84> */
.L_x_4425:
        /* <DEDUP_REMOVED lines=46> */
.L_x_4426:
        /* <DEDUP_REMOVED lines=23> */
.L_x_4424:
        /* <DEDUP_REMOVED lines=11> */
.L_x_4428:
        /* <DEDUP_REMOVED lines=156> */
.L_x_4427:
        /* <DEDUP_REMOVED lines=85> */
.L_x_4430:
        /* <DEDUP_REMOVED lines=47> */
.L_x_4431:
        /* <DEDUP_REMOVED lines=24> */
.L_x_4429:
[----:B------:R-:W-:-:S04]  /*e14c0*/  ISETP.GE.U32.AND P2, PT, R2, R31, PT ;  /* 0x0000001f0200720c */ /* 0x000fc80003f46070 */
[----:B------:R-:W-:-:S13]  /*e14d0*/  ISETP.GE.U32.AND.EX P2, PT, R4, R30, PT, P2 ;  /* 0x0000001e0400720c */ /* 0x000fda0003f46120 */
[----:B------:R-:W-:Y:S05]  /*e14e0*/  @!P2 BRA `(.L_x_4432) ;  /* 0x000000000088a947 */ /* 0x000fea0003800000 */
[----:B------:R-:W-:Y:S02]  /*e14f0*/  IMAD.MOV.U32 R40, RZ, RZ, R41 ;  /* 0x000000ffff287224 */ /* 0x000fe400078e0029 */
[----:B------:R-:W-:Y:S01]  /*e1500*/  IMAD.MOV.U32 R38, RZ, RZ, R39 ;  /* 0x000000ffff267224 */ /* 0x000fe200078e0027 */
[----:B------:R-:W-:Y:S06]  /*e1510*/  BRA `(.L_x_4433) ;  /* 0x00000000008c7947 */ /* 0x000fec0003800000 */
.L_x_4421:
[----:B------:R-:W0:Y:S01]  /*e1520*/  LDCU UR4, c[0x0][0x3c8] ;  /* 0x00007900ff0477ac */ /* 0x000e220008000800 */
[----:B------:R-:W-:Y:S02]  /*e1530*/  IMAD.MOV.U32 R40, RZ, RZ, R41 ;  /* 0x000000ffff287224 */ /* 0x000fe400078e0029 */
[----:B------:R-:W-:Y:S01]  /*e1540*/  IMAD.MOV.U32 R38, RZ, RZ, R39 ;  /* 0x000000ffff267224 */ /* 0x000fe200078e0027 */
[----:B0-----:R-:W-:-:S09]  /*e1550*/  UISETP.NE.AND UP0, UPT, UR4, URZ, UPT ;  /* 0x000000ff0400728c */ /* 0x001fd2000bf05270 */
[----:B------:R-:W-:Y:S05]  /*e1560*/  BRA.U !UP0, `(.L_x_4433) ;  /* 0x0000000108787547 */ /* 0x000fea000b800000 */
[----:B------:R-:W-:Y:S02]  /*e1570*/  IMAD.MOV.U32 R11, RZ, RZ, RZ ;  /* 0x000000ffff0b7224 */ /* 0x000fe400078e00ff */
[----:B------:R-:W-:-:S07]  /*e1580*/  IMAD.MOV.U32 R4, RZ, RZ, RZ ;  /* 0x000000ffff047224 */ /* 0x000fce00078e00ff */
.L_x_4434:
        /* <DEDUP_REMOVED lines=24> */
.L_x_4432:
[----:B------:R-:W-:Y:S02]  /*e1710*/  IMAD.MOV.U32 R40, RZ, RZ, R33 ;  /* 0x000000ffff287224 */ /* 0x000fe400078e0021 */
[----:B------:R-:W-:Y:S02]  /*e1720*/  IMAD.MOV.U32 R38, RZ, RZ, R13 ;  /* 0x000000ffff267224 */ /* 0x000fe400078e000d */
[----:B------:R-:W-:Y:S02]  /*e1730*/  IMAD.MOV.U32 R33, RZ, RZ, R41 ;  /* 0x000000ffff217224 */ /* 0x000fe400078e0029 */
[----:B------:R-:W-:-:S07]  /*e1740*/  IMAD.MOV.U32 R13, RZ, RZ, R39 ;  /* 0x000000ffff0d7224 */ /* 0x000fce00078e0027 */
.L_x_4433:
[----:B------:R-:W-:Y:S05]  /*e1750*/  BSYNC.RECONVERGENT B1 ;  /* 0x0000000000017941 */ /* 0x000fea0003800200 */
.L_x_4420:
        /* <DEDUP_REMOVED lines=16> */
.L_x_4436:
        /* <DEDUP_REMOVED lines=104> */
.L_x_4435:
        /* <DEDUP_REMOVED lines=51> */
.L_x_4437:
        /* <DEDUP_REMOVED lines=12> */
.L_x_4439:
        /* <DEDUP_REMOVED lines=104> */
.L_x_4438:
        /* <DEDUP_REMOVED lines=51> */
.L_x_4440:
        /* <DEDUP_REMOVED lines=20> */
.L_x_4444:
        /* <DEDUP_REMOVED lines=155> */
.L_x_4443:
        /* <DEDUP_REMOVED lines=84> */
.L_x_4446:
        /* <DEDUP_REMOVED lines=46> */
.L_x_4447:
        /* <DEDUP_REMOVED lines=23> */
.L_x_4445:
        /* <DEDUP_REMOVED lines=11> */
.L_x_4449:
        /* <DEDUP_REMOVED lines=156> */
.L_x_4448:
        /* <DEDUP_REMOVED lines=85> */
.L_x_4451:
        /* <DEDUP_REMOVED lines=47> */
.L_x_4452:
        /* <DEDUP_REMOVED lines=24> */
.L_x_4450:
[----:B------:R-:W-:-:S04]  /*e5530*/  ISETP.GE.U32.AND P2, PT, R2, R31, PT ;  /* 0x0000001f0200720c */ /* 0x000fc80003f46070 */
[----:B------:R-:W-:-:S13]  /*e5540*/  ISETP.GE.U32.AND.EX P2, PT, R4, R30, PT, P2 ;  /* 0x0000001e0400720c */ /* 0x000fda0003f46120 */
[----:B------:R-:W-:Y:S05]  /*e5550*/  @!P2 BRA `(.L_x_4453) ;  /* 0x000000000088a947 */ /* 0x000fea0003800000 */
[----:B------:R-:W-:Y:S02]  /*e5560*/  IMAD.MOV.U32 R4, RZ, RZ, R6 ;  /* 0x000000ffff047224 */ /* 0x000fe400078e0006 */
[----:B------:R-:W-:Y:S01]  /*e5570*/  IMAD.MOV.U32 R2, RZ, RZ, R7 ;  /* 0x000000ffff027224 */ /* 0x000fe200078e0007 */
[----:B------:R-:W-:Y:S06]  /*e5580*/  BRA `(.L_x_4454) ;  /* 0x00000000008c7947 */ /* 0x000fec0003800000 */
.L_x_4442:
[----:B------:R-:W0:Y:S01]  /*e5590*/  LDCU UR4, c[0x0][0x3c8] ;  /* 0x00007900ff0477ac */ /* 0x000e220008000800 */
[----:B------:R-:W-:Y:S02]  /*e55a0*/  IMAD.MOV.U32 R4, RZ, RZ, R6 ;  /* 0x000000ffff047224 */ /* 0x000fe400078e0006 */
[----:B------:R-:W-:Y:S01]  /*e55b0*/  IMAD.MOV.U32 R2, RZ, RZ, R7 ;  /* 0x000000ffff027224 */ /* 0x000fe200078e0007 */
[----:B0-----:R-:W-:-:S09]  /*e55c0*/  UISETP.NE.AND UP0, UPT, UR4, URZ, UPT ;  /* 0x000000ff0400728c */ /* 0x001fd2000bf05270 */
[----:B------:R-:W-:Y:S05]  /*e55d0*/  BRA.U !UP0, `(.L_x_4454) ;  /* 0x0000000108787547 */ /* 0x000fea000b800000 */
[----:B------:R-:W-:Y:S02]  /*e55e0*/  IMAD.MOV.U32 R11, RZ, RZ, RZ ;  /* 0x000000ffff0b7224 */ /* 0x000fe400078e00ff */
[----:B------:R-:W-:-:S07]  /*e55f0*/  IMAD.MOV.U32 R20, RZ, RZ, RZ ;  /* 0x000000ffff147224 */ /* 0x000fce00078e00ff */
.L_x_4455:
        /* <DEDUP_REMOVED lines=24> */
.L_x_4453:
[----:B------:R-:W-:Y:S02]  /*e5780*/  IMAD.MOV.U32 R4, RZ, RZ, R5 ;  /* 0x000000ffff047224 */ /* 0x000fe400078e0005 */
[----:B------:R-:W-:Y:S02]  /*e5790*/  IMAD.MOV.U32 R2, RZ, RZ, R10 ;  /* 0x000000ffff027224 */ /* 0x000fe400078e000a */
[----:B------:R-:W-:Y:S02]  /*e57a0*/  IMAD.MOV.U32 R5, RZ, RZ, R6 ;  /* 0x000000ffff057224 */ /* 0x000fe400078e0006 */
[----:B------:R-:W-:-:S07]  /*e57b0*/  IMAD.MOV.U32 R10, RZ, RZ, R7 ;  /* 0x000000ffff0a7224 */ /* 0x000fce00078e0007 */
.L_x_4454:
[----:B------:R-:W-:Y:S05]  /*e57c0*/  BSYNC.RECONVERGENT B1 ;  /* 0x0000000000017941 */ /* 0x000fea0003800200 */
.L_x_4441:
        /* <DEDUP_REMOVED lines=16> */
.L_x_4457:
        /* <DEDUP_REMOVED lines=104> */
.L_x_4456:
        /* <DEDUP_REMOVED lines=51> */
.L_x_4458:
        /* <DEDUP_REMOVED lines=12> */
.L_x_4460:
        /* <DEDUP_REMOVED lines=104> */
.L_x_4459:
        /* <DEDUP_REMOVED lines=51> */
.L_x_4461:
        /* <DEDUP_REMOVED lines=19> */
.L_x_4465:
        /* <DEDUP_REMOVED lines=153> */
.L_x_4464:
        /* <DEDUP_REMOVED lines=82> */
.L_x_4467:
        /* <DEDUP_REMOVED lines=44> */
.L_x_4468:
        /* <DEDUP_REMOVED lines=21> */
.L_x_4466:
        /* <DEDUP_REMOVED lines=11> */
.L_x_4470:
        /* <DEDUP_REMOVED lines=156> */
.L_x_4469:
        /* <DEDUP_REMOVED lines=85> */
.L_x_4472:
        /* <DEDUP_REMOVED lines=47> */
.L_x_4473:
        /* <DEDUP_REMOVED lines=24> */
.L_x_4471:
[----:B------:R-:W-:-:S04]  /*e9510*/  ISETP.GE.U32.AND P2, PT, R6, R31, PT ;  /* 0x0000001f0600720c */ /* 0x000fc80003f46070 */
[----:B------:R-:W-:-:S13]  /*e9520*/  ISETP.GE.U32.AND.EX P2, PT, R7, R30, PT, P2 ;  /* 0x0000001e0700720c */ /* 0x000fda0003f46120 */
[----:B------:R-:W-:Y:S05]  /*e9530*/  @!P2 BRA `(.L_x_4474) ;  /* 0x000000000088a947 */ /* 0x000fea0003800000 */
[----:B------:R-:W-:Y:S02]  /*e9540*/  IMAD.MOV.U32 R6, RZ, RZ, R3 ;  /* 0x000000ffff067224 */ /* 0x000fe400078e0003 */
[----:B------:R-:W-:Y:S01]  /*e9550*/  IMAD.MOV.U32 R7, RZ, RZ, R12 ;  /* 0x000000ffff077224 */ /* 0x000fe200078e000c */
[----:B------:R-:W-:Y:S06]  /*e9560*/  BRA `(.L_x_4475) ;  /* 0x00000000008c7947 */ /* 0x000fec0003800000 */
.L_x_4463:
[----:B------:R-:W0:Y:S01]  /*e9570*/  LDCU UR4, c[0x0][0x3c8] ;  /* 0x00007900ff0477ac */ /* 0x000e220008000800 */
[----:B------:R-:W-:Y:S02]  /*e9580*/  IMAD.MOV.U32 R6, RZ, RZ, R3 ;  /* 0x000000ffff067224 */ /* 0x000fe400078e0003 */
[----:B------:R-:W-:Y:S01]  /*e9590*/  IMAD.MOV.U32 R7, RZ, RZ, R12 ;  /* 0x000000ffff077224 */ /* 0x000fe200078e000c */
[----:B0-----:R-:W-:-:S09]  /*e95a0*/  UISETP.NE.AND UP0, UPT, UR4, URZ, UPT ;  /* 0x000000ff0400728c */ /* 0x001fd2000bf05270 */
[----:B------:R-:W-:Y:S05]  /*e95b0*/  BRA.U !UP0, `(.L_x_4475) ;  /* 0x0000000108787547 */ /* 0x000fea000b800000 */
[----:B------:R-:W-:-:S07]  /*e95c0*/  CS2R R18, SRZ ;  /* 0x0000000000127805 */ /* 0x000fce000001ff00 */
.L_x_4476:
        /* <DEDUP_REMOVED lines=25> */
.L_x_4474:
[----:B------:R-:W-:Y:S02]  /*e9760*/  IMAD.MOV.U32 R6, RZ, RZ, R34 ;  /* 0x000000ffff067224 */ /* 0x000fe400078e0022 */
[----:B------:R-:W-:Y:S02]  /*e9770*/  IMAD.MOV.U32 R7, RZ, RZ, R8 ;  /* 0x000000ffff077224 */ /* 0x000fe400078e0008 */
[----:B------:R-:W-:Y:S02]  /*e9780*/  IMAD.MOV.U32 R34, RZ, RZ, R3 ;  /* 0x000000ffff227224 */ /* 0x000fe400078e0003 */
[----:B------:R-:W-:-:S07]  /*e9790*/  IMAD.MOV.U32 R8, RZ, RZ, R12 ;  /* 0x000000ffff087224 */ /* 0x000fce00078e000c */
.L_x_4475:
[----:B------:R-:W-:Y:S05]  /*e97a0*/  BSYNC.RECONVERGENT B1 ;  /* 0x0000000000017941 */ /* 0x000fea0003800200 */
.L_x_4462:
        /* <DEDUP_REMOVED lines=16> */
.L_x_4478:
        /* <DEDUP_REMOVED lines=104> */
.L_x_4477:
        /* <DEDUP_REMOVED lines=51> */
.L_x_4479:
        /* <DEDUP_REMOVED lines=12> */
.L_x_4481:
        /* <DEDUP_REMOVED lines=104> */
.L_x_4480:
        /* <DEDUP_REMOVED lines=51> */
.L_x_4482:
        /* <DEDUP_REMOVED lines=20> */
.L_x_4486:
        /* <DEDUP_REMOVED lines=155> */
.L_x_4485:
        /* <DEDUP_REMOVED lines=84> */
.L_x_4488:
        /* <DEDUP_REMOVED lines=46> */
.L_x_4489:
        /* <DEDUP_REMOVED lines=23> */
.L_x_4487:
        /* <DEDUP_REMOVED lines=11> */
.L_x_4491:
        /* <DEDUP_REMOVED lines=156> */
.L_x_4490:
        /* <DEDUP_REMOVED lines=85> */
.L_x_4493:
        /* <DEDUP_REMOVED lines=47> */
.L_x_4494:
        /* <DEDUP_REMOVED lines=24> */
.L_x_4492:
[----:B------:R-:W-:-:S04]  /*ed580*/  ISETP.GE.U32.AND P2, PT, R3, R31, PT ;  /* 0x0000001f0300720c */ /* 0x000fc80003f46070 */
[----:B------:R-:W-:-:S13]  /*ed590*/  ISETP.GE.U32.AND.EX P2, PT, R11, R30, PT, P2 ;  /* 0x0000001e0b00720c */ /* 0x000fda0003f46120 */
[----:B------:R-:W-:Y:S05]  /*ed5a0*/  @!P2 BRA `(.L_x_4495) ;  /* 0x000000000088a947 */ /* 0x000fea0003800000 */
[----:B------:R-:W-:Y:S02]  /*ed5b0*/  IMAD.MOV.U32 R3, RZ, RZ, R33 ;  /* 0x000000ffff037224 */ /* 0x000fe400078e0021 */
[----:B------:R-:W-:Y:S01]  /*ed5c0*/  IMAD.MOV.U32 R11, RZ, RZ, R13 ;  /* 0x000000ffff0b7224 */ /* 0x000fe200078e000d */
[----:B------:R-:W-:Y:S06]  /*ed5d0*/  BRA `(.L_x_4496) ;  /* 0x00000000008c7947 */ /* 0x000fec0003800000 */
.L_x_4484:
[----:B------:R-:W0:Y:S01]  /*ed5e0*/  LDCU UR4, c[0x0][0x3c8] ;  /* 0x00007900ff0477ac */ /* 0x000e220008000800 */
[----:B------:R-:W-:Y:S02]  /*ed5f0*/  IMAD.MOV.U32 R3, RZ, RZ, R33 ;  /* 0x000000ffff037224 */ /* 0x000fe400078e0021 */
[----:B------:R-:W-:Y:S01]  /*ed600*/  IMAD.MOV.U32 R11, RZ, RZ, R13 ;  /* 0x000000ffff0b7224 */ /* 0x000fe200078e000d */
[----:B0-----:R-:W-:-:S09]  /*ed610*/  UISETP.NE.AND UP0, UPT, UR4, URZ, UPT ;  /* 0x000000ff0400728c */ /* 0x001fd2000bf05270 */
[----:B------:R-:W-:Y:S05]  /*ed620*/  BRA.U !UP0, `(.L_x_4496) ;  /* 0x0000000108787547 */ /* 0x000fea000b800000 */
[----:B------:R-:W-:-:S07]  /*ed630*/  CS2R R20, SRZ ;  /* 0x0000000000147805 */ /* 0x000fce000001ff00 */
.L_x_4497:
        /* <DEDUP_REMOVED lines=25> */
.L_x_4495:
[----:B------:R-:W-:Y:S02]  /*ed7d0*/  IMAD.MOV.U32 R3, RZ, RZ, R0 ;  /* 0x000000ffff037224 */ /* 0x000fe400078e0000 */
[----:B------:R-:W-:Y:S02]  /*ed7e0*/  IMAD.MOV.U32 R11, RZ, RZ, R9 ;  /* 0x000000ffff0b7224 */ /* 0x000fe400078e0009 */
[----:B------:R-:W-:Y:S02]  /*ed7f0*/  IMAD.MOV.U32 R0, RZ, RZ, R33 ;  /* 0x000000ffff007224 */ /* 0x000fe400078e0021 */
[----:B------:R-:W-:-:S07]  /*ed800*/  IMAD.MOV.U32 R9, RZ, RZ, R13 ;  /* 0x000000ffff097224 */ /* 0x000fce00078e000d */
.L_x_4496:
[----:B------:R-:W-:Y:S05]  /*ed810*/  BSYNC.RECONVERGENT B1 ;  /* 0x0000000000017941 */ /* 0x000fea0003800200 */
.L_x_4483:
        /* <DEDUP_REMOVED lines=14> */
.L_x_4499:
        /* <DEDUP_REMOVED lines=104> */
.L_x_4498:
        /* <DEDUP_REMOVED lines=51> */
.L_x_4500:
        /* <DEDUP_REMOVED lines=10> */
.L_x_4502:
        /* <DEDUP_REMOVED lines=104> */
.L_x_4501:
        /* <DEDUP_REMOVED lines=51> */
.L_x_4503:
        /* <DEDUP_REMOVED lines=19> */
.L_x_4507:
        /* <DEDUP_REMOVED lines=155> */
.L_x_4506:
        /* <DEDUP_REMOVED lines=84> */
.L_x_4509:
        /* <DEDUP_REMOVED lines=46> */
.L_x_4510:
        /* <DEDUP_REMOVED lines=23> */
.L_x_4508:
        /* <DEDUP_REMOVED lines=11> */
.L_x_4512:
        /* <DEDUP_REMOVED lines=156> */
.L_x_4511:
        /* <DEDUP_REMOVED lines=85> */
.L_x_4514:
        /* <DEDUP_REMOVED lines=47> */
.L_x_4515:
        /* <DEDUP_REMOVED lines=24> */
.L_x_4513:
[----:B------:R-:W-:-:S04]  /*f15a0*/  ISETP.GE.U32.AND P2, PT, R33, R31, PT ;  /* 0x0000001f2100720c */ /* 0x000fc80003f46070 */
[----:B------:R-:W-:-:S13]  /*f15b0*/  ISETP.GE.U32.AND.EX P2, PT, R12, R30, PT, P2 ;  /* 0x0000001e0c00720c */ /* 0x000fda0003f46120 */
[----:B------:R-:W-:Y:S05]  /*f15c0*/  @!P2 BRA `(.L_x_4516) ;  /* 0x000000000084a947 */ /* 0x000fea0003800000 */
[----:B------:R-:W-:Y:S02]  /*f15d0*/  IMAD.MOV.U32 R39, RZ, RZ, R5 ;  /* 0x000000ffff277224 */ /* 0x000fe400078e0005 */
[----:B------:R-:W-:Y:S01]  /*f15e0*/  IMAD.MOV.U32 R13, RZ, RZ, R10 ;  /* 0x000000ffff0d7224 */ /* 0x000fe200078e000a */
[----:B------:R-:W-:Y:S06]  /*f15f0*/  BRA `(.L_x_4517) ;  /* 0x0000000000887947 */ /* 0x000fec0003800000 */
.L_x_4505:
[----:B------:R-:W0:Y:S01]  /*f1600*/  LDCU UR4, c[0x0][0x3c8] ;  /* 0x00007900ff0477ac */ /* 0x000e220008000800 */
[----:B------:R-:W-:Y:S02]  /*f1610*/  IMAD.MOV.U32 R39, RZ, RZ, R5 ;  /* 0x000000ffff277224 */ /* 0x000fe400078e0005 */
[----:B------:R-:W-:Y:S01]  /*f1620*/  IMAD.MOV.U32 R13, RZ, RZ, R10 ;  /* 0x000000ffff0d7224 */ /* 0x000fe200078e000a */
[----:B0-----:R-:W-:-:S09]  /*f1630*/  UISETP.NE.AND UP0, UPT, UR4, URZ, UPT ;  /* 0x000000ff0400728c */ /* 0x001fd2000bf05270 */
[----:B------:R-:W-:Y:S05]  /*f1640*/  BRA.U !UP0, `(.L_x_4517) ;  /* 0x0000000108747547 */ /* 0x000fea000b800000 */
[----:B------:R-:W-:-:S07]  /*f1650*/  CS2R R18, SRZ ;  /* 0x0000000000127805 */ /* 0x000fce000001ff00 */
.L_x_4518:
        /* <DEDUP_REMOVED lines=24> */
.L_x_4516:
[----:B------:R-:W-:Y:S02]  /*f17e0*/  IMAD.MOV.U32 R39, RZ, RZ, R14 ;  /* 0x000000ffff277224 */ /* 0x000fe400078e000e */
[----:B------:R-:W-:Y:S02]  /*f17f0*/  IMAD.MOV.U32 R13, RZ, RZ, R15 ;  /* 0x000000ffff0d7224 */ /* 0x000fe400078e000f */
[----:B------:R-:W-:Y:S02]  /*f1800*/  IMAD.MOV.U32 R14, RZ, RZ, R5 ;  /* 0x000000ffff0e7224 */ /* 0x000fe400078e0005 */
[----:B------:R-:W-:-:S07]  /*f1810*/  IMAD.MOV.U32 R15, RZ, RZ, R10 ;  /* 0x000000ffff0f7224 */ /* 0x000fce00078e000a */
.L_x_4517:
[----:B------:R-:W-:Y:S05]  /*f1820*/  BSYNC.RECONVERGENT B1 ;  /* 0x0000000000017941 */ /* 0x000fea0003800200 */
.L_x_4504:
        /* <DEDUP_REMOVED lines=16> */
.L_x_4520:
        /* <DEDUP_REMOVED lines=104> */
.L_x_4519:
        /* <DEDUP_REMOVED lines=51> */
.L_x_4521:
        /* <DEDUP_REMOVED lines=12> */
.L_x_4523:
        /* <DEDUP_REMOVED lines=104> */
.L_x_4522:
        /* <DEDUP_REMOVED lines=51> */
.L_x_4524:
        /* <DEDUP_REMOVED lines=20> */
.L_x_4528:
        /* <DEDUP_REMOVED lines=155> */
.L_x_4527:
        /* <DEDUP_REMOVED lines=84> */
.L_x_4530:
        /* <DEDUP_REMOVED lines=46> */
.L_x_4531:
        /* <DEDUP_REMOVED lines=23> */
.L_x_4529:
        /* <DEDUP_REMOVED lines=11> */
.L_x_4533:
        /* <DEDUP_REMOVED lines=156> */
.L_x_4532:
        /* <DEDUP_REMOVED lines=85> */
.L_x_4535:
        /* <DEDUP_REMOVED lines=47> */
.L_x_4536:
        /* <DEDUP_REMOVED lines=24> */
.L_x_4534:
[----:B------:R-:W-:-:S04]  /*f5600*/  ISETP.GE.U32.AND P2, PT, R5, R31, PT ;  /* 0x0000001f0500720c */ /* 0x000fc80003f46070 */
[----:B------:R-:W-:-:S13]  /*f5610*/  ISETP.GE.U32.AND.EX P2, PT, R10, R30, PT, P2 ;  /* 0x0000001e0a00720c */ /* 0x000fda0003f46120 */
[----:B------:R-:W-:Y:S05]  /*f5620*/  @!P2 BRA `(.L_x_4537) ;  /* 0x000000000088a947 */ /* 0x000fea0003800000 */
[----:B------:R-:W-:Y:S02]  /*f5630*/  IMAD.MOV.U32 R36, RZ, RZ, R34 ;  /* 0x000000ffff247224 */ /* 0x000fe400078e0022 */
[----:B------:R-:W-:Y:S01]  /*f5640*/  IMAD.MOV.U32 R16, RZ, RZ, R8 ;  /* 0x000000ffff107224 */ /* 0x000fe200078e0008 */
[----:B------:R-:W-:Y:S06]  /*f5650*/  BRA `(.L_x_4538) ;  /* 0x00000000008c7947 */ /* 0x000fec0003800000 */
.L_x_4526:
[----:B------:R-:W0:Y:S01]  /*f5660*/  LDCU UR4, c[0x0][0x3c8] ;  /* 0x00007900ff0477ac */ /* 0x000e220008000800 */
[----:B------:R-:W-:Y:S02]  /*f5670*/  IMAD.MOV.U32 R36, RZ, RZ, R34 ;  /* 0x000000ffff247224 */ /* 0x000fe400078e0022 */
[----:B------:R-:W-:Y:S01]  /*f5680*/  IMAD.MOV.U32 R16, RZ, RZ, R8 ;  /* 0x000000ffff107224 */ /* 0x000fe200078e0008 */
[----:B0-----:R-:W-:-:S09]  /*f5690*/  UISETP.NE.AND UP0, UPT, UR4, URZ, UPT ;  /* 0x000000ff0400728c */ /* 0x001fd2000bf05270 */
[----:B------:R-:W-:Y:S05]  /*f56a0*/  BRA.U !UP0, `(.L_x_4538) ;  /* 0x0000000108787547 */ /* 0x000fea000b800000 */
[----:B------:R-:W-:Y:S02]  /*f56b0*/  IMAD.MOV.U32 R12, RZ, RZ, RZ ;  /* 0x000000ffff0c7224 */ /* 0x000fe400078e00ff */
[----:B------:R-:W-:-:S07]  /*f56c0*/  IMAD.MOV.U32 R10, RZ, RZ, RZ ;  /* 0x000000ffff0a7224 */ /* 0x000fce00078e00ff */
.L_x_4539:
        /* <DEDUP_REMOVED lines=24> */
.L_x_4537:
[----:B------:R-:W-:Y:S02]  /*f5850*/  IMAD.MOV.U32 R36, RZ, RZ, R4 ;  /* 0x000000ffff247224 */ /* 0x000fe400078e0004 */
[----:B------:R-:W-:Y:S02]  /*f5860*/  IMAD.MOV.U32 R16, RZ, RZ, R2 ;  /* 0x000000ffff107224 */ /* 0x000fe400078e0002 */
[----:B------:R-:W-:Y:S02]  /*f5870*/  IMAD.MOV.U32 R4, RZ, RZ, R34 ;  /* 0x000000ffff047224 */ /* 0x000fe400078e0022 */
[----:B------:R-:W-:-:S07]  /*f5880*/  IMAD.MOV.U32 R2, RZ, RZ, R8 ;  /* 0x000000ffff027224 */ /* 0x000fce00078e0008 */
.L_x_4538:
[----:B------:R-:W-:Y:S05]  /*f5890*/  BSYNC.RECONVERGENT B1 ;  /* 0x0000000000017941 */ /* 0x000fea0003800200 */
.L_x_4525:
        /* <DEDUP_REMOVED lines=16> */
.L_x_4541:
        /* <DEDUP_REMOVED lines=104> */
.L_x_4540:
        /* <DEDUP_REMOVED lines=51> */
.L_x_4542:
        /* <DEDUP_REMOVED lines=12> */
.L_x_4544:
        /* <DEDUP_REMOVED lines=104> */
.L_x_4543:
        /* <DEDUP_REMOVED lines=51> */
.L_x_4545:
        /* <DEDUP_REMOVED lines=20> */
.L_x_4549:
        /* <DEDUP_REMOVED lines=155> */
.L_x_4548:
        /* <DEDUP_REMOVED lines=84> */
.L_x_4551:
        /* <DEDUP_REMOVED lines=46> */
.L_x_4552:
        /* <DEDUP_REMOVED lines=23> */
.L_x_4550:
        /* <DEDUP_REMOVED lines=11> */
.L_x_4554:
        /* <DEDUP_REMOVED lines=156> */
.L_x_4553:
        /* <DEDUP_REMOVED lines=85> */
.L_x_4556:
        /* <DEDUP_REMOVED lines=47> */
.L_x_4557:
        /* <DEDUP_REMOVED lines=24> */
.L_x_4555:
[----:B------:R-:W-:-:S04]  /*f9670*/  ISETP.GE.U32.AND P2, PT, R5, R33, PT ;  /* 0x000000210500720c */ /* 0x000fc80003f46070 */
[----:B------:R-:W-:-:S13]  /*f9680*/  ISETP.GE.U32.AND.EX P2, PT, R8, R32, PT, P2 ;  /* 0x000000200800720c */ /* 0x000fda0003f46120 */
[----:B------:R-:W-:Y:S05]  /*f9690*/  @!P2 BRA `(.L_x_4558) ;  /* 0x000000000088a947 */ /* 0x000fea0003800000 */
[----:B------:R-:W-:Y:S02]  /*f96a0*/  IMAD.MOV.U32 R17, RZ, RZ, R0 ;  /* 0x000000ffff117224 */ /* 0x000fe400078e0000 */
[----:B------:R-:W-:Y:S01]  /*f96b0*/  IMAD.MOV.U32 R18, RZ, RZ, R9 ;  /* 0x000000ffff127224 */ /* 0x000fe200078e0009 */
[----:B------:R-:W-:Y:S06]  /*f96c0*/  BRA `(.L_x_4559) ;  /* 0x00000000008c7947 */ /* 0x000fec0003800000 */
.L_x_4547:
[----:B------:R-:W0:Y:S01]  /*f96d0*/  LDCU UR4, c[0x0][0x3c8] ;  /* 0x00007900ff0477ac */ /* 0x000e220008000800 */
[----:B------:R-:W-:Y:S02]  /*f96e0*/  IMAD.MOV.U32 R17, RZ, RZ, R0 ;  /* 0x000000ffff117224 */ /* 0x000fe400078e0000 */
[----:B------:R-:W-:Y:S01]  /*f96f0*/  IMAD.MOV.U32 R18, RZ, RZ, R9 ;  /* 0x000000ffff127224 */ /* 0x000fe200078e0009 */
[----:B0-----:R-:W-:-:S09]  /*f9700*/  UISETP.NE.AND UP0, UPT, UR4, URZ, UPT ;  /* 0x000000ff0400728c */ /* 0x001fd2000bf05270 */
[----:B------:R-:W-:Y:S05]  /*f9710*/  BRA.U !UP0, `(.L_x_4559) ;  /* 0x0000000108787547 */ /* 0x000fea000b800000 */
[----:B------:R-:W-:Y:S02]  /*f9720*/  IMAD.MOV.U32 R5, RZ, RZ, RZ ;  /* 0x000000ffff057224 */ /* 0x000fe400078e00ff */
[----:B------:R-:W-:-:S07]  /*f9730*/  IMAD.MOV.U32 R10, RZ, RZ, RZ ;  /* 0x000000ffff0a7224 */ /* 0x000fce00078e00ff */
.L_x_4560:
        /* <DEDUP_REMOVED lines=24> */
.L_x_4558:
[----:B------:R-:W-:Y:S02]  /*f98c0*/  IMAD.MOV.U32 R17, RZ, RZ, R6 ;  /* 0x000000ffff117224 */ /* 0x000fe400078e0006 */
[----:B------:R-:W-:Y:S02]  /*f98d0*/  IMAD.MOV.U32 R18, RZ, RZ, R7 ;  /* 0x000000ffff127224 */ /* 0x000fe400078e0007 */
[----:B------:R-:W-:Y:S02]  /*f98e0*/  IMAD.MOV.U32 R6, RZ, RZ, R0 ;  /* 0x000000ffff067224 */ /* 0x000fe400078e0000 */
[----:B------:R-:W-:-:S07]  /*f98f0*/  IMAD.MOV.U32 R7, RZ, RZ, R9 ;  /* 0x000000ffff077224 */ /* 0x000fce00078e0009 */
.L_x_4559:
[----:B------:R-:W-:Y:S05]  /*f9900*/  BSYNC.RECONVERGENT B1 ;  /* 0x0000000000017941 */ /* 0x000fea0003800200 */
.L_x_4546:
        /* <DEDUP_REMOVED lines=14> */
.L_x_4562:
        /* <DEDUP_REMOVED lines=104> */
.L_x_4561:
        /* <DEDUP_REMOVED lines=51> */
.L_x_4563:
        /* <DEDUP_REMOVED lines=12> */
.L_x_4565:
        /* <DEDUP_REMOVED lines=104> */
.L_x_4564:
        /* <DEDUP_REMOVED lines=51> */
.L_x_4566:
        /* <DEDUP_REMOVED lines=20> */
.L_x_4570:
        /* <DEDUP_REMOVED lines=155> */
.L_x_4569:
        /* <DEDUP_REMOVED lines=84> */
.L_x_4572:
        /* <DEDUP_REMOVED lines=46> */
.L_x_4573:
        /* <DEDUP_REMOVED lines=23> */
.L_x_4571:
        /* <DEDUP_REMOVED lines=9> */
.L_x_4575:
        /* <DEDUP_REMOVED lines=156> */
.L_x_4574:
        /* <DEDUP_REMOVED lines=85> */
.L_x_4577:
        /* <DEDUP_REMOVED lines=47> */
.L_x_4578:
        /* <DEDUP_REMOVED lines=24> */
.L_x_4576:
[----:B------:R-:W-:-:S04]  /*fd6a0*/  ISETP.GE.U32.AND P2, PT, R0, R35, PT ;  /* 0x000000230000720c */ /* 0x000fc80003f46070 */
[----:B------:R-:W-:-:S13]  /*fd6b0*/  ISETP.GE.U32.AND.EX P2, PT, R5, R34, PT, P2 ;  /* 0x000000220500720c */ /* 0x000fda0003f46120 */
[----:B------:R-:W-:Y:S05]  /*fd6c0*/  @!P2 BRA `(.L_x_4579) ;  /* 0x000000000088a947 */ /* 0x000fea0003800000 */
[----:B------:R-:W-:Y:S02]  /*fd6d0*/  IMAD.MOV.U32 R43, RZ, RZ, R40 ;  /* 0x000000ffff2b7224 */ /* 0x000fe400078e0028 */
[----:B------:R-:W-:Y:S01]  /*fd6e0*/  IMAD.MOV.U32 R42, RZ, RZ, R38 ;  /* 0x000000ffff2a7224 */ /* 0x000fe200078e0026 */
[----:B------:R-:W-:Y:S06]  /*fd6f0*/  BRA `(.L_x_4580) ;  /* 0x00000000008c7947 */ /* 0x000fec0003800000 */
.L_x_4568:
[----:B------:R-:W0:Y:S01]  /*fd700*/  LDCU UR4, c[0x0][0x3c8] ;  /* 0x00007900ff0477ac */ /* 0x000e220008000800 */
[----:B------:R-:W-:Y:S02]  /*fd710*/  IMAD.MOV.U32 R43, RZ, RZ, R40 ;  /* 0x000000ffff2b7224 */ /* 0x000fe400078e0028 */
[----:B------:R-:W-:Y:S01]  /*fd720*/  IMAD.MOV.U32 R42, RZ, RZ, R38 ;  /* 0x000000ffff2a7224 */ /* 0x000fe200078e0026 */
[----:B0-----:R-:W-:-:S09]  /*fd730*/  UISETP.NE.AND UP0, UPT, UR4, URZ, UPT ;  /* 0x000000ff0400728c */ /* 0x001fd2000bf05270 */
[----:B------:R-:W-:Y:S05]  /*fd740*/  BRA.U !UP0, `(.L_x_4580) ;  /* 0x0000000108787547 */ /* 0x000fea000b800000 */
[----:B------:R-:W-:Y:S02]  /*fd750*/  IMAD.MOV.U32 R10, RZ, RZ, RZ ;  /* 0x000000ffff0a7224 */ /* 0x000fe400078e00ff */
[----:B------:R-:W-:-:S07]  /*fd760*/  IMAD.MOV.U32 R5, RZ, RZ, RZ ;  /* 0x000000ffff057224 */ /* 0x000fce00078e00ff */
.L_x_4581:
        /* <DEDUP_REMOVED lines=24> */
.L_x_4579:
[----:B------:R-:W-:Y:S02]  /*fd8f0*/  IMAD.MOV.U32 R43, RZ, RZ, R3 ;  /* 0x000000ffff2b7224 */ /* 0x000fe400078e0003 */
[----:B------:R-:W-:Y:S02]  /*fd900*/  IMAD.MOV.U32 R42, RZ, RZ, R11 ;  /* 0x000000ffff2a7224 */ /* 0x000fe400078e000b */
[----:B------:R-:W-:Y:S02]  /*fd910*/  IMAD.MOV.U32 R3, RZ, RZ, R40 ;  /* 0x000000ffff037224 */ /* 0x000fe400078e0028 */
[----:B------:R-:W-:-:S07]  /*fd920*/  IMAD.MOV.U32 R11, RZ, RZ, R38 ;  /* 0x000000ffff0b7224 */ /* 0x000fce00078e0026 */
.L_x_4580:
[----:B------:R-:W-:Y:S05]  /*fd930*/  BSYNC.RECONVERGENT B1 ;  /* 0x0000000000017941 */ /* 0x000fea0003800200 */
.L_x_4567:
        /* <DEDUP_REMOVED lines=14> */
.L_x_4583:
        /* <DEDUP_REMOVED lines=104> */
.L_x_4582:
        /* <DEDUP_REMOVED lines=51> */
.L_x_4584:
        /* <DEDUP_REMOVED lines=12> */
.L_x_4586:
        /* <DEDUP_REMOVED lines=104> */
.L_x_4585:
        /* <DEDUP_REMOVED lines=51> */
.L_x_4587:
        /* <DEDUP_REMOVED lines=20> */
.L_x_4591:
        /* <DEDUP_REMOVED lines=155> */
.L_x_4590:
        /* <DEDUP_REMOVED lines=84> */
.L_x_4593:
        /* <DEDUP_REMOVED lines=46> */
.L_x_4594:
        /* <DEDUP_REMOVED lines=23> */
.L_x_4592:
        /* <DEDUP_REMOVED lines=9> */
.L_x_4596:
        /* <DEDUP_REMOVED lines=156> */
.L_x_4595:
        /* <DEDUP_REMOVED lines=85> */
.L_x_4598:
        /* <DEDUP_REMOVED lines=47> */
.L_x_4599:
        /* <DEDUP_REMOVED lines=24> */
.L_x_4597:
[----:B------:R-:W-:-:S04]  /*1016d0*/  ISETP.GE.U32.AND P2, PT, R0, R35, PT ;  /* 0x000000230000720c */ /* 0x000fc80003f46070 */
[----:B------:R-:W-:-:S13]  /*1016e0*/  ISETP.GE.U32.AND.EX P2, PT, R5, R34, PT, P2 ;  /* 0x000000220500720c */ /* 0x000fda0003f46120 */
[----:B------:R-:W-:Y:S05]  /*1016f0*/  @!P2 BRA `(.L_x_4600) ;  /* 0x000000000088a947 */ /* 0x000fea0003800000 */
[----:B------:R-:W-:Y:S02]  /*101700*/  IMAD.MOV.U32 R5, RZ, RZ, R4 ;  /* 0x000000ffff057224 */ /* 0x000fe400078e0004 */
[----:B------:R-:W-:Y:S01]  /*101710*/  IMAD.MOV.U32 R8, RZ, RZ, R2 ;  /* 0x000000ffff087224 */ /* 0x000fe200078e0002 */
[----:B------:R-:W-:Y:S06]  /*101720*/  BRA `(.L_x_4601) ;  /* 0x00000000008c7947 */ /* 0x000fec0003800000 */
.L_x_4589:
[----:B------:R-:W0:Y:S01]  /*101730*/  LDCU UR4, c[0x0][0x3c8] ;  /* 0x00007900ff0477ac */ /* 0x000e220008000800 */
[----:B------:R-:W-:Y:S02]  /*101740*/  IMAD.MOV.U32 R5, RZ, RZ, R4 ;  /* 0x000000ffff057224 */ /* 0x000fe400078e0004 */
[----:B------:R-:W-:Y:S01]  /*101750*/  IMAD.MOV.U32 R8, RZ, RZ, R2 ;  /* 0x000000ffff087224 */ /* 0x000fe200078e0002 */
[----:B0-----:R-:W-:-:S09]  /*101760*/  UISETP.NE.AND UP0, UPT, UR4, URZ, UPT ;  /* 0x000000ff0400728c */ /* 0x001fd2000bf05270 */
[----:B------:R-:W-:Y:S05]  /*101770*/  BRA.U !UP0, `(.L_x_4601) ;  /* 0x0000000108787547 */ /* 0x000fea000b800000 */
[----:B------:R-:W-:Y:S02]  /*101780*/  IMAD.MOV.U32 R12, RZ, RZ, RZ ;  /* 0x000000ffff0c7224 */ /* 0x000fe400078e00ff */
[----:B------:R-:W-:-:S07]  /*101790*/  IMAD.MOV.U32 R10, RZ, RZ, RZ ;  /* 0x000000ffff0a7224 */ /* 0x000fce00078e00ff */
.L_x_4602:
        /* <DEDUP_REMOVED lines=24> */
.L_x_4600:
[----:B------:R-:W-:Y:S02]  /*101920*/  IMAD.MOV.U32 R5, RZ, RZ, R39 ;  /* 0x000000ffff057224 */ /* 0x000fe400078e0027 */
[----:B------:R-:W-:Y:S02]  /*101930*/  IMAD.MOV.U32 R8, RZ, RZ, R13 ;  /* 0x000000ffff087224 */ /* 0x000fe400078e000d */
[----:B------:R-:W-:Y:S02]  /*101940*/  IMAD.MOV.U32 R39, RZ, RZ, R4 ;  /* 0x000000ffff277224 */ /* 0x000fe400078e0004 */
[----:B------:R-:W-:-:S07]  /*101950*/  IMAD.MOV.U32 R13, RZ, RZ, R2 ;  /* 0x000000ffff0d7224 */ /* 0x000fce00078e0002 */
.L_x_4601:
[----:B------:R-:W-:Y:S05]  /*101960*/  BSYNC.RECONVERGENT B1 ;  /* 0x0000000000017941 */ /* 0x000fea0003800200 */
.L_x_4588:
        /* <DEDUP_REMOVED lines=16> */
.L_x_4604:
        /* <DEDUP_REMOVED lines=104> */
.L_x_4603:
        /* <DEDUP_REMOVED lines=51> */
.L_x_4605:
        /* <DEDUP_REMOVED lines=12> */
.L_x_4607:
        /* <DEDUP_REMOVED lines=104> */
.L_x_4606:
        /* <DEDUP_REMOVED lines=51> */
.L_x_4608:
        /* <DEDUP_REMOVED lines=20> */
.L_x_4612:
        /* <DEDUP_REMOVED lines=155> */
.L_x_4611:
        /* <DEDUP_REMOVED lines=84> */
.L_x_4614:
        /* <DEDUP_REMOVED lines=46> */
.L_x_4615:
        /* <DEDUP_REMOVED lines=23> */
.L_x_4613:
        /* <DEDUP_REMOVED lines=11> */
.L_x_4617:
        /* <DEDUP_REMOVED lines=156> */
.L_x_4616:
        /* <DEDUP_REMOVED lines=85> */
.L_x_4619:
        /* <DEDUP_REMOVED lines=47> */
.L_x_4620:
        /* <DEDUP_REMOVED lines=24> */
.L_x_4618:
[----:B------:R-:W-:-:S04]  /*105740*/  ISETP.GE.U32.AND P2, PT, R0, R35, PT ;  /* 0x000000230000720c */ /* 0x000fc80003f46070 */
[----:B------:R-:W-:-:S13]  /*105750*/  ISETP.GE.U32.AND.EX P2, PT, R2, R34, PT, P2 ;  /* 0x000000220200720c */ /* 0x000fda0003f46120 */
[----:B------:R-:W-:Y:S05]  /*105760*/  @!P2 BRA `(.L_x_4621) ;  /* 0x000000000088a947 */ /* 0x000fea0003800000 */
[----:B------:R-:W-:Y:S02]  /*105770*/  IMAD.MOV.U32 R9, RZ, RZ, R6 ;  /* 0x000000ffff097224 */ /* 0x000fe400078e0006 */
[----:B------:R-:W-:Y:S01]  /*105780*/  IMAD.MOV.U32 R10, RZ, RZ, R7 ;  /* 0x000000ffff0a7224 */ /* 0x000fe200078e0007 */
[----:B------:R-:W-:Y:S06]  /*105790*/  BRA `(.L_x_4622) ;  /* 0x00000000008c7947 */ /* 0x000fec0003800000 */
.L_x_4610:
[----:B------:R-:W0:Y:S01]  /*1057a0*/  LDCU UR4, c[0x0][0x3c8] ;  /* 0x00007900ff0477ac */ /* 0x000e220008000800 */
[----:B------:R-:W-:Y:S02]  /*1057b0*/  IMAD.MOV.U32 R9, RZ, RZ, R6 ;  /* 0x000000ffff097224 */ /* 0x000fe400078e0006 */
[----:B------:R-:W-:Y:S01]  /*1057c0*/  IMAD.MOV.U32 R10, RZ, RZ, R7 ;  /* 0x000000ffff0a7224 */ /* 0x000fe200078e0007 */
[----:B0-----:R-:W-:-:S09]  /*1057d0*/  UISETP.NE.AND UP0, UPT, UR4, URZ, UPT ;  /* 0x000000ff0400728c */ /* 0x001fd2000bf05270 */
[----:B------:R-:W-:Y:S05]  /*1057e0*/  BRA.U !UP0, `(.L_x_4622) ;  /* 0x0000000108787547 */ /* 0x000fea000b800000 */
[----:B------:R-:W-:Y:S02]  /*1057f0*/  IMAD.MOV.U32 R4, RZ, RZ, RZ ;  /* 0x000000ffff047224 */ /* 0x000fe400078e00ff */
[----:B------:R-:W-:-:S07]  /*105800*/  IMAD.MOV.U32 R2, RZ, RZ, RZ ;  /* 0x000000ffff027224 */ /* 0x000fce00078e00ff */
.L_x_4623:
        /* <DEDUP_REMOVED lines=24> */
.L_x_4621:
[----:B------:R-:W-:Y:S02]  /*105990*/  IMAD.MOV.U32 R9, RZ, RZ, R36 ;  /* 0x000000ffff097224 */ /* 0x000fe400078e0024 */
[----:B------:R-:W-:Y:S02]  /*1059a0*/  IMAD.MOV.U32 R10, RZ, RZ, R16 ;  /* 0x000000ffff0a7224 */ /* 0x000fe400078e0010 */
[----:B------:R-:W-:Y:S02]  /*1059b0*/  IMAD.MOV.U32 R36, RZ, RZ, R6 ;  /* 0x000000ffff247224 */ /* 0x000fe400078e0006 */
[----:B------:R-:W-:-:S07]  /*1059c0*/  IMAD.MOV.U32 R16, RZ, RZ, R7 ;  /* 0x000000ffff107224 */ /* 0x000fce00078e0007 */
.L_x_4622:
[----:B------:R-:W-:Y:S05]  /*1059d0*/  BSYNC.RECONVERGENT B1 ;  /* 0x0000000000017941 */ /* 0x000fea0003800200 */
.L_x_4609:
        /* <DEDUP_REMOVED lines=16> */
.L_x_4625:
        /* <DEDUP_REMOVED lines=104> */
.L_x_4624:
        /* <DEDUP_REMOVED lines=51> */
.L_x_4626:
        /* <DEDUP_REMOVED lines=12> */
.L_x_4628:
        /* <DEDUP_REMOVED lines=104> */
.L_x_4627:
        /* <DEDUP_REMOVED lines=51> */
.L_x_4629:
        /* <DEDUP_REMOVED lines=20> */
.L_x_4633:
        /* <DEDUP_REMOVED lines=155> */
.L_x_4632:
        /* <DEDUP_REMOVED lines=84> */
.L_x_4635:
        /* <DEDUP_REMOVED lines=46> */
.L_x_4636:
        /* <DEDUP_REMOVED lines=23> */
.L_x_4634:
        /* <DEDUP_REMOVED lines=11> */
.L_x_4638:
        /* <DEDUP_REMOVED lines=156> */
.L_x_4637:
        /* <DEDUP_REMOVED lines=85> */
.L_x_4640:
        /* <DEDUP_REMOVED lines=47> */
.L_x_4641:
        /* <DEDUP_REMOVED lines=24> */
.L_x_4639:
[----:B------:R-:W-:-:S04]  /*1097b0*/  ISETP.GE.U32.AND P2, PT, R0, R33, PT ;  /* 0x000000210000720c */ /* 0x000fc80003f46070 */
[----:B------:R-:W-:-:S13]  /*1097c0*/  ISETP.GE.U32.AND.EX P2, PT, R2, R32, PT, P2 ;  /* 0x000000200200720c */ /* 0x000fda0003f46120 */
[----:B------:R-:W-:Y:S05]  /*1097d0*/  @!P2 BRA `(.L_x_4642) ;  /* 0x000000000088a947 */ /* 0x000fea0003800000 */
[----:B------:R-:W-:Y:S02]  /*1097e0*/  IMAD.MOV.U32 R37, RZ, RZ, R3 ;  /* 0x000000ffff257224 */ /* 0x000fe400078e0003 */
[----:B------:R-:W-:Y:S01]  /*1097f0*/  IMAD.MOV.U32 R12, RZ, RZ, R11 ;  /* 0x000000ffff0c7224 */ /* 0x000fe200078e000b */
[----:B------:R-:W-:Y:S06]  /*109800*/  BRA `(.L_x_4643) ;  /* 0x00000000008c7947 */ /* 0x000fec0003800000 */
.L_x_4631:
[----:B------:R-:W0:Y:S01]  /*109810*/  LDCU UR4, c[0x0][0x3c8] ;  /* 0x00007900ff0477ac */ /* 0x000e220008000800 */
[----:B------:R-:W-:Y:S02]  /*109820*/  IMAD.MOV.U32 R37, RZ, RZ, R3 ;  /* 0x000000ffff257224 */ /* 0x000fe400078e0003 */
[----:B------:R-:W-:Y:S01]  /*109830*/  IMAD.MOV.U32 R12, RZ, RZ, R11 ;  /* 0x000000ffff0c7224 */ /* 0x000fe200078e000b */
[----:B0-----:R-:W-:-:S09]  /*109840*/  UISETP.NE.AND UP0, UPT, UR4, URZ, UPT ;  /* 0x000000ff0400728c */ /* 0x001fd2000bf05270 */
[----:B------:R-:W-:Y:S05]  /*109850*/  BRA.U !UP0, `(.L_x_4643) ;  /* 0x0000000108787547 */ /* 0x000fea000b800000 */
[----:B------:R-:W-:Y:S02]  /*109860*/  IMAD.MOV.U32 R4, RZ, RZ, RZ ;  /* 0x000000ffff047224 */ /* 0x000fe400078e00ff */
[----:B------:R-:W-:-:S07]  /*109870*/  IMAD.MOV.U32 R2, RZ, RZ, RZ ;  /* 0x000000ffff027224 */ /* 0x000fce00078e00ff */
.L_x_4644:
        /* <DEDUP_REMOVED lines=24> */
.L_x_4642:
[----:B------:R-:W-:Y:S02]  /*109a00*/  IMAD.MOV.U32 R37, RZ, RZ, R17 ;  /* 0x000000ffff257224 */ /* 0x000fe400078e0011 */
[----:B------:R-:W-:Y:S02]  /*109a10*/  IMAD.MOV.U32 R12, RZ, RZ, R18 ;  /* 0x000000ffff0c7224 */ /* 0x000fe400078e0012 */
[----:B------:R-:W-:Y:S02]  /*109a20*/  IMAD.MOV.U32 R17, RZ, RZ, R3 ;  /* 0x000000ffff117224 */ /* 0x000fe400078e0003 */
[----:B------:R-:W-:-:S07]  /*109a30*/  IMAD.MOV.U32 R18, RZ, RZ, R11 ;  /* 0x000000ffff127224 */ /* 0x000fce00078e000b */
.L_x_4643:
[----:B------:R-:W-:Y:S05]  /*109a40*/  BSYNC.RECONVERGENT B1 ;  /* 0x0000000000017941 */ /* 0x000fea0003800200 */
.L_x_4630:
        /* <DEDUP_REMOVED lines=16> */
.L_x_4646:
        /* <DEDUP_REMOVED lines=96> */
[----:B------:R-:W-:-:S04]  /*10a150*/  IMAD R19, R6, 0x100, R19 ;  /* 0x0000010006137824 */ /* 0x000fc800078e0213 */
[----:B------:R-:W-:-:S04]  /*10a160*/  IMAD.IADD R6, R21, 0x1, R19 ;  /* 0x0000000115067824 */ /* 0x000fc800078e0213 */
[----:B------:R-:W-:Y:S02]  /*10a170*/  IMAD R11, R6, 0x1b3, RZ ;  /* 0x000001b3060b7824 */ /* 0x000fe400078e02ff */
[----:B------:R-:W-:-:S04]  /*10a180*/  IMAD.WIDE.U32 R6, R20, 0x1b3, RZ ;  /* 0x000001b314067825 */ /* 0x000fc800078e00ff */
[----:B------:R-:W-:Y:S02]  /*10a190*/  IMAD R19, R20, 0x100, R11 ;  /* 0x0000010014137824 */ /* 0x000fe400078e020b */
[----:B------:R-:W-:Y:S02]  /*10a1a0*/  IMAD.MOV.U32 R11, RZ, RZ, R6 ;  /* 0x000000ffff0b7224 */ /* 0x000fe400078e0006 */
[----:B------:R-:W-:Y:S01]  /*10a1b0*/  IMAD.IADD R19, R7, 0x1, R19 ;  /* 0x0000000107137824 */ /* 0x000fe200078e0213 */
[----:B------:R-:W-:Y:S06]  /*10a1c0*/  BRA.U UP0, `(.L_x_4646) ;  /* 0xfffffff900607547 */ /* 0x000fec000b83ffff */
.L_x_4645:
        /* <DEDUP_REMOVED lines=51> */
.L_x_4647:
        /* <DEDUP_REMOVED lines=12> */
.L_x_4649:
        /* <DEDUP_REMOVED lines=104> */
.L_x_4648:
        /* <DEDUP_REMOVED lines=50> */
.L_x_4650:
        /* <DEDUP_REMOVED lines=20> */
.L_x_4654:
        /* <DEDUP_REMOVED lines=155> */
.L_x_4653:
        /* <DEDUP_REMOVED lines=84> */
.L_x_4656:
        /* <DEDUP_REMOVED lines=46> */
.L_x_4657:
        /* <DEDUP_REMOVED lines=23> */
.L_x_4655:
        /* <DEDUP_REMOVED lines=11> */
.L_x_4659:
        /* <DEDUP_REMOVED lines=156> */
.L_x_4658:
        /* <DEDUP_REMOVED lines=85> */
.L_x_4661:
        /* <DEDUP_REMOVED lines=47> */
.L_x_4662:
        /* <DEDUP_REMOVED lines=24> */
.L_x_4660:
[----:B------:R-:W-:-:S04]  /*10d810*/  ISETP.GE.U32.AND P2, PT, R0, R33, PT ;  /* 0x000000210000720c */ /* 0x000fc80003f46070 */
[----:B------:R-:W-:-:S13]  /*10d820*/  ISETP.GE.U32.AND.EX P2, PT, R2, R32, PT, P2 ;  /* 0x000000200200720c */ /* 0x000fda0003f46120 */
[----:B------:R-:W-:Y:S05]  /*10d830*/  @!P2 BRA `(.L_x_4663) ;  /* 0x000000000088a947 */ /* 0x000fea0003800000 */
[----:B------:R-:W-:Y:S02]  /*10d840*/  IMAD.MOV.U32 R0, RZ, RZ, R39 ;  /* 0x000000ffff007224 */ /* 0x000fe400078e0027 */
[----:B------:R-:W-:Y:S01]  /*10d850*/  IMAD.MOV.U32 R2, RZ, RZ, R13 ;  /* 0x000000ffff027224 */ /* 0x000fe200078e000d */
[----:B------:R-:W-:Y:S06]  /*10d860*/  BRA `(.L_x_4664) ;  /* 0x00000000008c7947 */ /* 0x000fec0003800000 */
.L_x_4652:
[----:B------:R-:W0:Y:S01]  /*10d870*/  LDCU UR4, c[0x0][0x3c8] ;  /* 0x00007900ff0477ac */ /* 0x000e220008000800 */
[----:B------:R-:W-:Y:S02]  /*10d880*/  IMAD.MOV.U32 R0, RZ, RZ, R39 ;  /* 0x000000ffff007224 */ /* 0x000fe400078e0027 */
[----:B------:R-:W-:Y:S01]  /*10d890*/  IMAD.MOV.U32 R2, RZ, RZ, R13 ;  /* 0x000000ffff027224 */ /* 0x000fe200078e000d */
[----:B0-----:R-:W-:-:S09]  /*10d8a0*/  UISETP.NE.AND UP0, UPT, UR4, URZ, UPT ;  /* 0x000000ff0400728c */ /* 0x001fd2000bf05270 */
[----:B------:R-:W-:Y:S05]  /*10d8b0*/  BRA.U !UP0, `(.L_x_4664) ;  /* 0x0000000108787547 */ /* 0x000fea000b800000 */
[----:B------:R-:W-:Y:S02]  /*10d8c0*/  IMAD.MOV.U32 R4, RZ, RZ, RZ ;  /* 0x000000ffff047224 */ /* 0x000fe400078e00ff */
[----:B------:R-:W-:-:S07]  /*10d8d0*/  IMAD.MOV.U32 R11, RZ, RZ, RZ ;  /* 0x000000ffff0b7224 */ /* 0x000fce00078e00ff */
.L_x_4665:
        /* <DEDUP_REMOVED lines=24> */
.L_x_4663:
[----:B------:R-:W-:Y:S02]  /*10da60*/  IMAD.MOV.U32 R0, RZ, RZ, R14 ;  /* 0x000000ffff007224 */ /* 0x000fe400078e000e */
[----:B------:R-:W-:Y:S02]  /*10da70*/  IMAD.MOV.U32 R2, RZ, RZ, R15 ;  /* 0x000000ffff027224 */ /* 0x000fe400078e000f */
[----:B------:R-:W-:Y:S02]  /*10da80*/  IMAD.MOV.U32 R14, RZ, RZ, R39 ;  /* 0x000000ffff0e7224 */ /* 0x000fe400078e0027 */
[----:B------:R-:W-:-:S07]  /*10da90*/  IMAD.MOV.U32 R15, RZ, RZ, R13 ;  /* 0x000000ffff0f7224 */ /* 0x000fce00078e000d */
.L_x_4664:
[----:B------:R-:W-:Y:S05]  /*10daa0*/  BSYNC.RECONVERGENT B1 ;  /* 0x0000000000017941 */ /* 0x000fea0003800200 */
.L_x_4651:
        /* <DEDUP_REMOVED lines=14> */
.L_x_4667:
        /* <DEDUP_REMOVED lines=104> */
.L_x_4666:
        /* <DEDUP_REMOVED lines=51> */
.L_x_4668:
        /* <DEDUP_REMOVED lines=12> */
.L_x_4670:
        /* <DEDUP_REMOVED lines=104> */
.L_x_4669:
        /* <DEDUP_REMOVED lines=51> */
.L_x_4671:
        /* <DEDUP_REMOVED lines=20> */
.L_x_4675:
        /* <DEDUP_REMOVED lines=155> */
.L_x_4674:
        /* <DEDUP_REMOVED lines=84> */
.L_x_4677:
        /* <DEDUP_REMOVED lines=46> */
.L_x_4678:
        /* <DEDUP_REMOVED lines=23> */
.L_x_4676:
        /* <DEDUP_REMOVED lines=9> */
.L_x_4680:
        /* <DEDUP_REMOVED lines=156> */
.L_x_4679:
        /* <DEDUP_REMOVED lines=85> */
.L_x_4682:
        /* <DEDUP_REMOVED lines=47> */
.L_x_4683:
        /* <DEDUP_REMOVED lines=24> */
.L_x_4681:
[----:B------:R-:W-:-:S04]  /*111840*/  ISETP.GE.U32.AND P2, PT, R3, R35, PT ;  /* 0x000000230300720c */ /* 0x000fc80003f46070 */
[----:B------:R-:W-:-:S13]  /*111850*/  ISETP.GE.U32.AND.EX P2, PT, R4, R34, PT, P2 ;  /* 0x000000220400720c */ /* 0x000fda0003f46120 */
[----:B------:R-:W-:Y:S05]  /*111860*/  @!P2 BRA `(.L_x_4684) ;  /* 0x00000000008ca947 */ /* 0x000fea0003800000 */
[----:B------:R-:W-:Y:S02]  /*111870*/  IMAD.MOV.U32 R39, RZ, RZ, R36 ;  /* 0x000000ffff277224 */ /* 0x000fe400078e0024 */
[----:B------:R-:W-:Y:S01]  /*111880*/  IMAD.MOV.U32 R4, RZ, RZ, R16 ;  /* 0x000000ffff047224 */ /* 0x000fe200078e0010 */
[----:B------:R-:W-:Y:S06]  /*111890*/  BRA `(.L_x_4685) ;  /* 0x0000000000907947 */ /* 0x000fec0003800000 */
.L_x_4673:
[----:B------:R-:W0:Y:S01]  /*1118a0*/  LDCU UR4, c[0x0][0x3c8] ;  /* 0x00007900ff0477ac */ /* 0x000e220008000800 */
[----:B------:R-:W-:Y:S02]  /*1118b0*/  IMAD.MOV.U32 R39, RZ, RZ, R36 ;  /* 0x000000ffff277224 */ /* 0x000fe400078e0024 */
[----:B------:R-:W-:Y:S01]  /*1118c0*/  IMAD.MOV.U32 R4, RZ, RZ, R16 ;  /* 0x000000ffff047224 */ /* 0x000fe200078e0010 */
[----:B0-----:R-:W-:-:S09]  /*1118d0*/  UISETP.NE.AND UP0, UPT, UR4, URZ, UPT ;  /* 0x000000ff0400728c */ /* 0x001fd2000bf05270 */
[----:B------:R-:W-:Y:S05]  /*1118e0*/  BRA.U !UP0, `(.L_x_4685) ;  /* 0x00000001087c7547 */ /* 0x000fea000b800000 */
[----:B------:R-:W-:Y:S02]  /*1118f0*/  IMAD.MOV.U32 R11, RZ, RZ, RZ ;  /* 0x000000ffff0b7224 */ /* 0x000fe400078e00ff */
[----:B------:R-:W-:-:S07]  /*111900*/  IMAD.MOV.U32 R22, RZ, RZ, RZ ;  /* 0x000000ffff167224 */ /* 0x000fce00078e00ff */
.L_x_4686:
        /* <DEDUP_REMOVED lines=25> */
.L_x_4684:
[----:B------:R-:W-:Y:S02]  /*111aa0*/  IMAD.MOV.U32 R39, RZ, RZ, R5 ;  /* 0x000000ffff277224 */ /* 0x000fe400078e0005 */
[----:B------:R-:W-:Y:S02]  /*111ab0*/  IMAD.MOV.U32 R4, RZ, RZ, R8 ;  /* 0x000000ffff047224 */ /* 0x000fe400078e0008 */
[----:B------:R-:W-:Y:S02]  /*111ac0*/  IMAD.MOV.U32 R5, RZ, RZ, R36 ;  /* 0x000000ffff057224 */ /* 0x000fe400078e0024 */
[----:B------:R-:W-:-:S07]  /*111ad0*/  IMAD.MOV.U32 R8, RZ, RZ, R16 ;  /* 0x000000ffff087224 */ /* 0x000fce00078e0010 */
.L_x_4685:
[----:B------:R-:W-:Y:S05]  /*111ae0*/  BSYNC.RECONVERGENT B1 ;  /* 0x0000000000017941 */ /* 0x000fea0003800200 */
.L_x_4672:
        /* <DEDUP_REMOVED lines=16> */
.L_x_4688:
        /* <DEDUP_REMOVED lines=104> */
.L_x_4687:
        /* <DEDUP_REMOVED lines=51> */
.L_x_4689:
        /* <DEDUP_REMOVED lines=12> */
.L_x_4691:
        /* <DEDUP_REMOVED lines=104> */
.L_x_4690:
        /* <DEDUP_REMOVED lines=50> */
.L_x_4692:
        /* <DEDUP_REMOVED lines=20> */
.L_x_4696:
        /* <DEDUP_REMOVED lines=155> */
.L_x_4695:
        /* <DEDUP_REMOVED lines=84> */
.L_x_4698:
        /* <DEDUP_REMOVED lines=46> */
.L_x_4699:
        /* <DEDUP_REMOVED lines=23> */
.L_x_4697:
        /* <DEDUP_REMOVED lines=11> */
.L_x_4701:
        /* <DEDUP_REMOVED lines=156> */
.L_x_4700:
        /* <DEDUP_REMOVED lines=85> */
.L_x_4703:
        /* <DEDUP_REMOVED lines=47> */
.L_x_4704:
        /* <DEDUP_REMOVED lines=24> */
.L_x_4702:
[----:B------:R-:W-:-:S04]  /*1158b0*/  ISETP.GE.U32.AND P2, PT, R3, R35, PT ;  /* 0x000000230300720c */ /* 0x000fc80003f46070 */
[----:B------:R-:W-:-:S13]  /*1158c0*/  ISETP.GE.U32.AND.EX P2, PT, R6, R34, PT, P2 ;  /* 0x000000220600720c */ /* 0x000fda0003f46120 */
[----:B------:R-:W-:Y:S05]  /*1158d0*/  @!P2 BRA `(.L_x_4705) ;  /* 0x000000000088a947 */ /* 0x000fea0003800000 */
[----:B------:R-:W-:Y:S02]  /*1158e0*/  IMAD.MOV.U32 R6, RZ, RZ, R17 ;  /* 0x000000ffff067224 */ /* 0x000fe400078e0011 */
[----:B------:R-:W-:Y:S01]  /*1158f0*/  IMAD.MOV.U32 R7, RZ, RZ, R18 ;  /* 0x000000ffff077224 */ /* 0x000fe200078e0012 */
[----:B------:R-:W-:Y:S06]  /*115900*/  BRA `(.L_x_4706) ;  /* 0x00000000008c7947 */ /* 0x000fec0003800000 */
.L_x_4694:
[----:B------:R-:W0:Y:S01]  /*115910*/  LDCU UR4, c[0x0][0x3c8] ;  /* 0x00007900ff0477ac */ /* 0x000e220008000800 */
[----:B------:R-:W-:Y:S02]  /*115920*/  IMAD.MOV.U32 R6, RZ, RZ, R17 ;  /* 0x000000ffff067224 */ /* 0x000fe400078e0011 */
[----:B------:R-:W-:Y:S01]  /*115930*/  IMAD.MOV.U32 R7, RZ, RZ, R18 ;  /* 0x000000ffff077224 */ /* 0x000fe200078e0012 */
[----:B0-----:R-:W-:-:S09]  /*115940*/  UISETP.NE.AND UP0, UPT, UR4, URZ, UPT ;  /* 0x000000ff0400728c */ /* 0x001fd2000bf05270 */
[----:B------:R-:W-:Y:S05]  /*115950*/  BRA.U !UP0, `(.L_x_4706) ;  /* 0x0000000108787547 */ /* 0x000fea000b800000 */
[----:B------:R-:W-:Y:S02]  /*115960*/  IMAD.MOV.U32 R13, RZ, RZ, RZ ;  /* 0x000000ffff0d7224 */ /* 0x000fe400078e00ff */
[----:B------:R-:W-:-:S07]  /*115970*/  IMAD.MOV.U32 R11, RZ, RZ, RZ ;  /* 0x000000ffff0b7224 */ /* 0x000fce00078e00ff */
.L_x_4707:
        /* <DEDUP_REMOVED lines=24> */
.L_x_4705:
[----:B------:R-:W-:Y:S02]  /*115b00*/  IMAD.MOV.U32 R6, RZ, RZ, R9 ;  /* 0x000000ffff067224 */ /* 0x000fe400078e0009 */
[----:B------:R-:W-:Y:S02]  /*115b10*/  IMAD.MOV.U32 R7, RZ, RZ, R10 ;  /* 0x000000ffff077224 */ /* 0x000fe400078e000a */
[----:B------:R-:W-:Y:S02]  /*115b20*/  IMAD.MOV.U32 R9, RZ, RZ, R17 ;  /* 0x000000ffff097224 */ /* 0x000fe400078e0011 */
[----:B------:R-:W-:-:S07]  /*115b30*/  IMAD.MOV.U32 R10, RZ, RZ, R18 ;  /* 0x000000ffff0a7224 */ /* 0x000fce00078e0012 */
.L_x_4706:
[----:B------:R-:W-:Y:S05]  /*115b40*/  BSYNC.RECONVERGENT B1 ;  /* 0x0000000000017941 */ /* 0x000fea0003800200 */
.L_x_4693:
        /* <DEDUP_REMOVED lines=16> */
.L_x_4709:
        /* <DEDUP_REMOVED lines=104> */
.L_x_4708:
        /* <DEDUP_REMOVED lines=51> */
.L_x_4710:
        /* <DEDUP_REMOVED lines=12> */
.L_x_4712:
        /* <DEDUP_REMOVED lines=104> */
.L_x_4711:
        /* <DEDUP_REMOVED lines=51> */
.L_x_4713:
        /* <DEDUP_REMOVED lines=20> */
.L_x_4717:
        /* <DEDUP_REMOVED lines=155> */
.L_x_4716:
        /* <DEDUP_REMOVED lines=84> */
.L_x_4719:
        /* <DEDUP_REMOVED lines=46> */
.L_x_4720:
        /* <DEDUP_REMOVED lines=23> */
.L_x_4718:
        /* <DEDUP_REMOVED lines=11> */
.L_x_4722:
        /* <DEDUP_REMOVED lines=156> */
.L_x_4721:
        /* <DEDUP_REMOVED lines=85> */
.L_x_4724:
        /* <DEDUP_REMOVED lines=47> */
.L_x_4725:
        /* <DEDUP_REMOVED lines=24> */
.L_x_4723:
[----:B------:R-:W-:-:S04]  /*119920*/  ISETP.GE.U32.AND P2, PT, R3, R31, PT ;  /* 0x0000001f0300720c */ /* 0x000fc80003f46070 */
[----:B------:R-:W-:-:S13]  /*119930*/  ISETP.GE.U32.AND.EX P2, PT, R11, R30, PT, P2 ;  /* 0x0000001e0b00720c */ /* 0x000fda0003f46120 */
[----:B------:R-:W-:Y:S05]  /*119940*/  @!P2 BRA `(.L_x_4726) ;  /* 0x000000000088a947 */ /* 0x000fea0003800000 */
[----:B------:R-:W-:Y:S02]  /*119950*/  IMAD.MOV.U32 R20, RZ, RZ, R43 ;  /* 0x000000ffff147224 */ /* 0x000fe400078e002b */
[----:B------:R-:W-:Y:S01]  /*119960*/  IMAD.MOV.U32 R21, RZ, RZ, R42 ;  /* 0x000000ffff157224 */ /* 0x000fe200078e002a */
[----:B------:R-:W-:Y:S06]  /*119970*/  BRA `(.L_x_4727) ;  /* 0x00000000008c7947 */ /* 0x000fec0003800000 */
.L_x_4715:
[----:B------:R-:W0:Y:S01]  /*119980*/  LDCU UR4, c[0x0][0x3c8] ;  /* 0x00007900ff0477ac */ /* 0x000e220008000800 */
[----:B------:R-:W-:Y:S02]  /*119990*/  IMAD.MOV.U32 R20, RZ, RZ, R43 ;  /* 0x000000ffff147224 */ /* 0x000fe400078e002b */
[----:B------:R-:W-:Y:S01]  /*1199a0*/  IMAD.MOV.U32 R21, RZ, RZ, R42 ;  /* 0x000000ffff157224 */ /* 0x000fe200078e002a */
[----:B0-----:R-:W-:-:S09]  /*1199b0*/  UISETP.NE.AND UP0, UPT, UR4, URZ, UPT ;  /* 0x000000ff0400728c */ /* 0x001fd2000bf05270 */
[----:B------:R-:W-:Y:S05]  /*1199c0*/  BRA.U !UP0, `(.L_x_4727) ;  /* 0x0000000108787547 */ /* 0x000fea000b800000 */
[----:B------:R-:W-:Y:S02]  /*1199d0*/  IMAD.MOV.U32 R13, RZ, RZ, RZ ;  /* 0x000000ffff0d7224 */ /* 0x000fe400078e00ff */
[----:B------:R-:W-:-:S07]  /*1199e0*/  IMAD.MOV.U32 R11, RZ, RZ, RZ ;  /* 0x000000ffff0b7224 */ /* 0x000fce00078e00ff */
.L_x_4728:
        /* <DEDUP_REMOVED lines=24> */
.L_x_4726:
[----:B------:R-:W-:Y:S02]  /*119b70*/  IMAD.MOV.U32 R20, RZ, RZ, R37 ;  /* 0x000000ffff147224 */ /* 0x000fe400078e0025 */
[----:B------:R-:W-:Y:S02]  /*119b80*/  IMAD.MOV.U32 R21, RZ, RZ, R12 ;  /* 0x000000ffff157224 */ /* 0x000fe400078e000c */
[----:B------:R-:W-:Y:S02]  /*119b90*/  IMAD.MOV.U32 R37, RZ, RZ, R43 ;  /* 0x000000ffff257224 */ /* 0x000fe400078e002b */
[----:B------:R-:W-:-:S07]  /*119ba0*/  IMAD.MOV.U32 R12, RZ, RZ, R42 ;  /* 0x000000ffff0c7224 */ /* 0x000fce00078e002a */
.L_x_4727:
[----:B------:R-:W-:Y:S05]  /*119bb0*/  BSYNC.RECONVERGENT B1 ;  /* 0x0000000000017941 */ /* 0x000fea0003800200 */
.L_x_4714:
        /* <DEDUP_REMOVED lines=16> */
.L_x_4730:
        /* <DEDUP_REMOVED lines=104> */
.L_x_4729:
        /* <DEDUP_REMOVED lines=51> */
.L_x_4731:
        /* <DEDUP_REMOVED lines=12> */
.L_x_4733:
        /* <DEDUP_REMOVED lines=104> */
.L_x_4732:
        /* <DEDUP_REMOVED lines=51> */
.L_x_4734:
        /* <DEDUP_REMOVED lines=20> */
.L_x_4738:
        /* <DEDUP_REMOVED lines=154> */
.L_x_4737:
        /* <DEDUP_REMOVED lines=83> */
.L_x_4740:
        /* <DEDUP_REMOVED lines=45> */
.L_x_4741:
        /* <DEDUP_REMOVED lines=22> */
.L_x_4739:
        /* <DEDUP_REMOVED lines=11> */
.L_x_4743:
        /* <DEDUP_REMOVED lines=153> */
.L_x_4742:
        /* <DEDUP_REMOVED lines=82> */
.L_x_4745:
        /* <DEDUP_REMOVED lines=44> */
.L_x_4746:
        /* <DEDUP_REMOVED lines=21> */
.L_x_4744:
[----:B------:R-:W-:-:S04]  /*11d890*/  ISETP.GE.U32.AND P2, PT, R34, R32, PT ;  /* 0x000000202200720c */ /* 0x000fc80003f46070 */
[----:B------:R-:W-:-:S13]  /*11d8a0*/  ISETP.GE.U32.AND.EX P2, PT, R13, R33, PT, P2 ;  /* 0x000000210d00720c */ /* 0x000fda0003f46120 */
[----:B------:R-:W-:Y:S05]  /*11d8b0*/  @!P2 BRA `(.L_x_4747) ;  /* 0x000000000084a947 */ /* 0x000fea0003800000 */
[----:B------:R-:W-:Y:S02]  /*11d8c0*/  IMAD.MOV.U32 R38, RZ, RZ, R5 ;  /* 0x000000ffff267224 */ /* 0x000fe400078e0005 */
[----:B------:R-:W-:Y:S01]  /*11d8d0*/  IMAD.MOV.U32 R3, RZ, RZ, R8 ;  /* 0x000000ffff037224 */ /* 0x000fe200078e0008 */
[----:B------:R-:W-:Y:S06]  /*11d8e0*/  BRA `(.L_x_4748) ;  /* 0x0000000000887947 */ /* 0x000fec0003800000 */
.L_x_4736:
[----:B------:R-:W0:Y:S01]  /*11d8f0*/  LDCU UR4, c[0x0][0x3c8] ;  /* 0x00007900ff0477ac */ /* 0x000e220008000800 */
[----:B------:R-:W-:Y:S02]  /*11d900*/  IMAD.MOV.U32 R38, RZ, RZ, R5 ;  /* 0x000000ffff267224 */ /* 0x000fe400078e0005 */
[----:B------:R-:W-:Y:S01]  /*11d910*/  IMAD.MOV.U32 R3, RZ, RZ, R8 ;  /* 0x000000ffff037224 */ /* 0x000fe200078e0008 */
[----:B0-----:R-:W-:-:S09]  /*11d920*/  UISETP.NE.AND UP0, UPT, UR4, URZ, UPT ;  /* 0x000000ff0400728c */ /* 0x001fd2000bf05270 */
[----:B------:R-:W-:Y:S05]  /*11d930*/  BRA.U !UP0, `(.L_x_4748) ;  /* 0x0000000108747547 */ /* 0x000fea000b800000 */
[----:B------:R-:W-:Y:S02]  /*11d940*/  IMAD.MOV.U32 R11, RZ, RZ, RZ ;  /* 0x000000ffff0b7224 */ /* 0x000fe400078e00ff */
[----:B------:R-:W-:-:S07]  /*11d950*/  IMAD.MOV.U32 R13, RZ, RZ, RZ ;  /* 0x000000ffff0d7224 */ /* 0x000fce00078e00ff */
.L_x_4749:
        /* <DEDUP_REMOVED lines=23> */
.L_x_4747:
[----:B------:R-:W-:Y:S02]  /*11dad0*/  IMAD.MOV.U32 R38, RZ, RZ, R0 ;  /* 0x000000ffff267224 */ /* 0x000fe400078e0000 */
[----:B------:R-:W-:Y:S02]  /*11dae0*/  IMAD.MOV.U32 R3, RZ, RZ, R2 ;  /* 0x000000ffff037224 */ /* 0x000fe400078e0002 */
[----:B------:R-:W-:Y:S02]  /*11daf0*/  IMAD.MOV.U32 R0, RZ, RZ, R5 ;  /* 0x000000ffff007224 */ /* 0x000fe400078e0005 */
[----:B------:R-:W-:-:S07]  /*11db00*/  IMAD.MOV.U32 R2, RZ, RZ, R8 ;  /* 0x000000ffff027224 */ /* 0x000fce00078e0008 */
.L_x_4748:
[----:B------:R-:W-:Y:S05]  /*11db10*/  BSYNC.RECONVERGENT B1 ;  /* 0x0000000000017941 */ /* 0x000fea0003800200 */
.L_x_4735:
        /* <DEDUP_REMOVED lines=16> */
.L_x_4751:
        /* <DEDUP_REMOVED lines=104> */
.L_x_4750:
        /* <DEDUP_REMOVED lines=51> */
.L_x_4752:
        /* <DEDUP_REMOVED lines=12> */
.L_x_4754:
        /* <DEDUP_REMOVED lines=104> */
.L_x_4753:
        /* <DEDUP_REMOVED lines=51> */
.L_x_4755:
        /* <DEDUP_REMOVED lines=20> */
.L_x_4759:
        /* <DEDUP_REMOVED lines=155> */
.L_x_4758:
        /* <DEDUP_REMOVED lines=84> */
.L_x_4761:
        /* <DEDUP_REMOVED lines=46> */
.L_x_4762:
        /* <DEDUP_REMOVED lines=23> */
.L_x_4760:
        /* <DEDUP_REMOVED lines=11> */
.L_x_4764:
        /* <DEDUP_REMOVED lines=153> */
.L_x_4763:
        /* <DEDUP_REMOVED lines=82> */
.L_x_4766:
        /* <DEDUP_REMOVED lines=44> */
.L_x_4767:
        /* <DEDUP_REMOVED lines=21> */
.L_x_4765:
[----:B------:R-:W-:-:S04]  /*121830*/  ISETP.GE.U32.AND P2, PT, R13, R32, PT ;  /* 0x000000200d00720c */ /* 0x000fc80003f46070 */
[----:B------:R-:W-:-:S13]  /*121840*/  ISETP.GE.U32.AND.EX P2, PT, R5, R33, PT, P2 ;  /* 0x000000210500720c */ /* 0x000fda0003f46120 */
[----:B------:R-:W-:Y:S05]  /*121850*/  @!P2 BRA `(.L_x_4768) ;  /* 0x000000000084a947 */ /* 0x000fea0003800000 */
[----:B------:R-:W-:Y:S02]  /*121860*/  IMAD.MOV.U32 R36, RZ, RZ, R9 ;  /* 0x000000ffff247224 */ /* 0x000fe400078e0009 */
[----:B------:R-:W-:Y:S01]  /*121870*/  IMAD.MOV.U32 R5, RZ, RZ, R10 ;  /* 0x000000ffff057224 */ /* 0x000fe200078e000a */
[----:B------:R-:W-:Y:S06]  /*121880*/  BRA `(.L_x_4769) ;  /* 0x0000000000887947 */ /* 0x000fec0003800000 */
.L_x_4757:
[----:B------:R-:W0:Y:S01]  /*121890*/  LDCU UR4, c[0x0][0x3c8] ;  /* 0x00007900ff0477ac */ /* 0x000e220008000800 */
[----:B------:R-:W-:Y:S02]  /*1218a0*/  IMAD.MOV.U32 R36, RZ, RZ, R9 ;  /* 0x000000ffff247224 */ /* 0x000fe400078e0009 */
[----:B------:R-:W-:Y:S01]  /*1218b0*/  IMAD.MOV.U32 R5, RZ, RZ, R10 ;  /* 0x000000ffff057224 */ /* 0x000fe200078e000a */
[----:B0-----:R-:W-:-:S09]  /*1218c0*/  UISETP.NE.AND UP0, UPT, UR4, URZ, UPT ;  /* 0x000000ff0400728c */ /* 0x001fd2000bf05270 */
[----:B------:R-:W-:Y:S05]  /*1218d0*/  BRA.U !UP0, `(.L_x_4769) ;  /* 0x0000000108747547 */ /* 0x000fea000b800000 */
[----:B------:R-:W-:Y:S02]  /*1218e0*/  IMAD.MOV.U32 R8, RZ, RZ, RZ ;  /* 0x000000ffff087224 */ /* 0x000fe400078e00ff */
[----:B------:R-:W-:-:S07]  /*1218f0*/  IMAD.MOV.U32 R11, RZ, RZ, RZ ;  /* 0x000000ffff0b7224 */ /* 0x000fce00078e00ff */
.L_x_4770:
        /* <DEDUP_REMOVED lines=23> */
.L_x_4768:
[----:B------:R-:W-:Y:S02]  /*121a70*/  IMAD.MOV.U32 R36, RZ, RZ, R39 ;  /* 0x000000ffff247224 */ /* 0x000fe400078e0027 */
[----:B------:R-:W-:Y:S02]  /*121a80*/  IMAD.MOV.U32 R5, RZ, RZ, R4 ;  /* 0x000000ffff057224 */ /* 0x000fe400078e0004 */
[----:B------:R-:W-:Y:S02]  /*121a90*/  IMAD.MOV.U32 R39, RZ, RZ, R9 ;  /* 0x000000ffff277224 */ /* 0x000fe400078e0009 */
[----:B------:R-:W-:-:S07]  /*121aa0*/  IMAD.MOV.U32 R4, RZ, RZ, R10 ;  /* 0x000000ffff047224 */ /* 0x000fce00078e000a */
.L_x_4769:
[----:B------:R-:W-:Y:S05]  /*121ab0*/  BSYNC.RECONVERGENT B1 ;  /* 0x0000000000017941 */ /* 0x000fea0003800200 */
.L_x_4756:
        /* <DEDUP_REMOVED lines=14> */
.L_x_4772:
        /* <DEDUP_REMOVED lines=104> */
.L_x_4771:
        /* <DEDUP_REMOVED lines=51> */
.L_x_4773:
        /* <DEDUP_REMOVED lines=10> */
.L_x_4775:
        /* <DEDUP_REMOVED lines=104> */
.L_x_4774:
        /* <DEDUP_REMOVED lines=51> */
.L_x_4776:
        /* <DEDUP_REMOVED lines=18> */
.L_x_4779:
        /* <DEDUP_REMOVED lines=153> */
.L_x_4778:
        /* <DEDUP_REMOVED lines=82> */
.L_x_4781:
        /* <DEDUP_REMOVED lines=44> */
.L_x_4782:
        /* <DEDUP_REMOVED lines=21> */
.L_x_4780:
        /* <DEDUP_REMOVED lines=9> */
.L_x_4784:
        /* <DEDUP_REMOVED lines=153> */
.L_x_4783:
        /* <DEDUP_REMOVED lines=82> */
.L_x_4786:
        /* <DEDUP_REMOVED lines=44> */
.L_x_4787:
        /* <DEDUP_REMOVED lines=21> */
.L_x_4785:
[----:B------:R-:W-:-:S04]  /*1256d0*/  ISETP.GE.U32.AND P0, PT, R8, R32, PT ;  /* 0x000000200800720c */ /* 0x000fc80003f06070 */
[----:B------:R-:W-:-:S13]  /*1256e0*/  ISETP.GE.U32.AND.EX P0, PT, R9, R33, PT, P0 ;  /* 0x000000210900720c */ /* 0x000fda0003f06100 */
[----:B------:R-:W-:Y:S05]  /*1256f0*/  @!P0 BRA `(.L_x_4788) ;  /* 0x0000000000888947 */ /* 0x000fea0003800000 */
[----:B------:R-:W-:Y:S02]  /*125700*/  IMAD.MOV.U32 R10, RZ, RZ, R37 ;  /* 0x000000ffff0a7224 */ /* 0x000fe400078e0025 */
[----:B------:R-:W-:Y:S01]  /*125710*/  IMAD.MOV.U32 R11, RZ, RZ, R12 ;  /* 0x000000ffff0b7224 */ /* 0x000fe200078e000c */
[----:B------:R-:W-:Y:S06]  /*125720*/  BRA `(.L_x_4120) ;  /* 0x00000000008c7947 */ /* 0x000fec0003800000 */
.L_x_4777:
[----:B------:R-:W0:Y:S01]  /*125730*/  LDCU UR4, c[0x0][0x3c8] ;  /* 0x00007900ff0477ac */ /* 0x000e220008000800 */
[----:B------:R-:W-:Y:S02]  /*125740*/  IMAD.MOV.U32 R10, RZ, RZ, R37 ;  /* 0x000000ffff0a7224 */ /* 0x000fe400078e0025 */
[----:B------:R-:W-:Y:S01]  /*125750*/  IMAD.MOV.U32 R11, RZ, RZ, R12 ;  /* 0x000000ffff0b7224 */ /* 0x000fe200078e000c */
[----:B0-----:R-:W-:-:S09]  /*125760*/  UISETP.NE.AND UP0, UPT, UR4, URZ, UPT ;  /* 0x000000ff0400728c */ /* 0x001fd2000bf05270 */
[----:B------:R-:W-:Y:S05]  /*125770*/  BRA.U !UP0, `(.L_x_4120) ;  /* 0x0000000108787547 */ /* 0x000fea000b800000 */
[----:B------:R-:W-:Y:S02]  /*125780*/  IMAD.MOV.U32 R13, RZ, RZ, RZ ;  /* 0x000000ffff0d7224 */ /* 0x000fe400078e00ff */
[----:B------:R-:W-:-:S07]  /*125790*/  IMAD.MOV.U32 R16, RZ, RZ, RZ ;  /* 0x000000ffff107224 */ /* 0x000fce00078e00ff */
.L_x_4789:
        /* <DEDUP_REMOVED lines=24> */
.L_x_4788:
[----:B------:R-:W-:Y:S02]  /*125920*/  IMAD.MOV.U32 R10, RZ, RZ, R6 ;  /* 0x000000ffff0a7224 */ /* 0x000fe400078e0006 */
[----:B------:R-:W-:Y:S02]  /*125930*/  IMAD.MOV.U32 R11, RZ, RZ, R7 ;  /* 0x000000ffff0b7224 */ /* 0x000fe400078e0007 */
[----:B------:R-:W-:Y:S02]  /*125940*/  IMAD.MOV.U32 R6, RZ, RZ, R37 ;  /* 0x000000ffff067224 */ /* 0x000fe400078e0025 */
[----:B------:R-:W-:-:S07]  /*125950*/  IMAD.MOV.U32 R7, RZ, RZ, R12 ;  /* 0x000000ffff077224 */ /* 0x000fce00078e000c */
.L_x_4120:
[----:B0-----:R-:W-:Y:S05]  /*125960*/  BSYNC.RECONVERGENT B0 ;  /* 0x0000000000007941 */ /* 0x001fea0003800200 */
.L_x_4119:
        /* <DEDUP_REMOVED lines=10> */
.L_x_4973:
[----:B--2---:R-:W0:Y:S01]  /*125a10*/  S2R R18, SR_TID.X ;  /* 0x0000000000127919 */ /* 0x004e220000002100 */
        /* <DEDUP_REMOVED lines=8> */
[----:B0-----:R-:W-:-:S05]  /*125aa0*/  LOP3.LUT R8, R18, R8, RZ, 0xc0, !PT ;  /* 0x0000000812087212 */ /* 0x001fca00078ec0ff */
[----:B------:R-:W-:-:S05]  /*125ab0*/  IMAD.SHL.U32 R9, R8, 0x8, RZ ;  /* 0x0000000808097824 */ /* 0x000fca00078e00ff */
[C---:B------:R-:W-:Y:S01]  /*125ac0*/  VIMNMX R16, PT, PT, R44.reuse, R9, PT ;  /* 0x000000092c107248 */ /* 0x040fe20003fe0100 */
[C---:B------:R-:W-:Y:S02]  /*125ad0*/  VIADD R9, R37.reuse, 0xffffffff ;  /* 0xffffffff25097836 */ /* 0x040fe40000000000 */
[----:B-1----:R-:W-:Y:S02]  /*125ae0*/  IMAD.MOV.U32 R13, RZ, RZ, R3 ;  /* 0x000000ffff0d7224 */ /* 0x002fe400078e0003 */
[----:B------:R-:W-:Y:S01]  /*125af0*/  IMAD R17, R37, 0x4, R16 ;  /* 0x0000000425117824 */ /* 0x000fe200078e0210 */
[----:B------:R-:W-:Y:S01]  /*125b00*/  LOP3.LUT R9, R9, R18, RZ, 0xc0, !PT ;  /* 0x0000001209097212 */ /* 0x000fe200078ec0ff */
[----:B------:R-:W-:Y:S02]  /*125b10*/  IMAD.MOV.U32 R15, RZ, RZ, R4 ;  /* 0x000000ffff0f7224 */ /* 0x000fe400078e0004 */
[----:B------:R-:W-:Y:S01]  /*125b20*/  IMAD.MOV.U32 R4, RZ, RZ, R36 ;  /* 0x000000ffff047224 */ /* 0x000fe200078e0024 */
[----:B------:R-:W-:Y:S01]  /*125b30*/  VIMNMX R8, PT, PT, R44, R17, PT ;  /* 0x000000112c087248 */ /* 0x000fe20003fe0100 */
[----:B------:R-:W-:-:S02]  /*125b40*/  IMAD.SHL.U32 R3, R9, 0x8, RZ ;  /* 0x0000000809037824 */ /* 0x000fc400078e00ff */
[----:B------:R-:W-:Y:S01]  /*125b50*/  IMAD.MOV.U32 R12, RZ, RZ, R38 ;  /* 0x000000ffff0c7224 */ /* 0x000fe200078e0026 */
[----:B------:R0:W-:Y:S01]  /*125b60*/  STS.128 [R40+0x20], R4 ;  /* 0x0000200428007388 */ /* 0x0001e20000000c00 */
[----:B------:R-:W-:Y:S01]  /*125b70*/  IMAD R17, R37, 0x4, R8 ;  /* 0x0000000425117824 */ /* 0x000fe200078e0208 */
[----:B------:R-:W-:Y:S01]  /*125b80*/  VIMNMX R0, PT, PT, R44, R3, PT ;  /* 0x000000032c007248 */ /* 0x000fe20003fe0100 */
[----:B------:R-:W-:-:S03]  /*125b90*/  IMAD.MOV.U32 R14, RZ, RZ, R39 ;  /* 0x000000ffff0e7224 */ /* 0x000fc600078e0027 */
[----:B------:R-:W-:Y:S02]  /*125ba0*/  VIMNMX R9, PT, PT, R44, R17, PT ;  /* 0x000000112c097248 */ /* 0x000fe40003fe0100 */
[----:B------:R-:W-:Y:S01]  /*125bb0*/  VIADDMNMX R2, R8, -R16, R0, PT ;  /* 0x8000001008027246 */ /* 0x000fe20003800100 */
[----:B------:R-:W-:Y:S02]  /*125bc0*/  STS.128 [R40+0x10], R12 ;  /* 0x0000100c28007388 */ /* 0x000fe40000000c00 */
[----:B------:R-:W-:Y:S02]  /*125bd0*/  IMAD.IADD R3, R9, 0x1, -R8 ;  /* 0x0000000109037824 */ /* 0x000fe400078e0a08 */
[----:B0-----:R-:W-:-:S03]  /*125be0*/  IMAD.MOV.U32 R4, RZ, RZ, R10 ;  /* 0x000000ffff047224 */ /* 0x001fc600078e000a */
[C---:B------:R-:W-:Y:S01]  /*125bf0*/  ISETP.GE.AND P0, PT, R0.reuse, R3, PT ;  /* 0x000000030000720c */ /* 0x040fe20003f06270 */
[----:B------:R-:W-:Y:S02]  /*125c00*/  IMAD.MOV.U32 R5, RZ, RZ, R11 ;  /* 0x000000ffff057224 */ /* 0x000fe400078e000b */
[----:B------:R-:W-:Y:S02]  /*125c10*/  IMAD.MOV.U32 R6, RZ, RZ, R20 ;  /* 0x000000ffff067224 */ /* 0x000fe400078e0014 */
[----:B------:R-:W-:Y:S02]  /*125c20*/  IMAD.MOV.U32 R7, RZ, RZ, R21 ;  /* 0x000000ffff077224 */ /* 0x000fe400078e0015 */
[----:B------:R-:W-:-:S03]  /*125c30*/  IMAD.IADD R3, R0, 0x1, -R3 ;  /* 0x0000000100037824 */ /* 0x000fc600078e0a03 */
[----:B------:R0:W-:Y:S02]  /*125c40*/  STS.128 [R40+0x30], R4 ;  /* 0x0000300428007388 */ /* 0x0001e40000000c00 */
[----:B0-----:R-:W-:Y:S01]  /*125c50*/  SEL R4, R3, RZ, P0 ;  /* 0x000000ff03047207 */ /* 0x001fe20000000000 */
[----:B------:R-:W-:Y:S03]  /*125c60*/  BAR.SYNC.DEFER_BLOCKING 0x0 ;  /* 0x0000000000007b1d */ /* 0x000fe60000010000 */
[----:B------:R-:W-:-:S13]  /*125c70*/  ISETP.GE.AND P0, PT, R4, R2, PT ;  /* 0x000000020400720c */ /* 0x000fda0003f06270 */
[----:B------:R-:W-:Y:S05]  /*125c80*/  @P0 BRA `(.L_x_4791) ;  /* 0x00000040000c0947 */ /* 0x000fea0003800000 */
[----:B------:R-:W-:-:S07]  /*125c90*/  IMAD.IADD R3, R0, 0x1, R8 ;  /* 0x0000000100037824 */ /* 0x000fce00078e0208 */
.L_x_4812:
        /* <DEDUP_REMOVED lines=15> */
[----:B--2---:R-:W-:Y:S05]  /*125d90*/  @!P1 BRA `(.L_x_4792) ;  /* 0x0000000800a09947 */ /* 0x004fea0003800000 */
        /* <DEDUP_REMOVED lines=11> */
.L_x_4794:
        /* <DEDUP_REMOVED lines=105> */
.L_x_4793:
        /* <DEDUP_REMOVED lines=52> */
.L_x_4792:
        /* <DEDUP_REMOVED lines=13> */
.L_x_4797:
        /* <DEDUP_REMOVED lines=106> */
.L_x_4796:
        /* <DEDUP_REMOVED lines=53> */
.L_x_4795:
        /* <DEDUP_REMOVED lines=15> */
.L_x_4802:
        /* <DEDUP_REMOVED lines=154> */
.L_x_4801:
        /* <DEDUP_REMOVED lines=84> */
.L_x_4803:
        /* <DEDUP_REMOVED lines=46> */
.L_x_4804:
        /* <DEDUP_REMOVED lines=21> */
.L_x_4800:
[----:B------:R-:W-:Y:S01]  /*1286e0*/  CS2R R30, SRZ ;  /* 0x00000000001e7805 */ /* 0x000fe2000001ff00 */
[----:B------:R-:W-:Y:S06]  /*1286f0*/  @!P1 BRA `(.L_x_4805) ;  /* 0x0000001000e89947 */ /* 0x000fec0003800000 */
[----:B------:R-:W-:Y:S01]  /*128700*/  UISETP.GE.U32.AND UP0, UPT, UR18, 0x7, UPT ;  /* 0x000000071200788c */ /* 0x000fe2000bf06070 */
[----:B------:R-:W-:Y:S01]  /*128710*/  IMAD.MOV.U32 R22, RZ, RZ, RZ ;  /* 0x000000ffff167224 */ /* 0x000fe200078e00ff */
[----:B------:R-:W-:Y:S01]  /*128720*/  CS2R R30, SRZ ;  /* 0x00000000001e7805 */ /* 0x000fe2000001ff00 */
[----:B--2---:R-:W-:Y:S01]  /*128730*/  IMAD.MOV.U32 R17, RZ, RZ, RZ ;  /* 0x000000ffff117224 */ /* 0x004fe200078e00ff */
[----:B------:R-:W-:-:S09]  /*128740*/  UISETP.GE.U32.AND.EX UP0, UPT, UR15, URZ, UPT, UP0 ;  /* 0x000000ff0f00728c */ /* 0x000fd2000bf06100 */
[----:B------:R-:W-:Y:S05]  /*128750*/  BRA.U !UP0, `(.L_x_4806) ;  /* 0x0000000908747547 */ /* 0x000fea000b800000 */
[----:B------:R-:W-:Y:S01]  /*128760*/  IMAD.MOV.U32 R17, RZ, RZ, RZ ;  /* 0x000000ffff117224 */ /* 0x000fe200078e00ff */
[----:B------:R-:W-:Y:S01]  /*128770*/  CS2R R30, SRZ ;  /* 0x00000000001e7805 */ /* 0x000fe2000001ff00 */
[----:B------:R-:W-:-:S07]  /*128780*/  IMAD.MOV.U32 R32, RZ, RZ, RZ ;  /* 0x000000ffff207224 */ /* 0x000fce00078e00ff */
.L_x_4807:
[----:B01----:R-:W-:-:S04]  /*128790*/  LEA R12, P0, R17, R10, 0x3 ;  /* 0x0000000a110c7211 */ /* 0x003fc800078018ff */
        /* <DEDUP_REMOVED lines=151> */
[----:B------:R-:W2:Y:S01]  /*129110*/  LDC R17, c[0x0][0x3c4] ;  /* 0x0000f100ff117b82 */ /* 0x000ea20000000800 */
[----:B------:R-:W-:-:S07]  /*129120*/  IMAD.U32 R22, RZ, RZ, UR8 ;  /* 0x00000008ff167e24 */ /* 0x000fce000f8e00ff */
.L_x_4806:
        /* <DEDUP_REMOVED lines=9> */
[----:B--2---:R-:W-:-:S05]  /*1291c0*/  LEA.HI.X R21, R22, R11, R17, 0x3, P0 ;  /* 0x0000000b16157211 */ /* 0x004fca00000f1c11 */
[----:B-1----:R-:W2:Y:S04]  /*1291d0*/  LD.E.64 R12, desc[UR6][R20.64] ;  /* 0x00000006140c7980 */ /* 0x002ea8000c101b00 */
        /* <DEDUP_REMOVED lines=73> */
.L_x_4808:
[----:B------:R-:W-:Y:S05]  /*129670*/  BRA.U !UP1, `(.L_x_4805) ;  /* 0x0000000509087547 */ /* 0x000fea000b800000 */
[----:B------:R-:W-:Y:S02]  /*129680*/  UISETP.NE.U32.AND UP0, UPT, UR13, URZ, UPT ;  /* 0x000000ff0d00728c */ /* 0x000fe4000bf05070 */
[----:B------:R-:W-:Y:S02]  /*129690*/  UISETP.NE.U32.AND UP1, UPT, UR10, URZ, UPT ;  /* 0x000000ff0a00728c */ /* 0x000fe4000bf25070 */
[----:B------:R-:W-:Y:S02]  /*1296a0*/  UISETP.NE.AND.EX UP0, UPT, UR11, URZ, UPT, UP0 ;  /* 0x000000ff0b00728c */ /* 0x000fe4000bf05300 */
[----:B------:R-:W-:-:S07]  /*1296b0*/  UISETP.NE.AND.EX UP1, UPT, URZ, URZ, UPT, UP1 ;  /* 0x000000ffff00728c */ /* 0x000fce000bf25310 */
[----:B------:R-:W-:Y:S05]  /*1296c0*/  BRA.U !UP0, `(.L_x_4809) ;  /* 0x0000000108a07547 */ /* 0x000fea000b800000 */
[----:B0-----:R-:W-:-:S04]  /*1296d0*/  LEA R14, P0, R22, R10, 0x3 ;  /* 0x0000000a160e7211 */ /* 0x001fc800078018ff */
[----:B--2---:R-:W-:-:S05]  /*1296e0*/  LEA.HI.X R15, R22, R11, R17, 0x3, P0 ;  /* 0x0000000b160f7211 */ /* 0x004fca00000f1c11 */
[----:B-1----:R-:W2:Y:S04]  /*1296f0*/  LD.E.64 R12, desc[UR6][R14.64] ;  /* 0x000000060e0c7980 */ /* 0x002ea8000c101b00 */
        /* <DEDUP_REMOVED lines=37> */
.L_x_4809:
[----:B------:R-:W-:Y:S05]  /*129950*/  BRA.U !UP1, `(.L_x_4805) ;  /* 0x0000000109507547 */ /* 0x000fea000b800000 */
[----:B0-----:R-:W-:-:S04]  /*129960*/  LEA R10, P0, R22, R10, 0x3 ;  /* 0x0000000a160a7211 */ /* 0x001fc800078018ff */
[----:B--2---:R-:W-:-:S06]  /*129970*/  LEA.HI.X R11, R22, R11, R17, 0x3, P0 ;  /* 0x0000000b160b7211 */ /* 0x004fcc00000f1c11 */
[----:B------:R-:W2:Y:S02]  /*129980*/  LD.E.64 R10, desc[UR6][R10.64] ;  /* 0x000000060a0a7980 */ /* 0x000ea4000c101b00 */
[----:B--2---:R-:W-:-:S04]  /*129990*/  IMAD.WIDE.U32 R30, R10, -0x61c8864f, R30 ;  /* 0x9e3779b10a1e7825 */ /* 0x004fc800078e001e */
        /* <DEDUP_REMOVED lines=16> */
.L_x_4805:
[----:B------:R-:W-:-:S04]  /*129aa0*/  ISETP.GE.U32.AND P0, PT, R6, R30, PT ;  /* 0x0000001e0600720c */ /* 0x000fc80003f06070 */
[----:B------:R-:W-:Y:S01]  /*129ab0*/  ISETP.GE.U32.AND.EX P0, PT, R7, R31, PT, P0 ;  /* 0x0000001f0700720c */ /* 0x000fe20003f06100 */
[----:B------:R-:W-:-:S12]  /*129ac0*/  BRA `(.L_x_4810) ;  /* 0x0000000000687947 */ /* 0x000fd80003800000 */
.L_x_4799:
[----:B------:R-:W2:Y:S01]  /*129ad0*/  LDCU UR4, c[0x0][0x3c8] ;  /* 0x00007900ff0477ac */ /* 0x000ea20008000800 */
[----:B------:R-:W-:Y:S01]  /*129ae0*/  PLOP3.LUT P0, PT, PT, PT, PT, 0x80, 0x8 ;  /* 0x000000000008781c */ /* 0x000fe20003f0f070 */
[----:B--2---:R-:W-:-:S09]  /*129af0*/  UISETP.NE.AND UP0, UPT, UR4, URZ, UPT ;  /* 0x000000ff0400728c */ /* 0x004fd2000bf05270 */
[----:B------:R-:W-:Y:S05]  /*129b00*/  BRA.U !UP0, `(.L_x_4810) ;  /* 0x0000000108587547 */ /* 0x000fea000b800000 */
[----:B------:R-:W-:-:S07]  /*129b10*/  CS2R R18, SRZ ;  /* 0x0000000000127805 */ /* 0x000fce000001ff00 */
.L_x_4811:
        /* <DEDUP_REMOVED lines=21> */
.L_x_4810:
[----:B------:R-:W-:Y:S05]  /*129c70*/  BSYNC.RECONVERGENT B1 ;  /* 0x0000000000017941 */ /* 0x000fea0003800200 */
.L_x_4798:
[----:B------:R-:W-:Y:S01]  /*129c80*/  @P0 VIADD R4, R5, 0x1 ;  /* 0x0000000105040836 */ /* 0x000fe20000000000 */
[----:B------:R-:W-:-:S04]  /*129c90*/  SEL R2, R2, R5, P0 ;  /* 0x0000000502027207 */ /* 0x000fc80000000000 */
[----:B------:R-:W-:-:S13]  /*129ca0*/  ISETP.GE.AND P0, PT, R4, R2, PT ;  /* 0x000000020400720c */ /* 0x000fda0003f06270 */
[----:B------:R-:W-:Y:S05]  /*129cb0*/  @!P0 BRA `(.L_x_4812) ;  /* 0xffffffbc00f88947 */ /* 0x000fea000383ffff */
.L_x_4791:
[----:B------:R-:W-:Y:S05]  /*129cc0*/  BSYNC.RECONVERGENT B0 ;  /* 0x0000000000007941 */ /* 0x000fea0003800200 */
.L_x_4790:
        /* <DEDUP_REMOVED lines=10> */
[----:B--2---:R-:W2:Y:S04]  /*129d70*/  LDS.64 R16, [R16] ;  /* 0x0000000010107984 */ /* 0x004ea80000000a00 */
[----:B------:R-:W3:Y:S01]  /*129d80*/  LDS.64 R18, [R18] ;  /* 0x0000000012127984 */ /* 0x000ee20000000a00 */
        /* <DEDUP_REMOVED lines=23> */
.L_x_4817:
[----:B0--3--:R-:W-:-:S04]  /*129f00*/  LEA R10, P0, R5, R18, 0x3 ;  /* 0x00000012050a7211 */ /* 0x009fc800078018ff */
        /* <DEDUP_REMOVED lines=103> */
.L_x_4816:
[----:B------:R-:W-:Y:S05]  /*12a580*/  BRA.U !UP0, `(.L_x_4815) ;  /* 0x0000000108c87547 */ /* 0x000fea000b800000 */
[----:B---3--:R-:W-:-:S04]  /*12a590*/  LEA R6, P0, R5, R18, 0x3 ;  /* 0x0000001205067211 */ /* 0x008fc800078018ff */
[----:B------:R-:W-:-:S06]  /*12a5a0*/  LEA.HI.X R7, R5, R19, R12, 0x3, P0 ;  /* 0x0000001305077211 */ /* 0x000fcc00000f1c0c */
[----:B------:R-:W3:Y:S01]  /*12a5b0*/  LD.E.64 R6, desc[UR6][R6.64] ;  /* 0x0000000606067980 */ /* 0x000ee2000c101b00 */
[----:B------:R-:W-:Y:S01]  /*12a5c0*/  IMAD R5, R2, 0x1b3, RZ ;  /* 0x000001b302057824 */ /* 0x000fe200078e02ff */
[----:B---3--:R-:W-:-:S05]  /*12a5d0*/  LOP3.LUT R0, R0, 0xff, R6, 0x78, !PT ;  /* 0x000000ff00007812 */ /* 0x008fca00078e7806 */
        /* <DEDUP_REMOVED lines=45> */
.L_x_4815:
        /* <DEDUP_REMOVED lines=19> */
.L_x_4820:
[----:B--2---:R-:W-:-:S04]  /*12a9e0*/  LEA R6, P0, R5, R16, 0x3 ;  /* 0x0000001005067211 */ /* 0x004fc800078018ff */
[----:B------:R-:W-:-:S05]  /*12a9f0*/  LEA.HI.X R7, R5, R17, R14, 0x3, P0 ;  /* 0x0000001105077211 */ /* 0x000fca00000f1c0e */
[----:B0-----:R-:W2:Y:S04]  /*12aa00*/  LD.E.64 R10, desc[UR6][R6.64] ;  /* 0x00000006060a7980 */ /* 0x001ea8000c101b00 */
        /* <DEDUP_REMOVED lines=101> */
.L_x_4819:
[----:B------:R-:W-:Y:S05]  /*12b060*/  BRA.U !UP0, `(.L_x_4818) ;  /* 0x0000000108c87547 */ /* 0x000fea000b800000 */
[----:B--2---:R-:W-:-:S04]  /*12b070*/  LEA R6, P0, R5, R16, 0x3 ;  /* 0x0000001005067211 */ /* 0x004fc800078018ff */
[----:B------:R-:W-:-:S06]  /*12b080*/  LEA.HI.X R7, R5, R17, R14, 0x3, P0 ;  /* 0x0000001105077211 */ /* 0x000fcc00000f1c0e */
[----:B------:R-:W2:Y:S01]  /*12b090*/  LD.E.64 R6, desc[UR6][R6.64] ;  /* 0x0000000606067980 */ /* 0x000ea2000c101b00 */
[----:B------:R-:W-:Y:S01]  /*12b0a0*/  IMAD R12, R13, 0x1b3, RZ ;  /* 0x000001b30d0c7824 */ /* 0x000fe200078e02ff */
        /* <DEDUP_REMOVED lines=46> */
.L_x_4818:
        /* <DEDUP_REMOVED lines=20> */
.L_x_4824:
[----:B---3--:R-:W-:-:S04]  /*12b4d0*/  LEA R6, P0, R30, R18, 0x3 ;  /* 0x000000121e067211 */ /* 0x008fc800078018ff */
[----:B------:R-:W-:-:S05]  /*12b4e0*/  LEA.HI.X R7, R30, R19, R5, 0x3, P0 ;  /* 0x000000131e077211 */ /* 0x000fca00000f1c05 */
[----:B0-----:R-:W3:Y:S04]  /*12b4f0*/  LD.E.64 R10, desc[UR6][R6.64] ;  /* 0x00000006060a7980 */ /* 0x001ee8000c101b00 */
[----:B------:R-:W4:Y:S04]  /*12b500*/  LD.E.64 R12, desc[UR6][R6.64+0x8] ;  /* 0x00000806060c7980 */ /* 0x000f28000c101b00 */
[----:B------:R-:W5:Y:S04]  /*12b510*/  LD.E.64 R14, desc[UR6][R6.64+0x10] ;  /* 0x00001006060e7980 */ /* 0x000f68000c101b00 */
[----:B------:R-:W2:Y:S04]  /*12b520*/  LD.E.64 R20, desc[UR6][R6.64+0x18] ;  /* 0x0000180606147980 */ /* 0x000ea8000c101b00 */
[----:B------:R-:W2:Y:S04]  /*12b530*/  LD.E.64 R22, desc[UR6][R6.64+0x20] ;  /* 0x0000200606167980 */ /* 0x000ea8000c101b00 */
[----:B------:R-:W2:Y:S04]  /*12b540*/  LD.E.64 R24, desc[UR6][R6.64+0x28] ;  /* 0x0000280606187980 */ /* 0x000ea8000c101b00 */
[----:B------:R-:W2:Y:S01]  /*12b550*/  LD.E.64 R26, desc[UR6][R6.64+0x30] ;  /* 0x00003006061a7980 */ /* 0x000ea2000c101b00 */
[----:B------:R-:W-:-:S02]  /*12b560*/  IMAD.MOV.U32 R28, RZ, RZ, R0 ;  /* 0x000000ffff1c7224 */ /* 0x000fc400078e0000 */
[----:B------:R-:W-:Y:S01]  /*12b570*/  IMAD.MOV.U32 R29, RZ, RZ, R2 ;  /* 0x000000ffff1d7224 */ /* 0x000fe200078e0002 */
        /* <DEDUP_REMOVED lines=144> */
.L_x_4823:
        /* <DEDUP_REMOVED lines=84> */
.L_x_4825:
        /* <DEDUP_REMOVED lines=48> */
.L_x_4826:
[----:B------:R-:W-:Y:S05]  /*12c6c0*/  BRA.U !UP1, `(.L_x_4822) ;  /* 0x0000000109587547 */ /* 0x000fea000b800000 */
[----:B---3--:R-:W-:-:S04]  /*12c6d0*/  LEA R6, P0, R30, R18, 0x3 ;  /* 0x000000121e067211 */ /* 0x008fc800078018ff */
[----:B------:R-:W-:-:S06]  /*12c6e0*/  LEA.HI.X R7, R30, R19, R5, 0x3, P0 ;  /* 0x000000131e077211 */ /* 0x000fcc00000f1c05 */
[----:B------:R-:W3:Y:S01]  /*12c6f0*/  LD.E.64 R6, desc[UR6][R6.64] ;  /* 0x0000000606067980 */ /* 0x000ee2000c101b00 */
[----:B0-----:R-:W-:Y:S02]  /*12c700*/  IMAD.MOV.U32 R10, RZ, RZ, R0 ;  /* 0x000000ffff0a7224 */ /* 0x001fe400078e0000 */
        /* <DEDUP_REMOVED lines=18> */
.L_x_4822:
        /* <DEDUP_REMOVED lines=15> */
.L_x_4829:
[----:B--2---:R-:W-:-:S04]  /*12c920*/  LEA R6, P0, R5, R16, 0x3 ;  /* 0x0000001005067211 */ /* 0x004fc800078018ff */
[----:B------:R-:W-:-:S05]  /*12c930*/  LEA.HI.X R7, R5, R17, R30, 0x3, P0 ;  /* 0x0000001105077211 */ /* 0x000fca00000f1c1e */
[----:B------:R-:W2:Y:S04]  /*12c940*/  LD.E.64 R26, desc[UR6][R6.64] ;  /* 0x00000006061a7980 */ /* 0x000ea8000c101b00 */
[----:B------:R-:W4:Y:S04]  /*12c950*/  LD.E.64 R24, desc[UR6][R6.64+0x8] ;  /* 0x0000080606187980 */ /* 0x000f28000c101b00 */
[----:B------:R-:W5:Y:S04]  /*12c960*/  LD.E.64 R22, desc[UR6][R6.64+0x10] ;  /* 0x0000100606167980 */ /* 0x000f68000c101b00 */
[----:B------:R-:W3:Y:S04]  /*12c970*/  LD.E.64 R20, desc[UR6][R6.64+0x18] ;  /* 0x0000180606147980 */ /* 0x000ee8000c101b00 */
[----:B------:R-:W3:Y:S04]  /*12c980*/  LD.E.64 R14, desc[UR6][R6.64+0x20] ;  /* 0x00002006060e7980 */ /* 0x000ee8000c101b00 */
[----:B------:R-:W3:Y:S04]  /*12c990*/  LD.E.64 R12, desc[UR6][R6.64+0x28] ;  /* 0x00002806060c7980 */ /* 0x000ee8000c101b00 */
[----:B0-----:R-:W3:Y:S04]  /*12c9a0*/  LD.E.64 R10, desc[UR6][R6.64+0x30] ;  /* 0x00003006060a7980 */ /* 0x001ee8000c101b00 */
        /* <DEDUP_REMOVED lines=144> */
.L_x_4828:
        /* <DEDUP_REMOVED lines=10> */
[----:B0-----:R-:W5:Y:S04]  /*12d350*/  LD.E.64 R10, desc[UR6][R14.64+0x10] ;  /* 0x000010060e0a7980 */ /* 0x001f68000c101b00 */
        /* <DEDUP_REMOVED lines=71> */
.L_x_4830:
[----:B------:R-:W-:Y:S05]  /*12d7d0*/  BRA.U !UP1, `(.L_x_4827) ;  /* 0x0000000509087547 */ /* 0x000fea000b800000 */
[----:B------:R-:W-:Y:S02]  /*12d7e0*/  UISETP.NE.U32.AND UP0, UPT, UR13, URZ, UPT ;  /* 0x000000ff0d00728c */ /* 0x000fe4000bf05070 */
[----:B------:R-:W-:Y:S02]  /*12d7f0*/  UISETP.NE.U32.AND UP1, UPT, UR10, URZ, UPT ;  /* 0x000000ff0a00728c */ /* 0x000fe4000bf25070 */
[----:B------:R-:W-:Y:S02]  /*12d800*/  UISETP.NE.AND.EX UP0, UPT, UR11, URZ, UPT, UP0 ;  /* 0x000000ff0b00728c */ /* 0x000fe4000bf05300 */
[----:B------:R-:W-:-:S07]  /*12d810*/  UISETP.NE.AND.EX UP1, UPT, URZ, URZ, UPT, UP1 ;  /* 0x000000ffff00728c */ /* 0x000fce000bf25310 */
[----:B------:R-:W-:Y:S05]  /*12d820*/  BRA.U !UP0, `(.L_x_4831) ;  /* 0x0000000108a07547 */ /* 0x000fea000b800000 */
[----:B0-2---:R-:W-:-:S04]  /*12d830*/  LEA R10, P0, R5, R16, 0x3 ;  /* 0x00000010050a7211 */ /* 0x005fc800078018ff */
        /* <DEDUP_REMOVED lines=39> */
.L_x_4831:
        /* <DEDUP_REMOVED lines=21> */
.L_x_4827:
[----:B------:R-:W-:-:S04]  /*12dc00*/  ISETP.GE.U32.AND P0, PT, R0, R28, PT ;  /* 0x0000001c0000720c */ /* 0x000fc80003f06070 */
[----:B------:R-:W-:-:S04]  /*12dc10*/  ISETP.GE.U32.AND.EX P0, PT, R2, R29, PT, P0 ;  /* 0x0000001d0200720c */ /* 0x000fc80003f06100 */
[----:B------:R-:W-:Y:S01]  /*12dc20*/  PLOP3.LUT P0, PT, P0, PT, PT, 0x8, 0x80 ;  /* 0x000000000080781c */ /* 0x000fe2000070e170 */
[----:B------:R-:W-:-:S12]  /*12dc30*/  BRA `(.L_x_4814) ;  /* 0x00000000006c7947 */ /* 0x000fd80003800000 */
.L_x_4821:
[----:B------:R-:W1:Y:S01]  /*12dc40*/  LDCU UR4, c[0x0][0x3c8] ;  /* 0x00007900ff0477ac */ /* 0x000e620008000800 */
[----:B------:R-:W-:Y:S01]  /*12dc50*/  PLOP3.LUT P0, PT, PT, PT, PT, 0x8, 0x80 ;  /* 0x000000000080781c */ /* 0x000fe20003f0e170 */
[----:B-1----:R-:W-:-:S09]  /*12dc60*/  UISETP.NE.AND UP0, UPT, UR4, URZ, UPT ;  /* 0x000000ff0400728c */ /* 0x002fd2000bf05270 */
[----:B------:R-:W-:Y:S05]  /*12dc70*/  BRA.U !UP0, `(.L_x_4814) ;  /* 0x00000001085c7547 */ /* 0x000fea000b800000 */
[----:B------:R-:W-:Y:S02]  /*12dc80*/  IMAD.MOV.U32 R2, RZ, RZ, RZ ;  /* 0x000000ffff027224 */ /* 0x000fe400078e00ff */
[----:B------:R-:W-:-:S07]  /*12dc90*/  IMAD.MOV.U32 R5, RZ, RZ, RZ ;  /* 0x000000ffff057224 */ /* 0x000fce00078e00ff */
.L_x_4832:
[C---:B------:R-:W-:Y:S01]  /*12dca0*/  IMAD.SHL.U32 R7, R2.reuse, 0x8, RZ ;  /* 0x0000000802077824 */ /* 0x040fe200078e00ff */
[----:B------:R-:W-:-:S04]  /*12dcb0*/  SHF.L.U64.HI R0, R2, 0x3, R5 ;  /* 0x0000000302007819 */ /* 0x000fc80000010205 */
[C---:B0--3--:R-:W-:Y:S02]  /*12dcc0*/  IADD3 R10, P0, PT, R7.reuse, R18, RZ ;  /* 0x00000012070a7210 */ /* 0x049fe40007f1e0ff */
        /* <DEDUP_REMOVED lines=18> */
.L_x_4814:
[----:B------:R-:W-:Y:S05]  /*12ddf0*/  BSYNC.RECONVERGENT B0 ;  /* 0x0000000000007941 */ /* 0x000fea0003800200 */
.L_x_4813:
[----:B------:R-:W4:Y:S01]  /*12de00*/  S2UR UR5, SR_CgaCtaId ;  /* 0x00000000000579c3 */ /* 0x000f220000008800 */
[----:B------:R-:W-:Y:S01]  /*12de10*/  VIADD R0, R4, 0x1 ;  /* 0x0000000104007836 */ /* 0x000fe20000000000 */
[----:B------:R-:W-:Y:S01]  /*12de20*/  UMOV UR4, 0x400 ;  /* 0x0000040000047882 */ /* 0x000fe20000000000 */
[----:B------:R-:W-:Y:S01]  /*12de30*/  @!P0 IMAD.MOV R0, RZ, RZ, R4 ;  /* 0x000000ffff008224 */ /* 0x000fe200078e0204 */
[----:B------:R-:W-:Y:S01]  /*12de40*/  BSSY.RECONVERGENT B0, `(.L_x_4833) ;  /* 0x0000410000007945 */ /* 0x000fe20003800200 */
[----:B------:R-:W-:Y:S01]  /*12de50*/  VIADD R2, R3, 0x1 ;  /* 0x0000000103027836 */ /* 0x000fe20000000000 */
[----:B--23--:R-:W-:Y:S01]  /*12de60*/  SEL R14, R18, R16, P0 ;  /* 0x00000010120e7207 */ /* 0x00cfe20000000000 */
[----:B------:R-:W-:Y:S01]  /*12de70*/  @P0 IMAD.MOV R2, RZ, RZ, R3 ;  /* 0x000000ffff020224 */ /* 0x000fe200078e0203 */
[----:B------:R-:W-:Y:S02]  /*12de80*/  ISETP.GE.AND P2, PT, R0, R9, PT ;  /* 0x000000090000720c */ /* 0x000fe40003f46270 */
[----:B------:R-:W-:Y:S01]  /*12de90*/  SEL R15, R19, R17, P0 ;  /* 0x00000011130f7207 */ /* 0x000fe20000000000 */
[----:B----4-:R-:W-:-:S06]  /*12dea0*/  ULEA UR4, UR5, UR4, 0x18 ;  /* 0x0000000405047291 */ /* 0x010fcc000f8ec0ff */
        /* <DEDUP_REMOVED lines=28> */
.L_x_4837:
[----:B0--3--:R-:W-:-:S04]  /*12e070*/  LEA R10, P0, R5, R18, 0x3 ;  /* 0x00000012050a7211 */ /* 0x009fc800078018ff */
        /* <DEDUP_REMOVED lines=103> */
.L_x_4836:
[----:B------:R-:W-:Y:S05]  /*12e6f0*/  BRA.U !UP0, `(.L_x_4835) ;  /* 0x0000000108c87547 */ /* 0x000fea000b800000 */
[----:B---3--:R-:W-:-:S04]  /*12e700*/  LEA R6, P0, R5, R18, 0x3 ;  /* 0x0000001205067211 */ /* 0x008fc800078018ff */
[----:B------:R-:W-:-:S06]  /*12e710*/  LEA.HI.X R7, R5, R19, R12, 0x3, P0 ;  /* 0x0000001305077211 */ /* 0x000fcc00000f1c0c */
[----:B------:R-:W2:Y:S01]  /*12e720*/  LD.E.64 R6, desc[UR6][R6.64] ;  /* 0x0000000606067980 */ /* 0x000ea2000c101b00 */
[----:B0-----:R-:W-:Y:S01]  /*12e730*/  IMAD R10, R4, 0x1b3, RZ ;  /* 0x000001b3040a7824 */ /* 0x001fe200078e02ff */
        /* <DEDUP_REMOVED lines=46> */
.L_x_4835:
        /* <DEDUP_REMOVED lines=19> */
.L_x_4840:
[----:B----4-:R-:W-:-:S04]  /*12eb50*/  LEA R6, P0, R5, R16, 0x3 ;  /* 0x0000001005067211 */ /* 0x010fc800078018ff */
        /* <DEDUP_REMOVED lines=103> */
.L_x_4839:
[----:B------:R-:W-:Y:S05]  /*12f1d0*/  BRA.U !UP0, `(.L_x_4838) ;  /* 0x0000000108c87547 */ /* 0x000fea000b800000 */
[----:B----4-:R-:W-:-:S04]  /*12f1e0*/  LEA R6, P0, R5, R16, 0x3 ;  /* 0x0000001005067211 */ /* 0x010fc800078018ff */
[----:B------:R-:W-:-:S06]  /*12f1f0*/  LEA.HI.X R7, R5, R17, R20, 0x3, P0 ;  /* 0x0000001105077211 */ /* 0x000fcc00000f1c14 */
[----:B------:R-:W2:Y:S01]  /*12f200*/  LD.E.64 R6, desc[UR6][R6.64] ;  /* 0x0000000606067980 */ /* 0x000ea2000c101b00 */
[----:B------:R-:W-:Y:S01]  /*12f210*/  IMAD R12, R23, 0x1b3, RZ ;  /* 0x000001b3170c7824 */ /* 0x000fe200078e02ff */
[----:B--2---:R-:W-:Y:S02]  /*12f220*/  LOP3.LUT R13, R13, 0xff, R6, 0x78, !PT ;  /* 0x000000ff0d0d7812 */ /* 0x004fe400078e7806 */
[----:B------:R-:W-:-:S03]  /*12f230*/  SHF.R.U64 R5, R6, 0x8, R7 ;  /* 0x0000000806057819 */ /* 0x000fc60000001207 */
[----:B0-----:R-:W-:-:S04]  /*12f240*/  IMAD.WIDE.U32 R10, R13, 0x1b3, RZ ;  /* 0x000001b30d0a7825 */ /* 0x001fc800078e00ff */
        /* <DEDUP_REMOVED lines=43> */
.L_x_4838:
        /* <DEDUP_REMOVED lines=18> */
.L_x_4844:
[----:B---3--:R-:W-:-:S04]  /*12f620*/  LEA R6, P0, R31, R18, 0x3 ;  /* 0x000000121f067211 */ /* 0x008fc800078018ff */
[----:B------:R-:W-:-:S05]  /*12f630*/  LEA.HI.X R7, R31, R19, R30, 0x3, P0 ;  /* 0x000000131f077211 */ /* 0x000fca00000f1c1e */
[----:B0-----:R-:W2:Y:S04]  /*12f640*/  LD.E.64 R10, desc[UR6][R6.64] ;  /* 0x00000006060a7980 */ /* 0x001ea8000c101b00 */
        /* <DEDUP_REMOVED lines=152> */
.L_x_4843:
        /* <DEDUP_REMOVED lines=10> */
[----:B0-----:R-:W5:Y:S04]  /*130070*/  LD.E.64 R10, desc[UR6][R20.64+0x10] ;  /* 0x00001006140a7980 */ /* 0x001f68000c101b00 */
        /* <DEDUP_REMOVED lines=73> */
.L_x_4845:
        /* <DEDUP_REMOVED lines=48> */
.L_x_4846:
        /* <DEDUP_REMOVED lines=23> */
.L_x_4842:
        /* <DEDUP_REMOVED lines=15> */
.L_x_4849:
[----:B----4-:R-:W-:-:S04]  /*130a70*/  LEA R6, P0, R32, R16, 0x3 ;  /* 0x0000001020067211 */ /* 0x010fc800078018ff */
        /* <DEDUP_REMOVED lines=152> */
.L_x_4848:
        /* <DEDUP_REMOVED lines=82> */
.L_x_4850:
        /* <DEDUP_REMOVED lines=46> */
.L_x_4851:
        /* <DEDUP_REMOVED lines=21> */
.L_x_4847:
[----:B------:R-:W-:-:S04]  /*131d50*/  ISETP.GE.U32.AND P0, PT, R3, R30, PT ;  /* 0x0000001e0300720c */ /* 0x000fc80003f06070 */
[----:B------:R-:W-:-:S04]  /*131d60*/  ISETP.GE.U32.AND.EX P0, PT, R4, R31, PT, P0 ;  /* 0x0000001f0400720c */ /* 0x000fc80003f06100 */
[----:B------:R-:W-:Y:S01]  /*131d70*/  PLOP3.LUT P0, PT, P0, PT, PT, 0x8, 0x80 ;  /* 0x000000000080781c */ /* 0x000fe2000070e170 */
[----:B------:R-:W-:-:S12]  /*131d80*/  BRA `(.L_x_4834) ;  /* 0x00000000006c7947 */ /* 0x000fd80003800000 */
.L_x_4841:
[----:B------:R-:W1:Y:S01]  /*131d90*/  LDCU UR4, c[0x0][0x3c8] ;  /* 0x00007900ff0477ac */ /* 0x000e620008000800 */
[----:B------:R-:W-:Y:S01]  /*131da0*/  PLOP3.LUT P0, PT, PT, PT, PT, 0x8, 0x80 ;  /* 0x000000000080781c */ /* 0x000fe20003f0e170 */
[----:B-1----:R-:W-:-:S09]  /*131db0*/  UISETP.NE.AND UP0, UPT, UR4, URZ, UPT ;  /* 0x000000ff0400728c */ /* 0x002fd2000bf05270 */
[----:B------:R-:W-:Y:S05]  /*131dc0*/  BRA.U !UP0, `(.L_x_4834) ;  /* 0x00000001085c7547 */ /* 0x000fea000b800000 */
[----:B------:R-:W-:Y:S02]  /*131dd0*/  IMAD.MOV.U32 R3, RZ, RZ, RZ ;  /* 0x000000ffff037224 */ /* 0x000fe400078e00ff */
[----:B------:R-:W-:-:S07]  /*131de0*/  IMAD.MOV.U32 R12, RZ, RZ, RZ ;  /* 0x000000ffff0c7224 */ /* 0x000fce00078e00ff */
.L_x_4852:
[C---:B------:R-:W-:Y:S01]  /*131df0*/  IMAD.SHL.U32 R5, R3.reuse, 0x8, RZ ;  /* 0x0000000803057824 */ /* 0x040fe200078e00ff */
[----:B0-----:R-:W-:-:S04]  /*131e00*/  SHF.L.U64.HI R10, R3, 0x3, R12 ;  /* 0x00000003030a7819 */ /* 0x001fc8000001020c */
        /* <DEDUP_REMOVED lines=19> */
.L_x_4834:
[----:B------:R-:W-:Y:S05]  /*131f40*/  BSYNC.RECONVERGENT B0 ;  /* 0x0000000000007941 */ /* 0x000fea0003800200 */
.L_x_4833:
[----:B------:R-:W5:Y:S01]  /*131f50*/  S2UR UR5, SR_CgaCtaId ;  /* 0x00000000000579c3 */ /* 0x000f620000008800 */
[----:B--2---:R-:W-:Y:S01]  /*131f60*/  VIADD R3, R0, 0x1 ;  /* 0x0000000100037836 */ /* 0x004fe20000000000 */
        /* <DEDUP_REMOVED lines=31> */
[----:B------:R-:W2:Y:S01]  /*132160*/  LDCU UR20, c[0x0][0x3c4] ;  /* 0x00007880ff1477ac */ /* 0x000ea20008000800 */
[----:B------:R-:W-:Y:S02]  /*132170*/  IMAD.MOV.U32 R6, RZ, RZ, -0x340d631c ;  /* 0xcbf29ce4ff067424 */ /* 0x000fe400078e00ff */
[----:B------:R-:W-:Y:S01]  /*132180*/  IMAD.MOV.U32 R7, RZ, RZ, RZ ;  /* 0x000000ffff077224 */ /* 0x000fe200078e00ff */
[----:B------:R-:W-:Y:S01]  /*132190*/  UMOV UR4, URZ ;  /* 0x000000ff00047c82 */ /* 0x000fe20008000000 */
[----:B------:R-:W-:Y:S01]  /*1321a0*/  IMAD.MOV.U32 R20, RZ, RZ, RZ ;  /* 0x000000ffff147224 */ /* 0x000fe200078e00ff */
[----:B------:R-:W-:-:S06]  /*1321b0*/  UMOV UR5, URZ ;  /* 0x000000ff00057c82 */ /* 0x000fcc0008000000 */
.L_x_4857:
[----:B-1--4-:R-:W-:-:S04]  /*1321c0*/  LEA R12, P0, R7, R18, 0x3 ;  /* 0x00000012070c7211 */ /* 0x012fc800078018ff */
[----:B------:R-:W-:-:S05]  /*1321d0*/  LEA.HI.X R13, R7, R19, R20, 0x3, P0 ;  /* 0x00000013070d7211 */ /* 0x000fca00000f1c14 */
[----:B0-----:R-:W4:Y:S04]  /*1321e0*/  LD.E.64 R10, desc[UR6][R12.64] ;  /* 0x000000060c0a7980 */ /* 0x001f28000c101b00 */
[----:B------:R-:W5:Y:S01]  /*1321f0*/  LD.E.64 R12, desc[UR6][R12.64+0x8] ;  /* 0x000008060c0c7980 */ /* 0x000f62000c101b00 */
[----:B------:R-:W-:Y:S01]  /*132200*/  IMAD R21, R6, 0x1b3, RZ ;  /* 0x000001b306157824 */ /* 0x000fe200078e02ff */
[----:B------:R-:W-:Y:S01]  /*132210*/  UIADD3 UR4, UP1, UPT, UR4, 0x2, URZ ;  /* 0x0000000204047890 */ /* 0x000fe2000ff3e0ff */
[----:B------:R-:W-:-:S03]  /*132220*/  IADD3 R7, P0, PT, R7, 0x2, RZ ;  /* 0x0000000207077810 */ /* 0x000fc60007f1e0ff */
[----:B------:R-:W-:Y:S02]  /*132230*/  UIADD3.X UR5, UPT, UPT, URZ, UR5, URZ, UP1, !UPT ;  /* 0x00000005ff057290 */ /* 0x000fe40008ffe4ff */
[----:B------:R-:W-:Y:S01]  /*132240*/  UISETP.NE.U32.AND UP1, UPT, UR4, UR9, UPT ;  /* 0x000000090400728c */ /* 0x000fe2000bf25070 */
[----:B------:R-:W-:-:S03]  /*132250*/  IMAD.X R20, RZ, RZ, R20, P0 ;  /* 0x000000ffff147224 */ /* 0x000fc600000e0614 */
[----:B--2---:R-:W-:Y:S01]  /*132260*/  UISETP.NE.AND.EX UP1, UPT, UR5, UR20, UPT, UP1 ;  /* 0x000000140500728c */ /* 0x004fe2000bf25310 */
        /* <DEDUP_REMOVED lines=93> */
.L_x_4856:
[----:B------:R-:W-:Y:S05]  /*132840*/  BRA.U !UP0, `(.L_x_4855) ;  /* 0x0000000108c87547 */ /* 0x000fea000b800000 */
[----:B0---4-:R-:W-:-:S04]  /*132850*/  LEA R10, P0, R7, R18, 0x3 ;  /* 0x00000012070a7211 */ /* 0x011fc800078018ff */
[----:B------:R-:W-:-:S06]  /*132860*/  LEA.HI.X R11, R7, R19, R20, 0x3, P0 ;  /* 0x00000013070b7211 */ /* 0x000fcc00000f1c14 */
[----:B------:R-:W2:Y:S01]  /*132870*/  LD.E.64 R10, desc[UR6][R10.64] ;  /* 0x000000060a0a7980 */ /* 0x000ea2000c101b00 */
[----:B-1----:R-:W-:Y:S01]  /*132880*/  IMAD R13, R6, 0x1b3, RZ ;  /* 0x000001b3060d7824 */ /* 0x002fe200078e02ff */
        /* <DEDUP_REMOVED lines=46> */
.L_x_4855:
        /* <DEDUP_REMOVED lines=19> */
.L_x_4860:
[----:B0--3--:R-:W-:-:S04]  /*132ca0*/  LEA R10, P0, R7, R16, 0x3 ;  /* 0x00000010070a7211 */ /* 0x009fc800078018ff */
[----:B------:R-:W-:-:S05]  /*132cb0*/  LEA.HI.X R11, R7, R17, R22, 0x3, P0 ;  /* 0x00000011070b7211 */ /* 0x000fca00000f1c16 */
[----:B-1----:R-:W3:Y:S04]  /*132cc0*/  LD.E.64 R12, desc[UR6][R10.64] ;  /* 0x000000060a0c7980 */ /* 0x002ee8000c101b00 */
        /* <DEDUP_REMOVED lines=101> */
.L_x_4859:
[----:B------:R-:W-:Y:S05]  /*133320*/  BRA.U !UP0, `(.L_x_4858) ;  /* 0x0000000108c87547 */ /* 0x000fea000b800000 */
[----:B0--3--:R-:W-:-:S04]  /*133330*/  LEA R10, P0, R7, R16, 0x3 ;  /* 0x00000010070a7211 */ /* 0x009fc800078018ff */
[----:B------:R-:W-:-:S06]  /*133340*/  LEA.HI.X R11, R7, R17, R22, 0x3, P0 ;  /* 0x00000011070b7211 */ /* 0x000fcc00000f1c16 */
[----:B------:R-:W2:Y:S01]  /*133350*/  LD.E.64 R10, desc[UR6][R10.64] ;  /* 0x000000060a0a7980 */ /* 0x000ea2000c101b00 */
[----:B------:R-:W-:Y:S01]  /*133360*/  IMAD R20, R25, 0x1b3, RZ ;  /* 0x000001b319147824 */ /* 0x000fe200078e02ff */
[----:B--2---:R-:W-:Y:S02]  /*133370*/  LOP3.LUT R21, R21, 0xff, R10, 0x78, !PT ;  /* 0x000000ff15157812 */ /* 0x004fe400078e780a */
        /* <DEDUP_REMOVED lines=45> */
.L_x_4858:
        /* <DEDUP_REMOVED lines=15> */
[----:B------:R-:W2:Y:S01]  /*133740*/  LDCU UR20, c[0x0][0x3c4] ;  /* 0x00007880ff1477ac */ /* 0x000ea20008000800 */
[----:B------:R-:W-:Y:S01]  /*133750*/  UMOV UR4, URZ ;  /* 0x000000ff00047c82 */ /* 0x000fe20008000000 */
[----:B------:R-:W-:-:S05]  /*133760*/  UMOV UR5, URZ ;  /* 0x000000ff00057c82 */ /* 0x000fca0008000000 */
.L_x_4864:
[----:B0---4-:R-:W-:-:S04]  /*133770*/  LEA R10, P0, R33, R18, 0x3 ;  /* 0x00000012210a7211 */ /* 0x011fc800078018ff */
[----:B------:R-:W-:-:S05]  /*133780*/  LEA.HI.X R11, R33, R19, R32, 0x3, P0 ;  /* 0x00000013210b7211 */ /* 0x000fca00000f1c20 */
[----:B-1----:R-:W4:Y:S04]  /*133790*/  LD.E.64 R12, desc[UR6][R10.64] ;  /* 0x000000060a0c7980 */ /* 0x002f28000c101b00 */
[----:B------:R-:W5:Y:S04]  /*1337a0*/  LD.E.64 R20, desc[UR6][R10.64+0x8] ;  /* 0x000008060a147980 */ /* 0x000f68000c101b00 */
[----:B------:R-:W3:Y:S04]  /*1337b0*/  LD.E.64 R22, desc[UR6][R10.64+0x10] ;  /* 0x000010060a167980 */ /* 0x000ee8000c101b00 */
[----:B------:R-:W2:Y:S04]  /*1337c0*/  LD.E.64 R24, desc[UR6][R10.64+0x18] ;  /* 0x000018060a187980 */ /* 0x000ea8000c101b00 */
        /* <DEDUP_REMOVED lines=149> */
.L_x_4863:
        /* <DEDUP_REMOVED lines=8> */
[----:B0-----:R-:W2:Y:S04]  /*1341a0*/  LD.E.64 R10, desc[UR6][R22.64] ;  /* 0x00000006160a7980 */ /* 0x001ea8000c101b00 */
[----:B------:R-:W4:Y:S04]  /*1341b0*/  LD.E.64 R20, desc[UR6][R22.64+0x8] ;  /* 0x0000080616147980 */ /* 0x000f28000c101b00 */
[----:B-1----:R-:W5:Y:S04]  /*1341c0*/  LD.E.64 R12, desc[UR6][R22.64+0x10] ;  /* 0x00001006160c7980 */ /* 0x002f68000c101b00 */
        /* <DEDUP_REMOVED lines=73> */
.L_x_4865:
        /* <DEDUP_REMOVED lines=8> */
[----:B0-----:R-:W2:Y:S04]  /*1346e0*/  LD.E.64 R10, desc[UR6][R12.64] ;  /* 0x000000060c0a7980 */ /* 0x001ea8000c101b00 */
        /* <DEDUP_REMOVED lines=39> */
.L_x_4866:
[----:B------:R-:W-:Y:S05]  /*134960*/  BRA.U !UP1, `(.L_x_4862) ;  /* 0x0000000109587547 */ /* 0x000fea000b800000 */
[----:B0---4-:R-:W-:-:S04]  /*134970*/  LEA R10, P0, R33, R18, 0x3 ;  /* 0x00000012210a7211 */ /* 0x011fc800078018ff */
        /* <DEDUP_REMOVED lines=21> */
.L_x_4862:
        /* <DEDUP_REMOVED lines=11> */
[----:B------:R-:W2:Y:S01]  /*134b80*/  LDCU UR20, c[0x0][0x3c4] ;  /* 0x00007880ff1477ac */ /* 0x000ea20008000800 */
[----:B------:R-:W-:Y:S01]  /*134b90*/  IMAD.MOV.U32 R7, RZ, RZ, RZ ;  /* 0x000000ffff077224 */ /* 0x000fe200078e00ff */
[----:B------:R-:W-:Y:S01]  /*134ba0*/  UMOV UR4, URZ ;  /* 0x000000ff00047c82 */ /* 0x000fe20008000000 */
[----:B------:R-:W-:-:S05]  /*134bb0*/  UMOV UR5, URZ ;  /* 0x000000ff00057c82 */ /* 0x000fca0008000000 */
.L_x_4869:
[----:B---3--:R-:W-:-:S04]  /*134bc0*/  LEA R28, P0, R34, R16, 0x3 ;  /* 0x00000010221c7211 */ /* 0x008fc800078018ff */
[----:B------:R-:W-:-:S05]  /*134bd0*/  LEA.HI.X R29, R34, R17, R7, 0x3, P0 ;  /* 0x00000011221d7211 */ /* 0x000fca00000f1c07 */
[----:B------:R-:W3:Y:S04]  /*134be0*/  LD.E.64 R30, desc[UR6][R28.64] ;  /* 0x000000061c1e7980 */ /* 0x000ee8000c101b00 */
[----:B0-----:R-:W5:Y:S04]  /*134bf0*/  LD.E.64 R10, desc[UR6][R28.64+0x8] ;  /* 0x000008061c0a7980 */ /* 0x001f68000c101b00 */
[----:B------:R-:W4:Y:S04]  /*134c00*/  LD.E.64 R26, desc[UR6][R28.64+0x10] ;  /* 0x000010061c1a7980 */ /* 0x000f28000c101b00 */
[----:B------:R-:W2:Y:S04]  /*134c10*/  LD.E.64 R24, desc[UR6][R28.64+0x18] ;  /* 0x000018061c187980 */ /* 0x000ea8000c101b00 */
        /* <DEDUP_REMOVED lines=147> */
.L_x_4868:
        /* <DEDUP_REMOVED lines=8> */
[----:B0-----:R-:W2:Y:S04]  /*1355d0*/  LD.E.64 R10, desc[UR6][R22.64] ;  /* 0x00000006160a7980 */ /* 0x001ea8000c101b00 */
        /* <DEDUP_REMOVED lines=73> */
.L_x_4870:
        /* <DEDUP_REMOVED lines=8> */
[----:B0-----:R-:W2:Y:S04]  /*135af0*/  LD.E.64 R10, desc[UR6][R12.64] ;  /* 0x000000060c0a7980 */ /* 0x001ea8000c101b00 */
        /* <DEDUP_REMOVED lines=37> */
.L_x_4871:
[----:B------:R-:W-:Y:S05]  /*135d50*/  BRA.U !UP1, `(.L_x_4867) ;  /* 0x0000000109507547 */ /* 0x000fea000b800000 */
[----:B0--3--:R-:W-:-:S04]  /*135d60*/  LEA R10, P0, R34, R16, 0x3 ;  /* 0x00000010220a7211 */ /* 0x009fc800078018ff */
        /* <DEDUP_REMOVED lines=19> */
.L_x_4867:
[----:B------:R-:W-:-:S04]  /*135ea0*/  ISETP.GE.U32.AND P0, PT, R4, R32, PT ;  /* 0x000000200400720c */ /* 0x000fc80003f06070 */
[----:B------:R-:W-:-:S04]  /*135eb0*/  ISETP.GE.U32.AND.EX P0, PT, R6, R33, PT, P0 ;  /* 0x000000210600720c */ /* 0x000fc80003f06100 */
[----:B------:R-:W-:Y:S01]  /*135ec0*/  PLOP3.LUT P0, PT, P0, PT, PT, 0x8, 0x80 ;  /* 0x000000000080781c */ /* 0x000fe2000070e170 */
[----:B------:R-:W-:-:S12]  /*135ed0*/  BRA `(.L_x_4854) ;  /* 0x0000000000687947 */ /* 0x000fd80003800000 */
.L_x_4861:
[----:B------:R-:W2:Y:S01]  /*135ee0*/  LDCU UR4, c[0x0][0x3c8] ;  /* 0x00007900ff0477ac */ /* 0x000ea20008000800 */
[----:B------:R-:W-:Y:S01]  /*135ef0*/  PLOP3.LUT P0, PT, PT, PT, PT, 0x8, 0x80 ;  /* 0x000000000080781c */ /* 0x000fe20003f0e170 */
[----:B--2---:R-:W-:-:S09]  /*135f00*/  UISETP.NE.AND UP0, UPT, UR4, URZ, UPT ;  /* 0x000000ff0400728c */ /* 0x004fd2000bf05270 */
[----:B------:R-:W-:Y:S05]  /*135f10*/  BRA.U !UP0, `(.L_x_4854) ;  /* 0x0000000108587547 */ /* 0x000fea000b800000 */
[----:B-1----:R-:W-:-:S07]  /*135f20*/  CS2R R12, SRZ ;  /* 0x00000000000c7805 */ /* 0x002fce000001ff00 */
.L_x_4872:
[C---:B0-----:R-:W-:Y:S01]  /*135f30*/  IMAD.SHL.U32 R11, R12.reuse, 0x8, RZ ;  /* 0x000000080c0b7824 */ /* 0x041fe200078e00ff */
        /* <DEDUP_REMOVED lines=20> */
.L_x_4854:
[----:B------:R-:W-:Y:S05]  /*136080*/  BSYNC.RECONVERGENT B0 ;  /* 0x0000000000007941 */ /* 0x000fea0003800200 */
.L_x_4853:
        /* <DEDUP_REMOVED lines=28> */
[----:B0-----:R-:W-:Y:S01]  /*136250*/  CS2R R10, SRZ ;  /* 0x00000000000a7805 */ /* 0x001fe2000001ff00 */
        /* <DEDUP_REMOVED lines=8> */
.L_x_4877:
[----:B----4-:R-:W-:-:S04]  /*1362e0*/  LEA R20, P0, R10, R18, 0x3 ;  /* 0x000000120a147211 */ /* 0x010fc800078018ff */
[----:B------:R-:W-:-:S05]  /*1362f0*/  LEA.HI.X R21, R10, R19, R11, 0x3, P0 ;  /* 0x000000130a157211 */ /* 0x000fca00000f1c0b */
[----:B-1----:R-:W2:Y:S04]  /*136300*/  LD.E.64 R12, desc[UR6][R20.64] ;  /* 0x00000006140c7980 */ /* 0x002ea8000c101b00 */
        /* <DEDUP_REMOVED lines=101> */
.L_x_4876:
        /* <DEDUP_REMOVED lines=51> */
.L_x_4875:
        /* <DEDUP_REMOVED lines=17> */
.L_x_4880:
        /* <DEDUP_REMOVED lines=104> */
.L_x_4879:
[----:B------:R-:W-:Y:S05]  /*137420*/  BRA.U !UP0, `(.L_x_4878) ;  /* 0x0000000108c87547 */ /* 0x000fea000b800000 */
[----:B-1-3--:R-:W-:-:S04]  /*137430*/  LEA R12, P0, R10, R16, 0x3 ;  /* 0x000000100a0c7211 */ /* 0x00afc800078018ff */
        /* <DEDUP_REMOVED lines=49> */
.L_x_4878:
        /* <DEDUP_REMOVED lines=18> */
.L_x_4884:
        /* <DEDUP_REMOVED lines=155> */
.L_x_4883:
        /* <DEDUP_REMOVED lines=84> */
.L_x_4885:
        /* <DEDUP_REMOVED lines=48> */
.L_x_4886:
[----:B------:R-:W-:Y:S05]  /*138a60*/  BRA.U !UP1, `(.L_x_4882) ;  /* 0x0000000109587547 */ /* 0x000fea000b800000 */
[----:B0---4-:R-:W-:-:S04]  /*138a70*/  LEA R10, P0, R32, R18, 0x3 ;  /* 0x00000012200a7211 */ /* 0x011fc800078018ff */
[----:B------:R-:W-:-:S06]  /*138a80*/  LEA.HI.X R11, R32, R19, R33, 0x3, P0 ;  /* 0x00000013200b7211 */ /* 0x000fcc00000f1c21 */
        /* <DEDUP_REMOVED lines=20> */
.L_x_4882:
[----:B------:R-:W-:Y:S01]  /*138bd0*/  CS2R R32, SRZ ;  /* 0x0000000000207805 */ /* 0x000fe2000001ff00 */
[----:B------:R-:W-:Y:S06]  /*138be0*/  @!P1 BRA `(.L_x_4887) ;  /* 0x0000001000e49947 */ /* 0x000fec0003800000 */
[----:B------:R-:W-:Y:S01]  /*138bf0*/  UISETP.GE.U32.AND UP1, UPT, UR18, 0x7, UPT ;  /* 0x000000071200788c */ /* 0x000fe2000bf26070 */
[----:B0-----:R-:W-:Y:S01]  /*138c00*/  CS2R R10, SRZ ;  /* 0x00000000000a7805 */ /* 0x001fe2000001ff00 */
        /* <DEDUP_REMOVED lines=9> */
.L_x_4889:
[----:B---3--:R-:W-:-:S04]  /*138ca0*/  LEA R30, P0, R11, R16, 0x3 ;  /* 0x000000100b1e7211 */ /* 0x008fc800078018ff */
[----:B------:R-:W-:-:S05]  /*138cb0*/  LEA.HI.X R31, R11, R17, R10, 0x3, P0 ;  /* 0x000000110b1f7211 */ /* 0x000fca00000f1c0a */
[----:B------:R-:W2:Y:S04]  /*138cc0*/  LD.E.64 R20, desc[UR6][R30.64] ;  /* 0x000000061e147980 */ /* 0x000ea8000c101b00 */
[----:B------:R-:W3:Y:S04]  /*138cd0*/  LD.E.64 R28, desc[UR6][R30.64+0x8] ;  /* 0x000008061e1c7980 */ /* 0x000ee8000c101b00 */
[----:B-1----:R-:W5:Y:S04]  /*138ce0*/  LD.E.64 R12, desc[UR6][R30.64+0x10] ;  /* 0x000010061e0c7980 */ /* 0x002f68000c101b00 */
        /* <DEDUP_REMOVED lines=148> */
.L_x_4888:
        /* <DEDUP_REMOVED lines=8> */
[----:B-1----:R-:W2:Y:S04]  /*1396b0*/  LD.E.64 R12, desc[UR6][R24.64] ;  /* 0x00000006180c7980 */ /* 0x002ea8000c101b00 */
[----:B------:R-:W3:Y:S04]  /*1396c0*/  LD.E.64 R22, desc[UR6][R24.64+0x8] ;  /* 0x0000080618167980 */ /* 0x000ee8000c101b00 */
[----:B------:R-:W5:Y:S04]  /*1396d0*/  LD.E.64 R20, desc[UR6][R24.64+0x10] ;  /* 0x0000100618147980 */ /* 0x000f68000c101b00 */
        /* <DEDUP_REMOVED lines=71> */
.L_x_4890:
        /* <DEDUP_REMOVED lines=46> */
.L_x_4891:
[----:B------:R-:W-:Y:S05]  /*139e30*/  BRA.U !UP1, `(.L_x_4887) ;  /* 0x0000000109507547 */ /* 0x000fea000b800000 */
[----:B-1-3--:R-:W-:-:S04]  /*139e40*/  LEA R12, P0, R11, R16, 0x3 ;  /* 0x000000100b0c7211 */ /* 0x00afc800078018ff */
        /* <DEDUP_REMOVED lines=19> */
.L_x_4887:
[----:B------:R-:W-:-:S04]  /*139f80*/  ISETP.GE.U32.AND P0, PT, R5, R32, PT ;  /* 0x000000200500720c */ /* 0x000fc80003f06070 */
[----:B------:R-:W-:-:S04]  /*139f90*/  ISETP.GE.U32.AND.EX P0, PT, R7, R33, PT, P0 ;  /* 0x000000210700720c */ /* 0x000fc80003f06100 */
[----:B------:R-:W-:Y:S01]  /*139fa0*/  PLOP3.LUT P0, PT, P0, PT, PT, 0x8, 0x80 ;  /* 0x000000000080781c */ /* 0x000fe2000070e170 */
[----:B------:R-:W-:-:S12]  /*139fb0*/  BRA `(.L_x_4874) ;  /* 0x00000000006c7947 */ /* 0x000fd80003800000 */
.L_x_4881:
[----:B------:R-:W2:Y:S01]  /*139fc0*/  LDCU UR4, c[0x0][0x3c8] ;  /* 0x00007900ff0477ac */ /* 0x000ea20008000800 */
[----:B------:R-:W-:Y:S01]  /*139fd0*/  PLOP3.LUT P0, PT, PT, PT, PT, 0x8, 0x80 ;  /* 0x000000000080781c */ /* 0x000fe20003f0e170 */
[----:B--2---:R-:W-:-:S09]  /*139fe0*/  UISETP.NE.AND UP0, UPT, UR4, URZ, UPT ;  /* 0x000000ff0400728c */ /* 0x004fd2000bf05270 */
[----:B------:R-:W-:Y:S05]  /*139ff0*/  BRA.U !UP0, `(.L_x_4874) ;  /* 0x00000001085c7547 */ /* 0x000fea000b800000 */
[----:B------:R-:W-:Y:S02]  /*13a000*/  IMAD.MOV.U32 R5, RZ, RZ, RZ ;  /* 0x000000ffff057224 */ /* 0x000fe400078e00ff */
[----:B------:R-:W-:-:S07]  /*13a010*/  IMAD.MOV.U32 R22, RZ, RZ, RZ ;  /* 0x000000ffff167224 */ /* 0x000fce00078e00ff */
.L_x_4892:
[C---:B-1----:R-:W-:Y:S01]  /*13a020*/  IMAD.SHL.U32 R13, R5.reuse, 0x8, RZ ;  /* 0x00000008050d7824 */ /* 0x042fe200078e00ff */
[----:B------:R-:W-:-:S04]  /*13a030*/  SHF.L.U64.HI R20, R5, 0x3, R22 ;  /* 0x0000000305147819 */ /* 0x000fc80000010216 */
[C---:B0---4-:R-:W-:Y:S02]  /*13a040*/  IADD3 R10, P0, PT, R13.reuse, R18, RZ ;  /* 0x000000120d0a7210 */ /* 0x051fe40007f1e0ff */
        /* <DEDUP_REMOVED lines=18> */
.L_x_4874:
[----:B------:R-:W-:Y:S05]  /*13a170*/  BSYNC.RECONVERGENT B0 ;  /* 0x0000000000007941 */ /* 0x000fea0003800200 */
.L_x_4873:
[----:B------:R-:W5:Y:S01]  /*13a180*/  S2UR UR5, SR_CgaCtaId ;  /* 0x00000000000579c3 */ /* 0x000f620000008800 */
[----:B0-----:R-:W-:Y:S01]  /*13a190*/  VIADD R10, R4, 0x1 ;  /* 0x00000001040a7836 */ /* 0x001fe20000000000 */
[----:B------:R-:W-:Y:S01]  /*13a1a0*/  UMOV UR4, 0x400 ;  /* 0x0000040000047882 */ /* 0x000fe20000000000 */
[----:B------:R-:W-:Y:S01]  /*13a1b0*/  @!P0 IMAD.MOV R10, RZ, RZ, R4 ;  /* 0x000000ffff0a8224 */ /* 0x000fe200078e0204 */
[----:B------:R-:W-:Y:S01]  /*13a1c0*/  BSSY.RECONVERGENT B0, `(.L_x_4893) ;  /* 0x0000411000007945 */ /* 0x000fe20003800200 */
[----:B--2---:R-:W-:Y:S01]  /*13a1d0*/  VIADD R5, R6, 0x1 ;  /* 0x0000000106057836 */ /* 0x004fe20000000000 */
[----:B---34-:R-:W-:Y:S01]  /*13a1e0*/  SEL R39, R18, R16, P0 ;  /* 0x0000001012277207 */ /* 0x018fe20000000000 */
        /* <DEDUP_REMOVED lines=32> */
.L_x_4897:
[----:B---3--:R-:W-:-:S04]  /*13a3f0*/  LEA R20, P0, R11, R18, 0x3 ;  /* 0x000000120b147211 */ /* 0x008fc800078018ff */
[----:B------:R-:W-:-:S05]  /*13a400*/  LEA.HI.X R21, R11, R19, R22, 0x3, P0 ;  /* 0x000000130b157211 */ /* 0x000fca00000f1c16 */
[----:B-1----:R-:W3:Y:S04]  /*13a410*/  LD.E.64 R12, desc[UR6][R20.64] ;  /* 0x00000006140c7980 */ /* 0x002ee8000c101b00 */
        /* <DEDUP_REMOVED lines=100> */
.L_x_4896:
[----:B------:R-:W-:Y:S05]  /*13aa60*/  BRA.U !UP0, `(.L_x_4895) ;  /* 0x0000000108c47547 */ /* 0x000fea000b800000 */
[----:B-1-3--:R-:W-:-:S04]  /*13aa70*/  LEA R12, P0, R11, R18, 0x3 ;  /* 0x000000120b0c7211 */ /* 0x00afc800078018ff */
        /* <DEDUP_REMOVED lines=48> */
.L_x_4895:
        /* <DEDUP_REMOVED lines=19> */
.L_x_4900:
[----:B-12---:R-:W-:-:S04]  /*13aeb0*/  LEA R12, P0, R11, R16, 0x3 ;  /* 0x000000100b0c7211 */ /* 0x006fc800078018ff */
        /* <DEDUP_REMOVED lines=103> */
.L_x_4899:
[----:B------:R-:W-:Y:S05]  /*13b530*/  BRA.U !UP0, `(.L_x_4898) ;  /* 0x0000000108c87547 */ /* 0x000fea000b800000 */
[----:B-12---:R-:W-:-:S04]  /*13b540*/  LEA R12, P0, R11, R16, 0x3 ;  /* 0x000000100b0c7211 */ /* 0x006fc800078018ff */
        /* <DEDUP_REMOVED lines=49> */
.L_x_4898:
        /* <DEDUP_REMOVED lines=18> */
.L_x_4904:
[----:B-1-3--:R-:W-:-:S04]  /*13b980*/  LEA R12, P0, R11, R18, 0x3 ;  /* 0x000000120b0c7211 */ /* 0x00afc800078018ff */
        /* <DEDUP_REMOVED lines=152> */
.L_x_4903:
        /* <DEDUP_REMOVED lines=82> */
.L_x_4905:
        /* <DEDUP_REMOVED lines=46> */
.L_x_4906:
[----:B------:R-:W-:Y:S05]  /*13cb10*/  BRA.U !UP1, `(.L_x_4902) ;  /* 0x0000000109507547 */ /* 0x000fea000b800000 */
[----:B-1-3--:R-:W-:-:S04]  /*13cb20*/  LEA R12, P0, R11, R18, 0x3 ;  /* 0x000000120b0c7211 */ /* 0x00afc800078018ff */
        /* <DEDUP_REMOVED lines=19> */
.L_x_4902:
        /* <DEDUP_REMOVED lines=15> */
.L_x_4909:
[----:B--2---:R-:W-:-:S04]  /*13cd50*/  LEA R32, P0, R34, R16, 0x3 ;  /* 0x0000001022207211 */ /* 0x004fc800078018ff */
[----:B------:R-:W-:-:S05]  /*13cd60*/  LEA.HI.X R33, R34, R17, R11, 0x3, P0 ;  /* 0x0000001122217211 */ /* 0x000fca00000f1c0b */
[----:B------:R-:W2:Y:S04]  /*13cd70*/  LD.E.64 R26, desc[UR6][R32.64] ;  /* 0x00000006201a7980 */ /* 0x000ea8000c101b00 */
[----:B-1----:R-:W4:Y:S04]  /*13cd80*/  LD.E.64 R12, desc[UR6][R32.64+0x8] ;  /* 0x00000806200c7980 */ /* 0x002f28000c101b00 */
[----:B------:R-:W5:Y:S04]  /*13cd90*/  LD.E.64 R20, desc[UR6][R32.64+0x10] ;  /* 0x0000100620147980 */ /* 0x000f68000c101b00 */
[----:B------:R-:W3:Y:S04]  /*13cda0*/  LD.E.64 R22, desc[UR6][R32.64+0x18] ;  /* 0x0000180620167980 */ /* 0x000ee8000c101b00 */
        /* <DEDUP_REMOVED lines=150> */
.L_x_4908:
[----:B------:R-:W-:Y:S05]  /*13d710*/  BRA.U !UP0, `(.L_x_4907) ;  /* 0x0000000908707547 */ /* 0x000fea000b800000 */
[----:B------:R-:W-:Y:S02]  /*13d720*/  UISETP.GE.U32.AND UP0, UPT, UR14, 0x3, UPT ;  /* 0x000000030e00788c */ /* 0x000fe4000bf06070 */
[----:B------:R-:W-:Y:S02]  /*13d730*/  UISETP.NE.U32.AND UP1, UPT, UR16, URZ, UPT ;  /* 0x000000ff1000728c */ /* 0x000fe4000bf25070 */
[----:B------:R-:W-:Y:S02]  /*13d740*/  UISETP.GE.U32.AND.EX UP0, UPT, UR12, URZ, UPT, UP0 ;  /* 0x000000ff0c00728c */ /* 0x000fe4000bf06100 */
[----:B------:R-:W-:-:S07]  /*13d750*/  UISETP.NE.AND.EX UP1, UPT, URZ, URZ, UPT, UP1 ;  /* 0x000000ffff00728c */ /* 0x000fce000bf25310 */
[----:B------:R-:W-:Y:S05]  /*13d760*/  BRA.U !UP0, `(.L_x_4910) ;  /* 0x0000000508387547 */ /* 0x000fea000b800000 */
[----:B-12---:R-:W-:-:S04]  /*13d770*/  LEA R12, P0, R34, R16, 0x3 ;  /* 0x00000010220c7211 */ /* 0x006fc800078018ff */
        /* <DEDUP_REMOVED lines=16> */
[--C-:B------:R-:W-:Y:S01]  /*13d880*/  SHF.R.U64 R25, R24, 0x7, R26.reuse ;  /* 0x0000000718197819 */ /* 0x100fe2000000121a */
[----:B---3--:R-:W-:Y:S01]  /*13d890*/  IMAD R13, R13, -0x61c8864f, RZ ;  /* 0x9e3779b10d0d7824 */ /* 0x008fe200078e02ff */
        /* <DEDUP_REMOVED lines=59> */
.L_x_4910:
[----:B------:R-:W-:Y:S05]  /*13dc50*/  BRA.U !UP1, `(.L_x_4907) ;  /* 0x0000000509207547 */ /* 0x000fea000b800000 */
[----:B------:R-:W-:Y:S02]  /*13dc60*/  UISETP.NE.U32.AND UP0, UPT, UR13, URZ, UPT ;  /* 0x000000ff0d00728c */ /* 0x000fe4000bf05070 */
[----:B------:R-:W-:Y:S02]  /*13dc70*/  UISETP.NE.U32.AND UP1, UPT, UR10, URZ, UPT ;  /* 0x000000ff0a00728c */ /* 0x000fe4000bf25070 */
[----:B------:R-:W-:Y:S02]  /*13dc80*/  UISETP.NE.AND.EX UP0, UPT, UR11, URZ, UPT, UP0 ;  /* 0x000000ff0b00728c */ /* 0x000fe4000bf05300 */
[----:B------:R-:W-:-:S07]  /*13dc90*/  UISETP.NE.AND.EX UP1, UPT, URZ, URZ, UPT, UP1 ;  /* 0x000000ffff00728c */ /* 0x000fce000bf25310 */
[----:B------:R-:W-:Y:S05]  /*13dca0*/  BRA.U !UP0, `(.L_x_4911) ;  /* 0x0000000108ac7547 */ /* 0x000fea000b800000 */
[----:B--2---:R-:W-:-:S04]  /*13dcb0*/  LEA R20, P0, R34, R16, 0x3 ;  /* 0x0000001022147211 */ /* 0x004fc800078018ff */
[----:B------:R-:W-:-:S05]  /*13dcc0*/  LEA.HI.X R21, R34, R17, R11, 0x3, P0 ;  /* 0x0000001122157211 */ /* 0x000fca00000f1c0b */
[----:B-1----:R-:W2:Y:S04]  /*13dcd0*/  LD.E.64 R12, desc[UR6][R20.64] ;  /* 0x00000006140c7980 */ /* 0x002ea8000c101b00 */
        /* <DEDUP_REMOVED lines=40> */
.L_x_4911:
[----:B------:R-:W-:Y:S05]  /*13df60*/  BRA.U !UP1, `(.L_x_4907) ;  /* 0x00000001095c7547 */ /* 0x000fea000b800000 */
[----:B-12---:R-:W-:-:S04]  /*13df70*/  LEA R12, P0, R34, R16, 0x3 ;  /* 0x00000010220c7211 */ /* 0x006fc800078018ff */
        /* <DEDUP_REMOVED lines=22> */
.L_x_4907:
[----:B------:R-:W-:-:S04]  /*13e0e0*/  ISETP.GE.U32.AND P0, PT, R6, R29, PT ;  /* 0x0000001d0600720c */ /* 0x000fc80003f06070 */
[----:B------:R-:W-:-:S04]  /*13e0f0*/  ISETP.GE.U32.AND.EX P0, PT, R7, R28, PT, P0 ;  /* 0x0000001c0700720c */ /* 0x000fc80003f06100 */
[----:B------:R-:W-:Y:S01]  /*13e100*/  PLOP3.LUT P0, PT, P0, PT, PT, 0x8, 0x80 ;  /* 0x000000000080781c */ /* 0x000fe2000070e170 */
[----:B------:R-:W-:-:S12]  /*13e110*/  BRA `(.L_x_4894) ;  /* 0x00000000006c7947 */ /* 0x000fd80003800000 */
.L_x_4901:
[----:B------:R-:W0:Y:S01]  /*13e120*/  LDCU UR4, c[0x0][0x3c8] ;  /* 0x00007900ff0477ac */ /* 0x000e220008000800 */
[----:B------:R-:W-:Y:S01]  /*13e130*/  PLOP3.LUT P0, PT, PT, PT, PT, 0x8, 0x80 ;  /* 0x000000000080781c */ /* 0x000fe20003f0e170 */
[----:B0-----:R-:W-:-:S09]  /*13e140*/  UISETP.NE.AND UP0, UPT, UR4, URZ, UPT ;  /* 0x000000ff0400728c */ /* 0x001fd2000bf05270 */
[----:B------:R-:W-:Y:S05]  /*13e150*/  BRA.U !UP0, `(.L_x_4894) ;  /* 0x00000001085c7547 */ /* 0x000fea000b800000 */
[----:B------:R-:W-:Y:S02]  /*13e160*/  IMAD.MOV.U32 R11, RZ, RZ, RZ ;  /* 0x000000ffff0b7224 */ /* 0x000fe400078e00ff */
[----:B------:R-:W-:-:S07]  /*13e170*/  IMAD.MOV.U32 R22, RZ, RZ, RZ ;  /* 0x000000ffff167224 */ /* 0x000fce00078e00ff */
.L_x_4912:
[C---:B-1----:R-:W-:Y:S01]  /*13e180*/  IMAD.SHL.U32 R13, R11.reuse, 0x8, RZ ;  /* 0x000000080b0d7824 */ /* 0x042fe200078e00ff */
        /* <DEDUP_REMOVED lines=20> */
.L_x_4894:
[----:B------:R-:W-:Y:S05]  /*13e2d0*/  BSYNC.RECONVERGENT B0 ;  /* 0x0000000000007941 */ /* 0x000fea0003800200 */
.L_x_4893:
        /* <DEDUP_REMOVED lines=37> */
.L_x_4917:
        /* <DEDUP_REMOVED lines=103> */
.L_x_4916:
        /* <DEDUP_REMOVED lines=50> */
.L_x_4915:
        /* <DEDUP_REMOVED lines=17> */
.L_x_4920:
        /* <DEDUP_REMOVED lines=104> */
.L_x_4919:
        /* <DEDUP_REMOVED lines=51> */
.L_x_4918:
        /* <DEDUP_REMOVED lines=16> */
.L_x_4924:
[----:B---3--:R-:W-:-:S04]  /*13fa80*/  LEA R22, P0, R13, R18, 0x3 ;  /* 0x000000120d167211 */ /* 0x008fc800078018ff */
        /* <DEDUP_REMOVED lines=152> */
.L_x_4923:
        /* <DEDUP_REMOVED lines=82> */
.L_x_4925:
        /* <DEDUP_REMOVED lines=46> */
.L_x_4926:
        /* <DEDUP_REMOVED lines=21> */
.L_x_4922:
        /* <DEDUP_REMOVED lines=13> */
.L_x_4929:
[----:B--2---:R-:W-:-:S04]  /*140e30*/  LEA R32, P0, R13, R16, 0x3 ;  /* 0x000000100d207211 */ /* 0x004fc800078018ff */
[----:B------:R-:W-:-:S05]  /*140e40*/  LEA.HI.X R33, R13, R17, R12, 0x3, P0 ;  /* 0x000000110d217211 */ /* 0x000fca00000f1c0c */
[----:B------:R-:W2:Y:S04]  /*140e50*/  LD.E.64 R24, desc[UR6][R32.64] ;  /* 0x0000000620187980 */ /* 0x000ea8000c101b00 */
[----:B------:R-:W4:Y:S04]  /*140e60*/  LD.E.64 R26, desc[UR6][R32.64+0x8] ;  /* 0x00000806201a7980 */ /* 0x000f28000c101b00 */
[----:B------:R-:W5:Y:S04]  /*140e70*/  LD.E.64 R20, desc[UR6][R32.64+0x10] ;  /* 0x0000100620147980 */ /* 0x000f68000c101b00 */
        /* <DEDUP_REMOVED lines=151> */
.L_x_4928:
        /* <DEDUP_REMOVED lines=18> */
[----:B------:R-:W-:Y:S02]  /*141910*/  IMAD R27, R27, -0x61c8864f, RZ ;  /* 0x9e3779b11b1b7824 */ /* 0x000fe400078e02ff */
[----:B----4-:R-:W-:Y:S02]  /*141920*/  IMAD R25, R25, -0x61c8864f, RZ ;  /* 0x9e3779b119197824 */ /* 0x010fe400078e02ff */
[----:B------:R-:W-:Y:S01]  /*141930*/  IMAD.IADD R26, R29, 0x1, R27 ;  /* 0x000000011d1a7824 */ /* 0x000fe200078e021b */
[----:B------:R-:W-:Y:S01]  /*141940*/  LEA R27, P0, R28, R28, 0xd ;  /* 0x0000001c1c1b7211 */ /* 0x000fe200078068ff */
        /* <DEDUP_REMOVED lines=63> */
.L_x_4930:
        /* <DEDUP_REMOVED lines=49> */
.L_x_4931:
[----:B------:R-:W-:Y:S05]  /*142050*/  BRA.U !UP1, `(.L_x_4927) ;  /* 0x00000001095c7547 */ /* 0x000fea000b800000 */
[----:B--2---:R-:W-:-:S04]  /*142060*/  LEA R20, P0, R13, R16, 0x3 ;  /* 0x000000100d147211 */ /* 0x004fc800078018ff */
        /* <DEDUP_REMOVED lines=22> */
.L_x_4927:
[----:B------:R-:W-:-:S04]  /*1421d0*/  ISETP.GE.U32.AND P0, PT, R10, R29, PT ;  /* 0x0000001d0a00720c */ /* 0x000fc80003f06070 */
[----:B------:R-:W-:-:S04]  /*1421e0*/  ISETP.GE.U32.AND.EX P0, PT, R11, R28, PT, P0 ;  /* 0x0000001c0b00720c */ /* 0x000fc80003f06100 */
[----:B------:R-:W-:Y:S01]  /*1421f0*/  PLOP3.LUT P0, PT, P0, PT, PT, 0x8, 0x80 ;  /* 0x000000000080781c */ /* 0x000fe2000070e170 */
[----:B------:R-:W-:-:S12]  /*142200*/  BRA `(.L_x_4914) ;  /* 0x00000000006c7947 */ /* 0x000fd80003800000 */
.L_x_4921:
[----:B------:R-:W0:Y:S01]  /*142210*/  LDCU UR4, c[0x0][0x3c8] ;  /* 0x00007900ff0477ac */ /* 0x000e220008000800 */
[----:B------:R-:W-:Y:S01]  /*142220*/  PLOP3.LUT P0, PT, PT, PT, PT, 0x8, 0x80 ;  /* 0x000000000080781c */ /* 0x000fe20003f0e170 */
[----:B0-----:R-:W-:-:S09]  /*142230*/  UISETP.NE.AND UP0, UPT, UR4, URZ, UPT ;  /* 0x000000ff0400728c */ /* 0x001fd2000bf05270 */
[----:B------:R-:W-:Y:S05]  /*142240*/  BRA.U !UP0, `(.L_x_4914) ;  /* 0x00000001085c7547 */ /* 0x000fea000b800000 */
[----:B------:R-:W-:Y:S02]  /*142250*/  IMAD.MOV.U32 R21, RZ, RZ, RZ ;  /* 0x000000ffff157224 */ /* 0x000fe400078e00ff */
[----:B------:R-:W-:-:S07]  /*142260*/  IMAD.MOV.U32 R22, RZ, RZ, RZ ;  /* 0x000000ffff167224 */ /* 0x000fce00078e00ff */
.L_x_4932:
        /* <DEDUP_REMOVED lines=21> */
.L_x_4914:
[----:B------:R-:W-:Y:S05]  /*1423c0*/  BSYNC.RECONVERGENT B0 ;  /* 0x0000000000007941 */ /* 0x000fea0003800200 */
.L_x_4913:
[----:B------:R-:W4:Y:S01]  /*1423d0*/  S2UR UR5, SR_CgaCtaId ;  /* 0x00000000000579c3 */ /* 0x000f220000008800 */
[----:B------:R-:W-:Y:S01]  /*1423e0*/  VIADD R33, R7, 0x1 ;  /* 0x0000000107217836 */ /* 0x000fe20000000000 */
[----:B------:R-:W-:Y:S01]  /*1423f0*/  UMOV UR4, 0x400 ;  /* 0x0000040000047882 */ /* 0x000fe20000000000 */
[----:B------:R-:W-:Y:S01]  /*142400*/  @!P0 IMAD.MOV R33, RZ, RZ, R7 ;  /* 0x000000ffff218224 */ /* 0x000fe200078e0207 */
[----:B------:R-:W-:Y:S01]  /*142410*/  BSSY.RECONVERGENT B0, `(.L_x_4933) ;  /* 0x0000413000007945 */ /* 0x000fe20003800200 */
[----:B0-----:R-:W-:Y:S01]  /*142420*/  VIADD R10, R6, 0x1 ;  /* 0x00000001060a7836 */ /* 0x001fe20000000000 */
[----:B--23--:R-:W-:Y:S01]  /*142430*/  SEL R7, R19, R17, P0 ;  /* 0x0000001113077207 */ /* 0x00cfe20000000000 */
[----:B------:R-:W-:Y:S01]  /*142440*/  @P0 IMAD.MOV R10, RZ, RZ, R6 ;  /* 0x000000ffff0a0224 */ /* 0x000fe200078e0206 */
[----:B------:R-:W-:Y:S02]  /*142450*/  ISETP.GE.AND P2, PT, R33, R9, PT ;  /* 0x000000092100720c */ /* 0x000fe40003f46270 */
[----:B------:R-:W-:Y:S01]  /*142460*/  SEL R6, R18, R16, P0 ;  /* 0x0000001012067207 */ /* 0x000fe20000000000 */
[----:B----4-:R-:W-:-:S06]  /*142470*/  ULEA UR4, UR5, UR4, 0x18 ;  /* 0x0000000405047291 */ /* 0x010fcc000f8ec0ff */
[----:B------:R-:W-:Y:S02]  /*142480*/  @!P0 LEA R11, R10, UR4, 0x3 ;  /* 0x000000040a0b8c11 */ /* 0x000fe4000f8e18ff */
[----:B-1----:R-:W-:-:S03]  /*142490*/  @P0 LEA R12, R33, UR4, 0x3 ;  /* 0x00000004210c0c11 */ /* 0x002fc6000f8e18ff */
[----:B------:R0:W1:Y:S04]  /*1424a0*/  @!P0 LDS.64 R16, [R11] ;  /* 0x000000000b108984 */ /* 0x0000680000000a00 */
[----:B------:R0:W2:Y:S01]  /*1424b0*/  @P0 LDS.64 R18, [R12] ;  /* 0x000000000c120984 */ /* 0x0000a20000000a00 */
        /* <DEDUP_REMOVED lines=24> */
.L_x_4937:
[----:B--2---:R-:W-:-:S04]  /*142640*/  LEA R22, P0, R13, R18, 0x3 ;  /* 0x000000120d167211 */ /* 0x004fc800078018ff */
        /* <DEDUP_REMOVED lines=103> */
.L_x_4936:
        /* <DEDUP_REMOVED lines=51> */
.L_x_4935:
        /* <DEDUP_REMOVED lines=19> */
.L_x_4940:
[----:B-1----:R-:W-:-:S04]  /*143120*/  LEA R20, P0, R13, R16, 0x3 ;  /* 0x000000100d147211 */ /* 0x002fc800078018ff */
        /* <DEDUP_REMOVED lines=103> */
.L_x_4939:
        /* <DEDUP_REMOVED lines=51> */
.L_x_4938:
        /* <DEDUP_REMOVED lines=19> */
.L_x_4944:
[----:B--2---:R-:W-:-:S04]  /*143c00*/  LEA R20, P0, R32, R18, 0x3 ;  /* 0x0000001220147211 */ /* 0x004fc800078018ff */
        /* <DEDUP_REMOVED lines=154> */
.L_x_4943:
        /* <DEDUP_REMOVED lines=84> */
.L_x_4945:
        /* <DEDUP_REMOVED lines=48> */
.L_x_4946:
        /* <DEDUP_REMOVED lines=23> */
.L_x_4942:
        /* <DEDUP_REMOVED lines=15> */
.L_x_4949:
[----:B-1----:R-:W-:-:S04]  /*145050*/  LEA R30, P0, R32, R16, 0x3 ;  /* 0x00000010201e7211 */ /* 0x002fc800078018ff */
[----:B------:R-:W-:-:S05]  /*145060*/  LEA.HI.X R31, R32, R17, R13, 0x3, P0 ;  /* 0x00000011201f7211 */ /* 0x000fca00000f1c0d */
[----:B------:R-:W3:Y:S04]  /*145070*/  LD.E.64 R20, desc[UR6][R30.64] ;  /* 0x000000061e147980 */ /* 0x000ee8000c101b00 */
[----:B------:R-:W4:Y:S04]  /*145080*/  LD.E.64 R22, desc[UR6][R30.64+0x8] ;  /* 0x000008061e167980 */ /* 0x000f28000c101b00 */
[----:B------:R-:W5:Y:S01]  /*145090*/  LD.E.64 R24, desc[UR6][R30.64+0x10] ;  /* 0x000010061e187980 */ /* 0x000f62000c101b00 */
[----:B------:R-:W-:Y:S02]  /*1450a0*/  IMAD.MOV.U32 R26, RZ, RZ, R28 ;  /* 0x000000ffff1a7224 */ /* 0x000fe400078e001c */
[----:B------:R-:W-:-:S02]  /*1450b0*/  IMAD.MOV.U32 R27, RZ, RZ, R29 ;  /* 0x000000ffff1b7224 */ /* 0x000fc400078e001d */
        /* <DEDUP_REMOVED lines=56> */
[----:B------:R-:W-:Y:S01]  /*145440*/  UIADD3 UR4, UP1, UPT, UR4, 0x8, URZ ;  /* 0x0000000804047890 */ /* 0x000fe2000ff3e0ff */
[----:B------:R-:W-:-:S03]  /*145450*/  IADD3 R32, P2, PT, R32, 0x8, RZ ;  /* 0x0000000820207810 */ /* 0x000fc60007f5e0ff */
[----:B------:R-:W-:Y:S02]  /*145460*/  UIADD3.X UR5, UPT, UPT, URZ, UR5, URZ, UP1, !UPT ;  /* 0x00000005ff057290 */ /* 0x000fe40008ffe4ff */
[----:B------:R-:W-:Y:S01]  /*145470*/  UISETP.NE.U32.AND UP1, UPT, UR4, UR8, UPT ;  /* 0x000000080400728c */ /* 0x000fe2000bf25070 */
[----:B------:R-:W-:-:S03]  /*145480*/  IMAD.X R13, RZ, RZ, R13, P2 ;  /* 0x000000ffff0d7224 */ /* 0x000fc600010e060d */
[----:B0-----:R-:W-:Y:S01]  /*145490*/  UISETP.NE.AND.EX UP1, UPT, UR5, UR20, UPT, UP1 ;  /* 0x000000140500728c */ /* 0x001fe2000bf25310 */
        /* <DEDUP_REMOVED lines=86> */
.L_x_4948:
        /* <DEDUP_REMOVED lines=21> */
[----:B------:R-:W-:Y:S01]  /*145b50*/  SHF.R.U64 R28, R27, 0x7, R26 ;  /* 0x000000071b1c7819 */ /* 0x000fe2000000121a */
[----:B--2---:R-:W-:-:S03]  /*145b60*/  IMAD R23, R23, -0x61c8864f, RZ ;  /* 0x9e3779b117177824 */ /* 0x004fc600078e02ff */
        /* <DEDUP_REMOVED lines=59> */
.L_x_4950:
        /* <DEDUP_REMOVED lines=46> */
.L_x_4951:
        /* <DEDUP_REMOVED lines=21> */
.L_x_4947:
[----:B------:R-:W-:-:S04]  /*146350*/  ISETP.GE.U32.AND P0, PT, R11, R28, PT ;  /* 0x0000001c0b00720c */ /* 0x000fc80003f06070 */
[----:B------:R-:W-:-:S04]  /*146360*/  ISETP.GE.U32.AND.EX P0, PT, R12, R29, PT, P0 ;  /* 0x0000001d0c00720c */ /* 0x000fc80003f06100 */
[----:B------:R-:W-:Y:S01]  /*146370*/  PLOP3.LUT P0, PT, P0, PT, PT, 0x8, 0x80 ;  /* 0x000000000080781c */ /* 0x000fe2000070e170 */
[----:B------:R-:W-:-:S12]  /*146380*/  BRA `(.L_x_4934) ;  /* 0x00000000006c7947 */ /* 0x000fd80003800000 */
.L_x_4941:
[----:B------:R-:W0:Y:S01]  /*146390*/  LDCU UR4, c[0x0][0x3c8] ;  /* 0x00007900ff0477ac */ /* 0x000e220008000800 */
[----:B------:R-:W-:Y:S01]  /*1463a0*/  PLOP3.LUT P0, PT, PT, PT, PT, 0x8, 0x80 ;  /* 0x000000000080781c */ /* 0x000fe20003f0e170 */
[----:B0-----:R-:W-:-:S09]  /*1463b0*/  UISETP.NE.AND UP0, UPT, UR4, URZ, UPT ;  /* 0x000000ff0400728c */ /* 0x001fd2000bf05270 */
[----:B------:R-:W-:Y:S05]  /*1463c0*/  BRA.U !UP0, `(.L_x_4934) ;  /* 0x00000001085c7547 */ /* 0x000fea000b800000 */
[----:B------:R-:W-:Y:S02]  /*1463d0*/  IMAD.MOV.U32 R11, RZ, RZ, RZ ;  /* 0x000000ffff0b7224 */ /* 0x000fe400078e00ff */
[----:B------:R-:W-:-:S07]  /*1463e0*/  IMAD.MOV.U32 R22, RZ, RZ, RZ ;  /* 0x000000ffff167224 */ /* 0x000fce00078e00ff */
.L_x_4952:
        /* <DEDUP_REMOVED lines=21> */
.L_x_4934:
[----:B------:R-:W-:Y:S05]  /*146540*/  BSYNC.RECONVERGENT B0 ;  /* 0x0000000000007941 */ /* 0x000fea0003800200 */
.L_x_4933:
[----:B------:R-:W3:Y:S01]  /*146550*/  S2UR UR5, SR_CgaCtaId ;  /* 0x00000000000579c3 */ /* 0x000ee20000008800 */
[----:B------:R-:W-:Y:S01]  /*146560*/  UMOV UR4, 0x400 ;  /* 0x0000040000047882 */ /* 0x000fe20000000000 */
[----:B------:R-:W-:Y:S01]  /*146570*/  VIADD R13, R10, 0x1 ;  /* 0x000000010a0d7836 */ /* 0x000fe20000000000 */
[----:B012---:R-:W-:Y:S01]  /*146580*/  SEL R11, R19, R17, P0 ;  /* 0x00000011130b7207 */ /* 0x007fe20000000000 */
        /* <DEDUP_REMOVED lines=35> */
.L_x_4957:
        /* <DEDUP_REMOVED lines=103> */
.L_x_4956:
        /* <DEDUP_REMOVED lines=50> */
.L_x_4955:
        /* <DEDUP_REMOVED lines=17> */
.L_x_4960:
        /* <DEDUP_REMOVED lines=104> */
.L_x_4959:
        /* <DEDUP_REMOVED lines=51> */
.L_x_4958:
        /* <DEDUP_REMOVED lines=16> */
.L_x_4964:
        /* <DEDUP_REMOVED lines=153> */
.L_x_4963:
        /* <DEDUP_REMOVED lines=82> */
.L_x_4965:
        /* <DEDUP_REMOVED lines=46> */
.L_x_4966:
        /* <DEDUP_REMOVED lines=21> */
.L_x_4962:
        /* <DEDUP_REMOVED lines=13> */
.L_x_4969:
        /* <DEDUP_REMOVED lines=156> */
.L_x_4968:
        /* <DEDUP_REMOVED lines=85> */
.L_x_4970:
        /* <DEDUP_REMOVED lines=49> */
.L_x_4971:
        /* <DEDUP_REMOVED lines=24> */
.L_x_4967:
[----:B------:R-:W-:-:S04]  /*14a460*/  ISETP.GE.U32.AND P0, PT, R8, R29, PT ;  /* 0x0000001d0800720c */ /* 0x000fc80003f06070 */
[----:B------:R-:W-:-:S04]  /*14a470*/  ISETP.GE.U32.AND.EX P0, PT, R9, R28, PT, P0 ;  /* 0x0000001c0900720c */ /* 0x000fc80003f06100 */
[----:B------:R-:W-:Y:S02]  /*14a480*/  SEL R20, R18, R16, !P0 ;  /* 0x0000001012147207 */ /* 0x000fe40004000000 */
[----:B------:R-:W-:Y:S01]  /*14a490*/  SEL R21, R19, R17, !P0 ;  /* 0x0000001113157207 */ /* 0x000fe20004000000 */
[----:B------:R-:W-:Y:S06]  /*14a4a0*/  BRA `(.L_x_4954) ;  /* 0x0000000000747947 */ /* 0x000fec0003800000 */
.L_x_4961:
[----:B------:R-:W0:Y:S01]  /*14a4b0*/  LDCU UR4, c[0x0][0x3c8] ;  /* 0x00007900ff0477ac */ /* 0x000e220008000800 */
[----:B------:R-:W-:Y:S02]  /*14a4c0*/  IMAD.MOV.U32 R20, RZ, RZ, R16 ;  /* 0x000000ffff147224 */ /* 0x000fe400078e0010 */
[----:B------:R-:W-:Y:S01]  /*14a4d0*/  IMAD.MOV.U32 R21, RZ, RZ, R17 ;  /* 0x000000ffff157224 */ /* 0x000fe200078e0011 */
[----:B0-----:R-:W-:-:S09]  /*14a4e0*/  UISETP.NE.AND UP0, UPT, UR4, URZ, UPT ;  /* 0x000000ff0400728c */ /* 0x001fd2000bf05270 */
[----:B------:R-:W-:Y:S05]  /*14a4f0*/  BRA.U !UP0, `(.L_x_4954) ;  /* 0x0000000108607547 */ /* 0x000fea000b800000 */
[----:B------:R-:W-:-:S07]  /*14a500*/  CS2R R22, SRZ ;  /* 0x0000000000167805 */ /* 0x000fce000001ff00 */
.L_x_4972:
        /* <DEDUP_REMOVED lines=23> */
.L_x_4954:
[----:B------:R-:W-:Y:S05]  /*14a680*/  BSYNC.RECONVERGENT B0 ;  /* 0x0000000000007941 */ /* 0x000fea0003800200 */
.L_x_4953:
[C---:B------:R-:W-:Y:S01]  /*14a690*/  ISETP.GE.U32.AND P0, PT, R37.reuse, 0x81, PT ;  /* 0x000000812500780c */ /* 0x040fe20003f06070 */
[----:B------:R-:W-:-:S12]  /*14a6a0*/  IMAD.SHL.U32 R37, R37, 0x2, RZ ;  /* 0x0000000225257824 */ /* 0x000fd800078e00ff */
[----:B------:R-:W-:Y:S05]  /*14a6b0*/  @!P0 BRA `(.L_x_4973) ;  /* 0xfffffdb000d48947 */ /* 0x000fea000383ffff */
[----:B------:R-:W0:Y:S01]  /*14a6c0*/  S2R R8, SR_LANEID ;  /* 0x0000000000087919 */ /* 0x000e220000000000 */
[----:B------:R-:W1:Y:S01]  /*14a6d0*/  LDCU.U8 UR4, c[0x0][0x380] ;  /* 0x00007000ff0477ac */ /* 0x000e620008000000 */
[----:B------:R-:W3:Y:S01]  /*14a6e0*/  S2UR UR8, SR_CgaCtaId ;  /* 0x00000000000879c3 */ /* 0x000ee20000008800 */
[----:B------:R-:W4:Y:S01]  /*14a6f0*/  S2R R23, SR_TID.X ;  /* 0x0000000000177919 */ /* 0x000f220000002100 */
[----:B------:R-:W-:Y:S01]  /*14a700*/  UMOV UR5, 0x400 ;  /* 0x0000040000057882 */ /* 0x000fe20000000000 */
[----:B------:R-:W5:Y:S01]  /*14a710*/  S2R R35, SR_CTAID.X ;  /* 0x0000000000237919 */ /* 0x000f620000002500 */
[----:B-1----:R-:W-:-:S04]  /*14a720*/  UPRMT UR4, UR4, 0x8880, URZ ;  /* 0x0000888004047896 */ /* 0x002fc800080000ff */
[----:B------:R-:W-:Y:S02]  /*14a730*/  UISETP.NE.AND UP0, UPT, UR4, URZ, UPT ;  /* 0x000000ff0400728c */ /* 0x000fe4000bf05270 */
[----:B---3--:R-:W-:Y:S01]  /*14a740*/  ULEA UR5, UR8, UR5, 0x18 ;  /* 0x0000000508057291 */ /* 0x008fe2000f8ec0ff */
[----:B0-----:R-:W-:-:S04]  /*14a750*/  IMAD.IADD R8, R45, 0x1, R8 ;  /* 0x000000012d087824 */ /* 0x001fc800078e0208 */
[C---:B------:R-:W-:Y:S01]  /*14a760*/  VIADD R9, R8.reuse, 0x80 ;  /* 0x0000008008097836 */ /* 0x040fe20000000000 */
[CC--:B------:R-:W-:Y:S01]  /*14a770*/  LEA.HI.SX32 R24, R8.reuse, R8.reuse, 0x1b ;  /* 0x0000000808187211 */ /* 0x0c0fe200078fdaff */
[C---:B--2---:R-:W-:Y:S01]  /*14a780*/  VIADD R19, R8.reuse, 0xa0 ;  /* 0x000000a008137836 */ /* 0x044fe20000000000 */
[----:B----4-:R-:W-:Y:S01]  /*14a790*/  LOP3.LUT R23, R23, 0x1f, RZ, 0xc0, !PT ;  /* 0x0000001f17177812 */ /* 0x010fe200078ec0ff */
        /* <DEDUP_REMOVED lines=9> */
[-C--:B------:R-:W-:Y:S01]  /*14a830*/  LEA.HI.SX32 R18, R25, R8.reuse, 0x1b ;  /* 0x0000000819127211 */ /* 0x080fe200078fdaff */
[----:B-----5:R-:W-:Y:S01]  /*14a840*/  IMAD.SHL.U32 R35, R35, 0x800, RZ ;  /* 0x0000080023237824 */ /* 0x020fe200078e00ff */
        /* <DEDUP_REMOVED lines=18> */
[----:B------:R-:W5:Y:S04]  /*14a970*/  LDL.LU R28, [R1+0x4] ;  /* 0x00000400011c7983 */ /* 0x000f680000300800 */
[----:B------:R-:W5:Y:S01]  /*14a980*/  LDL.LU R26, [R1] ;  /* 0x00000000011a7983 */ /* 0x000f620000300800 */
[----:B------:R-:W0:Y:S01]  /*14a990*/  S2R R42, SR_TID.X ;  /* 0x00000000002a7919 */ /* 0x000e220000002100 */
[----:B------:R-:W1:Y:S01]  /*14a9a0*/  S2UR UR5, SR_CgaCtaId ;  /* 0x00000000000579c3 */ /* 0x000e620000008800 */
[----:B------:R-:W-:-:S02]  /*14a9b0*/  IMAD.MOV.U32 R8, RZ, RZ, R14 ;  /* 0x000000ffff087224 */ /* 0x000fc400078e000e */
[----:B------:R-:W-:Y:S01]  /*14a9c0*/  IMAD.MOV.U32 R9, RZ, RZ, R15 ;  /* 0x000000ffff097224 */ /* 0x000fe200078e000f */
[----:B------:R-:W-:Y:S02]  /*14a9d0*/  UMOV UR4, 0x400 ;  /* 0x0000040000047882 */ /* 0x000fe40000000000 */
[----:B-1----:R-:W-:Y:S01]  /*14a9e0*/  ULEA UR4, UR5, UR4, 0x18 ;  /* 0x0000000405047291 */ /* 0x002fe2000f8ec0ff */
[----:B0-----:R-:W-:Y:S01]  /*14a9f0*/  ISETP.NE.AND P0, PT, R42, RZ, PT ;  /* 0x000000ff2a00720c */ /* 0x001fe20003f05270 */
[----:B------:R-:W-:-:S04]  /*14aa00*/  IMAD.IADD R23, R23, 0x1, R45 ;  /* 0x0000000117177824 */ /* 0x000fc800078e022d */
[----:B------:R-:W-:Y:S01]  /*14aa10*/  VIADD R27, R23, 0x20 ;  /* 0x00000020171b7836 */ /* 0x000fe20000000000 */
[----:B--2---:R0:W-:Y:S02]  /*14aa20*/  STS.64 [R41], R8 ;  /* 0x0000000829007388 */ /* 0x0041e40000000a00 */
[----:B0-----:R-:W-:Y:S02]  /*14aa30*/  IMAD.MOV.U32 R8, RZ, RZ, R0 ;  /* 0x000000ffff087224 */ /* 0x001fe400078e0000 */
[----:B------:R-:W-:Y:S02]  /*14aa40*/  IMAD.MOV.U32 R9, RZ, RZ, R2 ;  /* 0x000000ffff097224 */ /* 0x000fe400078e0002 */
[----:B------:R-:W-:-:S03]  /*14aa50*/  IMAD.MOV.U32 R2, RZ, RZ, R38 ;  /* 0x000000ffff027224 */ /* 0x000fc600078e0026 */
[----:B---3--:R-:W-:Y:S04]  /*14aa60*/  STS.64 [R34+0x8], R8 ;  /* 0x0000080822007388 */ /* 0x008fe80000000a00 */
[----:B----4-:R0:W-:Y:S02]  /*14aa70*/  STS.64 [R33+0x10], R2 ;  /* 0x0000100221007388 */ /* 0x0101e40000000a00 */
[----:B0-----:R-:W-:Y:S02]  /*14aa80*/  IMAD.MOV.U32 R2, RZ, RZ, R39 ;  /* 0x000000ffff027224 */ /* 0x001fe400078e0027 */
[----:B------:R-:W-:-:S05]  /*14aa90*/  IMAD.MOV.U32 R3, RZ, RZ, R4 ;  /* 0x000000ffff037224 */ /* 0x000fca00078e0004 */
[----:B-----5:R0:W-:Y:S02]  /*14aaa0*/  STS.64 [R32+0x18], R2 ;  /* 0x0000180220007388 */ /* 0x0201e40000000a00 */
[----:B0-----:R-:W-:Y:S02]  /*14aab0*/  IMAD.MOV.U32 R2, RZ, RZ, R36 ;  /* 0x000000ffff027224 */ /* 0x001fe400078e0024 */
[----:B------:R-:W-:-:S05]  /*14aac0*/  IMAD.MOV.U32 R3, RZ, RZ, R5 ;  /* 0x000000ffff037224 */ /* 0x000fca00078e0005 */
[----:B------:R-:W-:Y:S04]  /*14aad0*/  STS.64 [R31+0x20], R2 ;  /* 0x000020021f007388 */ /* 0x000fe80000000a00 */
[----:B------:R-:W-:Y:S04]  /*14aae0*/  STS.64 [R30+0x28], R6 ;  /* 0x000028061e007388 */ /* 0x000fe80000000a00 */
[----:B------:R-:W-:Y:S04]  /*14aaf0*/  STS.64 [R28+0x30], R10 ;  /* 0x0000300a1c007388 */ /* 0x000fe80000000a00 */
        /* <DEDUP_REMOVED lines=12> */
[----:B------:R-:W2:Y:S01]  /*14abc0*/  LDS R0, [UR4+0x4200] ;  /* 0x00420004ff007984 */ /* 0x000ea20008000800 */
[----:B0-----:R-:W-:-:S02]  /*14abd0*/  VIADD R19, R23, 0x40 ;  /* 0x0000004017137836 */ /* 0x001fc40000000000 */
[C---:B-1----:R-:W-:Y:S01]  /*14abe0*/  VIADD R13, R23.reuse, 0x60 ;  /* 0x00000060170d7836 */ /* 0x042fe20000000000 */
[-C--:B--2---:R-:W-:Y:S02]  /*14abf0*/  ISETP.GE.AND P6, PT, R23, R0.reuse, PT ;  /* 0x000000001700720c */ /* 0x084fe40003fc6270 */
[----:B------:R-:W-:-:S11]  /*14ac00*/  ISETP.GE.AND P4, PT, R27, R0, PT ;  /* 0x000000001b00720c */ /* 0x000fd60003f86270 */
[----:B------:R-:W0:Y:S01]  /*14ac10*/  @!P6 LDC.64 R28, c[0x0][0x398] ;  /* 0x0000e600ff1ceb82 */ /* 0x000e220000000a00 */
[----:B------:R-:W-:Y:S02]  /*14ac20*/  ISETP.GE.AND P3, PT, R19, R0, PT ;  /* 0x000000001300720c */ /* 0x000fe40003f66270 */
[----:B------:R-:W-:-:S05]  /*14ac30*/  @!P6 IADD3 R18, P0, PT, R35, R23, RZ ;  /* 0x000000172312e210 */ /* 0x000fca0007f1e0ff */
[----:B------:R-:W1:Y:S01]  /*14ac40*/  @!P4 LDC.64 R16, c[0x0][0x398] ;  /* 0x0000e600ff10cb82 */ /* 0x000e620000000a00 */
[----:B------:R-:W-:Y:S01]  /*14ac50*/  ISETP.GE.AND P2, PT, R13, R0, PT ;  /* 0x000000000d00720c */ /* 0x000fe20003f46270 */
[----:B------:R-:W-:Y:S02]  /*14ac60*/  VIADD R19, R23, 0x80 ;  /* 0x0000008017137836 */ /* 0x000fe40000000000 */
[----:B------:R-:W-:-:S04]  /*14ac70*/  @!P6 IMAD.X R22, RZ, RZ, RZ, P0 ;  /* 0x000000ffff16e224 */ /* 0x000fc800000e06ff */
        /* <DEDUP_REMOVED lines=10> */
[----:B------:R-:W-:Y:S01]  /*14ad20*/  @!P4 IMAD.X R26, RZ, RZ, RZ, P5 ;  /* 0x000000ffff1ac224 */ /* 0x000fe200028e06ff */
[----:B------:R-:W3:Y:S01]  /*14ad30*/  @!P2 LDC.64 R18, c[0x0][0x398] ;  /* 0x0000e600ff12ab82 */ /* 0x000ee20000000a00 */
[----:B-1----:R-:W-:-:S04]  /*14ad40*/  @!P4 LEA R30, P5, R22, R16, 0x3 ;  /* 0x00000010161ec211 */ /* 0x002fc800078a18ff */
[----:B------:R-:W-:Y:S02]  /*14ad50*/  @!P4 LEA.HI.X R31, R22, R17, R26, 0x3, P5 ;  /* 0x00000011161fc211 */ /* 0x000fe400028f1c1a */
[----:B------:R-:W-:Y:S01]  /*14ad60*/  @!P3 IADD3 R22, P5, PT, R35, R23, RZ ;  /* 0x000000172316b210 */ /* 0x000fe20007fbe0ff */
[----:B------:R-:W1:Y:S04]  /*14ad70*/  @!P1 LDC.64 R26, c[0x0][0x398] ;  /* 0x0000e600ff1a9b82 */ /* 0x000e680000000a00 */
[----:B------:R-:W-:Y:S01]  /*14ad80*/  @!P3 IMAD.X R32, RZ, RZ, RZ, P5 ;  /* 0x000000ffff20b224 */ /* 0x000fe200028e06ff */
[----:B--2---:R-:W-:-:S03]  /*14ad90*/  @!P3 LEA R12, P5, R22, R12, 0x3 ;  /* 0x0000000c160cb211 */ /* 0x004fc600078a18ff */
[----:B------:R-:W2:Y:S01]  /*14ada0*/  @!P0 LDC.64 R16, c[0x0][0x398] ;  /* 0x0000e600ff108b82 */ /* 0x000ea20000000a00 */
[----:B------:R-:W-:Y:S01]  /*14adb0*/  @!P3 LEA.HI.X R13, R22, R13, R32, 0x3, P5 ;  /* 0x0000000d160db211 */ /* 0x000fe200028f1c20 */
[----:B------:R4:W-:Y:S06]  /*14adc0*/  @!P4 STG.E.64 desc[UR6][R30.64+0x100], R2 ;  /* 0x000100021e00c986 */ /* 0x0009ec000c101b06 */
[----:B0-----:R-:W0:Y:S01]  /*14add0*/  @!P6 LDC.64 R24, c[0x0][0x398] ;  /* 0x0000e600ff18eb82 */ /* 0x001e220000000a00 */
[CC--:B------:R-:W-:Y:S01]  /*14ade0*/  @!P2 IADD3 R22, P4, PT, R35.reuse, R23.reuse, RZ ;  /* 0x000000172316a210 */ /* 0x0c0fe20007f9e0ff */
[----:B------:R0:W-:Y:S03]  /*14adf0*/  @!P3 STG.E.64 desc[UR6][R12.64+0x200], R4 ;  /* 0x000200040c00b986 */ /* 0x0001e6000c101b06 */
[----:B---3--:R-:W-:Y:S01]  /*14ae00*/  @!P2 LEA R18, P3, R22, R18, 0x3 ;  /* 0x000000121612a211 */ /* 0x008fe200078618ff */
[----:B------:R-:W-:Y:S01]  /*14ae10*/  @!P2 IMAD.X R28, RZ, RZ, RZ, P4 ;  /* 0x000000ffff1ca224 */ /* 0x000fe200020e06ff */
[----:B------:R-:W-:-:S02]  /*14ae20*/  @!P1 IADD3 R29, P4, PT, R35, R23, RZ ;  /* 0x00000017231d9210 */ /* 0x000fc40007f9e0ff */
[C---:B------:R-:W-:Y:S02]  /*14ae30*/  @!P6 IADD3 R32, P5, PT, R35.reuse, R23, RZ ;  /* 0x000000172320e210 */ /* 0x040fe40007fbe0ff */
[----:B------:R-:W-:Y:S01]  /*14ae40*/  @!P2 LEA.HI.X R19, R22, R19, R28, 0x3, P3 ;  /* 0x000000131613a211 */ /* 0x000fe200018f1c1c */
[----:B------:R-:W-:Y:S01]  /*14ae50*/  @!P1 IMAD.X R22, RZ, RZ, RZ, P4 ;  /* 0x000000ffff169224 */ /* 0x000fe200020e06ff */
[----:B------:R-:W-:Y:S02]  /*14ae60*/  @!P0 IADD3 R28, P4, PT, R35, R23, RZ ;  /* 0x00000017231c8210 */ /* 0x000fe40007f9e0ff */
[C---:B-1----:R-:W-:Y:S01]  /*14ae70*/  @!P1 LEA R26, P3, R29.reuse, R26, 0x3 ;  /* 0x0000001a1d1a9211 */ /* 0x042fe200078618ff */
[----:B----4-:R-:W-:Y:S02]  /*14ae80*/  @!P6 IMAD.X R3, RZ, RZ, RZ, P5 ;  /* 0x000000ffff03e224 */ /* 0x010fe400028e06ff */
[----:B------:R-:W-:Y:S01]  /*14ae90*/  @!P0 IMAD.X R2, RZ, RZ, RZ, P4 ;  /* 0x000000ffff028224 */ /* 0x000fe200020e06ff */
        /* <DEDUP_REMOVED lines=14> */
[----:B------:R-:W-:Y:S01]  /*14af80*/  IMAD.X R0, RZ, RZ, RZ, P0 ;  /* 0x000000ffff007224 */ /* 0x000fe200000e06ff */
[----:B-1----:R-:W-:-:S04]  /*14af90*/  LEA R2, P0, R23, UR4, 0x3 ;  /* 0x0000000417027c11 */ /* 0x002fc8000f8018ff */
[----:B------:R-:W-:-:S05]  /*14afa0*/  LEA.HI.X R3, R23, UR5, R0, 0x3, P0 ;  /* 0x0000000517037c11 */ /* 0x000fca00080f1c00 */
[----:B------:R-:W-:Y:S01]  /*14afb0*/  STG.E.64 desc[UR6][R2.64+0x700], R20 ;  /* 0x0007001402007986 */ /* 0x000fe2000c101b06 */
[----:B------:R-:W-:Y:S05]  /*14afc0*/  EXIT ;  /* 0x000000000000794d */ /* 0x000fea0003800000 */
.L_x_4974:
        /* <DEDUP_REMOVED lines=13> */
[----:B------:R-:W-:Y:S01]  /*14b0a0*/  IMAD.MOV.U32 R8, RZ, RZ, R14 ;  /* 0x000000ffff087224 */ /* 0x000fe200078e000e */
[----:B-1----:R-:W-:Y:S01]  /*14b0b0*/  ULEA UR4, UR5, UR4, 0x18 ;  /* 0x0000000405047291 */ /* 0x002fe2000f8ec0ff */
[----:B------:R-:W-:-:S03]  /*14b0c0*/  IMAD.IADD R23, R23, 0x1, R45 ;  /* 0x0000000117177824 */ /* 0x000fc600078e022d */
        /* <DEDUP_REMOVED lines=12> */
[----:B------:R0:W-:Y:S04]  /*14b190*/  STS.64 [R27+0x28], R6 ;  /* 0x000028061b007388 */ /* 0x0001e80000000a00 */
        /* <DEDUP_REMOVED lines=23> */
[----:B------:R-:W-:Y:S01]  /*14b310*/  @!P5 IMAD.X R13, RZ, RZ, RZ, P0 ;  /* 0x000000ffff0dd224 */ /* 0x000fe200000e06ff */
        /* <DEDUP_REMOVED lines=12> */
[----:B------:R-:W-:Y:S01]  /*14b3e0*/  @!P6 IMAD.X R28, RZ, RZ, RZ, P5 ;  /* 0x000000ffff1ce224 */ /* 0x000fe200028e06ff */
[C---:B-1----:R-:W-:Y:S02]  /*14b3f0*/  @!P6 LEA R32, P5, R22.reuse, R26, 0x3 ;  /* 0x0000001a1620e211 */ /* 0x042fe400078a18ff */
[----:B------:R-:W-:Y:S02]  /*14b400*/  ISETP.GE.AND P0, PT, R19, R0, PT ;  /* 0x000000001300720c */ /* 0x000fe40003f06270 */
[----:B------:R-:W-:-:S02]  /*14b410*/  @!P6 LEA.HI.X R33, R22, R27, R28, 0x3, P5 ;  /* 0x0000001b1621e211 */ /* 0x000fc400028f1c1c */
[----:B------:R-:W1:Y:S01]  /*14b420*/  @!P2 LDC.64 R18, c[0x0][0x3b0] ;  /* 0x0000ec00ff12ab82 */ /* 0x000e620000000a00 */
[----:B------:R-:W-:-:S05]  /*14b430*/  @!P4 IADD3 R22, P5, PT, R35, R23, RZ ;  /* 0x000000172316c210 */ /* 0x000fca0007fbe0ff */
[----:B------:R-:W-:Y:S02]  /*14b440*/  @!P4 IMAD.X R34, RZ, RZ, RZ, P5 ;  /* 0x000000ffff22c224 */ /* 0x000fe400028e06ff */
        /* <DEDUP_REMOVED lines=9> */
[----:B------:R-:W-:-:S02]  /*14b4e0*/  @!P3 IMAD.X R24, RZ, RZ, RZ, P6 ;  /* 0x000000ffff18b224 */ /* 0x000fc400030e06ff */
[----:B------:R-:W-:-:S03]  /*14b4f0*/  @!P2 IMAD.X R30, RZ, RZ, RZ, P5 ;  /* 0x000000ffff1ea224 */ /* 0x000fc600028e06ff */
[----:B------:R-:W-:Y:S02]  /*14b500*/  @!P3 LEA.HI.X R13, R22, R13, R24, 0x3, P4 ;  /* 0x0000000d160db211 */ /* 0x000fe400020f1c18 */
[----:B------:R-:W-:Y:S02]  /*14b510*/  @!P1 IADD3 R22, P4, PT, R35, R23, RZ ;  /* 0x0000001723169210 */ /* 0x000fe40007f9e0ff */
[----:B-1----:R-:W-:-:S03]  /*14b520*/  @!P2 LEA R18, P5, R25, R18, 0x3 ;  /* 0x000000121912a211 */ /* 0x002fc600078a18ff */
[----:B--2---:R-:W-:Y:S01]  /*14b530*/  @!P1 IMAD.X R2, RZ, RZ, RZ, P4 ;  /* 0x000000ffff029224 */ /* 0x004fe200020e06ff */
[----:B------:R-:W-:Y:S01]  /*14b540*/  @!P2 LEA.HI.X R19, R25, R19, R30, 0x3, P5 ;  /* 0x000000131913a211 */ /* 0x000fe200028f1c1e */
[----:B------:R-:W-:Y:S01]  /*14b550*/  VIADD R25, R23, 0xe0 ;  /* 0x000000e017197836 */ /* 0x000fe20000000000 */
[C---:B----4-:R-:W-:Y:S02]  /*14b560*/  @!P1 LEA R26, P4, R22.reuse, R26, 0x3 ;  /* 0x0000001a161a9211 */ /* 0x050fe400078818ff */
[----:B------:R-:W-:Y:S02]  /*14b570*/  @!P0 IADD3 R3, P5, PT, R35, R23, RZ ;  /* 0x0000001723038210 */ /* 0x000fe40007fbe0ff */
[----:B------:R-:W-:Y:S02]  /*14b580*/  @!P1 LEA.HI.X R27, R22, R27, R2, 0x3, P4 ;  /* 0x0000001b161b9211 */ /* 0x000fe400020f1c02 */
[----:B------:R-:W-:Y:S01]  /*14b590*/  ISETP.GE.AND P4, PT, R25, R0, PT ;  /* 0x000000001900720c */ /* 0x000fe20003f86270 */
[----:B0-----:R-:W-:Y:S01]  /*14b5a0*/  @!P0 IMAD.X R4, RZ, RZ, RZ, P5 ;  /* 0x000000ffff048224 */ /* 0x001fe200028e06ff */
        /* <DEDUP_REMOVED lines=14> */
.L_x_4975:
        /* <DEDUP_REMOVED lines=15> */
.L_x_5004:


//--------------------- .text._ZN3cub18CUB_300001_SM_10006detail11EmptyKernelIvEEvv --------------------------
	.section	.text._ZN3cub18CUB_300001_SM_10006detail11EmptyKernelIvEEvv,"ax",@progbits
	.align	128
        .global         _ZN3cub18CUB_300001_SM_10006detail11EmptyKernelIvEEvv
        .type           _ZN3cub18CUB_300001_SM_10006detail11EmptyKernelIvEEvv,@function
        .size           _ZN3cub18CUB_300001_SM_10006detail11EmptyKernelIvEEvv,(.L_x_5005 - _ZN3cub18CUB_300001_SM_10006detail11EmptyKernelIvEEvv)
        .other          _ZN3cub18CUB_300001_SM_10006detail11EmptyKernelIvEEvv,@"STO_CUDA_ENTRY STV_DEFAULT"
_ZN3cub18CUB_300001_SM_10006detail11EmptyKernelIvEEvv:
.text._ZN3cub18CUB_300001_SM_10006detail11EmptyKernelIvEEvv:
[----:B------:R-:W-:Y:S01]  /*0000*/  LDC R1, c[0x0][0x37c] ;  /* 0x0000df00ff017b82 */ /* 0x000fe20000000800 */
[----:B------:R-:W-:Y:S05]  /*0010*/  EXIT ;  /* 0x000000000000794d */ /* 0x000fea0003800000 */
.L_x_4976:
        /* <DEDUP_REMOVED lines=14> */
.L_x_5005:


//--------------------- .text._Z14extract_columnPPmyyS_ --------------------------
	.section	.text._Z14extract_columnPPmyyS_,"ax",@progbits
	.align	128
        .global         _Z14extract_columnPPmyyS_
        .type           _Z14extract_columnPPmyyS_,@function
        .size           _Z14extract_columnPPmyyS_,(.L_x_5006 - _Z14extract_columnPPmyyS_)
        .other          _Z14extract_columnPPmyyS_,@"STO_CUDA_ENTRY STV_DEFAULT"
_Z14extract_columnPPmyyS_:
.text._Z14extract_columnPPmyyS_:
[----:B------:R-:W-:Y:S01]  /*0000*/  LDC R1, c[0x0][0x37c] ;  /* 0x0000df00ff017b82 */ /* 0x000fe20000000800 */
[----:B------:R-:W0:Y:S07]  /*0010*/  S2R R3, SR_TID.X ;  /* 0x0000000000037919 */ /* 0x000e2e0000002100 */
[----:B------:R-:W0:Y:S01]  /*0020*/  S2UR UR4, SR_CTAID.X ;  /* 0x00000000000479c3 */ /* 0x000e220000002500 */
[----:B------:R-:W1:Y:S07]  /*0030*/  LDCU.64 UR8, c[0x0][0x388] ;  /* 0x00007100ff0877ac */ /* 0x000e6e0008000a00 */
[----:B------:R-:W0:Y:S02]  /*0040*/  LDC R4, c[0x0][0x360] ;  /* 0x0000d800ff047b82 */ /* 0x000e240000000800 */
[----:B0-----:R-:W-:-:S05]  /*0050*/  IMAD R0, R4, UR4, R3 ;  /* 0x0000000404007c24 */ /* 0x001fca000f8e0203 */
[----:B-1----:R-:W-:Y:S02]  /*0060*/  ISETP.GE.U32.AND P0, PT, R0, UR8, PT ;  /* 0x0000000800007c0c */ /* 0x002fe4000bf06070 */
[----:B------:R-:W-:-:S04]  /*0070*/  SHF.R.S32.HI R5, RZ, 0x1f, R0 ;  /* 0x0000001fff057819 */ /* 0x000fc80000011400 */
[----:B------:R-:W-:-:S13]  /*0080*/  ISETP.GE.U32.AND.EX P0, PT, R5, UR9, PT, P0 ;  /* 0x0000000905007c0c */ /* 0x000fda000bf06100 */
[----:B------:R-:W-:Y:S05]  /*0090*/  @P0 EXIT ;  /* 0x000000000000094d */ /* 0x000fea0003800000 */
[----:B------:R-:W0:Y:S01]  /*00a0*/  LDC.64 R2, c[0x0][0x390] ;  /* 0x0000e400ff027b82 */ /* 0x000e220000000a00 */
[----:B------:R-:W1:Y:S01]  /*00b0*/  LDCU UR4, c[0x0][0x370] ;  /* 0x00006e00ff0477ac */ /* 0x000e620008000800 */
[----:B------:R-:W-:Y:S02]  /*00c0*/  IMAD.MOV.U32 R11, RZ, RZ, R0 ;  /* 0x000000ffff0b7224 */ /* 0x000fe400078e0000 */
[----:B------:R-:W-:Y:S01]  /*00d0*/  IMAD.MOV.U32 R10, RZ, RZ, R5 ;  /* 0x000000ffff0a7224 */ /* 0x000fe200078e0005 */
[----:B------:R-:W2:Y:S01]  /*00e0*/  LDCU.64 UR6, c[0x0][0x358] ;  /* 0x00006b00ff0677ac */ /* 0x000ea20008000a00 */
[----:B------:R-:W3:Y:S01]  /*00f0*/  LDCU.64 UR10, c[0x0][0x380] ;  /* 0x00007000ff0a77ac */ /* 0x000ee20008000a00 */
[----:B------:R-:W4:Y:S01]  /*0100*/  LDCU.64 UR12, c[0x0][0x398] ;  /* 0x00007300ff0c77ac */ /* 0x000f220008000a00 */
[----:B-1----:R-:W-:Y:S01]  /*0110*/  IMAD R0, R4, UR4, RZ ;  /* 0x0000000404007c24 */ /* 0x002fe2000f8e02ff */
[----:B0-234-:R-:W-:-:S07]  /*0120*/  SHF.L.U64.HI R3, R2, 0x3, R3 ;  /* 0x0000000302037819 */ /* 0x01dfce0000010203 */
.L_x_4977:
[C---:B0-----:R-:W-:Y:S01]  /*0130*/  IMAD.SHL.U32 R8, R11.reuse, 0x8, RZ ;  /* 0x000000080b087824 */ /* 0x041fe200078e00ff */
[----:B------:R-:W-:-:S04]  /*0140*/  SHF.L.U64.HI R9, R11, 0x3, R10 ;  /* 0x000000030b097819 */ /* 0x000fc8000001020a */
[----:B------:R-:W-:-:S04]  /*0150*/  IADD3 R6, P0, PT, R8, UR10, RZ ;  /* 0x0000000a08067c10 */ /* 0x000fc8000ff1e0ff */
[----:B------:R-:W-:-:S05]  /*0160*/  IADD3.X R7, PT, PT, R9, UR11, RZ, P0, !PT ;  /* 0x0000000b09077c10 */ /* 0x000fca00087fe4ff */
[----:B------:R-:W2:Y:S02]  /*0170*/  LDG.E.64 R4, desc[UR6][R6.64] ;  /* 0x0000000606047981 */ /* 0x000ea4000c1e1b00 */
[----:B--2---:R-:W-:-:S05]  /*0180*/  LEA R4, P0, R2, R4, 0x3 ;  /* 0x0000000402047211 */ /* 0x004fca00078018ff */
[----:B------:R-:W-:-:S06]  /*0190*/  IMAD.X R5, R5, 0x1, R3, P0 ;  /* 0x0000000105057824 */ /* 0x000fcc00000e0603 */
[----:B------:R-:W2:Y:S01]  /*01a0*/  LDG.E.64 R4, desc[UR6][R4.64] ;  /* 0x0000000604047981 */ /* 0x000ea2000c1e1b00 */
[----:B------:R-:W-:-:S04]  /*01b0*/  IADD3 R8, P0, PT, R8, UR12, RZ ;  /* 0x0000000c08087c10 */ /* 0x000fc8000ff1e0ff */
[----:B------:R-:W-:Y:S02]  /*01c0*/  IADD3.X R9, PT, PT, R9, UR13, RZ, P0, !PT ;  /* 0x0000000d09097c10 */ /* 0x000fe400087fe4ff */
[----:B------:R-:W-:-:S04]  /*01d0*/  IADD3 R11, P0, PT, R0, R11, RZ ;  /* 0x0000000b000b7210 */ /* 0x000fc80007f1e0ff */
[----:B------:R-:W-:Y:S02]  /*01e0*/  LEA.HI.X.SX32 R10, R0, R10, 0x1, P0 ;  /* 0x0000000a000a7211 */ /* 0x000fe400000f0eff */
[----:B------:R-:W-:-:S04]  /*01f0*/  ISETP.GE.U32.AND P0, PT, R11, UR8, PT ;  /* 0x000000080b007c0c */ /* 0x000fc8000bf06070 */
[----:B------:R-:W-:Y:S01]  /*0200*/  ISETP.GE.U32.AND.EX P0, PT, R10, UR9, PT, P0 ;  /* 0x000000090a007c0c */ /* 0x000fe2000bf06100 */
[----:B--2---:R0:W-:-:S12]  /*0210*/  STG.E.64 desc[UR6][R8.64], R4 ;  /* 0x0000000408007986 */ /* 0x0041d8000c101b06 */
[----:B------:R-:W-:Y:S05]  /*0220*/  @!P0 BRA `(.L_x_4977) ;  /* 0xfffffffc00c08947 */ /* 0x000fea000383ffff */
[----:B------:R-:W-:Y:S05]  /*0230*/  EXIT ;  /* 0x000000000000794d */ /* 0x000fea0003800000 */
.L_x_4978:
        /* <DEDUP_REMOVED lines=12> */
.L_x_5006:


//--------------------- .text._Z12compute_hashPPmyyS_ --------------------------
	.section	.text._Z12compute_hashPPmyyS_,"ax",@progbits
	.align	128
        .global         _Z12compute_hashPPmyyS_
        .type           _Z12compute_hashPPmyyS_,@function
        .size           _Z12compute_hashPPmyyS_,(.L_x_5007 - _Z12compute_hashPPmyyS_)
        .other          _Z12compute_hashPPmyyS_,@"STO_CUDA_ENTRY STV_DEFAULT"
_Z12compute_hashPPmyyS_:
.text._Z12compute_hashPPmyyS_:
        /* <DEDUP_REMOVED lines=10> */
[----:B------:R-:W0:Y:S01]  /*00a0*/  LDCU.64 UR4, c[0x0][0x390] ;  /* 0x00007200ff0477ac */ /* 0x000e220008000a00 */
[----:B------:R-:W1:Y:S01]  /*00b0*/  LDCU UR6, c[0x0][0x370] ;  /* 0x00006e00ff0677ac */ /* 0x000e620008000800 */
[----:B------:R-:W2:Y:S01]  /*00c0*/  LDCU.64 UR8, c[0x0][0x358] ;  /* 0x00006b00ff0877ac */ /* 0x000ea20008000a00 */
[----:B0-----:R-:W-:-:S04]  /*00d0*/  UISETP.NE.U32.AND UP0, UPT, UR4, URZ, UPT ;  /* 0x000000ff0400728c */ /* 0x001fc8000bf05070 */
[----:B------:R-:W-:Y:S01]  /*00e0*/  UISETP.NE.AND.EX UP0, UPT, UR5, URZ, UPT, UP0 ;  /* 0x000000ff0500728c */ /* 0x000fe2000bf05300 */
[----:B-1----:R-:W-:-:S05]  /*00f0*/  IMAD R0, R0, UR6, RZ ;  /* 0x0000000600007c24 */ /* 0x002fca000f8e02ff */
[----:B------:R-:W-:-:S03]  /*0100*/  SHF.R.S32.HI R5, RZ, 0x1f, R0 ;  /* 0x0000001fff057819 */ /* 0x000fc60000011400 */
[----:B--2---:R-:W-:Y:S05]  /*0110*/  BRA.U UP0, `(.L_x_4979) ;  /* 0x0000000100287547 */ /* 0x004fea000b800000 */
[----:B------:R-:W0:Y:S02]  /*0120*/  LDCU.64 UR4, c[0x0][0x398] ;  /* 0x00007300ff0477ac */ /* 0x000e240008000a00 */
.L_x_4980:
[----:B0-----:R-:W-:-:S04]  /*0130*/  LEA R6, P0, R3, UR4, 0x3 ;  /* 0x0000000403067c11 */ /* 0x001fc8000f8018ff */
[----:B------:R-:W-:Y:S02]  /*0140*/  LEA.HI.X R7, R3, UR5, R2, 0x3, P0 ;  /* 0x0000000503077c11 */ /* 0x000fe400080f1c02 */
[----:B------:R-:W-:-:S03]  /*0150*/  IADD3 R3, P0, PT, R0, R3, RZ ;  /* 0x0000000300037210 */ /* 0x000fc60007f1e0ff */
[----:B------:R1:W-:Y:S02]  /*0160*/  STG.E.64 desc[UR8][R6.64], RZ ;  /* 0x000000ff06007986 */ /* 0x0003e4000c101b08 */
[----:B------:R-:W-:Y:S01]  /*0170*/  IMAD.X R2, R5, 0x1, R2, P0 ;  /* 0x0000000105027824 */ /* 0x000fe200000e0602 */
[----:B------:R-:W-:-:S04]  /*0180*/  ISETP.GE.U32.AND P0, PT, R3, UR10, PT ;  /* 0x0000000a03007c0c */ /* 0x000fc8000bf06070 */
[----:B------:R-:W-:-:S13]  /*0190*/  ISETP.GE.U32.AND.EX P0, PT, R2, UR11, PT, P0 ;  /* 0x0000000b02007c0c */ /* 0x000fda000bf06100 */
[----:B-1----:R-:W-:Y:S05]  /*01a0*/  @!P0 BRA `(.L_x_4980) ;  /* 0xfffffffc00e08947 */ /* 0x002fea000383ffff */
[----:B------:R-:W-:Y:S05]  /*01b0*/  EXIT ;  /* 0x000000000000794d */ /* 0x000fea0003800000 */
.L_x_4979:
[----:B------:R-:W-:Y:S02]  /*01c0*/  ULOP3.LUT UR10, UR4, 0x7, URZ, 0xc0, !UPT ;  /* 0x00000007040a7892 */ /* 0x000fe4000f8ec0ff */
[----:B------:R-:W-:Y:S02]  /*01d0*/  ULOP3.LUT UR7, UR4, 0x3, URZ, 0xc0, !UPT ;  /* 0x0000000304077892 */ /* 0x000fe4000f8ec0ff */
[----:B------:R-:W-:-:S12]  /*01e0*/  ULOP3.LUT UR4, UR4, 0xfffffff8, URZ, 0xc0, !UPT ;  /* 0xfffffff804047892 */ /* 0x000fd8000f8ec0ff */
.L_x_4986:
[----:B------:R-:W0:Y:S01]  /*01f0*/  LDCU.64 UR12, c[0x0][0x380] ;  /* 0x00007000ff0c77ac */ /* 0x000e220008000a00 */
[----:B------:R-:W1:Y:S01]  /*0200*/  LDC.64 R8, c[0x0][0x390] ;  /* 0x0000e400ff087b82 */ /* 0x000e620000000a00 */
[----:B0-----:R-:W-:-:S04]  /*0210*/  LEA R6, P0, R3, UR12, 0x3 ;  /* 0x0000000c03067c11 */ /* 0x001fc8000f8018ff */
[----:B------:R-:W-:-:S06]  /*0220*/  LEA.HI.X R7, R3, UR13, R2, 0x3, P0 ;  /* 0x0000000d03077c11 */ /* 0x000fcc00080f1c02 */
[----:B------:R-:W5:Y:S01]  /*0230*/  LDG.E.64 R6, desc[UR8][R6.64] ;  /* 0x0000000806067981 */ /* 0x000f62000c1e1b00 */
[----:B-1----:R-:W-:Y:S01]  /*0240*/  ISETP.GE.U32.AND P0, PT, R8, 0x8, PT ;  /* 0x000000080800780c */ /* 0x002fe20003f06070 */
[----:B------:R-:W-:Y:S01]  /*0250*/  IMAD.MOV.U32 R4, RZ, RZ, RZ ;  /* 0x000000ffff047224 */ /* 0x000fe200078e00ff */
[----:B------:R-:W-:Y:S02]  /*0260*/  CS2R R14, SRZ ;  /* 0x00000000000e7805 */ /* 0x000fe4000001ff00 */
[----:B------:R-:W-:Y:S01]  /*0270*/  ISETP.GE.U32.AND.EX P0, PT, R9, RZ, PT, P0 ;  /* 0x000000ff0900720c */ /* 0x000fe20003f06100 */
[----:B------:R-:W-:-:S12]  /*0280*/  IMAD.MOV.U32 R9, RZ, RZ, RZ ;  /* 0x000000ffff097224 */ /* 0x000fd800078e00ff */
[----:B------:R-:W-:Y:S05]  /*0290*/  @!P0 BRA `(.L_x_4981) ;  /* 0x00000008007c8947 */ /* 0x000fea0003800000 */
[----:B------:R-:W0:Y:S01]  /*02a0*/  LDC R9, c[0x0][0x394] ;  /* 0x0000e500ff097b82 */ /* 0x000e220000000800 */
[----:B-----5:R-:W-:Y:S02]  /*02b0*/  IADD3 R12, P0, PT, R6, 0x20, RZ ;  /* 0x00000020060c7810 */ /* 0x020fe40007f1e0ff */
[----:B------:R-:W-:Y:S01]  /*02c0*/  CS2R R14, SRZ ;  /* 0x00000000000e7805 */ /* 0x000fe2000001ff00 */
[----:B------:R-:W-:Y:S02]  /*02d0*/  IMAD.U32 R4, RZ, RZ, UR4 ;  /* 0x00000004ff047e24 */ /* 0x000fe4000f8e00ff */
[----:B------:R-:W-:Y:S02]  /*02e0*/  IMAD.X R13, RZ, RZ, R7, P0 ;  /* 0x000000ffff0d7224 */ /* 0x000fe400000e0607 */
[----:B0-----:R-:W-:-:S07]  /*02f0*/  IMAD.MOV.U32 R26, RZ, RZ, R9 ;  /* 0x000000ffff1a7224 */ /* 0x001fce00078e0009 */
.L_x_4982:
[----:B------:R-:W2:Y:S04]  /*0300*/  LDG.E.64 R18, desc[UR8][R12.64+-0x20] ;  /* 0xffffe0080c127981 */ /* 0x000ea8000c1e1b00 */
[----:B------:R-:W3:Y:S04]  /*0310*/  LDG.E.64 R16, desc[UR8][R12.64+-0x18] ;  /* 0xffffe8080c107981 */ /* 0x000ee8000c1e1b00 */
[----:B------:R-:W4:Y:S04]  /*0320*/  LDG.E.64 R22, desc[UR8][R12.64+-0x10] ;  /* 0xfffff0080c167981 */ /* 0x000f28000c1e1b00 */
[----:B------:R-:W5:Y:S04]  /*0330*/  LDG.E.64 R10, desc[UR8][R12.64+-0x8] ;  /* 0xfffff8080c0a7981 */ /* 0x000f68000c1e1b00 */
[----:B------:R-:W5:Y:S01]  /*0340*/  LDG.E.64 R20, desc[UR8][R12.64] ;  /* 0x000000080c147981 */ /* 0x000f62000c1e1b00 */
[----:B--2---:R-:W-:-:S02]  /*0350*/  IMAD R19, R19, -0x61c8864f, RZ ;  /* 0x9e3779b113137824 */ /* 0x004fc400078e02ff */
[----:B------:R-:W-:-:S04]  /*0360*/  IMAD.WIDE.U32 R14, R18, -0x61c8864f, R14 ;  /* 0x9e3779b1120e7825 */ /* 0x000fc800078e000e */
[----:B------:R-:W-:Y:S01]  /*0370*/  IMAD.IADD R15, R15, 0x1, R19 ;  /* 0x000000010f0f7824 */ /* 0x000fe200078e0213 */
[C---:B------:R-:W-:Y:S01]  /*0380*/  LEA R24, P0, R14.reuse, R14, 0xd ;  /* 0x0000000e0e187211 */ /* 0x040fe200078068ff */
[----:B------:R-:W2:Y:S03]  /*0390*/  LDG.E.64 R18, desc[UR8][R12.64+0x8] ;  /* 0x000008080c127981 */ /* 0x000ea6000c1e1b00 */
        /* <DEDUP_REMOVED lines=15> */
[----:B------:R-:W3:Y:S02]  /*0490*/  LDG.E.64 R16, desc[UR8][R12.64+0x10] ;  /* 0x000010080c107981 */ /* 0x000ee4000c1e1b00 */
        /* <DEDUP_REMOVED lines=15> */
[----:B------:R0:W3:Y:S01]  /*0590*/  LDG.E.64 R14, desc[UR8][R12.64+0x18] ;  /* 0x000018080c0e7981 */ /* 0x0000e2000c1e1b00 */
[----:B----4-:R-:W-:Y:S02]  /*05a0*/  IMAD R23, R23, -0x61c8864f, RZ ;  /* 0x9e3779b117177824 */ /* 0x010fe400078e02ff */
[----:B------:R-:W-:-:S04]  /*05b0*/  IMAD.WIDE.U32 R24, R22, -0x61c8864f, R24 ;  /* 0x9e3779b116187825 */ /* 0x000fc800078e0018 */
[----:B------:R-:W-:Y:S01]  /*05c0*/  IMAD.IADD R23, R25, 0x1, R23 ;  /* 0x0000000119177824 */ /* 0x000fe200078e0217 */
[----:B------:R-:W-:Y:S01]  /*05d0*/  LEA R22, P0, R24, R24, 0xd ;  /* 0x0000001818167211 */ /* 0x000fe200078068ff */
[----:B-----5:R-:W-:Y:S01]  /*05e0*/  IMAD R11, R11, -0x61c8864f, RZ ;  /* 0x9e3779b10b0b7824 */ /* 0x020fe200078e02ff */
[----:B0-----:R-:W-:Y:S01]  /*05f0*/  IADD3 R12, P1, PT, R12, 0x40, RZ ;  /* 0x000000400c0c7810 */ /* 0x001fe20007f3e0ff */
[----:B------:R-:W-:Y:S01]  /*0600*/  IMAD R21, R21, -0x61c8864f, RZ ;  /* 0x9e3779b115157824 */ /* 0x000fe200078e02ff */
[----:B------:R-:W-:-:S03]  /*0610*/  LEA.HI.X R23, R24, R23, R23, 0xd, P0 ;  /* 0x0000001718177211 */ /* 0x000fc600000f6c17 */
[----:B------:R-:W-:Y:S01]  /*0620*/  IMAD.X R13, RZ, RZ, R13, P1 ;  /* 0x000000ffff0d7224 */ /* 0x000fe200008e060d */
        /* <DEDUP_REMOVED lines=89> */
[----:B------:R-:W-:Y:S02]  /*0bc0*/  IADD3 R4, P0, PT, R4, -0x8, RZ ;  /* 0xfffffff804047810 */ /* 0x000fe40007f1e0ff */
[----:B------:R-:W-:Y:S02]  /*0bd0*/  SHF.R.U64 R15, R10, 0x11, R11 ;  /* 0x000000110a0f7819 */ /* 0x000fe4000000120b */
[----:B------:R-:W-:Y:S02]  /*0be0*/  IADD3.X R26, PT, PT, R26, -0x1, RZ, P0, !PT ;  /* 0xffffffff1a1a7810 */ /* 0x000fe400007fe4ff */
[----:B------:R-:W-:Y:S02]  /*0bf0*/  ISETP.NE.U32.AND P0, PT, R4, RZ, PT ;  /* 0x000000ff0400720c */ /* 0x000fe40003f05070 */
[----:B------:R-:W-:-:S02]  /*0c00*/  LOP3.LUT R15, R15, R10, RZ, 0x3c, !PT ;  /* 0x0000000a0f0f7212 */ /* 0x000fc400078e3cff */
[----:B------:R-:W-:Y:S02]  /*0c10*/  ISETP.NE.AND.EX P0, PT, R26, RZ, PT, P0 ;  /* 0x000000ff1a00720c */ /* 0x000fe40003f05300 */
[----:B------:R-:W-:Y:S02]  /*0c20*/  SHF.R.U32.HI R10, RZ, 0x11, R11 ;  /* 0x00000011ff0a7819 */ /* 0x000fe4000001160b */
[----:B------:R-:W-:Y:S02]  /*0c30*/  LEA R14, P2, R15, R15, 0x5 ;  /* 0x0000000f0f0e7211 */ /* 0x000fe400078428ff */
[----:B------:R-:W-:-:S04]  /*0c40*/  LOP3.LUT R10, R10, R11, RZ, 0x3c, !PT ;  /* 0x0000000b0a0a7212 */ /* 0x000fc800078e3cff */
[----:B------:R-:W-:-:S03]  /*0c50*/  LEA.HI.X R15, R15, R10, R10, 0x5, P2 ;  /* 0x0000000a0f0f7211 */ /* 0x000fc600010f2c0a */
[----:B------:R-:W-:Y:S05]  /*0c60*/  @P0 BRA `(.L_x_4982) ;  /* 0xfffffff400a40947 */ /* 0x000fea000383ffff */
[----:B------:R-:W-:Y:S02]  /*0c70*/  IMAD.MOV.U32 R4, RZ, RZ, R9 ;  /* 0x000000ffff047224 */ /* 0x000fe400078e0009 */
[----:B------:R-:W-:-:S07]  /*0c80*/  IMAD.U32 R9, RZ, RZ, UR4 ;  /* 0x00000004ff097e24 */ /* 0x000fce000f8e00ff */
.L_x_4981:
[----:B------:R-:W-:-:S04]  /*0c90*/  UISETP.NE.U32.AND UP0, UPT, UR10, URZ, UPT ;  /* 0x000000ff0a00728c */ /* 0x000fc8000bf05070 */
[----:B------:R-:W-:-:S09]  /*0ca0*/  UISETP.NE.AND.EX UP0, UPT, URZ, URZ, UPT, UP0 ;  /* 0x000000ffff00728c */ /* 0x000fd2000bf05300 */
        /* <DEDUP_REMOVED lines=8> */
[----:B-----5:R-:W-:-:S04]  /*0d30*/  LEA R20, P0, R9, R6, 0x3 ;  /* 0x0000000609147211 */ /* 0x020fc800078018ff */
[----:B------:R-:W-:-:S05]  /*0d40*/  LEA.HI.X R21, R9, R7, R4, 0x3, P0 ;  /* 0x0000000709157211 */ /* 0x000fca00000f1c04 */
[----:B------:R-:W2:Y:S04]  /*0d50*/  LDG.E.64 R18, desc[UR8][R20.64] ;  /* 0x0000000814127981 */ /* 0x000ea8000c1e1b00 */
[----:B------:R-:W3:Y:S04]  /*0d60*/  LDG.E.64 R16, desc[UR8][R20.64+0x8] ;  /* 0x0000080814107981 */ /* 0x000ee8000c1e1b00 */
[----:B------:R-:W4:Y:S04]  /*0d70*/  LDG.E.64 R12, desc[UR8][R20.64+0x10] ;  /* 0x00001008140c7981 */ /* 0x000f28000c1e1b00 */
[----:B------:R-:W4:Y:S01]  /*0d80*/  LDG.E.64 R10, desc[UR8][R20.64+0x18] ;  /* 0x00001808140a7981 */ /* 0x000f22000c1e1b00 */
        /* <DEDUP_REMOVED lines=70> */
.L_x_4984:
[----:B------:R-:W-:Y:S05]  /*11f0*/  BRA.U !UP1, `(.L_x_4983) ;  /* 0x0000000509047547 */ /* 0x000fea000b800000 */
[----:B------:R-:W-:Y:S01]  /*1200*/  UISETP.NE.U32.AND UP0, UPT, UR7, 0x1, UPT ;  /* 0x000000010700788c */ /* 0x000fe2000bf05070 */
[----:B------:R-:W-:-:S03]  /*1210*/  LOP3.LUT P0, RZ, R8, 0x1, RZ, 0xc0, !PT ;  /* 0x0000000108ff7812 */ /* 0x000fc6000780c0ff */
[----:B------:R-:W-:-:S09]  /*1220*/  UISETP.NE.AND.EX UP0, UPT, URZ, URZ, UPT, UP0 ;  /* 0x000000ffff00728c */ /* 0x000fd2000bf05300 */
[----:B------:R-:W-:Y:S05]  /*1230*/  BRA.U !UP0, `(.L_x_4985) ;  /* 0x0000000108a07547 */ /* 0x000fea000b800000 */
[----:B-----5:R-:W-:-:S04]  /*1240*/  LEA R12, P1, R9, R6, 0x3 ;  /* 0x00000006090c7211 */ /* 0x020fc800078218ff */
[----:B------:R-:W-:-:S05]  /*1250*/  LEA.HI.X R13, R9, R7, R4, 0x3, P1 ;  /* 0x00000007090d7211 */ /* 0x000fca00008f1c04 */
[----:B------:R-:W2:Y:S04]  /*1260*/  LDG.E.64 R16, desc[UR8][R12.64] ;  /* 0x000000080c107981 */ /* 0x000ea8000c1e1b00 */
[----:B------:R-:W3:Y:S01]  /*1270*/  LDG.E.64 R10, desc[UR8][R12.64+0x8] ;  /* 0x000008080c0a7981 */ /* 0x000ee2000c1e1b00 */
        /* <DEDUP_REMOVED lines=36> */
.L_x_4985:
[----:B------:R-:W-:Y:S05]  /*14c0*/  @!P0 BRA `(.L_x_4983) ;  /* 0x0000000000508947 */ /* 0x000fea0003800000 */
[----:B-----5:R-:W-:-:S04]  /*14d0*/  LEA R6, P0, R9, R6, 0x3 ;  /* 0x0000000609067211 */ /* 0x020fc800078018ff */
[----:B------:R-:W-:-:S06]  /*14e0*/  LEA.HI.X R7, R9, R7, R4, 0x3, P0 ;  /* 0x0000000709077211 */ /* 0x000fcc00000f1c04 */
[----:B------:R-:W2:Y:S02]  /*14f0*/  LDG.E.64 R6, desc[UR8][R6.64] ;  /* 0x0000000806067981 */ /* 0x000ea4000c1e1b00 */
        /* <DEDUP_REMOVED lines=17> */
.L_x_4983:
[----:B------:R-:W0:Y:S01]  /*1610*/  LDCU.64 UR12, c[0x0][0x398] ;  /* 0x00007300ff0c77ac */ /* 0x000e220008000a00 */
[----:B------:R-:W1:Y:S01]  /*1620*/  LDCU.64 UR14, c[0x0][0x388] ;  /* 0x00007100ff0e77ac */ /* 0x000e620008000a00 */
[----:B0----5:R-:W-:-:S04]  /*1630*/  LEA R6, P0, R3, UR12, 0x3 ;  /* 0x0000000c03067c11 */ /* 0x021fc8000f8018ff */
[----:B------:R-:W-:Y:S02]  /*1640*/  LEA.HI.X R7, R3, UR13, R2, 0x3, P0 ;  /* 0x0000000d03077c11 */ /* 0x000fe400080f1c02 */
[----:B------:R-:W-:-:S03]  /*1650*/  IADD3 R3, P0, PT, R0, R3, RZ ;  /* 0x0000000300037210 */ /* 0x000fc60007f1e0ff */
[----:B------:R0:W-:Y:S02]  /*1660*/  STG.E.64 desc[UR8][R6.64], R14 ;  /* 0x0000000e06007986 */ /* 0x0001e4000c101b08 */
[----:B------:R-:W-:Y:S01]  /*1670*/  IMAD.X R2, R5, 0x1, R2, P0 ;  /* 0x0000000105027824 */ /* 0x000fe200000e0602 */
[----:B-1----:R-:W-:-:S04]  /*1680*/  ISETP.GE.U32.AND P0, PT, R3, UR14, PT ;  /* 0x0000000e03007c0c */ /* 0x002fc8000bf06070 */
[----:B------:R-:W-:-:S13]  /*1690*/  ISETP.GE.U32.AND.EX P0, PT, R2, UR15, PT, P0 ;  /* 0x0000000f02007c0c */ /* 0x000fda000bf06100 */
[----:B0-----:R-:W-:Y:S05]  /*16a0*/  @!P0 BRA `(.L_x_4986) ;  /* 0xffffffe800d08947 */ /* 0x001fea000383ffff */
[----:B------:R-:W-:Y:S05]  /*16b0*/  EXIT ;  /* 0x000000000000794d */ /* 0x000fea0003800000 */
.L_x_4987:
        /* <DEDUP_REMOVED lines=12> */
.L_x_5007:


//--------------------- .text._Z20init_tuples_unsortedPPmS_iy --------------------------
	.section	.text._Z20init_tuples_unsortedPPmS_iy,"ax",@progbits
	.align	128
        .global         _Z20init_tuples_unsortedPPmS_iy
        .type           _Z20init_tuples_unsortedPPmS_iy,@function
        .size           _Z20init_tuples_unsortedPPmS_iy,(.L_x_5008 - _Z20init_tuples_unsortedPPmS_iy)
        .other          _Z20init_tuples_unsortedPPmS_iy,@"STO_CUDA_ENTRY STV_DEFAULT"
_Z20init_tuples_unsortedPPmS_iy:
.text._Z20init_tuples_unsortedPPmS_iy:
        /* <DEDUP_REMOVED lines=10> */
[----:B------:R-:W0:Y:S01]  /*00a0*/  LDCU UR4, c[0x0][0x370] ;  /* 0x00006e00ff0477ac */ /* 0x000e220008000800 */
[----:B------:R-:W-:Y:S02]  /*00b0*/  IMAD.MOV.U32 R9, RZ, RZ, R0 ;  /* 0x000000ffff097224 */ /* 0x000fe400078e0000 */
[----:B------:R-:W-:Y:S01]  /*00c0*/  IMAD.MOV.U32 R8, RZ, RZ, R3 ;  /* 0x000000ffff087224 */ /* 0x000fe200078e0003 */
[----:B------:R-:W1:Y:S01]  /*00d0*/  LDCU UR10, c[0x0][0x390] ;  /* 0x00007200ff0a77ac */ /* 0x000e620008000800 */
[----:B------:R-:W2:Y:S01]  /*00e0*/  LDCU.64 UR6, c[0x0][0x358] ;  /* 0x00006b00ff0677ac */ /* 0x000ea20008000a00 */
[----:B------:R-:W3:Y:S01]  /*00f0*/  LDCU.128 UR12, c[0x0][0x380] ;  /* 0x00007000ff0c77ac */ /* 0x000ee20008000c00 */
[----:B0-----:R-:W-:Y:S01]  /*0100*/  IMAD R0, R2, UR4, RZ ;  /* 0x0000000402007c24 */ /* 0x001fe2000f8e02ff */
[----:B-1----:R-:W-:-:S12]  /*0110*/  USHF.R.S32.HI UR5, URZ, 0x1f, UR10 ;  /* 0x0000001fff057899 */ /* 0x002fd8000801140a */
.L_x_4988:
[----:B------:R-:W-:Y:S01]  /*0120*/  IMAD R4, R8, UR10, RZ ;  /* 0x0000000a08047c24 */ /* 0x000fe2000f8e02ff */
[C---:B---3--:R-:W-:Y:S01]  /*0130*/  LEA R6, P1, R9.reuse, UR12, 0x3 ;  /* 0x0000000c09067c11 */ /* 0x048fe2000f8218ff */
[----:B------:R-:W-:-:S03]  /*0140*/  IMAD.WIDE.U32 R2, R9, UR10, RZ ;  /* 0x0000000a09027c25 */ /* 0x000fc6000f8e00ff */
[C---:B------:R-:W-:Y:S01]  /*0150*/  LEA.HI.X R7, R9.reuse, UR13, R8, 0x3, P1 ;  /* 0x0000000d09077c11 */ /* 0x040fe200088f1c08 */
[----:B------:R-:W-:Y:S01]  /*0160*/  IMAD R5, R9, UR5, R4 ;  /* 0x0000000509057c24 */ /* 0x000fe2000f8e0204 */
[----:B------:R-:W-:-:S03]  /*0170*/  LEA R4, P0, R2, UR14, 0x3 ;  /* 0x0000000e02047c11 */ /* 0x000fc6000f8018ff */
[----:B------:R-:W-:-:S05]  /*0180*/  IMAD.IADD R3, R3, 0x1, R5 ;  /* 0x0000000103037824 */ /* 0x000fca00078e0205 */
[----:B------:R-:W-:Y:S02]  /*0190*/  LEA.HI.X R5, R2, UR15, R3, 0x3, P0 ;  /* 0x0000000f02057c11 */ /* 0x000fe400080f1c03 */
[----:B------:R-:W-:-:S03]  /*01a0*/  IADD3 R9, P0, PT, R0, R9, RZ ;  /* 0x0000000900097210 */ /* 0x000fc60007f1e0ff */
[----:B--2---:R0:W-:Y:S01]  /*01b0*/  STG.E.64 desc[UR6][R6.64], R4 ;  /* 0x0000000406007986 */ /* 0x0041e2000c101b06 */
[----:B------:R-:W-:Y:S02]  /*01c0*/  LEA.HI.X.SX32 R8, R0, R8, 0x1, P0 ;  /* 0x0000000800087211 */ /* 0x000fe400000f0eff */
[----:B------:R-:W-:-:S04]  /*01d0*/  ISETP.GE.U32.AND P0, PT, R9, UR8, PT ;  /* 0x0000000809007c0c */ /* 0x000fc8000bf06070 */
[----:B------:R-:W-:-:S13]  /*01e0*/  ISETP.GE.U32.AND.EX P0, PT, R8, UR9, PT, P0 ;  /* 0x0000000908007c0c */ /* 0x000fda000bf06100 */
[----:B0-----:R-:W-:Y:S05]  /*01f0*/  @!P0 BRA `(.L_x_4988) ;  /* 0xfffffffc00c88947 */ /* 0x001fea000383ffff */
[----:B------:R-:W-:Y:S05]  /*0200*/  EXIT ;  /* 0x000000000000794d */ /* 0x000fea0003800000 */
.L_x_4989:
        /* <DEDUP_REMOVED lines=15> */
.L_x_5008:


//--------------------- .text._Z17radix_sort_kernelPmPiS0_ii --------------------------
	.section	.text._Z17radix_sort_kernelPmPiS0_ii,"ax",@progbits
	.align	128
        .global         _Z17radix_sort_kernelPmPiS0_ii
        .type           _Z17radix_sort_kernelPmPiS0_ii,@function
        .size           _Z17radix_sort_kernelPmPiS0_ii,(.L_x_5009 - _Z17radix_sort_kernelPmPiS0_ii)
        .other          _Z17radix_sort_kernelPmPiS0_ii,@"STO_CUDA_ENTRY STV_DEFAULT"
_Z17radix_sort_kernelPmPiS0_ii:
.text._Z17radix_sort_kernelPmPiS0_ii:
[----:B------:R-:W-:Y:S01]  /*0000*/  LDC R1, c[0x0][0x37c] ;  /* 0x0000df00ff017b82 */ /* 0x000fe20000000800 */
[----:B------:R-:W0:Y:S07]  /*0010*/  S2R R9, SR_TID.X ;  /* 0x0000000000097919 */ /* 0x000e2e0000002100 */
[----:B------:R-:W0:Y:S01]  /*0020*/  S2UR UR4, SR_CTAID.X ;  /* 0x00000000000479c3 */ /* 0x000e220000002500 */
[----:B------:R-:W1:Y:S07]  /*0030*/  LDCU.64 UR6, c[0x0][0x358] ;  /* 0x00006b00ff0677ac */ /* 0x000e6e0008000a00 */
[----:B------:R-:W0:Y:S08]  /*0040*/  LDC R8, c[0x0][0x360] ;  /* 0x0000d800ff087b82 */ /* 0x000e300000000800 */
[----:B------:R-:W2:Y:S08]  /*0050*/  LDC.64 R2, c[0x0][0x380] ;  /* 0x0000e000ff027b82 */ /* 0x000eb00000000a00 */
[----:B------:R-:W3:Y:S01]  /*0060*/  LDC.64 R6, c[0x0][0x390] ;  /* 0x0000e400ff067b82 */ /* 0x000ee20000000a00 */
[----:B0-----:R-:W-:Y:S01]  /*0070*/  IMAD R15, R8, UR4, R9 ;  /* 0x00000004080f7c24 */ /* 0x001fe2000f8e0209 */
[----:B------:R-:W0:Y:S06]  /*0080*/  LDCU UR4, c[0x0][0x39c] ;  /* 0x00007380ff0477ac */ /* 0x000e2c0008000800 */
[----:B------:R-:W4:Y:S01]  /*0090*/  LDC.64 R12, c[0x0][0x388] ;  /* 0x0000e200ff0c7b82 */ /* 0x000f220000000a00 */
[----:B--2---:R-:W-:-:S05]  /*00a0*/  IMAD.WIDE R2, R15, 0x8, R2 ;  /* 0x000000080f027825 */ /* 0x004fca00078e0202 */
[----:B-1----:R-:W2:Y:S01]  /*00b0*/  LDG.E.64 R4, desc[UR6][R2.64] ;  /* 0x0000000602047981 */ /* 0x002ea2000c1e1b00 */
[----:B------:R-:W-:Y:S01]  /*00c0*/  LOP3.LUT R0, R9, 0x1f, RZ, 0xc0, !PT ;  /* 0x0000001f09007812 */ /* 0x000fe200078ec0ff */
[----:B0-----:R-:W-:-:S06]  /*00d0*/  USHF.L.U32 UR4, UR4, 0x2, URZ ;  /* 0x0000000204047899 */ /* 0x001fcc00080006ff */
[----:B--2---:R-:W-:-:S04]  /*00e0*/  SHF.R.U64 R5, R4, UR4, R5 ;  /* 0x0000000404057c19 */ /* 0x004fc80008001205 */
[----:B------:R-:W-:-:S05]  /*00f0*/  LOP3.LUT R5, R5, 0xf, RZ, 0xc0, !PT ;  /* 0x0000000f05057812 */ /* 0x000fca00078ec0ff */
[----:B------:R-:W-:-:S04]  /*0100*/  IMAD R5, R5, R8, R0 ;  /* 0x0000000805057224 */ /* 0x000fc800078e0200 */
[----:B---3--:R-:W-:-:S05]  /*0110*/  IMAD.WIDE.U32 R6, R5, 0x4, R6 ;  /* 0x0000000405067825 */ /* 0x008fca00078e0006 */
[----:B------:R-:W2:Y:S01]  /*0120*/  LDG.E R5, desc[UR6][R6.64] ;  /* 0x0000000606057981 */ /* 0x000ea2000c1e1900 */
[----:B------:R-:W-:Y:S01]  /*0130*/  HFMA2 R19, -RZ, RZ, 0, 5.9604644775390625e-08 ;  /* 0x00000001ff137431 */ /* 0x000fe200000001ff */
[----:B--2---:R-:W-:-:S05]  /*0140*/  IADD3 R5, PT, PT, R0, R5, RZ ;  /* 0x0000000500057210 */ /* 0x004fca0007ffe0ff */
[----:B----4-:R-:W-:-:S05]  /*0150*/  IMAD.WIDE R8, R5, 0x4, R12 ;  /* 0x0000000405087825 */ /* 0x010fca00078e020c */
[----:B------:R-:W-:Y:S04]  /*0160*/  STG.E desc[UR6][R8.64], R4 ;  /* 0x0000000408007986 */ /* 0x000fe8000c101906 */
[----:B------:R-:W-:Y:S01]  /*0170*/  REDG.E.ADD.STRONG.GPU desc[UR6][R6.64], R19 ;  /* 0x000000130600798e */ /* 0x000fe2000c12e106 */
[----:B------:R-:W-:Y:S06]  /*0180*/  BAR.SYNC.DEFER_BLOCKING 0x0 ;  /* 0x0000000000007b1d */ /* 0x000fec0000010000 */
[----:B------:R-:W2:Y:S04]  /*0190*/  LDG.E R5, desc[UR6][R6.64] ;  /* 0x0000000606057981 */ /* 0x000ea8000c1e1900 */
[----:B------:R-:W3:Y:S01]  /*01a0*/  LDG.E R17, desc[UR6][R2.64] ;  /* 0x0000000602117981 */ /* 0x000ee2000c1e1900 */
[----:B--2---:R-:W-:-:S05]  /*01b0*/  IADD3 R5, PT, PT, R0, R5, RZ ;  /* 0x0000000500057210 */ /* 0x004fca0007ffe0ff */
[----:B------:R-:W-:-:S04]  /*01c0*/  IMAD.WIDE R10, R5, 0x4, R12 ;  /* 0x00000004050a7825 */ /* 0x000fc800078e020c */
[----:B------:R-:W-:Y:S01]  /*01d0*/  IMAD.WIDE R12, R15, 0x4, R12 ;  /* 0x000000040f0c7825 */ /* 0x000fe200078e020c */
[----:B---3--:R-:W-:Y:S01]  /*01e0*/  STG.E desc[UR6][R10.64], R17 ;  /* 0x000000110a007986 */ /* 0x008fe2000c101906 */
[----:B------:R-:W-:Y:S06]  /*01f0*/  BAR.SYNC.DEFER_BLOCKING 0x0 ;  /* 0x0000000000007b1d */ /* 0x000fec0000010000 */
[----:B------:R-:W2:Y:S02]  /*0200*/  LDG.E R14, desc[UR6][R12.64] ;  /* 0x000000060c0e7981 */ /* 0x000ea4000c1e1900 */
[----:B--2---:R-:W-:-:S05]  /*0210*/  SHF.R.S32.HI R15, RZ, 0x1f, R14 ;  /* 0x0000001fff0f7819 */ /* 0x004fca000001140e */
[----:B------:R-:W-:Y:S01]  /*0220*/  STG.E.64 desc[UR6][R2.64], R14 ;  /* 0x0000000e02007986 */ /* 0x000fe2000c101b06 */
[----:B------:R-:W-:Y:S05]  /*0230*/  EXIT ;  /* 0x000000000000794d */ /* 0x000fea0003800000 */
.L_x_4990:
        /* <DEDUP_REMOVED lines=12> */
.L_x_5009:


//--------------------- .nv.shared._ZN3cub18CUB_300001_SM_10006detail10radix_sort29DeviceRadixSortOnesweepKernelINS1_5radix10policy_hubImmyE10Policy1000ELNS0_9SortOrderE0EmmyiiNS1_21identity_decomposer_tEEEvPT5_SB_PT3_PKSC_PT1_PKSG_PT2_PKSK_T4_iiT6_ --------------------------
	.section	.nv.shared._ZN3cub18CUB_300001_SM_10006detail10radix_sort29DeviceRadixSortOnesweepKernelINS1_5radix10policy_hubImmyE10Policy1000ELNS0_9SortOrderE0EmmyiiNS1_21identity_decomposer_tEEEvPT5_SB_PT3_PKSC_PT1_PKSG_PT2_PKSK_T4_iiT6_,"aw",@nobits
	.sectionflags	@""
	.align	16
.nv.shared._ZN3cub18CUB_300001_SM_10006detail10radix_sort29DeviceRadixSortOnesweepKernelINS1_5radix10policy_hubImmyE10Policy1000ELNS0_9SortOrderE0EmmyiiNS1_21identity_decomposer_tEEEvPT5_SB_PT3_PKSC_PT1_PKSG_PT2_PKSK_T4_iiT6_:
	.zero		39936


//--------------------- .nv.shared.reserved.0     --------------------------
	.section	.nv.shared.reserved.0,"aw",@nobits
	.weak		__nv_reservedSMEM_offset_0_alias
	.size		__nv_reservedSMEM_offset_0_alias, 0, 64
	.other		__nv_reservedSMEM_offset_0_alias,@"STO_CUDA_RESERVED_SHARED STV_DEFAULT"
__nv_reservedSMEM_offset_0_alias:
	.zero		0
	.zero		64


//--------------------- .nv.global                --------------------------
	.section	.nv.global,"aw",@nobits
.nv.global:
	.type		_ZN34_INTERNAL_56b26f5a_4_k_cu_147401bc6thrust24THRUST_300001_SM_1000_NS12placeholders2_8E,@object
	.size		_ZN34_INTERNAL_56b26f5a_4_k_cu_147401bc6thrust24THRUST_300001_SM_1000_NS12placeholders2_8E,(_ZN34_INTERNAL_56b26f5a_4_k_cu_147401bc4cuda3std3__436_GLOBAL__N__56b26f5a_4_k_cu_147401bc6ignoreE - _ZN34_INTERNAL_56b26f5a_4_k_cu_147401bc6thrust24THRUST_300001_SM_1000_NS12placeholders2_8E)
_ZN34_INTERNAL_56b26f5a_4_k_cu_147401bc6thrust24THRUST_300001_SM_1000_NS12placeholders2_8E:
	.zero		1
	.type		_ZN34_INTERNAL_56b26f5a_4_k_cu_147401bc4cuda3std3__436_GLOBAL__N__56b26f5a_4_k_cu_147401bc6ignoreE,@object
	.size		_ZN34_INTERNAL_56b26f5a_4_k_cu_147401bc4cuda3std3__436_GLOBAL__N__56b26f5a_4_k_cu_147401bc6ignoreE,(_ZN34_INTERNAL_56b26f5a_4_k_cu_147401bc4cuda3std6ranges3__45__cpo4dataE - _ZN34_INTERNAL_56b26f5a_4_k_cu_147401bc4cuda3std3__436_GLOBAL__N__56b26f5a_4_k_cu_147401bc6ignoreE)
_ZN34_INTERNAL_56b26f5a_4_k_cu_147401bc4cuda3std3__436_GLOBAL__N__56b26f5a_4_k_cu_147401bc6ignoreE:
	.zero		1
	.type		_ZN34_INTERNAL_56b26f5a_4_k_cu_147401bc4cuda3std6ranges3__45__cpo4dataE,@object
	.size		_ZN34_INTERNAL_56b26f5a_4_k_cu_147401bc4cuda3std6ranges3__45__cpo4dataE,(_ZN34_INTERNAL_56b26f5a_4_k_cu_147401bc6thrust24THRUST_300001_SM_1000_NS6system3cpp3parE - _ZN34_INTERNAL_56b26f5a_4_k_cu_147401bc4cuda3std6ranges3__45__cpo4dataE)
_ZN34_INTERNAL_56b26f5a_4_k_cu_147401bc4cuda3std6ranges3__45__cpo4dataE:
	.zero		1
	.type		_ZN34_INTERNAL_56b26f5a_4_k_cu_147401bc6thrust24THRUST_300001_SM_1000_NS6system3cpp3parE,@object
	.size		_ZN34_INTERNAL_56b26f5a_4_k_cu_147401bc6thrust24THRUST_300001_SM_1000_NS6system3cpp3parE,(_ZN34_INTERNAL_56b26f5a_4_k_cu_147401bc4cuda3std3__45__cpo5beginE - _ZN34_INTERNAL_56b26f5a_4_k_cu_147401bc6thrust24THRUST_300001_SM_1000_NS6system3cpp3parE)
_ZN34_INTERNAL_56b26f5a_4_k_cu_147401bc6thrust24THRUST_300001_SM_1000_NS6system3cpp3parE:
	.zero		1
	.type		_ZN34_INTERNAL_56b26f5a_4_k_cu_147401bc4cuda3std3__45__cpo5beginE,@object
	.size		_ZN34_INTERNAL_56b26f5a_4_k_cu_147401bc4cuda3std3__45__cpo5beginE,(_ZN34_INTERNAL_56b26f5a_4_k_cu_147401bc4cuda3std6ranges3__45__cpo5beginE - _ZN34_INTERNAL_56b26f5a_4_k_cu_147401bc4cuda3std3__45__cpo5beginE)
_ZN34_INTERNAL_56b26f5a_4_k_cu_147401bc4cuda3std3__45__cpo5beginE:
	.zero		1
	.type		_ZN34_INTERNAL_56b26f5a_4_k_cu_147401bc4cuda3std6ranges3__45__cpo5beginE,@object
	.size		_ZN34_INTERNAL_56b26f5a_4_k_cu_147401bc4cuda3std6ranges3__45__cpo5beginE,(_ZN34_INTERNAL_56b26f5a_4_k_cu_147401bc6thrust24THRUST_300001_SM_1000_NS6deviceE - _ZN34_INTERNAL_56b26f5a_4_k_cu_147401bc4cuda3std6ranges3__45__cpo5beginE)
_ZN34_INTERNAL_56b26f5a_4_k_cu_147401bc4cuda3std6ranges3__45__cpo5beginE:
	.zero		1
	.type		_ZN34_INTERNAL_56b26f5a_4_k_cu_147401bc6thrust24THRUST_300001_SM_1000_NS6deviceE,@object
	.size		_ZN34_INTERNAL_56b26f5a_4_k_cu_147401bc6thrust24THRUST_300001_SM_1000_NS6deviceE,(_ZN34_INTERNAL_56b26f5a_4_k_cu_147401bc4cuda3std3__47nulloptE - _ZN34_INTERNAL_56b26f5a_4_k_cu_147401bc6thrust24THRUST_300001_SM_1000_NS6deviceE)
_ZN34_INTERNAL_56b26f5a_4_k_cu_147401bc6thrust24THRUST_300001_SM_1000_NS6deviceE:
	.zero		1
	.type		_ZN34_INTERNAL_56b26f5a_4_k_cu_147401bc4cuda3std3__47nulloptE,@object
	.size		_ZN34_INTERNAL_56b26f5a_4_k_cu_147401bc4cuda3std3__47nulloptE,(_ZN34_INTERNAL_56b26f5a_4_k_cu_147401bc4cuda3std6ranges3__45__cpo8distanceE - _ZN34_INTERNAL_56b26f5a_4_k_cu_147401bc4cuda3std3__47nulloptE)
_ZN34_INTERNAL_56b26f5a_4_k_cu_147401bc4cuda3std3__47nulloptE:
	.zero		1
	.type		_ZN34_INTERNAL_56b26f5a_4_k_cu_147401bc4cuda3std6ranges3__45__cpo8distanceE,@object
	.size		_ZN34_INTERNAL_56b26f5a_4_k_cu_147401bc4cuda3std6ranges3__45__cpo8distanceE,(_ZN34_INTERNAL_56b26f5a_4_k_cu_147401bc6thrust24THRUST_300001_SM_1000_NS12placeholders2_4E - _ZN34_INTERNAL_56b26f5a_4_k_cu_147401bc4cuda3std6ranges3__45__cpo8distanceE)
_ZN34_INTERNAL_56b26f5a_4_k_cu_147401bc4cuda3std6ranges3__45__cpo8distanceE:
	.zero		1
	.type		_ZN34_INTERNAL_56b26f5a_4_k_cu_147401bc6thrust24THRUST_300001_SM_1000_NS12placeholders2_4E,@object
	.size		_ZN34_INTERNAL_56b26f5a_4_k_cu_147401bc6thrust24THRUST_300001_SM_1000_NS12placeholders2_4E,(_ZN34_INTERNAL_56b26f5a_4_k_cu_147401bc4cuda3std3__45__cpo6rbeginE - _ZN34_INTERNAL_56b26f5a_4_k_cu_147401bc6thrust24THRUST_300001_SM_1000_NS12placeholders2_4E)
_ZN34_INTERNAL_56b26f5a_4_k_cu_147401bc6thrust24THRUST_300001_SM_1000_NS12placeholders2_4E:
	.zero		1
	.type		_ZN34_INTERNAL_56b26f5a_4_k_cu_147401bc4cuda3std3__45__cpo6rbeginE,@object
	.size		_ZN34_INTERNAL_56b26f5a_4_k_cu_147401bc4cuda3std3__45__cpo6rbeginE,(_ZN34_INTERNAL_56b26f5a_4_k_cu_147401bc4cuda3std6ranges3__45__cpo7advanceE - _ZN34_INTERNAL_56b26f5a_4_k_cu_147401bc4cuda3std3__45__cpo6rbeginE)
_ZN34_INTERNAL_56b26f5a_4_k_cu_147401bc4cuda3std3__45__cpo6rbeginE:
	.zero		1
	.type		_ZN34_INTERNAL_56b26f5a_4_k_cu_147401bc4cuda3std6ranges3__45__cpo7advanceE,@object
	.size		_ZN34_INTERNAL_56b26f5a_4_k_cu_147401bc4cuda3std6ranges3__45__cpo7advanceE,(_ZN34_INTERNAL_56b26f5a_4_k_cu_147401bc6thrust24THRUST_300001_SM_1000_NS12placeholders3_10E - _ZN34_INTERNAL_56b26f5a_4_k_cu_147401bc4cuda3std6ranges3__45__cpo7advanceE)
_ZN34_INTERNAL_56b26f5a_4_k_cu_147401bc4cuda3std6ranges3__45__cpo7advanceE:
	.zero		1
	.type		_ZN34_INTERNAL_56b26f5a_4_k_cu_147401bc6thrust24THRUST_300001_SM_1000_NS12placeholders3_10E,@object
	.size		_ZN34_INTERNAL_56b26f5a_4_k_cu_147401bc6thrust24THRUST_300001_SM_1000_NS12placeholders3_10E,(_ZN34_INTERNAL_56b26f5a_4_k_cu_147401bc4cuda3std3__48in_placeE - _ZN34_INTERNAL_56b26f5a_4_k_cu_147401bc6thrust24THRUST_300001_SM_1000_NS12placeholders3_10E)
_ZN34_INTERNAL_56b26f5a_4_k_cu_147401bc6thrust24THRUST_300001_SM_1000_NS12placeholders3_10E:
	.zero		1
	.type		_ZN34_INTERNAL_56b26f5a_4_k_cu_147401bc4cuda3std3__48in_placeE,@object
	.size		_ZN34_INTERNAL_56b26f5a_4_k_cu_147401bc4cuda3std3__48in_placeE,(_ZN34_INTERNAL_56b26f5a_4_k_cu_147401bc4cuda3std6ranges3__45__cpo4sizeE - _ZN34_INTERNAL_56b26f5a_4_k_cu_147401bc4cuda3std3__48in_placeE)
_ZN34_INTERNAL_56b26f5a_4_k_cu_147401bc4cuda3std3__48in_placeE:
	.zero		1
	.type		_ZN34_INTERNAL_56b26f5a_4_k_cu_147401bc4cuda3std6ranges3__45__cpo4sizeE,@object
	.size		_ZN34_INTERNAL_56b26f5a_4_k_cu_147401bc4cuda3std6ranges3__45__cpo4sizeE,(_ZN34_INTERNAL_56b26f5a_4_k_cu_147401bc6thrust24THRUST_300001_SM_1000_NS12placeholders2_2E - _ZN34_INTERNAL_56b26f5a_4_k_cu_147401bc4cuda3std6ranges3__45__cpo4sizeE)
_ZN34_INTERNAL_56b26f5a_4_k_cu_147401bc4cuda3std6ranges3__45__cpo4sizeE:
	.zero		1
	.type		_ZN34_INTERNAL_56b26f5a_4_k_cu_147401bc6thrust24THRUST_300001_SM_1000_NS12placeholders2_2E,@object
	.size		_ZN34_INTERNAL_56b26f5a_4_k_cu_147401bc6thrust24THRUST_300001_SM_1000_NS12placeholders2_2E,(_ZN34_INTERNAL_56b26f5a_4_k_cu_147401bc4cuda3std3__45__cpo6cbeginE - _ZN34_INTERNAL_56b26f5a_4_k_cu_147401bc6thrust24THRUST_300001_SM_1000_NS12placeholders2_2E)
_ZN34_INTERNAL_56b26f5a_4_k_cu_147401bc6thrust24THRUST_300001_SM_1000_NS12placeholders2_2E:
	.zero		1
	.type		_ZN34_INTERNAL_56b26f5a_4_k_cu_147401bc4cuda3std3__45__cpo6cbeginE,@object
	.size		_ZN34_INTERNAL_56b26f5a_4_k_cu_147401bc4cuda3std3__45__cpo6cbeginE,(_ZN34_INTERNAL_56b26f5a_4_k_cu_147401bc4cuda3std6ranges3__45__cpo6cbeginE - _ZN34_INTERNAL_56b26f5a_4_k_cu_147401bc4cuda3std3__45__cpo6cbeginE)
_ZN34_INTERNAL_56b26f5a_4_k_cu_147401bc4cuda3std3__45__cpo6cbeginE:
	.zero		1
	.type		_ZN34_INTERNAL_56b26f5a_4_k_cu_147401bc4cuda3std6ranges3__45__cpo6cbeginE,@object
	.size		_ZN34_INTERNAL_56b26f5a_4_k_cu_147401bc4cuda3std6ranges3__45__cpo6cbeginE,(_ZN34_INTERNAL_56b26f5a_4_k_cu_147401bc6thrust24THRUST_300001_SM_1000_NS12placeholders2_6E - _ZN34_INTERNAL_56b26f5a_4_k_cu_147401bc4cuda3std6ranges3__45__cpo6cbeginE)
_ZN34_INTERNAL_56b26f5a_4_k_cu_147401bc4cuda3std6ranges3__45__cpo6cbeginE:
	.zero		1
	.type		_ZN34_INTERNAL_56b26f5a_4_k_cu_147401bc6thrust24THRUST_300001_SM_1000_NS12placeholders2_6E,@object
	.size		_ZN34_INTERNAL_56b26f5a_4_k_cu_147401bc6thrust24THRUST_300001_SM_1000_NS12placeholders2_6E,(_ZN34_INTERNAL_56b26f5a_4_k_cu_147401bc4cuda3std3__45__cpo7crbeginE - _ZN34_INTERNAL_56b26f5a_4_k_cu_147401bc6thrust24THRUST_300001_SM_1000_NS12placeholders2_6E)
_ZN34_INTERNAL_56b26f5a_4_k_cu_147401bc6thrust24THRUST_300001_SM_1000_NS12placeholders2_6E:
	.zero		1
	.type		_ZN34_INTERNAL_56b26f5a_4_k_cu_147401bc4cuda3std3__45__cpo7crbeginE,@object
	.size		_ZN34_INTERNAL_56b26f5a_4_k_cu_147401bc4cuda3std3__45__cpo7crbeginE,(_ZN34_INTERNAL_56b26f5a_4_k_cu_147401bc4cuda3std6ranges3__45__cpo4nextE - _ZN34_INTERNAL_56b26f5a_4_k_cu_147401bc4cuda3std3__45__cpo7crbeginE)
_ZN34_INTERNAL_56b26f5a_4_k_cu_147401bc4cuda3std3__45__cpo7crbeginE:
	.zero		1
	.type		_ZN34_INTERNAL_56b26f5a_4_k_cu_147401bc4cuda3std6ranges3__45__cpo4nextE,@object
	.size		_ZN34_INTERNAL_56b26f5a_4_k_cu_147401bc4cuda3std6ranges3__45__cpo4nextE,(_ZN34_INTERNAL_56b26f5a_4_k_cu_147401bc4cuda3std6ranges3__45__cpo4swapE - _ZN34_INTERNAL_56b26f5a_4_k_cu_147401bc4cuda3std6ranges3__45__cpo4nextE)
_ZN34_INTERNAL_56b26f5a_4_k_cu_147401bc4cuda3std6ranges3__45__cpo4nextE:
	.zero		1
	.type		_ZN34_INTERNAL_56b26f5a_4_k_cu_147401bc4cuda3std6ranges3__45__cpo4swapE,@object
	.size		_ZN34_INTERNAL_56b26f5a_4_k_cu_147401bc4cuda3std6ranges3__45__cpo4swapE,(_ZN34_INTERNAL_56b26f5a_4_k_cu_147401bc6thrust24THRUST_300001_SM_1000_NS8cuda_cub10par_nosyncE - _ZN34_INTERNAL_56b26f5a_4_k_cu_147401bc4cuda3std6ranges3__45__cpo4swapE)
_ZN34_INTERNAL_56b26f5a_4_k_cu_147401bc4cuda3std6ranges3__45__cpo4swapE:
	.zero		1
	.type		_ZN34_INTERNAL_56b26f5a_4_k_cu_147401bc6thrust24THRUST_300001_SM_1000_NS8cuda_cub10par_nosyncE,@object
	.size		_ZN34_INTERNAL_56b26f5a_4_k_cu_147401bc6thrust24THRUST_300001_SM_1000_NS8cuda_cub10par_nosyncE,(_ZN34_INTERNAL_56b26f5a_4_k_cu_147401bc6thrust24THRUST_300001_SM_1000_NS3seqE - _ZN34_INTERNAL_56b26f5a_4_k_cu_147401bc6thrust24THRUST_300001_SM_1000_NS8cuda_cub10par_nosyncE)
_ZN34_INTERNAL_56b26f5a_4_k_cu_147401bc6thrust24THRUST_300001_SM_1000_NS8cuda_cub10par_nosyncE:
	.zero		1
	.type		_ZN34_INTERNAL_56b26f5a_4_k_cu_147401bc6thrust24THRUST_300001_SM_1000_NS3seqE,@object
	.size		_ZN34_INTERNAL_56b26f5a_4_k_cu_147401bc6thrust24THRUST_300001_SM_1000_NS3seqE,(_ZN34_INTERNAL_56b26f5a_4_k_cu_147401bc4cuda3std3__420unreachable_sentinelE - _ZN34_INTERNAL_56b26f5a_4_k_cu_147401bc6thrust24THRUST_300001_SM_1000_NS3seqE)
_ZN34_INTERNAL_56b26f5a_4_k_cu_147401bc6thrust24THRUST_300001_SM_1000_NS3seqE:
	.zero		1
	.type		_ZN34_INTERNAL_56b26f5a_4_k_cu_147401bc4cuda3std3__420unreachable_sentinelE,@object
	.size		_ZN34_INTERNAL_56b26f5a_4_k_cu_147401bc4cuda3std3__420unreachable_sentinelE,(_ZN34_INTERNAL_56b26f5a_4_k_cu_147401bc4cuda3std6ranges3__45__cpo5ssizeE - _ZN34_INTERNAL_56b26f5a_4_k_cu_147401bc4cuda3std3__420unreachable_sentinelE)
_ZN34_INTERNAL_56b26f5a_4_k_cu_147401bc4cuda3std3__420unreachable_sentinelE:
	.zero		1
	.type		_ZN34_INTERNAL_56b26f5a_4_k_cu_147401bc4cuda3std6ranges3__45__cpo5ssizeE,@object
	.size		_ZN34_INTERNAL_56b26f5a_4_k_cu_147401bc4cuda3std6ranges3__45__cpo5ssizeE,(_ZN34_INTERNAL_56b26f5a_4_k_cu_147401bc6thrust24THRUST_300001_SM_1000_NS12placeholders2_3E - _ZN34_INTERNAL_56b26f5a_4_k_cu_147401bc4cuda3std6ranges3__45__cpo5ssizeE)
_ZN34_INTERNAL_56b26f5a_4_k_cu_147401bc4cuda3std6ranges3__45__cpo5ssizeE:
	.zero		1
	.type		_ZN34_INTERNAL_56b26f5a_4_k_cu_147401bc6thrust24THRUST_300001_SM_1000_NS12placeholders2_3E,@object
	.size		_ZN34_INTERNAL_56b26f5a_4_k_cu_147401bc6thrust24THRUST_300001_SM_1000_NS12placeholders2_3E,(_ZN34_INTERNAL_56b26f5a_4_k_cu_147401bc4cuda3std3__45__cpo4cendE - _ZN34_INTERNAL_56b26f5a_4_k_cu_147401bc6thrust24THRUST_300001_SM_1000_NS12placeholders2_3E)
_ZN34_INTERNAL_56b26f5a_4_k_cu_147401bc6thrust24THRUST_300001_SM_1000_NS12placeholders2_3E:
	.zero		1
	.type		_ZN34_INTERNAL_56b26f5a_4_k_cu_147401bc4cuda3std3__45__cpo4cendE,@object
	.size		_ZN34_INTERNAL_56b26f5a_4_k_cu_147401bc4cuda3std3__45__cpo4cendE,(_ZN34_INTERNAL_56b26f5a_4_k_cu_147401bc4cuda3std6ranges3__45__cpo4cendE - _ZN34_INTERNAL_56b26f5a_4_k_cu_147401bc4cuda3std3__45__cpo4cendE)
_ZN34_INTERNAL_56b26f5a_4_k_cu_147401bc4cuda3std3__45__cpo4cendE:
	.zero		1
	.type		_ZN34_INTERNAL_56b26f5a_4_k_cu_147401bc4cuda3std6ranges3__45__cpo4cendE,@object
	.size		_ZN34_INTERNAL_56b26f5a_4_k_cu_147401bc4cuda3std6ranges3__45__cpo4cendE,(_ZN34_INTERNAL_56b26f5a_4_k_cu_147401bc6thrust24THRUST_300001_SM_1000_NS12placeholders2_7E - _ZN34_INTERNAL_56b26f5a_4_k_cu_147401bc4cuda3std6ranges3__45__cpo4cendE)
_ZN34_INTERNAL_56b26f5a_4_k_cu_147401bc4cuda3std6ranges3__45__cpo4cendE:
	.zero		1
	.type		_ZN34_INTERNAL_56b26f5a_4_k_cu_147401bc6thrust24THRUST_300001_SM_1000_NS12placeholders2_7E,@object
	.size		_ZN34_INTERNAL_56b26f5a_4_k_cu_147401bc6thrust24THRUST_300001_SM_1000_NS12placeholders2_7E,(_ZN34_INTERNAL_56b26f5a_4_k_cu_147401bc4cuda3std3__45__cpo5crendE - _ZN34_INTERNAL_56b26f5a_4_k_cu_147401bc6thrust24THRUST_300001_SM_1000_NS12placeholders2_7E)
_ZN34_INTERNAL_56b26f5a_4_k_cu_147401bc6thrust24THRUST_300001_SM_1000_NS12placeholders2_7E:
	.zero		1
	.type		_ZN34_INTERNAL_56b26f5a_4_k_cu_147401bc4cuda3std3__45__cpo5crendE,@object
	.size		_ZN34_INTERNAL_56b26f5a_4_k_cu_147401bc4cuda3std3__45__cpo5crendE,(_ZN34_INTERNAL_56b26f5a_4_k_cu_147401bc4cuda3std6ranges3__45__cpo4prevE - _ZN34_INTERNAL_56b26f5a_4_k_cu_147401bc4cuda3std3__45__cpo5crendE)
_ZN34_INTERNAL_56b26f5a_4_k_cu_147401bc4cuda3std3__45__cpo5crendE:
	.zero		1
	.type		_ZN34_INTERNAL_56b26f5a_4_k_cu_147401bc4cuda3std6ranges3__45__cpo4prevE,@object
	.size		_ZN34_INTERNAL_56b26f5a_4_k_cu_147401bc4cuda3std6ranges3__45__cpo4prevE,(_ZN34_INTERNAL_56b26f5a_4_k_cu_147401bc4cuda3std6ranges3__45__cpo9iter_moveE - _ZN34_INTERNAL_56b26f5a_4_k_cu_147401bc4cuda3std6ranges3__45__cpo4prevE)
_ZN34_INTERNAL_56b26f5a_4_k_cu_147401bc4cuda3std6ranges3__45__cpo4prevE:
	.zero		1
	.type		_ZN34_INTERNAL_56b26f5a_4_k_cu_147401bc4cuda3std6ranges3__45__cpo9iter_moveE,@object
	.size		_ZN34_INTERNAL_56b26f5a_4_k_cu_147401bc4cuda3std6ranges3__45__cpo9iter_moveE,(_ZN34_INTERNAL_56b26f5a_4_k_cu_147401bc6thrust24THRUST_300001_SM_1000_NS6system6detail10sequential3seqE - _ZN34_INTERNAL_56b26f5a_4_k_cu_147401bc4cuda3std6ranges3__45__cpo9iter_moveE)
_ZN34_INTERNAL_56b26f5a_4_k_cu_147401bc4cuda3std6ranges3__45__cpo9iter_moveE:
	.zero		1
	.type		_ZN34_INTERNAL_56b26f5a_4_k_cu_147401bc6thrust24THRUST_300001_SM_1000_NS6system6detail10sequential3seqE,@object
	.size		_ZN34_INTERNAL_56b26f5a_4_k_cu_147401bc6thrust24THRUST_300001_SM_1000_NS6system6detail10sequential3seqE,(_ZN34_INTERNAL_56b26f5a_4_k_cu_147401bc6thrust24THRUST_300001_SM_1000_NS12placeholders2_9E - _ZN34_INTERNAL_56b26f5a_4_k_cu_147401bc6thrust24THRUST_300001_SM_1000_NS6system6detail10sequential3seqE)
_ZN34_INTERNAL_56b26f5a_4_k_cu_147401bc6thrust24THRUST_300001_SM_1000_NS6system6detail10sequential3seqE:
	.zero		1
	.type		_ZN34_INTERNAL_56b26f5a_4_k_cu_147401bc6thrust24THRUST_300001_SM_1000_NS12placeholders2_9E,@object
	.size		_ZN34_INTERNAL_56b26f5a_4_k_cu_147401bc6thrust24THRUST_300001_SM_1000_NS12placeholders2_9E,(_ZN34_INTERNAL_56b26f5a_4_k_cu_147401bc4cuda3std3__419piecewise_constructE - _ZN34_INTERNAL_56b26f5a_4_k_cu_147401bc6thrust24THRUST_300001_SM_1000_NS12placeholders2_9E)
_ZN34_INTERNAL_56b26f5a_4_k_cu_147401bc6thrust24THRUST_300001_SM_1000_NS12placeholders2_9E:
	.zero		1
	.type		_ZN34_INTERNAL_56b26f5a_4_k_cu_147401bc4cuda3std3__419piecewise_constructE,@object
	.size		_ZN34_INTERNAL_56b26f5a_4_k_cu_147401bc4cuda3std3__419piecewise_constructE,(_ZN34_INTERNAL_56b26f5a_4_k_cu_147401bc4cuda3std6ranges3__45__cpo5cdataE - _ZN34_INTERNAL_56b26f5a_4_k_cu_147401bc4cuda3std3__419piecewise_constructE)
_ZN34_INTERNAL_56b26f5a_4_k_cu_147401bc4cuda3std3__419piecewise_constructE:
	.zero		1
	.type		_ZN34_INTERNAL_56b26f5a_4_k_cu_147401bc4cuda3std6ranges3__45__cpo5cdataE,@object
	.size		_ZN34_INTERNAL_56b26f5a_4_k_cu_147401bc4cuda3std6ranges3__45__cpo5cdataE,(_ZN34_INTERNAL_56b26f5a_4_k_cu_147401bc6thrust24THRUST_300001_SM_1000_NS12placeholders2_1E - _ZN34_INTERNAL_56b26f5a_4_k_cu_147401bc4cuda3std6ranges3__45__cpo5cdataE)
_ZN34_INTERNAL_56b26f5a_4_k_cu_147401bc4cuda3std6ranges3__45__cpo5cdataE:
	.zero		1
	.type		_ZN34_INTERNAL_56b26f5a_4_k_cu_147401bc6thrust24THRUST_300001_SM_1000_NS12placeholders2_1E,@object
	.size		_ZN34_INTERNAL_56b26f5a_4_k_cu_147401bc6thrust24THRUST_300001_SM_1000_NS12placeholders2_1E,(_ZN34_INTERNAL_56b26f5a_4_k_cu_147401bc4cuda3std3__45__cpo3endE - _ZN34_INTERNAL_56b26f5a_4_k_cu_147401bc6thrust24THRUST_300001_SM_1000_NS12placeholders2_1E)
_ZN34_INTERNAL_56b26f5a_4_k_cu_147401bc6thrust24THRUST_300001_SM_1000_NS12placeholders2_1E:
	.zero		1
	.type		_ZN34_INTERNAL_56b26f5a_4_k_cu_147401bc4cuda3std3__45__cpo3endE,@object
	.size		_ZN34_INTERNAL_56b26f5a_4_k_cu_147401bc4cuda3std3__45__cpo3endE,(_ZN34_INTERNAL_56b26f5a_4_k_cu_147401bc4cuda3std6ranges3__45__cpo3endE - _ZN34_INTERNAL_56b26f5a_4_k_cu_147401bc4cuda3std3__45__cpo3endE)
_ZN34_INTERNAL_56b26f5a_4_k_cu_147401bc4cuda3std3__45__cpo3endE:
	.zero		1
	.type		_ZN34_INTERNAL_56b26f5a_4_k_cu_147401bc4cuda3std6ranges3__45__cpo3endE,@object
	.size		_ZN34_INTERNAL_56b26f5a_4_k_cu_147401bc4cuda3std6ranges3__45__cpo3endE,(_ZN34_INTERNAL_56b26f5a_4_k_cu_147401bc6thrust24THRUST_300001_SM_1000_NS12placeholders2_5E - _ZN34_INTERNAL_56b26f5a_4_k_cu_147401bc4cuda3std6ranges3__45__cpo3endE)
_ZN34_INTERNAL_56b26f5a_4_k_cu_147401bc4cuda3std6ranges3__45__cpo3endE:
	.zero		1
	.type		_ZN34_INTERNAL_56b26f5a_4_k_cu_147401bc6thrust24THRUST_300001_SM_1000_NS12placeholders2_5E,@object
	.size		_ZN34_INTERNAL_56b26f5a_4_k_cu_147401bc6thrust24THRUST_300001_SM_1000_NS12placeholders2_5E,(_ZN34_INTERNAL_56b26f5a_4_k_cu_147401bc4cuda3std3__45__cpo4rendE - _ZN34_INTERNAL_56b26f5a_4_k_cu_147401bc6thrust24THRUST_300001_SM_1000_NS12placeholders2_5E)
_ZN34_INTERNAL_56b26f5a_4_k_cu_147401bc6thrust24THRUST_300001_SM_1000_NS12placeholders2_5E:
	.zero		1
	.type		_ZN34_INTERNAL_56b26f5a_4_k_cu_147401bc4cuda3std3__45__cpo4rendE,@object
	.size		_ZN34_INTERNAL_56b26f5a_4_k_cu_147401bc4cuda3std3__45__cpo4rendE,(_ZN34_INTERNAL_56b26f5a_4_k_cu_147401bc4cuda3std6ranges3__45__cpo9iter_swapE - _ZN34_INTERNAL_56b26f5a_4_k_cu_147401bc4cuda3std3__45__cpo4rendE)
_ZN34_INTERNAL_56b26f5a_4_k_cu_147401bc4cuda3std3__45__cpo4rendE:
	.zero		1
	.type		_ZN34_INTERNAL_56b26f5a_4_k_cu_147401bc4cuda3std6ranges3__45__cpo9iter_swapE,@object
	.size		_ZN34_INTERNAL_56b26f5a_4_k_cu_147401bc4cuda3std6ranges3__45__cpo9iter_swapE,(_ZN34_INTERNAL_56b26f5a_4_k_cu_147401bc4cuda3std3__48unexpectE - _ZN34_INTERNAL_56b26f5a_4_k_cu_147401bc4cuda3std6ranges3__45__cpo9iter_swapE)
_ZN34_INTERNAL_56b26f5a_4_k_cu_147401bc4cuda3std6ranges3__45__cpo9iter_swapE:
	.zero		1
	.type		_ZN34_INTERNAL_56b26f5a_4_k_cu_147401bc4cuda3std3__48unexpectE,@object
	.size		_ZN34_INTERNAL_56b26f5a_4_k_cu_147401bc4cuda3std3__48unexpectE,(_ZN34_INTERNAL_56b26f5a_4_k_cu_147401bc6thrust24THRUST_300001_SM_1000_NS8cuda_cub3parE - _ZN34_INTERNAL_56b26f5a_4_k_cu_147401bc4cuda3std3__48unexpectE)
_ZN34_INTERNAL_56b26f5a_4_k_cu_147401bc4cuda3std3__48unexpectE:
	.zero		1
	.type		_ZN34_INTERNAL_56b26f5a_4_k_cu_147401bc6thrust24THRUST_300001_SM_1000_NS8cuda_cub3parE,@object
	.size		_ZN34_INTERNAL_56b26f5a_4_k_cu_147401bc6thrust24THRUST_300001_SM_1000_NS8cuda_cub3parE,(.L_29 - _ZN34_INTERNAL_56b26f5a_4_k_cu_147401bc6thrust24THRUST_300001_SM_1000_NS8cuda_cub3parE)
_ZN34_INTERNAL_56b26f5a_4_k_cu_147401bc6thrust24THRUST_300001_SM_1000_NS8cuda_cub3parE:
	.zero		1
.L_29:


//--------------------- .nv.shared._ZN3cub18CUB_300001_SM_10006detail10radix_sort33DeviceRadixSortExclusiveSumKernelINS1_5radix10policy_hubImmyE10Policy1000EyEEvPT0_ --------------------------
	.section	.nv.shared._ZN3cub18CUB_300001_SM_10006detail10radix_sort33DeviceRadixSortExclusiveSumKernelINS1_5radix10policy_hubImmyE10Policy1000EyEEvPT0_,"aw",@nobits
	.sectionflags	@""
	.align	16
.nv.shared._ZN3cub18CUB_300001_SM_10006detail10radix_sort33DeviceRadixSortExclusiveSumKernelINS1_5radix10policy_hubImmyE10Policy1000EyEEvPT0_:
	.zero		3360


//--------------------- .nv.shared._ZN3cub18CUB_300001_SM_10006detail10radix_sort30DeviceRadixSortHistogramKernelINS1_5radix10policy_hubImmyE10Policy1000ELNS0_9SortOrderE0EmyNS1_21identity_decomposer_tEEEvPT2_PKT1_SA_iiT3_ --------------------------
	.section	.nv.shared._ZN3cub18CUB_300001_SM_10006detail10radix_sort30DeviceRadixSortHistogramKernelINS1_5radix10policy_hubImmyE10Policy1000ELNS0_9SortOrderE0EmyNS1_21identity_decomposer_tEEEvPT2_PKT1_SA_iiT3_,"aw",@nobits
	.sectionflags	@""
	.align	4
.nv.shared._ZN3cub18CUB_300001_SM_10006detail10radix_sort30DeviceRadixSortHistogramKernelINS1_5radix10policy_hubImmyE10Policy1000ELNS0_9SortOrderE0EmyNS1_21identity_decomposer_tEEEvPT2_PKT1_SA_iiT3_:
	.zero		9216


//--------------------- .nv.shared._ZN3cub18CUB_300001_SM_10006detail10radix_sort31DeviceRadixSortSingleTileKernelINS1_5radix10policy_hubImmyE10Policy1000ELNS0_9SortOrderE0EmmyNS1_21identity_decomposer_tEEEvPKT1_PSA_PKT2_PSE_T3_iiT4_ --------------------------
	.section	.nv.shared._ZN3cub18CUB_300001_SM_10006detail10radix_sort31DeviceRadixSortSingleTileKernelINS1_5radix10policy_hubImmyE10Policy1000ELNS0_9SortOrderE0EmmyNS1_21identity_decomposer_tEEEvPKT1_PSA_PKT2_PSE_T3_iiT4_,"aw",@nobits
	.sectionflags	@""
	.align	16
.nv.shared._ZN3cub18CUB_300001_SM_10006detail10radix_sort31DeviceRadixSortSingleTileKernelINS1_5radix10policy_hubImmyE10Policy1000ELNS0_9SortOrderE0EmmyNS1_21identity_decomposer_tEEEvPKT1_PSA_PKT2_PSE_T3_iiT4_:
	.zero		34880


//--------------------- .nv.shared._ZN3cub18CUB_300001_SM_10006detail10radix_sort29DeviceRadixSortOnesweepKernelINS1_5radix10policy_hubImPmyE10Policy1000ELNS0_9SortOrderE0EmS6_yiiNS1_21identity_decomposer_tEEEvPT5_SC_PT3_PKSD_PT1_PKSH_PT2_PKSL_T4_iiT6_ --------------------------
	.section	.nv.shared._ZN3cub18CUB_300001_SM_10006detail10radix_sort29DeviceRadixSortOnesweepKernelINS1_5radix10policy_hubImPmyE10Policy1000ELNS0_9SortOrderE0EmS6_yiiNS1_21identity_decomposer_tEEEvPT5_SC_PT3_PKSD_PT1_PKSH_PT2_PKSL_T4_iiT6_,"aw",@nobits
	.sectionflags	@""
	.align	16
.nv.shared._ZN3cub18CUB_300001_SM_10006detail10radix_sort29DeviceRadixSortOnesweepKernelINS1_5radix10policy_hubImPmyE10Policy1000ELNS0_9SortOrderE0EmS6_yiiNS1_21identity_decomposer_tEEEvPT5_SC_PT3_PKSD_PT1_PKSH_PT2_PKSL_T4_iiT6_:
	.zero		39936


//--------------------- .nv.shared._ZN3cub18CUB_300001_SM_10006detail10radix_sort33DeviceRadixSortExclusiveSumKernelINS1_5radix10policy_hubImPmyE10Policy1000EyEEvPT0_ --------------------------
	.section	.nv.shared._ZN3cub18CUB_300001_SM_10006detail10radix_sort33DeviceRadixSortExclusiveSumKernelINS1_5radix10policy_hubImPmyE10Policy1000EyEEvPT0_,"aw",@nobits
	.sectionflags	@""
	.align	16
.nv.shared._ZN3cub18CUB_300001_SM_10006detail10radix_sort33DeviceRadixSortExclusiveSumKernelINS1_5radix10policy_hubImPmyE10Policy1000EyEEvPT0_:
	.zero		3360


//--------------------- .nv.shared._ZN3cub18CUB_300001_SM_10006detail10radix_sort30DeviceRadixSortHistogramKernelINS1_5radix10policy_hubImPmyE10Policy1000ELNS0_9SortOrderE0EmyNS1_21identity_decomposer_tEEEvPT2_PKT1_SB_iiT3_ --------------------------
	.section	.nv.shared._ZN3cub18CUB_300001_SM_10006detail10radix_sort30DeviceRadixSortHistogramKernelINS1_5radix10policy_hubImPmyE10Policy1000ELNS0_9SortOrderE0EmyNS1_21identity_decomposer_tEEEvPT2_PKT1_SB_iiT3_,"aw",@nobits
	.sectionflags	@""
	.align	4
.nv.shared._ZN3cub18CUB_300001_SM_10006detail10radix_sort30DeviceRadixSortHistogramKernelINS1_5radix10policy_hubImPmyE10Policy1000ELNS0_9SortOrderE0EmyNS1_21identity_decomposer_tEEEvPT2_PKT1_SB_iiT3_:
	.zero		9216


//--------------------- .nv.shared._ZN3cub18CUB_300001_SM_10006detail10radix_sort31DeviceRadixSortSingleTileKernelINS1_5radix10policy_hubImPmyE10Policy1000ELNS0_9SortOrderE0EmS6_yNS1_21identity_decomposer_tEEEvPKT1_PSB_PKT2_PSF_T3_iiT4_ --------------------------
	.section	.nv.shared._ZN3cub18CUB_300001_SM_10006detail10radix_sort31DeviceRadixSortSingleTileKernelINS1_5radix10policy_hubImPmyE10Policy1000ELNS0_9SortOrderE0EmS6_yNS1_21identity_decomposer_tEEEvPKT1_PSB_PKT2_PSF_T3_iiT4_,"aw",@nobits
	.sectionflags	@""
	.align	16
.nv.shared._ZN3cub18CUB_300001_SM_10006detail10radix_sort31DeviceRadixSortSingleTileKernelINS1_5radix10policy_hubImPmyE10Policy1000ELNS0_9SortOrderE0EmS6_yNS1_21identity_decomposer_tEEEvPKT1_PSB_PKT2_PSF_T3_iiT4_:
	.zero		34880


//--------------------- .nv.shared._ZN3cub18CUB_300001_SM_10006detail10merge_sort26DeviceMergeSortMergeKernelINS2_10policy_hubIPPmE9Policy600ES6_PNS0_8NullTypeES6_SA_m18tuple_indexed_lessS5_S9_EEvbT2_T3_T4_PT6_PT7_T5_PSE_SE_NS1_7vsmem_tE --------------------------
	.section	.nv.shared._ZN3cub18CUB_300001_SM_10006detail10merge_sort26DeviceMergeSortMergeKernelINS2_10policy_hubIPPmE9Policy600ES6_PNS0_8NullTypeES6_SA_m18tuple_indexed_lessS5_S9_EEvbT2_T3_T4_PT6_PT7_T5_PSE_SE_NS1_7vsmem_tE,"aw",@nobits
	.sectionflags	@""
	.align	16
.nv.shared._ZN3cub18CUB_300001_SM_10006detail10merge_sort26DeviceMergeSortMergeKernelINS2_10policy_hubIPPmE9Policy600ES6_PNS0_8NullTypeES6_SA_m18tuple_indexed_lessS5_S9_EEvbT2_T3_T4_PT6_PT7_T5_PSE_SE_NS1_7vsmem_tE:
	.zero		17936


//--------------------- .nv.shared._ZN3cub18CUB_300001_SM_10006detail10merge_sort30DeviceMergeSortBlockSortKernelINS2_10policy_hubIPPmE9Policy600ES6_PNS0_8NullTypeES6_SA_m18tuple_indexed_lessS5_S9_EEvbT0_T1_T2_T3_T4_PT6_PT7_T5_NS1_7vsmem_tE --------------------------
	.section	.nv.shared._ZN3cub18CUB_300001_SM_10006detail10merge_sort30DeviceMergeSortBlockSortKernelINS2_10policy_hubIPPmE9Policy600ES6_PNS0_8NullTypeES6_SA_m18tuple_indexed_lessS5_S9_EEvbT0_T1_T2_T3_T4_PT6_PT7_T5_NS1_7vsmem_tE,"aw",@nobits
	.sectionflags	@""
	.align	16
.nv.shared._ZN3cub18CUB_300001_SM_10006detail10merge_sort30DeviceMergeSortBlockSortKernelINS2_10policy_hubIPPmE9Policy600ES6_PNS0_8NullTypeES6_SA_m18tuple_indexed_lessS5_S9_EEvbT0_T1_T2_T3_T4_PT6_PT7_T5_NS1_7vsmem_tE:
	.zero		17936


//--------------------- .nv.shared._ZN3cub18CUB_300001_SM_10006detail10merge_sort26DeviceMergeSortMergeKernelINS2_10policy_hubIPPmE9Policy600ES6_PNS0_8NullTypeES6_SA_j18tuple_indexed_lessS5_S9_EEvbT2_T3_T4_PT6_PT7_T5_PSE_SE_NS1_7vsmem_tE --------------------------
	.section	.nv.shared._ZN3cub18CUB_300001_SM_10006detail10merge_sort26DeviceMergeSortMergeKernelINS2_10policy_hubIPPmE9Policy600ES6_PNS0_8NullTypeES6_SA_j18tuple_indexed_lessS5_S9_EEvbT2_T3_T4_PT6_PT7_T5_PSE_SE_NS1_7vsmem_tE,"aw",@nobits
	.sectionflags	@""
	.align	16
.nv.shared._ZN3cub18CUB_300001_SM_10006detail10merge_sort26DeviceMergeSortMergeKernelINS2_10policy_hubIPPmE9Policy600ES6_PNS0_8NullTypeES6_SA_j18tuple_indexed_lessS5_S9_EEvbT2_T3_T4_PT6_PT7_T5_PSE_SE_NS1_7vsmem_tE:
	.zero		17936


//--------------------- .nv.shared._ZN3cub18CUB_300001_SM_10006detail10merge_sort30DeviceMergeSortBlockSortKernelINS2_10policy_hubIPPmE9Policy600ES6_PNS0_8NullTypeES6_SA_j18tuple_indexed_lessS5_S9_EEvbT0_T1_T2_T3_T4_PT6_PT7_T5_NS1_7vsmem_tE --------------------------
	.section	.nv.shared._ZN3cub18CUB_300001_SM_10006detail10merge_sort30DeviceMergeSortBlockSortKernelINS2_10policy_hubIPPmE9Policy600ES6_PNS0_8NullTypeES6_SA_j18tuple_indexed_lessS5_S9_EEvbT0_T1_T2_T3_T4_PT6_PT7_T5_NS1_7vsmem_tE,"aw",@nobits
	.sectionflags	@""
	.align	16
.nv.shared._ZN3cub18CUB_300001_SM_10006detail10merge_sort30DeviceMergeSortBlockSortKernelINS2_10policy_hubIPPmE9Policy600ES6_PNS0_8NullTypeES6_SA_j18tuple_indexed_lessS5_S9_EEvbT0_T1_T2_T3_T4_PT6_PT7_T5_NS1_7vsmem_tE:
	.zero		17936


//--------------------- .nv.constant0._ZN3cub18CUB_300001_SM_10006detail10radix_sort29DeviceRadixSortOnesweepKernelINS1_5radix10policy_hubImmyE10Policy1000ELNS0_9SortOrderE0EmmyiiNS1_21identity_decomposer_tEEEvPT5_SB_PT3_PKSC_PT1_PKSG_PT2_PKSK_T4_iiT6_ --------------------------
	.section	.nv.constant0._ZN3cub18CUB_300001_SM_10006detail10radix_sort29DeviceRadixSortOnesweepKernelINS1_5radix10policy_hubImmyE10Policy1000ELNS0_9SortOrderE0EmmyiiNS1_21identity_decomposer_tEEEvPT5_SB_PT3_PKSC_PT1_PKSG_PT2_PKSK_T4_iiT6_,"a",@progbits
	.sectionflags	@""
	.align	4
.nv.constant0._ZN3cub18CUB_300001_SM_10006detail10radix_sort29DeviceRadixSortOnesweepKernelINS1_5radix10policy_hubImmyE10Policy1000ELNS0_9SortOrderE0EmmyiiNS1_21identity_decomposer_tEEEvPT5_SB_PT3_PKSC_PT1_PKSG_PT2_PKSK_T4_iiT6_:
	.zero		973


//--------------------- .nv.constant0._ZN3cub18CUB_300001_SM_10006detail10radix_sort33DeviceRadixSortExclusiveSumKernelINS1_5radix10policy_hubImmyE10Policy1000EyEEvPT0_ --------------------------
	.section	.nv.constant0._ZN3cub18CUB_300001_SM_10006detail10radix_sort33DeviceRadixSortExclusiveSumKernelINS1_5radix10policy_hubImmyE10Policy1000EyEEvPT0_,"a",@progbits
	.sectionflags	@""
	.align	4
.nv.constant0._ZN3cub18CUB_300001_SM_10006detail10radix_sort33DeviceRadixSortExclusiveSumKernelINS1_5radix10policy_hubImmyE10Policy1000EyEEvPT0_:
	.zero		904


//--------------------- .nv.constant0._ZN3cub18CUB_300001_SM_10006detail10radix_sort30DeviceRadixSortHistogramKernelINS1_5radix10policy_hubImmyE10Policy1000ELNS0_9SortOrderE0EmyNS1_21identity_decomposer_tEEEvPT2_PKT1_SA_iiT3_ --------------------------
	.section	.nv.constant0._ZN3cub18CUB_300001_SM_10006detail10radix_sort30DeviceRadixSortHistogramKernelINS1_5radix10policy_hubImmyE10Policy1000ELNS0_9SortOrderE0EmyNS1_21identity_decomposer_tEEEvPT2_PKT1_SA_iiT3_,"a",@progbits
	.sectionflags	@""
	.align	4
.nv.constant0._ZN3cub18CUB_300001_SM_10006detail10radix_sort30DeviceRadixSortHistogramKernelINS1_5radix10policy_hubImmyE10Policy1000ELNS0_9SortOrderE0EmyNS1_21identity_decomposer_tEEEvPT2_PKT1_SA_iiT3_:
	.zero		929


//--------------------- .nv.constant0._ZN3cub18CUB_300001_SM_10006detail10radix_sort31DeviceRadixSortSingleTileKernelINS1_5radix10policy_hubImmyE10Policy1000ELNS0_9SortOrderE0EmmyNS1_21identity_decomposer_tEEEvPKT1_PSA_PKT2_PSE_T3_iiT4_ --------------------------
	.section	.nv.constant0._ZN3cub18CUB_300001_SM_10006detail10radix_sort31DeviceRadixSortSingleTileKernelINS1_5radix10policy_hubImmyE10Policy1000ELNS0_9SortOrderE0EmmyNS1_21identity_decomposer_tEEEvPKT1_PSA_PKT2_PSE_T3_iiT4_,"a",@progbits
	.sectionflags	@""
	.align	4
.nv.constant0._ZN3cub18CUB_300001_SM_10006detail10radix_sort31DeviceRadixSortSingleTileKernelINS1_5radix10policy_hubImmyE10Policy1000ELNS0_9SortOrderE0EmmyNS1_21identity_decomposer_tEEEvPKT1_PSA_PKT2_PSE_T3_iiT4_:
	.zero		945


//--------------------- .nv.constant0._ZN3cub18CUB_300001_SM_10006detail10radix_sort29DeviceRadixSortOnesweepKernelINS1_5radix10policy_hubImPmyE10Policy1000ELNS0_9SortOrderE0EmS6_yiiNS1_21identity_decomposer_tEEEvPT5_SC_PT3_PKSD_PT1_PKSH_PT2_PKSL_T4_iiT6_ --------------------------
	.section	.nv.constant0._ZN3cub18CUB_300001_SM_10006detail10radix_sort29DeviceRadixSortOnesweepKernelINS1_5radix10policy_hubImPmyE10Policy1000ELNS0_9SortOrderE0EmS6_yiiNS1_21identity_decomposer_tEEEvPT5_SC_PT3_PKSD_PT1_PKSH_PT2_PKSL_T4_iiT6_,"a",@progbits
	.sectionflags	@""
	.align	4
.nv.constant0._ZN3cub18CUB_300001_SM_10006detail10radix_sort29DeviceRadixSortOnesweepKernelINS1_5radix10policy_hubImPmyE10Policy1000ELNS0_9SortOrderE0EmS6_yiiNS1_21identity_decomposer_tEEEvPT5_SC_PT3_PKSD_PT1_PKSH_PT2_PKSL_T4_iiT6_:
	.zero		973


//--------------------- .nv.constant0._ZN3cub18CUB_300001_SM_10006detail10radix_sort33DeviceRadixSortExclusiveSumKernelINS1_5radix10policy_hubImPmyE10Policy1000EyEEvPT0_ --------------------------
	.section	.nv.constant0._ZN3cub18CUB_300001_SM_10006detail10radix_sort33DeviceRadixSortExclusiveSumKernelINS1_5radix10policy_hubImPmyE10Policy1000EyEEvPT0_,"a",@progbits
	.sectionflags	@""
	.align	4
.nv.constant0._ZN3cub18CUB_300001_SM_10006detail10radix_sort33DeviceRadixSortExclusiveSumKernelINS1_5radix10policy_hubImPmyE10Policy1000EyEEvPT0_:
	.zero		904


//--------------------- .nv.constant0._ZN3cub18CUB_300001_SM_10006detail10radix_sort30DeviceRadixSortHistogramKernelINS1_5radix10policy_hubImPmyE10Policy1000ELNS0_9SortOrderE0EmyNS1_21identity_decomposer_tEEEvPT2_PKT1_SB_iiT3_ --------------------------
	.section	.nv.constant0._ZN3cub18CUB_300001_SM_10006detail10radix_sort30DeviceRadixSortHistogramKernelINS1_5radix10policy_hubImPmyE10Policy1000ELNS0_9SortOrderE0EmyNS1_21identity_decomposer_tEEEvPT2_PKT1_SB_iiT3_,"a",@progbits
	.sectionflags	@""
	.align	4
.nv.constant0._ZN3cub18CUB_300001_SM_10006detail10radix_sort30DeviceRadixSortHistogramKernelINS1_5radix10policy_hubImPmyE10Policy1000ELNS0_9SortOrderE0EmyNS1_21identity_decomposer_tEEEvPT2_PKT1_SB_iiT3_:
	.zero		929


//--------------------- .nv.constant0._ZN3cub18CUB_300001_SM_10006detail10radix_sort31DeviceRadixSortSingleTileKernelINS1_5radix10policy_hubImPmyE10Policy1000ELNS0_9SortOrderE0EmS6_yNS1_21identity_decomposer_tEEEvPKT1_PSB_PKT2_PSF_T3_iiT4_ --------------------------
	.section	.nv.constant0._ZN3cub18CUB_300001_SM_10006detail10radix_sort31DeviceRadixSortSingleTileKernelINS1_5radix10policy_hubImPmyE10Policy1000ELNS0_9SortOrderE0EmS6_yNS1_21identity_decomposer_tEEEvPKT1_PSB_PKT2_PSF_T3_iiT4_,"a",@progbits
	.sectionflags	@""
	.align	4
.nv.constant0._ZN3cub18CUB_300001_SM_10006detail10radix_sort31DeviceRadixSortSingleTileKernelINS1_5radix10policy_hubImPmyE10Policy1000ELNS0_9SortOrderE0EmS6_yNS1_21identity_decomposer_tEEEvPKT1_PSB_PKT2_PSF_T3_iiT4_:
	.zero		945


//--------------------- .nv.constant0._ZN3cub18CUB_300001_SM_10006detail10merge_sort26DeviceMergeSortMergeKernelINS2_10policy_hubIPPmE9Policy600ES6_PNS0_8NullTypeES6_SA_m18tuple_indexed_lessS5_S9_EEvbT2_T3_T4_PT6_PT7_T5_PSE_SE_NS1_7vsmem_tE --------------------------
	.section	.nv.constant0._ZN3cub18CUB_300001_SM_10006detail10merge_sort26DeviceMergeSortMergeKernelINS2_10policy_hubIPPmE9Policy600ES6_PNS0_8NullTypeES6_SA_m18tuple_indexed_lessS5_S9_EEvbT2_T3_T4_PT6_PT7_T5_PSE_SE_NS1_7vsmem_tE,"a",@progbits
	.sectionflags	@""
	.align	4
.nv.constant0._ZN3cub18CUB_300001_SM_10006detail10merge_sort26DeviceMergeSortMergeKernelINS2_10policy_hubIPPmE9Policy600ES6_PNS0_8NullTypeES6_SA_m18tuple_indexed_lessS5_S9_EEvbT2_T3_T4_PT6_PT7_T5_PSE_SE_NS1_7vsmem_tE:
	.zero		984


//--------------------- .nv.constant0._ZN3cub18CUB_300001_SM_10006detail10merge_sort30DeviceMergeSortPartitionKernelIPPmm18tuple_indexed_lessS4_EEvbT_PT2_T0_SA_PSA_T1_SA_i --------------------------
	.section	.nv.constant0._ZN3cub18CUB_300001_SM_10006detail10merge_sort30DeviceMergeSortPartitionKernelIPPmm18tuple_indexed_lessS4_EEvbT_PT2_T0_SA_PSA_T1_SA_i,"a",@progbits
	.sectionflags	@""
	.align	4
.nv.constant0._ZN3cub18CUB_300001_SM_10006detail10merge_sort30DeviceMergeSortPartitionKernelIPPmm18tuple_indexed_lessS4_EEvbT_PT2_T0_SA_PSA_T1_SA_i:
	.zero		972


//--------------------- .nv.constant0._ZN3cub18CUB_300001_SM_10006detail10merge_sort30DeviceMergeSortBlockSortKernelINS2_10policy_hubIPPmE9Policy600ES6_PNS0_8NullTypeES6_SA_m18tuple_indexed_lessS5_S9_EEvbT0_T1_T2_T3_T4_PT6_PT7_T5_NS1_7vsmem_tE --------------------------
	.section	.nv.constant0._ZN3cub18CUB_300001_SM_10006detail10merge_sort30DeviceMergeSortBlockSortKernelINS2_10policy_hubIPPmE9Policy600ES6_PNS0_8NullTypeES6_SA_m18tuple_indexed_lessS5_S9_EEvbT0_T1_T2_T3_T4_PT6_PT7_T5_NS1_7vsmem_tE,"a",@progbits
	.sectionflags	@""
	.align	4
.nv.constant0._ZN3cub18CUB_300001_SM_10006detail10merge_sort30DeviceMergeSortBlockSortKernelINS2_10policy_hubIPPmE9Policy600ES6_PNS0_8NullTypeES6_SA_m18tuple_indexed_lessS5_S9_EEvbT0_T1_T2_T3_T4_PT6_PT7_T5_NS1_7vsmem_tE:
	.zero		984


//--------------------- .nv.constant0._ZN3cub18CUB_300001_SM_10006detail10merge_sort26DeviceMergeSortMergeKernelINS2_10policy_hubIPPmE9Policy600ES6_PNS0_8NullTypeES6_SA_j18tuple_indexed_lessS5_S9_EEvbT2_T3_T4_PT6_PT7_T5_PSE_SE_NS1_7vsmem_tE --------------------------
	.section	.nv.constant0._ZN3cub18CUB_300001_SM_10006detail10merge_sort26DeviceMergeSortMergeKernelINS2_10policy_hubIPPmE9Policy600ES6_PNS0_8NullTypeES6_SA_j18tuple_indexed_lessS5_S9_EEvbT2_T3_T4_PT6_PT7_T5_PSE_SE_NS1_7vsmem_tE,"a",@progbits
	.sectionflags	@""
	.align	4
.nv.constant0._ZN3cub18CUB_300001_SM_10006detail10merge_sort26DeviceMergeSortMergeKernelINS2_10policy_hubIPPmE9Policy600ES6_PNS0_8NullTypeES6_SA_j18tuple_indexed_lessS5_S9_EEvbT2_T3_T4_PT6_PT7_T5_PSE_SE_NS1_7vsmem_tE:
	.zero		984


//--------------------- .nv.constant0._ZN3cub18CUB_300001_SM_10006detail10merge_sort30DeviceMergeSortPartitionKernelIPPmj18tuple_indexed_lessS4_EEvbT_PT2_T0_SA_PSA_T1_SA_i --------------------------
	.section	.nv.constant0._ZN3cub18CUB_300001_SM_10006detail10merge_sort30DeviceMergeSortPartitionKernelIPPmj18tuple_indexed_lessS4_EEvbT_PT2_T0_SA_PSA_T1_SA_i,"a",@progbits
	.sectionflags	@""
	.align	4
.nv.constant0._ZN3cub18CUB_300001_SM_10006detail10merge_sort30DeviceMergeSortPartitionKernelIPPmj18tuple_indexed_lessS4_EEvbT_PT2_T0_SA_PSA_T1_SA_i:
	.zero		960


//--------------------- .nv.constant0._ZN3cub18CUB_300001_SM_10006detail10merge_sort30DeviceMergeSortBlockSortKernelINS2_10policy_hubIPPmE9Policy600ES6_PNS0_8NullTypeES6_SA_j18tuple_indexed_lessS5_S9_EEvbT0_T1_T2_T3_T4_PT6_PT7_T5_NS1_7vsmem_tE --------------------------
	.section	.nv.constant0._ZN3cub18CUB_300001_SM_10006detail10merge_sort30DeviceMergeSortBlockSortKernelINS2_10policy_hubIPPmE9Policy600ES6_PNS0_8NullTypeES6_SA_j18tuple_indexed_lessS5_S9_EEvbT0_T1_T2_T3_T4_PT6_PT7_T5_NS1_7vsmem_tE,"a",@progbits
	.sectionflags	@""
	.align	4
.nv.constant0._ZN3cub18CUB_300001_SM_10006detail10merge_sort30DeviceMergeSortBlockSortKernelINS2_10policy_hubIPPmE9Policy600ES6_PNS0_8NullTypeES6_SA_j18tuple_indexed_lessS5_S9_EEvbT0_T1_T2_T3_T4_PT6_PT7_T5_NS1_7vsmem_tE:
	.zero		984


//--------------------- .nv.constant0._ZN3cub18CUB_300001_SM_10006detail11EmptyKernelIvEEvv --------------------------
	.section	.nv.constant0._ZN3cub18CUB_300001_SM_10006detail11EmptyKernelIvEEvv,"a",@progbits
	.sectionflags	@""
	.align	4
.nv.constant0._ZN3cub18CUB_300001_SM_10006detail11EmptyKernelIvEEvv:
	.zero		896


//--------------------- .nv.constant0._Z14extract_columnPPmyyS_ --------------------------
	.section	.nv.constant0._Z14extract_columnPPmyyS_,"a",@progbits
	.sectionflags	@""
	.align	4
.nv.constant0._Z14extract_columnPPmyyS_:
	.zero		928


//--------------------- .nv.constant0._Z12compute_hashPPmyyS_ --------------------------
	.section	.nv.constant0._Z12compute_hashPPmyyS_,"a",@progbits
	.sectionflags	@""
	.align	4
.nv.constant0._Z12compute_hashPPmyyS_:
	.zero		928


//--------------------- .nv.constant0._Z20init_tuples_unsortedPPmS_iy --------------------------
	.section	.nv.constant0._Z20init_tuples_unsortedPPmS_iy,"a",@progbits
	.sectionflags	@""
	.align	4
.nv.constant0._Z20init_tuples_unsortedPPmS_iy:
	.zero		928


//--------------------- .nv.constant0._Z17radix_sort_kernelPmPiS0_ii --------------------------
	.section	.nv.constant0._Z17radix_sort_kernelPmPiS0_ii,"a",@progbits
	.sectionflags	@""
	.align	4
.nv.constant0._Z17radix_sort_kernelPmPiS0_ii:
	.zero		928


//--------------------- SYMBOLS --------------------------

	.type		.nv.reservedSmem.offset0,@object
	.size		.nv.reservedSmem.offset0,0x4
	.type		.nv.reservedSmem.cap,@object
	.size		.nv.reservedSmem.cap,0x4
